	.target	sm_80

	.elftype	@"ET_EXEC"


//--------------------- .note.nv.tkinfo           --------------------------
	.section	.note.nv.tkinfo,"",@"SHT_NOTE"
	.sectionflags	@"SHF_NOTE_NV_TKINFO"
	.tkinfo
        /*0018*/ 	.word	0x00000002
        /*0030*/ 	.string	""
        /*0030*/ 	.string	"ptxas"
        /*0030*/ 	.string	"Cuda compilation tools, release 13.0, V13.0.88"
        /*0030*/ 	.string	"Build cuda_13.0.r13.0/compiler.36424714_0"
        /*0030*/ 	.string	"-arch sm_80 -m 64 "



//--------------------- .note.nv.cuinfo           --------------------------
	.section	.note.nv.cuinfo,"",@"SHT_NOTE"
	.sectionflags	@"SHF_NOTE_NV_CUINFO"
        /*0018*/ 	.short	0x0002
        /*001a*/ 	.short	0x0050
        /*001c*/ 	.short	0x0082
	.zero		2


//--------------------- .nv.info                  --------------------------
	.section	.nv.info,"",@"SHT_CUDA_INFO"
	.align	4


	//----- nvinfo : EIATTR_REGCOUNT
	.align		4
        /*0000*/ 	.byte	0x04, 0x2f
        /*0002*/ 	.short	(.L_12 - .L_11)
	.align		4
.L_11:
        /*0004*/ 	.word	index@(_ZN7cutlass13device_kernelIN5flash19enable_sm80_to_sm89INS1_16FlashAttnFwdSm80INS1_25CollectiveMainloopFwdSm80ILi4ELi1ELb0EN4cute5tupleIJNS5_1CILi128EEENS7_ILi112EEENS7_ILi64EEEEEELi64ENS_10bfloat16_tEfNS_4arch4Sm80ELb1ELb0ELb0ELb1ELb0ELb1ELb1ELb0EEENS1_21CollectiveEpilogueFwdINS6_IJS8_SA_S9_EEENS6_IJNS7_ILi1EEESI_SI_EEESC_SE_Li128ELb1ELb1ELb0ELb0EEENS1_19SingleTileSchedulerILb1ELb0ELb1ELi128EEEEEEEEEvNT_6ParamsE)
        /*0008*/ 	.word	0x000000ff


	//----- nvinfo : EIATTR_FRAME_SIZE
	.align		4
.L_12:
        /*000c*/ 	.byte	0x04, 0x11
        /*000e*/ 	.short	(.L_14 - .L_13)
	.align		4
.L_13:
        /*0010*/ 	.word	index@(_ZN7cutlass13device_kernelIN5flash19enable_sm80_to_sm89INS1_16FlashAttnFwdSm80INS1_25CollectiveMainloopFwdSm80ILi4ELi1ELb0EN4cute5tupleIJNS5_1CILi128EEENS7_ILi112EEENS7_ILi64EEEEEELi64ENS_10bfloat16_tEfNS_4arch4Sm80ELb1ELb0ELb0ELb1ELb0ELb1ELb1ELb0EEENS1_21CollectiveEpilogueFwdINS6_IJS8_SA_S9_EEENS6_IJNS7_ILi1EEESI_SI_EEESC_SE_Li128ELb1ELb1ELb0ELb0EEENS1_19SingleTileSchedulerILb1ELb0ELb1ELi128EEEEEEEEEvNT_6ParamsE)
        /*0014*/ 	.word	0x000000b8


	//----- nvinfo : EIATTR_REGCOUNT
	.align		4
.L_14:
        /*0018*/ 	.byte	0x04, 0x2f
        /*001a*/ 	.short	(.L_16 - .L_15)
	.align		4
.L_15:
        /*001c*/ 	.word	index@(_ZN7cutlass13device_kernelIN5flash19enable_sm80_to_sm89INS1_16FlashAttnFwdSm80INS1_25CollectiveMainloopFwdSm80ILi4ELi1ELb0EN4cute5tupleIJNS5_1CILi128EEENS7_ILi112EEENS7_ILi64EEEEEELi64ENS_10bfloat16_tEfNS_4arch4Sm80ELb1ELb0ELb0ELb1ELb0ELb0ELb1ELb0EEENS1_21CollectiveEpilogueFwdINS6_IJS8_SA_S9_EEENS6_IJNS7_ILi1EEESI_SI_EEESC_SE_Li128ELb1ELb1ELb0ELb0EEENS1_19SingleTileSchedulerILb1ELb0ELb1ELi128EEEEEEEEEvNT_6ParamsE)
        /*0020*/ 	.word	0x000000ff


	//----- nvinfo : EIATTR_FRAME_SIZE
	.align		4
.L_16:
        /*0024*/ 	.byte	0x04, 0x11
        /*0026*/ 	.short	(.L_18 - .L_17)
	.align		4
.L_17:
        /*0028*/ 	.word	index@(_ZN7cutlass13device_kernelIN5flash19enable_sm80_to_sm89INS1_16FlashAttnFwdSm80INS1_25CollectiveMainloopFwdSm80ILi4ELi1ELb0EN4cute5tupleIJNS5_1CILi128EEENS7_ILi112EEENS7_ILi64EEEEEELi64ENS_10bfloat16_tEfNS_4arch4Sm80ELb1ELb0ELb0ELb1ELb0ELb0ELb1ELb0EEENS1_21CollectiveEpilogueFwdINS6_IJS8_SA_S9_EEENS6_IJNS7_ILi1EEESI_SI_EEESC_SE_Li128ELb1ELb1ELb0ELb0EEENS1_19SingleTileSchedulerILb1ELb0ELb1ELi128EEEEEEEEEvNT_6ParamsE)
        /*002c*/ 	.word	0x000000c8


	//----- nvinfo : EIATTR_REGCOUNT
	.align		4
.L_18:
        /*0030*/ 	.byte	0x04, 0x2f
        /*0032*/ 	.short	(.L_20 - .L_19)
	.align		4
.L_19:
        /*0034*/ 	.word	index@(_ZN7cutlass13device_kernelIN5flash19enable_sm80_to_sm89INS1_16FlashAttnFwdSm80INS1_25CollectiveMainloopFwdSm80ILi4ELi1ELb0EN4cute5tupleIJNS5_1CILi128EEENS7_ILi112EEENS7_ILi64EEEEEELi64ENS_10bfloat16_tEfNS_4arch4Sm80ELb1ELb0ELb0ELb0ELb0ELb0ELb1ELb0EEENS1_21CollectiveEpilogueFwdINS6_IJS8_SA_S9_EEENS6_IJNS7_ILi1EEESI_SI_EEESC_SE_Li128ELb0ELb1ELb0ELb0EEENS1_30DynamicPersistentTileSchedulerILi128ELi128ELb0ELb1ELb0EEEEEEEEEvNT_6ParamsE)
        /*0038*/ 	.word	0x000000ff


	//----- nvinfo : EIATTR_FRAME_SIZE
	.align		4
.L_20:
        /*003c*/ 	.byte	0x04, 0x11
        /*003e*/ 	.short	(.L_22 - .L_21)
	.align		4
.L_21:
        /*0040*/ 	.word	index@($__internal_3_$__cuda_sm70_shflsync_idx_p)
        /*0044*/ 	.word	0x00000000


	//----- nvinfo : EIATTR_FRAME_SIZE
	.align		4
.L_22:
        /*0048*/ 	.byte	0x04, 0x11
        /*004a*/ 	.short	(.L_24 - .L_23)
	.align		4
.L_23:
        /*004c*/ 	.word	index@($__internal_2_$__cuda_sm70_shflsync_bfly_p)
        /*0050*/ 	.word	0x00000000


	//----- nvinfo : EIATTR_FRAME_SIZE
	.align		4
.L_24:
        /*0054*/ 	.byte	0x04, 0x11
        /*0056*/ 	.short	(.L_26 - .L_25)
	.align		4
.L_25:
        /*0058*/ 	.word	index@(_ZN7cutlass13device_kernelIN5flash19enable_sm80_to_sm89INS1_16FlashAttnFwdSm80INS1_25CollectiveMainloopFwdSm80ILi4ELi1ELb0EN4cute5tupleIJNS5_1CILi128EEENS7_ILi112EEENS7_ILi64EEEEEELi64ENS_10bfloat16_tEfNS_4arch4Sm80ELb1ELb0ELb0ELb0ELb0ELb0ELb1ELb0EEENS1_21CollectiveEpilogueFwdINS6_IJS8_SA_S9_EEENS6_IJNS7_ILi1EEESI_SI_EEESC_SE_Li128ELb0ELb1ELb0ELb0EEENS1_30DynamicPersistentTileSchedulerILi128ELi128ELb0ELb1ELb0EEEEEEEEEvNT_6ParamsE)
        /*005c*/ 	.word	0x000000d8


	//----- nvinfo : EIATTR_REGCOUNT
	.align		4
.L_26:
        /*0060*/ 	.byte	0x04, 0x2f
        /*0062*/ 	.short	(.L_28 - .L_27)
	.align		4
.L_27:
        /*0064*/ 	.word	index@(_ZN7cutlass13device_kernelIN5flash19enable_sm80_to_sm89INS1_16FlashAttnFwdSm80INS1_25CollectiveMainloopFwdSm80ILi4ELi1ELb0EN4cute5tupleIJNS5_1CILi128EEENS7_ILi96EEENS7_ILi64EEEEEELi64ENS_10bfloat16_tEfNS_4arch4Sm80ELb0ELb1ELb0ELb1ELb0ELb1ELb1ELb0EEENS1_21CollectiveEpilogueFwdINS6_IJS8_SA_S9_EEENS6_IJNS7_ILi1EEESI_SI_EEESC_SE_Li128ELb1ELb1ELb0ELb0EEENS1_19SingleTileSchedulerILb1ELb0ELb1ELi128EEEEEEEEEvNT_6ParamsE)
        /*0068*/ 	.word	0x000000ff


	//----- nvinfo : EIATTR_FRAME_SIZE
	.align		4
.L_28:
        /*006c*/ 	.byte	0x04, 0x11
        /*006e*/ 	.short	(.L_30 - .L_29)
	.align		4
.L_29:
        /*0070*/ 	.word	index@(_ZN7cutlass13device_kernelIN5flash19enable_sm80_to_sm89INS1_16FlashAttnFwdSm80INS1_25CollectiveMainloopFwdSm80ILi4ELi1ELb0EN4cute5tupleIJNS5_1CILi128EEENS7_ILi96EEENS7_ILi64EEEEEELi64ENS_10bfloat16_tEfNS_4arch4Sm80ELb0ELb1ELb0ELb1ELb0ELb1ELb1ELb0EEENS1_21CollectiveEpilogueFwdINS6_IJS8_SA_S9_EEENS6_IJNS7_ILi1EEESI_SI_EEESC_SE_Li128ELb1ELb1ELb0ELb0EEENS1_19SingleTileSchedulerILb1ELb0ELb1ELi128EEEEEEEEEvNT_6ParamsE)
        /*0074*/ 	.word	0x00000088


	//----- nvinfo : EIATTR_REGCOUNT
	.align		4
.L_30:
        /*0078*/ 	.byte	0x04, 0x2f
        /*007a*/ 	.short	(.L_32 - .L_31)
	.align		4
.L_31:
        /*007c*/ 	.word	index@(_ZN7cutlass13device_kernelIN5flash19enable_sm80_to_sm89INS1_16FlashAttnFwdSm80INS1_25CollectiveMainloopFwdSm80ILi4ELi1ELb0EN4cute5tupleIJNS5_1CILi128EEENS7_ILi96EEENS7_ILi64EEEEEELi64ENS_10bfloat16_tEfNS_4arch4Sm80ELb0ELb1ELb0ELb1ELb0ELb0ELb1ELb0EEENS1_21CollectiveEpilogueFwdINS6_IJS8_SA_S9_EEENS6_IJNS7_ILi1EEESI_SI_EEESC_SE_Li128ELb1ELb1ELb0ELb0EEENS1_19SingleTileSchedulerILb1ELb0ELb1ELi128EEEEEEEEEvNT_6ParamsE)
        /*0080*/ 	.word	0x000000ff


	//----- nvinfo : EIATTR_FRAME_SIZE
	.align		4
.L_32:
        /*0084*/ 	.byte	0x04, 0x11
        /*0086*/ 	.short	(.L_34 - .L_33)
	.align		4
.L_33:
        /*0088*/ 	.word	index@(_ZN7cutlass13device_kernelIN5flash19enable_sm80_to_sm89INS1_16FlashAttnFwdSm80INS1_25CollectiveMainloopFwdSm80ILi4ELi1ELb0EN4cute5tupleIJNS5_1CILi128EEENS7_ILi96EEENS7_ILi64EEEEEELi64ENS_10bfloat16_tEfNS_4arch4Sm80ELb0ELb1ELb0ELb1ELb0ELb0ELb1ELb0EEENS1_21CollectiveEpilogueFwdINS6_IJS8_SA_S9_EEENS6_IJNS7_ILi1EEESI_SI_EEESC_SE_Li128ELb1ELb1ELb0ELb0EEENS1_19SingleTileSchedulerILb1ELb0ELb1ELi128EEEEEEEEEvNT_6ParamsE)
        /*008c*/ 	.word	0x00000048


	//----- nvinfo : EIATTR_REGCOUNT
	.align		4
.L_34:
        /*0090*/ 	.byte	0x04, 0x2f
        /*0092*/ 	.short	(.L_36 - .L_35)
	.align		4
.L_35:
        /*0094*/ 	.word	index@(_ZN7cutlass13device_kernelIN5flash19enable_sm80_to_sm89INS1_16FlashAttnFwdSm80INS1_25CollectiveMainloopFwdSm80ILi4ELi1ELb0EN4cute5tupleIJNS5_1CILi128EEENS7_ILi96EEENS7_ILi64EEEEEELi64ENS_10bfloat16_tEfNS_4arch4Sm80ELb0ELb1ELb0ELb0ELb0ELb0ELb1ELb0EEENS1_21CollectiveEpilogueFwdINS6_IJS8_SA_S9_EEENS6_IJNS7_ILi1EEESI_SI_EEESC_SE_Li128ELb0ELb1ELb0ELb0EEENS1_19SingleTileSchedulerILb0ELb0ELb1ELi128EEEEEEEEEvNT_6ParamsE)
        /*0098*/ 	.word	0x000000ff


	//----- nvinfo : EIATTR_FRAME_SIZE
	.align		4
.L_36:
        /*009c*/ 	.byte	0x04, 0x11
        /*009e*/ 	.short	(.L_38 - .L_37)
	.align		4
.L_37:
        /*00a0*/ 	.word	index@(_ZN7cutlass13device_kernelIN5flash19enable_sm80_to_sm89INS1_16FlashAttnFwdSm80INS1_25CollectiveMainloopFwdSm80ILi4ELi1ELb0EN4cute5tupleIJNS5_1CILi128EEENS7_ILi96EEENS7_ILi64EEEEEELi64ENS_10bfloat16_tEfNS_4arch4Sm80ELb0ELb1ELb0ELb0ELb0ELb0ELb1ELb0EEENS1_21CollectiveEpilogueFwdINS6_IJS8_SA_S9_EEENS6_IJNS7_ILi1EEESI_SI_EEESC_SE_Li128ELb0ELb1ELb0ELb0EEENS1_19SingleTileSchedulerILb0ELb0ELb1ELi128EEEEEEEEEvNT_6ParamsE)
        /*00a4*/ 	.word	0x00000068


	//----- nvinfo : EIATTR_REGCOUNT
	.align		4
.L_38:
        /*00a8*/ 	.byte	0x04, 0x2f
        /*00aa*/ 	.short	(.L_40 - .L_39)
	.align		4
.L_39:
        /*00ac*/ 	.word	index@(_ZN7cutlass13device_kernelIN5flash19enable_sm80_to_sm89INS1_16FlashAttnFwdSm80INS1_25CollectiveMainloopFwdSm80ILi4ELi1ELb0EN4cute5tupleIJNS5_1CILi128EEENS7_ILi112EEENS7_ILi64EEEEEELi64ENS_10bfloat16_tEfNS_4arch4Sm80ELb0ELb0ELb0ELb1ELb0ELb1ELb1ELb0EEENS1_21CollectiveEpilogueFwdINS6_IJS8_SA_S9_EEENS6_IJNS7_ILi1EEESI_SI_EEESC_SE_Li128ELb1ELb1ELb0ELb0EEENS1_19SingleTileSchedulerILb1ELb0ELb1ELi128EEEEEEEEEvNT_6ParamsE)
        /*00b0*/ 	.word	0x000000ff


	//----- nvinfo : EIATTR_FRAME_SIZE
	.align		4
.L_40:
        /*00b4*/ 	.byte	0x04, 0x11
        /*00b6*/ 	.short	(.L_42 - .L_41)
	.align		4
.L_41:
        /*00b8*/ 	.word	index@(_ZN7cutlass13device_kernelIN5flash19enable_sm80_to_sm89INS1_16FlashAttnFwdSm80INS1_25CollectiveMainloopFwdSm80ILi4ELi1ELb0EN4cute5tupleIJNS5_1CILi128EEENS7_ILi112EEENS7_ILi64EEEEEELi64ENS_10bfloat16_tEfNS_4arch4Sm80ELb0ELb0ELb0ELb1ELb0ELb1ELb1ELb0EEENS1_21CollectiveEpilogueFwdINS6_IJS8_SA_S9_EEENS6_IJNS7_ILi1EEESI_SI_EEESC_SE_Li128ELb1ELb1ELb0ELb0EEENS1_19SingleTileSchedulerILb1ELb0ELb1ELi128EEEEEEEEEvNT_6ParamsE)
        /*00bc*/ 	.word	0x00000078


	//----- nvinfo : EIATTR_REGCOUNT
	.align		4
.L_42:
        /*00c0*/ 	.byte	0x04, 0x2f
        /*00c2*/ 	.short	(.L_44 - .L_43)
	.align		4
.L_43:
        /*00c4*/ 	.word	index@(_ZN7cutlass13device_kernelIN5flash19enable_sm80_to_sm89INS1_16FlashAttnFwdSm80INS1_25CollectiveMainloopFwdSm80ILi4ELi1ELb0EN4cute5tupleIJNS5_1CILi128EEENS7_ILi112EEENS7_ILi64EEEEEELi64ENS_10bfloat16_tEfNS_4arch4Sm80ELb0ELb0ELb0ELb1ELb0ELb0ELb1ELb0EEENS1_21CollectiveEpilogueFwdINS6_IJS8_SA_S9_EEENS6_IJNS7_ILi1EEESI_SI_EEESC_SE_Li128ELb1ELb1ELb0ELb0EEENS1_19SingleTileSchedulerILb1ELb0ELb1ELi128EEEEEEEEEvNT_6ParamsE)
        /*00c8*/ 	.word	0x000000ff


	//----- nvinfo : EIATTR_FRAME_SIZE
	.align		4
.L_44:
        /*00cc*/ 	.byte	0x04, 0x11
        /*00ce*/ 	.short	(.L_46 - .L_45)
	.align		4
.L_45:
        /*00d0*/ 	.word	index@(_ZN7cutlass13device_kernelIN5flash19enable_sm80_to_sm89INS1_16FlashAttnFwdSm80INS1_25CollectiveMainloopFwdSm80ILi4ELi1ELb0EN4cute5tupleIJNS5_1CILi128EEENS7_ILi112EEENS7_ILi64EEEEEELi64ENS_10bfloat16_tEfNS_4arch4Sm80ELb0ELb0ELb0ELb1ELb0ELb0ELb1ELb0EEENS1_21CollectiveEpilogueFwdINS6_IJS8_SA_S9_EEENS6_IJNS7_ILi1EEESI_SI_EEESC_SE_Li128ELb1ELb1ELb0ELb0EEENS1_19SingleTileSchedulerILb1ELb0ELb1ELi128EEEEEEEEEvNT_6ParamsE)
        /*00d4*/ 	.word	0x00000048


	//----- nvinfo : EIATTR_REGCOUNT
	.align		4
.L_46:
        /*00d8*/ 	.byte	0x04, 0x2f
        /*00da*/ 	.short	(.L_48 - .L_47)
	.align		4
.L_47:
        /*00dc*/ 	.word	index@(_ZN7cutlass13device_kernelIN5flash19enable_sm80_to_sm89INS1_16FlashAttnFwdSm80INS1_25CollectiveMainloopFwdSm80ILi4ELi1ELb0EN4cute5tupleIJNS5_1CILi128EEENS7_ILi112EEENS7_ILi64EEEEEELi64ENS_10bfloat16_tEfNS_4arch4Sm80ELb0ELb0ELb0ELb0ELb0ELb0ELb1ELb0EEENS1_21CollectiveEpilogueFwdINS6_IJS8_SA_S9_EEENS6_IJNS7_ILi1EEESI_SI_EEESC_SE_Li128ELb0ELb1ELb0ELb0EEENS1_19SingleTileSchedulerILb0ELb0ELb1ELi128EEEEEEEEEvNT_6ParamsE)
        /*00e0*/ 	.word	0x000000ff


	//----- nvinfo : EIATTR_FRAME_SIZE
	.align		4
.L_48:
        /*00e4*/ 	.byte	0x04, 0x11
        /*00e6*/ 	.short	(.L_50 - .L_49)
	.align		4
.L_49:
        /*00e8*/ 	.word	index@(_ZN7cutlass13device_kernelIN5flash19enable_sm80_to_sm89INS1_16FlashAttnFwdSm80INS1_25CollectiveMainloopFwdSm80ILi4ELi1ELb0EN4cute5tupleIJNS5_1CILi128EEENS7_ILi112EEENS7_ILi64EEEEEELi64ENS_10bfloat16_tEfNS_4arch4Sm80ELb0ELb0ELb0ELb0ELb0ELb0ELb1ELb0EEENS1_21CollectiveEpilogueFwdINS6_IJS8_SA_S9_EEENS6_IJNS7_ILi1EEESI_SI_EEESC_SE_Li128ELb0ELb1ELb0ELb0EEENS1_19SingleTileSchedulerILb0ELb0ELb1ELi128EEEEEEEEEvNT_6ParamsE)
        /*00ec*/ 	.word	0x00000088


	//----- nvinfo : EIATTR_REGCOUNT
	.align		4
.L_50:
        /*00f0*/ 	.byte	0x04, 0x2f
        /*00f2*/ 	.short	(.L_52 - .L_51)
	.align		4
.L_51:
        /*00f4*/ 	.word	index@(_ZN7cutlass13device_kernelIN5flash19enable_sm80_to_sm89INS1_16FlashAttnFwdSm80INS1_25CollectiveMainloopFwdSm80ILi4ELi1ELb0EN4cute5tupleIJNS5_1CILi128EEENS7_ILi112EEENS7_ILi64EEEEEELi64ENS_10bfloat16_tEfNS_4arch4Sm80ELb1ELb0ELb1ELb1ELb0ELb1ELb1ELb0EEENS1_21CollectiveEpilogueFwdINS6_IJS8_SA_S9_EEENS6_IJNS7_ILi1EEESI_SI_EEESC_SE_Li128ELb1ELb1ELb0ELb0EEENS1_19SingleTileSchedulerILb1ELb0ELb1ELi128EEEEEEEEEvNT_6ParamsE)
        /*00f8*/ 	.word	0x000000ff


	//----- nvinfo : EIATTR_FRAME_SIZE
	.align		4
.L_52:
        /*00fc*/ 	.byte	0x04, 0x11
        /*00fe*/ 	.short	(.L_54 - .L_53)
	.align		4
.L_53:
        /*0100*/ 	.word	index@(_ZN7cutlass13device_kernelIN5flash19enable_sm80_to_sm89INS1_16FlashAttnFwdSm80INS1_25CollectiveMainloopFwdSm80ILi4ELi1ELb0EN4cute5tupleIJNS5_1CILi128EEENS7_ILi112EEENS7_ILi64EEEEEELi64ENS_10bfloat16_tEfNS_4arch4Sm80ELb1ELb0ELb1ELb1ELb0ELb1ELb1ELb0EEENS1_21CollectiveEpilogueFwdINS6_IJS8_SA_S9_EEENS6_IJNS7_ILi1EEESI_SI_EEESC_SE_Li128ELb1ELb1ELb0ELb0EEENS1_19SingleTileSchedulerILb1ELb0ELb1ELi128EEEEEEEEEvNT_6ParamsE)
        /*0104*/ 	.word	0x000000c8


	//----- nvinfo : EIATTR_REGCOUNT
	.align		4
.L_54:
        /*0108*/ 	.byte	0x04, 0x2f
        /*010a*/ 	.short	(.L_56 - .L_55)
	.align		4
.L_55:
        /*010c*/ 	.word	index@(_ZN7cutlass13device_kernelIN5flash19enable_sm80_to_sm89INS1_16FlashAttnFwdSm80INS1_25CollectiveMainloopFwdSm80ILi4ELi1ELb0EN4cute5tupleIJNS5_1CILi128EEENS7_ILi112EEENS7_ILi64EEEEEELi64ENS_10bfloat16_tEfNS_4arch4Sm80ELb1ELb0ELb1ELb1ELb0ELb0ELb1ELb0EEENS1_21CollectiveEpilogueFwdINS6_IJS8_SA_S9_EEENS6_IJNS7_ILi1EEESI_SI_EEESC_SE_Li128ELb1ELb1ELb0ELb0EEENS1_19SingleTileSchedulerILb1ELb0ELb1ELi128EEEEEEEEEvNT_6ParamsE)
        /*0110*/ 	.word	0x000000ff


	//----- nvinfo : EIATTR_FRAME_SIZE
	.align		4
.L_56:
        /*0114*/ 	.byte	0x04, 0x11
        /*0116*/ 	.short	(.L_58 - .L_57)
	.align		4
.L_57:
        /*0118*/ 	.word	index@(_ZN7cutlass13device_kernelIN5flash19enable_sm80_to_sm89INS1_16FlashAttnFwdSm80INS1_25CollectiveMainloopFwdSm80ILi4ELi1ELb0EN4cute5tupleIJNS5_1CILi128EEENS7_ILi112EEENS7_ILi64EEEEEELi64ENS_10bfloat16_tEfNS_4arch4Sm80ELb1ELb0ELb1ELb1ELb0ELb0ELb1ELb0EEENS1_21CollectiveEpilogueFwdINS6_IJS8_SA_S9_EEENS6_IJNS7_ILi1EEESI_SI_EEESC_SE_Li128ELb1ELb1ELb0ELb0EEENS1_19SingleTileSchedulerILb1ELb0ELb1ELi128EEEEEEEEEvNT_6ParamsE)
        /*011c*/ 	.word	0x000000b0


	//----- nvinfo : EIATTR_REGCOUNT
	.align		4
.L_58:
        /*0120*/ 	.byte	0x04, 0x2f
        /*0122*/ 	.short	(.L_60 - .L_59)
	.align		4
.L_59:
        /*0124*/ 	.word	index@(_ZN7cutlass13device_kernelIN5flash19enable_sm80_to_sm89INS1_16FlashAttnFwdSm80INS1_25CollectiveMainloopFwdSm80ILi4ELi1ELb0EN4cute5tupleIJNS5_1CILi128EEENS7_ILi112EEENS7_ILi64EEEEEELi64ENS_10bfloat16_tEfNS_4arch4Sm80ELb1ELb0ELb1ELb0ELb0ELb0ELb1ELb0EEENS1_21CollectiveEpilogueFwdINS6_IJS8_SA_S9_EEENS6_IJNS7_ILi1EEESI_SI_EEESC_SE_Li128ELb0ELb1ELb0ELb0EEENS1_30DynamicPersistentTileSchedulerILi128ELi128ELb0ELb1ELb0EEEEEEEEEvNT_6ParamsE)
        /*0128*/ 	.word	0x000000ff


	//----- nvinfo : EIATTR_FRAME_SIZE
	.align		4
.L_60:
        /*012c*/ 	.byte	0x04, 0x11
        /*012e*/ 	.short	(.L_62 - .L_61)
	.align		4
.L_61:
        /*0130*/ 	.word	index@($__internal_1_$__cuda_sm70_shflsync_idx_p)
        /*0134*/ 	.word	0x00000000


	//----- nvinfo : EIATTR_FRAME_SIZE
	.align		4
.L_62:
        /*0138*/ 	.byte	0x04, 0x11
        /*013a*/ 	.short	(.L_64 - .L_63)
	.align		4
.L_63:
        /*013c*/ 	.word	index@($__internal_0_$__cuda_sm70_shflsync_bfly_p)
        /*0140*/ 	.word	0x00000000


	//----- nvinfo : EIATTR_FRAME_SIZE
	.align		4
.L_64:
        /*0144*/ 	.byte	0x04, 0x11
        /*0146*/ 	.short	(.L_66 - .L_65)
	.align		4
.L_65:
        /*0148*/ 	.word	index@(_ZN7cutlass13device_kernelIN5flash19enable_sm80_to_sm89INS1_16FlashAttnFwdSm80INS1_25CollectiveMainloopFwdSm80ILi4ELi1ELb0EN4cute5tupleIJNS5_1CILi128EEENS7_ILi112EEENS7_ILi64EEEEEELi64ENS_10bfloat16_tEfNS_4arch4Sm80ELb1ELb0ELb1ELb0ELb0ELb0ELb1ELb0EEENS1_21CollectiveEpilogueFwdINS6_IJS8_SA_S9_EEENS6_IJNS7_ILi1EEESI_SI_EEESC_SE_Li128ELb0ELb1ELb0ELb0EEENS1_30DynamicPersistentTileSchedulerILi128ELi128ELb0ELb1ELb0EEEEEEEEEvNT_6ParamsE)
        /*014c*/ 	.word	0x000000b0


	//----- nvinfo : EIATTR_REGCOUNT
	.align		4
.L_66:
        /*0150*/ 	.byte	0x04, 0x2f
        /*0152*/ 	.short	(.L_68 - .L_67)
	.align		4
.L_67:
        /*0154*/ 	.word	index@(_ZN7cutlass13device_kernelIN5flash19enable_sm80_to_sm89INS1_16FlashAttnFwdSm80INS1_25CollectiveMainloopFwdSm80ILi4ELi1ELb0EN4cute5tupleIJNS5_1CILi128EEENS7_ILi96EEENS7_ILi64EEEEEELi64ENS_10bfloat16_tEfNS_4arch4Sm80ELb0ELb1ELb1ELb1ELb0ELb1ELb1ELb0EEENS1_21CollectiveEpilogueFwdINS6_IJS8_SA_S9_EEENS6_IJNS7_ILi1EEESI_SI_EEESC_SE_Li128ELb1ELb1ELb0ELb0EEENS1_19SingleTileSchedulerILb1ELb0ELb1ELi128EEEEEEEEEvNT_6ParamsE)
        /*0158*/ 	.word	0x000000ff


	//----- nvinfo : EIATTR_FRAME_SIZE
	.align		4
.L_68:
        /*015c*/ 	.byte	0x04, 0x11
        /*015e*/ 	.short	(.L_70 - .L_69)
	.align		4
.L_69:
        /*0160*/ 	.word	index@(_ZN7cutlass13device_kernelIN5flash19enable_sm80_to_sm89INS1_16FlashAttnFwdSm80INS1_25CollectiveMainloopFwdSm80ILi4ELi1ELb0EN4cute5tupleIJNS5_1CILi128EEENS7_ILi96EEENS7_ILi64EEEEEELi64ENS_10bfloat16_tEfNS_4arch4Sm80ELb0ELb1ELb1ELb1ELb0ELb1ELb1ELb0EEENS1_21CollectiveEpilogueFwdINS6_IJS8_SA_S9_EEENS6_IJNS7_ILi1EEESI_SI_EEESC_SE_Li128ELb1ELb1ELb0ELb0EEENS1_19SingleTileSchedulerILb1ELb0ELb1ELi128EEEEEEEEEvNT_6ParamsE)
        /*0164*/ 	.word	0x00000090


	//----- nvinfo : EIATTR_REGCOUNT
	.align		4
.L_70:
        /*0168*/ 	.byte	0x04, 0x2f
        /*016a*/ 	.short	(.L_72 - .L_71)
	.align		4
.L_71:
        /*016c*/ 	.word	index@(_ZN7cutlass13device_kernelIN5flash19enable_sm80_to_sm89INS1_16FlashAttnFwdSm80INS1_25CollectiveMainloopFwdSm80ILi4ELi1ELb0EN4cute5tupleIJNS5_1CILi128EEENS7_ILi96EEENS7_ILi64EEEEEELi64ENS_10bfloat16_tEfNS_4arch4Sm80ELb0ELb1ELb1ELb1ELb0ELb0ELb1ELb0EEENS1_21CollectiveEpilogueFwdINS6_IJS8_SA_S9_EEENS6_IJNS7_ILi1EEESI_SI_EEESC_SE_Li128ELb1ELb1ELb0ELb0EEENS1_19SingleTileSchedulerILb1ELb0ELb1ELi128EEEEEEEEEvNT_6ParamsE)
        /*0170*/ 	.word	0x000000ff


	//----- nvinfo : EIATTR_FRAME_SIZE
	.align		4
.L_72:
        /*0174*/ 	.byte	0x04, 0x11
        /*0176*/ 	.short	(.L_74 - .L_73)
	.align		4
.L_73:
        /*0178*/ 	.word	index@(_ZN7cutlass13device_kernelIN5flash19enable_sm80_to_sm89INS1_16FlashAttnFwdSm80INS1_25CollectiveMainloopFwdSm80ILi4ELi1ELb0EN4cute5tupleIJNS5_1CILi128EEENS7_ILi96EEENS7_ILi64EEEEEELi64ENS_10bfloat16_tEfNS_4arch4Sm80ELb0ELb1ELb1ELb1ELb0ELb0ELb1ELb0EEENS1_21CollectiveEpilogueFwdINS6_IJS8_SA_S9_EEENS6_IJNS7_ILi1EEESI_SI_EEESC_SE_Li128ELb1ELb1ELb0ELb0EEENS1_19SingleTileSchedulerILb1ELb0ELb1ELi128EEEEEEEEEvNT_6ParamsE)
        /*017c*/ 	.word	0x00000070


	//----- nvinfo : EIATTR_REGCOUNT
	.align		4
.L_74:
        /*0180*/ 	.byte	0x04, 0x2f
        /*0182*/ 	.short	(.L_76 - .L_75)
	.align		4
.L_75:
        /*0184*/ 	.word	index@(_ZN7cutlass13device_kernelIN5flash19enable_sm80_to_sm89INS1_16FlashAttnFwdSm80INS1_25CollectiveMainloopFwdSm80ILi4ELi1ELb0EN4cute5tupleIJNS5_1CILi128EEENS7_ILi96EEENS7_ILi64EEEEEELi64ENS_10bfloat16_tEfNS_4arch4Sm80ELb0ELb1ELb1ELb0ELb0ELb0ELb1ELb0EEENS1_21CollectiveEpilogueFwdINS6_IJS8_SA_S9_EEENS6_IJNS7_ILi1EEESI_SI_EEESC_SE_Li128ELb0ELb1ELb0ELb0EEENS1_19SingleTileSchedulerILb0ELb0ELb1ELi128EEEEEEEEEvNT_6ParamsE)
        /*0188*/ 	.word	0x000000ff


	//----- nvinfo : EIATTR_FRAME_SIZE
	.align		4
.L_76:
        /*018c*/ 	.byte	0x04, 0x11
        /*018e*/ 	.short	(.L_78 - .L_77)
	.align		4
.L_77:
        /*0190*/ 	.word	index@(_ZN7cutlass13device_kernelIN5flash19enable_sm80_to_sm89INS1_16FlashAttnFwdSm80INS1_25CollectiveMainloopFwdSm80ILi4ELi1ELb0EN4cute5tupleIJNS5_1CILi128EEENS7_ILi96EEENS7_ILi64EEEEEELi64ENS_10bfloat16_tEfNS_4arch4Sm80ELb0ELb1ELb1ELb0ELb0ELb0ELb1ELb0EEENS1_21CollectiveEpilogueFwdINS6_IJS8_SA_S9_EEENS6_IJNS7_ILi1EEESI_SI_EEESC_SE_Li128ELb0ELb1ELb0ELb0EEENS1_19SingleTileSchedulerILb0ELb0ELb1ELi128EEEEEEEEEvNT_6ParamsE)
        /*0194*/ 	.word	0x00000068


	//----- nvinfo : EIATTR_REGCOUNT
	.align		4
.L_78:
        /*0198*/ 	.byte	0x04, 0x2f
        /*019a*/ 	.short	(.L_80 - .L_79)
	.align		4
.L_79:
        /*019c*/ 	.word	index@(_ZN7cutlass13device_kernelIN5flash19enable_sm80_to_sm89INS1_16FlashAttnFwdSm80INS1_25CollectiveMainloopFwdSm80ILi4ELi1ELb0EN4cute5tupleIJNS5_1CILi128EEENS7_ILi112EEENS7_ILi64EEEEEELi64ENS_10bfloat16_tEfNS_4arch4Sm80ELb0ELb0ELb1ELb1ELb0ELb1ELb1ELb0EEENS1_21CollectiveEpilogueFwdINS6_IJS8_SA_S9_EEENS6_IJNS7_ILi1EEESI_SI_EEESC_SE_Li128ELb1ELb1ELb0ELb0EEENS1_19SingleTileSchedulerILb1ELb0ELb1ELi128EEEEEEEEEvNT_6ParamsE)
        /*01a0*/ 	.word	0x000000ff


	//----- nvinfo : EIATTR_FRAME_SIZE
	.align		4
.L_80:
        /*01a4*/ 	.byte	0x04, 0x11
        /*01a6*/ 	.short	(.L_82 - .L_81)
	.align		4
.L_81:
        /*01a8*/ 	.word	index@(_ZN7cutlass13device_kernelIN5flash19enable_sm80_to_sm89INS1_16FlashAttnFwdSm80INS1_25CollectiveMainloopFwdSm80ILi4ELi1ELb0EN4cute5tupleIJNS5_1CILi128EEENS7_ILi112EEENS7_ILi64EEEEEELi64ENS_10bfloat16_tEfNS_4arch4Sm80ELb0ELb0ELb1ELb1ELb0ELb1ELb1ELb0EEENS1_21CollectiveEpilogueFwdINS6_IJS8_SA_S9_EEENS6_IJNS7_ILi1EEESI_SI_EEESC_SE_Li128ELb1ELb1ELb0ELb0EEENS1_19SingleTileSchedulerILb1ELb0ELb1ELi128EEEEEEEEEvNT_6ParamsE)
        /*01ac*/ 	.word	0x00000088


	//----- nvinfo : EIATTR_REGCOUNT
	.align		4
.L_82:
        /*01b0*/ 	.byte	0x04, 0x2f
        /*01b2*/ 	.short	(.L_84 - .L_83)
	.align		4
.L_83:
        /*01b4*/ 	.word	index@(_ZN7cutlass13device_kernelIN5flash19enable_sm80_to_sm89INS1_16FlashAttnFwdSm80INS1_25CollectiveMainloopFwdSm80ILi4ELi1ELb0EN4cute5tupleIJNS5_1CILi128EEENS7_ILi112EEENS7_ILi64EEEEEELi64ENS_10bfloat16_tEfNS_4arch4Sm80ELb0ELb0ELb1ELb1ELb0ELb0ELb1ELb0EEENS1_21CollectiveEpilogueFwdINS6_IJS8_SA_S9_EEENS6_IJNS7_ILi1EEESI_SI_EEESC_SE_Li128ELb1ELb1ELb0ELb0EEENS1_19SingleTileSchedulerILb1ELb0ELb1ELi128EEEEEEEEEvNT_6ParamsE)
        /*01b8*/ 	.word	0x000000ff


	//----- nvinfo : EIATTR_FRAME_SIZE
	.align		4
.L_84:
        /*01bc*/ 	.byte	0x04, 0x11
        /*01be*/ 	.short	(.L_86 - .L_85)
	.align		4
.L_85:
        /*01c0*/ 	.word	index@(_ZN7cutlass13device_kernelIN5flash19enable_sm80_to_sm89INS1_16FlashAttnFwdSm80INS1_25CollectiveMainloopFwdSm80ILi4ELi1ELb0EN4cute5tupleIJNS5_1CILi128EEENS7_ILi112EEENS7_ILi64EEEEEELi64ENS_10bfloat16_tEfNS_4arch4Sm80ELb0ELb0ELb1ELb1ELb0ELb0ELb1ELb0EEENS1_21CollectiveEpilogueFwdINS6_IJS8_SA_S9_EEENS6_IJNS7_ILi1EEESI_SI_EEESC_SE_Li128ELb1ELb1ELb0ELb0EEENS1_19SingleTileSchedulerILb1ELb0ELb1ELi128EEEEEEEEEvNT_6ParamsE)
        /*01c4*/ 	.word	0x00000078


	//----- nvinfo : EIATTR_REGCOUNT
	.align		4
.L_86:
        /*01c8*/ 	.byte	0x04, 0x2f
        /*01ca*/ 	.short	(.L_88 - .L_87)
	.align		4
.L_87:
        /*01cc*/ 	.word	index@(_ZN7cutlass13device_kernelIN5flash19enable_sm80_to_sm89INS1_16FlashAttnFwdSm80INS1_25CollectiveMainloopFwdSm80ILi4ELi1ELb0EN4cute5tupleIJNS5_1CILi128EEENS7_ILi112EEENS7_ILi64EEEEEELi64ENS_10bfloat16_tEfNS_4arch4Sm80ELb0ELb0ELb1ELb0ELb0ELb0ELb1ELb0EEENS1_21CollectiveEpilogueFwdINS6_IJS8_SA_S9_EEENS6_IJNS7_ILi1EEESI_SI_EEESC_SE_Li128ELb0ELb1ELb0ELb0EEENS1_19SingleTileSchedulerILb0ELb0ELb1ELi128EEEEEEEEEvNT_6ParamsE)
        /*01d0*/ 	.word	0x000000ff


	//----- nvinfo : EIATTR_FRAME_SIZE
	.align		4
.L_88:
        /*01d4*/ 	.byte	0x04, 0x11
        /*01d6*/ 	.short	(.L_90 - .L_89)
	.align		4
.L_89:
        /*01d8*/ 	.word	index@(_ZN7cutlass13device_kernelIN5flash19enable_sm80_to_sm89INS1_16FlashAttnFwdSm80INS1_25CollectiveMainloopFwdSm80ILi4ELi1ELb0EN4cute5tupleIJNS5_1CILi128EEENS7_ILi112EEENS7_ILi64EEEEEELi64ENS_10bfloat16_tEfNS_4arch4Sm80ELb0ELb0ELb1ELb0ELb0ELb0ELb1ELb0EEENS1_21CollectiveEpilogueFwdINS6_IJS8_SA_S9_EEENS6_IJNS7_ILi1EEESI_SI_EEESC_SE_Li128ELb0ELb1ELb0ELb0EEENS1_19SingleTileSchedulerILb0ELb0ELb1ELi128EEEEEEEEEvNT_6ParamsE)
        /*01dc*/ 	.word	0x00000098


	//----- nvinfo : EIATTR_MIN_STACK_SIZE
	.align		4
.L_90:
        /*01e0*/ 	.byte	0x04, 0x12
        /*01e2*/ 	.short	(.L_92 - .L_91)
	.align		4
.L_91:
        /*01e4*/ 	.word	index@(_ZN7cutlass13device_kernelIN5flash19enable_sm80_to_sm89INS1_16FlashAttnFwdSm80INS1_25CollectiveMainloopFwdSm80ILi4ELi1ELb0EN4cute5tupleIJNS5_1CILi128EEENS7_ILi112EEENS7_ILi64EEEEEELi64ENS_10bfloat16_tEfNS_4arch4Sm80ELb0ELb0ELb1ELb0ELb0ELb0ELb1ELb0EEENS1_21CollectiveEpilogueFwdINS6_IJS8_SA_S9_EEENS6_IJNS7_ILi1EEESI_SI_EEESC_SE_Li128ELb0ELb1ELb0ELb0EEENS1_19SingleTileSchedulerILb0ELb0ELb1ELi128EEEEEEEEEvNT_6ParamsE)
        /*01e8*/ 	.word	0x00000098


	//----- nvinfo : EIATTR_MIN_STACK_SIZE
	.align		4
.L_92:
        /*01ec*/ 	.byte	0x04, 0x12
        /*01ee*/ 	.short	(.L_94 - .L_93)
	.align		4
.L_93:
        /*01f0*/ 	.word	index@(_ZN7cutlass13device_kernelIN5flash19enable_sm80_to_sm89INS1_16FlashAttnFwdSm80INS1_25CollectiveMainloopFwdSm80ILi4ELi1ELb0EN4cute5tupleIJNS5_1CILi128EEENS7_ILi112EEENS7_ILi64EEEEEELi64ENS_10bfloat16_tEfNS_4arch4Sm80ELb0ELb0ELb1ELb1ELb0ELb0ELb1ELb0EEENS1_21CollectiveEpilogueFwdINS6_IJS8_SA_S9_EEENS6_IJNS7_ILi1EEESI_SI_EEESC_SE_Li128ELb1ELb1ELb0ELb0EEENS1_19SingleTileSchedulerILb1ELb0ELb1ELi128EEEEEEEEEvNT_6ParamsE)
        /*01f4*/ 	.word	0x00000078


	//----- nvinfo : EIATTR_MIN_STACK_SIZE
	.align		4
.L_94:
        /*01f8*/ 	.byte	0x04, 0x12
        /*01fa*/ 	.short	(.L_96 - .L_95)
	.align		4
.L_95:
        /*01fc*/ 	.word	index@(_ZN7cutlass13device_kernelIN5flash19enable_sm80_to_sm89INS1_16FlashAttnFwdSm80INS1_25CollectiveMainloopFwdSm80ILi4ELi1ELb0EN4cute5tupleIJNS5_1CILi128EEENS7_ILi112EEENS7_ILi64EEEEEELi64ENS_10bfloat16_tEfNS_4arch4Sm80ELb0ELb0ELb1ELb1ELb0ELb1ELb1ELb0EEENS1_21CollectiveEpilogueFwdINS6_IJS8_SA_S9_EEENS6_IJNS7_ILi1EEESI_SI_EEESC_SE_Li128ELb1ELb1ELb0ELb0EEENS1_19SingleTileSchedulerILb1ELb0ELb1ELi128EEEEEEEEEvNT_6ParamsE)
        /*0200*/ 	.word	0x00000088


	//----- nvinfo : EIATTR_MIN_STACK_SIZE
	.align		4
.L_96:
        /*0204*/ 	.byte	0x04, 0x12
        /*0206*/ 	.short	(.L_98 - .L_97)
	.align		4
.L_97:
        /*0208*/ 	.word	index@(_ZN7cutlass13device_kernelIN5flash19enable_sm80_to_sm89INS1_16FlashAttnFwdSm80INS1_25CollectiveMainloopFwdSm80ILi4ELi1ELb0EN4cute5tupleIJNS5_1CILi128EEENS7_ILi96EEENS7_ILi64EEEEEELi64ENS_10bfloat16_tEfNS_4arch4Sm80ELb0ELb1ELb1ELb0ELb0ELb0ELb1ELb0EEENS1_21CollectiveEpilogueFwdINS6_IJS8_SA_S9_EEENS6_IJNS7_ILi1EEESI_SI_EEESC_SE_Li128ELb0ELb1ELb0ELb0EEENS1_19SingleTileSchedulerILb0ELb0ELb1ELi128EEEEEEEEEvNT_6ParamsE)
        /*020c*/ 	.word	0x00000068


	//----- nvinfo : EIATTR_MIN_STACK_SIZE
	.align		4
.L_98:
        /*0210*/ 	.byte	0x04, 0x12
        /*0212*/ 	.short	(.L_100 - .L_99)
	.align		4
.L_99:
        /*0214*/ 	.word	index@(_ZN7cutlass13device_kernelIN5flash19enable_sm80_to_sm89INS1_16FlashAttnFwdSm80INS1_25CollectiveMainloopFwdSm80ILi4ELi1ELb0EN4cute5tupleIJNS5_1CILi128EEENS7_ILi96EEENS7_ILi64EEEEEELi64ENS_10bfloat16_tEfNS_4arch4Sm80ELb0ELb1ELb1ELb1ELb0ELb0ELb1ELb0EEENS1_21CollectiveEpilogueFwdINS6_IJS8_SA_S9_EEENS6_IJNS7_ILi1EEESI_SI_EEESC_SE_Li128ELb1ELb1ELb0ELb0EEENS1_19SingleTileSchedulerILb1ELb0ELb1ELi128EEEEEEEEEvNT_6ParamsE)
        /*0218*/ 	.word	0x00000070


	//----- nvinfo : EIATTR_MIN_STACK_SIZE
	.align		4
.L_100:
        /*021c*/ 	.byte	0x04, 0x12
        /*021e*/ 	.short	(.L_102 - .L_101)
	.align		4
.L_101:
        /*0220*/ 	.word	index@(_ZN7cutlass13device_kernelIN5flash19enable_sm80_to_sm89INS1_16FlashAttnFwdSm80INS1_25CollectiveMainloopFwdSm80ILi4ELi1ELb0EN4cute5tupleIJNS5_1CILi128EEENS7_ILi96EEENS7_ILi64EEEEEELi64ENS_10bfloat16_tEfNS_4arch4Sm80ELb0ELb1ELb1ELb1ELb0ELb1ELb1ELb0EEENS1_21CollectiveEpilogueFwdINS6_IJS8_SA_S9_EEENS6_IJNS7_ILi1EEESI_SI_EEESC_SE_Li128ELb1ELb1ELb0ELb0EEENS1_19SingleTileSchedulerILb1ELb0ELb1ELi128EEEEEEEEEvNT_6ParamsE)
        /*0224*/ 	.word	0x00000090


	//----- nvinfo : EIATTR_MIN_STACK_SIZE
	.align		4
.L_102:
        /*0228*/ 	.byte	0x04, 0x12
        /*022a*/ 	.short	(.L_104 - .L_103)
	.align		4
.L_103:
        /*022c*/ 	.word	index@(_ZN7cutlass13device_kernelIN5flash19enable_sm80_to_sm89INS1_16FlashAttnFwdSm80INS1_25CollectiveMainloopFwdSm80ILi4ELi1ELb0EN4cute5tupleIJNS5_1CILi128EEENS7_ILi112EEENS7_ILi64EEEEEELi64ENS_10bfloat16_tEfNS_4arch4Sm80ELb1ELb0ELb1ELb0ELb0ELb0ELb1ELb0EEENS1_21CollectiveEpilogueFwdINS6_IJS8_SA_S9_EEENS6_IJNS7_ILi1EEESI_SI_EEESC_SE_Li128ELb0ELb1ELb0ELb0EEENS1_30DynamicPersistentTileSchedulerILi128ELi128ELb0ELb1ELb0EEEEEEEEEvNT_6ParamsE)
        /*0230*/ 	.word	0x000000b0


	//----- nvinfo : EIATTR_MIN_STACK_SIZE
	.align		4
.L_104:
        /*0234*/ 	.byte	0x04, 0x12
        /*0236*/ 	.short	(.L_106 - .L_105)
	.align		4
.L_105:
        /*0238*/ 	.word	index@(_ZN7cutlass13device_kernelIN5flash19enable_sm80_to_sm89INS1_16FlashAttnFwdSm80INS1_25CollectiveMainloopFwdSm80ILi4ELi1ELb0EN4cute5tupleIJNS5_1CILi128EEENS7_ILi112EEENS7_ILi64EEEEEELi64ENS_10bfloat16_tEfNS_4arch4Sm80ELb1ELb0ELb1ELb1ELb0ELb0ELb1ELb0EEENS1_21CollectiveEpilogueFwdINS6_IJS8_SA_S9_EEENS6_IJNS7_ILi1EEESI_SI_EEESC_SE_Li128ELb1ELb1ELb0ELb0EEENS1_19SingleTileSchedulerILb1ELb0ELb1ELi128EEEEEEEEEvNT_6ParamsE)
        /*023c*/ 	.word	0x000000b0


	//----- nvinfo : EIATTR_MIN_STACK_SIZE
	.align		4
.L_106:
        /*0240*/ 	.byte	0x04, 0x12
        /*0242*/ 	.short	(.L_108 - .L_107)
	.align		4
.L_107:
        /*0244*/ 	.word	index@(_ZN7cutlass13device_kernelIN5flash19enable_sm80_to_sm89INS1_16FlashAttnFwdSm80INS1_25CollectiveMainloopFwdSm80ILi4ELi1ELb0EN4cute5tupleIJNS5_1CILi128EEENS7_ILi112EEENS7_ILi64EEEEEELi64ENS_10bfloat16_tEfNS_4arch4Sm80ELb1ELb0ELb1ELb1ELb0ELb1ELb1ELb0EEENS1_21CollectiveEpilogueFwdINS6_IJS8_SA_S9_EEENS6_IJNS7_ILi1EEESI_SI_EEESC_SE_Li128ELb1ELb1ELb0ELb0EEENS1_19SingleTileSchedulerILb1ELb0ELb1ELi128EEEEEEEEEvNT_6ParamsE)
        /*0248*/ 	.word	0x000000c8


	//----- nvinfo : EIATTR_MIN_STACK_SIZE
	.align		4
.L_108:
        /*024c*/ 	.byte	0x04, 0x12
        /*024e*/ 	.short	(.L_110 - .L_109)
	.align		4
.L_109:
        /*0250*/ 	.word	index@(_ZN7cutlass13device_kernelIN5flash19enable_sm80_to_sm89INS1_16FlashAttnFwdSm80INS1_25CollectiveMainloopFwdSm80ILi4ELi1ELb0EN4cute5tupleIJNS5_1CILi128EEENS7_ILi112EEENS7_ILi64EEEEEELi64ENS_10bfloat16_tEfNS_4arch4Sm80ELb0ELb0ELb0ELb0ELb0ELb0ELb1ELb0EEENS1_21CollectiveEpilogueFwdINS6_IJS8_SA_S9_EEENS6_IJNS7_ILi1EEESI_SI_EEESC_SE_Li128ELb0ELb1ELb0ELb0EEENS1_19SingleTileSchedulerILb0ELb0ELb1ELi128EEEEEEEEEvNT_6ParamsE)
        /*0254*/ 	.word	0x00000088


	//----- nvinfo : EIATTR_MIN_STACK_SIZE
	.align		4
.L_110:
        /*0258*/ 	.byte	0x04, 0x12
        /*025a*/ 	.short	(.L_112 - .L_111)
	.align		4
.L_111:
        /*025c*/ 	.word	index@(_ZN7cutlass13device_kernelIN5flash19enable_sm80_to_sm89INS1_16FlashAttnFwdSm80INS1_25CollectiveMainloopFwdSm80ILi4ELi1ELb0EN4cute5tupleIJNS5_1CILi128EEENS7_ILi112EEENS7_ILi64EEEEEELi64ENS_10bfloat16_tEfNS_4arch4Sm80ELb0ELb0ELb0ELb1ELb0ELb0ELb1ELb0EEENS1_21CollectiveEpilogueFwdINS6_IJS8_SA_S9_EEENS6_IJNS7_ILi1EEESI_SI_EEESC_SE_Li128ELb1ELb1ELb0ELb0EEENS1_19SingleTileSchedulerILb1ELb0ELb1ELi128EEEEEEEEEvNT_6ParamsE)
        /*0260*/ 	.word	0x00000048


	//----- nvinfo : EIATTR_MIN_STACK_SIZE
	.align		4
.L_112:
        /*0264*/ 	.byte	0x04, 0x12
        /*0266*/ 	.short	(.L_114 - .L_113)
	.align		4
.L_113:
        /*0268*/ 	.word	index@(_ZN7cutlass13device_kernelIN5flash19enable_sm80_to_sm89INS1_16FlashAttnFwdSm80INS1_25CollectiveMainloopFwdSm80ILi4ELi1ELb0EN4cute5tupleIJNS5_1CILi128EEENS7_ILi112EEENS7_ILi64EEEEEELi64ENS_10bfloat16_tEfNS_4arch4Sm80ELb0ELb0ELb0ELb1ELb0ELb1ELb1ELb0EEENS1_21CollectiveEpilogueFwdINS6_IJS8_SA_S9_EEENS6_IJNS7_ILi1EEESI_SI_EEESC_SE_Li128ELb1ELb1ELb0ELb0EEENS1_19SingleTileSchedulerILb1ELb0ELb1ELi128EEEEEEEEEvNT_6ParamsE)
        /*026c*/ 	.word	0x00000078


	//----- nvinfo : EIATTR_MIN_STACK_SIZE
	.align		4
.L_114:
        /*0270*/ 	.byte	0x04, 0x12
        /*0272*/ 	.short	(.L_116 - .L_115)
	.align		4
.L_115:
        /*0274*/ 	.word	index@(_ZN7cutlass13device_kernelIN5flash19enable_sm80_to_sm89INS1_16FlashAttnFwdSm80INS1_25CollectiveMainloopFwdSm80ILi4ELi1ELb0EN4cute5tupleIJNS5_1CILi128EEENS7_ILi96EEENS7_ILi64EEEEEELi64ENS_10bfloat16_tEfNS_4arch4Sm80ELb0ELb1ELb0ELb0ELb0ELb0ELb1ELb0EEENS1_21CollectiveEpilogueFwdINS6_IJS8_SA_S9_EEENS6_IJNS7_ILi1EEESI_SI_EEESC_SE_Li128ELb0ELb1ELb0ELb0EEENS1_19SingleTileSchedulerILb0ELb0ELb1ELi128EEEEEEEEEvNT_6ParamsE)
        /*0278*/ 	.word	0x00000068


	//----- nvinfo : EIATTR_MIN_STACK_SIZE
	.align		4
.L_116:
        /*027c*/ 	.byte	0x04, 0x12
        /*027e*/ 	.short	(.L_118 - .L_117)
	.align		4
.L_117:
        /*0280*/ 	.word	index@(_ZN7cutlass13device_kernelIN5flash19enable_sm80_to_sm89INS1_16FlashAttnFwdSm80INS1_25CollectiveMainloopFwdSm80ILi4ELi1ELb0EN4cute5tupleIJNS5_1CILi128EEENS7_ILi96EEENS7_ILi64EEEEEELi64ENS_10bfloat16_tEfNS_4arch4Sm80ELb0ELb1ELb0ELb1ELb0ELb0ELb1ELb0EEENS1_21CollectiveEpilogueFwdINS6_IJS8_SA_S9_EEENS6_IJNS7_ILi1EEESI_SI_EEESC_SE_Li128ELb1ELb1ELb0ELb0EEENS1_19SingleTileSchedulerILb1ELb0ELb1ELi128EEEEEEEEEvNT_6ParamsE)
        /*0284*/ 	.word	0x00000048


	//----- nvinfo : EIATTR_MIN_STACK_SIZE
	.align		4
.L_118:
        /*0288*/ 	.byte	0x04, 0x12
        /*028a*/ 	.short	(.L_120 - .L_119)
	.align		4
.L_119:
        /*028c*/ 	.word	index@(_ZN7cutlass13device_kernelIN5flash19enable_sm80_to_sm89INS1_16FlashAttnFwdSm80INS1_25CollectiveMainloopFwdSm80ILi4ELi1ELb0EN4cute5tupleIJNS5_1CILi128EEENS7_ILi96EEENS7_ILi64EEEEEELi64ENS_10bfloat16_tEfNS_4arch4Sm80ELb0ELb1ELb0ELb1ELb0ELb1ELb1ELb0EEENS1_21CollectiveEpilogueFwdINS6_IJS8_SA_S9_EEENS6_IJNS7_ILi1EEESI_SI_EEESC_SE_Li128ELb1ELb1ELb0ELb0EEENS1_19SingleTileSchedulerILb1ELb0ELb1ELi128EEEEEEEEEvNT_6ParamsE)
        /*0290*/ 	.word	0x00000088


	//----- nvinfo : EIATTR_MIN_STACK_SIZE
	.align		4
.L_120:
        /*0294*/ 	.byte	0x04, 0x12
        /*0296*/ 	.short	(.L_122 - .L_121)
	.align		4
.L_121:
        /*0298*/ 	.word	index@(_ZN7cutlass13device_kernelIN5flash19enable_sm80_to_sm89INS1_16FlashAttnFwdSm80INS1_25CollectiveMainloopFwdSm80ILi4ELi1ELb0EN4cute5tupleIJNS5_1CILi128EEENS7_ILi112EEENS7_ILi64EEEEEELi64ENS_10bfloat16_tEfNS_4arch4Sm80ELb1ELb0ELb0ELb0ELb0ELb0ELb1ELb0EEENS1_21CollectiveEpilogueFwdINS6_IJS8_SA_S9_EEENS6_IJNS7_ILi1EEESI_SI_EEESC_SE_Li128ELb0ELb1ELb0ELb0EEENS1_30DynamicPersistentTileSchedulerILi128ELi128ELb0ELb1ELb0EEEEEEEEEvNT_6ParamsE)
        /*029c*/ 	.word	0x000000d8


	//----- nvinfo : EIATTR_MIN_STACK_SIZE
	.align		4
.L_122:
        /*02a0*/ 	.byte	0x04, 0x12
        /*02a2*/ 	.short	(.L_124 - .L_123)
	.align		4
.L_123:
        /*02a4*/ 	.word	index@(_ZN7cutlass13device_kernelIN5flash19enable_sm80_to_sm89INS1_16FlashAttnFwdSm80INS1_25CollectiveMainloopFwdSm80ILi4ELi1ELb0EN4cute5tupleIJNS5_1CILi128EEENS7_ILi112EEENS7_ILi64EEEEEELi64ENS_10bfloat16_tEfNS_4arch4Sm80ELb1ELb0ELb0ELb1ELb0ELb0ELb1ELb0EEENS1_21CollectiveEpilogueFwdINS6_IJS8_SA_S9_EEENS6_IJNS7_ILi1EEESI_SI_EEESC_SE_Li128ELb1ELb1ELb0ELb0EEENS1_19SingleTileSchedulerILb1ELb0ELb1ELi128EEEEEEEEEvNT_6ParamsE)
        /*02a8*/ 	.word	0x000000c8


	//----- nvinfo : EIATTR_MIN_STACK_SIZE
	.align		4
.L_124:
        /*02ac*/ 	.byte	0x04, 0x12
        /*02ae*/ 	.short	(.L_126 - .L_125)
	.align		4
.L_125:
        /*02b0*/ 	.word	index@(_ZN7cutlass13device_kernelIN5flash19enable_sm80_to_sm89INS1_16FlashAttnFwdSm80INS1_25CollectiveMainloopFwdSm80ILi4ELi1ELb0EN4cute5tupleIJNS5_1CILi128EEENS7_ILi112EEENS7_ILi64EEEEEELi64ENS_10bfloat16_tEfNS_4arch4Sm80ELb1ELb0ELb0ELb1ELb0ELb1ELb1ELb0EEENS1_21CollectiveEpilogueFwdINS6_IJS8_SA_S9_EEENS6_IJNS7_ILi1EEESI_SI_EEESC_SE_Li128ELb1ELb1ELb0ELb0EEENS1_19SingleTileSchedulerILb1ELb0ELb1ELi128EEEEEEEEEvNT_6ParamsE)
        /*02b4*/ 	.word	0x000000b8
.L_126:


//--------------------- .nv.info._ZN7cutlass13device_kernelIN5flash19enable_sm80_to_sm89INS1_16FlashAttnFwdSm80INS1_25CollectiveMainloopFwdSm80ILi4ELi1ELb0EN4cute5tupleIJNS5_1CILi128EEENS7_ILi112EEENS7_ILi64EEEEEELi64ENS_10bfloat16_tEfNS_4arch4Sm80ELb0ELb0ELb1ELb0ELb0ELb0ELb1ELb0EEENS1_21CollectiveEpilogueFwdINS6_IJS8_SA_S9_EEENS6_IJNS7_ILi1EEESI_SI_EEESC_SE_Li128ELb0ELb1ELb0ELb0EEENS1_19SingleTileSchedulerILb0ELb0ELb1ELi128EEEEEEEEEvNT_6ParamsE --------------------------
	.section	.nv.info._ZN7cutlass13device_kernelIN5flash19enable_sm80_to_sm89INS1_16FlashAttnFwdSm80INS1_25CollectiveMainloopFwdSm80ILi4ELi1ELb0EN4cute5tupleIJNS5_1CILi128EEENS7_ILi112EEENS7_ILi64EEEEEELi64ENS_10bfloat16_tEfNS_4arch4Sm80ELb0ELb0ELb1ELb0ELb0ELb0ELb1ELb0EEENS1_21CollectiveEpilogueFwdINS6_IJS8_SA_S9_EEENS6_IJNS7_ILi1EEESI_SI_EEESC_SE_Li128ELb0ELb1ELb0ELb0EEENS1_19SingleTileSchedulerILb0ELb0ELb1ELi128EEEEEEEEEvNT_6ParamsE,"",@"SHT_CUDA_INFO"
	.sectionflags	@""
	.align	4


	//----- nvinfo : EIATTR_CUDA_API_VERSION
	.align		4
        /*0000*/ 	.byte	0x04, 0x37
        /*0002*/ 	.short	(.L_128 - .L_127)
.L_127:
        /*0004*/ 	.word	0x00000082


	//----- nvinfo : EIATTR_SW2861232_WAR
	.align		4
.L_128:
        /*0008*/ 	.byte	0x01, 0x35
	.zero		2


	//----- nvinfo : EIATTR_PARAM_CBANK
	.align		4
        /*000c*/ 	.byte	0x04, 0x0a
        /*000e*/ 	.short	(.L_130 - .L_129)
	.align		4
.L_129:
        /*0010*/ 	.word	index@(.nv.constant0._ZN7cutlass13device_kernelIN5flash19enable_sm80_to_sm89INS1_16FlashAttnFwdSm80INS1_25CollectiveMainloopFwdSm80ILi4ELi1ELb0EN4cute5tupleIJNS5_1CILi128EEENS7_ILi112EEENS7_ILi64EEEEEELi64ENS_10bfloat16_tEfNS_4arch4Sm80ELb0ELb0ELb1ELb0ELb0ELb0ELb1ELb0EEENS1_21CollectiveEpilogueFwdINS6_IJS8_SA_S9_EEENS6_IJNS7_ILi1EEESI_SI_EEESC_SE_Li128ELb0ELb1ELb0ELb0EEENS1_19SingleTileSchedulerILb0ELb0ELb1ELi128EEEEEEEEEvNT_6ParamsE)
        /*0014*/ 	.short	0x0160
        /*0016*/ 	.short	0x0418


	//----- nvinfo : EIATTR_CBANK_PARAM_SIZE
	.align		4
.L_130:
        /*0018*/ 	.byte	0x03, 0x19
        /*001a*/ 	.short	0x0418


	//----- nvinfo : EIATTR_KPARAM_INFO
	.align		4
        /*001c*/ 	.byte	0x04, 0x17
        /*001e*/ 	.short	(.L_132 - .L_131)
.L_131:
        /*0020*/ 	.word	0x00000000
        /*0024*/ 	.short	0x0000
        /*0026*/ 	.short	0x0000
        /*0028*/ 	.byte	0x00, 0xf0, 0x61, 0x10


	//----- nvinfo : EIATTR_MAXREG_COUNT
	.align		4
.L_132:
        /*002c*/ 	.byte	0x03, 0x1b
        /*002e*/ 	.short	0x00ff


	//----- nvinfo : EIATTR_NUM_BARRIERS
	.align		4
        /*0030*/ 	.byte	0x02, 0x4c
        /*0032*/ 	.byte	0x02
	.zero		1


	//----- nvinfo : EIATTR_ANNOTATIONS
	.align		4
        /*0034*/ 	.byte	0x04, 0x55
        /*0036*/ 	.short	(.L_134 - .L_133)


	//   ....[0]....
.L_133:
        /*0038*/ 	.word	0x00000001
        /*003c*/ 	.byte	0x60, 0x02, 0x00, 0x00, 0x01, 0x00, 0x00, 0x00, 0x60, 0x06, 0x00, 0x00, 0x01, 0x00, 0x00, 0x00
        /* <DEDUP_REMOVED lines=37> */
        /*029c*/ 	.byte	0x90, 0xd8, 0x00, 0x00, 0x01, 0x00, 0x00, 0x00, 0xa0, 0xd8, 0x00, 0x00


	//----- nvinfo : EIATTR_MERCURY_ISA_VERSION
	.align		4
.L_134:
        /*02a8*/ 	.byte	0x03, 0x5f
        /*02aa*/ 	.short	0x0000


	//----- nvinfo : EIATTR_COOP_GROUP_MASK_REGIDS
	.align		4
        /*02ac*/ 	.byte	0x04, 0x29
        /*02ae*/ 	.short	(.L_136 - .L_135)


	//   ....[0]....
.L_135:
        /*02b0*/ 	.word	0xffffffff


	//   ....[1]....
        /*02b4*/ 	.word	0xffffffff


	//   ....[2]....
        /*02b8*/ 	.word	0xffffffff


	//   ....[3]....
        /*02bc*/ 	.word	0xffffffff


	//   ....[4]....
        /*02c0*/ 	.word	0xffffffff


	//   ....[5]....
        /*02c4*/ 	.word	0xffffffff


	//   ....[6]....
        /*02c8*/ 	.word	0xffffffff


	//   ....[7]....
        /*02cc*/ 	.word	0xffffffff


	//   ....[8]....
        /*02d0*/ 	.word	0xffffffff


	//   ....[9]....
        /*02d4*/ 	.word	0xffffffff


	//   ....[10]....
        /*02d8*/ 	.word	0xffffffff


	//   ....[11]....
        /*02dc*/ 	.word	0xffffffff


	//   ....[12]....
        /*02e0*/ 	.word	0xffffffff


	//   ....[13]....
        /*02e4*/ 	.word	0xffffffff


	//   ....[14]....
        /*02e8*/ 	.word	0xffffffff


	//   ....[15]....
        /*02ec*/ 	.word	0xffffffff


	//   ....[16]....
        /*02f0*/ 	.word	0xffffffff


	//   ....[17]....
        /*02f4*/ 	.word	0xffffffff


	//   ....[18]....
        /*02f8*/ 	.word	0xffffffff


	//   ....[19]....
        /*02fc*/ 	.word	0xffffffff


	//   ....[20]....
        /*0300*/ 	.word	0xffffffff


	//   ....[21]....
        /*0304*/ 	.word	0xffffffff


	//   ....[22]....
        /*0308*/ 	.word	0xffffffff


	//   ....[23]....
        /*030c*/ 	.word	0xffffffff


	//   ....[24]....
        /*0310*/ 	.word	0xffffffff


	//   ....[25]....
        /*0314*/ 	.word	0xffffffff


	//   ....[26]....
        /*0318*/ 	.word	0xffffffff


	//   ....[27]....
        /*031c*/ 	.word	0xffffffff


	//   ....[28]....
        /*0320*/ 	.word	0xffffffff


	//   ....[29]....
        /*0324*/ 	.word	0xffffffff


	//   ....[30]....
        /*0328*/ 	.word	0xffffffff


	//   ....[31]....
        /*032c*/ 	.word	0xffffffff


	//   ....[32]....
        /*0330*/ 	.word	0xffffffff


	//   ....[33]....
        /*0334*/ 	.word	0xffffffff


	//   ....[34]....
        /*0338*/ 	.word	0xffffffff


	//   ....[35]....
        /*033c*/ 	.word	0xffffffff


	//   ....[36]....
        /*0340*/ 	.word	0xffffffff


	//   ....[37]....
        /*0344*/ 	.word	0xffffffff


	//   ....[38]....
        /*0348*/ 	.word	0xffffffff


	//   ....[39]....
        /*034c*/ 	.word	0xffffffff


	//   ....[40]....
        /*0350*/ 	.word	0xffffffff


	//   ....[41]....
        /*0354*/ 	.word	0xffffffff


	//   ....[42]....
        /*0358*/ 	.word	0xffffffff


	//   ....[43]....
        /*035c*/ 	.word	0xffffffff


	//   ....[44]....
        /*0360*/ 	.word	0xffffffff


	//   ....[45]....
        /*0364*/ 	.word	0xffffffff


	//   ....[46]....
        /*0368*/ 	.word	0xffffffff


	//   ....[47]....
        /*036c*/ 	.word	0xffffffff


	//   ....[48]....
        /*0370*/ 	.word	0xffffffff


	//   ....[49]....
        /*0374*/ 	.word	0xffffffff


	//   ....[50]....
        /*0378*/ 	.word	0xffffffff


	//   ....[51]....
        /*037c*/ 	.word	0xffffffff


	//   ....[52]....
        /*0380*/ 	.word	0xffffffff


	//   ....[53]....
        /*0384*/ 	.word	0xffffffff


	//   ....[54]....
        /*0388*/ 	.word	0xffffffff


	//   ....[55]....
        /*038c*/ 	.word	0xffffffff


	//   ....[56]....
        /*0390*/ 	.word	0xffffffff


	//   ....[57]....
        /*0394*/ 	.word	0xffffffff


	//   ....[58]....
        /*0398*/ 	.word	0xffffffff


	//   ....[59]....
        /*039c*/ 	.word	0xffffffff


	//   ....[60]....
        /*03a0*/ 	.word	0xffffffff


	//   ....[61]....
        /*03a4*/ 	.word	0xffffffff


	//   ....[62]....
        /*03a8*/ 	.word	0xffffffff


	//   ....[63]....
        /*03ac*/ 	.word	0xffffffff


	//----- nvinfo : EIATTR_COOP_GROUP_INSTR_OFFSETS
	.align		4
.L_136:
        /*03b0*/ 	.byte	0x04, 0x28
        /*03b2*/ 	.short	(.L_138 - .L_137)


	//   ....[0]....
.L_137:
        /*03b4*/ 	.word	0x000003f0


	//   ....[1]....
        /*03b8*/ 	.word	0x00000420


	//   ....[2]....
        /*03bc*/ 	.word	0x00000450


	//   ....[3]....
        /*03c0*/ 	.word	0x00000480


	//   ....[4]....
        /*03c4*/ 	.word	0x000004d0


	//   ....[5]....
        /*03c8*/ 	.word	0x00000500


	//   ....[6]....
        /*03cc*/ 	.word	0x00000570


	//   ....[7]....
        /*03d0*/ 	.word	0x000005a0


	//   ....[8]....
        /*03d4*/ 	.word	0x000005f0


	//   ....[9]....
        /*03d8*/ 	.word	0x00000620


	//   ....[10]....
        /*03dc*/ 	.word	0x00000630


	//   ....[11]....
        /*03e0*/ 	.word	0x00000640


	//   ....[12]....
        /*03e4*/ 	.word	0x00000650


	//   ....[13]....
        /*03e8*/ 	.word	0x00000680


	//   ....[14]....
        /*03ec*/ 	.word	0x00000690


	//   ....[15]....
        /*03f0*/ 	.word	0x00000710


	//   ....[16]....
        /*03f4*/ 	.word	0x00004030


	//   ....[17]....
        /*03f8*/ 	.word	0x00004090


	//   ....[18]....
        /*03fc*/ 	.word	0x000041c0


	//   ....[19]....
        /*0400*/ 	.word	0x000041f0


	//   ....[20]....
        /*0404*/ 	.word	0x00004220


	//   ....[21]....
        /*0408*/ 	.word	0x00004320


	//   ....[22]....
        /*040c*/ 	.word	0x000043d0


	//   ....[23]....
        /*0410*/ 	.word	0x00004540


	//   ....[24]....
        /*0414*/ 	.word	0x000098c0


	//   ....[25]....
        /*0418*/ 	.word	0x00009940


	//   ....[26]....
        /*041c*/ 	.word	0x00009a00


	//   ....[27]....
        /*0420*/ 	.word	0x00009a30


	//   ....[28]....
        /*0424*/ 	.word	0x00009a60


	//   ....[29]....
        /*0428*/ 	.word	0x00009b80


	//   ....[30]....
        /*042c*/ 	.word	0x00009d20


	//   ....[31]....
        /*0430*/ 	.word	0x00009fc0


	//   ....[32]....
        /*0434*/ 	.word	0x0000cf10


	//   ....[33]....
        /*0438*/ 	.word	0x0000cf20


	//   ....[34]....
        /*043c*/ 	.word	0x0000cf30


	//   ....[35]....
        /*0440*/ 	.word	0x0000cf40


	//   ....[36]....
        /*0444*/ 	.word	0x0000cfa0


	//   ....[37]....
        /*0448*/ 	.word	0x0000cfc0


	//   ....[38]....
        /*044c*/ 	.word	0x0000cfd0


	//   ....[39]....
        /*0450*/ 	.word	0x0000cfe0


	//   ....[40]....
        /*0454*/ 	.word	0x0000dfa0


	//   ....[41]....
        /*0458*/ 	.word	0x0000dfe0


	//   ....[42]....
        /*045c*/ 	.word	0x0000e000


	//   ....[43]....
        /*0460*/ 	.word	0x0000e020


	//   ....[44]....
        /*0464*/ 	.word	0x0000e190


	//   ....[45]....
        /*0468*/ 	.word	0x0000e1b0


	//   ....[46]....
        /*046c*/ 	.word	0x0000e1c0


	//   ....[47]....
        /*0470*/ 	.word	0x0000e1d0


	//   ....[48]....
        /*0474*/ 	.word	0x0000e280


	//   ....[49]....
        /*0478*/ 	.word	0x0000e290


	//   ....[50]....
        /*047c*/ 	.word	0x0000e310


	//   ....[51]....
        /*0480*/ 	.word	0x0000e320


	//   ....[52]....
        /*0484*/ 	.word	0x0000e340


	//   ....[53]....
        /*0488*/ 	.word	0x0000e350


	//   ....[54]....
        /*048c*/ 	.word	0x0000e370


	//   ....[55]....
        /*0490*/ 	.word	0x0000e380


	//   ....[56]....
        /*0494*/ 	.word	0x0000e3a0


	//   ....[57]....
        /*0498*/ 	.word	0x0000e3b0


	//   ....[58]....
        /*049c*/ 	.word	0x0000e3d0


	//   ....[59]....
        /*04a0*/ 	.word	0x0000e3e0


	//   ....[60]....
        /*04a4*/ 	.word	0x0000e400


	//   ....[61]....
        /*04a8*/ 	.word	0x0000e410


	//   ....[62]....
        /*04ac*/ 	.word	0x0000e4c0


	//   ....[63]....
        /*04b0*/ 	.word	0x0000e500


	//----- nvinfo : EIATTR_EXIT_INSTR_OFFSETS
	.align		4
.L_138:
        /*04b4*/ 	.byte	0x04, 0x1c
        /*04b6*/ 	.short	(.L_140 - .L_139)


	//   ....[0]....
.L_139:
        /*04b8*/ 	.word	0x00000040


	//   ....[1]....
        /*04bc*/ 	.word	0x0000e5c0


	//   ....[2]....
        /*04c0*/ 	.word	0x0000e5f0


	//----- nvinfo : EIATTR_CTAIDZ_USED
	.align		4
.L_140:
        /*04c4*/ 	.byte	0x01, 0x04
	.zero		2


	//----- nvinfo : EIATTR_MAX_THREADS
	.align		4
        /*04c8*/ 	.byte	0x04, 0x05
        /*04ca*/ 	.short	(.L_142 - .L_141)
.L_141:
        /*04cc*/ 	.word	0x00000080
        /*04d0*/ 	.word	0x00000001
        /*04d4*/ 	.word	0x00000001
.L_142:


//--------------------- .nv.info._ZN7cutlass13device_kernelIN5flash19enable_sm80_to_sm89INS1_16FlashAttnFwdSm80INS1_25CollectiveMainloopFwdSm80ILi4ELi1ELb0EN4cute5tupleIJNS5_1CILi128EEENS7_ILi112EEENS7_ILi64EEEEEELi64ENS_10bfloat16_tEfNS_4arch4Sm80ELb0ELb0ELb1ELb1ELb0ELb0ELb1ELb0EEENS1_21CollectiveEpilogueFwdINS6_IJS8_SA_S9_EEENS6_IJNS7_ILi1EEESI_SI_EEESC_SE_Li128ELb1ELb1ELb0ELb0EEENS1_19SingleTileSchedulerILb1ELb0ELb1ELi128EEEEEEEEEvNT_6ParamsE --------------------------
	.section	.nv.info._ZN7cutlass13device_kernelIN5flash19enable_sm80_to_sm89INS1_16FlashAttnFwdSm80INS1_25CollectiveMainloopFwdSm80ILi4ELi1ELb0EN4cute5tupleIJNS5_1CILi128EEENS7_ILi112EEENS7_ILi64EEEEEELi64ENS_10bfloat16_tEfNS_4arch4Sm80ELb0ELb0ELb1ELb1ELb0ELb0ELb1ELb0EEENS1_21CollectiveEpilogueFwdINS6_IJS8_SA_S9_EEENS6_IJNS7_ILi1EEESI_SI_EEESC_SE_Li128ELb1ELb1ELb0ELb0EEENS1_19SingleTileSchedulerILb1ELb0ELb1ELi128EEEEEEEEEvNT_6ParamsE,"",@"SHT_CUDA_INFO"
	.sectionflags	@""
	.align	4


	//----- nvinfo : EIATTR_CUDA_API_VERSION
	.align		4
        /*0000*/ 	.byte	0x04, 0x37
        /*0002*/ 	.short	(.L_144 - .L_143)
.L_143:
        /*0004*/ 	.word	0x00000082


	//----- nvinfo : EIATTR_SW2861232_WAR
	.align		4
.L_144:
        /*0008*/ 	.byte	0x01, 0x35
	.zero		2


	//----- nvinfo : EIATTR_PARAM_CBANK
	.align		4
        /*000c*/ 	.byte	0x04, 0x0a
        /*000e*/ 	.short	(.L_146 - .L_145)
	.align		4
.L_145:
        /*0010*/ 	.word	index@(.nv.constant0._ZN7cutlass13device_kernelIN5flash19enable_sm80_to_sm89INS1_16FlashAttnFwdSm80INS1_25CollectiveMainloopFwdSm80ILi4ELi1ELb0EN4cute5tupleIJNS5_1CILi128EEENS7_ILi112EEENS7_ILi64EEEEEELi64ENS_10bfloat16_tEfNS_4arch4Sm80ELb0ELb0ELb1ELb1ELb0ELb0ELb1ELb0EEENS1_21CollectiveEpilogueFwdINS6_IJS8_SA_S9_EEENS6_IJNS7_ILi1EEESI_SI_EEESC_SE_Li128ELb1ELb1ELb0ELb0EEENS1_19SingleTileSchedulerILb1ELb0ELb1ELi128EEEEEEEEEvNT_6ParamsE)
        /*0014*/ 	.short	0x0160
        /*0016*/ 	.short	0x0418


	//----- nvinfo : EIATTR_CBANK_PARAM_SIZE
	.align		4
.L_146:
        /*0018*/ 	.byte	0x03, 0x19
        /*001a*/ 	.short	0x0418


	//----- nvinfo : EIATTR_KPARAM_INFO
	.align		4
        /*001c*/ 	.byte	0x04, 0x17
        /*001e*/ 	.short	(.L_148 - .L_147)
.L_147:
        /*0020*/ 	.word	0x00000000
        /*0024*/ 	.short	0x0000
        /*0026*/ 	.short	0x0000
        /*0028*/ 	.byte	0x00, 0xf0, 0x61, 0x10


	//----- nvinfo : EIATTR_MAXREG_COUNT
	.align		4
.L_148:
        /*002c*/ 	.byte	0x03, 0x1b
        /*002e*/ 	.short	0x00ff


	//----- nvinfo : EIATTR_NUM_BARRIERS
	.align		4
        /*0030*/ 	.byte	0x02, 0x4c
        /*0032*/ 	.byte	0x02
	.zero		1


	//----- nvinfo : EIATTR_ANNOTATIONS
	.align		4
        /*0034*/ 	.byte	0x04, 0x55
        /*0036*/ 	.short	(.L_150 - .L_149)


	//   ....[0]....
.L_149:
        /* <DEDUP_REMOVED lines=31> */
        /*021c*/ 	.byte	0x90, 0xe6, 0x00, 0x00


	//----- nvinfo : EIATTR_MERCURY_ISA_VERSION
	.align		4
.L_150:
        /*0220*/ 	.byte	0x03, 0x5f
        /*0222*/ 	.short	0x0000


	//----- nvinfo : EIATTR_COOP_GROUP_MASK_REGIDS
	.align		4
        /*0224*/ 	.byte	0x04, 0x29
        /*0226*/ 	.short	(.L_152 - .L_151)


	//   ....[0]....
.L_151:
        /*0228*/ 	.word	0xffffffff


	//   ....[1]....
        /*022c*/ 	.word	0xffffffff


	//   ....[2]....
        /*0230*/ 	.word	0xffffffff


	//   ....[3]....
        /*0234*/ 	.word	0xffffffff


	//   ....[4]....
        /*0238*/ 	.word	0xffffffff


	//   ....[5]....
        /*023c*/ 	.word	0xffffffff


	//   ....[6]....
        /*0240*/ 	.word	0xffffffff


	//   ....[7]....
        /*0244*/ 	.word	0xffffffff


	//   ....[8]....
        /*0248*/ 	.word	0xffffffff


	//   ....[9]....
        /*024c*/ 	.word	0xffffffff


	//   ....[10]....
        /*0250*/ 	.word	0xffffffff


	//   ....[11]....
        /*0254*/ 	.word	0xffffffff


	//   ....[12]....
        /*0258*/ 	.word	0xffffffff


	//   ....[13]....
        /*025c*/ 	.word	0xffffffff


	//   ....[14]....
        /*0260*/ 	.word	0xffffffff


	//   ....[15]....
        /*0264*/ 	.word	0xffffffff


	//   ....[16]....
        /*0268*/ 	.word	0xffffffff


	//   ....[17]....
        /*026c*/ 	.word	0xffffffff


	//   ....[18]....
        /*0270*/ 	.word	0xffffffff


	//   ....[19]....
        /*0274*/ 	.word	0xffffffff


	//   ....[20]....
        /*0278*/ 	.word	0xffffffff


	//   ....[21]....
        /*027c*/ 	.word	0xffffffff


	//   ....[22]....
        /*0280*/ 	.word	0xffffffff


	//   ....[23]....
        /*0284*/ 	.word	0xffffffff


	//   ....[24]....
        /*0288*/ 	.word	0xffffffff


	//   ....[25]....
        /*028c*/ 	.word	0xffffffff


	//   ....[26]....
        /*0290*/ 	.word	0xffffffff


	//   ....[27]....
        /*0294*/ 	.word	0xffffffff


	//   ....[28]....
        /*0298*/ 	.word	0xffffffff


	//   ....[29]....
        /*029c*/ 	.word	0xffffffff


	//   ....[30]....
        /*02a0*/ 	.word	0xffffffff


	//   ....[31]....
        /*02a4*/ 	.word	0xffffffff


	//   ....[32]....
        /*02a8*/ 	.word	0xffffffff


	//   ....[33]....
        /*02ac*/ 	.word	0xffffffff


	//   ....[34]....
        /*02b0*/ 	.word	0xffffffff


	//   ....[35]....
        /*02b4*/ 	.word	0xffffffff


	//   ....[36]....
        /*02b8*/ 	.word	0xffffffff


	//   ....[37]....
        /*02bc*/ 	.word	0xffffffff


	//   ....[38]....
        /*02c0*/ 	.word	0xffffffff


	//   ....[39]....
        /*02c4*/ 	.word	0xffffffff


	//   ....[40]....
        /*02c8*/ 	.word	0xffffffff


	//   ....[41]....
        /*02cc*/ 	.word	0xffffffff


	//   ....[42]....
        /*02d0*/ 	.word	0xffffffff


	//   ....[43]....
        /*02d4*/ 	.word	0xffffffff


	//   ....[44]....
        /*02d8*/ 	.word	0xffffffff


	//   ....[45]....
        /*02dc*/ 	.word	0xffffffff


	//   ....[46]....
        /*02e0*/ 	.word	0xffffffff


	//   ....[47]....
        /*02e4*/ 	.word	0xffffffff


	//   ....[48]....
        /*02e8*/ 	.word	0xffffffff


	//   ....[49]....
        /*02ec*/ 	.word	0xffffffff


	//   ....[50]....
        /*02f0*/ 	.word	0xffffffff


	//   ....[51]....
        /*02f4*/ 	.word	0xffffffff


	//   ....[52]....
        /*02f8*/ 	.word	0xffffffff


	//   ....[53]....
        /*02fc*/ 	.word	0xffffffff


	//   ....[54]....
        /*0300*/ 	.word	0xffffffff


	//   ....[55]....
        /*0304*/ 	.word	0xffffffff


	//   ....[56]....
        /*0308*/ 	.word	0xffffffff


	//   ....[57]....
        /*030c*/ 	.word	0xffffffff


	//   ....[58]....
        /*0310*/ 	.word	0xffffffff


	//   ....[59]....
        /*0314*/ 	.word	0xffffffff


	//   ....[60]....
        /*0318*/ 	.word	0xffffffff


	//   ....[61]....
        /*031c*/ 	.word	0xffffffff


	//   ....[62]....
        /*0320*/ 	.word	0xffffffff


	//   ....[63]....
        /*0324*/ 	.word	0xffffffff


	//   ....[64]....
        /*0328*/ 	.word	0xffffffff


	//   ....[65]....
        /*032c*/ 	.word	0xffffffff


	//   ....[66]....
        /*0330*/ 	.word	0xffffffff


	//   ....[67]....
        /*0334*/ 	.word	0xffffffff


	//   ....[68]....
        /*0338*/ 	.word	0xffffffff


	//   ....[69]....
        /*033c*/ 	.word	0xffffffff


	//   ....[70]....
        /*0340*/ 	.word	0xffffffff


	//   ....[71]....
        /*0344*/ 	.word	0xffffffff


	//   ....[72]....
        /*0348*/ 	.word	0xffffffff


	//   ....[73]....
        /*034c*/ 	.word	0xffffffff


	//   ....[74]....
        /*0350*/ 	.word	0xffffffff


	//   ....[75]....
        /*0354*/ 	.word	0xffffffff


	//   ....[76]....
        /*0358*/ 	.word	0xffffffff


	//   ....[77]....
        /*035c*/ 	.word	0xffffffff


	//   ....[78]....
        /*0360*/ 	.word	0xffffffff


	//   ....[79]....
        /*0364*/ 	.word	0xffffffff


	//   ....[80]....
        /*0368*/ 	.word	0xffffffff


	//----- nvinfo : EIATTR_COOP_GROUP_INSTR_OFFSETS
	.align		4
.L_152:
        /*036c*/ 	.byte	0x04, 0x28
        /*036e*/ 	.short	(.L_154 - .L_153)


	//   ....[0]....
.L_153:
        /*0370*/ 	.word	0x00000090


	//   ....[1]....
        /*0374*/ 	.word	0x00000e70


	//   ....[2]....
        /*0378*/ 	.word	0x00000e90


	//   ....[3]....
        /*037c*/ 	.word	0x000010d0


	//   ....[4]....
        /*0380*/ 	.word	0x00001100


	//   ....[5]....
        /*0384*/ 	.word	0x00001190


	//   ....[6]....
        /*0388*/ 	.word	0x000011c0


	//   ....[7]....
        /*038c*/ 	.word	0x00001250


	//   ....[8]....
        /*0390*/ 	.word	0x00001280


	//   ....[9]....
        /*0394*/ 	.word	0x00001310


	//   ....[10]....
        /*0398*/ 	.word	0x00001340


	//   ....[11]....
        /*039c*/ 	.word	0x000013d0


	//   ....[12]....
        /*03a0*/ 	.word	0x00001400


	//   ....[13]....
        /*03a4*/ 	.word	0x00001490


	//   ....[14]....
        /*03a8*/ 	.word	0x000014c0


	//   ....[15]....
        /*03ac*/ 	.word	0x00001540


	//   ....[16]....
        /*03b0*/ 	.word	0x00001580


	//   ....[17]....
        /*03b4*/ 	.word	0x00004560


	//   ....[18]....
        /*03b8*/ 	.word	0x00004670


	//   ....[19]....
        /*03bc*/ 	.word	0x00004a80


	//   ....[20]....
        /*03c0*/ 	.word	0x00004b50


	//   ....[21]....
        /*03c4*/ 	.word	0x00004bb0


	//   ....[22]....
        /*03c8*/ 	.word	0x00004c40


	//   ....[23]....
        /*03cc*/ 	.word	0x00004d70


	//   ....[24]....
        /*03d0*/ 	.word	0x00004ec0


	//   ....[25]....
        /*03d4*/ 	.word	0x00009230


	//   ....[26]....
        /*03d8*/ 	.word	0x000092a0


	//   ....[27]....
        /*03dc*/ 	.word	0x00009340


	//   ....[28]....
        /*03e0*/ 	.word	0x00009380


	//   ....[29]....
        /*03e4*/ 	.word	0x00009480


	//   ....[30]....
        /*03e8*/ 	.word	0x000095d0


	//   ....[31]....
        /*03ec*/ 	.word	0x00009730


	//   ....[32]....
        /*03f0*/ 	.word	0x000099c0


	//   ....[33]....
        /*03f4*/ 	.word	0x0000cc70


	//   ....[34]....
        /*03f8*/ 	.word	0x0000cc80


	//   ....[35]....
        /*03fc*/ 	.word	0x0000cc90


	//   ....[36]....
        /*0400*/ 	.word	0x0000cca0


	//   ....[37]....
        /*0404*/ 	.word	0x0000ccd0


	//   ....[38]....
        /*0408*/ 	.word	0x0000ccf0


	//   ....[39]....
        /*040c*/ 	.word	0x0000cd10


	//   ....[40]....
        /*0410*/ 	.word	0x0000cd20


	//   ....[41]....
        /*0414*/ 	.word	0x0000e000


	//   ....[42]....
        /*0418*/ 	.word	0x0000e050


	//   ....[43]....
        /*041c*/ 	.word	0x0000e080


	//   ....[44]....
        /*0420*/ 	.word	0x0000e0b0


	//   ....[45]....
        /*0424*/ 	.word	0x0000e0e0


	//   ....[46]....
        /*0428*/ 	.word	0x0000e120


	//   ....[47]....
        /*042c*/ 	.word	0x0000e150


	//   ....[48]....
        /*0430*/ 	.word	0x0000e180


	//   ....[49]....
        /*0434*/ 	.word	0x0000e260


	//   ....[50]....
        /*0438*/ 	.word	0x0000e290


	//   ....[51]....
        /*043c*/ 	.word	0x0000e2f0


	//   ....[52]....
        /*0440*/ 	.word	0x0000e350


	//   ....[53]....
        /*0444*/ 	.word	0x0000e360


	//   ....[54]....
        /*0448*/ 	.word	0x0000e370


	//   ....[55]....
        /*044c*/ 	.word	0x0000e380


	//   ....[56]....
        /*0450*/ 	.word	0x0000e3f0


	//   ....[57]....
        /*0454*/ 	.word	0x0000e4a0


	//   ....[58]....
        /*0458*/ 	.word	0x0000e4b0


	//   ....[59]....
        /*045c*/ 	.word	0x0000e4e0


	//   ....[60]....
        /*0460*/ 	.word	0x0000e4f0


	//   ....[61]....
        /*0464*/ 	.word	0x0000e500


	//   ....[62]....
        /*0468*/ 	.word	0x0000e510


	//   ....[63]....
        /*046c*/ 	.word	0x0000e590


	//   ....[64]....
        /*0470*/ 	.word	0x0000e5a0


	//   ....[65]....
        /*0474*/ 	.word	0x0000ed00


	//   ....[66]....
        /*0478*/ 	.word	0x0000ed40


	//   ....[67]....
        /*047c*/ 	.word	0x0000ed70


	//   ....[68]....
        /*0480*/ 	.word	0x0000eda0


	//   ....[69]....
        /*0484*/ 	.word	0x0000edd0


	//   ....[70]....
        /*0488*/ 	.word	0x0000ee00


	//   ....[71]....
        /*048c*/ 	.word	0x0000ee30


	//   ....[72]....
        /*0490*/ 	.word	0x0000ee50


	//   ....[73]....
        /*0494*/ 	.word	0x0000ee70


	//   ....[74]....
        /*0498*/ 	.word	0x0000eea0


	//   ....[75]....
        /*049c*/ 	.word	0x0000eeb0


	//   ....[76]....
        /*04a0*/ 	.word	0x0000eec0


	//   ....[77]....
        /*04a4*/ 	.word	0x0000eed0


	//   ....[78]....
        /*04a8*/ 	.word	0x0000eee0


	//   ....[79]....
        /*04ac*/ 	.word	0x0000ef10


	//   ....[80]....
        /*04b0*/ 	.word	0x0000ef30


	//----- nvinfo : EIATTR_EXIT_INSTR_OFFSETS
	.align		4
.L_154:
        /*04b4*/ 	.byte	0x04, 0x1c
        /*04b6*/ 	.short	(.L_156 - .L_155)


	//   ....[0]....
.L_155:
        /*04b8*/ 	.word	0x00000350


	//   ....[1]....
        /*04bc*/ 	.word	0x0000e640


	//   ....[2]....
        /*04c0*/ 	.word	0x0000e680


	//   ....[3]....
        /*04c4*/ 	.word	0x0000f090


	//   ....[4]....
        /*04c8*/ 	.word	0x0000f0d0


	//----- nvinfo : EIATTR_CTAIDZ_USED
	.align		4
.L_156:
        /*04cc*/ 	.byte	0x01, 0x04
	.zero		2


	//----- nvinfo : EIATTR_MAX_THREADS
	.align		4
        /*04d0*/ 	.byte	0x04, 0x05
        /*04d2*/ 	.short	(.L_158 - .L_157)
.L_157:
        /*04d4*/ 	.word	0x00000080
        /*04d8*/ 	.word	0x00000001
        /*04dc*/ 	.word	0x00000001


	//----- nvinfo : EIATTR_CRS_STACK_SIZE
	.align		4
.L_158:
        /*04e0*/ 	.byte	0x04, 0x1e
        /*04e2*/ 	.short	(.L_160 - .L_159)
.L_159:
        /*04e4*/ 	.word	0x00000000
.L_160:


//--------------------- .nv.info._ZN7cutlass13device_kernelIN5flash19enable_sm80_to_sm89INS1_16FlashAttnFwdSm80INS1_25CollectiveMainloopFwdSm80ILi4ELi1ELb0EN4cute5tupleIJNS5_1CILi128EEENS7_ILi112EEENS7_ILi64EEEEEELi64ENS_10bfloat16_tEfNS_4arch4Sm80ELb0ELb0ELb1ELb1ELb0ELb1ELb1ELb0EEENS1_21CollectiveEpilogueFwdINS6_IJS8_SA_S9_EEENS6_IJNS7_ILi1EEESI_SI_EEESC_SE_Li128ELb1ELb1ELb0ELb0EEENS1_19SingleTileSchedulerILb1ELb0ELb1ELi128EEEEEEEEEvNT_6ParamsE --------------------------
	.section	.nv.info._ZN7cutlass13device_kernelIN5flash19enable_sm80_to_sm89INS1_16FlashAttnFwdSm80INS1_25CollectiveMainloopFwdSm80ILi4ELi1ELb0EN4cute5tupleIJNS5_1CILi128EEENS7_ILi112EEENS7_ILi64EEEEEELi64ENS_10bfloat16_tEfNS_4arch4Sm80ELb0ELb0ELb1ELb1ELb0ELb1ELb1ELb0EEENS1_21CollectiveEpilogueFwdINS6_IJS8_SA_S9_EEENS6_IJNS7_ILi1EEESI_SI_EEESC_SE_Li128ELb1ELb1ELb0ELb0EEENS1_19SingleTileSchedulerILb1ELb0ELb1ELi128EEEEEEEEEvNT_6ParamsE,"",@"SHT_CUDA_INFO"
	.sectionflags	@""
	.align	4


	//----- nvinfo : EIATTR_CUDA_API_VERSION
	.align		4
        /*0000*/ 	.byte	0x04, 0x37
        /*0002*/ 	.short	(.L_162 - .L_161)
.L_161:
        /*0004*/ 	.word	0x00000082


	//----- nvinfo : EIATTR_SW2861232_WAR
	.align		4
.L_162:
        /*0008*/ 	.byte	0x01, 0x35
	.zero		2


	//----- nvinfo : EIATTR_PARAM_CBANK
	.align		4
        /*000c*/ 	.byte	0x04, 0x0a
        /*000e*/ 	.short	(.L_164 - .L_163)
	.align		4
.L_163:
        /*0010*/ 	.word	index@(.nv.constant0._ZN7cutlass13device_kernelIN5flash19enable_sm80_to_sm89INS1_16FlashAttnFwdSm80INS1_25CollectiveMainloopFwdSm80ILi4ELi1ELb0EN4cute5tupleIJNS5_1CILi128EEENS7_ILi112EEENS7_ILi64EEEEEELi64ENS_10bfloat16_tEfNS_4arch4Sm80ELb0ELb0ELb1ELb1ELb0ELb1ELb1ELb0EEENS1_21CollectiveEpilogueFwdINS6_IJS8_SA_S9_EEENS6_IJNS7_ILi1EEESI_SI_EEESC_SE_Li128ELb1ELb1ELb0ELb0EEENS1_19SingleTileSchedulerILb1ELb0ELb1ELi128EEEEEEEEEvNT_6ParamsE)
        /*0014*/ 	.short	0x0160
        /*0016*/ 	.short	0x0418


	//----- nvinfo : EIATTR_CBANK_PARAM_SIZE
	.align		4
.L_164:
        /*0018*/ 	.byte	0x03, 0x19
        /*001a*/ 	.short	0x0418


	//----- nvinfo : EIATTR_KPARAM_INFO
	.align		4
        /*001c*/ 	.byte	0x04, 0x17
        /*001e*/ 	.short	(.L_166 - .L_165)
.L_165:
        /*0020*/ 	.word	0x00000000
        /*0024*/ 	.short	0x0000
        /*0026*/ 	.short	0x0000
        /*0028*/ 	.byte	0x00, 0xf0, 0x61, 0x10


	//----- nvinfo : EIATTR_MAXREG_COUNT
	.align		4
.L_166:
        /*002c*/ 	.byte	0x03, 0x1b
        /*002e*/ 	.short	0x00ff


	//----- nvinfo : EIATTR_NUM_BARRIERS
	.align		4
        /*0030*/ 	.byte	0x02, 0x4c
        /*0032*/ 	.byte	0x02
	.zero		1


	//----- nvinfo : EIATTR_ANNOTATIONS
	.align		4
        /*0034*/ 	.byte	0x04, 0x55
        /*0036*/ 	.short	(.L_168 - .L_167)


	//   ....[0]....
.L_167:
        /* <DEDUP_REMOVED lines=39> */


	//----- nvinfo : EIATTR_MERCURY_ISA_VERSION
	.align		4
.L_168:
        /*0298*/ 	.byte	0x03, 0x5f
        /*029a*/ 	.short	0x0000


	//----- nvinfo : EIATTR_COOP_GROUP_MASK_REGIDS
	.align		4
        /*029c*/ 	.byte	0x04, 0x29
        /*029e*/ 	.short	(.L_170 - .L_169)


	//   ....[0]....
.L_169:
        /*02a0*/ 	.word	0xffffffff


	//   ....[1]....
        /*02a4*/ 	.word	0xffffffff


	//   ....[2]....
        /*02a8*/ 	.word	0xffffffff


	//   ....[3]....
        /*02ac*/ 	.word	0xffffffff


	//   ....[4]....
        /*02b0*/ 	.word	0xffffffff


	//   ....[5]....
        /*02b4*/ 	.word	0xffffffff


	//   ....[6]....
        /*02b8*/ 	.word	0xffffffff


	//   ....[7]....
        /*02bc*/ 	.word	0xffffffff


	//   ....[8]....
        /*02c0*/ 	.word	0xffffffff


	//   ....[9]....
        /*02c4*/ 	.word	0xffffffff


	//   ....[10]....
        /*02c8*/ 	.word	0xffffffff


	//   ....[11]....
        /*02cc*/ 	.word	0xffffffff


	//   ....[12]....
        /*02d0*/ 	.word	0xffffffff


	//   ....[13]....
        /*02d4*/ 	.word	0xffffffff


	//   ....[14]....
        /*02d8*/ 	.word	0xffffffff


	//   ....[15]....
        /*02dc*/ 	.word	0xffffffff


	//   ....[16]....
        /*02e0*/ 	.word	0xffffffff


	//   ....[17]....
        /*02e4*/ 	.word	0xffffffff


	//   ....[18]....
        /*02e8*/ 	.word	0xffffffff


	//   ....[19]....
        /*02ec*/ 	.word	0xffffffff


	//   ....[20]....
        /*02f0*/ 	.word	0xffffffff


	//   ....[21]....
        /*02f4*/ 	.word	0xffffffff


	//   ....[22]....
        /*02f8*/ 	.word	0xffffffff


	//   ....[23]....
        /*02fc*/ 	.word	0xffffffff


	//   ....[24]....
        /*0300*/ 	.word	0xffffffff


	//   ....[25]....
        /*0304*/ 	.word	0xffffffff


	//   ....[26]....
        /*0308*/ 	.word	0xffffffff


	//   ....[27]....
        /*030c*/ 	.word	0xffffffff


	//   ....[28]....
        /*0310*/ 	.word	0xffffffff


	//   ....[29]....
        /*0314*/ 	.word	0xffffffff


	//   ....[30]....
        /*0318*/ 	.word	0xffffffff


	//   ....[31]....
        /*031c*/ 	.word	0xffffffff


	//   ....[32]....
        /*0320*/ 	.word	0xffffffff


	//   ....[33]....
        /*0324*/ 	.word	0xffffffff


	//   ....[34]....
        /*0328*/ 	.word	0xffffffff


	//   ....[35]....
        /*032c*/ 	.word	0xffffffff


	//   ....[36]....
        /*0330*/ 	.word	0xffffffff


	//   ....[37]....
        /*0334*/ 	.word	0xffffffff


	//   ....[38]....
        /*0338*/ 	.word	0xffffffff


	//   ....[39]....
        /*033c*/ 	.word	0xffffffff


	//   ....[40]....
        /*0340*/ 	.word	0xffffffff


	//   ....[41]....
        /*0344*/ 	.word	0xffffffff


	//   ....[42]....
        /*0348*/ 	.word	0xffffffff


	//   ....[43]....
        /*034c*/ 	.word	0xffffffff


	//   ....[44]....
        /*0350*/ 	.word	0xffffffff


	//   ....[45]....
        /*0354*/ 	.word	0xffffffff


	//   ....[46]....
        /*0358*/ 	.word	0xffffffff


	//   ....[47]....
        /*035c*/ 	.word	0xffffffff


	//   ....[48]....
        /*0360*/ 	.word	0xffffffff


	//   ....[49]....
        /*0364*/ 	.word	0xffffffff


	//   ....[50]....
        /*0368*/ 	.word	0xffffffff


	//   ....[51]....
        /*036c*/ 	.word	0xffffffff


	//   ....[52]....
        /*0370*/ 	.word	0xffffffff


	//   ....[53]....
        /*0374*/ 	.word	0xffffffff


	//   ....[54]....
        /*0378*/ 	.word	0xffffffff


	//   ....[55]....
        /*037c*/ 	.word	0xffffffff


	//   ....[56]....
        /*0380*/ 	.word	0xffffffff


	//   ....[57]....
        /*0384*/ 	.word	0xffffffff


	//   ....[58]....
        /*0388*/ 	.word	0xffffffff


	//   ....[59]....
        /*038c*/ 	.word	0xffffffff


	//   ....[60]....
        /*0390*/ 	.word	0xffffffff


	//   ....[61]....
        /*0394*/ 	.word	0xffffffff


	//   ....[62]....
        /*0398*/ 	.word	0xffffffff


	//   ....[63]....
        /*039c*/ 	.word	0xffffffff


	//   ....[64]....
        /*03a0*/ 	.word	0xffffffff


	//   ....[65]....
        /*03a4*/ 	.word	0xffffffff


	//   ....[66]....
        /*03a8*/ 	.word	0xffffffff


	//   ....[67]....
        /*03ac*/ 	.word	0xffffffff


	//   ....[68]....
        /*03b0*/ 	.word	0xffffffff


	//   ....[69]....
        /*03b4*/ 	.word	0xffffffff


	//   ....[70]....
        /*03b8*/ 	.word	0xffffffff


	//   ....[71]....
        /*03bc*/ 	.word	0xffffffff


	//   ....[72]....
        /*03c0*/ 	.word	0xffffffff


	//   ....[73]....
        /*03c4*/ 	.word	0xffffffff


	//   ....[74]....
        /*03c8*/ 	.word	0xffffffff


	//   ....[75]....
        /*03cc*/ 	.word	0xffffffff


	//   ....[76]....
        /*03d0*/ 	.word	0xffffffff


	//   ....[77]....
        /*03d4*/ 	.word	0xffffffff


	//   ....[78]....
        /*03d8*/ 	.word	0xffffffff


	//   ....[79]....
        /*03dc*/ 	.word	0xffffffff


	//   ....[80]....
        /*03e0*/ 	.word	0xffffffff


	//----- nvinfo : EIATTR_COOP_GROUP_INSTR_OFFSETS
	.align		4
.L_170:
        /*03e4*/ 	.byte	0x04, 0x28
        /*03e6*/ 	.short	(.L_172 - .L_171)


	//   ....[0]....
.L_171:
        /*03e8*/ 	.word	0x00000090


	//   ....[1]....
        /*03ec*/ 	.word	0x00008740


	//   ....[2]....
        /*03f0*/ 	.word	0x00008770


	//   ....[3]....
        /*03f4*/ 	.word	0x000087a0


	//   ....[4]....
        /*03f8*/ 	.word	0x000087d0


	//   ....[5]....
        /*03fc*/ 	.word	0x000087f0


	//   ....[6]....
        /*0400*/ 	.word	0x00008830


	//   ....[7]....
        /*0404*/ 	.word	0x00008850


	//   ....[8]....
        /*0408*/ 	.word	0x00008890


	//   ....[9]....
        /*040c*/ 	.word	0x000088c0


	//   ....[10]....
        /*0410*/ 	.word	0x00008910


	//   ....[11]....
        /*0414*/ 	.word	0x00008930


	//   ....[12]....
        /*0418*/ 	.word	0x00008940


	//   ....[13]....
        /*041c*/ 	.word	0x00008950


	//   ....[14]....
        /*0420*/ 	.word	0x000089a0


	//   ....[15]....
        /*0424*/ 	.word	0x000089d0


	//   ....[16]....
        /*0428*/ 	.word	0x00008a10


	//   ....[17]....
        /*042c*/ 	.word	0x0000f8f0


	//   ....[18]....
        /*0430*/ 	.word	0x0000f9b0


	//   ....[19]....
        /*0434*/ 	.word	0x0000fad0


	//   ....[20]....
        /*0438*/ 	.word	0x0000fb00


	//   ....[21]....
        /*043c*/ 	.word	0x0000fb30


	//   ....[22]....
        /*0440*/ 	.word	0x0000fc20


	//   ....[23]....
        /*0444*/ 	.word	0x0000fd00


	//   ....[24]....
        /*0448*/ 	.word	0x0000fe70


	//   ....[25]....
        /*044c*/ 	.word	0x000150c0


	//   ....[26]....
        /*0450*/ 	.word	0x00015140


	//   ....[27]....
        /*0454*/ 	.word	0x00015200


	//   ....[28]....
        /*0458*/ 	.word	0x00015230


	//   ....[29]....
        /*045c*/ 	.word	0x00015260


	//   ....[30]....
        /*0460*/ 	.word	0x00015380


	//   ....[31]....
        /*0464*/ 	.word	0x00015520


	//   ....[32]....
        /*0468*/ 	.word	0x000157c0


	//   ....[33]....
        /*046c*/ 	.word	0x000186a0


	//   ....[34]....
        /*0470*/ 	.word	0x000186b0


	//   ....[35]....
        /*0474*/ 	.word	0x000186c0


	//   ....[36]....
        /*0478*/ 	.word	0x000186d0


	//   ....[37]....
        /*047c*/ 	.word	0x00018700


	//   ....[38]....
        /*0480*/ 	.word	0x00018720


	//   ....[39]....
        /*0484*/ 	.word	0x00018740


	//   ....[40]....
        /*0488*/ 	.word	0x00018750


	//   ....[41]....
        /*048c*/ 	.word	0x00019a40


	//   ....[42]....
        /*0490*/ 	.word	0x00019a70


	//   ....[43]....
        /*0494*/ 	.word	0x00019ad0


	//   ....[44]....
        /*0498*/ 	.word	0x00019b00


	//   ....[45]....
        /*049c*/ 	.word	0x00019b40


	//   ....[46]....
        /*04a0*/ 	.word	0x00019b80


	//   ....[47]....
        /*04a4*/ 	.word	0x00019bb0


	//   ....[48]....
        /*04a8*/ 	.word	0x00019bd0


	//   ....[49]....
        /*04ac*/ 	.word	0x00019bf0


	//   ....[50]....
        /*04b0*/ 	.word	0x00019c30


	//   ....[51]....
        /*04b4*/ 	.word	0x00019c50


	//   ....[52]....
        /*04b8*/ 	.word	0x00019c80


	//   ....[53]....
        /*04bc*/ 	.word	0x00019cd0


	//   ....[54]....
        /*04c0*/ 	.word	0x00019d00


	//   ....[55]....
        /*04c4*/ 	.word	0x00019d50


	//   ....[56]....
        /*04c8*/ 	.word	0x00019da0


	//   ....[57]....
        /*04cc*/ 	.word	0x00019dd0


	//   ....[58]....
        /*04d0*/ 	.word	0x00019e20


	//   ....[59]....
        /*04d4*/ 	.word	0x00019ed0


	//   ....[60]....
        /*04d8*/ 	.word	0x00019ef0


	//   ....[61]....
        /*04dc*/ 	.word	0x00019f20


	//   ....[62]....
        /*04e0*/ 	.word	0x00019f50


	//   ....[63]....
        /*04e4*/ 	.word	0x00019ff0


	//   ....[64]....
        /*04e8*/ 	.word	0x0001a000


	//   ....[65]....
        /*04ec*/ 	.word	0x0001a720


	//   ....[66]....
        /*04f0*/ 	.word	0x0001a760


	//   ....[67]....
        /*04f4*/ 	.word	0x0001a790


	//   ....[68]....
        /*04f8*/ 	.word	0x0001a7c0


	//   ....[69]....
        /*04fc*/ 	.word	0x0001a7f0


	//   ....[70]....
        /*0500*/ 	.word	0x0001a820


	//   ....[71]....
        /*0504*/ 	.word	0x0001a850


	//   ....[72]....
        /*0508*/ 	.word	0x0001a880


	//   ....[73]....
        /*050c*/ 	.word	0x0001a8a0


	//   ....[74]....
        /*0510*/ 	.word	0x0001a8c0


	//   ....[75]....
        /*0514*/ 	.word	0x0001a8d0


	//   ....[76]....
        /*0518*/ 	.word	0x0001a8e0


	//   ....[77]....
        /*051c*/ 	.word	0x0001a8f0


	//   ....[78]....
        /*0520*/ 	.word	0x0001a900


	//   ....[79]....
        /*0524*/ 	.word	0x0001a910


	//   ....[80]....
        /*0528*/ 	.word	0x0001a940


	//----- nvinfo : EIATTR_EXIT_INSTR_OFFSETS
	.align		4
.L_172:
        /*052c*/ 	.byte	0x04, 0x1c
        /*052e*/ 	.short	(.L_174 - .L_173)


	//   ....[0]....
.L_173:
        /*0530*/ 	.word	0x00000350


	//   ....[1]....
        /*0534*/ 	.word	0x0001a0a0


	//   ....[2]....
        /*0538*/ 	.word	0x0001a0e0


	//   ....[3]....
        /*053c*/ 	.word	0x0001aad0


	//   ....[4]....
        /*0540*/ 	.word	0x0001ab10


	//----- nvinfo : EIATTR_CTAIDZ_USED
	.align		4
.L_174:
        /*0544*/ 	.byte	0x01, 0x04
	.zero		2


	//----- nvinfo : EIATTR_MAX_THREADS
	.align		4
        /*0548*/ 	.byte	0x04, 0x05
        /*054a*/ 	.short	(.L_176 - .L_175)
.L_175:
        /*054c*/ 	.word	0x00000080
        /*0550*/ 	.word	0x00000001
        /*0554*/ 	.word	0x00000001


	//----- nvinfo : EIATTR_CRS_STACK_SIZE
	.align		4
.L_176:
        /*0558*/ 	.byte	0x04, 0x1e
        /*055a*/ 	.short	(.L_178 - .L_177)
.L_177:
        /*055c*/ 	.word	0x00000000
.L_178:


//--------------------- .nv.info._ZN7cutlass13device_kernelIN5flash19enable_sm80_to_sm89INS1_16FlashAttnFwdSm80INS1_25CollectiveMainloopFwdSm80ILi4ELi1ELb0EN4cute5tupleIJNS5_1CILi128EEENS7_ILi96EEENS7_ILi64EEEEEELi64ENS_10bfloat16_tEfNS_4arch4Sm80ELb0ELb1ELb1ELb0ELb0ELb0ELb1ELb0EEENS1_21CollectiveEpilogueFwdINS6_IJS8_SA_S9_EEENS6_IJNS7_ILi1EEESI_SI_EEESC_SE_Li128ELb0ELb1ELb0ELb0EEENS1_19SingleTileSchedulerILb0ELb0ELb1ELi128EEEEEEEEEvNT_6ParamsE --------------------------
	.section	.nv.info._ZN7cutlass13device_kernelIN5flash19enable_sm80_to_sm89INS1_16FlashAttnFwdSm80INS1_25CollectiveMainloopFwdSm80ILi4ELi1ELb0EN4cute5tupleIJNS5_1CILi128EEENS7_ILi96EEENS7_ILi64EEEEEELi64ENS_10bfloat16_tEfNS_4arch4Sm80ELb0ELb1ELb1ELb0ELb0ELb0ELb1ELb0EEENS1_21CollectiveEpilogueFwdINS6_IJS8_SA_S9_EEENS6_IJNS7_ILi1EEESI_SI_EEESC_SE_Li128ELb0ELb1ELb0ELb0EEENS1_19SingleTileSchedulerILb0ELb0ELb1ELi128EEEEEEEEEvNT_6ParamsE,"",@"SHT_CUDA_INFO"
	.sectionflags	@""
	.align	4


	//----- nvinfo : EIATTR_CUDA_API_VERSION
	.align		4
        /*0000*/ 	.byte	0x04, 0x37
        /*0002*/ 	.short	(.L_180 - .L_179)
.L_179:
        /*0004*/ 	.word	0x00000082


	//----- nvinfo : EIATTR_SW2861232_WAR
	.align		4
.L_180:
        /*0008*/ 	.byte	0x01, 0x35
	.zero		2


	//----- nvinfo : EIATTR_PARAM_CBANK
	.align		4
        /*000c*/ 	.byte	0x04, 0x0a
        /*000e*/ 	.short	(.L_182 - .L_181)
	.align		4
.L_181:
        /*0010*/ 	.word	index@(.nv.constant0._ZN7cutlass13device_kernelIN5flash19enable_sm80_to_sm89INS1_16FlashAttnFwdSm80INS1_25CollectiveMainloopFwdSm80ILi4ELi1ELb0EN4cute5tupleIJNS5_1CILi128EEENS7_ILi96EEENS7_ILi64EEEEEELi64ENS_10bfloat16_tEfNS_4arch4Sm80ELb0ELb1ELb1ELb0ELb0ELb0ELb1ELb0EEENS1_21CollectiveEpilogueFwdINS6_IJS8_SA_S9_EEENS6_IJNS7_ILi1EEESI_SI_EEESC_SE_Li128ELb0ELb1ELb0ELb0EEENS1_19SingleTileSchedulerILb0ELb0ELb1ELi128EEEEEEEEEvNT_6ParamsE)
        /*0014*/ 	.short	0x0160
        /*0016*/ 	.short	0x0418


	//----- nvinfo : EIATTR_CBANK_PARAM_SIZE
	.align		4
.L_182:
        /*0018*/ 	.byte	0x03, 0x19
        /*001a*/ 	.short	0x0418


	//----- nvinfo : EIATTR_KPARAM_INFO
	.align		4
        /*001c*/ 	.byte	0x04, 0x17
        /*001e*/ 	.short	(.L_184 - .L_183)
.L_183:
        /*0020*/ 	.word	0x00000000
        /*0024*/ 	.short	0x0000
        /*0026*/ 	.short	0x0000
        /*0028*/ 	.byte	0x00, 0xf0, 0x61, 0x10


	//----- nvinfo : EIATTR_MAXREG_COUNT
	.align		4
.L_184:
        /*002c*/ 	.byte	0x03, 0x1b
        /*002e*/ 	.short	0x00ff


	//----- nvinfo : EIATTR_NUM_BARRIERS
	.align		4
        /*0030*/ 	.byte	0x02, 0x4c
        /*0032*/ 	.byte	0x02
	.zero		1


	//----- nvinfo : EIATTR_ANNOTATIONS
	.align		4
        /*0034*/ 	.byte	0x04, 0x55
        /*0036*/ 	.short	(.L_186 - .L_185)


	//   ....[0]....
.L_185:
        /* <DEDUP_REMOVED lines=45> */


	//----- nvinfo : EIATTR_MERCURY_ISA_VERSION
	.align		4
.L_186:
        /*02f0*/ 	.byte	0x03, 0x5f
        /*02f2*/ 	.short	0x0000


	//----- nvinfo : EIATTR_COOP_GROUP_MASK_REGIDS
	.align		4
        /*02f4*/ 	.byte	0x04, 0x29
        /*02f6*/ 	.short	(.L_188 - .L_187)


	//   ....[0]....
.L_187:
        /*02f8*/ 	.word	0xffffffff


	//   ....[1]....
        /*02fc*/ 	.word	0xffffffff


	//   ....[2]....
        /*0300*/ 	.word	0xffffffff


	//   ....[3]....
        /*0304*/ 	.word	0xffffffff


	//   ....[4]....
        /*0308*/ 	.word	0xffffffff


	//   ....[5]....
        /*030c*/ 	.word	0xffffffff


	//   ....[6]....
        /*0310*/ 	.word	0xffffffff


	//   ....[7]....
        /*0314*/ 	.word	0xffffffff


	//   ....[8]....
        /*0318*/ 	.word	0xffffffff


	//   ....[9]....
        /*031c*/ 	.word	0xffffffff


	//   ....[10]....
        /*0320*/ 	.word	0xffffffff


	//   ....[11]....
        /*0324*/ 	.word	0xffffffff


	//   ....[12]....
        /*0328*/ 	.word	0xffffffff


	//   ....[13]....
        /*032c*/ 	.word	0xffffffff


	//   ....[14]....
        /*0330*/ 	.word	0xffffffff


	//   ....[15]....
        /*0334*/ 	.word	0xffffffff


	//   ....[16]....
        /*0338*/ 	.word	0xffffffff


	//   ....[17]....
        /*033c*/ 	.word	0xffffffff


	//   ....[18]....
        /*0340*/ 	.word	0xffffffff


	//   ....[19]....
        /*0344*/ 	.word	0xffffffff


	//   ....[20]....
        /*0348*/ 	.word	0xffffffff


	//   ....[21]....
        /*034c*/ 	.word	0xffffffff


	//   ....[22]....
        /*0350*/ 	.word	0xffffffff


	//   ....[23]....
        /*0354*/ 	.word	0xffffffff


	//   ....[24]....
        /*0358*/ 	.word	0xffffffff


	//   ....[25]....
        /*035c*/ 	.word	0xffffffff


	//   ....[26]....
        /*0360*/ 	.word	0xffffffff


	//   ....[27]....
        /*0364*/ 	.word	0xffffffff


	//   ....[28]....
        /*0368*/ 	.word	0xffffffff


	//   ....[29]....
        /*036c*/ 	.word	0xffffffff


	//   ....[30]....
        /*0370*/ 	.word	0xffffffff


	//   ....[31]....
        /*0374*/ 	.word	0xffffffff


	//   ....[32]....
        /*0378*/ 	.word	0xffffffff


	//   ....[33]....
        /*037c*/ 	.word	0xffffffff


	//   ....[34]....
        /*0380*/ 	.word	0xffffffff


	//   ....[35]....
        /*0384*/ 	.word	0xffffffff


	//   ....[36]....
        /*0388*/ 	.word	0xffffffff


	//   ....[37]....
        /*038c*/ 	.word	0xffffffff


	//   ....[38]....
        /*0390*/ 	.word	0xffffffff


	//   ....[39]....
        /*0394*/ 	.word	0xffffffff


	//   ....[40]....
        /*0398*/ 	.word	0xffffffff


	//   ....[41]....
        /*039c*/ 	.word	0xffffffff


	//   ....[42]....
        /*03a0*/ 	.word	0xffffffff


	//   ....[43]....
        /*03a4*/ 	.word	0xffffffff


	//   ....[44]....
        /*03a8*/ 	.word	0xffffffff


	//   ....[45]....
        /*03ac*/ 	.word	0xffffffff


	//   ....[46]....
        /*03b0*/ 	.word	0xffffffff


	//   ....[47]....
        /*03b4*/ 	.word	0xffffffff


	//   ....[48]....
        /*03b8*/ 	.word	0xffffffff


	//   ....[49]....
        /*03bc*/ 	.word	0xffffffff


	//   ....[50]....
        /*03c0*/ 	.word	0xffffffff


	//   ....[51]....
        /*03c4*/ 	.word	0xffffffff


	//   ....[52]....
        /*03c8*/ 	.word	0xffffffff


	//   ....[53]....
        /*03cc*/ 	.word	0xffffffff


	//   ....[54]....
        /*03d0*/ 	.word	0xffffffff


	//   ....[55]....
        /*03d4*/ 	.word	0xffffffff


	//   ....[56]....
        /*03d8*/ 	.word	0xffffffff


	//   ....[57]....
        /*03dc*/ 	.word	0xffffffff


	//   ....[58]....
        /*03e0*/ 	.word	0xffffffff


	//   ....[59]....
        /*03e4*/ 	.word	0xffffffff


	//   ....[60]....
        /*03e8*/ 	.word	0xffffffff


	//   ....[61]....
        /*03ec*/ 	.word	0xffffffff


	//   ....[62]....
        /*03f0*/ 	.word	0xffffffff


	//   ....[63]....
        /*03f4*/ 	.word	0xffffffff


	//   ....[64]....
        /*03f8*/ 	.word	0xffffffff


	//   ....[65]....
        /*03fc*/ 	.word	0xffffffff


	//   ....[66]....
        /*0400*/ 	.word	0xffffffff


	//   ....[67]....
        /*0404*/ 	.word	0xffffffff


	//   ....[68]....
        /*0408*/ 	.word	0xffffffff


	//   ....[69]....
        /*040c*/ 	.word	0xffffffff


	//   ....[70]....
        /*0410*/ 	.word	0xffffffff


	//   ....[71]....
        /*0414*/ 	.word	0xffffffff


	//   ....[72]....
        /*0418*/ 	.word	0xffffffff


	//   ....[73]....
        /*041c*/ 	.word	0xffffffff


	//   ....[74]....
        /*0420*/ 	.word	0xffffffff


	//   ....[75]....
        /*0424*/ 	.word	0xffffffff


	//   ....[76]....
        /*0428*/ 	.word	0xffffffff


	//   ....[77]....
        /*042c*/ 	.word	0xffffffff


	//   ....[78]....
        /*0430*/ 	.word	0xffffffff


	//   ....[79]....
        /*0434*/ 	.word	0xffffffff


	//   ....[80]....
        /*0438*/ 	.word	0xffffffff


	//   ....[81]....
        /*043c*/ 	.word	0xffffffff


	//   ....[82]....
        /*0440*/ 	.word	0xffffffff


	//   ....[83]....
        /*0444*/ 	.word	0xffffffff


	//   ....[84]....
        /*0448*/ 	.word	0xffffffff


	//   ....[85]....
        /*044c*/ 	.word	0xffffffff


	//   ....[86]....
        /*0450*/ 	.word	0xffffffff


	//   ....[87]....
        /*0454*/ 	.word	0xffffffff


	//   ....[88]....
        /*0458*/ 	.word	0xffffffff


	//   ....[89]....
        /*045c*/ 	.word	0xffffffff


	//   ....[90]....
        /*0460*/ 	.word	0xffffffff


	//   ....[91]....
        /*0464*/ 	.word	0xffffffff


	//   ....[92]....
        /*0468*/ 	.word	0xffffffff


	//   ....[93]....
        /*046c*/ 	.word	0xffffffff


	//   ....[94]....
        /*0470*/ 	.word	0xffffffff


	//   ....[95]....
        /*0474*/ 	.word	0xffffffff


	//   ....[96]....
        /*0478*/ 	.word	0xffffffff


	//   ....[97]....
        /*047c*/ 	.word	0xffffffff


	//   ....[98]....
        /*0480*/ 	.word	0xffffffff


	//   ....[99]....
        /*0484*/ 	.word	0xffffffff


	//   ....[100]....
        /*0488*/ 	.word	0xffffffff


	//   ....[101]....
        /*048c*/ 	.word	0xffffffff


	//   ....[102]....
        /*0490*/ 	.word	0xffffffff


	//   ....[103]....
        /*0494*/ 	.word	0xffffffff


	//   ....[104]....
        /*0498*/ 	.word	0xffffffff


	//   ....[105]....
        /*049c*/ 	.word	0xffffffff


	//   ....[106]....
        /*04a0*/ 	.word	0xffffffff


	//   ....[107]....
        /*04a4*/ 	.word	0xffffffff


	//----- nvinfo : EIATTR_COOP_GROUP_INSTR_OFFSETS
	.align		4
.L_188:
        /*04a8*/ 	.byte	0x04, 0x28
        /*04aa*/ 	.short	(.L_190 - .L_189)


	//   ....[0]....
.L_189:
        /*04ac*/ 	.word	0x00000c30


	//   ....[1]....
        /*04b0*/ 	.word	0x00000c60


	//   ....[2]....
        /*04b4*/ 	.word	0x00000c90


	//   ....[3]....
        /*04b8*/ 	.word	0x00000cb0


	//   ....[4]....
        /*04bc*/ 	.word	0x00000ce0


	//   ....[5]....
        /*04c0*/ 	.word	0x00000d00


	//   ....[6]....
        /*04c4*/ 	.word	0x00000d40


	//   ....[7]....
        /*04c8*/ 	.word	0x00000d70


	//   ....[8]....
        /*04cc*/ 	.word	0x00000da0


	//   ....[9]....
        /*04d0*/ 	.word	0x00000e20


	//   ....[10]....
        /*04d4*/ 	.word	0x00000e30


	//   ....[11]....
        /*04d8*/ 	.word	0x00000e70


	//   ....[12]....
        /*04dc*/ 	.word	0x00000e90


	//   ....[13]....
        /*04e0*/ 	.word	0x00000ec0


	//   ....[14]....
        /*04e4*/ 	.word	0x00000ee0


	//   ....[15]....
        /*04e8*/ 	.word	0x00000f00


	//   ....[16]....
        /*04ec*/ 	.word	0x00002a30


	//   ....[17]....
        /*04f0*/ 	.word	0x00002cc0


	//   ....[18]....
        /*04f4*/ 	.word	0x000038a0


	//   ....[19]....
        /*04f8*/ 	.word	0x00004300


	//   ....[20]....
        /*04fc*/ 	.word	0x00005260


	//   ....[21]....
        /*0500*/ 	.word	0x00005390


	//   ....[22]....
        /*0504*/ 	.word	0x00005490


	//   ....[23]....
        /*0508*/ 	.word	0x000055b0


	//   ....[24]....
        /*050c*/ 	.word	0x00005ec0


	//   ....[25]....
        /*0510*/ 	.word	0x00005f40


	//   ....[26]....
        /*0514*/ 	.word	0x00006030


	//   ....[27]....
        /*0518*/ 	.word	0x000060d0


	//   ....[28]....
        /*051c*/ 	.word	0x00009990


	//   ....[29]....
        /*0520*/ 	.word	0x0000a4d0


	//   ....[30]....
        /*0524*/ 	.word	0x0000a6f0


	//   ....[31]....
        /*0528*/ 	.word	0x0000ae90


	//   ....[32]....
        /*052c*/ 	.word	0x0000bc00


	//   ....[33]....
        /*0530*/ 	.word	0x0000bca0


	//   ....[34]....
        /*0534*/ 	.word	0x0000bd60


	//   ....[35]....
        /*0538*/ 	.word	0x0000bdb0


	//   ....[36]....
        /*053c*/ 	.word	0x0000c2a0


	//   ....[37]....
        /*0540*/ 	.word	0x0000c3f0


	//   ....[38]....
        /*0544*/ 	.word	0x0000c490


	//   ....[39]....
        /*0548*/ 	.word	0x0000c5f0


	//   ....[40]....
        /*054c*/ 	.word	0x000106e0


	//   ....[41]....
        /*0550*/ 	.word	0x00010720


	//   ....[42]....
        /*0554*/ 	.word	0x000107b0


	//   ....[43]....
        /*0558*/ 	.word	0x00010800


	//   ....[44]....
        /*055c*/ 	.word	0x00010a20


	//   ....[45]....
        /*0560*/ 	.word	0x00010ac0


	//   ....[46]....
        /*0564*/ 	.word	0x00010b50


	//   ....[47]....
        /*0568*/ 	.word	0x00010dc0


	//   ....[48]....
        /*056c*/ 	.word	0x00014fd0


	//   ....[49]....
        /*0570*/ 	.word	0x00015cc0


	//   ....[50]....
        /*0574*/ 	.word	0x00015eb0


	//   ....[51]....
        /*0578*/ 	.word	0x00016640


	//   ....[52]....
        /*057c*/ 	.word	0x00017370


	//   ....[53]....
        /*0580*/ 	.word	0x00017410


	//   ....[54]....
        /*0584*/ 	.word	0x000174d0


	//   ....[55]....
        /*0588*/ 	.word	0x00017520


	//   ....[56]....
        /*058c*/ 	.word	0x000179f0


	//   ....[57]....
        /*0590*/ 	.word	0x00017b40


	//   ....[58]....
        /*0594*/ 	.word	0x00017c20


	//   ....[59]....
        /*0598*/ 	.word	0x00017d80


	//   ....[60]....
        /*059c*/ 	.word	0x0001a1a0


	//   ....[61]....
        /*05a0*/ 	.word	0x0001a1b0


	//   ....[62]....
        /*05a4*/ 	.word	0x0001a1c0


	//   ....[63]....
        /*05a8*/ 	.word	0x0001a1d0


	//   ....[64]....
        /*05ac*/ 	.word	0x0001a200


	//   ....[65]....
        /*05b0*/ 	.word	0x0001a220


	//   ....[66]....
        /*05b4*/ 	.word	0x0001a240


	//   ....[67]....
        /*05b8*/ 	.word	0x0001a250


	//   ....[68]....
        /*05bc*/ 	.word	0x0001b300


	//   ....[69]....
        /*05c0*/ 	.word	0x0001b330


	//   ....[70]....
        /*05c4*/ 	.word	0x0001b360


	//   ....[71]....
        /*05c8*/ 	.word	0x0001b390


	//   ....[72]....
        /*05cc*/ 	.word	0x0001b3d0


	//   ....[73]....
        /*05d0*/ 	.word	0x0001b4b0


	//   ....[74]....
        /*05d4*/ 	.word	0x0001b4c0


	//   ....[75]....
        /*05d8*/ 	.word	0x0001b4f0


	//   ....[76]....
        /*05dc*/ 	.word	0x0001b520


	//   ....[77]....
        /*05e0*/ 	.word	0x0001b560


	//   ....[78]....
        /*05e4*/ 	.word	0x0001b580


	//   ....[79]....
        /*05e8*/ 	.word	0x0001b590


	//   ....[80]....
        /*05ec*/ 	.word	0x0001b5a0


	//   ....[81]....
        /*05f0*/ 	.word	0x0001b6c0


	//   ....[82]....
        /*05f4*/ 	.word	0x0001b6d0


	//   ....[83]....
        /*05f8*/ 	.word	0x0001b750


	//   ....[84]....
        /*05fc*/ 	.word	0x0001b770


	//   ....[85]....
        /*0600*/ 	.word	0x0001b7b0


	//   ....[86]....
        /*0604*/ 	.word	0x0001b7c0


	//   ....[87]....
        /*0608*/ 	.word	0x0001b7d0


	//   ....[88]....
        /*060c*/ 	.word	0x0001b8c0


	//   ....[89]....
        /*0610*/ 	.word	0x0001b8f0


	//   ....[90]....
        /*0614*/ 	.word	0x0001ba20


	//   ....[91]....
        /*0618*/ 	.word	0x0001ba30


	//   ....[92]....
        /*061c*/ 	.word	0x0001bf90


	//   ....[93]....
        /*0620*/ 	.word	0x0001bfd0


	//   ....[94]....
        /*0624*/ 	.word	0x0001c000


	//   ....[95]....
        /*0628*/ 	.word	0x0001c030


	//   ....[96]....
        /*062c*/ 	.word	0x0001c060


	//   ....[97]....
        /*0630*/ 	.word	0x0001c090


	//   ....[98]....
        /*0634*/ 	.word	0x0001c0c0


	//   ....[99]....
        /*0638*/ 	.word	0x0001c0f0


	//   ....[100]....
        /*063c*/ 	.word	0x0001c110


	//   ....[101]....
        /*0640*/ 	.word	0x0001c130


	//   ....[102]....
        /*0644*/ 	.word	0x0001c140


	//   ....[103]....
        /*0648*/ 	.word	0x0001c150


	//   ....[104]....
        /*064c*/ 	.word	0x0001c160


	//   ....[105]....
        /*0650*/ 	.word	0x0001c170


	//   ....[106]....
        /*0654*/ 	.word	0x0001c180


	//   ....[107]....
        /*0658*/ 	.word	0x0001c1b0


	//----- nvinfo : EIATTR_EXIT_INSTR_OFFSETS
	.align		4
.L_190:
        /*065c*/ 	.byte	0x04, 0x1c
        /*065e*/ 	.short	(.L_192 - .L_191)


	//   ....[0]....
.L_191:
        /*0660*/ 	.word	0x00000040


	//   ....[1]....
        /*0664*/ 	.word	0x0001ba50


	//   ....[2]....
        /*0668*/ 	.word	0x0001ba90


	//   ....[3]....
        /*066c*/ 	.word	0x0001c340


	//   ....[4]....
        /*0670*/ 	.word	0x0001c380


	//----- nvinfo : EIATTR_CTAIDZ_USED
	.align		4
.L_192:
        /*0674*/ 	.byte	0x01, 0x04
	.zero		2


	//----- nvinfo : EIATTR_MAX_THREADS
	.align		4
        /*0678*/ 	.byte	0x04, 0x05
        /*067a*/ 	.short	(.L_194 - .L_193)
.L_193:
        /*067c*/ 	.word	0x00000080
        /*0680*/ 	.word	0x00000001
        /*0684*/ 	.word	0x00000001


	//----- nvinfo : EIATTR_CRS_STACK_SIZE
	.align		4
.L_194:
        /*0688*/ 	.byte	0x04, 0x1e
        /*068a*/ 	.short	(.L_196 - .L_195)
.L_195:
        /*068c*/ 	.word	0x00000000
.L_196:


//--------------------- .nv.info._ZN7cutlass13device_kernelIN5flash19enable_sm80_to_sm89INS1_16FlashAttnFwdSm80INS1_25CollectiveMainloopFwdSm80ILi4ELi1ELb0EN4cute5tupleIJNS5_1CILi128EEENS7_ILi96EEENS7_ILi64EEEEEELi64ENS_10bfloat16_tEfNS_4arch4Sm80ELb0ELb1ELb1ELb1ELb0ELb0ELb1ELb0EEENS1_21CollectiveEpilogueFwdINS6_IJS8_SA_S9_EEENS6_IJNS7_ILi1EEESI_SI_EEESC_SE_Li128ELb1ELb1ELb0ELb0EEENS1_19SingleTileSchedulerILb1ELb0ELb1ELi128EEEEEEEEEvNT_6ParamsE --------------------------
	.section	.nv.info._ZN7cutlass13device_kernelIN5flash19enable_sm80_to_sm89INS1_16FlashAttnFwdSm80INS1_25CollectiveMainloopFwdSm80ILi4ELi1ELb0EN4cute5tupleIJNS5_1CILi128EEENS7_ILi96EEENS7_ILi64EEEEEELi64ENS_10bfloat16_tEfNS_4arch4Sm80ELb0ELb1ELb1ELb1ELb0ELb0ELb1ELb0EEENS1_21CollectiveEpilogueFwdINS6_IJS8_SA_S9_EEENS6_IJNS7_ILi1EEESI_SI_EEESC_SE_Li128ELb1ELb1ELb0ELb0EEENS1_19SingleTileSchedulerILb1ELb0ELb1ELi128EEEEEEEEEvNT_6ParamsE,"",@"SHT_CUDA_INFO"
	.sectionflags	@""
	.align	4


	//----- nvinfo : EIATTR_CUDA_API_VERSION
	.align		4
        /*0000*/ 	.byte	0x04, 0x37
        /*0002*/ 	.short	(.L_198 - .L_197)
.L_197:
        /*0004*/ 	.word	0x00000082


	//----- nvinfo : EIATTR_SW2861232_WAR
	.align		4
.L_198:
        /*0008*/ 	.byte	0x01, 0x35
	.zero		2


	//----- nvinfo : EIATTR_PARAM_CBANK
	.align		4
        /*000c*/ 	.byte	0x04, 0x0a
        /*000e*/ 	.short	(.L_200 - .L_199)
	.align		4
.L_199:
        /*0010*/ 	.word	index@(.nv.constant0._ZN7cutlass13device_kernelIN5flash19enable_sm80_to_sm89INS1_16FlashAttnFwdSm80INS1_25CollectiveMainloopFwdSm80ILi4ELi1ELb0EN4cute5tupleIJNS5_1CILi128EEENS7_ILi96EEENS7_ILi64EEEEEELi64ENS_10bfloat16_tEfNS_4arch4Sm80ELb0ELb1ELb1ELb1ELb0ELb0ELb1ELb0EEENS1_21CollectiveEpilogueFwdINS6_IJS8_SA_S9_EEENS6_IJNS7_ILi1EEESI_SI_EEESC_SE_Li128ELb1ELb1ELb0ELb0EEENS1_19SingleTileSchedulerILb1ELb0ELb1ELi128EEEEEEEEEvNT_6ParamsE)
        /*0014*/ 	.short	0x0160
        /*0016*/ 	.short	0x0418


	//----- nvinfo : EIATTR_CBANK_PARAM_SIZE
	.align		4
.L_200:
        /*0018*/ 	.byte	0x03, 0x19
        /*001a*/ 	.short	0x0418


	//----- nvinfo : EIATTR_KPARAM_INFO
	.align		4
        /*001c*/ 	.byte	0x04, 0x17
        /*001e*/ 	.short	(.L_202 - .L_201)
.L_201:
        /*0020*/ 	.word	0x00000000
        /*0024*/ 	.short	0x0000
        /*0026*/ 	.short	0x0000
        /*0028*/ 	.byte	0x00, 0xf0, 0x61, 0x10


	//----- nvinfo : EIATTR_MAXREG_COUNT
	.align		4
.L_202:
        /*002c*/ 	.byte	0x03, 0x1b
        /*002e*/ 	.short	0x00ff


	//----- nvinfo : EIATTR_NUM_BARRIERS
	.align		4
        /*0030*/ 	.byte	0x02, 0x4c
        /*0032*/ 	.byte	0x02
	.zero		1


	//----- nvinfo : EIATTR_ANNOTATIONS
	.align		4
        /*0034*/ 	.byte	0x04, 0x55
        /*0036*/ 	.short	(.L_204 - .L_203)


	//   ....[0]....
.L_203:
        /* <DEDUP_REMOVED lines=43> */


	//----- nvinfo : EIATTR_MERCURY_ISA_VERSION
	.align		4
.L_204:
        /*02d8*/ 	.byte	0x03, 0x5f
        /*02da*/ 	.short	0x0000


	//----- nvinfo : EIATTR_COOP_GROUP_MASK_REGIDS
	.align		4
        /*02dc*/ 	.byte	0x04, 0x29
        /*02de*/ 	.short	(.L_206 - .L_205)


	//   ....[0]....
.L_205:
        /*02e0*/ 	.word	0xffffffff


	//   ....[1]....
        /*02e4*/ 	.word	0xffffffff


	//   ....[2]....
        /*02e8*/ 	.word	0xffffffff


	//   ....[3]....
        /*02ec*/ 	.word	0xffffffff


	//   ....[4]....
        /*02f0*/ 	.word	0xffffffff


	//   ....[5]....
        /*02f4*/ 	.word	0xffffffff


	//   ....[6]....
        /*02f8*/ 	.word	0xffffffff


	//   ....[7]....
        /*02fc*/ 	.word	0xffffffff


	//   ....[8]....
        /*0300*/ 	.word	0xffffffff


	//   ....[9]....
        /*0304*/ 	.word	0xffffffff


	//   ....[10]....
        /*0308*/ 	.word	0xffffffff


	//   ....[11]....
        /*030c*/ 	.word	0xffffffff


	//   ....[12]....
        /*0310*/ 	.word	0xffffffff


	//   ....[13]....
        /*0314*/ 	.word	0xffffffff


	//   ....[14]....
        /*0318*/ 	.word	0xffffffff


	//   ....[15]....
        /*031c*/ 	.word	0xffffffff


	//   ....[16]....
        /*0320*/ 	.word	0xffffffff


	//   ....[17]....
        /*0324*/ 	.word	0xffffffff


	//   ....[18]....
        /*0328*/ 	.word	0xffffffff


	//   ....[19]....
        /*032c*/ 	.word	0xffffffff


	//   ....[20]....
        /*0330*/ 	.word	0xffffffff


	//   ....[21]....
        /*0334*/ 	.word	0xffffffff


	//   ....[22]....
        /*0338*/ 	.word	0xffffffff


	//   ....[23]....
        /*033c*/ 	.word	0xffffffff


	//   ....[24]....
        /*0340*/ 	.word	0xffffffff


	//   ....[25]....
        /*0344*/ 	.word	0xffffffff


	//   ....[26]....
        /*0348*/ 	.word	0xffffffff


	//   ....[27]....
        /*034c*/ 	.word	0xffffffff


	//   ....[28]....
        /*0350*/ 	.word	0xffffffff


	//   ....[29]....
        /*0354*/ 	.word	0xffffffff


	//   ....[30]....
        /*0358*/ 	.word	0xffffffff


	//   ....[31]....
        /*035c*/ 	.word	0xffffffff


	//   ....[32]....
        /*0360*/ 	.word	0xffffffff


	//   ....[33]....
        /*0364*/ 	.word	0xffffffff


	//   ....[34]....
        /*0368*/ 	.word	0xffffffff


	//   ....[35]....
        /*036c*/ 	.word	0xffffffff


	//   ....[36]....
        /*0370*/ 	.word	0xffffffff


	//   ....[37]....
        /*0374*/ 	.word	0xffffffff


	//   ....[38]....
        /*0378*/ 	.word	0xffffffff


	//   ....[39]....
        /*037c*/ 	.word	0xffffffff


	//   ....[40]....
        /*0380*/ 	.word	0xffffffff


	//   ....[41]....
        /*0384*/ 	.word	0xffffffff


	//   ....[42]....
        /*0388*/ 	.word	0xffffffff


	//   ....[43]....
        /*038c*/ 	.word	0xffffffff


	//   ....[44]....
        /*0390*/ 	.word	0xffffffff


	//   ....[45]....
        /*0394*/ 	.word	0xffffffff


	//   ....[46]....
        /*0398*/ 	.word	0xffffffff


	//   ....[47]....
        /*039c*/ 	.word	0xffffffff


	//   ....[48]....
        /*03a0*/ 	.word	0xffffffff


	//   ....[49]....
        /*03a4*/ 	.word	0xffffffff


	//   ....[50]....
        /*03a8*/ 	.word	0xffffffff


	//   ....[51]....
        /*03ac*/ 	.word	0xffffffff


	//   ....[52]....
        /*03b0*/ 	.word	0xffffffff


	//   ....[53]....
        /*03b4*/ 	.word	0xffffffff


	//   ....[54]....
        /*03b8*/ 	.word	0xffffffff


	//   ....[55]....
        /*03bc*/ 	.word	0xffffffff


	//   ....[56]....
        /*03c0*/ 	.word	0xffffffff


	//   ....[57]....
        /*03c4*/ 	.word	0xffffffff


	//   ....[58]....
        /*03c8*/ 	.word	0xffffffff


	//   ....[59]....
        /*03cc*/ 	.word	0xffffffff


	//   ....[60]....
        /*03d0*/ 	.word	0xffffffff


	//   ....[61]....
        /*03d4*/ 	.word	0xffffffff


	//   ....[62]....
        /*03d8*/ 	.word	0xffffffff


	//   ....[63]....
        /*03dc*/ 	.word	0xffffffff


	//   ....[64]....
        /*03e0*/ 	.word	0xffffffff


	//   ....[65]....
        /*03e4*/ 	.word	0xffffffff


	//   ....[66]....
        /*03e8*/ 	.word	0xffffffff


	//   ....[67]....
        /*03ec*/ 	.word	0xffffffff


	//   ....[68]....
        /*03f0*/ 	.word	0xffffffff


	//   ....[69]....
        /*03f4*/ 	.word	0xffffffff


	//   ....[70]....
        /*03f8*/ 	.word	0xffffffff


	//   ....[71]....
        /*03fc*/ 	.word	0xffffffff


	//   ....[72]....
        /*0400*/ 	.word	0xffffffff


	//   ....[73]....
        /*0404*/ 	.word	0xffffffff


	//   ....[74]....
        /*0408*/ 	.word	0xffffffff


	//   ....[75]....
        /*040c*/ 	.word	0xffffffff


	//   ....[76]....
        /*0410*/ 	.word	0xffffffff


	//   ....[77]....
        /*0414*/ 	.word	0xffffffff


	//   ....[78]....
        /*0418*/ 	.word	0xffffffff


	//   ....[79]....
        /*041c*/ 	.word	0xffffffff


	//   ....[80]....
        /*0420*/ 	.word	0xffffffff


	//   ....[81]....
        /*0424*/ 	.word	0xffffffff


	//   ....[82]....
        /*0428*/ 	.word	0xffffffff


	//   ....[83]....
        /*042c*/ 	.word	0xffffffff


	//   ....[84]....
        /*0430*/ 	.word	0xffffffff


	//   ....[85]....
        /*0434*/ 	.word	0xffffffff


	//   ....[86]....
        /*0438*/ 	.word	0xffffffff


	//   ....[87]....
        /*043c*/ 	.word	0xffffffff


	//   ....[88]....
        /*0440*/ 	.word	0xffffffff


	//   ....[89]....
        /*0444*/ 	.word	0xffffffff


	//   ....[90]....
        /*0448*/ 	.word	0xffffffff


	//   ....[91]....
        /*044c*/ 	.word	0xffffffff


	//   ....[92]....
        /*0450*/ 	.word	0xffffffff


	//   ....[93]....
        /*0454*/ 	.word	0xffffffff


	//   ....[94]....
        /*0458*/ 	.word	0xffffffff


	//   ....[95]....
        /*045c*/ 	.word	0xffffffff


	//   ....[96]....
        /*0460*/ 	.word	0xffffffff


	//   ....[97]....
        /*0464*/ 	.word	0xffffffff


	//   ....[98]....
        /*0468*/ 	.word	0xffffffff


	//   ....[99]....
        /*046c*/ 	.word	0xffffffff


	//   ....[100]....
        /*0470*/ 	.word	0xffffffff


	//   ....[101]....
        /*0474*/ 	.word	0xffffffff


	//   ....[102]....
        /*0478*/ 	.word	0xffffffff


	//   ....[103]....
        /*047c*/ 	.word	0xffffffff


	//   ....[104]....
        /*0480*/ 	.word	0xffffffff


	//   ....[105]....
        /*0484*/ 	.word	0xffffffff


	//   ....[106]....
        /*0488*/ 	.word	0xffffffff


	//   ....[107]....
        /*048c*/ 	.word	0xffffffff


	//   ....[108]....
        /*0490*/ 	.word	0xffffffff


	//----- nvinfo : EIATTR_COOP_GROUP_INSTR_OFFSETS
	.align		4
.L_206:
        /*0494*/ 	.byte	0x04, 0x28
        /*0496*/ 	.short	(.L_208 - .L_207)


	//   ....[0]....
.L_207:
        /*0498*/ 	.word	0x00000090


	//   ....[1]....
        /*049c*/ 	.word	0x00001400


	//   ....[2]....
        /*04a0*/ 	.word	0x000014e0


	//   ....[3]....
        /*04a4*/ 	.word	0x00001680


	//   ....[4]....
        /*04a8*/ 	.word	0x000016b0


	//   ....[5]....
        /*04ac*/ 	.word	0x00001740


	//   ....[6]....
        /*04b0*/ 	.word	0x00001770


	//   ....[7]....
        /*04b4*/ 	.word	0x00001800


	//   ....[8]....
        /*04b8*/ 	.word	0x00001830


	//   ....[9]....
        /*04bc*/ 	.word	0x000018c0


	//   ....[10]....
        /*04c0*/ 	.word	0x000018f0


	//   ....[11]....
        /*04c4*/ 	.word	0x00001980


	//   ....[12]....
        /*04c8*/ 	.word	0x000019b0


	//   ....[13]....
        /*04cc*/ 	.word	0x00001a40


	//   ....[14]....
        /*04d0*/ 	.word	0x00001a70


	//   ....[15]....
        /*04d4*/ 	.word	0x00001af0


	//   ....[16]....
        /*04d8*/ 	.word	0x00001b30


	//   ....[17]....
        /*04dc*/ 	.word	0x00003430


	//   ....[18]....
        /*04e0*/ 	.word	0x00003ed0


	//   ....[19]....
        /*04e4*/ 	.word	0x00004f70


	//   ....[20]....
        /*04e8*/ 	.word	0x00005c30


	//   ....[21]....
        /*04ec*/ 	.word	0x00006240


	//   ....[22]....
        /*04f0*/ 	.word	0x00006280


	//   ....[23]....
        /*04f4*/ 	.word	0x000063a0


	//   ....[24]....
        /*04f8*/ 	.word	0x000063e0


	//   ....[25]....
        /*04fc*/ 	.word	0x00007180


	//   ....[26]....
        /*0500*/ 	.word	0x00007230


	//   ....[27]....
        /*0504*/ 	.word	0x00007460


	//   ....[28]....
        /*0508*/ 	.word	0x00007510


	//   ....[29]....
        /*050c*/ 	.word	0x0000ac70


	//   ....[30]....
        /*0510*/ 	.word	0x0000b860


	//   ....[31]....
        /*0514*/ 	.word	0x0000ba80


	//   ....[32]....
        /*0518*/ 	.word	0x0000c240


	//   ....[33]....
        /*051c*/ 	.word	0x0000d1f0


	//   ....[34]....
        /*0520*/ 	.word	0x0000d240


	//   ....[35]....
        /*0524*/ 	.word	0x0000d340


	//   ....[36]....
        /*0528*/ 	.word	0x0000d390


	//   ....[37]....
        /*052c*/ 	.word	0x0000d5e0


	//   ....[38]....
        /*0530*/ 	.word	0x0000d700


	//   ....[39]....
        /*0534*/ 	.word	0x0000d820


	//   ....[40]....
        /*0538*/ 	.word	0x0000d960


	//   ....[41]....
        /*053c*/ 	.word	0x00011ac0


	//   ....[42]....
        /*0540*/ 	.word	0x00011b00


	//   ....[43]....
        /*0544*/ 	.word	0x00011b90


	//   ....[44]....
        /*0548*/ 	.word	0x00011bd0


	//   ....[45]....
        /*054c*/ 	.word	0x00011de0


	//   ....[46]....
        /*0550*/ 	.word	0x00011e90


	//   ....[47]....
        /*0554*/ 	.word	0x00011f40


	//   ....[48]....
        /*0558*/ 	.word	0x000121b0


	//   ....[49]....
        /*055c*/ 	.word	0x00016180


	//   ....[50]....
        /*0560*/ 	.word	0x000170c0


	//   ....[51]....
        /*0564*/ 	.word	0x000172b0


	//   ....[52]....
        /*0568*/ 	.word	0x00017a40


	//   ....[53]....
        /*056c*/ 	.word	0x000187c0


	//   ....[54]....
        /*0570*/ 	.word	0x000188f0


	//   ....[55]....
        /*0574*/ 	.word	0x00018940


	//   ....[56]....
        /*0578*/ 	.word	0x00018aa0


	//   ....[57]....
        /*057c*/ 	.word	0x00018dd0


	//   ....[58]....
        /*0580*/ 	.word	0x00018f20


	//   ....[59]....
        /*0584*/ 	.word	0x00019070


	//   ....[60]....
        /*0588*/ 	.word	0x00019180


	//   ....[61]....
        /*058c*/ 	.word	0x0001b5e0


	//   ....[62]....
        /*0590*/ 	.word	0x0001b5f0


	//   ....[63]....
        /*0594*/ 	.word	0x0001b600


	//   ....[64]....
        /*0598*/ 	.word	0x0001b610


	//   ....[65]....
        /*059c*/ 	.word	0x0001b640


	//   ....[66]....
        /*05a0*/ 	.word	0x0001b660


	//   ....[67]....
        /*05a4*/ 	.word	0x0001b680


	//   ....[68]....
        /*05a8*/ 	.word	0x0001b690


	//   ....[69]....
        /*05ac*/ 	.word	0x0001c970


	//   ....[70]....
        /*05b0*/ 	.word	0x0001c9e0


	//   ....[71]....
        /*05b4*/ 	.word	0x0001ca10


	//   ....[72]....
        /*05b8*/ 	.word	0x0001ca40


	//   ....[73]....
        /*05bc*/ 	.word	0x0001ca80


	//   ....[74]....
        /*05c0*/ 	.word	0x0001cab0


	//   ....[75]....
        /*05c4*/ 	.word	0x0001cae0


	//   ....[76]....
        /*05c8*/ 	.word	0x0001caf0


	//   ....[77]....
        /*05cc*/ 	.word	0x0001cbd0


	//   ....[78]....
        /*05d0*/ 	.word	0x0001cc30


	//   ....[79]....
        /*05d4*/ 	.word	0x0001cc60


	//   ....[80]....
        /*05d8*/ 	.word	0x0001ccc0


	//   ....[81]....
        /*05dc*/ 	.word	0x0001ccd0


	//   ....[82]....
        /*05e0*/ 	.word	0x0001cce0


	//   ....[83]....
        /*05e4*/ 	.word	0x0001cd00


	//   ....[84]....
        /*05e8*/ 	.word	0x0001cd60


	//   ....[85]....
        /*05ec*/ 	.word	0x0001ce10


	//   ....[86]....
        /*05f0*/ 	.word	0x0001ce20


	//   ....[87]....
        /*05f4*/ 	.word	0x0001ce50


	//   ....[88]....
        /*05f8*/ 	.word	0x0001ce60


	//   ....[89]....
        /*05fc*/ 	.word	0x0001ce70


	//   ....[90]....
        /*0600*/ 	.word	0x0001ce80


	//   ....[91]....
        /*0604*/ 	.word	0x0001cf00


	//   ....[92]....
        /*0608*/ 	.word	0x0001cf10


	//   ....[93]....
        /*060c*/ 	.word	0x0001d670


	//   ....[94]....
        /*0610*/ 	.word	0x0001d6b0


	//   ....[95]....
        /*0614*/ 	.word	0x0001d6e0


	//   ....[96]....
        /*0618*/ 	.word	0x0001d710


	//   ....[97]....
        /*061c*/ 	.word	0x0001d740


	//   ....[98]....
        /*0620*/ 	.word	0x0001d770


	//   ....[99]....
        /*0624*/ 	.word	0x0001d7a0


	//   ....[100]....
        /*0628*/ 	.word	0x0001d7c0


	//   ....[101]....
        /*062c*/ 	.word	0x0001d7e0


	//   ....[102]....
        /*0630*/ 	.word	0x0001d810


	//   ....[103]....
        /*0634*/ 	.word	0x0001d820


	//   ....[104]....
        /*0638*/ 	.word	0x0001d830


	//   ....[105]....
        /*063c*/ 	.word	0x0001d840


	//   ....[106]....
        /*0640*/ 	.word	0x0001d850


	//   ....[107]....
        /*0644*/ 	.word	0x0001d880


	//   ....[108]....
        /*0648*/ 	.word	0x0001d8a0


	//----- nvinfo : EIATTR_EXIT_INSTR_OFFSETS
	.align		4
.L_208:
        /*064c*/ 	.byte	0x04, 0x1c
        /*064e*/ 	.short	(.L_210 - .L_209)


	//   ....[0]....
.L_209:
        /*0650*/ 	.word	0x00000370


	//   ....[1]....
        /*0654*/ 	.word	0x0001cfb0


	//   ....[2]....
        /*0658*/ 	.word	0x0001cff0


	//   ....[3]....
        /*065c*/ 	.word	0x0001da00


	//   ....[4]....
        /*0660*/ 	.word	0x0001da40


	//----- nvinfo : EIATTR_CTAIDZ_USED
	.align		4
.L_210:
        /*0664*/ 	.byte	0x01, 0x04
	.zero		2


	//----- nvinfo : EIATTR_MAX_THREADS
	.align		4
        /*0668*/ 	.byte	0x04, 0x05
        /*066a*/ 	.short	(.L_212 - .L_211)
.L_211:
        /*066c*/ 	.word	0x00000080
        /*0670*/ 	.word	0x00000001
        /*0674*/ 	.word	0x00000001


	//----- nvinfo : EIATTR_CRS_STACK_SIZE
	.align		4
.L_212:
        /*0678*/ 	.byte	0x04, 0x1e
        /*067a*/ 	.short	(.L_214 - .L_213)
.L_213:
        /*067c*/ 	.word	0x00000000
.L_214:


//--------------------- .nv.info._ZN7cutlass13device_kernelIN5flash19enable_sm80_to_sm89INS1_16FlashAttnFwdSm80INS1_25CollectiveMainloopFwdSm80ILi4ELi1ELb0EN4cute5tupleIJNS5_1CILi128EEENS7_ILi96EEENS7_ILi64EEEEEELi64ENS_10bfloat16_tEfNS_4arch4Sm80ELb0ELb1ELb1ELb1ELb0ELb1ELb1ELb0EEENS1_21CollectiveEpilogueFwdINS6_IJS8_SA_S9_EEENS6_IJNS7_ILi1EEESI_SI_EEESC_SE_Li128ELb1ELb1ELb0ELb0EEENS1_19SingleTileSchedulerILb1ELb0ELb1ELi128EEEEEEEEEvNT_6ParamsE --------------------------
	.section	.nv.info._ZN7cutlass13device_kernelIN5flash19enable_sm80_to_sm89INS1_16FlashAttnFwdSm80INS1_25CollectiveMainloopFwdSm80ILi4ELi1ELb0EN4cute5tupleIJNS5_1CILi128EEENS7_ILi96EEENS7_ILi64EEEEEELi64ENS_10bfloat16_tEfNS_4arch4Sm80ELb0ELb1ELb1ELb1ELb0ELb1ELb1ELb0EEENS1_21CollectiveEpilogueFwdINS6_IJS8_SA_S9_EEENS6_IJNS7_ILi1EEESI_SI_EEESC_SE_Li128ELb1ELb1ELb0ELb0EEENS1_19SingleTileSchedulerILb1ELb0ELb1ELi128EEEEEEEEEvNT_6ParamsE,"",@"SHT_CUDA_INFO"
	.sectionflags	@""
	.align	4


	//----- nvinfo : EIATTR_CUDA_API_VERSION
	.align		4
        /*0000*/ 	.byte	0x04, 0x37
        /*0002*/ 	.short	(.L_216 - .L_215)
.L_215:
        /*0004*/ 	.word	0x00000082


	//----- nvinfo : EIATTR_SW2861232_WAR
	.align		4
.L_216:
        /*0008*/ 	.byte	0x01, 0x35
	.zero		2


	//----- nvinfo : EIATTR_PARAM_CBANK
	.align		4
        /*000c*/ 	.byte	0x04, 0x0a
        /*000e*/ 	.short	(.L_218 - .L_217)
	.align		4
.L_217:
        /*0010*/ 	.word	index@(.nv.constant0._ZN7cutlass13device_kernelIN5flash19enable_sm80_to_sm89INS1_16FlashAttnFwdSm80INS1_25CollectiveMainloopFwdSm80ILi4ELi1ELb0EN4cute5tupleIJNS5_1CILi128EEENS7_ILi96EEENS7_ILi64EEEEEELi64ENS_10bfloat16_tEfNS_4arch4Sm80ELb0ELb1ELb1ELb1ELb0ELb1ELb1ELb0EEENS1_21CollectiveEpilogueFwdINS6_IJS8_SA_S9_EEENS6_IJNS7_ILi1EEESI_SI_EEESC_SE_Li128ELb1ELb1ELb0ELb0EEENS1_19SingleTileSchedulerILb1ELb0ELb1ELi128EEEEEEEEEvNT_6ParamsE)
        /*0014*/ 	.short	0x0160
        /*0016*/ 	.short	0x0418


	//----- nvinfo : EIATTR_CBANK_PARAM_SIZE
	.align		4
.L_218:
        /*0018*/ 	.byte	0x03, 0x19
        /*001a*/ 	.short	0x0418


	//----- nvinfo : EIATTR_KPARAM_INFO
	.align		4
        /*001c*/ 	.byte	0x04, 0x17
        /*001e*/ 	.short	(.L_220 - .L_219)
.L_219:
        /*0020*/ 	.word	0x00000000
        /*0024*/ 	.short	0x0000
        /*0026*/ 	.short	0x0000
        /*0028*/ 	.byte	0x00, 0xf0, 0x61, 0x10


	//----- nvinfo : EIATTR_MAXREG_COUNT
	.align		4
.L_220:
        /*002c*/ 	.byte	0x03, 0x1b
        /*002e*/ 	.short	0x00ff


	//----- nvinfo : EIATTR_NUM_BARRIERS
	.align		4
        /*0030*/ 	.byte	0x02, 0x4c
        /*0032*/ 	.byte	0x02
	.zero		1


	//----- nvinfo : EIATTR_ANNOTATIONS
	.align		4
        /*0034*/ 	.byte	0x04, 0x55
        /*0036*/ 	.short	(.L_222 - .L_221)


	//   ....[0]....
.L_221:
        /* <DEDUP_REMOVED lines=62> */


	//----- nvinfo : EIATTR_MERCURY_ISA_VERSION
	.align		4
.L_222:
        /*0400*/ 	.byte	0x03, 0x5f
        /*0402*/ 	.short	0x0000


	//----- nvinfo : EIATTR_COOP_GROUP_MASK_REGIDS
	.align		4
        /*0404*/ 	.byte	0x04, 0x29
        /*0406*/ 	.short	(.L_224 - .L_223)


	//   ....[0]....
.L_223:
        /*0408*/ 	.word	0xffffffff


	//   ....[1]....
        /*040c*/ 	.word	0xffffffff


	//   ....[2]....
        /*0410*/ 	.word	0xffffffff


	//   ....[3]....
        /*0414*/ 	.word	0xffffffff


	//   ....[4]....
        /*0418*/ 	.word	0xffffffff


	//   ....[5]....
        /*041c*/ 	.word	0xffffffff


	//   ....[6]....
        /*0420*/ 	.word	0xffffffff


	//   ....[7]....
        /*0424*/ 	.word	0xffffffff


	//   ....[8]....
        /*0428*/ 	.word	0xffffffff


	//   ....[9]....
        /*042c*/ 	.word	0xffffffff


	//   ....[10]....
        /*0430*/ 	.word	0xffffffff


	//   ....[11]....
        /*0434*/ 	.word	0xffffffff


	//   ....[12]....
        /*0438*/ 	.word	0xffffffff


	//   ....[13]....
        /*043c*/ 	.word	0xffffffff


	//   ....[14]....
        /*0440*/ 	.word	0xffffffff


	//   ....[15]....
        /*0444*/ 	.word	0xffffffff


	//   ....[16]....
        /*0448*/ 	.word	0xffffffff


	//   ....[17]....
        /*044c*/ 	.word	0xffffffff


	//   ....[18]....
        /*0450*/ 	.word	0xffffffff


	//   ....[19]....
        /*0454*/ 	.word	0xffffffff


	//   ....[20]....
        /*0458*/ 	.word	0xffffffff


	//   ....[21]....
        /*045c*/ 	.word	0xffffffff


	//   ....[22]....
        /*0460*/ 	.word	0xffffffff


	//   ....[23]....
        /*0464*/ 	.word	0xffffffff


	//   ....[24]....
        /*0468*/ 	.word	0xffffffff


	//   ....[25]....
        /*046c*/ 	.word	0xffffffff


	//   ....[26]....
        /*0470*/ 	.word	0xffffffff


	//   ....[27]....
        /*0474*/ 	.word	0xffffffff


	//   ....[28]....
        /*0478*/ 	.word	0xffffffff


	//   ....[29]....
        /*047c*/ 	.word	0xffffffff


	//   ....[30]....
        /*0480*/ 	.word	0xffffffff


	//   ....[31]....
        /*0484*/ 	.word	0xffffffff


	//   ....[32]....
        /*0488*/ 	.word	0xffffffff


	//   ....[33]....
        /*048c*/ 	.word	0xffffffff


	//   ....[34]....
        /*0490*/ 	.word	0xffffffff


	//   ....[35]....
        /*0494*/ 	.word	0xffffffff


	//   ....[36]....
        /*0498*/ 	.word	0xffffffff


	//   ....[37]....
        /*049c*/ 	.word	0xffffffff


	//   ....[38]....
        /*04a0*/ 	.word	0xffffffff


	//   ....[39]....
        /*04a4*/ 	.word	0xffffffff


	//   ....[40]....
        /*04a8*/ 	.word	0xffffffff


	//   ....[41]....
        /*04ac*/ 	.word	0xffffffff


	//   ....[42]....
        /*04b0*/ 	.word	0xffffffff


	//   ....[43]....
        /*04b4*/ 	.word	0xffffffff


	//   ....[44]....
        /*04b8*/ 	.word	0xffffffff


	//   ....[45]....
        /*04bc*/ 	.word	0xffffffff


	//   ....[46]....
        /*04c0*/ 	.word	0xffffffff


	//   ....[47]....
        /*04c4*/ 	.word	0xffffffff


	//   ....[48]....
        /*04c8*/ 	.word	0xffffffff


	//   ....[49]....
        /*04cc*/ 	.word	0xffffffff


	//   ....[50]....
        /*04d0*/ 	.word	0xffffffff


	//   ....[51]....
        /*04d4*/ 	.word	0xffffffff


	//   ....[52]....
        /*04d8*/ 	.word	0xffffffff


	//   ....[53]....
        /*04dc*/ 	.word	0xffffffff


	//   ....[54]....
        /*04e0*/ 	.word	0xffffffff


	//   ....[55]....
        /*04e4*/ 	.word	0xffffffff


	//   ....[56]....
        /*04e8*/ 	.word	0xffffffff


	//   ....[57]....
        /*04ec*/ 	.word	0xffffffff


	//   ....[58]....
        /*04f0*/ 	.word	0xffffffff


	//   ....[59]....
        /*04f4*/ 	.word	0xffffffff


	//   ....[60]....
        /*04f8*/ 	.word	0xffffffff


	//   ....[61]....
        /*04fc*/ 	.word	0xffffffff


	//   ....[62]....
        /*0500*/ 	.word	0xffffffff


	//   ....[63]....
        /*0504*/ 	.word	0xffffffff


	//   ....[64]....
        /*0508*/ 	.word	0xffffffff


	//   ....[65]....
        /*050c*/ 	.word	0xffffffff


	//   ....[66]....
        /*0510*/ 	.word	0xffffffff


	//   ....[67]....
        /*0514*/ 	.word	0xffffffff


	//   ....[68]....
        /*0518*/ 	.word	0xffffffff


	//   ....[69]....
        /*051c*/ 	.word	0xffffffff


	//   ....[70]....
        /*0520*/ 	.word	0xffffffff


	//   ....[71]....
        /*0524*/ 	.word	0xffffffff


	//   ....[72]....
        /*0528*/ 	.word	0xffffffff


	//   ....[73]....
        /*052c*/ 	.word	0xffffffff


	//   ....[74]....
        /*0530*/ 	.word	0xffffffff


	//   ....[75]....
        /*0534*/ 	.word	0xffffffff


	//   ....[76]....
        /*0538*/ 	.word	0xffffffff


	//   ....[77]....
        /*053c*/ 	.word	0xffffffff


	//   ....[78]....
        /*0540*/ 	.word	0xffffffff


	//   ....[79]....
        /*0544*/ 	.word	0xffffffff


	//   ....[80]....
        /*0548*/ 	.word	0xffffffff


	//   ....[81]....
        /*054c*/ 	.word	0xffffffff


	//   ....[82]....
        /*0550*/ 	.word	0xffffffff


	//   ....[83]....
        /*0554*/ 	.word	0xffffffff


	//   ....[84]....
        /*0558*/ 	.word	0xffffffff


	//   ....[85]....
        /*055c*/ 	.word	0xffffffff


	//   ....[86]....
        /*0560*/ 	.word	0xffffffff


	//   ....[87]....
        /*0564*/ 	.word	0xffffffff


	//   ....[88]....
        /*0568*/ 	.word	0xffffffff


	//   ....[89]....
        /*056c*/ 	.word	0xffffffff


	//   ....[90]....
        /*0570*/ 	.word	0xffffffff


	//   ....[91]....
        /*0574*/ 	.word	0xffffffff


	//   ....[92]....
        /*0578*/ 	.word	0xffffffff


	//   ....[93]....
        /*057c*/ 	.word	0xffffffff


	//   ....[94]....
        /*0580*/ 	.word	0xffffffff


	//   ....[95]....
        /*0584*/ 	.word	0xffffffff


	//   ....[96]....
        /*0588*/ 	.word	0xffffffff


	//   ....[97]....
        /*058c*/ 	.word	0xffffffff


	//   ....[98]....
        /*0590*/ 	.word	0xffffffff


	//   ....[99]....
        /*0594*/ 	.word	0xffffffff


	//   ....[100]....
        /*0598*/ 	.word	0xffffffff


	//   ....[101]....
        /*059c*/ 	.word	0xffffffff


	//   ....[102]....
        /*05a0*/ 	.word	0xffffffff


	//   ....[103]....
        /*05a4*/ 	.word	0xffffffff


	//   ....[104]....
        /*05a8*/ 	.word	0xffffffff


	//   ....[105]....
        /*05ac*/ 	.word	0xffffffff


	//   ....[106]....
        /*05b0*/ 	.word	0xffffffff


	//   ....[107]....
        /*05b4*/ 	.word	0xffffffff


	//   ....[108]....
        /*05b8*/ 	.word	0xffffffff


	//   ....[109]....
        /*05bc*/ 	.word	0xffffffff


	//   ....[110]....
        /*05c0*/ 	.word	0xffffffff


	//   ....[111]....
        /*05c4*/ 	.word	0xffffffff


	//   ....[112]....
        /*05c8*/ 	.word	0xffffffff


	//   ....[113]....
        /*05cc*/ 	.word	0xffffffff


	//   ....[114]....
        /*05d0*/ 	.word	0xffffffff


	//   ....[115]....
        /*05d4*/ 	.word	0xffffffff


	//   ....[116]....
        /*05d8*/ 	.word	0xffffffff


	//   ....[117]....
        /*05dc*/ 	.word	0xffffffff


	//   ....[118]....
        /*05e0*/ 	.word	0xffffffff


	//   ....[119]....
        /*05e4*/ 	.word	0xffffffff


	//   ....[120]....
        /*05e8*/ 	.word	0xffffffff


	//   ....[121]....
        /*05ec*/ 	.word	0xffffffff


	//   ....[122]....
        /*05f0*/ 	.word	0xffffffff


	//   ....[123]....
        /*05f4*/ 	.word	0xffffffff


	//   ....[124]....
        /*05f8*/ 	.word	0xffffffff


	//   ....[125]....
        /*05fc*/ 	.word	0xffffffff


	//   ....[126]....
        /*0600*/ 	.word	0xffffffff


	//   ....[127]....
        /*0604*/ 	.word	0xffffffff


	//   ....[128]....
        /*0608*/ 	.word	0xffffffff


	//   ....[129]....
        /*060c*/ 	.word	0xffffffff


	//   ....[130]....
        /*0610*/ 	.word	0xffffffff


	//   ....[131]....
        /*0614*/ 	.word	0xffffffff


	//   ....[132]....
        /*0618*/ 	.word	0xffffffff


	//   ....[133]....
        /*061c*/ 	.word	0xffffffff


	//   ....[134]....
        /*0620*/ 	.word	0xffffffff


	//   ....[135]....
        /*0624*/ 	.word	0xffffffff


	//   ....[136]....
        /*0628*/ 	.word	0xffffffff


	//   ....[137]....
        /*062c*/ 	.word	0xffffffff


	//   ....[138]....
        /*0630*/ 	.word	0xffffffff


	//   ....[139]....
        /*0634*/ 	.word	0xffffffff


	//   ....[140]....
        /*0638*/ 	.word	0xffffffff


	//----- nvinfo : EIATTR_COOP_GROUP_INSTR_OFFSETS
	.align		4
.L_224:
        /*063c*/ 	.byte	0x04, 0x28
        /*063e*/ 	.short	(.L_226 - .L_225)


	//   ....[0]....
.L_225:
        /*0640*/ 	.word	0x00000090


	//   ....[1]....
        /*0644*/ 	.word	0x00007700


	//   ....[2]....
        /*0648*/ 	.word	0x00007720


	//   ....[3]....
        /*064c*/ 	.word	0x00007930


	//   ....[4]....
        /*0650*/ 	.word	0x00007960


	//   ....[5]....
        /*0654*/ 	.word	0x000079f0


	//   ....[6]....
        /*0658*/ 	.word	0x00007a20


	//   ....[7]....
        /*065c*/ 	.word	0x00007ab0


	//   ....[8]....
        /*0660*/ 	.word	0x00007ae0


	//   ....[9]....
        /*0664*/ 	.word	0x00007b70


	//   ....[10]....
        /*0668*/ 	.word	0x00007ba0


	//   ....[11]....
        /*066c*/ 	.word	0x00007c30


	//   ....[12]....
        /*0670*/ 	.word	0x00007c60


	//   ....[13]....
        /*0674*/ 	.word	0x00007cf0


	//   ....[14]....
        /*0678*/ 	.word	0x00007d20


	//   ....[15]....
        /*067c*/ 	.word	0x00007dd0


	//   ....[16]....
        /*0680*/ 	.word	0x00007df0


	//   ....[17]....
        /*0684*/ 	.word	0x000085c0


	//   ....[18]....
        /*0688*/ 	.word	0x000085e0


	//   ....[19]....
        /*068c*/ 	.word	0x000085f0


	//   ....[20]....
        /*0690*/ 	.word	0x00008600


	//   ....[21]....
        /*0694*/ 	.word	0x00008770


	//   ....[22]....
        /*0698*/ 	.word	0x000087b0


	//   ....[23]....
        /*069c*/ 	.word	0x00008800


	//   ....[24]....
        /*06a0*/ 	.word	0x00008840


	//   ....[25]....
        /*06a4*/ 	.word	0x00008a10


	//   ....[26]....
        /*06a8*/ 	.word	0x00008a50


	//   ....[27]....
        /*06ac*/ 	.word	0x00008aa0


	//   ....[28]....
        /*06b0*/ 	.word	0x00008ae0


	//   ....[29]....
        /*06b4*/ 	.word	0x00008cd0


	//   ....[30]....
        /*06b8*/ 	.word	0x00008d10


	//   ....[31]....
        /*06bc*/ 	.word	0x00008d60


	//   ....[32]....
        /*06c0*/ 	.word	0x00008da0


	//   ....[33]....
        /*06c4*/ 	.word	0x0000ac80


	//   ....[34]....
        /*06c8*/ 	.word	0x0000aca0


	//   ....[35]....
        /*06cc*/ 	.word	0x0000acd0


	//   ....[36]....
        /*06d0*/ 	.word	0x0000ace0


	//   ....[37]....
        /*06d4*/ 	.word	0x0000adc0


	//   ....[38]....
        /*06d8*/ 	.word	0x0000ae00


	//   ....[39]....
        /*06dc*/ 	.word	0x0000ae20


	//   ....[40]....
        /*06e0*/ 	.word	0x0000ae30


	//   ....[41]....
        /*06e4*/ 	.word	0x0000aff0


	//   ....[42]....
        /*06e8*/ 	.word	0x0000b030


	//   ....[43]....
        /*06ec*/ 	.word	0x0000b050


	//   ....[44]....
        /*06f0*/ 	.word	0x0000b060


	//   ....[45]....
        /*06f4*/ 	.word	0x0000b160


	//   ....[46]....
        /*06f8*/ 	.word	0x0000b1a0


	//   ....[47]....
        /*06fc*/ 	.word	0x0000b200


	//   ....[48]....
        /*0700*/ 	.word	0x0000b230


	//   ....[49]....
        /*0704*/ 	.word	0x0000e4d0


	//   ....[50]....
        /*0708*/ 	.word	0x0000e710


	//   ....[51]....
        /*070c*/ 	.word	0x0000f2e0


	//   ....[52]....
        /*0710*/ 	.word	0x0000fd30


	//   ....[53]....
        /*0714*/ 	.word	0x00010d20


	//   ....[54]....
        /*0718*/ 	.word	0x00010e60


	//   ....[55]....
        /*071c*/ 	.word	0x00010f90


	//   ....[56]....
        /*0720*/ 	.word	0x000110c0


	//   ....[57]....
        /*0724*/ 	.word	0x000117a0


	//   ....[58]....
        /*0728*/ 	.word	0x00011830


	//   ....[59]....
        /*072c*/ 	.word	0x000118b0


	//   ....[60]....
        /*0730*/ 	.word	0x000119b0


	//   ....[61]....
        /*0734*/ 	.word	0x000154c0


	//   ....[62]....
        /*0738*/ 	.word	0x00016140


	//   ....[63]....
        /*073c*/ 	.word	0x00016350


	//   ....[64]....
        /*0740*/ 	.word	0x00016b00


	//   ....[65]....
        /*0744*/ 	.word	0x000178d0


	//   ....[66]....
        /*0748*/ 	.word	0x00017a80


	//   ....[67]....
        /*074c*/ 	.word	0x00017cf0


	//   ....[68]....
        /*0750*/ 	.word	0x00017da0


	//   ....[69]....
        /*0754*/ 	.word	0x00017e20


	//   ....[70]....
        /*0758*/ 	.word	0x00017ed0


	//   ....[71]....
        /*075c*/ 	.word	0x00018190


	//   ....[72]....
        /*0760*/ 	.word	0x00018290


	//   ....[73]....
        /*0764*/ 	.word	0x0001c230


	//   ....[74]....
        /*0768*/ 	.word	0x0001c2c0


	//   ....[75]....
        /*076c*/ 	.word	0x0001c3b0


	//   ....[76]....
        /*0770*/ 	.word	0x0001c3e0


	//   ....[77]....
        /*0774*/ 	.word	0x0001c590


	//   ....[78]....
        /*0778*/ 	.word	0x0001c630


	//   ....[79]....
        /*077c*/ 	.word	0x0001c740


	//   ....[80]....
        /*0780*/ 	.word	0x0001c9e0


	//   ....[81]....
        /*0784*/ 	.word	0x00020b50


	//   ....[82]....
        /*0788*/ 	.word	0x00021450


	//   ....[83]....
        /*078c*/ 	.word	0x00021630


	//   ....[84]....
        /*0790*/ 	.word	0x00021db0


	//   ....[85]....
        /*0794*/ 	.word	0x00022bb0


	//   ....[86]....
        /*0798*/ 	.word	0x00022c40


	//   ....[87]....
        /*079c*/ 	.word	0x00022d30


	//   ....[88]....
        /*07a0*/ 	.word	0x00022d80


	//   ....[89]....
        /*07a4*/ 	.word	0x00023140


	//   ....[90]....
        /*07a8*/ 	.word	0x00023280


	//   ....[91]....
        /*07ac*/ 	.word	0x00023380


	//   ....[92]....
        /*07b0*/ 	.word	0x000234e0


	//   ....[93]....
        /*07b4*/ 	.word	0x00025870


	//   ....[94]....
        /*07b8*/ 	.word	0x00025880


	//   ....[95]....
        /*07bc*/ 	.word	0x00025890


	//   ....[96]....
        /*07c0*/ 	.word	0x000258a0


	//   ....[97]....
        /*07c4*/ 	.word	0x000258d0


	//   ....[98]....
        /*07c8*/ 	.word	0x000258f0


	//   ....[99]....
        /*07cc*/ 	.word	0x00025910


	//   ....[100]....
        /*07d0*/ 	.word	0x00025920


	//   ....[101]....
        /*07d4*/ 	.word	0x00026c00


	//   ....[102]....
        /*07d8*/ 	.word	0x00026c60


	//   ....[103]....
        /*07dc*/ 	.word	0x00026c80


	//   ....[104]....
        /*07e0*/ 	.word	0x00026cb0


	//   ....[105]....
        /*07e4*/ 	.word	0x00026cf0


	//   ....[106]....
        /*07e8*/ 	.word	0x00026d20


	//   ....[107]....
        /*07ec*/ 	.word	0x00026d50


	//   ....[108]....
        /*07f0*/ 	.word	0x00026d80


	//   ....[109]....
        /*07f4*/ 	.word	0x00026e70


	//   ....[110]....
        /*07f8*/ 	.word	0x00026e80


	//   ....[111]....
        /*07fc*/ 	.word	0x00026ec0


	//   ....[112]....
        /*0800*/ 	.word	0x00026ef0


	//   ....[113]....
        /*0804*/ 	.word	0x00026f40


	//   ....[114]....
        /*0808*/ 	.word	0x00026f60


	//   ....[115]....
        /*080c*/ 	.word	0x00026f70


	//   ....[116]....
        /*0810*/ 	.word	0x00026fd0


	//   ....[117]....
        /*0814*/ 	.word	0x00027080


	//   ....[118]....
        /*0818*/ 	.word	0x000270b0


	//   ....[119]....
        /*081c*/ 	.word	0x000270e0


	//   ....[120]....
        /*0820*/ 	.word	0x00027100


	//   ....[121]....
        /*0824*/ 	.word	0x00027110


	//   ....[122]....
        /*0828*/ 	.word	0x00027120


	//   ....[123]....
        /*082c*/ 	.word	0x000271a0


	//   ....[124]....
        /*0830*/ 	.word	0x000271b0


	//   ....[125]....
        /*0834*/ 	.word	0x000278d0


	//   ....[126]....
        /*0838*/ 	.word	0x00027910


	//   ....[127]....
        /*083c*/ 	.word	0x00027940


	//   ....[128]....
        /*0840*/ 	.word	0x00027970


	//   ....[129]....
        /*0844*/ 	.word	0x000279a0


	//   ....[130]....
        /*0848*/ 	.word	0x000279d0


	//   ....[131]....
        /*084c*/ 	.word	0x00027a00


	//   ....[132]....
        /*0850*/ 	.word	0x00027a30


	//   ....[133]....
        /*0854*/ 	.word	0x00027a50


	//   ....[134]....
        /*0858*/ 	.word	0x00027a70


	//   ....[135]....
        /*085c*/ 	.word	0x00027a80


	//   ....[136]....
        /*0860*/ 	.word	0x00027a90


	//   ....[137]....
        /*0864*/ 	.word	0x00027aa0


	//   ....[138]....
        /*0868*/ 	.word	0x00027ab0


	//   ....[139]....
        /*086c*/ 	.word	0x00027ac0


	//   ....[140]....
        /*0870*/ 	.word	0x00027af0


	//----- nvinfo : EIATTR_EXIT_INSTR_OFFSETS
	.align		4
.L_226:
        /*0874*/ 	.byte	0x04, 0x1c
        /*0876*/ 	.short	(.L_228 - .L_227)


	//   ....[0]....
.L_227:
        /*0878*/ 	.word	0x00000370


	//   ....[1]....
        /*087c*/ 	.word	0x00027250


	//   ....[2]....
        /*0880*/ 	.word	0x00027290


	//   ....[3]....
        /*0884*/ 	.word	0x00027c80


	//   ....[4]....
        /*0888*/ 	.word	0x00027cc0


	//----- nvinfo : EIATTR_CTAIDZ_USED
	.align		4
.L_228:
        /*088c*/ 	.byte	0x01, 0x04
	.zero		2


	//----- nvinfo : EIATTR_MAX_THREADS
	.align		4
        /*0890*/ 	.byte	0x04, 0x05
        /*0892*/ 	.short	(.L_230 - .L_229)
.L_229:
        /*0894*/ 	.word	0x00000080
        /*0898*/ 	.word	0x00000001
        /*089c*/ 	.word	0x00000001


	//----- nvinfo : EIATTR_CRS_STACK_SIZE
	.align		4
.L_230:
        /*08a0*/ 	.byte	0x04, 0x1e
        /*08a2*/ 	.short	(.L_232 - .L_231)
.L_231:
        /*08a4*/ 	.word	0x00000000
.L_232:


//--------------------- .nv.info._ZN7cutlass13device_kernelIN5flash19enable_sm80_to_sm89INS1_16FlashAttnFwdSm80INS1_25CollectiveMainloopFwdSm80ILi4ELi1ELb0EN4cute5tupleIJNS5_1CILi128EEENS7_ILi112EEENS7_ILi64EEEEEELi64ENS_10bfloat16_tEfNS_4arch4Sm80ELb1ELb0ELb1ELb0ELb0ELb0ELb1ELb0EEENS1_21CollectiveEpilogueFwdINS6_IJS8_SA_S9_EEENS6_IJNS7_ILi1EEESI_SI_EEESC_SE_Li128ELb0ELb1ELb0ELb0EEENS1_30DynamicPersistentTileSchedulerILi128ELi128ELb0ELb1ELb0EEEEEEEEEvNT_6ParamsE --------------------------
	.section	.nv.info._ZN7cutlass13device_kernelIN5flash19enable_sm80_to_sm89INS1_16FlashAttnFwdSm80INS1_25CollectiveMainloopFwdSm80ILi4ELi1ELb0EN4cute5tupleIJNS5_1CILi128EEENS7_ILi112EEENS7_ILi64EEEEEELi64ENS_10bfloat16_tEfNS_4arch4Sm80ELb1ELb0ELb1ELb0ELb0ELb0ELb1ELb0EEENS1_21CollectiveEpilogueFwdINS6_IJS8_SA_S9_EEENS6_IJNS7_ILi1EEESI_SI_EEESC_SE_Li128ELb0ELb1ELb0ELb0EEENS1_30DynamicPersistentTileSchedulerILi128ELi128ELb0ELb1ELb0EEEEEEEEEvNT_6ParamsE,"",@"SHT_CUDA_INFO"
	.sectionflags	@""
	.align	4


	//----- nvinfo : EIATTR_CUDA_API_VERSION
	.align		4
        /*0000*/ 	.byte	0x04, 0x37
        /*0002*/ 	.short	(.L_234 - .L_233)
.L_233:
        /*0004*/ 	.word	0x00000082


	//----- nvinfo : EIATTR_SW2861232_WAR
	.align		4
.L_234:
        /*0008*/ 	.byte	0x01, 0x35
	.zero		2


	//----- nvinfo : EIATTR_PARAM_CBANK
	.align		4
        /*000c*/ 	.byte	0x04, 0x0a
        /*000e*/ 	.short	(.L_236 - .L_235)
	.align		4
.L_235:
        /*0010*/ 	.word	index@(.nv.constant0._ZN7cutlass13device_kernelIN5flash19enable_sm80_to_sm89INS1_16FlashAttnFwdSm80INS1_25CollectiveMainloopFwdSm80ILi4ELi1ELb0EN4cute5tupleIJNS5_1CILi128EEENS7_ILi112EEENS7_ILi64EEEEEELi64ENS_10bfloat16_tEfNS_4arch4Sm80ELb1ELb0ELb1ELb0ELb0ELb0ELb1ELb0EEENS1_21CollectiveEpilogueFwdINS6_IJS8_SA_S9_EEENS6_IJNS7_ILi1EEESI_SI_EEESC_SE_Li128ELb0ELb1ELb0ELb0EEENS1_30DynamicPersistentTileSchedulerILi128ELi128ELb0ELb1ELb0EEEEEEEEEvNT_6ParamsE)
        /*0014*/ 	.short	0x0160
        /*0016*/ 	.short	0x0428


	//----- nvinfo : EIATTR_CBANK_PARAM_SIZE
	.align		4
.L_236:
        /*0018*/ 	.byte	0x03, 0x19
        /*001a*/ 	.short	0x0428


	//----- nvinfo : EIATTR_KPARAM_INFO
	.align		4
        /*001c*/ 	.byte	0x04, 0x17
        /*001e*/ 	.short	(.L_238 - .L_237)
.L_237:
        /*0020*/ 	.word	0x00000000
        /*0024*/ 	.short	0x0000
        /*0026*/ 	.short	0x0000
        /*0028*/ 	.byte	0x00, 0xf0, 0xa1, 0x10


	//----- nvinfo : EIATTR_MAXREG_COUNT
	.align		4
.L_238:
        /*002c*/ 	.byte	0x03, 0x1b
        /*002e*/ 	.short	0x00ff


	//----- nvinfo : EIATTR_NUM_BARRIERS
	.align		4
        /*0030*/ 	.byte	0x02, 0x4c
        /*0032*/ 	.byte	0x06
	.zero		1


	//----- nvinfo : EIATTR_ANNOTATIONS
	.align		4
        /*0034*/ 	.byte	0x04, 0x55
        /*0036*/ 	.short	(.L_240 - .L_239)


	//   ....[0]....
.L_239:
        /* <DEDUP_REMOVED lines=86> */


	//----- nvinfo : EIATTR_MERCURY_ISA_VERSION
	.align		4
.L_240:
        /*0580*/ 	.byte	0x03, 0x5f
        /*0582*/ 	.short	0x0000


	//----- nvinfo : EIATTR_INT_WARP_WIDE_INSTR_OFFSETS
	.align		4
        /*0584*/ 	.byte	0x04, 0x31
        /*0586*/ 	.short	(.L_242 - .L_241)


	//   ....[0]....
.L_241:
        /*0588*/ 	.word	0x000142f0


	//   ....[1]....
        /*058c*/ 	.word	0x00014370


	//----- nvinfo : EIATTR_COOP_GROUP_MASK_REGIDS
	.align		4
.L_242:
        /*0590*/ 	.byte	0x04, 0x29
        /*0592*/ 	.short	(.L_244 - .L_243)


	//   ....[0]....
.L_243:
        /*0594*/ 	.word	0xffffffff


	//   ....[1]....
        /*0598*/ 	.word	0xffffffff


	//   ....[2]....
        /*059c*/ 	.word	0xffffffff


	//   ....[3]....
        /*05a0*/ 	.word	0xffffffff


	//   ....[4]....
        /*05a4*/ 	.word	0xffffffff


	//   ....[5]....
        /*05a8*/ 	.word	0xffffffff


	//   ....[6]....
        /*05ac*/ 	.word	0xffffffff


	//   ....[7]....
        /*05b0*/ 	.word	0xffffffff


	//   ....[8]....
        /*05b4*/ 	.word	0xffffffff


	//   ....[9]....
        /*05b8*/ 	.word	0xffffffff


	//   ....[10]....
        /*05bc*/ 	.word	0xffffffff


	//   ....[11]....
        /*05c0*/ 	.word	0xffffffff


	//   ....[12]....
        /*05c4*/ 	.word	0xffffffff


	//   ....[13]....
        /*05c8*/ 	.word	0xffffffff


	//   ....[14]....
        /*05cc*/ 	.word	0xffffffff


	//   ....[15]....
        /*05d0*/ 	.word	0xffffffff


	//   ....[16]....
        /*05d4*/ 	.word	0xffffffff


	//   ....[17]....
        /*05d8*/ 	.word	0xffffffff


	//   ....[18]....
        /*05dc*/ 	.word	0xffffffff


	//   ....[19]....
        /*05e0*/ 	.word	0xffffffff


	//   ....[20]....
        /*05e4*/ 	.word	0xffffffff


	//   ....[21]....
        /*05e8*/ 	.word	0xffffffff


	//   ....[22]....
        /*05ec*/ 	.word	0xffffffff


	//   ....[23]....
        /*05f0*/ 	.word	0xffffffff


	//   ....[24]....
        /*05f4*/ 	.word	0xffffffff


	//   ....[25]....
        /*05f8*/ 	.word	0xffffffff


	//   ....[26]....
        /*05fc*/ 	.word	0xffffffff


	//   ....[27]....
        /*0600*/ 	.word	0xffffffff


	//   ....[28]....
        /*0604*/ 	.word	0xffffffff


	//   ....[29]....
        /*0608*/ 	.word	0xffffffff


	//   ....[30]....
        /*060c*/ 	.word	0xffffffff


	//   ....[31]....
        /*0610*/ 	.word	0xffffffff


	//   ....[32]....
        /*0614*/ 	.word	0xffffffff


	//   ....[33]....
        /*0618*/ 	.word	0xffffffff


	//   ....[34]....
        /*061c*/ 	.word	0xffffffff


	//   ....[35]....
        /*0620*/ 	.word	0xffffffff


	//   ....[36]....
        /*0624*/ 	.word	0xffffffff


	//   ....[37]....
        /*0628*/ 	.word	0xffffffff


	//   ....[38]....
        /*062c*/ 	.word	0xffffffff


	//   ....[39]....
        /*0630*/ 	.word	0xffffffff


	//   ....[40]....
        /*0634*/ 	.word	0xffffffff


	//   ....[41]....
        /*0638*/ 	.word	0xffffffff


	//   ....[42]....
        /*063c*/ 	.word	0xffffffff


	//   ....[43]....
        /*0640*/ 	.word	0xffffffff


	//   ....[44]....
        /*0644*/ 	.word	0xffffffff


	//   ....[45]....
        /*0648*/ 	.word	0xffffffff


	//   ....[46]....
        /*064c*/ 	.word	0xffffffff


	//   ....[47]....
        /*0650*/ 	.word	0xffffffff


	//   ....[48]....
        /*0654*/ 	.word	0xffffffff


	//   ....[49]....
        /*0658*/ 	.word	0xffffffff


	//   ....[50]....
        /*065c*/ 	.word	0xffffffff


	//   ....[51]....
        /*0660*/ 	.word	0xffffffff


	//   ....[52]....
        /*0664*/ 	.word	0xffffffff


	//   ....[53]....
        /*0668*/ 	.word	0xffffffff


	//   ....[54]....
        /*066c*/ 	.word	0xffffffff


	//   ....[55]....
        /*0670*/ 	.word	0xffffffff


	//   ....[56]....
        /*0674*/ 	.word	0xffffffff


	//   ....[57]....
        /*0678*/ 	.word	0xffffffff


	//   ....[58]....
        /*067c*/ 	.word	0xffffffff


	//   ....[59]....
        /*0680*/ 	.word	0xffffffff


	//   ....[60]....
        /*0684*/ 	.word	0xffffffff


	//   ....[61]....
        /*0688*/ 	.word	0xffffffff


	//   ....[62]....
        /*068c*/ 	.word	0xffffffff


	//   ....[63]....
        /*0690*/ 	.word	0xffffffff


	//   ....[64]....
        /*0694*/ 	.word	0xffffffff


	//   ....[65]....
        /*0698*/ 	.word	0xffffffff


	//   ....[66]....
        /*069c*/ 	.word	0xffffffff


	//   ....[67]....
        /*06a0*/ 	.word	0xffffffff


	//   ....[68]....
        /*06a4*/ 	.word	0xffffffff


	//   ....[69]....
        /*06a8*/ 	.word	0xffffffff


	//   ....[70]....
        /*06ac*/ 	.word	0xffffffff


	//   ....[71]....
        /*06b0*/ 	.word	0xffffffff


	//   ....[72]....
        /*06b4*/ 	.word	0xffffffff


	//   ....[73]....
        /*06b8*/ 	.word	0xffffffff


	//   ....[74]....
        /*06bc*/ 	.word	0xffffffff


	//   ....[75]....
        /*06c0*/ 	.word	0xffffffff


	//   ....[76]....
        /*06c4*/ 	.word	0xffffffff


	//   ....[77]....
        /*06c8*/ 	.word	0xffffffff


	//   ....[78]....
        /*06cc*/ 	.word	0xffffffff


	//   ....[79]....
        /*06d0*/ 	.word	0xffffffff


	//   ....[80]....
        /*06d4*/ 	.word	0xffffffff


	//   ....[81]....
        /*06d8*/ 	.word	0xffffffff


	//   ....[82]....
        /*06dc*/ 	.word	0xffffffff


	//   ....[83]....
        /*06e0*/ 	.word	0xffffffff


	//   ....[84]....
        /*06e4*/ 	.word	0xffffffff


	//   ....[85]....
        /*06e8*/ 	.word	0xffffffff


	//   ....[86]....
        /*06ec*/ 	.word	0xffffffff


	//   ....[87]....
        /*06f0*/ 	.word	0xffffffff


	//   ....[88]....
        /*06f4*/ 	.word	0xffffffff


	//   ....[89]....
        /*06f8*/ 	.word	0xffffffff


	//   ....[90]....
        /*06fc*/ 	.word	0xffffffff


	//   ....[91]....
        /*0700*/ 	.word	0xffffffff


	//   ....[92]....
        /*0704*/ 	.word	0xffffffff


	//   ....[93]....
        /*0708*/ 	.word	0xffffffff


	//   ....[94]....
        /*070c*/ 	.word	0xffffffff


	//   ....[95]....
        /*0710*/ 	.word	0xffffffff


	//   ....[96]....
        /*0714*/ 	.word	0xffffffff


	//   ....[97]....
        /*0718*/ 	.word	0xffffffff


	//   ....[98]....
        /*071c*/ 	.word	0xffffffff


	//   ....[99]....
        /*0720*/ 	.word	0xffffffff


	//   ....[100]....
        /*0724*/ 	.word	0xffffffff


	//   ....[101]....
        /*0728*/ 	.word	0xffffffff


	//   ....[102]....
        /*072c*/ 	.word	0xffffffff


	//   ....[103]....
        /*0730*/ 	.word	0xffffffff


	//   ....[104]....
        /*0734*/ 	.word	0xffffffff


	//   ....[105]....
        /*0738*/ 	.word	0xffffffff


	//   ....[106]....
        /*073c*/ 	.word	0xffffffff


	//   ....[107]....
        /*0740*/ 	.word	0xffffffff


	//   ....[108]....
        /*0744*/ 	.word	0xffffffff


	//   ....[109]....
        /*0748*/ 	.word	0xffffffff


	//   ....[110]....
        /*074c*/ 	.word	0xffffffff


	//   ....[111]....
        /*0750*/ 	.word	0xffffffff


	//   ....[112]....
        /*0754*/ 	.word	0xffffffff


	//   ....[113]....
        /*0758*/ 	.word	0xffffffff


	//   ....[114]....
        /*075c*/ 	.word	0xffffffff


	//   ....[115]....
        /*0760*/ 	.word	0xffffffff


	//   ....[116]....
        /*0764*/ 	.word	0xffffffff


	//   ....[117]....
        /*0768*/ 	.word	0xffffffff


	//   ....[118]....
        /*076c*/ 	.word	0xffffffff


	//   ....[119]....
        /*0770*/ 	.word	0xffffffff


	//   ....[120]....
        /*0774*/ 	.word	0xffffffff


	//   ....[121]....
        /*0778*/ 	.word	0xffffffff


	//   ....[122]....
        /*077c*/ 	.word	0xffffffff


	//   ....[123]....
        /*0780*/ 	.word	0xffffffff


	//   ....[124]....
        /*0784*/ 	.word	0xffffffff


	//   ....[125]....
        /*0788*/ 	.word	0xffffffff


	//   ....[126]....
        /*078c*/ 	.word	0xffffffff


	//   ....[127]....
        /*0790*/ 	.word	0xffffffff


	//   ....[128]....
        /*0794*/ 	.word	0xffffffff


	//   ....[129]....
        /*0798*/ 	.word	0xffffffff


	//   ....[130]....
        /*079c*/ 	.word	0xffffffff


	//   ....[131]....
        /*07a0*/ 	.word	0xffffffff


	//   ....[132]....
        /*07a4*/ 	.word	0xffffffff


	//   ....[133]....
        /*07a8*/ 	.word	0xffffffff


	//   ....[134]....
        /*07ac*/ 	.word	0xffffffff


	//   ....[135]....
        /*07b0*/ 	.word	0xffffffff


	//   ....[136]....
        /*07b4*/ 	.word	0xffffffff


	//   ....[137]....
        /*07b8*/ 	.word	0xffffffff


	//   ....[138]....
        /*07bc*/ 	.word	0xffffffff


	//   ....[139]....
        /*07c0*/ 	.word	0xffffffff


	//----- nvinfo : EIATTR_COOP_GROUP_INSTR_OFFSETS
	.align		4
.L_244:
        /*07c4*/ 	.byte	0x04, 0x28
        /*07c6*/ 	.short	(.L_246 - .L_245)


	//   ....[0]....
.L_245:
        /*07c8*/ 	.word	0x00000050


	//   ....[1]....
        /*07cc*/ 	.word	0x00001560


	//   ....[2]....
        /*07d0*/ 	.word	0x00001580


	//   ....[3]....
        /*07d4*/ 	.word	0x00001670


	//   ....[4]....
        /*07d8*/ 	.word	0x00001680


	//   ....[5]....
        /*07dc*/ 	.word	0x00001760


	//   ....[6]....
        /*07e0*/ 	.word	0x00001780


	//   ....[7]....
        /*07e4*/ 	.word	0x00001860


	//   ....[8]....
        /*07e8*/ 	.word	0x00001870


	//   ....[9]....
        /*07ec*/ 	.word	0x00001950


	//   ....[10]....
        /*07f0*/ 	.word	0x00001970


	//   ....[11]....
        /*07f4*/ 	.word	0x00001a50


	//   ....[12]....
        /*07f8*/ 	.word	0x00001a60


	//   ....[13]....
        /*07fc*/ 	.word	0x00001b40


	//   ....[14]....
        /*0800*/ 	.word	0x00001b60


	//   ....[15]....
        /*0804*/ 	.word	0x00001c40


	//   ....[16]....
        /*0808*/ 	.word	0x00001c50


	//   ....[17]....
        /*080c*/ 	.word	0x00004020


	//   ....[18]....
        /*0810*/ 	.word	0x00004050


	//   ....[19]....
        /*0814*/ 	.word	0x00004af0


	//   ....[20]....
        /*0818*/ 	.word	0x00004b70


	//   ....[21]....
        /*081c*/ 	.word	0x00004b90


	//   ....[22]....
        /*0820*/ 	.word	0x00004bb0


	//   ....[23]....
        /*0824*/ 	.word	0x00004c80


	//   ....[24]....
        /*0828*/ 	.word	0x00004fb0


	//   ....[25]....
        /*082c*/ 	.word	0x00005a40


	//   ....[26]....
        /*0830*/ 	.word	0x00005be0


	//   ....[27]....
        /*0834*/ 	.word	0x00005c30


	//   ....[28]....
        /*0838*/ 	.word	0x00005cb0


	//   ....[29]....
        /*083c*/ 	.word	0x00008c90


	//   ....[30]....
        /*0840*/ 	.word	0x00008f80


	//   ....[31]....
        /*0844*/ 	.word	0x00009860


	//   ....[32]....
        /*0848*/ 	.word	0x00009890


	//   ....[33]....
        /*084c*/ 	.word	0x0000adb0


	//   ....[34]....
        /*0850*/ 	.word	0x0000b140


	//   ....[35]....
        /*0854*/ 	.word	0x0000b210


	//   ....[36]....
        /*0858*/ 	.word	0x0000b4a0


	//   ....[37]....
        /*085c*/ 	.word	0x0000b520


	//   ....[38]....
        /*0860*/ 	.word	0x0000b6f0


	//   ....[39]....
        /*0864*/ 	.word	0x0000b7b0


	//   ....[40]....
        /*0868*/ 	.word	0x0000b960


	//   ....[41]....
        /*086c*/ 	.word	0x00010410


	//   ....[42]....
        /*0870*/ 	.word	0x00010450


	//   ....[43]....
        /*0874*/ 	.word	0x00010490


	//   ....[44]....
        /*0878*/ 	.word	0x00010500


	//   ....[45]....
        /*087c*/ 	.word	0x00010860


	//   ....[46]....
        /*0880*/ 	.word	0x00010af0


	//   ....[47]....
        /*0884*/ 	.word	0x00010b50


	//   ....[48]....
        /*0888*/ 	.word	0x00010d80


	//   ....[49]....
        /*088c*/ 	.word	0x00013af0


	//   ....[50]....
        /*0890*/ 	.word	0x00013b60


	//   ....[51]....
        /*0894*/ 	.word	0x00013b70


	//   ....[52]....
        /*0898*/ 	.word	0x00013b80


	//   ....[53]....
        /*089c*/ 	.word	0x00013bb0


	//   ....[54]....
        /*08a0*/ 	.word	0x00013bd0


	//   ....[55]....
        /*08a4*/ 	.word	0x00013be0


	//   ....[56]....
        /*08a8*/ 	.word	0x00013bf0


	//   ....[57]....
        /*08ac*/ 	.word	0x00014950


	//   ....[58]....
        /*08b0*/ 	.word	0x00014d70


	//   ....[59]....
        /*08b4*/ 	.word	0x00014d90


	//   ....[60]....
        /*08b8*/ 	.word	0x00014da0


	//   ....[61]....
        /*08bc*/ 	.word	0x00014db0


	//   ....[62]....
        /*08c0*/ 	.word	0x00014dc0


	//   ....[63]....
        /*08c4*/ 	.word	0x00014dd0


	//   ....[64]....
        /*08c8*/ 	.word	0x00014de0


	//   ....[65]....
        /*08cc*/ 	.word	0x00014df0


	//   ....[66]....
        /*08d0*/ 	.word	0x00014f60


	//   ....[67]....
        /*08d4*/ 	.word	0x00014f90


	//   ....[68]....
        /*08d8*/ 	.word	0x00014fb0


	//   ....[69]....
        /*08dc*/ 	.word	0x00014fc0


	//   ....[70]....
        /*08e0*/ 	.word	0x00014fe0


	//   ....[71]....
        /*08e4*/ 	.word	0x00015000


	//   ....[72]....
        /*08e8*/ 	.word	0x00015090


	//   ....[73]....
        /*08ec*/ 	.word	0x000150c0


	//   ....[74]....
        /*08f0*/ 	.word	0x00015150


	//   ....[75]....
        /*08f4*/ 	.word	0x00015180


	//   ....[76]....
        /*08f8*/ 	.word	0x00015190


	//   ....[77]....
        /*08fc*/ 	.word	0x000151a0


	//   ....[78]....
        /*0900*/ 	.word	0x000151b0


	//   ....[79]....
        /*0904*/ 	.word	0x000151c0


	//   ....[80]....
        /*0908*/ 	.word	0x00015310


	//   ....[81]....
        /*090c*/ 	.word	0x00015320


	//   ....[82]....
        /*0910*/ 	.word	0x00015850


	//   ....[83]....
        /*0914*/ 	.word	0x00015870


	//   ....[84]....
        /*0918*/ 	.word	0x00015900


	//   ....[85]....
        /*091c*/ 	.word	0x00015910


	//   ....[86]....
        /*0920*/ 	.word	0x00015990


	//   ....[87]....
        /*0924*/ 	.word	0x000159b0


	//   ....[88]....
        /*0928*/ 	.word	0x00015a30


	//   ....[89]....
        /*092c*/ 	.word	0x00015a40


	//   ....[90]....
        /*0930*/ 	.word	0x00015ac0


	//   ....[91]....
        /*0934*/ 	.word	0x00015ae0


	//   ....[92]....
        /*0938*/ 	.word	0x00015b60


	//   ....[93]....
        /*093c*/ 	.word	0x00015b70


	//   ....[94]....
        /*0940*/ 	.word	0x00015bf0


	//   ....[95]....
        /*0944*/ 	.word	0x00015c10


	//   ....[96]....
        /*0948*/ 	.word	0x00015c90


	//   ....[97]....
        /*094c*/ 	.word	0x00015ca0


	//   ....[98]....
        /*0950*/ 	.word	0x00015db0


	//   ....[99]....
        /*0954*/ 	.word	0x00015ea0


	//   ....[100]....
        /*0958*/ 	.word	0x00015f10


	//   ....[101]....
        /*095c*/ 	.word	0x00015f80


	//   ....[102]....
        /*0960*/ 	.word	0x00015fe0


	//   ....[103]....
        /*0964*/ 	.word	0x00016050


	//   ....[104]....
        /*0968*/ 	.word	0x000160c0


	//   ....[105]....
        /*096c*/ 	.word	0x00016130


	//   ....[106]....
        /*0970*/ 	.word	0x00016190


	//   ....[107]....
        /*0974*/ 	.word	0x00016200


	//   ....[108]....
        /*0978*/ 	.word	0x00016270


	//   ....[109]....
        /*097c*/ 	.word	0x000162e0


	//   ....[110]....
        /*0980*/ 	.word	0x00016340


	//   ....[111]....
        /*0984*/ 	.word	0x000163b0


	//   ....[112]....
        /*0988*/ 	.word	0x00016420


	//   ....[113]....
        /*098c*/ 	.word	0x00016490


	//   ....[114]....
        /*0990*/ 	.word	0x000164f0


	//   ....[115]....
        /*0994*/ 	.word	0x00016550


	//   ....[116]....
        /*0998*/ 	.word	0x000165b0


	//   ....[117]....
        /*099c*/ 	.word	0x00016600


	//   ....[118]....
        /*09a0*/ 	.word	0x00016660


	//   ....[119]....
        /*09a4*/ 	.word	0x000166b0


	//   ....[120]....
        /*09a8*/ 	.word	0x00016710


	//   ....[121]....
        /*09ac*/ 	.word	0x00016760


	//   ....[122]....
        /*09b0*/ 	.word	0x000167c0


	//   ....[123]....
        /*09b4*/ 	.word	0x00016830


	//   ....[124]....
        /*09b8*/ 	.word	0x000168a0


	//   ....[125]....
        /*09bc*/ 	.word	0x00016910


	//   ....[126]....
        /*09c0*/ 	.word	0x00016970


	//   ....[127]....
        /*09c4*/ 	.word	0x000169e0


	//   ....[128]....
        /*09c8*/ 	.word	0x00016a50


	//   ....[129]....
        /*09cc*/ 	.word	0x00016ac0


	//   ....[130]....
        /*09d0*/ 	.word	0x00016b20


	//   ....[131]....
        /*09d4*/ 	.word	0x00016b90


	//   ....[132]....
        /*09d8*/ 	.word	0x00016c00


	//   ....[133]....
        /*09dc*/ 	.word	0x00016c70


	//   ....[134]....
        /*09e0*/ 	.word	0x00016cd0


	//   ....[135]....
        /*09e4*/ 	.word	0x00016d40


	//   ....[136]....
        /*09e8*/ 	.word	0x00016db0


	//   ....[137]....
        /*09ec*/ 	.word	0x00016e20


	//   ....[138]....
        /*09f0*/ 	.word	0x00016e80


	//   ....[139]....
        /*09f4*/ 	.word	0x00016ef0


	//----- nvinfo : EIATTR_EXIT_INSTR_OFFSETS
	.align		4
.L_246:
        /*09f8*/ 	.byte	0x04, 0x1c
        /*09fa*/ 	.short	(.L_248 - .L_247)


	//   ....[0]....
.L_247:
        /*09fc*/ 	.word	0x000000a0


	//   ....[1]....
        /*0a00*/ 	.word	0x00015e50


	//----- nvinfo : EIATTR_MAX_THREADS
	.align		4
.L_248:
        /*0a04*/ 	.byte	0x04, 0x05
        /*0a06*/ 	.short	(.L_250 - .L_249)
.L_249:
        /*0a08*/ 	.word	0x00000080
        /*0a0c*/ 	.word	0x00000001
        /*0a10*/ 	.word	0x00000001


	//----- nvinfo : EIATTR_CRS_STACK_SIZE
	.align		4
.L_250:
        /*0a14*/ 	.byte	0x04, 0x1e
        /*0a16*/ 	.short	(.L_252 - .L_251)
.L_251:
        /*0a18*/ 	.word	0x00000000
.L_252:


//--------------------- .nv.info._ZN7cutlass13device_kernelIN5flash19enable_sm80_to_sm89INS1_16FlashAttnFwdSm80INS1_25CollectiveMainloopFwdSm80ILi4ELi1ELb0EN4cute5tupleIJNS5_1CILi128EEENS7_ILi112EEENS7_ILi64EEEEEELi64ENS_10bfloat16_tEfNS_4arch4Sm80ELb1ELb0ELb1ELb1ELb0ELb0ELb1ELb0EEENS1_21CollectiveEpilogueFwdINS6_IJS8_SA_S9_EEENS6_IJNS7_ILi1EEESI_SI_EEESC_SE_Li128ELb1ELb1ELb0ELb0EEENS1_19SingleTileSchedulerILb1ELb0ELb1ELi128EEEEEEEEEvNT_6ParamsE --------------------------
	.section	.nv.info._ZN7cutlass13device_kernelIN5flash19enable_sm80_to_sm89INS1_16FlashAttnFwdSm80INS1_25CollectiveMainloopFwdSm80ILi4ELi1ELb0EN4cute5tupleIJNS5_1CILi128EEENS7_ILi112EEENS7_ILi64EEEEEELi64ENS_10bfloat16_tEfNS_4arch4Sm80ELb1ELb0ELb1ELb1ELb0ELb0ELb1ELb0EEENS1_21CollectiveEpilogueFwdINS6_IJS8_SA_S9_EEENS6_IJNS7_ILi1EEESI_SI_EEESC_SE_Li128ELb1ELb1ELb0ELb0EEENS1_19SingleTileSchedulerILb1ELb0ELb1ELi128EEEEEEEEEvNT_6ParamsE,"",@"SHT_CUDA_INFO"
	.sectionflags	@""
	.align	4


	//----- nvinfo : EIATTR_CUDA_API_VERSION
	.align		4
        /*0000*/ 	.byte	0x04, 0x37
        /*0002*/ 	.short	(.L_254 - .L_253)
.L_253:
        /*0004*/ 	.word	0x00000082


	//----- nvinfo : EIATTR_SW2861232_WAR
	.align		4
.L_254:
        /*0008*/ 	.byte	0x01, 0x35
	.zero		2


	//----- nvinfo : EIATTR_PARAM_CBANK
	.align		4
        /*000c*/ 	.byte	0x04, 0x0a
        /*000e*/ 	.short	(.L_256 - .L_255)
	.align		4
.L_255:
        /*0010*/ 	.word	index@(.nv.constant0._ZN7cutlass13device_kernelIN5flash19enable_sm80_to_sm89INS1_16FlashAttnFwdSm80INS1_25CollectiveMainloopFwdSm80ILi4ELi1ELb0EN4cute5tupleIJNS5_1CILi128EEENS7_ILi112EEENS7_ILi64EEEEEELi64ENS_10bfloat16_tEfNS_4arch4Sm80ELb1ELb0ELb1ELb1ELb0ELb0ELb1ELb0EEENS1_21CollectiveEpilogueFwdINS6_IJS8_SA_S9_EEENS6_IJNS7_ILi1EEESI_SI_EEESC_SE_Li128ELb1ELb1ELb0ELb0EEENS1_19SingleTileSchedulerILb1ELb0ELb1ELi128EEEEEEEEEvNT_6ParamsE)
        /*0014*/ 	.short	0x0160
        /*0016*/ 	.short	0x0418


	//----- nvinfo : EIATTR_CBANK_PARAM_SIZE
	.align		4
.L_256:
        /*0018*/ 	.byte	0x03, 0x19
        /*001a*/ 	.short	0x0418


	//----- nvinfo : EIATTR_KPARAM_INFO
	.align		4
        /*001c*/ 	.byte	0x04, 0x17
        /*001e*/ 	.short	(.L_258 - .L_257)
.L_257:
        /*0020*/ 	.word	0x00000000
        /*0024*/ 	.short	0x0000
        /*0026*/ 	.short	0x0000
        /*0028*/ 	.byte	0x00, 0xf0, 0x61, 0x10


	//----- nvinfo : EIATTR_MAXREG_COUNT
	.align		4
.L_258:
        /*002c*/ 	.byte	0x03, 0x1b
        /*002e*/ 	.short	0x00ff


	//----- nvinfo : EIATTR_NUM_BARRIERS
	.align		4
        /*0030*/ 	.byte	0x02, 0x4c
        /*0032*/ 	.byte	0x02
	.zero		1


	//----- nvinfo : EIATTR_ANNOTATIONS
	.align		4
        /*0034*/ 	.byte	0x04, 0x55
        /*0036*/ 	.short	(.L_260 - .L_259)


	//   ....[0]....
.L_259:
        /* <DEDUP_REMOVED lines=86> */


	//----- nvinfo : EIATTR_MERCURY_ISA_VERSION
	.align		4
.L_260:
        /*0588*/ 	.byte	0x03, 0x5f
        /*058a*/ 	.short	0x0000


	//----- nvinfo : EIATTR_COOP_GROUP_MASK_REGIDS
	.align		4
        /*058c*/ 	.byte	0x04, 0x29
        /*058e*/ 	.short	(.L_262 - .L_261)


	//   ....[0]....
.L_261:
        /*0590*/ 	.word	0xffffffff


	//   ....[1]....
        /*0594*/ 	.word	0xffffffff


	//   ....[2]....
        /*0598*/ 	.word	0xffffffff


	//   ....[3]....
        /*059c*/ 	.word	0xffffffff


	//   ....[4]....
        /*05a0*/ 	.word	0xffffffff


	//   ....[5]....
        /*05a4*/ 	.word	0xffffffff


	//   ....[6]....
        /*05a8*/ 	.word	0xffffffff


	//   ....[7]....
        /*05ac*/ 	.word	0xffffffff


	//   ....[8]....
        /*05b0*/ 	.word	0xffffffff


	//   ....[9]....
        /*05b4*/ 	.word	0xffffffff


	//   ....[10]....
        /*05b8*/ 	.word	0xffffffff


	//   ....[11]....
        /*05bc*/ 	.word	0xffffffff


	//   ....[12]....
        /*05c0*/ 	.word	0xffffffff


	//   ....[13]....
        /*05c4*/ 	.word	0xffffffff


	//   ....[14]....
        /*05c8*/ 	.word	0xffffffff


	//   ....[15]....
        /*05cc*/ 	.word	0xffffffff


	//   ....[16]....
        /*05d0*/ 	.word	0xffffffff


	//   ....[17]....
        /*05d4*/ 	.word	0xffffffff


	//   ....[18]....
        /*05d8*/ 	.word	0xffffffff


	//   ....[19]....
        /*05dc*/ 	.word	0xffffffff


	//   ....[20]....
        /*05e0*/ 	.word	0xffffffff


	//   ....[21]....
        /*05e4*/ 	.word	0xffffffff


	//   ....[22]....
        /*05e8*/ 	.word	0xffffffff


	//   ....[23]....
        /*05ec*/ 	.word	0xffffffff


	//   ....[24]....
        /*05f0*/ 	.word	0xffffffff


	//   ....[25]....
        /*05f4*/ 	.word	0xffffffff


	//   ....[26]....
        /*05f8*/ 	.word	0xffffffff


	//   ....[27]....
        /*05fc*/ 	.word	0xffffffff


	//   ....[28]....
        /*0600*/ 	.word	0xffffffff


	//   ....[29]....
        /*0604*/ 	.word	0xffffffff


	//   ....[30]....
        /*0608*/ 	.word	0xffffffff


	//   ....[31]....
        /*060c*/ 	.word	0xffffffff


	//   ....[32]....
        /*0610*/ 	.word	0xffffffff


	//   ....[33]....
        /*0614*/ 	.word	0xffffffff


	//   ....[34]....
        /*0618*/ 	.word	0xffffffff


	//   ....[35]....
        /*061c*/ 	.word	0xffffffff


	//   ....[36]....
        /*0620*/ 	.word	0xffffffff


	//   ....[37]....
        /*0624*/ 	.word	0xffffffff


	//   ....[38]....
        /*0628*/ 	.word	0xffffffff


	//   ....[39]....
        /*062c*/ 	.word	0xffffffff


	//   ....[40]....
        /*0630*/ 	.word	0xffffffff


	//   ....[41]....
        /*0634*/ 	.word	0xffffffff


	//   ....[42]....
        /*0638*/ 	.word	0xffffffff


	//   ....[43]....
        /*063c*/ 	.word	0xffffffff


	//   ....[44]....
        /*0640*/ 	.word	0xffffffff


	//   ....[45]....
        /*0644*/ 	.word	0xffffffff


	//   ....[46]....
        /*0648*/ 	.word	0xffffffff


	//   ....[47]....
        /*064c*/ 	.word	0xffffffff


	//   ....[48]....
        /*0650*/ 	.word	0xffffffff


	//   ....[49]....
        /*0654*/ 	.word	0xffffffff


	//   ....[50]....
        /*0658*/ 	.word	0xffffffff


	//   ....[51]....
        /*065c*/ 	.word	0xffffffff


	//   ....[52]....
        /*0660*/ 	.word	0xffffffff


	//   ....[53]....
        /*0664*/ 	.word	0xffffffff


	//   ....[54]....
        /*0668*/ 	.word	0xffffffff


	//   ....[55]....
        /*066c*/ 	.word	0xffffffff


	//   ....[56]....
        /*0670*/ 	.word	0xffffffff


	//   ....[57]....
        /*0674*/ 	.word	0xffffffff


	//   ....[58]....
        /*0678*/ 	.word	0xffffffff


	//   ....[59]....
        /*067c*/ 	.word	0xffffffff


	//   ....[60]....
        /*0680*/ 	.word	0xffffffff


	//   ....[61]....
        /*0684*/ 	.word	0xffffffff


	//   ....[62]....
        /*0688*/ 	.word	0xffffffff


	//   ....[63]....
        /*068c*/ 	.word	0xffffffff


	//   ....[64]....
        /*0690*/ 	.word	0xffffffff


	//   ....[65]....
        /*0694*/ 	.word	0xffffffff


	//   ....[66]....
        /*0698*/ 	.word	0xffffffff


	//   ....[67]....
        /*069c*/ 	.word	0xffffffff


	//   ....[68]....
        /*06a0*/ 	.word	0xffffffff


	//   ....[69]....
        /*06a4*/ 	.word	0xffffffff


	//   ....[70]....
        /*06a8*/ 	.word	0xffffffff


	//   ....[71]....
        /*06ac*/ 	.word	0xffffffff


	//   ....[72]....
        /*06b0*/ 	.word	0xffffffff


	//   ....[73]....
        /*06b4*/ 	.word	0xffffffff


	//   ....[74]....
        /*06b8*/ 	.word	0xffffffff


	//   ....[75]....
        /*06bc*/ 	.word	0xffffffff


	//   ....[76]....
        /*06c0*/ 	.word	0xffffffff


	//   ....[77]....
        /*06c4*/ 	.word	0xffffffff


	//   ....[78]....
        /*06c8*/ 	.word	0xffffffff


	//   ....[79]....
        /*06cc*/ 	.word	0xffffffff


	//   ....[80]....
        /*06d0*/ 	.word	0xffffffff


	//   ....[81]....
        /*06d4*/ 	.word	0xffffffff


	//   ....[82]....
        /*06d8*/ 	.word	0xffffffff


	//   ....[83]....
        /*06dc*/ 	.word	0xffffffff


	//   ....[84]....
        /*06e0*/ 	.word	0xffffffff


	//   ....[85]....
        /*06e4*/ 	.word	0xffffffff


	//   ....[86]....
        /*06e8*/ 	.word	0xffffffff


	//   ....[87]....
        /*06ec*/ 	.word	0xffffffff


	//   ....[88]....
        /*06f0*/ 	.word	0xffffffff


	//   ....[89]....
        /*06f4*/ 	.word	0xffffffff


	//   ....[90]....
        /*06f8*/ 	.word	0xffffffff


	//   ....[91]....
        /*06fc*/ 	.word	0xffffffff


	//   ....[92]....
        /*0700*/ 	.word	0xffffffff


	//   ....[93]....
        /*0704*/ 	.word	0xffffffff


	//   ....[94]....
        /*0708*/ 	.word	0xffffffff


	//   ....[95]....
        /*070c*/ 	.word	0xffffffff


	//   ....[96]....
        /*0710*/ 	.word	0xffffffff


	//----- nvinfo : EIATTR_COOP_GROUP_INSTR_OFFSETS
	.align		4
.L_262:
        /*0714*/ 	.byte	0x04, 0x28
        /*0716*/ 	.short	(.L_264 - .L_263)


	//   ....[0]....
.L_263:
        /*0718*/ 	.word	0x00000090


	//   ....[1]....
        /*071c*/ 	.word	0x00001020


	//   ....[2]....
        /*0720*/ 	.word	0x00001050


	//   ....[3]....
        /*0724*/ 	.word	0x000011f0


	//   ....[4]....
        /*0728*/ 	.word	0x00001220


	//   ....[5]....
        /*072c*/ 	.word	0x000012b0


	//   ....[6]....
        /*0730*/ 	.word	0x000012e0


	//   ....[7]....
        /*0734*/ 	.word	0x00001370


	//   ....[8]....
        /*0738*/ 	.word	0x000013a0


	//   ....[9]....
        /*073c*/ 	.word	0x00001430


	//   ....[10]....
        /*0740*/ 	.word	0x00001460


	//   ....[11]....
        /*0744*/ 	.word	0x000014f0


	//   ....[12]....
        /*0748*/ 	.word	0x00001520


	//   ....[13]....
        /*074c*/ 	.word	0x000015b0


	//   ....[14]....
        /*0750*/ 	.word	0x000015e0


	//   ....[15]....
        /*0754*/ 	.word	0x00001660


	//   ....[16]....
        /*0758*/ 	.word	0x000016a0


	//   ....[17]....
        /*075c*/ 	.word	0x00003be0


	//   ....[18]....
        /*0760*/ 	.word	0x00003bf0


	//   ....[19]....
        /*0764*/ 	.word	0x00003c10


	//   ....[20]....
        /*0768*/ 	.word	0x00004d70


	//   ....[21]....
        /*076c*/ 	.word	0x00004da0


	//   ....[22]....
        /*0770*/ 	.word	0x00004db0


	//   ....[23]....
        /*0774*/ 	.word	0x00004df0


	//   ....[24]....
        /*0778*/ 	.word	0x00004e20


	//   ....[25]....
        /*077c*/ 	.word	0x00004e60


	//   ....[26]....
        /*0780*/ 	.word	0x00004e70


	//   ....[27]....
        /*0784*/ 	.word	0x000057a0


	//   ....[28]....
        /*0788*/ 	.word	0x00005820


	//   ....[29]....
        /*078c*/ 	.word	0x00009370


	//   ....[30]....
        /*0790*/ 	.word	0x000094f0


	//   ....[31]....
        /*0794*/ 	.word	0x00009530


	//   ....[32]....
        /*0798*/ 	.word	0x00009600


	//   ....[33]....
        /*079c*/ 	.word	0x0000acf0


	//   ....[34]....
        /*07a0*/ 	.word	0x0000ae00


	//   ....[35]....
        /*07a4*/ 	.word	0x0000b4d0


	//   ....[36]....
        /*07a8*/ 	.word	0x0000b530


	//   ....[37]....
        /*07ac*/ 	.word	0x0000b670


	//   ....[38]....
        /*07b0*/ 	.word	0x0000b7c0


	//   ....[39]....
        /*07b4*/ 	.word	0x0000b800


	//   ....[40]....
        /*07b8*/ 	.word	0x0000b8f0


	//   ....[41]....
        /*07bc*/ 	.word	0x000105c0


	//   ....[42]....
        /*07c0*/ 	.word	0x00010670


	//   ....[43]....
        /*07c4*/ 	.word	0x000106c0


	//   ....[44]....
        /*07c8*/ 	.word	0x00010750


	//   ....[45]....
        /*07cc*/ 	.word	0x000109c0


	//   ....[46]....
        /*07d0*/ 	.word	0x00010a60


	//   ....[47]....
        /*07d4*/ 	.word	0x00010b90


	//   ....[48]....
        /*07d8*/ 	.word	0x00010d80


	//   ....[49]....
        /*07dc*/ 	.word	0x00014550


	//   ....[50]....
        /*07e0*/ 	.word	0x00014560


	//   ....[51]....
        /*07e4*/ 	.word	0x00014570


	//   ....[52]....
        /*07e8*/ 	.word	0x00014580


	//   ....[53]....
        /*07ec*/ 	.word	0x000145b0


	//   ....[54]....
        /*07f0*/ 	.word	0x000145d0


	//   ....[55]....
        /*07f4*/ 	.word	0x000145f0


	//   ....[56]....
        /*07f8*/ 	.word	0x00014600


	//   ....[57]....
        /*07fc*/ 	.word	0x000158d0


	//   ....[58]....
        /*0800*/ 	.word	0x00015940


	//   ....[59]....
        /*0804*/ 	.word	0x00015970


	//   ....[60]....
        /*0808*/ 	.word	0x000159a0


	//   ....[61]....
        /*080c*/ 	.word	0x000159e0


	//   ....[62]....
        /*0810*/ 	.word	0x00015a10


	//   ....[63]....
        /*0814*/ 	.word	0x00015a40


	//   ....[64]....
        /*0818*/ 	.word	0x00015a50


	//   ....[65]....
        /*081c*/ 	.word	0x00015b30


	//   ....[66]....
        /*0820*/ 	.word	0x00015b90


	//   ....[67]....
        /*0824*/ 	.word	0x00015bc0


	//   ....[68]....
        /*0828*/ 	.word	0x00015c20


	//   ....[69]....
        /*082c*/ 	.word	0x00015c30


	//   ....[70]....
        /*0830*/ 	.word	0x00015c40


	//   ....[71]....
        /*0834*/ 	.word	0x00015c60


	//   ....[72]....
        /*0838*/ 	.word	0x00015cc0


	//   ....[73]....
        /*083c*/ 	.word	0x00015d70


	//   ....[74]....
        /*0840*/ 	.word	0x00015d80


	//   ....[75]....
        /*0844*/ 	.word	0x00015db0


	//   ....[76]....
        /*0848*/ 	.word	0x00015dc0


	//   ....[77]....
        /*084c*/ 	.word	0x00015dd0


	//   ....[78]....
        /*0850*/ 	.word	0x00015de0


	//   ....[79]....
        /*0854*/ 	.word	0x00015e60


	//   ....[80]....
        /*0858*/ 	.word	0x00015e70


	//   ....[81]....
        /*085c*/ 	.word	0x000165d0


	//   ....[82]....
        /*0860*/ 	.word	0x00016610


	//   ....[83]....
        /*0864*/ 	.word	0x00016640


	//   ....[84]....
        /*0868*/ 	.word	0x00016670


	//   ....[85]....
        /*086c*/ 	.word	0x000166a0


	//   ....[86]....
        /*0870*/ 	.word	0x000166d0


	//   ....[87]....
        /*0874*/ 	.word	0x00016700


	//   ....[88]....
        /*0878*/ 	.word	0x00016720


	//   ....[89]....
        /*087c*/ 	.word	0x00016740


	//   ....[90]....
        /*0880*/ 	.word	0x00016770


	//   ....[91]....
        /*0884*/ 	.word	0x00016780


	//   ....[92]....
        /*0888*/ 	.word	0x00016790


	//   ....[93]....
        /*088c*/ 	.word	0x000167a0


	//   ....[94]....
        /*0890*/ 	.word	0x000167b0


	//   ....[95]....
        /*0894*/ 	.word	0x000167e0


	//   ....[96]....
        /*0898*/ 	.word	0x00016800


	//----- nvinfo : EIATTR_EXIT_INSTR_OFFSETS
	.align		4
.L_264:
        /*089c*/ 	.byte	0x04, 0x1c
        /*089e*/ 	.short	(.L_266 - .L_265)


	//   ....[0]....
.L_265:
        /*08a0*/ 	.word	0x00000370


	//   ....[1]....
        /*08a4*/ 	.word	0x00015f10


	//   ....[2]....
        /*08a8*/ 	.word	0x00015f50


	//   ....[3]....
        /*08ac*/ 	.word	0x00016960


	//   ....[4]....
        /*08b0*/ 	.word	0x000169a0


	//----- nvinfo : EIATTR_CTAIDZ_USED
	.align		4
.L_266:
        /*08b4*/ 	.byte	0x01, 0x04
	.zero		2


	//----- nvinfo : EIATTR_MAX_THREADS
	.align		4
        /*08b8*/ 	.byte	0x04, 0x05
        /*08ba*/ 	.short	(.L_268 - .L_267)
.L_267:
        /*08bc*/ 	.word	0x00000080
        /*08c0*/ 	.word	0x00000001
        /*08c4*/ 	.word	0x00000001


	//----- nvinfo : EIATTR_CRS_STACK_SIZE
	.align		4
.L_268:
        /*08c8*/ 	.byte	0x04, 0x1e
        /*08ca*/ 	.short	(.L_270 - .L_269)
.L_269:
        /*08cc*/ 	.word	0x00000000
.L_270:


//--------------------- .nv.info._ZN7cutlass13device_kernelIN5flash19enable_sm80_to_sm89INS1_16FlashAttnFwdSm80INS1_25CollectiveMainloopFwdSm80ILi4ELi1ELb0EN4cute5tupleIJNS5_1CILi128EEENS7_ILi112EEENS7_ILi64EEEEEELi64ENS_10bfloat16_tEfNS_4arch4Sm80ELb1ELb0ELb1ELb1ELb0ELb1ELb1ELb0EEENS1_21CollectiveEpilogueFwdINS6_IJS8_SA_S9_EEENS6_IJNS7_ILi1EEESI_SI_EEESC_SE_Li128ELb1ELb1ELb0ELb0EEENS1_19SingleTileSchedulerILb1ELb0ELb1ELi128EEEEEEEEEvNT_6ParamsE --------------------------
	.section	.nv.info._ZN7cutlass13device_kernelIN5flash19enable_sm80_to_sm89INS1_16FlashAttnFwdSm80INS1_25CollectiveMainloopFwdSm80ILi4ELi1ELb0EN4cute5tupleIJNS5_1CILi128EEENS7_ILi112EEENS7_ILi64EEEEEELi64ENS_10bfloat16_tEfNS_4arch4Sm80ELb1ELb0ELb1ELb1ELb0ELb1ELb1ELb0EEENS1_21CollectiveEpilogueFwdINS6_IJS8_SA_S9_EEENS6_IJNS7_ILi1EEESI_SI_EEESC_SE_Li128ELb1ELb1ELb0ELb0EEENS1_19SingleTileSchedulerILb1ELb0ELb1ELi128EEEEEEEEEvNT_6ParamsE,"",@"SHT_CUDA_INFO"
	.sectionflags	@""
	.align	4


	//----- nvinfo : EIATTR_CUDA_API_VERSION
	.align		4
        /*0000*/ 	.byte	0x04, 0x37
        /*0002*/ 	.short	(.L_272 - .L_271)
.L_271:
        /*0004*/ 	.word	0x00000082


	//----- nvinfo : EIATTR_SW2861232_WAR
	.align		4
.L_272:
        /*0008*/ 	.byte	0x01, 0x35
	.zero		2


	//----- nvinfo : EIATTR_PARAM_CBANK
	.align		4
        /*000c*/ 	.byte	0x04, 0x0a
        /*000e*/ 	.short	(.L_274 - .L_273)
	.align		4
.L_273:
        /*0010*/ 	.word	index@(.nv.constant0._ZN7cutlass13device_kernelIN5flash19enable_sm80_to_sm89INS1_16FlashAttnFwdSm80INS1_25CollectiveMainloopFwdSm80ILi4ELi1ELb0EN4cute5tupleIJNS5_1CILi128EEENS7_ILi112EEENS7_ILi64EEEEEELi64ENS_10bfloat16_tEfNS_4arch4Sm80ELb1ELb0ELb1ELb1ELb0ELb1ELb1ELb0EEENS1_21CollectiveEpilogueFwdINS6_IJS8_SA_S9_EEENS6_IJNS7_ILi1EEESI_SI_EEESC_SE_Li128ELb1ELb1ELb0ELb0EEENS1_19SingleTileSchedulerILb1ELb0ELb1ELi128EEEEEEEEEvNT_6ParamsE)
        /*0014*/ 	.short	0x0160
        /*0016*/ 	.short	0x0418


	//----- nvinfo : EIATTR_CBANK_PARAM_SIZE
	.align		4
.L_274:
        /*0018*/ 	.byte	0x03, 0x19
        /*001a*/ 	.short	0x0418


	//----- nvinfo : EIATTR_KPARAM_INFO
	.align		4
        /*001c*/ 	.byte	0x04, 0x17
        /*001e*/ 	.short	(.L_276 - .L_275)
.L_275:
        /*0020*/ 	.word	0x00000000
        /*0024*/ 	.short	0x0000
        /*0026*/ 	.short	0x0000
        /*0028*/ 	.byte	0x00, 0xf0, 0x61, 0x10


	//----- nvinfo : EIATTR_MAXREG_COUNT
	.align		4
.L_276:
        /*002c*/ 	.byte	0x03, 0x1b
        /*002e*/ 	.short	0x00ff


	//----- nvinfo : EIATTR_NUM_BARRIERS
	.align		4
        /*0030*/ 	.byte	0x02, 0x4c
        /*0032*/ 	.byte	0x02
	.zero		1


	//----- nvinfo : EIATTR_ANNOTATIONS
	.align		4
        /*0034*/ 	.byte	0x04, 0x55
        /*0036*/ 	.short	(.L_278 - .L_277)


	//   ....[0]....
.L_277:
        /* <DEDUP_REMOVED lines=89> */


	//----- nvinfo : EIATTR_MERCURY_ISA_VERSION
	.align		4
.L_278:
        /*05b8*/ 	.byte	0x03, 0x5f
        /*05ba*/ 	.short	0x0000


	//----- nvinfo : EIATTR_COOP_GROUP_MASK_REGIDS
	.align		4
        /*05bc*/ 	.byte	0x04, 0x29
        /*05be*/ 	.short	(.L_280 - .L_279)


	//   ....[0]....
.L_279:
        /*05c0*/ 	.word	0xffffffff


	//   ....[1]....
        /*05c4*/ 	.word	0xffffffff


	//   ....[2]....
        /*05c8*/ 	.word	0xffffffff


	//   ....[3]....
        /*05cc*/ 	.word	0xffffffff


	//   ....[4]....
        /*05d0*/ 	.word	0xffffffff


	//   ....[5]....
        /*05d4*/ 	.word	0xffffffff


	//   ....[6]....
        /*05d8*/ 	.word	0xffffffff


	//   ....[7]....
        /*05dc*/ 	.word	0xffffffff


	//   ....[8]....
        /*05e0*/ 	.word	0xffffffff


	//   ....[9]....
        /*05e4*/ 	.word	0xffffffff


	//   ....[10]....
        /*05e8*/ 	.word	0xffffffff


	//   ....[11]....
        /*05ec*/ 	.word	0xffffffff


	//   ....[12]....
        /*05f0*/ 	.word	0xffffffff


	//   ....[13]....
        /*05f4*/ 	.word	0xffffffff


	//   ....[14]....
        /*05f8*/ 	.word	0xffffffff


	//   ....[15]....
        /*05fc*/ 	.word	0xffffffff


	//   ....[16]....
        /*0600*/ 	.word	0xffffffff


	//   ....[17]....
        /*0604*/ 	.word	0xffffffff


	//   ....[18]....
        /*0608*/ 	.word	0xffffffff


	//   ....[19]....
        /*060c*/ 	.word	0xffffffff


	//   ....[20]....
        /*0610*/ 	.word	0xffffffff


	//   ....[21]....
        /*0614*/ 	.word	0xffffffff


	//   ....[22]....
        /*0618*/ 	.word	0xffffffff


	//   ....[23]....
        /*061c*/ 	.word	0xffffffff


	//   ....[24]....
        /*0620*/ 	.word	0xffffffff


	//   ....[25]....
        /*0624*/ 	.word	0xffffffff


	//   ....[26]....
        /*0628*/ 	.word	0xffffffff


	//   ....[27]....
        /*062c*/ 	.word	0xffffffff


	//   ....[28]....
        /*0630*/ 	.word	0xffffffff


	//   ....[29]....
        /*0634*/ 	.word	0xffffffff


	//   ....[30]....
        /*0638*/ 	.word	0xffffffff


	//   ....[31]....
        /*063c*/ 	.word	0xffffffff


	//   ....[32]....
        /*0640*/ 	.word	0xffffffff


	//   ....[33]....
        /*0644*/ 	.word	0xffffffff


	//   ....[34]....
        /*0648*/ 	.word	0xffffffff


	//   ....[35]....
        /*064c*/ 	.word	0xffffffff


	//   ....[36]....
        /*0650*/ 	.word	0xffffffff


	//   ....[37]....
        /*0654*/ 	.word	0xffffffff


	//   ....[38]....
        /*0658*/ 	.word	0xffffffff


	//   ....[39]....
        /*065c*/ 	.word	0xffffffff


	//   ....[40]....
        /*0660*/ 	.word	0xffffffff


	//   ....[41]....
        /*0664*/ 	.word	0xffffffff


	//   ....[42]....
        /*0668*/ 	.word	0xffffffff


	//   ....[43]....
        /*066c*/ 	.word	0xffffffff


	//   ....[44]....
        /*0670*/ 	.word	0xffffffff


	//   ....[45]....
        /*0674*/ 	.word	0xffffffff


	//   ....[46]....
        /*0678*/ 	.word	0xffffffff


	//   ....[47]....
        /*067c*/ 	.word	0xffffffff


	//   ....[48]....
        /*0680*/ 	.word	0xffffffff


	//   ....[49]....
        /*0684*/ 	.word	0xffffffff


	//   ....[50]....
        /*0688*/ 	.word	0xffffffff


	//   ....[51]....
        /*068c*/ 	.word	0xffffffff


	//   ....[52]....
        /*0690*/ 	.word	0xffffffff


	//   ....[53]....
        /*0694*/ 	.word	0xffffffff


	//   ....[54]....
        /*0698*/ 	.word	0xffffffff


	//   ....[55]....
        /*069c*/ 	.word	0xffffffff


	//   ....[56]....
        /*06a0*/ 	.word	0xffffffff


	//   ....[57]....
        /*06a4*/ 	.word	0xffffffff


	//   ....[58]....
        /*06a8*/ 	.word	0xffffffff


	//   ....[59]....
        /*06ac*/ 	.word	0xffffffff


	//   ....[60]....
        /*06b0*/ 	.word	0xffffffff


	//   ....[61]....
        /*06b4*/ 	.word	0xffffffff


	//   ....[62]....
        /*06b8*/ 	.word	0xffffffff


	//   ....[63]....
        /*06bc*/ 	.word	0xffffffff


	//   ....[64]....
        /*06c0*/ 	.word	0xffffffff


	//   ....[65]....
        /*06c4*/ 	.word	0xffffffff


	//   ....[66]....
        /*06c8*/ 	.word	0xffffffff


	//   ....[67]....
        /*06cc*/ 	.word	0xffffffff


	//   ....[68]....
        /*06d0*/ 	.word	0xffffffff


	//   ....[69]....
        /*06d4*/ 	.word	0xffffffff


	//   ....[70]....
        /*06d8*/ 	.word	0xffffffff


	//   ....[71]....
        /*06dc*/ 	.word	0xffffffff


	//   ....[72]....
        /*06e0*/ 	.word	0xffffffff


	//   ....[73]....
        /*06e4*/ 	.word	0xffffffff


	//   ....[74]....
        /*06e8*/ 	.word	0xffffffff


	//   ....[75]....
        /*06ec*/ 	.word	0xffffffff


	//   ....[76]....
        /*06f0*/ 	.word	0xffffffff


	//   ....[77]....
        /*06f4*/ 	.word	0xffffffff


	//   ....[78]....
        /*06f8*/ 	.word	0xffffffff


	//   ....[79]....
        /*06fc*/ 	.word	0xffffffff


	//   ....[80]....
        /*0700*/ 	.word	0xffffffff


	//   ....[81]....
        /*0704*/ 	.word	0xffffffff


	//   ....[82]....
        /*0708*/ 	.word	0xffffffff


	//   ....[83]....
        /*070c*/ 	.word	0xffffffff


	//   ....[84]....
        /*0710*/ 	.word	0xffffffff


	//   ....[85]....
        /*0714*/ 	.word	0xffffffff


	//   ....[86]....
        /*0718*/ 	.word	0xffffffff


	//   ....[87]....
        /*071c*/ 	.word	0xffffffff


	//   ....[88]....
        /*0720*/ 	.word	0xffffffff


	//   ....[89]....
        /*0724*/ 	.word	0xffffffff


	//   ....[90]....
        /*0728*/ 	.word	0xffffffff


	//   ....[91]....
        /*072c*/ 	.word	0xffffffff


	//   ....[92]....
        /*0730*/ 	.word	0xffffffff


	//   ....[93]....
        /*0734*/ 	.word	0xffffffff


	//   ....[94]....
        /*0738*/ 	.word	0xffffffff


	//   ....[95]....
        /*073c*/ 	.word	0xffffffff


	//   ....[96]....
        /*0740*/ 	.word	0xffffffff


	//   ....[97]....
        /*0744*/ 	.word	0xffffffff


	//   ....[98]....
        /*0748*/ 	.word	0xffffffff


	//   ....[99]....
        /*074c*/ 	.word	0xffffffff


	//   ....[100]....
        /*0750*/ 	.word	0xffffffff


	//   ....[101]....
        /*0754*/ 	.word	0xffffffff


	//   ....[102]....
        /*0758*/ 	.word	0xffffffff


	//   ....[103]....
        /*075c*/ 	.word	0xffffffff


	//   ....[104]....
        /*0760*/ 	.word	0xffffffff


	//   ....[105]....
        /*0764*/ 	.word	0xffffffff


	//   ....[106]....
        /*0768*/ 	.word	0xffffffff


	//   ....[107]....
        /*076c*/ 	.word	0xffffffff


	//   ....[108]....
        /*0770*/ 	.word	0xffffffff


	//   ....[109]....
        /*0774*/ 	.word	0xffffffff


	//   ....[110]....
        /*0778*/ 	.word	0xffffffff


	//   ....[111]....
        /*077c*/ 	.word	0xffffffff


	//   ....[112]....
        /*0780*/ 	.word	0xffffffff


	//   ....[113]....
        /*0784*/ 	.word	0xffffffff


	//   ....[114]....
        /*0788*/ 	.word	0xffffffff


	//   ....[115]....
        /*078c*/ 	.word	0xffffffff


	//   ....[116]....
        /*0790*/ 	.word	0xffffffff


	//   ....[117]....
        /*0794*/ 	.word	0xffffffff


	//   ....[118]....
        /*0798*/ 	.word	0xffffffff


	//   ....[119]....
        /*079c*/ 	.word	0xffffffff


	//   ....[120]....
        /*07a0*/ 	.word	0xffffffff


	//   ....[121]....
        /*07a4*/ 	.word	0xffffffff


	//   ....[122]....
        /*07a8*/ 	.word	0xffffffff


	//   ....[123]....
        /*07ac*/ 	.word	0xffffffff


	//   ....[124]....
        /*07b0*/ 	.word	0xffffffff


	//   ....[125]....
        /*07b4*/ 	.word	0xffffffff


	//   ....[126]....
        /*07b8*/ 	.word	0xffffffff


	//   ....[127]....
        /*07bc*/ 	.word	0xffffffff


	//   ....[128]....
        /*07c0*/ 	.word	0xffffffff


	//----- nvinfo : EIATTR_COOP_GROUP_INSTR_OFFSETS
	.align		4
.L_280:
        /*07c4*/ 	.byte	0x04, 0x28
        /*07c6*/ 	.short	(.L_282 - .L_281)


	//   ....[0]....
.L_281:
        /*07c8*/ 	.word	0x00000090


	//   ....[1]....
        /*07cc*/ 	.word	0x00008ae0


	//   ....[2]....
        /*07d0*/ 	.word	0x00008b10


	//   ....[3]....
        /*07d4*/ 	.word	0x00008d30


	//   ....[4]....
        /*07d8*/ 	.word	0x00008d60


	//   ....[5]....
        /*07dc*/ 	.word	0x00008df0


	//   ....[6]....
        /*07e0*/ 	.word	0x00008e20


	//   ....[7]....
        /*07e4*/ 	.word	0x00008eb0


	//   ....[8]....
        /*07e8*/ 	.word	0x00008ee0


	//   ....[9]....
        /*07ec*/ 	.word	0x00008f70


	//   ....[10]....
        /*07f0*/ 	.word	0x00008fa0


	//   ....[11]....
        /*07f4*/ 	.word	0x00009030


	//   ....[12]....
        /*07f8*/ 	.word	0x00009060


	//   ....[13]....
        /*07fc*/ 	.word	0x000090f0


	//   ....[14]....
        /*0800*/ 	.word	0x00009120


	//   ....[15]....
        /*0804*/ 	.word	0x000091e0


	//   ....[16]....
        /*0808*/ 	.word	0x00009220


	//   ....[17]....
        /*080c*/ 	.word	0x00009af0


	//   ....[18]....
        /*0810*/ 	.word	0x00009b10


	//   ....[19]....
        /*0814*/ 	.word	0x00009b20


	//   ....[20]....
        /*0818*/ 	.word	0x00009b30


	//   ....[21]....
        /*081c*/ 	.word	0x00009ca0


	//   ....[22]....
        /*0820*/ 	.word	0x00009ce0


	//   ....[23]....
        /*0824*/ 	.word	0x00009d30


	//   ....[24]....
        /*0828*/ 	.word	0x00009d70


	//   ....[25]....
        /*082c*/ 	.word	0x00009f40


	//   ....[26]....
        /*0830*/ 	.word	0x00009f80


	//   ....[27]....
        /*0834*/ 	.word	0x00009fd0


	//   ....[28]....
        /*0838*/ 	.word	0x0000a010


	//   ....[29]....
        /*083c*/ 	.word	0x0000a200


	//   ....[30]....
        /*0840*/ 	.word	0x0000a240


	//   ....[31]....
        /*0844*/ 	.word	0x0000a290


	//   ....[32]....
        /*0848*/ 	.word	0x0000a2d0


	//   ....[33]....
        /*084c*/ 	.word	0x0000c1a0


	//   ....[34]....
        /*0850*/ 	.word	0x0000c1c0


	//   ....[35]....
        /*0854*/ 	.word	0x0000c1f0


	//   ....[36]....
        /*0858*/ 	.word	0x0000c200


	//   ....[37]....
        /*085c*/ 	.word	0x0000c2e0


	//   ....[38]....
        /*0860*/ 	.word	0x0000c320


	//   ....[39]....
        /*0864*/ 	.word	0x0000c340


	//   ....[40]....
        /*0868*/ 	.word	0x0000c350


	//   ....[41]....
        /*086c*/ 	.word	0x0000c510


	//   ....[42]....
        /*0870*/ 	.word	0x0000c550


	//   ....[43]....
        /*0874*/ 	.word	0x0000c570


	//   ....[44]....
        /*0878*/ 	.word	0x0000c580


	//   ....[45]....
        /*087c*/ 	.word	0x0000c680


	//   ....[46]....
        /*0880*/ 	.word	0x0000c6c0


	//   ....[47]....
        /*0884*/ 	.word	0x0000c720


	//   ....[48]....
        /*0888*/ 	.word	0x0000c750


	//   ....[49]....
        /*088c*/ 	.word	0x00010660


	//   ....[50]....
        /*0890*/ 	.word	0x00010680


	//   ....[51]....
        /*0894*/ 	.word	0x000106a0


	//   ....[52]....
        /*0898*/ 	.word	0x000117a0


	//   ....[53]....
        /*089c*/ 	.word	0x000117e0


	//   ....[54]....
        /*08a0*/ 	.word	0x00011800


	//   ....[55]....
        /*08a4*/ 	.word	0x00011840


	//   ....[56]....
        /*08a8*/ 	.word	0x00011850


	//   ....[57]....
        /*08ac*/ 	.word	0x000118b0


	//   ....[58]....
        /*08b0*/ 	.word	0x000118c0


	//   ....[59]....
        /*08b4*/ 	.word	0x000121d0


	//   ....[60]....
        /*08b8*/ 	.word	0x00012250


	//   ....[61]....
        /*08bc*/ 	.word	0x00015f00


	//   ....[62]....
        /*08c0*/ 	.word	0x00015f50


	//   ....[63]....
        /*08c4*/ 	.word	0x00015fa0


	//   ....[64]....
        /*08c8*/ 	.word	0x00015ff0


	//   ....[65]....
        /*08cc*/ 	.word	0x00017710


	//   ....[66]....
        /*08d0*/ 	.word	0x00017860


	//   ....[67]....
        /*08d4*/ 	.word	0x00017c80


	//   ....[68]....
        /*08d8*/ 	.word	0x00017dc0


	//   ....[69]....
        /*08dc*/ 	.word	0x000180a0


	//   ....[70]....
        /*08e0*/ 	.word	0x00018230


	//   ....[71]....
        /*08e4*/ 	.word	0x000182c0


	//   ....[72]....
        /*08e8*/ 	.word	0x00018400


	//   ....[73]....
        /*08ec*/ 	.word	0x0001cf80


	//   ....[74]....
        /*08f0*/ 	.word	0x0001d010


	//   ....[75]....
        /*08f4*/ 	.word	0x0001d040


	//   ....[76]....
        /*08f8*/ 	.word	0x0001d0e0


	//   ....[77]....
        /*08fc*/ 	.word	0x0001d3e0


	//   ....[78]....
        /*0900*/ 	.word	0x0001d480


	//   ....[79]....
        /*0904*/ 	.word	0x0001d5d0


	//   ....[80]....
        /*0908*/ 	.word	0x0001d730


	//   ....[81]....
        /*090c*/ 	.word	0x00020c50


	//   ....[82]....
        /*0910*/ 	.word	0x00020c60


	//   ....[83]....
        /*0914*/ 	.word	0x00020c70


	//   ....[84]....
        /*0918*/ 	.word	0x00020c80


	//   ....[85]....
        /*091c*/ 	.word	0x00020cb0


	//   ....[86]....
        /*0920*/ 	.word	0x00020cd0


	//   ....[87]....
        /*0924*/ 	.word	0x00020cf0


	//   ....[88]....
        /*0928*/ 	.word	0x00020d00


	//   ....[89]....
        /*092c*/ 	.word	0x00021fd0


	//   ....[90]....
        /*0930*/ 	.word	0x00022030


	//   ....[91]....
        /*0934*/ 	.word	0x00022050


	//   ....[92]....
        /*0938*/ 	.word	0x00022080


	//   ....[93]....
        /*093c*/ 	.word	0x000220c0


	//   ....[94]....
        /*0940*/ 	.word	0x000220f0


	//   ....[95]....
        /*0944*/ 	.word	0x00022120


	//   ....[96]....
        /*0948*/ 	.word	0x00022150


	//   ....[97]....
        /*094c*/ 	.word	0x00022240


	//   ....[98]....
        /*0950*/ 	.word	0x00022250


	//   ....[99]....
        /*0954*/ 	.word	0x00022290


	//   ....[100]....
        /*0958*/ 	.word	0x000222c0


	//   ....[101]....
        /*095c*/ 	.word	0x00022310


	//   ....[102]....
        /*0960*/ 	.word	0x00022330


	//   ....[103]....
        /*0964*/ 	.word	0x00022340


	//   ....[104]....
        /*0968*/ 	.word	0x000223a0


	//   ....[105]....
        /*096c*/ 	.word	0x00022450


	//   ....[106]....
        /*0970*/ 	.word	0x00022480


	//   ....[107]....
        /*0974*/ 	.word	0x000224b0


	//   ....[108]....
        /*0978*/ 	.word	0x000224d0


	//   ....[109]....
        /*097c*/ 	.word	0x000224e0


	//   ....[110]....
        /*0980*/ 	.word	0x000224f0


	//   ....[111]....
        /*0984*/ 	.word	0x00022570


	//   ....[112]....
        /*0988*/ 	.word	0x00022580


	//   ....[113]....
        /*098c*/ 	.word	0x00022ca0


	//   ....[114]....
        /*0990*/ 	.word	0x00022ce0


	//   ....[115]....
        /*0994*/ 	.word	0x00022d10


	//   ....[116]....
        /*0998*/ 	.word	0x00022d40


	//   ....[117]....
        /*099c*/ 	.word	0x00022d70


	//   ....[118]....
        /*09a0*/ 	.word	0x00022da0


	//   ....[119]....
        /*09a4*/ 	.word	0x00022dd0


	//   ....[120]....
        /*09a8*/ 	.word	0x00022e00


	//   ....[121]....
        /*09ac*/ 	.word	0x00022e20


	//   ....[122]....
        /*09b0*/ 	.word	0x00022e40


	//   ....[123]....
        /*09b4*/ 	.word	0x00022e50


	//   ....[124]....
        /*09b8*/ 	.word	0x00022e60


	//   ....[125]....
        /*09bc*/ 	.word	0x00022e70


	//   ....[126]....
        /*09c0*/ 	.word	0x00022e80


	//   ....[127]....
        /*09c4*/ 	.word	0x00022e90


	//   ....[128]....
        /*09c8*/ 	.word	0x00022ec0


	//----- nvinfo : EIATTR_EXIT_INSTR_OFFSETS
	.align		4
.L_282:
        /*09cc*/ 	.byte	0x04, 0x1c
        /*09ce*/ 	.short	(.L_284 - .L_283)


	//   ....[0]....
.L_283:
        /*09d0*/ 	.word	0x00000370


	//   ....[1]....
        /*09d4*/ 	.word	0x00022620


	//   ....[2]....
        /*09d8*/ 	.word	0x00022660


	//   ....[3]....
        /*09dc*/ 	.word	0x00023050


	//   ....[4]....
        /*09e0*/ 	.word	0x00023090


	//----- nvinfo : EIATTR_CTAIDZ_USED
	.align		4
.L_284:
        /*09e4*/ 	.byte	0x01, 0x04
	.zero		2


	//----- nvinfo : EIATTR_MAX_THREADS
	.align		4
        /*09e8*/ 	.byte	0x04, 0x05
        /*09ea*/ 	.short	(.L_286 - .L_285)
.L_285:
        /*09ec*/ 	.word	0x00000080
        /*09f0*/ 	.word	0x00000001
        /*09f4*/ 	.word	0x00000001


	//----- nvinfo : EIATTR_CRS_STACK_SIZE
	.align		4
.L_286:
        /*09f8*/ 	.byte	0x04, 0x1e
        /*09fa*/ 	.short	(.L_288 - .L_287)
.L_287:
        /*09fc*/ 	.word	0x00000000
.L_288:


//--------------------- .nv.info._ZN7cutlass13device_kernelIN5flash19enable_sm80_to_sm89INS1_16FlashAttnFwdSm80INS1_25CollectiveMainloopFwdSm80ILi4ELi1ELb0EN4cute5tupleIJNS5_1CILi128EEENS7_ILi112EEENS7_ILi64EEEEEELi64ENS_10bfloat16_tEfNS_4arch4Sm80ELb0ELb0ELb0ELb0ELb0ELb0ELb1ELb0EEENS1_21CollectiveEpilogueFwdINS6_IJS8_SA_S9_EEENS6_IJNS7_ILi1EEESI_SI_EEESC_SE_Li128ELb0ELb1ELb0ELb0EEENS1_19SingleTileSchedulerILb0ELb0ELb1ELi128EEEEEEEEEvNT_6ParamsE --------------------------
	.section	.nv.info._ZN7cutlass13device_kernelIN5flash19enable_sm80_to_sm89INS1_16FlashAttnFwdSm80INS1_25CollectiveMainloopFwdSm80ILi4ELi1ELb0EN4cute5tupleIJNS5_1CILi128EEENS7_ILi112EEENS7_ILi64EEEEEELi64ENS_10bfloat16_tEfNS_4arch4Sm80ELb0ELb0ELb0ELb0ELb0ELb0ELb1ELb0EEENS1_21CollectiveEpilogueFwdINS6_IJS8_SA_S9_EEENS6_IJNS7_ILi1EEESI_SI_EEESC_SE_Li128ELb0ELb1ELb0ELb0EEENS1_19SingleTileSchedulerILb0ELb0ELb1ELi128EEEEEEEEEvNT_6ParamsE,"",@"SHT_CUDA_INFO"
	.sectionflags	@""
	.align	4


	//----- nvinfo : EIATTR_CUDA_API_VERSION
	.align		4
        /*0000*/ 	.byte	0x04, 0x37
        /*0002*/ 	.short	(.L_290 - .L_289)
.L_289:
        /*0004*/ 	.word	0x00000082


	//----- nvinfo : EIATTR_SW2861232_WAR
	.align		4
.L_290:
        /*0008*/ 	.byte	0x01, 0x35
	.zero		2


	//----- nvinfo : EIATTR_PARAM_CBANK
	.align		4
        /*000c*/ 	.byte	0x04, 0x0a
        /*000e*/ 	.short	(.L_292 - .L_291)
	.align		4
.L_291:
        /*0010*/ 	.word	index@(.nv.constant0._ZN7cutlass13device_kernelIN5flash19enable_sm80_to_sm89INS1_16FlashAttnFwdSm80INS1_25CollectiveMainloopFwdSm80ILi4ELi1ELb0EN4cute5tupleIJNS5_1CILi128EEENS7_ILi112EEENS7_ILi64EEEEEELi64ENS_10bfloat16_tEfNS_4arch4Sm80ELb0ELb0ELb0ELb0ELb0ELb0ELb1ELb0EEENS1_21CollectiveEpilogueFwdINS6_IJS8_SA_S9_EEENS6_IJNS7_ILi1EEESI_SI_EEESC_SE_Li128ELb0ELb1ELb0ELb0EEENS1_19SingleTileSchedulerILb0ELb0ELb1ELi128EEEEEEEEEvNT_6ParamsE)
        /*0014*/ 	.short	0x0160
        /*0016*/ 	.short	0x0418


	//----- nvinfo : EIATTR_CBANK_PARAM_SIZE
	.align		4
.L_292:
        /*0018*/ 	.byte	0x03, 0x19
        /*001a*/ 	.short	0x0418


	//----- nvinfo : EIATTR_KPARAM_INFO
	.align		4
        /*001c*/ 	.byte	0x04, 0x17
        /*001e*/ 	.short	(.L_294 - .L_293)
.L_293:
        /*0020*/ 	.word	0x00000000
        /*0024*/ 	.short	0x0000
        /*0026*/ 	.short	0x0000
        /*0028*/ 	.byte	0x00, 0xf0, 0x61, 0x10


	//----- nvinfo : EIATTR_MAXREG_COUNT
	.align		4
.L_294:
        /*002c*/ 	.byte	0x03, 0x1b
        /*002e*/ 	.short	0x00ff


	//----- nvinfo : EIATTR_NUM_BARRIERS
	.align		4
        /*0030*/ 	.byte	0x02, 0x4c
        /*0032*/ 	.byte	0x02
	.zero		1


	//----- nvinfo : EIATTR_ANNOTATIONS
	.align		4
        /*0034*/ 	.byte	0x04, 0x55
        /*0036*/ 	.short	(.L_296 - .L_295)


	//   ....[0]....
.L_295:
        /* <DEDUP_REMOVED lines=32> */


	//----- nvinfo : EIATTR_MERCURY_ISA_VERSION
	.align		4
.L_296:
        /*0228*/ 	.byte	0x03, 0x5f
        /*022a*/ 	.short	0x0000


	//----- nvinfo : EIATTR_COOP_GROUP_MASK_REGIDS
	.align		4
        /*022c*/ 	.byte	0x04, 0x29
        /*022e*/ 	.short	(.L_298 - .L_297)


	//   ....[0]....
.L_297:
        /*0230*/ 	.word	0xffffffff


	//   ....[1]....
        /*0234*/ 	.word	0xffffffff


	//   ....[2]....
        /*0238*/ 	.word	0xffffffff


	//   ....[3]....
        /*023c*/ 	.word	0xffffffff


	//   ....[4]....
        /*0240*/ 	.word	0xffffffff


	//   ....[5]....
        /*0244*/ 	.word	0xffffffff


	//   ....[6]....
        /*0248*/ 	.word	0xffffffff


	//   ....[7]....
        /*024c*/ 	.word	0xffffffff


	//   ....[8]....
        /*0250*/ 	.word	0xffffffff


	//   ....[9]....
        /*0254*/ 	.word	0xffffffff


	//   ....[10]....
        /*0258*/ 	.word	0xffffffff


	//   ....[11]....
        /*025c*/ 	.word	0xffffffff


	//   ....[12]....
        /*0260*/ 	.word	0xffffffff


	//   ....[13]....
        /*0264*/ 	.word	0xffffffff


	//   ....[14]....
        /*0268*/ 	.word	0xffffffff


	//   ....[15]....
        /*026c*/ 	.word	0xffffffff


	//   ....[16]....
        /*0270*/ 	.word	0xffffffff


	//   ....[17]....
        /*0274*/ 	.word	0xffffffff


	//   ....[18]....
        /*0278*/ 	.word	0xffffffff


	//   ....[19]....
        /*027c*/ 	.word	0xffffffff


	//   ....[20]....
        /*0280*/ 	.word	0xffffffff


	//   ....[21]....
        /*0284*/ 	.word	0xffffffff


	//   ....[22]....
        /*0288*/ 	.word	0xffffffff


	//   ....[23]....
        /*028c*/ 	.word	0xffffffff


	//   ....[24]....
        /*0290*/ 	.word	0xffffffff


	//   ....[25]....
        /*0294*/ 	.word	0xffffffff


	//   ....[26]....
        /*0298*/ 	.word	0xffffffff


	//   ....[27]....
        /*029c*/ 	.word	0xffffffff


	//   ....[28]....
        /*02a0*/ 	.word	0xffffffff


	//   ....[29]....
        /*02a4*/ 	.word	0xffffffff


	//   ....[30]....
        /*02a8*/ 	.word	0xffffffff


	//   ....[31]....
        /*02ac*/ 	.word	0xffffffff


	//   ....[32]....
        /*02b0*/ 	.word	0xffffffff


	//   ....[33]....
        /*02b4*/ 	.word	0xffffffff


	//   ....[34]....
        /*02b8*/ 	.word	0xffffffff


	//   ....[35]....
        /*02bc*/ 	.word	0xffffffff


	//   ....[36]....
        /*02c0*/ 	.word	0xffffffff


	//   ....[37]....
        /*02c4*/ 	.word	0xffffffff


	//   ....[38]....
        /*02c8*/ 	.word	0xffffffff


	//   ....[39]....
        /*02cc*/ 	.word	0xffffffff


	//   ....[40]....
        /*02d0*/ 	.word	0xffffffff


	//   ....[41]....
        /*02d4*/ 	.word	0xffffffff


	//   ....[42]....
        /*02d8*/ 	.word	0xffffffff


	//   ....[43]....
        /*02dc*/ 	.word	0xffffffff


	//   ....[44]....
        /*02e0*/ 	.word	0xffffffff


	//   ....[45]....
        /*02e4*/ 	.word	0xffffffff


	//   ....[46]....
        /*02e8*/ 	.word	0xffffffff


	//   ....[47]....
        /*02ec*/ 	.word	0xffffffff


	//   ....[48]....
        /*02f0*/ 	.word	0xffffffff


	//   ....[49]....
        /*02f4*/ 	.word	0xffffffff


	//   ....[50]....
        /*02f8*/ 	.word	0xffffffff


	//   ....[51]....
        /*02fc*/ 	.word	0xffffffff


	//   ....[52]....
        /*0300*/ 	.word	0xffffffff


	//   ....[53]....
        /*0304*/ 	.word	0xffffffff


	//   ....[54]....
        /*0308*/ 	.word	0xffffffff


	//   ....[55]....
        /*030c*/ 	.word	0xffffffff


	//   ....[56]....
        /*0310*/ 	.word	0xffffffff


	//   ....[57]....
        /*0314*/ 	.word	0xffffffff


	//   ....[58]....
        /*0318*/ 	.word	0xffffffff


	//   ....[59]....
        /*031c*/ 	.word	0xffffffff


	//   ....[60]....
        /*0320*/ 	.word	0xffffffff


	//   ....[61]....
        /*0324*/ 	.word	0xffffffff


	//   ....[62]....
        /*0328*/ 	.word	0xffffffff


	//   ....[63]....
        /*032c*/ 	.word	0xffffffff


	//----- nvinfo : EIATTR_COOP_GROUP_INSTR_OFFSETS
	.align		4
.L_298:
        /*0330*/ 	.byte	0x04, 0x28
        /*0332*/ 	.short	(.L_300 - .L_299)


	//   ....[0]....
.L_299:
        /*0334*/ 	.word	0x000003f0


	//   ....[1]....
        /*0338*/ 	.word	0x00000420


	//   ....[2]....
        /*033c*/ 	.word	0x00000450


	//   ....[3]....
        /*0340*/ 	.word	0x00000480


	//   ....[4]....
        /*0344*/ 	.word	0x000004d0


	//   ....[5]....
        /*0348*/ 	.word	0x00000500


	//   ....[6]....
        /*034c*/ 	.word	0x00000570


	//   ....[7]....
        /*0350*/ 	.word	0x000005a0


	//   ....[8]....
        /*0354*/ 	.word	0x000005f0


	//   ....[9]....
        /*0358*/ 	.word	0x00000620


	//   ....[10]....
        /*035c*/ 	.word	0x00000630


	//   ....[11]....
        /*0360*/ 	.word	0x00000640


	//   ....[12]....
        /*0364*/ 	.word	0x00000650


	//   ....[13]....
        /*0368*/ 	.word	0x00000680


	//   ....[14]....
        /*036c*/ 	.word	0x00000690


	//   ....[15]....
        /*0370*/ 	.word	0x00000710


	//   ....[16]....
        /*0374*/ 	.word	0x00003070


	//   ....[17]....
        /*0378*/ 	.word	0x00003170


	//   ....[18]....
        /*037c*/ 	.word	0x00003260


	//   ....[19]....
        /*0380*/ 	.word	0x00003290


	//   ....[20]....
        /*0384*/ 	.word	0x000032c0


	//   ....[21]....
        /*0388*/ 	.word	0x00003380


	//   ....[22]....
        /*038c*/ 	.word	0x00003470


	//   ....[23]....
        /*0390*/ 	.word	0x000035d0


	//   ....[24]....
        /*0394*/ 	.word	0x000078f0


	//   ....[25]....
        /*0398*/ 	.word	0x00007970


	//   ....[26]....
        /*039c*/ 	.word	0x00007a30


	//   ....[27]....
        /*03a0*/ 	.word	0x00007a90


	//   ....[28]....
        /*03a4*/ 	.word	0x00007ac0


	//   ....[29]....
        /*03a8*/ 	.word	0x00007ba0


	//   ....[30]....
        /*03ac*/ 	.word	0x00007d20


	//   ....[31]....
        /*03b0*/ 	.word	0x00008010


	//   ....[32]....
        /*03b4*/ 	.word	0x0000a730


	//   ....[33]....
        /*03b8*/ 	.word	0x0000a740


	//   ....[34]....
        /*03bc*/ 	.word	0x0000a750


	//   ....[35]....
        /*03c0*/ 	.word	0x0000a760


	//   ....[36]....
        /*03c4*/ 	.word	0x0000a7b0


	//   ....[37]....
        /*03c8*/ 	.word	0x0000a7f0


	//   ....[38]....
        /*03cc*/ 	.word	0x0000a800


	//   ....[39]....
        /*03d0*/ 	.word	0x0000a810


	//   ....[40]....
        /*03d4*/ 	.word	0x0000b7e0


	//   ....[41]....
        /*03d8*/ 	.word	0x0000b820


	//   ....[42]....
        /*03dc*/ 	.word	0x0000b840


	//   ....[43]....
        /*03e0*/ 	.word	0x0000b860


	//   ....[44]....
        /*03e4*/ 	.word	0x0000b9d0


	//   ....[45]....
        /*03e8*/ 	.word	0x0000b9f0


	//   ....[46]....
        /*03ec*/ 	.word	0x0000ba00


	//   ....[47]....
        /*03f0*/ 	.word	0x0000ba10


	//   ....[48]....
        /*03f4*/ 	.word	0x0000bac0


	//   ....[49]....
        /*03f8*/ 	.word	0x0000bad0


	//   ....[50]....
        /*03fc*/ 	.word	0x0000bb50


	//   ....[51]....
        /*0400*/ 	.word	0x0000bb60


	//   ....[52]....
        /*0404*/ 	.word	0x0000bb80


	//   ....[53]....
        /*0408*/ 	.word	0x0000bb90


	//   ....[54]....
        /*040c*/ 	.word	0x0000bbb0


	//   ....[55]....
        /*0410*/ 	.word	0x0000bbc0


	//   ....[56]....
        /*0414*/ 	.word	0x0000bbe0


	//   ....[57]....
        /*0418*/ 	.word	0x0000bbf0


	//   ....[58]....
        /*041c*/ 	.word	0x0000bc10


	//   ....[59]....
        /*0420*/ 	.word	0x0000bc20


	//   ....[60]....
        /*0424*/ 	.word	0x0000bc40


	//   ....[61]....
        /*0428*/ 	.word	0x0000bc50


	//   ....[62]....
        /*042c*/ 	.word	0x0000bd00


	//   ....[63]....
        /*0430*/ 	.word	0x0000bd40


	//----- nvinfo : EIATTR_EXIT_INSTR_OFFSETS
	.align		4
.L_300:
        /*0434*/ 	.byte	0x04, 0x1c
        /*0436*/ 	.short	(.L_302 - .L_301)


	//   ....[0]....
.L_301:
        /*0438*/ 	.word	0x00000040


	//   ....[1]....
        /*043c*/ 	.word	0x0000be00


	//   ....[2]....
        /*0440*/ 	.word	0x0000be30


	//----- nvinfo : EIATTR_CTAIDZ_USED
	.align		4
.L_302:
        /*0444*/ 	.byte	0x01, 0x04
	.zero		2


	//----- nvinfo : EIATTR_MAX_THREADS
	.align		4
        /*0448*/ 	.byte	0x04, 0x05
        /*044a*/ 	.short	(.L_304 - .L_303)
.L_303:
        /*044c*/ 	.word	0x00000080
        /*0450*/ 	.word	0x00000001
        /*0454*/ 	.word	0x00000001
.L_304:


//--------------------- .nv.info._ZN7cutlass13device_kernelIN5flash19enable_sm80_to_sm89INS1_16FlashAttnFwdSm80INS1_25CollectiveMainloopFwdSm80ILi4ELi1ELb0EN4cute5tupleIJNS5_1CILi128EEENS7_ILi112EEENS7_ILi64EEEEEELi64ENS_10bfloat16_tEfNS_4arch4Sm80ELb0ELb0ELb0ELb1ELb0ELb0ELb1ELb0EEENS1_21CollectiveEpilogueFwdINS6_IJS8_SA_S9_EEENS6_IJNS7_ILi1EEESI_SI_EEESC_SE_Li128ELb1ELb1ELb0ELb0EEENS1_19SingleTileSchedulerILb1ELb0ELb1ELi128EEEEEEEEEvNT_6ParamsE --------------------------
	.section	.nv.info._ZN7cutlass13device_kernelIN5flash19enable_sm80_to_sm89INS1_16FlashAttnFwdSm80INS1_25CollectiveMainloopFwdSm80ILi4ELi1ELb0EN4cute5tupleIJNS5_1CILi128EEENS7_ILi112EEENS7_ILi64EEEEEELi64ENS_10bfloat16_tEfNS_4arch4Sm80ELb0ELb0ELb0ELb1ELb0ELb0ELb1ELb0EEENS1_21CollectiveEpilogueFwdINS6_IJS8_SA_S9_EEENS6_IJNS7_ILi1EEESI_SI_EEESC_SE_Li128ELb1ELb1ELb0ELb0EEENS1_19SingleTileSchedulerILb1ELb0ELb1ELi128EEEEEEEEEvNT_6ParamsE,"",@"SHT_CUDA_INFO"
	.sectionflags	@""
	.align	4


	//----- nvinfo : EIATTR_CUDA_API_VERSION
	.align		4
        /*0000*/ 	.byte	0x04, 0x37
        /*0002*/ 	.short	(.L_306 - .L_305)
.L_305:
        /*0004*/ 	.word	0x00000082


	//----- nvinfo : EIATTR_SW2861232_WAR
	.align		4
.L_306:
        /*0008*/ 	.byte	0x01, 0x35
	.zero		2


	//----- nvinfo : EIATTR_PARAM_CBANK
	.align		4
        /*000c*/ 	.byte	0x04, 0x0a
        /*000e*/ 	.short	(.L_308 - .L_307)
	.align		4
.L_307:
        /*0010*/ 	.word	index@(.nv.constant0._ZN7cutlass13device_kernelIN5flash19enable_sm80_to_sm89INS1_16FlashAttnFwdSm80INS1_25CollectiveMainloopFwdSm80ILi4ELi1ELb0EN4cute5tupleIJNS5_1CILi128EEENS7_ILi112EEENS7_ILi64EEEEEELi64ENS_10bfloat16_tEfNS_4arch4Sm80ELb0ELb0ELb0ELb1ELb0ELb0ELb1ELb0EEENS1_21CollectiveEpilogueFwdINS6_IJS8_SA_S9_EEENS6_IJNS7_ILi1EEESI_SI_EEESC_SE_Li128ELb1ELb1ELb0ELb0EEENS1_19SingleTileSchedulerILb1ELb0ELb1ELi128EEEEEEEEEvNT_6ParamsE)
        /*0014*/ 	.short	0x0160
        /*0016*/ 	.short	0x0418


	//----- nvinfo : EIATTR_CBANK_PARAM_SIZE
	.align		4
.L_308:
        /*0018*/ 	.byte	0x03, 0x19
        /*001a*/ 	.short	0x0418


	//----- nvinfo : EIATTR_KPARAM_INFO
	.align		4
        /*001c*/ 	.byte	0x04, 0x17
        /*001e*/ 	.short	(.L_310 - .L_309)
.L_309:
        /*0020*/ 	.word	0x00000000
        /*0024*/ 	.short	0x0000
        /*0026*/ 	.short	0x0000
        /*0028*/ 	.byte	0x00, 0xf0, 0x61, 0x10


	//----- nvinfo : EIATTR_MAXREG_COUNT
	.align		4
.L_310:
        /*002c*/ 	.byte	0x03, 0x1b
        /*002e*/ 	.short	0x00ff


	//----- nvinfo : EIATTR_NUM_BARRIERS
	.align		4
        /*0030*/ 	.byte	0x02, 0x4c
        /*0032*/ 	.byte	0x02
	.zero		1


	//----- nvinfo : EIATTR_ANNOTATIONS
	.align		4
        /*0034*/ 	.byte	0x04, 0x55
        /*0036*/ 	.short	(.L_312 - .L_311)


	//   ....[0]....
.L_311:
        /* <DEDUP_REMOVED lines=19> */


	//----- nvinfo : EIATTR_MERCURY_ISA_VERSION
	.align		4
.L_312:
        /*0150*/ 	.byte	0x03, 0x5f
        /*0152*/ 	.short	0x0000


	//----- nvinfo : EIATTR_COOP_GROUP_MASK_REGIDS
	.align		4
        /*0154*/ 	.byte	0x04, 0x29
        /*0156*/ 	.short	(.L_314 - .L_313)


	//   ....[0]....
.L_313:
        /*0158*/ 	.word	0xffffffff


	//   ....[1]....
        /*015c*/ 	.word	0xffffffff


	//   ....[2]....
        /*0160*/ 	.word	0xffffffff


	//   ....[3]....
        /*0164*/ 	.word	0xffffffff


	//   ....[4]....
        /*0168*/ 	.word	0xffffffff


	//   ....[5]....
        /*016c*/ 	.word	0xffffffff


	//   ....[6]....
        /*0170*/ 	.word	0xffffffff


	//   ....[7]....
        /*0174*/ 	.word	0xffffffff


	//   ....[8]....
        /*0178*/ 	.word	0xffffffff


	//   ....[9]....
        /*017c*/ 	.word	0xffffffff


	//   ....[10]....
        /*0180*/ 	.word	0xffffffff


	//   ....[11]....
        /*0184*/ 	.word	0xffffffff


	//   ....[12]....
        /*0188*/ 	.word	0xffffffff


	//   ....[13]....
        /*018c*/ 	.word	0xffffffff


	//   ....[14]....
        /*0190*/ 	.word	0xffffffff


	//   ....[15]....
        /*0194*/ 	.word	0xffffffff


	//   ....[16]....
        /*0198*/ 	.word	0xffffffff


	//   ....[17]....
        /*019c*/ 	.word	0xffffffff


	//   ....[18]....
        /*01a0*/ 	.word	0xffffffff


	//   ....[19]....
        /*01a4*/ 	.word	0xffffffff


	//   ....[20]....
        /*01a8*/ 	.word	0xffffffff


	//   ....[21]....
        /*01ac*/ 	.word	0xffffffff


	//   ....[22]....
        /*01b0*/ 	.word	0xffffffff


	//   ....[23]....
        /*01b4*/ 	.word	0xffffffff


	//   ....[24]....
        /*01b8*/ 	.word	0xffffffff


	//   ....[25]....
        /*01bc*/ 	.word	0xffffffff


	//   ....[26]....
        /*01c0*/ 	.word	0xffffffff


	//   ....[27]....
        /*01c4*/ 	.word	0xffffffff


	//   ....[28]....
        /*01c8*/ 	.word	0xffffffff


	//   ....[29]....
        /*01cc*/ 	.word	0xffffffff


	//   ....[30]....
        /*01d0*/ 	.word	0xffffffff


	//   ....[31]....
        /*01d4*/ 	.word	0xffffffff


	//   ....[32]....
        /*01d8*/ 	.word	0xffffffff


	//   ....[33]....
        /*01dc*/ 	.word	0xffffffff


	//   ....[34]....
        /*01e0*/ 	.word	0xffffffff


	//   ....[35]....
        /*01e4*/ 	.word	0xffffffff


	//   ....[36]....
        /*01e8*/ 	.word	0xffffffff


	//   ....[37]....
        /*01ec*/ 	.word	0xffffffff


	//   ....[38]....
        /*01f0*/ 	.word	0xffffffff


	//   ....[39]....
        /*01f4*/ 	.word	0xffffffff


	//   ....[40]....
        /*01f8*/ 	.word	0xffffffff


	//   ....[41]....
        /*01fc*/ 	.word	0xffffffff


	//   ....[42]....
        /*0200*/ 	.word	0xffffffff


	//   ....[43]....
        /*0204*/ 	.word	0xffffffff


	//   ....[44]....
        /*0208*/ 	.word	0xffffffff


	//   ....[45]....
        /*020c*/ 	.word	0xffffffff


	//   ....[46]....
        /*0210*/ 	.word	0xffffffff


	//   ....[47]....
        /*0214*/ 	.word	0xffffffff


	//   ....[48]....
        /*0218*/ 	.word	0xffffffff


	//   ....[49]....
        /*021c*/ 	.word	0xffffffff


	//   ....[50]....
        /*0220*/ 	.word	0xffffffff


	//   ....[51]....
        /*0224*/ 	.word	0xffffffff


	//   ....[52]....
        /*0228*/ 	.word	0xffffffff


	//   ....[53]....
        /*022c*/ 	.word	0xffffffff


	//   ....[54]....
        /*0230*/ 	.word	0xffffffff


	//   ....[55]....
        /*0234*/ 	.word	0xffffffff


	//   ....[56]....
        /*0238*/ 	.word	0xffffffff


	//   ....[57]....
        /*023c*/ 	.word	0xffffffff


	//   ....[58]....
        /*0240*/ 	.word	0xffffffff


	//   ....[59]....
        /*0244*/ 	.word	0xffffffff


	//   ....[60]....
        /*0248*/ 	.word	0xffffffff


	//   ....[61]....
        /*024c*/ 	.word	0xffffffff


	//   ....[62]....
        /*0250*/ 	.word	0xffffffff


	//   ....[63]....
        /*0254*/ 	.word	0xffffffff


	//   ....[64]....
        /*0258*/ 	.word	0xffffffff


	//   ....[65]....
        /*025c*/ 	.word	0xffffffff


	//   ....[66]....
        /*0260*/ 	.word	0xffffffff


	//   ....[67]....
        /*0264*/ 	.word	0xffffffff


	//   ....[68]....
        /*0268*/ 	.word	0xffffffff


	//   ....[69]....
        /*026c*/ 	.word	0xffffffff


	//   ....[70]....
        /*0270*/ 	.word	0xffffffff


	//   ....[71]....
        /*0274*/ 	.word	0xffffffff


	//   ....[72]....
        /*0278*/ 	.word	0xffffffff


	//   ....[73]....
        /*027c*/ 	.word	0xffffffff


	//   ....[74]....
        /*0280*/ 	.word	0xffffffff


	//   ....[75]....
        /*0284*/ 	.word	0xffffffff


	//   ....[76]....
        /*0288*/ 	.word	0xffffffff


	//   ....[77]....
        /*028c*/ 	.word	0xffffffff


	//   ....[78]....
        /*0290*/ 	.word	0xffffffff


	//   ....[79]....
        /*0294*/ 	.word	0xffffffff


	//   ....[80]....
        /*0298*/ 	.word	0xffffffff


	//----- nvinfo : EIATTR_COOP_GROUP_INSTR_OFFSETS
	.align		4
.L_314:
        /*029c*/ 	.byte	0x04, 0x28
        /*029e*/ 	.short	(.L_316 - .L_315)


	//   ....[0]....
.L_315:
        /*02a0*/ 	.word	0x00000090


	//   ....[1]....
        /*02a4*/ 	.word	0x00000e80


	//   ....[2]....
        /*02a8*/ 	.word	0x00000ea0


	//   ....[3]....
        /*02ac*/ 	.word	0x000010d0


	//   ....[4]....
        /*02b0*/ 	.word	0x00001100


	//   ....[5]....
        /*02b4*/ 	.word	0x00001190


	//   ....[6]....
        /*02b8*/ 	.word	0x000011c0


	//   ....[7]....
        /*02bc*/ 	.word	0x00001250


	//   ....[8]....
        /*02c0*/ 	.word	0x00001280


	//   ....[9]....
        /*02c4*/ 	.word	0x00001310


	//   ....[10]....
        /*02c8*/ 	.word	0x00001340


	//   ....[11]....
        /*02cc*/ 	.word	0x000013d0


	//   ....[12]....
        /*02d0*/ 	.word	0x00001400


	//   ....[13]....
        /*02d4*/ 	.word	0x00001490


	//   ....[14]....
        /*02d8*/ 	.word	0x000014c0


	//   ....[15]....
        /*02dc*/ 	.word	0x00001540


	//   ....[16]....
        /*02e0*/ 	.word	0x00001580


	//   ....[17]....
        /*02e4*/ 	.word	0x00003630


	//   ....[18]....
        /*02e8*/ 	.word	0x00003730


	//   ....[19]....
        /*02ec*/ 	.word	0x00003b60


	//   ....[20]....
        /*02f0*/ 	.word	0x00003c10


	//   ....[21]....
        /*02f4*/ 	.word	0x00003c60


	//   ....[22]....
        /*02f8*/ 	.word	0x00003cc0


	//   ....[23]....
        /*02fc*/ 	.word	0x00003e00


	//   ....[24]....
        /*0300*/ 	.word	0x00003f60


	//   ....[25]....
        /*0304*/ 	.word	0x00007570


	//   ....[26]....
        /*0308*/ 	.word	0x000075f0


	//   ....[27]....
        /*030c*/ 	.word	0x000076b0


	//   ....[28]....
        /*0310*/ 	.word	0x00007710


	//   ....[29]....
        /*0314*/ 	.word	0x00007740


	//   ....[30]....
        /*0318*/ 	.word	0x00007820


	//   ....[31]....
        /*031c*/ 	.word	0x000079a0


	//   ....[32]....
        /*0320*/ 	.word	0x00007cc0


	//   ....[33]....
        /*0324*/ 	.word	0x0000a340


	//   ....[34]....
        /*0328*/ 	.word	0x0000a350


	//   ....[35]....
        /*032c*/ 	.word	0x0000a360


	//   ....[36]....
        /*0330*/ 	.word	0x0000a380


	//   ....[37]....
        /*0334*/ 	.word	0x0000a3a0


	//   ....[38]....
        /*0338*/ 	.word	0x0000a3b0


	//   ....[39]....
        /*033c*/ 	.word	0x0000a3d0


	//   ....[40]....
        /*0340*/ 	.word	0x0000a400


	//   ....[41]....
        /*0344*/ 	.word	0x0000b6d0


	//   ....[42]....
        /*0348*/ 	.word	0x0000b720


	//   ....[43]....
        /*034c*/ 	.word	0x0000b750


	//   ....[44]....
        /*0350*/ 	.word	0x0000b780


	//   ....[45]....
        /*0354*/ 	.word	0x0000b7b0


	//   ....[46]....
        /*0358*/ 	.word	0x0000b7f0


	//   ....[47]....
        /*035c*/ 	.word	0x0000b820


	//   ....[48]....
        /*0360*/ 	.word	0x0000b850


	//   ....[49]....
        /*0364*/ 	.word	0x0000b930


	//   ....[50]....
        /*0368*/ 	.word	0x0000b960


	//   ....[51]....
        /*036c*/ 	.word	0x0000b9c0


	//   ....[52]....
        /*0370*/ 	.word	0x0000ba20


	//   ....[53]....
        /*0374*/ 	.word	0x0000ba30


	//   ....[54]....
        /*0378*/ 	.word	0x0000ba40


	//   ....[55]....
        /*037c*/ 	.word	0x0000ba50


	//   ....[56]....
        /*0380*/ 	.word	0x0000bac0


	//   ....[57]....
        /*0384*/ 	.word	0x0000bb70


	//   ....[58]....
        /*0388*/ 	.word	0x0000bb80


	//   ....[59]....
        /*038c*/ 	.word	0x0000bbb0


	//   ....[60]....
        /*0390*/ 	.word	0x0000bbc0


	//   ....[61]....
        /*0394*/ 	.word	0x0000bbd0


	//   ....[62]....
        /*0398*/ 	.word	0x0000bbe0


	//   ....[63]....
        /*039c*/ 	.word	0x0000bc60


	//   ....[64]....
        /*03a0*/ 	.word	0x0000bc70


	//   ....[65]....
        /*03a4*/ 	.word	0x0000c3d0


	//   ....[66]....
        /*03a8*/ 	.word	0x0000c410


	//   ....[67]....
        /*03ac*/ 	.word	0x0000c440


	//   ....[68]....
        /*03b0*/ 	.word	0x0000c470


	//   ....[69]....
        /*03b4*/ 	.word	0x0000c4a0


	//   ....[70]....
        /*03b8*/ 	.word	0x0000c4d0


	//   ....[71]....
        /*03bc*/ 	.word	0x0000c500


	//   ....[72]....
        /*03c0*/ 	.word	0x0000c520


	//   ....[73]....
        /*03c4*/ 	.word	0x0000c540


	//   ....[74]....
        /*03c8*/ 	.word	0x0000c570


	//   ....[75]....
        /*03cc*/ 	.word	0x0000c580


	//   ....[76]....
        /*03d0*/ 	.word	0x0000c590


	//   ....[77]....
        /*03d4*/ 	.word	0x0000c5a0


	//   ....[78]....
        /*03d8*/ 	.word	0x0000c5b0


	//   ....[79]....
        /*03dc*/ 	.word	0x0000c5e0


	//   ....[80]....
        /*03e0*/ 	.word	0x0000c600


	//----- nvinfo : EIATTR_EXIT_INSTR_OFFSETS
	.align		4
.L_316:
        /*03e4*/ 	.byte	0x04, 0x1c
        /*03e6*/ 	.short	(.L_318 - .L_317)


	//   ....[0]....
.L_317:
        /*03e8*/ 	.word	0x00000350


	//   ....[1]....
        /*03ec*/ 	.word	0x0000bd10


	//   ....[2]....
        /*03f0*/ 	.word	0x0000bd50


	//   ....[3]....
        /*03f4*/ 	.word	0x0000c760


	//   ....[4]....
        /*03f8*/ 	.word	0x0000c7a0


	//----- nvinfo : EIATTR_CTAIDZ_USED
	.align		4
.L_318:
        /*03fc*/ 	.byte	0x01, 0x04
	.zero		2


	//----- nvinfo : EIATTR_MAX_THREADS
	.align		4
        /*0400*/ 	.byte	0x04, 0x05
        /*0402*/ 	.short	(.L_320 - .L_319)
.L_319:
        /*0404*/ 	.word	0x00000080
        /*0408*/ 	.word	0x00000001
        /*040c*/ 	.word	0x00000001


	//----- nvinfo : EIATTR_CRS_STACK_SIZE
	.align		4
.L_320:
        /*0410*/ 	.byte	0x04, 0x1e
        /*0412*/ 	.short	(.L_322 - .L_321)
.L_321:
        /*0414*/ 	.word	0x00000000
.L_322:


//--------------------- .nv.info._ZN7cutlass13device_kernelIN5flash19enable_sm80_to_sm89INS1_16FlashAttnFwdSm80INS1_25CollectiveMainloopFwdSm80ILi4ELi1ELb0EN4cute5tupleIJNS5_1CILi128EEENS7_ILi112EEENS7_ILi64EEEEEELi64ENS_10bfloat16_tEfNS_4arch4Sm80ELb0ELb0ELb0ELb1ELb0ELb1ELb1ELb0EEENS1_21CollectiveEpilogueFwdINS6_IJS8_SA_S9_EEENS6_IJNS7_ILi1EEESI_SI_EEESC_SE_Li128ELb1ELb1ELb0ELb0EEENS1_19SingleTileSchedulerILb1ELb0ELb1ELi128EEEEEEEEEvNT_6ParamsE --------------------------
	.section	.nv.info._ZN7cutlass13device_kernelIN5flash19enable_sm80_to_sm89INS1_16FlashAttnFwdSm80INS1_25CollectiveMainloopFwdSm80ILi4ELi1ELb0EN4cute5tupleIJNS5_1CILi128EEENS7_ILi112EEENS7_ILi64EEEEEELi64ENS_10bfloat16_tEfNS_4arch4Sm80ELb0ELb0ELb0ELb1ELb0ELb1ELb1ELb0EEENS1_21CollectiveEpilogueFwdINS6_IJS8_SA_S9_EEENS6_IJNS7_ILi1EEESI_SI_EEESC_SE_Li128ELb1ELb1ELb0ELb0EEENS1_19SingleTileSchedulerILb1ELb0ELb1ELi128EEEEEEEEEvNT_6ParamsE,"",@"SHT_CUDA_INFO"
	.sectionflags	@""
	.align	4


	//----- nvinfo : EIATTR_CUDA_API_VERSION
	.align		4
        /*0000*/ 	.byte	0x04, 0x37
        /*0002*/ 	.short	(.L_324 - .L_323)
.L_323:
        /*0004*/ 	.word	0x00000082


	//----- nvinfo : EIATTR_SW2861232_WAR
	.align		4
.L_324:
        /*0008*/ 	.byte	0x01, 0x35
	.zero		2


	//----- nvinfo : EIATTR_PARAM_CBANK
	.align		4
        /*000c*/ 	.byte	0x04, 0x0a
        /*000e*/ 	.short	(.L_326 - .L_325)
	.align		4
.L_325:
        /*0010*/ 	.word	index@(.nv.constant0._ZN7cutlass13device_kernelIN5flash19enable_sm80_to_sm89INS1_16FlashAttnFwdSm80INS1_25CollectiveMainloopFwdSm80ILi4ELi1ELb0EN4cute5tupleIJNS5_1CILi128EEENS7_ILi112EEENS7_ILi64EEEEEELi64ENS_10bfloat16_tEfNS_4arch4Sm80ELb0ELb0ELb0ELb1ELb0ELb1ELb1ELb0EEENS1_21CollectiveEpilogueFwdINS6_IJS8_SA_S9_EEENS6_IJNS7_ILi1EEESI_SI_EEESC_SE_Li128ELb1ELb1ELb0ELb0EEENS1_19SingleTileSchedulerILb1ELb0ELb1ELi128EEEEEEEEEvNT_6ParamsE)
        /*0014*/ 	.short	0x0160
        /*0016*/ 	.short	0x0418


	//----- nvinfo : EIATTR_CBANK_PARAM_SIZE
	.align		4
.L_326:
        /*0018*/ 	.byte	0x03, 0x19
        /*001a*/ 	.short	0x0418


	//----- nvinfo : EIATTR_KPARAM_INFO
	.align		4
        /*001c*/ 	.byte	0x04, 0x17
        /*001e*/ 	.short	(.L_328 - .L_327)
.L_327:
        /*0020*/ 	.word	0x00000000
        /*0024*/ 	.short	0x0000
        /*0026*/ 	.short	0x0000
        /*0028*/ 	.byte	0x00, 0xf0, 0x61, 0x10


	//----- nvinfo : EIATTR_MAXREG_COUNT
	.align		4
.L_328:
        /*002c*/ 	.byte	0x03, 0x1b
        /*002e*/ 	.short	0x00ff


	//----- nvinfo : EIATTR_NUM_BARRIERS
	.align		4
        /*0030*/ 	.byte	0x02, 0x4c
        /*0032*/ 	.byte	0x02
	.zero		1


	//----- nvinfo : EIATTR_ANNOTATIONS
	.align		4
        /*0034*/ 	.byte	0x04, 0x55
        /*0036*/ 	.short	(.L_330 - .L_329)


	//   ....[0]....
.L_329:
        /* <DEDUP_REMOVED lines=30> */


	//----- nvinfo : EIATTR_MERCURY_ISA_VERSION
	.align		4
.L_330:
        /*0208*/ 	.byte	0x03, 0x5f
        /*020a*/ 	.short	0x0000


	//----- nvinfo : EIATTR_COOP_GROUP_MASK_REGIDS
	.align		4
        /*020c*/ 	.byte	0x04, 0x29
        /*020e*/ 	.short	(.L_332 - .L_331)


	//   ....[0]....
.L_331:
        /*0210*/ 	.word	0xffffffff


	//   ....[1]....
        /*0214*/ 	.word	0xffffffff


	//   ....[2]....
        /*0218*/ 	.word	0xffffffff


	//   ....[3]....
        /*021c*/ 	.word	0xffffffff


	//   ....[4]....
        /*0220*/ 	.word	0xffffffff


	//   ....[5]....
        /*0224*/ 	.word	0xffffffff


	//   ....[6]....
        /*0228*/ 	.word	0xffffffff


	//   ....[7]....
        /*022c*/ 	.word	0xffffffff


	//   ....[8]....
        /*0230*/ 	.word	0xffffffff


	//   ....[9]....
        /*0234*/ 	.word	0xffffffff


	//   ....[10]....
        /*0238*/ 	.word	0xffffffff


	//   ....[11]....
        /*023c*/ 	.word	0xffffffff


	//   ....[12]....
        /*0240*/ 	.word	0xffffffff


	//   ....[13]....
        /*0244*/ 	.word	0xffffffff


	//   ....[14]....
        /*0248*/ 	.word	0xffffffff


	//   ....[15]....
        /*024c*/ 	.word	0xffffffff


	//   ....[16]....
        /*0250*/ 	.word	0xffffffff


	//   ....[17]....
        /*0254*/ 	.word	0xffffffff


	//   ....[18]....
        /*0258*/ 	.word	0xffffffff


	//   ....[19]....
        /*025c*/ 	.word	0xffffffff


	//   ....[20]....
        /*0260*/ 	.word	0xffffffff


	//   ....[21]....
        /*0264*/ 	.word	0xffffffff


	//   ....[22]....
        /*0268*/ 	.word	0xffffffff


	//   ....[23]....
        /*026c*/ 	.word	0xffffffff


	//   ....[24]....
        /*0270*/ 	.word	0xffffffff


	//   ....[25]....
        /*0274*/ 	.word	0xffffffff


	//   ....[26]....
        /*0278*/ 	.word	0xffffffff


	//   ....[27]....
        /*027c*/ 	.word	0xffffffff


	//   ....[28]....
        /*0280*/ 	.word	0xffffffff


	//   ....[29]....
        /*0284*/ 	.word	0xffffffff


	//   ....[30]....
        /*0288*/ 	.word	0xffffffff


	//   ....[31]....
        /*028c*/ 	.word	0xffffffff


	//   ....[32]....
        /*0290*/ 	.word	0xffffffff


	//   ....[33]....
        /*0294*/ 	.word	0xffffffff


	//   ....[34]....
        /*0298*/ 	.word	0xffffffff


	//   ....[35]....
        /*029c*/ 	.word	0xffffffff


	//   ....[36]....
        /*02a0*/ 	.word	0xffffffff


	//   ....[37]....
        /*02a4*/ 	.word	0xffffffff


	//   ....[38]....
        /*02a8*/ 	.word	0xffffffff


	//   ....[39]....
        /*02ac*/ 	.word	0xffffffff


	//   ....[40]....
        /*02b0*/ 	.word	0xffffffff


	//   ....[41]....
        /*02b4*/ 	.word	0xffffffff


	//   ....[42]....
        /*02b8*/ 	.word	0xffffffff


	//   ....[43]....
        /*02bc*/ 	.word	0xffffffff


	//   ....[44]....
        /*02c0*/ 	.word	0xffffffff


	//   ....[45]....
        /*02c4*/ 	.word	0xffffffff


	//   ....[46]....
        /*02c8*/ 	.word	0xffffffff


	//   ....[47]....
        /*02cc*/ 	.word	0xffffffff


	//   ....[48]....
        /*02d0*/ 	.word	0xffffffff


	//   ....[49]....
        /*02d4*/ 	.word	0xffffffff


	//   ....[50]....
        /*02d8*/ 	.word	0xffffffff


	//   ....[51]....
        /*02dc*/ 	.word	0xffffffff


	//   ....[52]....
        /*02e0*/ 	.word	0xffffffff


	//   ....[53]....
        /*02e4*/ 	.word	0xffffffff


	//   ....[54]....
        /*02e8*/ 	.word	0xffffffff


	//   ....[55]....
        /*02ec*/ 	.word	0xffffffff


	//   ....[56]....
        /*02f0*/ 	.word	0xffffffff


	//   ....[57]....
        /*02f4*/ 	.word	0xffffffff


	//   ....[58]....
        /*02f8*/ 	.word	0xffffffff


	//   ....[59]....
        /*02fc*/ 	.word	0xffffffff


	//   ....[60]....
        /*0300*/ 	.word	0xffffffff


	//   ....[61]....
        /*0304*/ 	.word	0xffffffff


	//   ....[62]....
        /*0308*/ 	.word	0xffffffff


	//   ....[63]....
        /*030c*/ 	.word	0xffffffff


	//   ....[64]....
        /*0310*/ 	.word	0xffffffff


	//   ....[65]....
        /*0314*/ 	.word	0xffffffff


	//   ....[66]....
        /*0318*/ 	.word	0xffffffff


	//   ....[67]....
        /*031c*/ 	.word	0xffffffff


	//   ....[68]....
        /*0320*/ 	.word	0xffffffff


	//   ....[69]....
        /*0324*/ 	.word	0xffffffff


	//   ....[70]....
        /*0328*/ 	.word	0xffffffff


	//   ....[71]....
        /*032c*/ 	.word	0xffffffff


	//   ....[72]....
        /*0330*/ 	.word	0xffffffff


	//   ....[73]....
        /*0334*/ 	.word	0xffffffff


	//   ....[74]....
        /*0338*/ 	.word	0xffffffff


	//   ....[75]....
        /*033c*/ 	.word	0xffffffff


	//   ....[76]....
        /*0340*/ 	.word	0xffffffff


	//   ....[77]....
        /*0344*/ 	.word	0xffffffff


	//   ....[78]....
        /*0348*/ 	.word	0xffffffff


	//   ....[79]....
        /*034c*/ 	.word	0xffffffff


	//   ....[80]....
        /*0350*/ 	.word	0xffffffff


	//----- nvinfo : EIATTR_COOP_GROUP_INSTR_OFFSETS
	.align		4
.L_332:
        /*0354*/ 	.byte	0x04, 0x28
        /*0356*/ 	.short	(.L_334 - .L_333)


	//   ....[0]....
.L_333:
        /*0358*/ 	.word	0x00000090


	//   ....[1]....
        /*035c*/ 	.word	0x00008740


	//   ....[2]....
        /*0360*/ 	.word	0x00008770


	//   ....[3]....
        /*0364*/ 	.word	0x000087a0


	//   ....[4]....
        /*0368*/ 	.word	0x000087d0


	//   ....[5]....
        /*036c*/ 	.word	0x000087f0


	//   ....[6]....
        /*0370*/ 	.word	0x00008830


	//   ....[7]....
        /*0374*/ 	.word	0x00008850


	//   ....[8]....
        /*0378*/ 	.word	0x00008890


	//   ....[9]....
        /*037c*/ 	.word	0x000088c0


	//   ....[10]....
        /*0380*/ 	.word	0x00008910


	//   ....[11]....
        /*0384*/ 	.word	0x00008930


	//   ....[12]....
        /*0388*/ 	.word	0x00008940


	//   ....[13]....
        /*038c*/ 	.word	0x00008950


	//   ....[14]....
        /*0390*/ 	.word	0x000089a0


	//   ....[15]....
        /*0394*/ 	.word	0x000089d0


	//   ....[16]....
        /*0398*/ 	.word	0x00008a10


	//   ....[17]....
        /*039c*/ 	.word	0x0000e930


	//   ....[18]....
        /*03a0*/ 	.word	0x0000ea30


	//   ....[19]....
        /*03a4*/ 	.word	0x0000eb20


	//   ....[20]....
        /*03a8*/ 	.word	0x0000eb50


	//   ....[21]....
        /*03ac*/ 	.word	0x0000eb80


	//   ....[22]....
        /*03b0*/ 	.word	0x0000ec40


	//   ....[23]....
        /*03b4*/ 	.word	0x0000ed40


	//   ....[24]....
        /*03b8*/ 	.word	0x0000eea0


	//   ....[25]....
        /*03bc*/ 	.word	0x000132d0


	//   ....[26]....
        /*03c0*/ 	.word	0x00013350


	//   ....[27]....
        /*03c4*/ 	.word	0x00013410


	//   ....[28]....
        /*03c8*/ 	.word	0x00013470


	//   ....[29]....
        /*03cc*/ 	.word	0x000134a0


	//   ....[30]....
        /*03d0*/ 	.word	0x00013580


	//   ....[31]....
        /*03d4*/ 	.word	0x00013700


	//   ....[32]....
        /*03d8*/ 	.word	0x000139f0


	//   ....[33]....
        /*03dc*/ 	.word	0x000160c0


	//   ....[34]....
        /*03e0*/ 	.word	0x000160d0


	//   ....[35]....
        /*03e4*/ 	.word	0x000160e0


	//   ....[36]....
        /*03e8*/ 	.word	0x00016100


	//   ....[37]....
        /*03ec*/ 	.word	0x00016120


	//   ....[38]....
        /*03f0*/ 	.word	0x00016130


	//   ....[39]....
        /*03f4*/ 	.word	0x00016150


	//   ....[40]....
        /*03f8*/ 	.word	0x00016180


	//   ....[41]....
        /*03fc*/ 	.word	0x00017460


	//   ....[42]....
        /*0400*/ 	.word	0x00017490


	//   ....[43]....
        /*0404*/ 	.word	0x000174f0


	//   ....[44]....
        /*0408*/ 	.word	0x00017520


	//   ....[45]....
        /*040c*/ 	.word	0x00017560


	//   ....[46]....
        /*0410*/ 	.word	0x000175a0


	//   ....[47]....
        /*0414*/ 	.word	0x000175d0


	//   ....[48]....
        /*0418*/ 	.word	0x000175f0


	//   ....[49]....
        /*041c*/ 	.word	0x00017610


	//   ....[50]....
        /*0420*/ 	.word	0x00017650


	//   ....[51]....
        /*0424*/ 	.word	0x00017670


	//   ....[52]....
        /*0428*/ 	.word	0x000176a0


	//   ....[53]....
        /*042c*/ 	.word	0x000176f0


	//   ....[54]....
        /*0430*/ 	.word	0x00017720


	//   ....[55]....
        /*0434*/ 	.word	0x00017770


	//   ....[56]....
        /*0438*/ 	.word	0x000177c0


	//   ....[57]....
        /*043c*/ 	.word	0x000177f0


	//   ....[58]....
        /*0440*/ 	.word	0x00017840


	//   ....[59]....
        /*0444*/ 	.word	0x000178f0


	//   ....[60]....
        /*0448*/ 	.word	0x00017910


	//   ....[61]....
        /*044c*/ 	.word	0x00017940


	//   ....[62]....
        /*0450*/ 	.word	0x00017970


	//   ....[63]....
        /*0454*/ 	.word	0x00017a10


	//   ....[64]....
        /*0458*/ 	.word	0x00017a20


	//   ....[65]....
        /*045c*/ 	.word	0x00018140


	//   ....[66]....
        /*0460*/ 	.word	0x00018180


	//   ....[67]....
        /*0464*/ 	.word	0x000181b0


	//   ....[68]....
        /*0468*/ 	.word	0x000181e0


	//   ....[69]....
        /*046c*/ 	.word	0x00018210


	//   ....[70]....
        /*0470*/ 	.word	0x00018240


	//   ....[71]....
        /*0474*/ 	.word	0x00018270


	//   ....[72]....
        /*0478*/ 	.word	0x000182a0


	//   ....[73]....
        /*047c*/ 	.word	0x000182c0


	//   ....[74]....
        /*0480*/ 	.word	0x000182e0


	//   ....[75]....
        /*0484*/ 	.word	0x000182f0


	//   ....[76]....
        /*0488*/ 	.word	0x00018300


	//   ....[77]....
        /*048c*/ 	.word	0x00018310


	//   ....[78]....
        /*0490*/ 	.word	0x00018320


	//   ....[79]....
        /*0494*/ 	.word	0x00018330


	//   ....[80]....
        /*0498*/ 	.word	0x00018360


	//----- nvinfo : EIATTR_EXIT_INSTR_OFFSETS
	.align		4
.L_334:
        /*049c*/ 	.byte	0x04, 0x1c
        /*049e*/ 	.short	(.L_336 - .L_335)


	//   ....[0]....
.L_335:
        /*04a0*/ 	.word	0x00000350


	//   ....[1]....
        /*04a4*/ 	.word	0x00017ac0


	//   ....[2]....
        /*04a8*/ 	.word	0x00017b00


	//   ....[3]....
        /*04ac*/ 	.word	0x000184f0


	//   ....[4]....
        /*04b0*/ 	.word	0x00018530


	//----- nvinfo : EIATTR_CTAIDZ_USED
	.align		4
.L_336:
        /*04b4*/ 	.byte	0x01, 0x04
	.zero		2


	//----- nvinfo : EIATTR_MAX_THREADS
	.align		4
        /*04b8*/ 	.byte	0x04, 0x05
        /*04ba*/ 	.short	(.L_338 - .L_337)
.L_337:
        /*04bc*/ 	.word	0x00000080
        /*04c0*/ 	.word	0x00000001
        /*04c4*/ 	.word	0x00000001


	//----- nvinfo : EIATTR_CRS_STACK_SIZE
	.align		4
.L_338:
        /*04c8*/ 	.byte	0x04, 0x1e
        /*04ca*/ 	.short	(.L_340 - .L_339)
.L_339:
        /*04cc*/ 	.word	0x00000000
.L_340:


//--------------------- .nv.info._ZN7cutlass13device_kernelIN5flash19enable_sm80_to_sm89INS1_16FlashAttnFwdSm80INS1_25CollectiveMainloopFwdSm80ILi4ELi1ELb0EN4cute5tupleIJNS5_1CILi128EEENS7_ILi96EEENS7_ILi64EEEEEELi64ENS_10bfloat16_tEfNS_4arch4Sm80ELb0ELb1ELb0ELb0ELb0ELb0ELb1ELb0EEENS1_21CollectiveEpilogueFwdINS6_IJS8_SA_S9_EEENS6_IJNS7_ILi1EEESI_SI_EEESC_SE_Li128ELb0ELb1ELb0ELb0EEENS1_19SingleTileSchedulerILb0ELb0ELb1ELi128EEEEEEEEEvNT_6ParamsE --------------------------
	.section	.nv.info._ZN7cutlass13device_kernelIN5flash19enable_sm80_to_sm89INS1_16FlashAttnFwdSm80INS1_25CollectiveMainloopFwdSm80ILi4ELi1ELb0EN4cute5tupleIJNS5_1CILi128EEENS7_ILi96EEENS7_ILi64EEEEEELi64ENS_10bfloat16_tEfNS_4arch4Sm80ELb0ELb1ELb0ELb0ELb0ELb0ELb1ELb0EEENS1_21CollectiveEpilogueFwdINS6_IJS8_SA_S9_EEENS6_IJNS7_ILi1EEESI_SI_EEESC_SE_Li128ELb0ELb1ELb0ELb0EEENS1_19SingleTileSchedulerILb0ELb0ELb1ELi128EEEEEEEEEvNT_6ParamsE,"",@"SHT_CUDA_INFO"
	.sectionflags	@""
	.align	4


	//----- nvinfo : EIATTR_CUDA_API_VERSION
	.align		4
        /*0000*/ 	.byte	0x04, 0x37
        /*0002*/ 	.short	(.L_342 - .L_341)
.L_341:
        /*0004*/ 	.word	0x00000082


	//----- nvinfo : EIATTR_SW2861232_WAR
	.align		4
.L_342:
        /*0008*/ 	.byte	0x01, 0x35
	.zero		2


	//----- nvinfo : EIATTR_PARAM_CBANK
	.align		4
        /*000c*/ 	.byte	0x04, 0x0a
        /*000e*/ 	.short	(.L_344 - .L_343)
	.align		4
.L_343:
        /*0010*/ 	.word	index@(.nv.constant0._ZN7cutlass13device_kernelIN5flash19enable_sm80_to_sm89INS1_16FlashAttnFwdSm80INS1_25CollectiveMainloopFwdSm80ILi4ELi1ELb0EN4cute5tupleIJNS5_1CILi128EEENS7_ILi96EEENS7_ILi64EEEEEELi64ENS_10bfloat16_tEfNS_4arch4Sm80ELb0ELb1ELb0ELb0ELb0ELb0ELb1ELb0EEENS1_21CollectiveEpilogueFwdINS6_IJS8_SA_S9_EEENS6_IJNS7_ILi1EEESI_SI_EEESC_SE_Li128ELb0ELb1ELb0ELb0EEENS1_19SingleTileSchedulerILb0ELb0ELb1ELi128EEEEEEEEEvNT_6ParamsE)
        /*0014*/ 	.short	0x0160
        /*0016*/ 	.short	0x0418


	//----- nvinfo : EIATTR_CBANK_PARAM_SIZE
	.align		4
.L_344:
        /*0018*/ 	.byte	0x03, 0x19
        /*001a*/ 	.short	0x0418


	//----- nvinfo : EIATTR_KPARAM_INFO
	.align		4
        /*001c*/ 	.byte	0x04, 0x17
        /*001e*/ 	.short	(.L_346 - .L_345)
.L_345:
        /*0020*/ 	.word	0x00000000
        /*0024*/ 	.short	0x0000
        /*0026*/ 	.short	0x0000
        /*0028*/ 	.byte	0x00, 0xf0, 0x61, 0x10


	//----- nvinfo : EIATTR_MAXREG_COUNT
	.align		4
.L_346:
        /*002c*/ 	.byte	0x03, 0x1b
        /*002e*/ 	.short	0x00ff


	//----- nvinfo : EIATTR_NUM_BARRIERS
	.align		4
        /*0030*/ 	.byte	0x02, 0x4c
        /*0032*/ 	.byte	0x02
	.zero		1


	//----- nvinfo : EIATTR_ANNOTATIONS
	.align		4
        /*0034*/ 	.byte	0x04, 0x55
        /*0036*/ 	.short	(.L_348 - .L_347)


	//   ....[0]....
.L_347:
        /* <DEDUP_REMOVED lines=38> */


	//----- nvinfo : EIATTR_MERCURY_ISA_VERSION
	.align		4
.L_348:
        /*0280*/ 	.byte	0x03, 0x5f
        /*0282*/ 	.short	0x0000


	//----- nvinfo : EIATTR_COOP_GROUP_MASK_REGIDS
	.align		4
        /*0284*/ 	.byte	0x04, 0x29
        /*0286*/ 	.short	(.L_350 - .L_349)


	//   ....[0]....
.L_349:
        /*0288*/ 	.word	0xffffffff


	//   ....[1]....
        /*028c*/ 	.word	0xffffffff


	//   ....[2]....
        /*0290*/ 	.word	0xffffffff


	//   ....[3]....
        /*0294*/ 	.word	0xffffffff


	//   ....[4]....
        /*0298*/ 	.word	0xffffffff


	//   ....[5]....
        /*029c*/ 	.word	0xffffffff


	//   ....[6]....
        /*02a0*/ 	.word	0xffffffff


	//   ....[7]....
        /*02a4*/ 	.word	0xffffffff


	//   ....[8]....
        /*02a8*/ 	.word	0xffffffff


	//   ....[9]....
        /*02ac*/ 	.word	0xffffffff


	//   ....[10]....
        /*02b0*/ 	.word	0xffffffff


	//   ....[11]....
        /*02b4*/ 	.word	0xffffffff


	//   ....[12]....
        /*02b8*/ 	.word	0xffffffff


	//   ....[13]....
        /*02bc*/ 	.word	0xffffffff


	//   ....[14]....
        /*02c0*/ 	.word	0xffffffff


	//   ....[15]....
        /*02c4*/ 	.word	0xffffffff


	//   ....[16]....
        /*02c8*/ 	.word	0xffffffff


	//   ....[17]....
        /*02cc*/ 	.word	0xffffffff


	//   ....[18]....
        /*02d0*/ 	.word	0xffffffff


	//   ....[19]....
        /*02d4*/ 	.word	0xffffffff


	//   ....[20]....
        /*02d8*/ 	.word	0xffffffff


	//   ....[21]....
        /*02dc*/ 	.word	0xffffffff


	//   ....[22]....
        /*02e0*/ 	.word	0xffffffff


	//   ....[23]....
        /*02e4*/ 	.word	0xffffffff


	//   ....[24]....
        /*02e8*/ 	.word	0xffffffff


	//   ....[25]....
        /*02ec*/ 	.word	0xffffffff


	//   ....[26]....
        /*02f0*/ 	.word	0xffffffff


	//   ....[27]....
        /*02f4*/ 	.word	0xffffffff


	//   ....[28]....
        /*02f8*/ 	.word	0xffffffff


	//   ....[29]....
        /*02fc*/ 	.word	0xffffffff


	//   ....[30]....
        /*0300*/ 	.word	0xffffffff


	//   ....[31]....
        /*0304*/ 	.word	0xffffffff


	//   ....[32]....
        /*0308*/ 	.word	0xffffffff


	//   ....[33]....
        /*030c*/ 	.word	0xffffffff


	//   ....[34]....
        /*0310*/ 	.word	0xffffffff


	//   ....[35]....
        /*0314*/ 	.word	0xffffffff


	//   ....[36]....
        /*0318*/ 	.word	0xffffffff


	//   ....[37]....
        /*031c*/ 	.word	0xffffffff


	//   ....[38]....
        /*0320*/ 	.word	0xffffffff


	//   ....[39]....
        /*0324*/ 	.word	0xffffffff


	//   ....[40]....
        /*0328*/ 	.word	0xffffffff


	//   ....[41]....
        /*032c*/ 	.word	0xffffffff


	//   ....[42]....
        /*0330*/ 	.word	0xffffffff


	//   ....[43]....
        /*0334*/ 	.word	0xffffffff


	//   ....[44]....
        /*0338*/ 	.word	0xffffffff


	//   ....[45]....
        /*033c*/ 	.word	0xffffffff


	//   ....[46]....
        /*0340*/ 	.word	0xffffffff


	//   ....[47]....
        /*0344*/ 	.word	0xffffffff


	//   ....[48]....
        /*0348*/ 	.word	0xffffffff


	//   ....[49]....
        /*034c*/ 	.word	0xffffffff


	//   ....[50]....
        /*0350*/ 	.word	0xffffffff


	//   ....[51]....
        /*0354*/ 	.word	0xffffffff


	//   ....[52]....
        /*0358*/ 	.word	0xffffffff


	//   ....[53]....
        /*035c*/ 	.word	0xffffffff


	//   ....[54]....
        /*0360*/ 	.word	0xffffffff


	//   ....[55]....
        /*0364*/ 	.word	0xffffffff


	//   ....[56]....
        /*0368*/ 	.word	0xffffffff


	//   ....[57]....
        /*036c*/ 	.word	0xffffffff


	//   ....[58]....
        /*0370*/ 	.word	0xffffffff


	//   ....[59]....
        /*0374*/ 	.word	0xffffffff


	//   ....[60]....
        /*0378*/ 	.word	0xffffffff


	//   ....[61]....
        /*037c*/ 	.word	0xffffffff


	//   ....[62]....
        /*0380*/ 	.word	0xffffffff


	//   ....[63]....
        /*0384*/ 	.word	0xffffffff


	//   ....[64]....
        /*0388*/ 	.word	0xffffffff


	//   ....[65]....
        /*038c*/ 	.word	0xffffffff


	//   ....[66]....
        /*0390*/ 	.word	0xffffffff


	//   ....[67]....
        /*0394*/ 	.word	0xffffffff


	//   ....[68]....
        /*0398*/ 	.word	0xffffffff


	//   ....[69]....
        /*039c*/ 	.word	0xffffffff


	//   ....[70]....
        /*03a0*/ 	.word	0xffffffff


	//   ....[71]....
        /*03a4*/ 	.word	0xffffffff


	//   ....[72]....
        /*03a8*/ 	.word	0xffffffff


	//   ....[73]....
        /*03ac*/ 	.word	0xffffffff


	//   ....[74]....
        /*03b0*/ 	.word	0xffffffff


	//   ....[75]....
        /*03b4*/ 	.word	0xffffffff


	//   ....[76]....
        /*03b8*/ 	.word	0xffffffff


	//   ....[77]....
        /*03bc*/ 	.word	0xffffffff


	//   ....[78]....
        /*03c0*/ 	.word	0xffffffff


	//   ....[79]....
        /*03c4*/ 	.word	0xffffffff


	//   ....[80]....
        /*03c8*/ 	.word	0xffffffff


	//   ....[81]....
        /*03cc*/ 	.word	0xffffffff


	//   ....[82]....
        /*03d0*/ 	.word	0xffffffff


	//   ....[83]....
        /*03d4*/ 	.word	0xffffffff


	//   ....[84]....
        /*03d8*/ 	.word	0xffffffff


	//   ....[85]....
        /*03dc*/ 	.word	0xffffffff


	//   ....[86]....
        /*03e0*/ 	.word	0xffffffff


	//   ....[87]....
        /*03e4*/ 	.word	0xffffffff


	//   ....[88]....
        /*03e8*/ 	.word	0xffffffff


	//   ....[89]....
        /*03ec*/ 	.word	0xffffffff


	//   ....[90]....
        /*03f0*/ 	.word	0xffffffff


	//   ....[91]....
        /*03f4*/ 	.word	0xffffffff


	//   ....[92]....
        /*03f8*/ 	.word	0xffffffff


	//   ....[93]....
        /*03fc*/ 	.word	0xffffffff


	//   ....[94]....
        /*0400*/ 	.word	0xffffffff


	//   ....[95]....
        /*0404*/ 	.word	0xffffffff


	//   ....[96]....
        /*0408*/ 	.word	0xffffffff


	//   ....[97]....
        /*040c*/ 	.word	0xffffffff


	//   ....[98]....
        /*0410*/ 	.word	0xffffffff


	//   ....[99]....
        /*0414*/ 	.word	0xffffffff


	//   ....[100]....
        /*0418*/ 	.word	0xffffffff


	//   ....[101]....
        /*041c*/ 	.word	0xffffffff


	//   ....[102]....
        /*0420*/ 	.word	0xffffffff


	//   ....[103]....
        /*0424*/ 	.word	0xffffffff


	//   ....[104]....
        /*0428*/ 	.word	0xffffffff


	//   ....[105]....
        /*042c*/ 	.word	0xffffffff


	//   ....[106]....
        /*0430*/ 	.word	0xffffffff


	//   ....[107]....
        /*0434*/ 	.word	0xffffffff


	//----- nvinfo : EIATTR_COOP_GROUP_INSTR_OFFSETS
	.align		4
.L_350:
        /*0438*/ 	.byte	0x04, 0x28
        /*043a*/ 	.short	(.L_352 - .L_351)


	//   ....[0]....
.L_351:
        /*043c*/ 	.word	0x00000c30


	//   ....[1]....
        /*0440*/ 	.word	0x00000c60


	//   ....[2]....
        /*0444*/ 	.word	0x00000c90


	//   ....[3]....
        /*0448*/ 	.word	0x00000cb0


	//   ....[4]....
        /*044c*/ 	.word	0x00000ce0


	//   ....[5]....
        /*0450*/ 	.word	0x00000d00


	//   ....[6]....
        /*0454*/ 	.word	0x00000d40


	//   ....[7]....
        /*0458*/ 	.word	0x00000d70


	//   ....[8]....
        /*045c*/ 	.word	0x00000da0


	//   ....[9]....
        /*0460*/ 	.word	0x00000e20


	//   ....[10]....
        /*0464*/ 	.word	0x00000e30


	//   ....[11]....
        /*0468*/ 	.word	0x00000e70


	//   ....[12]....
        /*046c*/ 	.word	0x00000e90


	//   ....[13]....
        /*0470*/ 	.word	0x00000ec0


	//   ....[14]....
        /*0474*/ 	.word	0x00000ee0


	//   ....[15]....
        /*0478*/ 	.word	0x00000f00


	//   ....[16]....
        /*047c*/ 	.word	0x00002780


	//   ....[17]....
        /*0480*/ 	.word	0x000029c0


	//   ....[18]....
        /*0484*/ 	.word	0x00002b80


	//   ....[19]....
        /*0488*/ 	.word	0x00003a00


	//   ....[20]....
        /*048c*/ 	.word	0x000046b0


	//   ....[21]....
        /*0490*/ 	.word	0x000047d0


	//   ....[22]....
        /*0494*/ 	.word	0x000048e0


	//   ....[23]....
        /*0498*/ 	.word	0x00004a10


	//   ....[24]....
        /*049c*/ 	.word	0x00005300


	//   ....[25]....
        /*04a0*/ 	.word	0x000053a0


	//   ....[26]....
        /*04a4*/ 	.word	0x00005450


	//   ....[27]....
        /*04a8*/ 	.word	0x000054c0


	//   ....[28]....
        /*04ac*/ 	.word	0x000084d0


	//   ....[29]....
        /*04b0*/ 	.word	0x000086b0


	//   ....[30]....
        /*04b4*/ 	.word	0x00008890


	//   ....[31]....
        /*04b8*/ 	.word	0x00009ba0


	//   ....[32]....
        /*04bc*/ 	.word	0x0000a320


	//   ....[33]....
        /*04c0*/ 	.word	0x0000a4f0


	//   ....[34]....
        /*04c4*/ 	.word	0x0000a5c0


	//   ....[35]....
        /*04c8*/ 	.word	0x0000a790


	//   ....[36]....
        /*04cc*/ 	.word	0x0000a820


	//   ....[37]....
        /*04d0*/ 	.word	0x0000a970


	//   ....[38]....
        /*04d4*/ 	.word	0x0000adc0


	//   ....[39]....
        /*04d8*/ 	.word	0x0000ae20


	//   ....[40]....
        /*04dc*/ 	.word	0x0000e430


	//   ....[41]....
        /*04e0*/ 	.word	0x0000e490


	//   ....[42]....
        /*04e4*/ 	.word	0x0000e540


	//   ....[43]....
        /*04e8*/ 	.word	0x0000e5a0


	//   ....[44]....
        /*04ec*/ 	.word	0x0000e5d0


	//   ....[45]....
        /*04f0*/ 	.word	0x0000e6a0


	//   ....[46]....
        /*04f4*/ 	.word	0x0000e8e0


	//   ....[47]....
        /*04f8*/ 	.word	0x0000ebc0


	//   ....[48]....
        /*04fc*/ 	.word	0x00011990


	//   ....[49]....
        /*0500*/ 	.word	0x00011bc0


	//   ....[50]....
        /*0504*/ 	.word	0x00012470


	//   ....[51]....
        /*0508*/ 	.word	0x00012c30


	//   ....[52]....
        /*050c*/ 	.word	0x00013b20


	//   ....[53]....
        /*0510*/ 	.word	0x00013c20


	//   ....[54]....
        /*0514*/ 	.word	0x00013c70


	//   ....[55]....
        /*0518*/ 	.word	0x00013d80


	//   ....[56]....
        /*051c*/ 	.word	0x00013e70


	//   ....[57]....
        /*0520*/ 	.word	0x00013fd0


	//   ....[58]....
        /*0524*/ 	.word	0x00014300


	//   ....[59]....
        /*0528*/ 	.word	0x000143a0


	//   ....[60]....
        /*052c*/ 	.word	0x000166e0


	//   ....[61]....
        /*0530*/ 	.word	0x000166f0


	//   ....[62]....
        /*0534*/ 	.word	0x00016700


	//   ....[63]....
        /*0538*/ 	.word	0x00016710


	//   ....[64]....
        /*053c*/ 	.word	0x00016740


	//   ....[65]....
        /*0540*/ 	.word	0x00016760


	//   ....[66]....
        /*0544*/ 	.word	0x00016780


	//   ....[67]....
        /*0548*/ 	.word	0x00016790


	//   ....[68]....
        /*054c*/ 	.word	0x00017840


	//   ....[69]....
        /*0550*/ 	.word	0x00017870


	//   ....[70]....
        /*0554*/ 	.word	0x000178a0


	//   ....[71]....
        /*0558*/ 	.word	0x000178d0


	//   ....[72]....
        /*055c*/ 	.word	0x00017910


	//   ....[73]....
        /*0560*/ 	.word	0x000179f0


	//   ....[74]....
        /*0564*/ 	.word	0x00017a00


	//   ....[75]....
        /*0568*/ 	.word	0x00017a30


	//   ....[76]....
        /*056c*/ 	.word	0x00017a60


	//   ....[77]....
        /*0570*/ 	.word	0x00017aa0


	//   ....[78]....
        /*0574*/ 	.word	0x00017ac0


	//   ....[79]....
        /*0578*/ 	.word	0x00017ad0


	//   ....[80]....
        /*057c*/ 	.word	0x00017ae0


	//   ....[81]....
        /*0580*/ 	.word	0x00017c00


	//   ....[82]....
        /*0584*/ 	.word	0x00017c10


	//   ....[83]....
        /*0588*/ 	.word	0x00017c90


	//   ....[84]....
        /*058c*/ 	.word	0x00017cb0


	//   ....[85]....
        /*0590*/ 	.word	0x00017cf0


	//   ....[86]....
        /*0594*/ 	.word	0x00017d00


	//   ....[87]....
        /*0598*/ 	.word	0x00017d10


	//   ....[88]....
        /*059c*/ 	.word	0x00017e00


	//   ....[89]....
        /*05a0*/ 	.word	0x00017e30


	//   ....[90]....
        /*05a4*/ 	.word	0x00017f60


	//   ....[91]....
        /*05a8*/ 	.word	0x00017f70


	//   ....[92]....
        /*05ac*/ 	.word	0x000184d0


	//   ....[93]....
        /*05b0*/ 	.word	0x00018510


	//   ....[94]....
        /*05b4*/ 	.word	0x00018540


	//   ....[95]....
        /*05b8*/ 	.word	0x00018570


	//   ....[96]....
        /*05bc*/ 	.word	0x000185a0


	//   ....[97]....
        /*05c0*/ 	.word	0x000185d0


	//   ....[98]....
        /*05c4*/ 	.word	0x00018600


	//   ....[99]....
        /*05c8*/ 	.word	0x00018630


	//   ....[100]....
        /*05cc*/ 	.word	0x00018650


	//   ....[101]....
        /*05d0*/ 	.word	0x00018670


	//   ....[102]....
        /*05d4*/ 	.word	0x00018680


	//   ....[103]....
        /*05d8*/ 	.word	0x00018690


	//   ....[104]....
        /*05dc*/ 	.word	0x000186a0


	//   ....[105]....
        /*05e0*/ 	.word	0x000186b0


	//   ....[106]....
        /*05e4*/ 	.word	0x000186c0


	//   ....[107]....
        /*05e8*/ 	.word	0x000186f0


	//----- nvinfo : EIATTR_EXIT_INSTR_OFFSETS
	.align		4
.L_352:
        /*05ec*/ 	.byte	0x04, 0x1c
        /*05ee*/ 	.short	(.L_354 - .L_353)


	//   ....[0]....
.L_353:
        /*05f0*/ 	.word	0x00000040


	//   ....[1]....
        /*05f4*/ 	.word	0x00017f90


	//   ....[2]....
        /*05f8*/ 	.word	0x00017fd0


	//   ....[3]....
        /*05fc*/ 	.word	0x00018880


	//   ....[4]....
        /*0600*/ 	.word	0x000188c0


	//----- nvinfo : EIATTR_CTAIDZ_USED
	.align		4
.L_354:
        /*0604*/ 	.byte	0x01, 0x04
	.zero		2


	//----- nvinfo : EIATTR_MAX_THREADS
	.align		4
        /*0608*/ 	.byte	0x04, 0x05
        /*060a*/ 	.short	(.L_356 - .L_355)
.L_355:
        /*060c*/ 	.word	0x00000080
        /*0610*/ 	.word	0x00000001
        /*0614*/ 	.word	0x00000001


	//----- nvinfo : EIATTR_CRS_STACK_SIZE
	.align		4
.L_356:
        /*0618*/ 	.byte	0x04, 0x1e
        /*061a*/ 	.short	(.L_358 - .L_357)
.L_357:
        /*061c*/ 	.word	0x00000000
.L_358:


//--------------------- .nv.info._ZN7cutlass13device_kernelIN5flash19enable_sm80_to_sm89INS1_16FlashAttnFwdSm80INS1_25CollectiveMainloopFwdSm80ILi4ELi1ELb0EN4cute5tupleIJNS5_1CILi128EEENS7_ILi96EEENS7_ILi64EEEEEELi64ENS_10bfloat16_tEfNS_4arch4Sm80ELb0ELb1ELb0ELb1ELb0ELb0ELb1ELb0EEENS1_21CollectiveEpilogueFwdINS6_IJS8_SA_S9_EEENS6_IJNS7_ILi1EEESI_SI_EEESC_SE_Li128ELb1ELb1ELb0ELb0EEENS1_19SingleTileSchedulerILb1ELb0ELb1ELi128EEEEEEEEEvNT_6ParamsE --------------------------
	.section	.nv.info._ZN7cutlass13device_kernelIN5flash19enable_sm80_to_sm89INS1_16FlashAttnFwdSm80INS1_25CollectiveMainloopFwdSm80ILi4ELi1ELb0EN4cute5tupleIJNS5_1CILi128EEENS7_ILi96EEENS7_ILi64EEEEEELi64ENS_10bfloat16_tEfNS_4arch4Sm80ELb0ELb1ELb0ELb1ELb0ELb0ELb1ELb0EEENS1_21CollectiveEpilogueFwdINS6_IJS8_SA_S9_EEENS6_IJNS7_ILi1EEESI_SI_EEESC_SE_Li128ELb1ELb1ELb0ELb0EEENS1_19SingleTileSchedulerILb1ELb0ELb1ELi128EEEEEEEEEvNT_6ParamsE,"",@"SHT_CUDA_INFO"
	.sectionflags	@""
	.align	4


	//----- nvinfo : EIATTR_CUDA_API_VERSION
	.align		4
        /*0000*/ 	.byte	0x04, 0x37
        /*0002*/ 	.short	(.L_360 - .L_359)
.L_359:
        /*0004*/ 	.word	0x00000082


	//----- nvinfo : EIATTR_SW2861232_WAR
	.align		4
.L_360:
        /*0008*/ 	.byte	0x01, 0x35
	.zero		2


	//----- nvinfo : EIATTR_PARAM_CBANK
	.align		4
        /*000c*/ 	.byte	0x04, 0x0a
        /*000e*/ 	.short	(.L_362 - .L_361)
	.align		4
.L_361:
        /*0010*/ 	.word	index@(.nv.constant0._ZN7cutlass13device_kernelIN5flash19enable_sm80_to_sm89INS1_16FlashAttnFwdSm80INS1_25CollectiveMainloopFwdSm80ILi4ELi1ELb0EN4cute5tupleIJNS5_1CILi128EEENS7_ILi96EEENS7_ILi64EEEEEELi64ENS_10bfloat16_tEfNS_4arch4Sm80ELb0ELb1ELb0ELb1ELb0ELb0ELb1ELb0EEENS1_21CollectiveEpilogueFwdINS6_IJS8_SA_S9_EEENS6_IJNS7_ILi1EEESI_SI_EEESC_SE_Li128ELb1ELb1ELb0ELb0EEENS1_19SingleTileSchedulerILb1ELb0ELb1ELi128EEEEEEEEEvNT_6ParamsE)
        /*0014*/ 	.short	0x0160
        /*0016*/ 	.short	0x0418


	//----- nvinfo : EIATTR_CBANK_PARAM_SIZE
	.align		4
.L_362:
        /*0018*/ 	.byte	0x03, 0x19
        /*001a*/ 	.short	0x0418


	//----- nvinfo : EIATTR_KPARAM_INFO
	.align		4
        /*001c*/ 	.byte	0x04, 0x17
        /*001e*/ 	.short	(.L_364 - .L_363)
.L_363:
        /*0020*/ 	.word	0x00000000
        /*0024*/ 	.short	0x0000
        /*0026*/ 	.short	0x0000
        /*0028*/ 	.byte	0x00, 0xf0, 0x61, 0x10


	//----- nvinfo : EIATTR_MAXREG_COUNT
	.align		4
.L_364:
        /*002c*/ 	.byte	0x03, 0x1b
        /*002e*/ 	.short	0x00ff


	//----- nvinfo : EIATTR_NUM_BARRIERS
	.align		4
        /*0030*/ 	.byte	0x02, 0x4c
        /*0032*/ 	.byte	0x02
	.zero		1


	//----- nvinfo : EIATTR_ANNOTATIONS
	.align		4
        /*0034*/ 	.byte	0x04, 0x55
        /*0036*/ 	.short	(.L_366 - .L_365)


	//   ....[0]....
.L_365:
        /* <DEDUP_REMOVED lines=34> */


	//----- nvinfo : EIATTR_MERCURY_ISA_VERSION
	.align		4
.L_366:
        /*0248*/ 	.byte	0x03, 0x5f
        /*024a*/ 	.short	0x0000


	//----- nvinfo : EIATTR_COOP_GROUP_MASK_REGIDS
	.align		4
        /*024c*/ 	.byte	0x04, 0x29
        /*024e*/ 	.short	(.L_368 - .L_367)


	//   ....[0]....
.L_367:
        /*0250*/ 	.word	0xffffffff


	//   ....[1]....
        /*0254*/ 	.word	0xffffffff


	//   ....[2]....
        /*0258*/ 	.word	0xffffffff


	//   ....[3]....
        /*025c*/ 	.word	0xffffffff


	//   ....[4]....
        /*0260*/ 	.word	0xffffffff


	//   ....[5]....
        /*0264*/ 	.word	0xffffffff


	//   ....[6]....
        /*0268*/ 	.word	0xffffffff


	//   ....[7]....
        /*026c*/ 	.word	0xffffffff


	//   ....[8]....
        /*0270*/ 	.word	0xffffffff


	//   ....[9]....
        /*0274*/ 	.word	0xffffffff


	//   ....[10]....
        /*0278*/ 	.word	0xffffffff


	//   ....[11]....
        /*027c*/ 	.word	0xffffffff


	//   ....[12]....
        /*0280*/ 	.word	0xffffffff


	//   ....[13]....
        /*0284*/ 	.word	0xffffffff


	//   ....[14]....
        /*0288*/ 	.word	0xffffffff


	//   ....[15]....
        /*028c*/ 	.word	0xffffffff


	//   ....[16]....
        /*0290*/ 	.word	0xffffffff


	//   ....[17]....
        /*0294*/ 	.word	0xffffffff


	//   ....[18]....
        /*0298*/ 	.word	0xffffffff


	//   ....[19]....
        /*029c*/ 	.word	0xffffffff


	//   ....[20]....
        /*02a0*/ 	.word	0xffffffff


	//   ....[21]....
        /*02a4*/ 	.word	0xffffffff


	//   ....[22]....
        /*02a8*/ 	.word	0xffffffff


	//   ....[23]....
        /*02ac*/ 	.word	0xffffffff


	//   ....[24]....
        /*02b0*/ 	.word	0xffffffff


	//   ....[25]....
        /*02b4*/ 	.word	0xffffffff


	//   ....[26]....
        /*02b8*/ 	.word	0xffffffff


	//   ....[27]....
        /*02bc*/ 	.word	0xffffffff


	//   ....[28]....
        /*02c0*/ 	.word	0xffffffff


	//   ....[29]....
        /*02c4*/ 	.word	0xffffffff


	//   ....[30]....
        /*02c8*/ 	.word	0xffffffff


	//   ....[31]....
        /*02cc*/ 	.word	0xffffffff


	//   ....[32]....
        /*02d0*/ 	.word	0xffffffff


	//   ....[33]....
        /*02d4*/ 	.word	0xffffffff


	//   ....[34]....
        /*02d8*/ 	.word	0xffffffff


	//   ....[35]....
        /*02dc*/ 	.word	0xffffffff


	//   ....[36]....
        /*02e0*/ 	.word	0xffffffff


	//   ....[37]....
        /*02e4*/ 	.word	0xffffffff


	//   ....[38]....
        /*02e8*/ 	.word	0xffffffff


	//   ....[39]....
        /*02ec*/ 	.word	0xffffffff


	//   ....[40]....
        /*02f0*/ 	.word	0xffffffff


	//   ....[41]....
        /*02f4*/ 	.word	0xffffffff


	//   ....[42]....
        /*02f8*/ 	.word	0xffffffff


	//   ....[43]....
        /*02fc*/ 	.word	0xffffffff


	//   ....[44]....
        /*0300*/ 	.word	0xffffffff


	//   ....[45]....
        /*0304*/ 	.word	0xffffffff


	//   ....[46]....
        /*0308*/ 	.word	0xffffffff


	//   ....[47]....
        /*030c*/ 	.word	0xffffffff


	//   ....[48]....
        /*0310*/ 	.word	0xffffffff


	//   ....[49]....
        /*0314*/ 	.word	0xffffffff


	//   ....[50]....
        /*0318*/ 	.word	0xffffffff


	//   ....[51]....
        /*031c*/ 	.word	0xffffffff


	//   ....[52]....
        /*0320*/ 	.word	0xffffffff


	//   ....[53]....
        /*0324*/ 	.word	0xffffffff


	//   ....[54]....
        /*0328*/ 	.word	0xffffffff


	//   ....[55]....
        /*032c*/ 	.word	0xffffffff


	//   ....[56]....
        /*0330*/ 	.word	0xffffffff


	//   ....[57]....
        /*0334*/ 	.word	0xffffffff


	//   ....[58]....
        /*0338*/ 	.word	0xffffffff


	//   ....[59]....
        /*033c*/ 	.word	0xffffffff


	//   ....[60]....
        /*0340*/ 	.word	0xffffffff


	//   ....[61]....
        /*0344*/ 	.word	0xffffffff


	//   ....[62]....
        /*0348*/ 	.word	0xffffffff


	//   ....[63]....
        /*034c*/ 	.word	0xffffffff


	//   ....[64]....
        /*0350*/ 	.word	0xffffffff


	//   ....[65]....
        /*0354*/ 	.word	0xffffffff


	//   ....[66]....
        /*0358*/ 	.word	0xffffffff


	//   ....[67]....
        /*035c*/ 	.word	0xffffffff


	//   ....[68]....
        /*0360*/ 	.word	0xffffffff


	//   ....[69]....
        /*0364*/ 	.word	0xffffffff


	//   ....[70]....
        /*0368*/ 	.word	0xffffffff


	//   ....[71]....
        /*036c*/ 	.word	0xffffffff


	//   ....[72]....
        /*0370*/ 	.word	0xffffffff


	//   ....[73]....
        /*0374*/ 	.word	0xffffffff


	//   ....[74]....
        /*0378*/ 	.word	0xffffffff


	//   ....[75]....
        /*037c*/ 	.word	0xffffffff


	//   ....[76]....
        /*0380*/ 	.word	0xffffffff


	//   ....[77]....
        /*0384*/ 	.word	0xffffffff


	//   ....[78]....
        /*0388*/ 	.word	0xffffffff


	//   ....[79]....
        /*038c*/ 	.word	0xffffffff


	//   ....[80]....
        /*0390*/ 	.word	0xffffffff


	//   ....[81]....
        /*0394*/ 	.word	0xffffffff


	//   ....[82]....
        /*0398*/ 	.word	0xffffffff


	//   ....[83]....
        /*039c*/ 	.word	0xffffffff


	//   ....[84]....
        /*03a0*/ 	.word	0xffffffff


	//   ....[85]....
        /*03a4*/ 	.word	0xffffffff


	//   ....[86]....
        /*03a8*/ 	.word	0xffffffff


	//   ....[87]....
        /*03ac*/ 	.word	0xffffffff


	//   ....[88]....
        /*03b0*/ 	.word	0xffffffff


	//   ....[89]....
        /*03b4*/ 	.word	0xffffffff


	//   ....[90]....
        /*03b8*/ 	.word	0xffffffff


	//   ....[91]....
        /*03bc*/ 	.word	0xffffffff


	//   ....[92]....
        /*03c0*/ 	.word	0xffffffff


	//   ....[93]....
        /*03c4*/ 	.word	0xffffffff


	//   ....[94]....
        /*03c8*/ 	.word	0xffffffff


	//   ....[95]....
        /*03cc*/ 	.word	0xffffffff


	//   ....[96]....
        /*03d0*/ 	.word	0xffffffff


	//   ....[97]....
        /*03d4*/ 	.word	0xffffffff


	//   ....[98]....
        /*03d8*/ 	.word	0xffffffff


	//   ....[99]....
        /*03dc*/ 	.word	0xffffffff


	//   ....[100]....
        /*03e0*/ 	.word	0xffffffff


	//   ....[101]....
        /*03e4*/ 	.word	0xffffffff


	//   ....[102]....
        /*03e8*/ 	.word	0xffffffff


	//   ....[103]....
        /*03ec*/ 	.word	0xffffffff


	//   ....[104]....
        /*03f0*/ 	.word	0xffffffff


	//   ....[105]....
        /*03f4*/ 	.word	0xffffffff


	//   ....[106]....
        /*03f8*/ 	.word	0xffffffff


	//   ....[107]....
        /*03fc*/ 	.word	0xffffffff


	//   ....[108]....
        /*0400*/ 	.word	0xffffffff


	//----- nvinfo : EIATTR_COOP_GROUP_INSTR_OFFSETS
	.align		4
.L_368:
        /*0404*/ 	.byte	0x04, 0x28
        /*0406*/ 	.short	(.L_370 - .L_369)


	//   ....[0]....
.L_369:
        /*0408*/ 	.word	0x00000090


	//   ....[1]....
        /*040c*/ 	.word	0x00001400


	//   ....[2]....
        /*0410*/ 	.word	0x000014e0


	//   ....[3]....
        /*0414*/ 	.word	0x00001680


	//   ....[4]....
        /*0418*/ 	.word	0x000016b0


	//   ....[5]....
        /*041c*/ 	.word	0x00001740


	//   ....[6]....
        /*0420*/ 	.word	0x00001770


	//   ....[7]....
        /*0424*/ 	.word	0x00001800


	//   ....[8]....
        /*0428*/ 	.word	0x00001830


	//   ....[9]....
        /*042c*/ 	.word	0x000018c0


	//   ....[10]....
        /*0430*/ 	.word	0x000018f0


	//   ....[11]....
        /*0434*/ 	.word	0x00001980


	//   ....[12]....
        /*0438*/ 	.word	0x000019b0


	//   ....[13]....
        /*043c*/ 	.word	0x00001a40


	//   ....[14]....
        /*0440*/ 	.word	0x00001a70


	//   ....[15]....
        /*0444*/ 	.word	0x00001af0


	//   ....[16]....
        /*0448*/ 	.word	0x00001b30


	//   ....[17]....
        /*044c*/ 	.word	0x00003180


	//   ....[18]....
        /*0450*/ 	.word	0x000033f0


	//   ....[19]....
        /*0454*/ 	.word	0x000035b0


	//   ....[20]....
        /*0458*/ 	.word	0x000049e0


	//   ....[21]....
        /*045c*/ 	.word	0x000056d0


	//   ....[22]....
        /*0460*/ 	.word	0x00005710


	//   ....[23]....
        /*0464*/ 	.word	0x00005830


	//   ....[24]....
        /*0468*/ 	.word	0x00005870


	//   ....[25]....
        /*046c*/ 	.word	0x000065c0


	//   ....[26]....
        /*0470*/ 	.word	0x00006670


	//   ....[27]....
        /*0474*/ 	.word	0x00006880


	//   ....[28]....
        /*0478*/ 	.word	0x00006900


	//   ....[29]....
        /*047c*/ 	.word	0x00009530


	//   ....[30]....
        /*0480*/ 	.word	0x000097b0


	//   ....[31]....
        /*0484*/ 	.word	0x00009990


	//   ....[32]....
        /*0488*/ 	.word	0x0000a710


	//   ....[33]....
        /*048c*/ 	.word	0x0000b5f0


	//   ....[34]....
        /*0490*/ 	.word	0x0000b6c0


	//   ....[35]....
        /*0494*/ 	.word	0x0000b7d0


	//   ....[36]....
        /*0498*/ 	.word	0x0000b880


	//   ....[37]....
        /*049c*/ 	.word	0x0000b8d0


	//   ....[38]....
        /*04a0*/ 	.word	0x0000b9f0


	//   ....[39]....
        /*04a4*/ 	.word	0x0000beb0


	//   ....[40]....
        /*04a8*/ 	.word	0x0000bf30


	//   ....[41]....
        /*04ac*/ 	.word	0x0000f650


	//   ....[42]....
        /*04b0*/ 	.word	0x0000f6b0


	//   ....[43]....
        /*04b4*/ 	.word	0x0000f760


	//   ....[44]....
        /*04b8*/ 	.word	0x0000f7c0


	//   ....[45]....
        /*04bc*/ 	.word	0x0000f7f0


	//   ....[46]....
        /*04c0*/ 	.word	0x0000f8c0


	//   ....[47]....
        /*04c4*/ 	.word	0x0000fb00


	//   ....[48]....
        /*04c8*/ 	.word	0x0000fde0


	//   ....[49]....
        /*04cc*/ 	.word	0x00012ba0


	//   ....[50]....
        /*04d0*/ 	.word	0x00012de0


	//   ....[51]....
        /*04d4*/ 	.word	0x000136a0


	//   ....[52]....
        /*04d8*/ 	.word	0x00013e50


	//   ....[53]....
        /*04dc*/ 	.word	0x00014df0


	//   ....[54]....
        /*04e0*/ 	.word	0x00014e60


	//   ....[55]....
        /*04e4*/ 	.word	0x00015060


	//   ....[56]....
        /*04e8*/ 	.word	0x000150e0


	//   ....[57]....
        /*04ec*/ 	.word	0x00015120


	//   ....[58]....
        /*04f0*/ 	.word	0x000151e0


	//   ....[59]....
        /*04f4*/ 	.word	0x00015520


	//   ....[60]....
        /*04f8*/ 	.word	0x000155e0


	//   ....[61]....
        /*04fc*/ 	.word	0x000178d0


	//   ....[62]....
        /*0500*/ 	.word	0x000178e0


	//   ....[63]....
        /*0504*/ 	.word	0x000178f0


	//   ....[64]....
        /*0508*/ 	.word	0x00017900


	//   ....[65]....
        /*050c*/ 	.word	0x00017930


	//   ....[66]....
        /*0510*/ 	.word	0x00017950


	//   ....[67]....
        /*0514*/ 	.word	0x00017970


	//   ....[68]....
        /*0518*/ 	.word	0x00017980


	//   ....[69]....
        /*051c*/ 	.word	0x00018c60


	//   ....[70]....
        /*0520*/ 	.word	0x00018cd0


	//   ....[71]....
        /*0524*/ 	.word	0x00018d00


	//   ....[72]....
        /*0528*/ 	.word	0x00018d30


	//   ....[73]....
        /*052c*/ 	.word	0x00018d70


	//   ....[74]....
        /*0530*/ 	.word	0x00018da0


	//   ....[75]....
        /*0534*/ 	.word	0x00018dd0


	//   ....[76]....
        /*0538*/ 	.word	0x00018de0


	//   ....[77]....
        /*053c*/ 	.word	0x00018ec0


	//   ....[78]....
        /*0540*/ 	.word	0x00018f20


	//   ....[79]....
        /*0544*/ 	.word	0x00018f50


	//   ....[80]....
        /*0548*/ 	.word	0x00018fb0


	//   ....[81]....
        /*054c*/ 	.word	0x00018fc0


	//   ....[82]....
        /*0550*/ 	.word	0x00018fd0


	//   ....[83]....
        /*0554*/ 	.word	0x00018ff0


	//   ....[84]....
        /*0558*/ 	.word	0x00019050


	//   ....[85]....
        /*055c*/ 	.word	0x00019100


	//   ....[86]....
        /*0560*/ 	.word	0x00019110


	//   ....[87]....
        /*0564*/ 	.word	0x00019140


	//   ....[88]....
        /*0568*/ 	.word	0x00019150


	//   ....[89]....
        /*056c*/ 	.word	0x00019160


	//   ....[90]....
        /*0570*/ 	.word	0x00019170


	//   ....[91]....
        /*0574*/ 	.word	0x000191f0


	//   ....[92]....
        /*0578*/ 	.word	0x00019200


	//   ....[93]....
        /*057c*/ 	.word	0x00019960


	//   ....[94]....
        /*0580*/ 	.word	0x000199a0


	//   ....[95]....
        /*0584*/ 	.word	0x000199d0


	//   ....[96]....
        /*0588*/ 	.word	0x00019a00


	//   ....[97]....
        /*058c*/ 	.word	0x00019a30


	//   ....[98]....
        /*0590*/ 	.word	0x00019a60


	//   ....[99]....
        /*0594*/ 	.word	0x00019a90


	//   ....[100]....
        /*0598*/ 	.word	0x00019ab0


	//   ....[101]....
        /*059c*/ 	.word	0x00019ad0


	//   ....[102]....
        /*05a0*/ 	.word	0x00019b00


	//   ....[103]....
        /*05a4*/ 	.word	0x00019b10


	//   ....[104]....
        /*05a8*/ 	.word	0x00019b20


	//   ....[105]....
        /*05ac*/ 	.word	0x00019b30


	//   ....[106]....
        /*05b0*/ 	.word	0x00019b40


	//   ....[107]....
        /*05b4*/ 	.word	0x00019b70


	//   ....[108]....
        /*05b8*/ 	.word	0x00019b90


	//----- nvinfo : EIATTR_EXIT_INSTR_OFFSETS
	.align		4
.L_370:
        /*05bc*/ 	.byte	0x04, 0x1c
        /*05be*/ 	.short	(.L_372 - .L_371)


	//   ....[0]....
.L_371:
        /*05c0*/ 	.word	0x00000370


	//   ....[1]....
        /*05c4*/ 	.word	0x000192a0


	//   ....[2]....
        /*05c8*/ 	.word	0x000192e0


	//   ....[3]....
        /*05cc*/ 	.word	0x00019cf0


	//   ....[4]....
        /*05d0*/ 	.word	0x00019d30


	//----- nvinfo : EIATTR_CTAIDZ_USED
	.align		4
.L_372:
        /*05d4*/ 	.byte	0x01, 0x04
	.zero		2


	//----- nvinfo : EIATTR_MAX_THREADS
	.align		4
        /*05d8*/ 	.byte	0x04, 0x05
        /*05da*/ 	.short	(.L_374 - .L_373)
.L_373:
        /*05dc*/ 	.word	0x00000080
        /*05e0*/ 	.word	0x00000001
        /*05e4*/ 	.word	0x00000001


	//----- nvinfo : EIATTR_CRS_STACK_SIZE
	.align		4
.L_374:
        /*05e8*/ 	.byte	0x04, 0x1e
        /*05ea*/ 	.short	(.L_376 - .L_375)
.L_375:
        /*05ec*/ 	.word	0x00000000
.L_376:


//--------------------- .nv.info._ZN7cutlass13device_kernelIN5flash19enable_sm80_to_sm89INS1_16FlashAttnFwdSm80INS1_25CollectiveMainloopFwdSm80ILi4ELi1ELb0EN4cute5tupleIJNS5_1CILi128EEENS7_ILi96EEENS7_ILi64EEEEEELi64ENS_10bfloat16_tEfNS_4arch4Sm80ELb0ELb1ELb0ELb1ELb0ELb1ELb1ELb0EEENS1_21CollectiveEpilogueFwdINS6_IJS8_SA_S9_EEENS6_IJNS7_ILi1EEESI_SI_EEESC_SE_Li128ELb1ELb1ELb0ELb0EEENS1_19SingleTileSchedulerILb1ELb0ELb1ELi128EEEEEEEEEvNT_6ParamsE --------------------------
	.section	.nv.info._ZN7cutlass13device_kernelIN5flash19enable_sm80_to_sm89INS1_16FlashAttnFwdSm80INS1_25CollectiveMainloopFwdSm80ILi4ELi1ELb0EN4cute5tupleIJNS5_1CILi128EEENS7_ILi96EEENS7_ILi64EEEEEELi64ENS_10bfloat16_tEfNS_4arch4Sm80ELb0ELb1ELb0ELb1ELb0ELb1ELb1ELb0EEENS1_21CollectiveEpilogueFwdINS6_IJS8_SA_S9_EEENS6_IJNS7_ILi1EEESI_SI_EEESC_SE_Li128ELb1ELb1ELb0ELb0EEENS1_19SingleTileSchedulerILb1ELb0ELb1ELi128EEEEEEEEEvNT_6ParamsE,"",@"SHT_CUDA_INFO"
	.sectionflags	@""
	.align	4


	//----- nvinfo : EIATTR_CUDA_API_VERSION
	.align		4
        /*0000*/ 	.byte	0x04, 0x37
        /*0002*/ 	.short	(.L_378 - .L_377)
.L_377:
        /*0004*/ 	.word	0x00000082


	//----- nvinfo : EIATTR_SW2861232_WAR
	.align		4
.L_378:
        /*0008*/ 	.byte	0x01, 0x35
	.zero		2


	//----- nvinfo : EIATTR_PARAM_CBANK
	.align		4
        /*000c*/ 	.byte	0x04, 0x0a
        /*000e*/ 	.short	(.L_380 - .L_379)
	.align		4
.L_379:
        /*0010*/ 	.word	index@(.nv.constant0._ZN7cutlass13device_kernelIN5flash19enable_sm80_to_sm89INS1_16FlashAttnFwdSm80INS1_25CollectiveMainloopFwdSm80ILi4ELi1ELb0EN4cute5tupleIJNS5_1CILi128EEENS7_ILi96EEENS7_ILi64EEEEEELi64ENS_10bfloat16_tEfNS_4arch4Sm80ELb0ELb1ELb0ELb1ELb0ELb1ELb1ELb0EEENS1_21CollectiveEpilogueFwdINS6_IJS8_SA_S9_EEENS6_IJNS7_ILi1EEESI_SI_EEESC_SE_Li128ELb1ELb1ELb0ELb0EEENS1_19SingleTileSchedulerILb1ELb0ELb1ELi128EEEEEEEEEvNT_6ParamsE)
        /*0014*/ 	.short	0x0160
        /*0016*/ 	.short	0x0418


	//----- nvinfo : EIATTR_CBANK_PARAM_SIZE
	.align		4
.L_380:
        /*0018*/ 	.byte	0x03, 0x19
        /*001a*/ 	.short	0x0418


	//----- nvinfo : EIATTR_KPARAM_INFO
	.align		4
        /*001c*/ 	.byte	0x04, 0x17
        /*001e*/ 	.short	(.L_382 - .L_381)
.L_381:
        /*0020*/ 	.word	0x00000000
        /*0024*/ 	.short	0x0000
        /*0026*/ 	.short	0x0000
        /*0028*/ 	.byte	0x00, 0xf0, 0x61, 0x10


	//----- nvinfo : EIATTR_MAXREG_COUNT
	.align		4
.L_382:
        /*002c*/ 	.byte	0x03, 0x1b
        /*002e*/ 	.short	0x00ff


	//----- nvinfo : EIATTR_NUM_BARRIERS
	.align		4
        /*0030*/ 	.byte	0x02, 0x4c
        /*0032*/ 	.byte	0x02
	.zero		1


	//----- nvinfo : EIATTR_ANNOTATIONS
	.align		4
        /*0034*/ 	.byte	0x04, 0x55
        /*0036*/ 	.short	(.L_384 - .L_383)


	//   ....[0]....
.L_383:
        /* <DEDUP_REMOVED lines=56> */


	//----- nvinfo : EIATTR_MERCURY_ISA_VERSION
	.align		4
.L_384:
        /*03a0*/ 	.byte	0x03, 0x5f
        /*03a2*/ 	.short	0x0000


	//----- nvinfo : EIATTR_COOP_GROUP_MASK_REGIDS
	.align		4
        /*03a4*/ 	.byte	0x04, 0x29
        /*03a6*/ 	.short	(.L_386 - .L_385)


	//   ....[0]....
.L_385:
        /*03a8*/ 	.word	0xffffffff


	//   ....[1]....
        /*03ac*/ 	.word	0xffffffff


	//   ....[2]....
        /*03b0*/ 	.word	0xffffffff


	//   ....[3]....
        /*03b4*/ 	.word	0xffffffff


	//   ....[4]....
        /*03b8*/ 	.word	0xffffffff


	//   ....[5]....
        /*03bc*/ 	.word	0xffffffff


	//   ....[6]....
        /*03c0*/ 	.word	0xffffffff


	//   ....[7]....
        /*03c4*/ 	.word	0xffffffff


	//   ....[8]....
        /*03c8*/ 	.word	0xffffffff


	//   ....[9]....
        /*03cc*/ 	.word	0xffffffff


	//   ....[10]....
        /*03d0*/ 	.word	0xffffffff


	//   ....[11]....
        /*03d4*/ 	.word	0xffffffff


	//   ....[12]....
        /*03d8*/ 	.word	0xffffffff


	//   ....[13]....
        /*03dc*/ 	.word	0xffffffff


	//   ....[14]....
        /*03e0*/ 	.word	0xffffffff


	//   ....[15]....
        /*03e4*/ 	.word	0xffffffff


	//   ....[16]....
        /*03e8*/ 	.word	0xffffffff


	//   ....[17]....
        /*03ec*/ 	.word	0xffffffff


	//   ....[18]....
        /*03f0*/ 	.word	0xffffffff


	//   ....[19]....
        /*03f4*/ 	.word	0xffffffff


	//   ....[20]....
        /*03f8*/ 	.word	0xffffffff


	//   ....[21]....
        /*03fc*/ 	.word	0xffffffff


	//   ....[22]....
        /*0400*/ 	.word	0xffffffff


	//   ....[23]....
        /*0404*/ 	.word	0xffffffff


	//   ....[24]....
        /*0408*/ 	.word	0xffffffff


	//   ....[25]....
        /*040c*/ 	.word	0xffffffff


	//   ....[26]....
        /*0410*/ 	.word	0xffffffff


	//   ....[27]....
        /*0414*/ 	.word	0xffffffff


	//   ....[28]....
        /*0418*/ 	.word	0xffffffff


	//   ....[29]....
        /*041c*/ 	.word	0xffffffff


	//   ....[30]....
        /*0420*/ 	.word	0xffffffff


	//   ....[31]....
        /*0424*/ 	.word	0xffffffff


	//   ....[32]....
        /*0428*/ 	.word	0xffffffff


	//   ....[33]....
        /*042c*/ 	.word	0xffffffff


	//   ....[34]....
        /*0430*/ 	.word	0xffffffff


	//   ....[35]....
        /*0434*/ 	.word	0xffffffff


	//   ....[36]....
        /*0438*/ 	.word	0xffffffff


	//   ....[37]....
        /*043c*/ 	.word	0xffffffff


	//   ....[38]....
        /*0440*/ 	.word	0xffffffff


	//   ....[39]....
        /*0444*/ 	.word	0xffffffff


	//   ....[40]....
        /*0448*/ 	.word	0xffffffff


	//   ....[41]....
        /*044c*/ 	.word	0xffffffff


	//   ....[42]....
        /*0450*/ 	.word	0xffffffff


	//   ....[43]....
        /*0454*/ 	.word	0xffffffff


	//   ....[44]....
        /*0458*/ 	.word	0xffffffff


	//   ....[45]....
        /*045c*/ 	.word	0xffffffff


	//   ....[46]....
        /*0460*/ 	.word	0xffffffff


	//   ....[47]....
        /*0464*/ 	.word	0xffffffff


	//   ....[48]....
        /*0468*/ 	.word	0xffffffff


	//   ....[49]....
        /*046c*/ 	.word	0xffffffff


	//   ....[50]....
        /*0470*/ 	.word	0xffffffff


	//   ....[51]....
        /*0474*/ 	.word	0xffffffff


	//   ....[52]....
        /*0478*/ 	.word	0xffffffff


	//   ....[53]....
        /*047c*/ 	.word	0xffffffff


	//   ....[54]....
        /*0480*/ 	.word	0xffffffff


	//   ....[55]....
        /*0484*/ 	.word	0xffffffff


	//   ....[56]....
        /*0488*/ 	.word	0xffffffff


	//   ....[57]....
        /*048c*/ 	.word	0xffffffff


	//   ....[58]....
        /*0490*/ 	.word	0xffffffff


	//   ....[59]....
        /*0494*/ 	.word	0xffffffff


	//   ....[60]....
        /*0498*/ 	.word	0xffffffff


	//   ....[61]....
        /*049c*/ 	.word	0xffffffff


	//   ....[62]....
        /*04a0*/ 	.word	0xffffffff


	//   ....[63]....
        /*04a4*/ 	.word	0xffffffff


	//   ....[64]....
        /*04a8*/ 	.word	0xffffffff


	//   ....[65]....
        /*04ac*/ 	.word	0xffffffff


	//   ....[66]....
        /*04b0*/ 	.word	0xffffffff


	//   ....[67]....
        /*04b4*/ 	.word	0xffffffff


	//   ....[68]....
        /*04b8*/ 	.word	0xffffffff


	//   ....[69]....
        /*04bc*/ 	.word	0xffffffff


	//   ....[70]....
        /*04c0*/ 	.word	0xffffffff


	//   ....[71]....
        /*04c4*/ 	.word	0xffffffff


	//   ....[72]....
        /*04c8*/ 	.word	0xffffffff


	//   ....[73]....
        /*04cc*/ 	.word	0xffffffff


	//   ....[74]....
        /*04d0*/ 	.word	0xffffffff


	//   ....[75]....
        /*04d4*/ 	.word	0xffffffff


	//   ....[76]....
        /*04d8*/ 	.word	0xffffffff


	//   ....[77]....
        /*04dc*/ 	.word	0xffffffff


	//   ....[78]....
        /*04e0*/ 	.word	0xffffffff


	//   ....[79]....
        /*04e4*/ 	.word	0xffffffff


	//   ....[80]....
        /*04e8*/ 	.word	0xffffffff


	//   ....[81]....
        /*04ec*/ 	.word	0xffffffff


	//   ....[82]....
        /*04f0*/ 	.word	0xffffffff


	//   ....[83]....
        /*04f4*/ 	.word	0xffffffff


	//   ....[84]....
        /*04f8*/ 	.word	0xffffffff


	//   ....[85]....
        /*04fc*/ 	.word	0xffffffff


	//   ....[86]....
        /*0500*/ 	.word	0xffffffff


	//   ....[87]....
        /*0504*/ 	.word	0xffffffff


	//   ....[88]....
        /*0508*/ 	.word	0xffffffff


	//   ....[89]....
        /*050c*/ 	.word	0xffffffff


	//   ....[90]....
        /*0510*/ 	.word	0xffffffff


	//   ....[91]....
        /*0514*/ 	.word	0xffffffff


	//   ....[92]....
        /*0518*/ 	.word	0xffffffff


	//   ....[93]....
        /*051c*/ 	.word	0xffffffff


	//   ....[94]....
        /*0520*/ 	.word	0xffffffff


	//   ....[95]....
        /*0524*/ 	.word	0xffffffff


	//   ....[96]....
        /*0528*/ 	.word	0xffffffff


	//   ....[97]....
        /*052c*/ 	.word	0xffffffff


	//   ....[98]....
        /*0530*/ 	.word	0xffffffff


	//   ....[99]....
        /*0534*/ 	.word	0xffffffff


	//   ....[100]....
        /*0538*/ 	.word	0xffffffff


	//   ....[101]....
        /*053c*/ 	.word	0xffffffff


	//   ....[102]....
        /*0540*/ 	.word	0xffffffff


	//   ....[103]....
        /*0544*/ 	.word	0xffffffff


	//   ....[104]....
        /*0548*/ 	.word	0xffffffff


	//   ....[105]....
        /*054c*/ 	.word	0xffffffff


	//   ....[106]....
        /*0550*/ 	.word	0xffffffff


	//   ....[107]....
        /*0554*/ 	.word	0xffffffff


	//   ....[108]....
        /*0558*/ 	.word	0xffffffff


	//   ....[109]....
        /*055c*/ 	.word	0xffffffff


	//   ....[110]....
        /*0560*/ 	.word	0xffffffff


	//   ....[111]....
        /*0564*/ 	.word	0xffffffff


	//   ....[112]....
        /*0568*/ 	.word	0xffffffff


	//   ....[113]....
        /*056c*/ 	.word	0xffffffff


	//   ....[114]....
        /*0570*/ 	.word	0xffffffff


	//   ....[115]....
        /*0574*/ 	.word	0xffffffff


	//   ....[116]....
        /*0578*/ 	.word	0xffffffff


	//   ....[117]....
        /*057c*/ 	.word	0xffffffff


	//   ....[118]....
        /*0580*/ 	.word	0xffffffff


	//   ....[119]....
        /*0584*/ 	.word	0xffffffff


	//   ....[120]....
        /*0588*/ 	.word	0xffffffff


	//   ....[121]....
        /*058c*/ 	.word	0xffffffff


	//   ....[122]....
        /*0590*/ 	.word	0xffffffff


	//   ....[123]....
        /*0594*/ 	.word	0xffffffff


	//   ....[124]....
        /*0598*/ 	.word	0xffffffff


	//   ....[125]....
        /*059c*/ 	.word	0xffffffff


	//   ....[126]....
        /*05a0*/ 	.word	0xffffffff


	//   ....[127]....
        /*05a4*/ 	.word	0xffffffff


	//   ....[128]....
        /*05a8*/ 	.word	0xffffffff


	//   ....[129]....
        /*05ac*/ 	.word	0xffffffff


	//   ....[130]....
        /*05b0*/ 	.word	0xffffffff


	//   ....[131]....
        /*05b4*/ 	.word	0xffffffff


	//   ....[132]....
        /*05b8*/ 	.word	0xffffffff


	//   ....[133]....
        /*05bc*/ 	.word	0xffffffff


	//   ....[134]....
        /*05c0*/ 	.word	0xffffffff


	//   ....[135]....
        /*05c4*/ 	.word	0xffffffff


	//   ....[136]....
        /*05c8*/ 	.word	0xffffffff


	//   ....[137]....
        /*05cc*/ 	.word	0xffffffff


	//   ....[138]....
        /*05d0*/ 	.word	0xffffffff


	//   ....[139]....
        /*05d4*/ 	.word	0xffffffff


	//   ....[140]....
        /*05d8*/ 	.word	0xffffffff


	//----- nvinfo : EIATTR_COOP_GROUP_INSTR_OFFSETS
	.align		4
.L_386:
        /*05dc*/ 	.byte	0x04, 0x28
        /*05de*/ 	.short	(.L_388 - .L_387)


	//   ....[0]....
.L_387:
        /*05e0*/ 	.word	0x00000090


	//   ....[1]....
        /*05e4*/ 	.word	0x00007700


	//   ....[2]....
        /*05e8*/ 	.word	0x00007720


	//   ....[3]....
        /*05ec*/ 	.word	0x00007930


	//   ....[4]....
        /*05f0*/ 	.word	0x00007960


	//   ....[5]....
        /*05f4*/ 	.word	0x000079f0


	//   ....[6]....
        /*05f8*/ 	.word	0x00007a20


	//   ....[7]....
        /*05fc*/ 	.word	0x00007ab0


	//   ....[8]....
        /*0600*/ 	.word	0x00007ae0


	//   ....[9]....
        /*0604*/ 	.word	0x00007b70


	//   ....[10]....
        /*0608*/ 	.word	0x00007ba0


	//   ....[11]....
        /*060c*/ 	.word	0x00007c30


	//   ....[12]....
        /*0610*/ 	.word	0x00007c60


	//   ....[13]....
        /*0614*/ 	.word	0x00007cf0


	//   ....[14]....
        /*0618*/ 	.word	0x00007d20


	//   ....[15]....
        /*061c*/ 	.word	0x00007dd0


	//   ....[16]....
        /*0620*/ 	.word	0x00007df0


	//   ....[17]....
        /*0624*/ 	.word	0x000085c0


	//   ....[18]....
        /*0628*/ 	.word	0x000085e0


	//   ....[19]....
        /*062c*/ 	.word	0x000085f0


	//   ....[20]....
        /*0630*/ 	.word	0x00008600


	//   ....[21]....
        /*0634*/ 	.word	0x00008770


	//   ....[22]....
        /*0638*/ 	.word	0x000087b0


	//   ....[23]....
        /*063c*/ 	.word	0x00008800


	//   ....[24]....
        /*0640*/ 	.word	0x00008840


	//   ....[25]....
        /*0644*/ 	.word	0x00008a10


	//   ....[26]....
        /*0648*/ 	.word	0x00008a50


	//   ....[27]....
        /*064c*/ 	.word	0x00008aa0


	//   ....[28]....
        /*0650*/ 	.word	0x00008ae0


	//   ....[29]....
        /*0654*/ 	.word	0x00008cd0


	//   ....[30]....
        /*0658*/ 	.word	0x00008d10


	//   ....[31]....
        /*065c*/ 	.word	0x00008d60


	//   ....[32]....
        /*0660*/ 	.word	0x00008da0


	//   ....[33]....
        /*0664*/ 	.word	0x0000ac80


	//   ....[34]....
        /*0668*/ 	.word	0x0000aca0


	//   ....[35]....
        /*066c*/ 	.word	0x0000acd0


	//   ....[36]....
        /*0670*/ 	.word	0x0000ace0


	//   ....[37]....
        /*0674*/ 	.word	0x0000adc0


	//   ....[38]....
        /*0678*/ 	.word	0x0000ae00


	//   ....[39]....
        /*067c*/ 	.word	0x0000ae20


	//   ....[40]....
        /*0680*/ 	.word	0x0000ae30


	//   ....[41]....
        /*0684*/ 	.word	0x0000aff0


	//   ....[42]....
        /*0688*/ 	.word	0x0000b030


	//   ....[43]....
        /*068c*/ 	.word	0x0000b050


	//   ....[44]....
        /*0690*/ 	.word	0x0000b060


	//   ....[45]....
        /*0694*/ 	.word	0x0000b160


	//   ....[46]....
        /*0698*/ 	.word	0x0000b1a0


	//   ....[47]....
        /*069c*/ 	.word	0x0000b200


	//   ....[48]....
        /*06a0*/ 	.word	0x0000b230


	//   ....[49]....
        /*06a4*/ 	.word	0x0000e1c0


	//   ....[50]....
        /*06a8*/ 	.word	0x0000e3f0


	//   ....[51]....
        /*06ac*/ 	.word	0x0000e590


	//   ....[52]....
        /*06b0*/ 	.word	0x0000f400


	//   ....[53]....
        /*06b4*/ 	.word	0x000101f0


	//   ....[54]....
        /*06b8*/ 	.word	0x00010310


	//   ....[55]....
        /*06bc*/ 	.word	0x00010410


	//   ....[56]....
        /*06c0*/ 	.word	0x00010530


	//   ....[57]....
        /*06c4*/ 	.word	0x00010b90


	//   ....[58]....
        /*06c8*/ 	.word	0x00010c20


	//   ....[59]....
        /*06cc*/ 	.word	0x00010ca0


	//   ....[60]....
        /*06d0*/ 	.word	0x00010d80


	//   ....[61]....
        /*06d4*/ 	.word	0x00013ec0


	//   ....[62]....
        /*06d8*/ 	.word	0x00014080


	//   ....[63]....
        /*06dc*/ 	.word	0x00014240


	//   ....[64]....
        /*06e0*/ 	.word	0x00015670


	//   ....[65]....
        /*06e4*/ 	.word	0x00015e40


	//   ....[66]....
        /*06e8*/ 	.word	0x00016000


	//   ....[67]....
        /*06ec*/ 	.word	0x00016290


	//   ....[68]....
        /*06f0*/ 	.word	0x00016360


	//   ....[69]....
        /*06f4*/ 	.word	0x000163b0


	//   ....[70]....
        /*06f8*/ 	.word	0x00016470


	//   ....[71]....
        /*06fc*/ 	.word	0x000167e0


	//   ....[72]....
        /*0700*/ 	.word	0x000168d0


	//   ....[73]....
        /*0704*/ 	.word	0x00019e40


	//   ....[74]....
        /*0708*/ 	.word	0x00019ea0


	//   ....[75]....
        /*070c*/ 	.word	0x00019f50


	//   ....[76]....
        /*0710*/ 	.word	0x00019fb0


	//   ....[77]....
        /*0714*/ 	.word	0x00019fe0


	//   ....[78]....
        /*0718*/ 	.word	0x0001a060


	//   ....[79]....
        /*071c*/ 	.word	0x0001a2b0


	//   ....[80]....
        /*0720*/ 	.word	0x0001a530


	//   ....[81]....
        /*0724*/ 	.word	0x0001d250


	//   ....[82]....
        /*0728*/ 	.word	0x0001d6f0


	//   ....[83]....
        /*072c*/ 	.word	0x0001e0c0


	//   ....[84]....
        /*0730*/ 	.word	0x0001e890


	//   ....[85]....
        /*0734*/ 	.word	0x0001f630


	//   ....[86]....
        /*0738*/ 	.word	0x0001f7e0


	//   ....[87]....
        /*073c*/ 	.word	0x0001f8c0


	//   ....[88]....
        /*0740*/ 	.word	0x0001fa60


	//   ....[89]....
        /*0744*/ 	.word	0x0001fb10


	//   ....[90]....
        /*0748*/ 	.word	0x0001fc50


	//   ....[91]....
        /*074c*/ 	.word	0x0001ff30


	//   ....[92]....
        /*0750*/ 	.word	0x0001ffc0


	//   ....[93]....
        /*0754*/ 	.word	0x00022360


	//   ....[94]....
        /*0758*/ 	.word	0x00022370


	//   ....[95]....
        /*075c*/ 	.word	0x00022380


	//   ....[96]....
        /*0760*/ 	.word	0x00022390


	//   ....[97]....
        /*0764*/ 	.word	0x000223c0


	//   ....[98]....
        /*0768*/ 	.word	0x000223e0


	//   ....[99]....
        /*076c*/ 	.word	0x00022400


	//   ....[100]....
        /*0770*/ 	.word	0x00022410


	//   ....[101]....
        /*0774*/ 	.word	0x000236f0


	//   ....[102]....
        /*0778*/ 	.word	0x00023750


	//   ....[103]....
        /*077c*/ 	.word	0x00023770


	//   ....[104]....
        /*0780*/ 	.word	0x000237a0


	//   ....[105]....
        /*0784*/ 	.word	0x000237e0


	//   ....[106]....
        /*0788*/ 	.word	0x00023810


	//   ....[107]....
        /*078c*/ 	.word	0x00023840


	//   ....[108]....
        /*0790*/ 	.word	0x00023870


	//   ....[109]....
        /*0794*/ 	.word	0x00023960


	//   ....[110]....
        /*0798*/ 	.word	0x00023970


	//   ....[111]....
        /*079c*/ 	.word	0x000239b0


	//   ....[112]....
        /*07a0*/ 	.word	0x000239e0


	//   ....[113]....
        /*07a4*/ 	.word	0x00023a30


	//   ....[114]....
        /*07a8*/ 	.word	0x00023a50


	//   ....[115]....
        /*07ac*/ 	.word	0x00023a60


	//   ....[116]....
        /*07b0*/ 	.word	0x00023ac0


	//   ....[117]....
        /*07b4*/ 	.word	0x00023b70


	//   ....[118]....
        /*07b8*/ 	.word	0x00023ba0


	//   ....[119]....
        /*07bc*/ 	.word	0x00023bd0


	//   ....[120]....
        /*07c0*/ 	.word	0x00023bf0


	//   ....[121]....
        /*07c4*/ 	.word	0x00023c00


	//   ....[122]....
        /*07c8*/ 	.word	0x00023c10


	//   ....[123]....
        /*07cc*/ 	.word	0x00023c90


	//   ....[124]....
        /*07d0*/ 	.word	0x00023ca0


	//   ....[125]....
        /*07d4*/ 	.word	0x000243c0


	//   ....[126]....
        /*07d8*/ 	.word	0x00024400


	//   ....[127]....
        /*07dc*/ 	.word	0x00024430


	//   ....[128]....
        /*07e0*/ 	.word	0x00024460


	//   ....[129]....
        /*07e4*/ 	.word	0x00024490


	//   ....[130]....
        /*07e8*/ 	.word	0x000244c0


	//   ....[131]....
        /*07ec*/ 	.word	0x000244f0


	//   ....[132]....
        /*07f0*/ 	.word	0x00024520


	//   ....[133]....
        /*07f4*/ 	.word	0x00024540


	//   ....[134]....
        /*07f8*/ 	.word	0x00024560


	//   ....[135]....
        /*07fc*/ 	.word	0x00024570


	//   ....[136]....
        /*0800*/ 	.word	0x00024580


	//   ....[137]....
        /*0804*/ 	.word	0x00024590


	//   ....[138]....
        /*0808*/ 	.word	0x000245a0


	//   ....[139]....
        /*080c*/ 	.word	0x000245b0


	//   ....[140]....
        /*0810*/ 	.word	0x000245e0


	//----- nvinfo : EIATTR_EXIT_INSTR_OFFSETS
	.align		4
.L_388:
        /*0814*/ 	.byte	0x04, 0x1c
        /*0816*/ 	.short	(.L_390 - .L_389)


	//   ....[0]....
.L_389:
        /*0818*/ 	.word	0x00000370


	//   ....[1]....
        /*081c*/ 	.word	0x00023d40


	//   ....[2]....
        /*0820*/ 	.word	0x00023d80


	//   ....[3]....
        /*0824*/ 	.word	0x00024770


	//   ....[4]....
        /*0828*/ 	.word	0x000247b0


	//----- nvinfo : EIATTR_CTAIDZ_USED
	.align		4
.L_390:
        /*082c*/ 	.byte	0x01, 0x04
	.zero		2


	//----- nvinfo : EIATTR_MAX_THREADS
	.align		4
        /*0830*/ 	.byte	0x04, 0x05
        /*0832*/ 	.short	(.L_392 - .L_391)
.L_391:
        /*0834*/ 	.word	0x00000080
        /*0838*/ 	.word	0x00000001
        /*083c*/ 	.word	0x00000001


	//----- nvinfo : EIATTR_CRS_STACK_SIZE
	.align		4
.L_392:
        /*0840*/ 	.byte	0x04, 0x1e
        /*0842*/ 	.short	(.L_394 - .L_393)
.L_393:
        /*0844*/ 	.word	0x00000000
.L_394:


//--------------------- .nv.info._ZN7cutlass13device_kernelIN5flash19enable_sm80_to_sm89INS1_16FlashAttnFwdSm80INS1_25CollectiveMainloopFwdSm80ILi4ELi1ELb0EN4cute5tupleIJNS5_1CILi128EEENS7_ILi112EEENS7_ILi64EEEEEELi64ENS_10bfloat16_tEfNS_4arch4Sm80ELb1ELb0ELb0ELb0ELb0ELb0ELb1ELb0EEENS1_21CollectiveEpilogueFwdINS6_IJS8_SA_S9_EEENS6_IJNS7_ILi1EEESI_SI_EEESC_SE_Li128ELb0ELb1ELb0ELb0EEENS1_30DynamicPersistentTileSchedulerILi128ELi128ELb0ELb1ELb0EEEEEEEEEvNT_6ParamsE --------------------------
	.section	.nv.info._ZN7cutlass13device_kernelIN5flash19enable_sm80_to_sm89INS1_16FlashAttnFwdSm80INS1_25CollectiveMainloopFwdSm80ILi4ELi1ELb0EN4cute5tupleIJNS5_1CILi128EEENS7_ILi112EEENS7_ILi64EEEEEELi64ENS_10bfloat16_tEfNS_4arch4Sm80ELb1ELb0ELb0ELb0ELb0ELb0ELb1ELb0EEENS1_21CollectiveEpilogueFwdINS6_IJS8_SA_S9_EEENS6_IJNS7_ILi1EEESI_SI_EEESC_SE_Li128ELb0ELb1ELb0ELb0EEENS1_30DynamicPersistentTileSchedulerILi128ELi128ELb0ELb1ELb0EEEEEEEEEvNT_6ParamsE,"",@"SHT_CUDA_INFO"
	.sectionflags	@""
	.align	4


	//----- nvinfo : EIATTR_CUDA_API_VERSION
	.align		4
        /*0000*/ 	.byte	0x04, 0x37
        /*0002*/ 	.short	(.L_396 - .L_395)
.L_395:
        /*0004*/ 	.word	0x00000082


	//----- nvinfo : EIATTR_SW2861232_WAR
	.align		4
.L_396:
        /*0008*/ 	.byte	0x01, 0x35
	.zero		2


	//----- nvinfo : EIATTR_PARAM_CBANK
	.align		4
        /*000c*/ 	.byte	0x04, 0x0a
        /*000e*/ 	.short	(.L_398 - .L_397)
	.align		4
.L_397:
        /*0010*/ 	.word	index@(.nv.constant0._ZN7cutlass13device_kernelIN5flash19enable_sm80_to_sm89INS1_16FlashAttnFwdSm80INS1_25CollectiveMainloopFwdSm80ILi4ELi1ELb0EN4cute5tupleIJNS5_1CILi128EEENS7_ILi112EEENS7_ILi64EEEEEELi64ENS_10bfloat16_tEfNS_4arch4Sm80ELb1ELb0ELb0ELb0ELb0ELb0ELb1ELb0EEENS1_21CollectiveEpilogueFwdINS6_IJS8_SA_S9_EEENS6_IJNS7_ILi1EEESI_SI_EEESC_SE_Li128ELb0ELb1ELb0ELb0EEENS1_30DynamicPersistentTileSchedulerILi128ELi128ELb0ELb1ELb0EEEEEEEEEvNT_6ParamsE)
        /*0014*/ 	.short	0x0160
        /*0016*/ 	.short	0x0428


	//----- nvinfo : EIATTR_CBANK_PARAM_SIZE
	.align		4
.L_398:
        /*0018*/ 	.byte	0x03, 0x19
        /*001a*/ 	.short	0x0428


	//----- nvinfo : EIATTR_KPARAM_INFO
	.align		4
        /*001c*/ 	.byte	0x04, 0x17
        /*001e*/ 	.short	(.L_400 - .L_399)
.L_399:
        /*0020*/ 	.word	0x00000000
        /*0024*/ 	.short	0x0000
        /*0026*/ 	.short	0x0000
        /*0028*/ 	.byte	0x00, 0xf0, 0xa1, 0x10


	//----- nvinfo : EIATTR_MAXREG_COUNT
	.align		4
.L_400:
        /*002c*/ 	.byte	0x03, 0x1b
        /*002e*/ 	.short	0x00ff


	//----- nvinfo : EIATTR_NUM_BARRIERS
	.align		4
        /*0030*/ 	.byte	0x02, 0x4c
        /*0032*/ 	.byte	0x06
	.zero		1


	//----- nvinfo : EIATTR_ANNOTATIONS
	.align		4
        /*0034*/ 	.byte	0x04, 0x55
        /*0036*/ 	.short	(.L_402 - .L_401)


	//   ....[0]....
.L_401:
        /* <DEDUP_REMOVED lines=98> */


	//----- nvinfo : EIATTR_MERCURY_ISA_VERSION
	.align		4
.L_402:
        /*0640*/ 	.byte	0x03, 0x5f
        /*0642*/ 	.short	0x0000


	//----- nvinfo : EIATTR_INT_WARP_WIDE_INSTR_OFFSETS
	.align		4
        /*0644*/ 	.byte	0x04, 0x31
        /*0646*/ 	.short	(.L_404 - .L_403)


	//   ....[0]....
.L_403:
        /*0648*/ 	.word	0x00011ba0


	//   ....[1]....
        /*064c*/ 	.word	0x00011c20


	//----- nvinfo : EIATTR_COOP_GROUP_MASK_REGIDS
	.align		4
.L_404:
        /*0650*/ 	.byte	0x04, 0x29
        /*0652*/ 	.short	(.L_406 - .L_405)


	//   ....[0]....
.L_405:
        /*0654*/ 	.word	0xffffffff


	//   ....[1]....
        /*0658*/ 	.word	0xffffffff


	//   ....[2]....
        /*065c*/ 	.word	0xffffffff


	//   ....[3]....
        /*0660*/ 	.word	0xffffffff


	//   ....[4]....
        /*0664*/ 	.word	0xffffffff


	//   ....[5]....
        /*0668*/ 	.word	0xffffffff


	//   ....[6]....
        /*066c*/ 	.word	0xffffffff


	//   ....[7]....
        /*0670*/ 	.word	0xffffffff


	//   ....[8]....
        /*0674*/ 	.word	0xffffffff


	//   ....[9]....
        /*0678*/ 	.word	0xffffffff


	//   ....[10]....
        /*067c*/ 	.word	0xffffffff


	//   ....[11]....
        /*0680*/ 	.word	0xffffffff


	//   ....[12]....
        /*0684*/ 	.word	0xffffffff


	//   ....[13]....
        /*0688*/ 	.word	0xffffffff


	//   ....[14]....
        /*068c*/ 	.word	0xffffffff


	//   ....[15]....
        /*0690*/ 	.word	0xffffffff


	//   ....[16]....
        /*0694*/ 	.word	0xffffffff


	//   ....[17]....
        /*0698*/ 	.word	0xffffffff


	//   ....[18]....
        /*069c*/ 	.word	0xffffffff


	//   ....[19]....
        /*06a0*/ 	.word	0xffffffff


	//   ....[20]....
        /*06a4*/ 	.word	0xffffffff


	//   ....[21]....
        /*06a8*/ 	.word	0xffffffff


	//   ....[22]....
        /*06ac*/ 	.word	0xffffffff


	//   ....[23]....
        /*06b0*/ 	.word	0xffffffff


	//   ....[24]....
        /*06b4*/ 	.word	0xffffffff


	//   ....[25]....
        /*06b8*/ 	.word	0xffffffff


	//   ....[26]....
        /*06bc*/ 	.word	0xffffffff


	//   ....[27]....
        /*06c0*/ 	.word	0xffffffff


	//   ....[28]....
        /*06c4*/ 	.word	0xffffffff


	//   ....[29]....
        /*06c8*/ 	.word	0xffffffff


	//   ....[30]....
        /*06cc*/ 	.word	0xffffffff


	//   ....[31]....
        /*06d0*/ 	.word	0xffffffff


	//   ....[32]....
        /*06d4*/ 	.word	0xffffffff


	//   ....[33]....
        /*06d8*/ 	.word	0xffffffff


	//   ....[34]....
        /*06dc*/ 	.word	0xffffffff


	//   ....[35]....
        /*06e0*/ 	.word	0xffffffff


	//   ....[36]....
        /*06e4*/ 	.word	0xffffffff


	//   ....[37]....
        /*06e8*/ 	.word	0xffffffff


	//   ....[38]....
        /*06ec*/ 	.word	0xffffffff


	//   ....[39]....
        /*06f0*/ 	.word	0xffffffff


	//   ....[40]....
        /*06f4*/ 	.word	0xffffffff


	//   ....[41]....
        /*06f8*/ 	.word	0xffffffff


	//   ....[42]....
        /*06fc*/ 	.word	0xffffffff


	//   ....[43]....
        /*0700*/ 	.word	0xffffffff


	//   ....[44]....
        /*0704*/ 	.word	0xffffffff


	//   ....[45]....
        /*0708*/ 	.word	0xffffffff


	//   ....[46]....
        /*070c*/ 	.word	0xffffffff


	//   ....[47]....
        /*0710*/ 	.word	0xffffffff


	//   ....[48]....
        /*0714*/ 	.word	0xffffffff


	//   ....[49]....
        /*0718*/ 	.word	0xffffffff


	//   ....[50]....
        /*071c*/ 	.word	0xffffffff


	//   ....[51]....
        /*0720*/ 	.word	0xffffffff


	//   ....[52]....
        /*0724*/ 	.word	0xffffffff


	//   ....[53]....
        /*0728*/ 	.word	0xffffffff


	//   ....[54]....
        /*072c*/ 	.word	0xffffffff


	//   ....[55]....
        /*0730*/ 	.word	0xffffffff


	//   ....[56]....
        /*0734*/ 	.word	0xffffffff


	//   ....[57]....
        /*0738*/ 	.word	0xffffffff


	//   ....[58]....
        /*073c*/ 	.word	0xffffffff


	//   ....[59]....
        /*0740*/ 	.word	0xffffffff


	//   ....[60]....
        /*0744*/ 	.word	0xffffffff


	//   ....[61]....
        /*0748*/ 	.word	0xffffffff


	//   ....[62]....
        /*074c*/ 	.word	0xffffffff


	//   ....[63]....
        /*0750*/ 	.word	0xffffffff


	//   ....[64]....
        /*0754*/ 	.word	0xffffffff


	//   ....[65]....
        /*0758*/ 	.word	0xffffffff


	//   ....[66]....
        /*075c*/ 	.word	0xffffffff


	//   ....[67]....
        /*0760*/ 	.word	0xffffffff


	//   ....[68]....
        /*0764*/ 	.word	0xffffffff


	//   ....[69]....
        /*0768*/ 	.word	0xffffffff


	//   ....[70]....
        /*076c*/ 	.word	0xffffffff


	//   ....[71]....
        /*0770*/ 	.word	0xffffffff


	//   ....[72]....
        /*0774*/ 	.word	0xffffffff


	//   ....[73]....
        /*0778*/ 	.word	0xffffffff


	//   ....[74]....
        /*077c*/ 	.word	0xffffffff


	//   ....[75]....
        /*0780*/ 	.word	0xffffffff


	//   ....[76]....
        /*0784*/ 	.word	0xffffffff


	//   ....[77]....
        /*0788*/ 	.word	0xffffffff


	//   ....[78]....
        /*078c*/ 	.word	0xffffffff


	//   ....[79]....
        /*0790*/ 	.word	0xffffffff


	//   ....[80]....
        /*0794*/ 	.word	0xffffffff


	//   ....[81]....
        /*0798*/ 	.word	0xffffffff


	//   ....[82]....
        /*079c*/ 	.word	0xffffffff


	//   ....[83]....
        /*07a0*/ 	.word	0xffffffff


	//   ....[84]....
        /*07a4*/ 	.word	0xffffffff


	//   ....[85]....
        /*07a8*/ 	.word	0xffffffff


	//   ....[86]....
        /*07ac*/ 	.word	0xffffffff


	//   ....[87]....
        /*07b0*/ 	.word	0xffffffff


	//   ....[88]....
        /*07b4*/ 	.word	0xffffffff


	//   ....[89]....
        /*07b8*/ 	.word	0xffffffff


	//   ....[90]....
        /*07bc*/ 	.word	0xffffffff


	//   ....[91]....
        /*07c0*/ 	.word	0xffffffff


	//   ....[92]....
        /*07c4*/ 	.word	0xffffffff


	//   ....[93]....
        /*07c8*/ 	.word	0xffffffff


	//   ....[94]....
        /*07cc*/ 	.word	0xffffffff


	//   ....[95]....
        /*07d0*/ 	.word	0xffffffff


	//   ....[96]....
        /*07d4*/ 	.word	0xffffffff


	//   ....[97]....
        /*07d8*/ 	.word	0xffffffff


	//   ....[98]....
        /*07dc*/ 	.word	0xffffffff


	//   ....[99]....
        /*07e0*/ 	.word	0xffffffff


	//   ....[100]....
        /*07e4*/ 	.word	0xffffffff


	//   ....[101]....
        /*07e8*/ 	.word	0xffffffff


	//   ....[102]....
        /*07ec*/ 	.word	0xffffffff


	//   ....[103]....
        /*07f0*/ 	.word	0xffffffff


	//   ....[104]....
        /*07f4*/ 	.word	0xffffffff


	//   ....[105]....
        /*07f8*/ 	.word	0xffffffff


	//   ....[106]....
        /*07fc*/ 	.word	0xffffffff


	//   ....[107]....
        /*0800*/ 	.word	0xffffffff


	//   ....[108]....
        /*0804*/ 	.word	0xffffffff


	//   ....[109]....
        /*0808*/ 	.word	0xffffffff


	//   ....[110]....
        /*080c*/ 	.word	0xffffffff


	//   ....[111]....
        /*0810*/ 	.word	0xffffffff


	//   ....[112]....
        /*0814*/ 	.word	0xffffffff


	//   ....[113]....
        /*0818*/ 	.word	0xffffffff


	//   ....[114]....
        /*081c*/ 	.word	0xffffffff


	//   ....[115]....
        /*0820*/ 	.word	0xffffffff


	//   ....[116]....
        /*0824*/ 	.word	0xffffffff


	//   ....[117]....
        /*0828*/ 	.word	0xffffffff


	//   ....[118]....
        /*082c*/ 	.word	0xffffffff


	//   ....[119]....
        /*0830*/ 	.word	0xffffffff


	//   ....[120]....
        /*0834*/ 	.word	0xffffffff


	//   ....[121]....
        /*0838*/ 	.word	0xffffffff


	//   ....[122]....
        /*083c*/ 	.word	0xffffffff


	//   ....[123]....
        /*0840*/ 	.word	0xffffffff


	//   ....[124]....
        /*0844*/ 	.word	0xffffffff


	//   ....[125]....
        /*0848*/ 	.word	0xffffffff


	//   ....[126]....
        /*084c*/ 	.word	0xffffffff


	//   ....[127]....
        /*0850*/ 	.word	0xffffffff


	//   ....[128]....
        /*0854*/ 	.word	0xffffffff


	//   ....[129]....
        /*0858*/ 	.word	0xffffffff


	//   ....[130]....
        /*085c*/ 	.word	0xffffffff


	//   ....[131]....
        /*0860*/ 	.word	0xffffffff


	//   ....[132]....
        /*0864*/ 	.word	0xffffffff


	//   ....[133]....
        /*0868*/ 	.word	0xffffffff


	//   ....[134]....
        /*086c*/ 	.word	0xffffffff


	//   ....[135]....
        /*0870*/ 	.word	0xffffffff


	//   ....[136]....
        /*0874*/ 	.word	0xffffffff


	//   ....[137]....
        /*0878*/ 	.word	0xffffffff


	//   ....[138]....
        /*087c*/ 	.word	0xffffffff


	//   ....[139]....
        /*0880*/ 	.word	0xffffffff


	//----- nvinfo : EIATTR_COOP_GROUP_INSTR_OFFSETS
	.align		4
.L_406:
        /*0884*/ 	.byte	0x04, 0x28
        /*0886*/ 	.short	(.L_408 - .L_407)


	//   ....[0]....
.L_407:
        /*0888*/ 	.word	0x00000050


	//   ....[1]....
        /*088c*/ 	.word	0x00001560


	//   ....[2]....
        /*0890*/ 	.word	0x00001580


	//   ....[3]....
        /*0894*/ 	.word	0x00001670


	//   ....[4]....
        /*0898*/ 	.word	0x00001680


	//   ....[5]....
        /*089c*/ 	.word	0x00001760


	//   ....[6]....
        /*08a0*/ 	.word	0x00001780


	//   ....[7]....
        /*08a4*/ 	.word	0x00001860


	//   ....[8]....
        /*08a8*/ 	.word	0x00001870


	//   ....[9]....
        /*08ac*/ 	.word	0x00001950


	//   ....[10]....
        /*08b0*/ 	.word	0x00001970


	//   ....[11]....
        /*08b4*/ 	.word	0x00001a50


	//   ....[12]....
        /*08b8*/ 	.word	0x00001a60


	//   ....[13]....
        /*08bc*/ 	.word	0x00001b40


	//   ....[14]....
        /*08c0*/ 	.word	0x00001b60


	//   ....[15]....
        /*08c4*/ 	.word	0x00001c40


	//   ....[16]....
        /*08c8*/ 	.word	0x00001c50


	//   ....[17]....
        /*08cc*/ 	.word	0x000032d0


	//   ....[18]....
        /*08d0*/ 	.word	0x00003300


	//   ....[19]....
        /*08d4*/ 	.word	0x00003d30


	//   ....[20]....
        /*08d8*/ 	.word	0x00003df0


	//   ....[21]....
        /*08dc*/ 	.word	0x00003e00


	//   ....[22]....
        /*08e0*/ 	.word	0x00003e30


	//   ....[23]....
        /*08e4*/ 	.word	0x00003ea0


	//   ....[24]....
        /*08e8*/ 	.word	0x00004210


	//   ....[25]....
        /*08ec*/ 	.word	0x00004c30


	//   ....[26]....
        /*08f0*/ 	.word	0x00004df0


	//   ....[27]....
        /*08f4*/ 	.word	0x00004e40


	//   ....[28]....
        /*08f8*/ 	.word	0x00004eb0


	//   ....[29]....
        /*08fc*/ 	.word	0x000080e0


	//   ....[30]....
        /*0900*/ 	.word	0x00008100


	//   ....[31]....
        /*0904*/ 	.word	0x00008420


	//   ....[32]....
        /*0908*/ 	.word	0x00008440


	//   ....[33]....
        /*090c*/ 	.word	0x00009240


	//   ....[34]....
        /*0910*/ 	.word	0x000097a0


	//   ....[35]....
        /*0914*/ 	.word	0x00009900


	//   ....[36]....
        /*0918*/ 	.word	0x00009b00


	//   ....[37]....
        /*091c*/ 	.word	0x00009bf0


	//   ....[38]....
        /*0920*/ 	.word	0x00009d10


	//   ....[39]....
        /*0924*/ 	.word	0x00009e30


	//   ....[40]....
        /*0928*/ 	.word	0x00009ea0


	//   ....[41]....
        /*092c*/ 	.word	0x0000e4d0


	//   ....[42]....
        /*0930*/ 	.word	0x0000e560


	//   ....[43]....
        /*0934*/ 	.word	0x0000e620


	//   ....[44]....
        /*0938*/ 	.word	0x0000e680


	//   ....[45]....
        /*093c*/ 	.word	0x0000e6c0


	//   ....[46]....
        /*0940*/ 	.word	0x0000e810


	//   ....[47]....
        /*0944*/ 	.word	0x0000e930


	//   ....[48]....
        /*0948*/ 	.word	0x0000ec20


	//   ....[49]....
        /*094c*/ 	.word	0x000113a0


	//   ....[50]....
        /*0950*/ 	.word	0x00011410


	//   ....[51]....
        /*0954*/ 	.word	0x00011420


	//   ....[52]....
        /*0958*/ 	.word	0x00011430


	//   ....[53]....
        /*095c*/ 	.word	0x00011460


	//   ....[54]....
        /*0960*/ 	.word	0x00011480


	//   ....[55]....
        /*0964*/ 	.word	0x00011490


	//   ....[56]....
        /*0968*/ 	.word	0x000114a0


	//   ....[57]....
        /*096c*/ 	.word	0x00012200


	//   ....[58]....
        /*0970*/ 	.word	0x00012620


	//   ....[59]....
        /*0974*/ 	.word	0x00012640


	//   ....[60]....
        /*0978*/ 	.word	0x00012650


	//   ....[61]....
        /*097c*/ 	.word	0x00012660


	//   ....[62]....
        /*0980*/ 	.word	0x00012670


	//   ....[63]....
        /*0984*/ 	.word	0x00012680


	//   ....[64]....
        /*0988*/ 	.word	0x00012690


	//   ....[65]....
        /*098c*/ 	.word	0x000126a0


	//   ....[66]....
        /*0990*/ 	.word	0x00012810


	//   ....[67]....
        /*0994*/ 	.word	0x00012840


	//   ....[68]....
        /*0998*/ 	.word	0x00012860


	//   ....[69]....
        /*099c*/ 	.word	0x00012870


	//   ....[70]....
        /*09a0*/ 	.word	0x00012890


	//   ....[71]....
        /*09a4*/ 	.word	0x000128b0


	//   ....[72]....
        /*09a8*/ 	.word	0x00012940


	//   ....[73]....
        /*09ac*/ 	.word	0x00012970


	//   ....[74]....
        /*09b0*/ 	.word	0x00012a00


	//   ....[75]....
        /*09b4*/ 	.word	0x00012a30


	//   ....[76]....
        /*09b8*/ 	.word	0x00012a40


	//   ....[77]....
        /*09bc*/ 	.word	0x00012a50


	//   ....[78]....
        /*09c0*/ 	.word	0x00012a60


	//   ....[79]....
        /*09c4*/ 	.word	0x00012a70


	//   ....[80]....
        /*09c8*/ 	.word	0x00012bc0


	//   ....[81]....
        /*09cc*/ 	.word	0x00012bd0


	//   ....[82]....
        /*09d0*/ 	.word	0x00013100


	//   ....[83]....
        /*09d4*/ 	.word	0x00013120


	//   ....[84]....
        /*09d8*/ 	.word	0x000131b0


	//   ....[85]....
        /*09dc*/ 	.word	0x000131c0


	//   ....[86]....
        /*09e0*/ 	.word	0x00013240


	//   ....[87]....
        /*09e4*/ 	.word	0x00013260


	//   ....[88]....
        /*09e8*/ 	.word	0x000132e0


	//   ....[89]....
        /*09ec*/ 	.word	0x000132f0


	//   ....[90]....
        /*09f0*/ 	.word	0x00013370


	//   ....[91]....
        /*09f4*/ 	.word	0x00013390


	//   ....[92]....
        /*09f8*/ 	.word	0x00013410


	//   ....[93]....
        /*09fc*/ 	.word	0x00013420


	//   ....[94]....
        /*0a00*/ 	.word	0x000134a0


	//   ....[95]....
        /*0a04*/ 	.word	0x000134c0


	//   ....[96]....
        /*0a08*/ 	.word	0x00013540


	//   ....[97]....
        /*0a0c*/ 	.word	0x00013550


	//   ....[98]....
        /*0a10*/ 	.word	0x00013660


	//   ....[99]....
        /*0a14*/ 	.word	0x00013750


	//   ....[100]....
        /*0a18*/ 	.word	0x000137c0


	//   ....[101]....
        /*0a1c*/ 	.word	0x00013830


	//   ....[102]....
        /*0a20*/ 	.word	0x00013890


	//   ....[103]....
        /*0a24*/ 	.word	0x00013900


	//   ....[104]....
        /*0a28*/ 	.word	0x00013970


	//   ....[105]....
        /*0a2c*/ 	.word	0x000139e0


	//   ....[106]....
        /*0a30*/ 	.word	0x00013a40


	//   ....[107]....
        /*0a34*/ 	.word	0x00013ab0


	//   ....[108]....
        /*0a38*/ 	.word	0x00013b20


	//   ....[109]....
        /*0a3c*/ 	.word	0x00013b90


	//   ....[110]....
        /*0a40*/ 	.word	0x00013bf0


	//   ....[111]....
        /*0a44*/ 	.word	0x00013c60


	//   ....[112]....
        /*0a48*/ 	.word	0x00013cd0


	//   ....[113]....
        /*0a4c*/ 	.word	0x00013d40


	//   ....[114]....
        /*0a50*/ 	.word	0x00013da0


	//   ....[115]....
        /*0a54*/ 	.word	0x00013e00


	//   ....[116]....
        /*0a58*/ 	.word	0x00013e60


	//   ....[117]....
        /*0a5c*/ 	.word	0x00013eb0


	//   ....[118]....
        /*0a60*/ 	.word	0x00013f10


	//   ....[119]....
        /*0a64*/ 	.word	0x00013f60


	//   ....[120]....
        /*0a68*/ 	.word	0x00013fc0


	//   ....[121]....
        /*0a6c*/ 	.word	0x00014010


	//   ....[122]....
        /*0a70*/ 	.word	0x00014070


	//   ....[123]....
        /*0a74*/ 	.word	0x000140e0


	//   ....[124]....
        /*0a78*/ 	.word	0x00014150


	//   ....[125]....
        /*0a7c*/ 	.word	0x000141c0


	//   ....[126]....
        /*0a80*/ 	.word	0x00014220


	//   ....[127]....
        /*0a84*/ 	.word	0x00014290


	//   ....[128]....
        /*0a88*/ 	.word	0x00014300


	//   ....[129]....
        /*0a8c*/ 	.word	0x00014370


	//   ....[130]....
        /*0a90*/ 	.word	0x000143d0


	//   ....[131]....
        /*0a94*/ 	.word	0x00014440


	//   ....[132]....
        /*0a98*/ 	.word	0x000144b0


	//   ....[133]....
        /*0a9c*/ 	.word	0x00014520


	//   ....[134]....
        /*0aa0*/ 	.word	0x00014580


	//   ....[135]....
        /*0aa4*/ 	.word	0x000145f0


	//   ....[136]....
        /*0aa8*/ 	.word	0x00014660


	//   ....[137]....
        /*0aac*/ 	.word	0x000146d0


	//   ....[138]....
        /*0ab0*/ 	.word	0x00014730


	//   ....[139]....
        /*0ab4*/ 	.word	0x000147a0


	//----- nvinfo : EIATTR_EXIT_INSTR_OFFSETS
	.align		4
.L_408:
        /*0ab8*/ 	.byte	0x04, 0x1c
        /*0aba*/ 	.short	(.L_410 - .L_409)


	//   ....[0]....
.L_409:
        /*0abc*/ 	.word	0x000000a0


	//   ....[1]....
        /*0ac0*/ 	.word	0x00013700


	//----- nvinfo : EIATTR_MAX_THREADS
	.align		4
.L_410:
        /*0ac4*/ 	.byte	0x04, 0x05
        /*0ac6*/ 	.short	(.L_412 - .L_411)
.L_411:
        /*0ac8*/ 	.word	0x00000080
        /*0acc*/ 	.word	0x00000001
        /*0ad0*/ 	.word	0x00000001


	//----- nvinfo : EIATTR_CRS_STACK_SIZE
	.align		4
.L_412:
        /*0ad4*/ 	.byte	0x04, 0x1e
        /*0ad6*/ 	.short	(.L_414 - .L_413)
.L_413:
        /*0ad8*/ 	.word	0x00000000
.L_414:


//--------------------- .nv.info._ZN7cutlass13device_kernelIN5flash19enable_sm80_to_sm89INS1_16FlashAttnFwdSm80INS1_25CollectiveMainloopFwdSm80ILi4ELi1ELb0EN4cute5tupleIJNS5_1CILi128EEENS7_ILi112EEENS7_ILi64EEEEEELi64ENS_10bfloat16_tEfNS_4arch4Sm80ELb1ELb0ELb0ELb1ELb0ELb0ELb1ELb0EEENS1_21CollectiveEpilogueFwdINS6_IJS8_SA_S9_EEENS6_IJNS7_ILi1EEESI_SI_EEESC_SE_Li128ELb1ELb1ELb0ELb0EEENS1_19SingleTileSchedulerILb1ELb0ELb1ELi128EEEEEEEEEvNT_6ParamsE --------------------------
	.section	.nv.info._ZN7cutlass13device_kernelIN5flash19enable_sm80_to_sm89INS1_16FlashAttnFwdSm80INS1_25CollectiveMainloopFwdSm80ILi4ELi1ELb0EN4cute5tupleIJNS5_1CILi128EEENS7_ILi112EEENS7_ILi64EEEEEELi64ENS_10bfloat16_tEfNS_4arch4Sm80ELb1ELb0ELb0ELb1ELb0ELb0ELb1ELb0EEENS1_21CollectiveEpilogueFwdINS6_IJS8_SA_S9_EEENS6_IJNS7_ILi1EEESI_SI_EEESC_SE_Li128ELb1ELb1ELb0ELb0EEENS1_19SingleTileSchedulerILb1ELb0ELb1ELi128EEEEEEEEEvNT_6ParamsE,"",@"SHT_CUDA_INFO"
	.sectionflags	@""
	.align	4


	//----- nvinfo : EIATTR_CUDA_API_VERSION
	.align		4
        /*0000*/ 	.byte	0x04, 0x37
        /*0002*/ 	.short	(.L_416 - .L_415)
.L_415:
        /*0004*/ 	.word	0x00000082


	//----- nvinfo : EIATTR_SW2861232_WAR
	.align		4
.L_416:
        /*0008*/ 	.byte	0x01, 0x35
	.zero		2


	//----- nvinfo : EIATTR_PARAM_CBANK
	.align		4
        /*000c*/ 	.byte	0x04, 0x0a
        /*000e*/ 	.short	(.L_418 - .L_417)
	.align		4
.L_417:
        /*0010*/ 	.word	index@(.nv.constant0._ZN7cutlass13device_kernelIN5flash19enable_sm80_to_sm89INS1_16FlashAttnFwdSm80INS1_25CollectiveMainloopFwdSm80ILi4ELi1ELb0EN4cute5tupleIJNS5_1CILi128EEENS7_ILi112EEENS7_ILi64EEEEEELi64ENS_10bfloat16_tEfNS_4arch4Sm80ELb1ELb0ELb0ELb1ELb0ELb0ELb1ELb0EEENS1_21CollectiveEpilogueFwdINS6_IJS8_SA_S9_EEENS6_IJNS7_ILi1EEESI_SI_EEESC_SE_Li128ELb1ELb1ELb0ELb0EEENS1_19SingleTileSchedulerILb1ELb0ELb1ELi128EEEEEEEEEvNT_6ParamsE)
        /*0014*/ 	.short	0x0160
        /*0016*/ 	.short	0x0418


	//----- nvinfo : EIATTR_CBANK_PARAM_SIZE
	.align		4
.L_418:
        /*0018*/ 	.byte	0x03, 0x19
        /*001a*/ 	.short	0x0418


	//----- nvinfo : EIATTR_KPARAM_INFO
	.align		4
        /*001c*/ 	.byte	0x04, 0x17
        /*001e*/ 	.short	(.L_420 - .L_419)
.L_419:
        /*0020*/ 	.word	0x00000000
        /*0024*/ 	.short	0x0000
        /*0026*/ 	.short	0x0000
        /*0028*/ 	.byte	0x00, 0xf0, 0x61, 0x10


	//----- nvinfo : EIATTR_MAXREG_COUNT
	.align		4
.L_420:
        /*002c*/ 	.byte	0x03, 0x1b
        /*002e*/ 	.short	0x00ff


	//----- nvinfo : EIATTR_NUM_BARRIERS
	.align		4
        /*0030*/ 	.byte	0x02, 0x4c
        /*0032*/ 	.byte	0x02
	.zero		1


	//----- nvinfo : EIATTR_ANNOTATIONS
	.align		4
        /*0034*/ 	.byte	0x04, 0x55
        /*0036*/ 	.short	(.L_422 - .L_421)


	//   ....[0]....
.L_421:
        /* <DEDUP_REMOVED lines=80> */


	//----- nvinfo : EIATTR_MERCURY_ISA_VERSION
	.align		4
.L_422:
        /*0520*/ 	.byte	0x03, 0x5f
        /*0522*/ 	.short	0x0000


	//----- nvinfo : EIATTR_COOP_GROUP_MASK_REGIDS
	.align		4
        /*0524*/ 	.byte	0x04, 0x29
        /*0526*/ 	.short	(.L_424 - .L_423)


	//   ....[0]....
.L_423:
        /*0528*/ 	.word	0xffffffff


	//   ....[1]....
        /*052c*/ 	.word	0xffffffff


	//   ....[2]....
        /*0530*/ 	.word	0xffffffff


	//   ....[3]....
        /*0534*/ 	.word	0xffffffff


	//   ....[4]....
        /*0538*/ 	.word	0xffffffff


	//   ....[5]....
        /*053c*/ 	.word	0xffffffff


	//   ....[6]....
        /*0540*/ 	.word	0xffffffff


	//   ....[7]....
        /*0544*/ 	.word	0xffffffff


	//   ....[8]....
        /*0548*/ 	.word	0xffffffff


	//   ....[9]....
        /*054c*/ 	.word	0xffffffff


	//   ....[10]....
        /*0550*/ 	.word	0xffffffff


	//   ....[11]....
        /*0554*/ 	.word	0xffffffff


	//   ....[12]....
        /*0558*/ 	.word	0xffffffff


	//   ....[13]....
        /*055c*/ 	.word	0xffffffff


	//   ....[14]....
        /*0560*/ 	.word	0xffffffff


	//   ....[15]....
        /*0564*/ 	.word	0xffffffff


	//   ....[16]....
        /*0568*/ 	.word	0xffffffff


	//   ....[17]....
        /*056c*/ 	.word	0xffffffff


	//   ....[18]....
        /*0570*/ 	.word	0xffffffff


	//   ....[19]....
        /*0574*/ 	.word	0xffffffff


	//   ....[20]....
        /*0578*/ 	.word	0xffffffff


	//   ....[21]....
        /*057c*/ 	.word	0xffffffff


	//   ....[22]....
        /*0580*/ 	.word	0xffffffff


	//   ....[23]....
        /*0584*/ 	.word	0xffffffff


	//   ....[24]....
        /*0588*/ 	.word	0xffffffff


	//   ....[25]....
        /*058c*/ 	.word	0xffffffff


	//   ....[26]....
        /*0590*/ 	.word	0xffffffff


	//   ....[27]....
        /*0594*/ 	.word	0xffffffff


	//   ....[28]....
        /*0598*/ 	.word	0xffffffff


	//   ....[29]....
        /*059c*/ 	.word	0xffffffff


	//   ....[30]....
        /*05a0*/ 	.word	0xffffffff


	//   ....[31]....
        /*05a4*/ 	.word	0xffffffff


	//   ....[32]....
        /*05a8*/ 	.word	0xffffffff


	//   ....[33]....
        /*05ac*/ 	.word	0xffffffff


	//   ....[34]....
        /*05b0*/ 	.word	0xffffffff


	//   ....[35]....
        /*05b4*/ 	.word	0xffffffff


	//   ....[36]....
        /*05b8*/ 	.word	0xffffffff


	//   ....[37]....
        /*05bc*/ 	.word	0xffffffff


	//   ....[38]....
        /*05c0*/ 	.word	0xffffffff


	//   ....[39]....
        /*05c4*/ 	.word	0xffffffff


	//   ....[40]....
        /*05c8*/ 	.word	0xffffffff


	//   ....[41]....
        /*05cc*/ 	.word	0xffffffff


	//   ....[42]....
        /*05d0*/ 	.word	0xffffffff


	//   ....[43]....
        /*05d4*/ 	.word	0xffffffff


	//   ....[44]....
        /*05d8*/ 	.word	0xffffffff


	//   ....[45]....
        /*05dc*/ 	.word	0xffffffff


	//   ....[46]....
        /*05e0*/ 	.word	0xffffffff


	//   ....[47]....
        /*05e4*/ 	.word	0xffffffff


	//   ....[48]....
        /*05e8*/ 	.word	0xffffffff


	//   ....[49]....
        /*05ec*/ 	.word	0xffffffff


	//   ....[50]....
        /*05f0*/ 	.word	0xffffffff


	//   ....[51]....
        /*05f4*/ 	.word	0xffffffff


	//   ....[52]....
        /*05f8*/ 	.word	0xffffffff


	//   ....[53]....
        /*05fc*/ 	.word	0xffffffff


	//   ....[54]....
        /*0600*/ 	.word	0xffffffff


	//   ....[55]....
        /*0604*/ 	.word	0xffffffff


	//   ....[56]....
        /*0608*/ 	.word	0xffffffff


	//   ....[57]....
        /*060c*/ 	.word	0xffffffff


	//   ....[58]....
        /*0610*/ 	.word	0xffffffff


	//   ....[59]....
        /*0614*/ 	.word	0xffffffff


	//   ....[60]....
        /*0618*/ 	.word	0xffffffff


	//   ....[61]....
        /*061c*/ 	.word	0xffffffff


	//   ....[62]....
        /*0620*/ 	.word	0xffffffff


	//   ....[63]....
        /*0624*/ 	.word	0xffffffff


	//   ....[64]....
        /*0628*/ 	.word	0xffffffff


	//   ....[65]....
        /*062c*/ 	.word	0xffffffff


	//   ....[66]....
        /*0630*/ 	.word	0xffffffff


	//   ....[67]....
        /*0634*/ 	.word	0xffffffff


	//   ....[68]....
        /*0638*/ 	.word	0xffffffff


	//   ....[69]....
        /*063c*/ 	.word	0xffffffff


	//   ....[70]....
        /*0640*/ 	.word	0xffffffff


	//   ....[71]....
        /*0644*/ 	.word	0xffffffff


	//   ....[72]....
        /*0648*/ 	.word	0xffffffff


	//   ....[73]....
        /*064c*/ 	.word	0xffffffff


	//   ....[74]....
        /*0650*/ 	.word	0xffffffff


	//   ....[75]....
        /*0654*/ 	.word	0xffffffff


	//   ....[76]....
        /*0658*/ 	.word	0xffffffff


	//   ....[77]....
        /*065c*/ 	.word	0xffffffff


	//   ....[78]....
        /*0660*/ 	.word	0xffffffff


	//   ....[79]....
        /*0664*/ 	.word	0xffffffff


	//   ....[80]....
        /*0668*/ 	.word	0xffffffff


	//   ....[81]....
        /*066c*/ 	.word	0xffffffff


	//   ....[82]....
        /*0670*/ 	.word	0xffffffff


	//   ....[83]....
        /*0674*/ 	.word	0xffffffff


	//   ....[84]....
        /*0678*/ 	.word	0xffffffff


	//   ....[85]....
        /*067c*/ 	.word	0xffffffff


	//   ....[86]....
        /*0680*/ 	.word	0xffffffff


	//   ....[87]....
        /*0684*/ 	.word	0xffffffff


	//   ....[88]....
        /*0688*/ 	.word	0xffffffff


	//   ....[89]....
        /*068c*/ 	.word	0xffffffff


	//   ....[90]....
        /*0690*/ 	.word	0xffffffff


	//   ....[91]....
        /*0694*/ 	.word	0xffffffff


	//   ....[92]....
        /*0698*/ 	.word	0xffffffff


	//   ....[93]....
        /*069c*/ 	.word	0xffffffff


	//   ....[94]....
        /*06a0*/ 	.word	0xffffffff


	//   ....[95]....
        /*06a4*/ 	.word	0xffffffff


	//   ....[96]....
        /*06a8*/ 	.word	0xffffffff


	//----- nvinfo : EIATTR_COOP_GROUP_INSTR_OFFSETS
	.align		4
.L_424:
        /*06ac*/ 	.byte	0x04, 0x28
        /*06ae*/ 	.short	(.L_426 - .L_425)


	//   ....[0]....
.L_425:
        /*06b0*/ 	.word	0x00000090


	//   ....[1]....
        /*06b4*/ 	.word	0x00001020


	//   ....[2]....
        /*06b8*/ 	.word	0x00001050


	//   ....[3]....
        /*06bc*/ 	.word	0x000011f0


	//   ....[4]....
        /*06c0*/ 	.word	0x00001220


	//   ....[5]....
        /*06c4*/ 	.word	0x000012b0


	//   ....[6]....
        /*06c8*/ 	.word	0x000012e0


	//   ....[7]....
        /*06cc*/ 	.word	0x00001370


	//   ....[8]....
        /*06d0*/ 	.word	0x000013a0


	//   ....[9]....
        /*06d4*/ 	.word	0x00001430


	//   ....[10]....
        /*06d8*/ 	.word	0x00001460


	//   ....[11]....
        /*06dc*/ 	.word	0x000014f0


	//   ....[12]....
        /*06e0*/ 	.word	0x00001520


	//   ....[13]....
        /*06e4*/ 	.word	0x000015b0


	//   ....[14]....
        /*06e8*/ 	.word	0x000015e0


	//   ....[15]....
        /*06ec*/ 	.word	0x00001660


	//   ....[16]....
        /*06f0*/ 	.word	0x000016a0


	//   ....[17]....
        /*06f4*/ 	.word	0x00002ee0


	//   ....[18]....
        /*06f8*/ 	.word	0x00002ef0


	//   ....[19]....
        /*06fc*/ 	.word	0x00002f00


	//   ....[20]....
        /*0700*/ 	.word	0x00002f10


	//   ....[21]....
        /*0704*/ 	.word	0x00003db0


	//   ....[22]....
        /*0708*/ 	.word	0x00003ff0


	//   ....[23]....
        /*070c*/ 	.word	0x00004010


	//   ....[24]....
        /*0710*/ 	.word	0x000040f0


	//   ....[25]....
        /*0714*/ 	.word	0x00004270


	//   ....[26]....
        /*0718*/ 	.word	0x000044a0


	//   ....[27]....
        /*071c*/ 	.word	0x00004910


	//   ....[28]....
        /*0720*/ 	.word	0x00004990


	//   ....[29]....
        /*0724*/ 	.word	0x00008210


	//   ....[30]....
        /*0728*/ 	.word	0x00008230


	//   ....[31]....
        /*072c*/ 	.word	0x00008250


	//   ....[32]....
        /*0730*/ 	.word	0x00008270


	//   ....[33]....
        /*0734*/ 	.word	0x00009400


	//   ....[34]....
        /*0738*/ 	.word	0x00009500


	//   ....[35]....
        /*073c*/ 	.word	0x00009a10


	//   ....[36]....
        /*0740*/ 	.word	0x00009b70


	//   ....[37]....
        /*0744*/ 	.word	0x00009cb0


	//   ....[38]....
        /*0748*/ 	.word	0x00009cd0


	//   ....[39]....
        /*074c*/ 	.word	0x00009d20


	//   ....[40]....
        /*0750*/ 	.word	0x00009d90


	//   ....[41]....
        /*0754*/ 	.word	0x0000df30


	//   ....[42]....
        /*0758*/ 	.word	0x0000dfb0


	//   ....[43]....
        /*075c*/ 	.word	0x0000e070


	//   ....[44]....
        /*0760*/ 	.word	0x0000e0d0


	//   ....[45]....
        /*0764*/ 	.word	0x0000e100


	//   ....[46]....
        /*0768*/ 	.word	0x0000e1e0


	//   ....[47]....
        /*076c*/ 	.word	0x0000e360


	//   ....[48]....
        /*0770*/ 	.word	0x0000e6d0


	//   ....[49]....
        /*0774*/ 	.word	0x00010c50


	//   ....[50]....
        /*0778*/ 	.word	0x00010c60


	//   ....[51]....
        /*077c*/ 	.word	0x00010c70


	//   ....[52]....
        /*0780*/ 	.word	0x00010c90


	//   ....[53]....
        /*0784*/ 	.word	0x00010cb0


	//   ....[54]....
        /*0788*/ 	.word	0x00010cc0


	//   ....[55]....
        /*078c*/ 	.word	0x00010cf0


	//   ....[56]....
        /*0790*/ 	.word	0x00010d20


	//   ....[57]....
        /*0794*/ 	.word	0x00011fd0


	//   ....[58]....
        /*0798*/ 	.word	0x00012020


	//   ....[59]....
        /*079c*/ 	.word	0x00012050


	//   ....[60]....
        /*07a0*/ 	.word	0x00012080


	//   ....[61]....
        /*07a4*/ 	.word	0x000120b0


	//   ....[62]....
        /*07a8*/ 	.word	0x000120f0


	//   ....[63]....
        /*07ac*/ 	.word	0x00012120


	//   ....[64]....
        /*07b0*/ 	.word	0x00012150


	//   ....[65]....
        /*07b4*/ 	.word	0x00012230


	//   ....[66]....
        /*07b8*/ 	.word	0x00012290


	//   ....[67]....
        /*07bc*/ 	.word	0x000122c0


	//   ....[68]....
        /*07c0*/ 	.word	0x00012320


	//   ....[69]....
        /*07c4*/ 	.word	0x00012330


	//   ....[70]....
        /*07c8*/ 	.word	0x00012340


	//   ....[71]....
        /*07cc*/ 	.word	0x00012360


	//   ....[72]....
        /*07d0*/ 	.word	0x000123c0


	//   ....[73]....
        /*07d4*/ 	.word	0x00012470


	//   ....[74]....
        /*07d8*/ 	.word	0x00012480


	//   ....[75]....
        /*07dc*/ 	.word	0x000124b0


	//   ....[76]....
        /*07e0*/ 	.word	0x000124c0


	//   ....[77]....
        /*07e4*/ 	.word	0x000124d0


	//   ....[78]....
        /*07e8*/ 	.word	0x000124e0


	//   ....[79]....
        /*07ec*/ 	.word	0x00012560


	//   ....[80]....
        /*07f0*/ 	.word	0x00012570


	//   ....[81]....
        /*07f4*/ 	.word	0x00012cd0


	//   ....[82]....
        /*07f8*/ 	.word	0x00012d10


	//   ....[83]....
        /*07fc*/ 	.word	0x00012d40


	//   ....[84]....
        /*0800*/ 	.word	0x00012d70


	//   ....[85]....
        /*0804*/ 	.word	0x00012da0


	//   ....[86]....
        /*0808*/ 	.word	0x00012dd0


	//   ....[87]....
        /*080c*/ 	.word	0x00012e00


	//   ....[88]....
        /*0810*/ 	.word	0x00012e20


	//   ....[89]....
        /*0814*/ 	.word	0x00012e40


	//   ....[90]....
        /*0818*/ 	.word	0x00012e70


	//   ....[91]....
        /*081c*/ 	.word	0x00012e80


	//   ....[92]....
        /*0820*/ 	.word	0x00012e90


	//   ....[93]....
        /*0824*/ 	.word	0x00012ea0


	//   ....[94]....
        /*0828*/ 	.word	0x00012eb0


	//   ....[95]....
        /*082c*/ 	.word	0x00012ee0


	//   ....[96]....
        /*0830*/ 	.word	0x00012f00


	//----- nvinfo : EIATTR_EXIT_INSTR_OFFSETS
	.align		4
.L_426:
        /*0834*/ 	.byte	0x04, 0x1c
        /*0836*/ 	.short	(.L_428 - .L_427)


	//   ....[0]....
.L_427:
        /*0838*/ 	.word	0x00000370


	//   ....[1]....
        /*083c*/ 	.word	0x00012610


	//   ....[2]....
        /*0840*/ 	.word	0x00012650


	//   ....[3]....
        /*0844*/ 	.word	0x00013060


	//   ....[4]....
        /*0848*/ 	.word	0x000130a0


	//----- nvinfo : EIATTR_CTAIDZ_USED
	.align		4
.L_428:
        /*084c*/ 	.byte	0x01, 0x04
	.zero		2


	//----- nvinfo : EIATTR_MAX_THREADS
	.align		4
        /*0850*/ 	.byte	0x04, 0x05
        /*0852*/ 	.short	(.L_430 - .L_429)
.L_429:
        /*0854*/ 	.word	0x00000080
        /*0858*/ 	.word	0x00000001
        /*085c*/ 	.word	0x00000001


	//----- nvinfo : EIATTR_CRS_STACK_SIZE
	.align		4
.L_430:
        /*0860*/ 	.byte	0x04, 0x1e
        /*0862*/ 	.short	(.L_432 - .L_431)
.L_431:
        /*0864*/ 	.word	0x00000000
.L_432:


//--------------------- .nv.info._ZN7cutlass13device_kernelIN5flash19enable_sm80_to_sm89INS1_16FlashAttnFwdSm80INS1_25CollectiveMainloopFwdSm80ILi4ELi1ELb0EN4cute5tupleIJNS5_1CILi128EEENS7_ILi112EEENS7_ILi64EEEEEELi64ENS_10bfloat16_tEfNS_4arch4Sm80ELb1ELb0ELb0ELb1ELb0ELb1ELb1ELb0EEENS1_21CollectiveEpilogueFwdINS6_IJS8_SA_S9_EEENS6_IJNS7_ILi1EEESI_SI_EEESC_SE_Li128ELb1ELb1ELb0ELb0EEENS1_19SingleTileSchedulerILb1ELb0ELb1ELi128EEEEEEEEEvNT_6ParamsE --------------------------
	.section	.nv.info._ZN7cutlass13device_kernelIN5flash19enable_sm80_to_sm89INS1_16FlashAttnFwdSm80INS1_25CollectiveMainloopFwdSm80ILi4ELi1ELb0EN4cute5tupleIJNS5_1CILi128EEENS7_ILi112EEENS7_ILi64EEEEEELi64ENS_10bfloat16_tEfNS_4arch4Sm80ELb1ELb0ELb0ELb1ELb0ELb1ELb1ELb0EEENS1_21CollectiveEpilogueFwdINS6_IJS8_SA_S9_EEENS6_IJNS7_ILi1EEESI_SI_EEESC_SE_Li128ELb1ELb1ELb0ELb0EEENS1_19SingleTileSchedulerILb1ELb0ELb1ELi128EEEEEEEEEvNT_6ParamsE,"",@"SHT_CUDA_INFO"
	.sectionflags	@""
	.align	4


	//----- nvinfo : EIATTR_CUDA_API_VERSION
	.align		4
        /*0000*/ 	.byte	0x04, 0x37
        /*0002*/ 	.short	(.L_434 - .L_433)
.L_433:
        /*0004*/ 	.word	0x00000082


	//----- nvinfo : EIATTR_SW2861232_WAR
	.align		4
.L_434:
        /*0008*/ 	.byte	0x01, 0x35
	.zero		2


	//----- nvinfo : EIATTR_PARAM_CBANK
	.align		4
        /*000c*/ 	.byte	0x04, 0x0a
        /*000e*/ 	.short	(.L_436 - .L_435)
	.align		4
.L_435:
        /*0010*/ 	.word	index@(.nv.constant0._ZN7cutlass13device_kernelIN5flash19enable_sm80_to_sm89INS1_16FlashAttnFwdSm80INS1_25CollectiveMainloopFwdSm80ILi4ELi1ELb0EN4cute5tupleIJNS5_1CILi128EEENS7_ILi112EEENS7_ILi64EEEEEELi64ENS_10bfloat16_tEfNS_4arch4Sm80ELb1ELb0ELb0ELb1ELb0ELb1ELb1ELb0EEENS1_21CollectiveEpilogueFwdINS6_IJS8_SA_S9_EEENS6_IJNS7_ILi1EEESI_SI_EEESC_SE_Li128ELb1ELb1ELb0ELb0EEENS1_19SingleTileSchedulerILb1ELb0ELb1ELi128EEEEEEEEEvNT_6ParamsE)
        /*0014*/ 	.short	0x0160
        /*0016*/ 	.short	0x0418


	//----- nvinfo : EIATTR_CBANK_PARAM_SIZE
	.align		4
.L_436:
        /*0018*/ 	.byte	0x03, 0x19
        /*001a*/ 	.short	0x0418


	//----- nvinfo : EIATTR_KPARAM_INFO
	.align		4
        /*001c*/ 	.byte	0x04, 0x17
        /*001e*/ 	.short	(.L_438 - .L_437)
.L_437:
        /*0020*/ 	.word	0x00000000
        /*0024*/ 	.short	0x0000
        /*0026*/ 	.short	0x0000
        /*0028*/ 	.byte	0x00, 0xf0, 0x61, 0x10


	//----- nvinfo : EIATTR_MAXREG_COUNT
	.align		4
.L_438:
        /*002c*/ 	.byte	0x03, 0x1b
        /*002e*/ 	.short	0x00ff


	//----- nvinfo : EIATTR_NUM_BARRIERS
	.align		4
        /*0030*/ 	.byte	0x02, 0x4c
        /*0032*/ 	.byte	0x02
	.zero		1


	//----- nvinfo : EIATTR_ANNOTATIONS
	.align		4
        /*0034*/ 	.byte	0x04, 0x55
        /*0036*/ 	.short	(.L_440 - .L_439)


	//   ....[0]....
.L_439:
        /* <DEDUP_REMOVED lines=74> */


	//----- nvinfo : EIATTR_MERCURY_ISA_VERSION
	.align		4
.L_440:
        /*04c8*/ 	.byte	0x03, 0x5f
        /*04ca*/ 	.short	0x0000


	//----- nvinfo : EIATTR_COOP_GROUP_MASK_REGIDS
	.align		4
        /*04cc*/ 	.byte	0x04, 0x29
        /*04ce*/ 	.short	(.L_442 - .L_441)


	//   ....[0]....
.L_441:
        /*04d0*/ 	.word	0xffffffff


	//   ....[1]....
        /*04d4*/ 	.word	0xffffffff


	//   ....[2]....
        /*04d8*/ 	.word	0xffffffff


	//   ....[3]....
        /*04dc*/ 	.word	0xffffffff


	//   ....[4]....
        /*04e0*/ 	.word	0xffffffff


	//   ....[5]....
        /*04e4*/ 	.word	0xffffffff


	//   ....[6]....
        /*04e8*/ 	.word	0xffffffff


	//   ....[7]....
        /*04ec*/ 	.word	0xffffffff


	//   ....[8]....
        /*04f0*/ 	.word	0xffffffff


	//   ....[9]....
        /*04f4*/ 	.word	0xffffffff


	//   ....[10]....
        /*04f8*/ 	.word	0xffffffff


	//   ....[11]....
        /*04fc*/ 	.word	0xffffffff


	//   ....[12]....
        /*0500*/ 	.word	0xffffffff


	//   ....[13]....
        /*0504*/ 	.word	0xffffffff


	//   ....[14]....
        /*0508*/ 	.word	0xffffffff


	//   ....[15]....
        /*050c*/ 	.word	0xffffffff


	//   ....[16]....
        /*0510*/ 	.word	0xffffffff


	//   ....[17]....
        /*0514*/ 	.word	0xffffffff


	//   ....[18]....
        /*0518*/ 	.word	0xffffffff


	//   ....[19]....
        /*051c*/ 	.word	0xffffffff


	//   ....[20]....
        /*0520*/ 	.word	0xffffffff


	//   ....[21]....
        /*0524*/ 	.word	0xffffffff


	//   ....[22]....
        /*0528*/ 	.word	0xffffffff


	//   ....[23]....
        /*052c*/ 	.word	0xffffffff


	//   ....[24]....
        /*0530*/ 	.word	0xffffffff


	//   ....[25]....
        /*0534*/ 	.word	0xffffffff


	//   ....[26]....
        /*0538*/ 	.word	0xffffffff


	//   ....[27]....
        /*053c*/ 	.word	0xffffffff


	//   ....[28]....
        /*0540*/ 	.word	0xffffffff


	//   ....[29]....
        /*0544*/ 	.word	0xffffffff


	//   ....[30]....
        /*0548*/ 	.word	0xffffffff


	//   ....[31]....
        /*054c*/ 	.word	0xffffffff


	//   ....[32]....
        /*0550*/ 	.word	0xffffffff


	//   ....[33]....
        /*0554*/ 	.word	0xffffffff


	//   ....[34]....
        /*0558*/ 	.word	0xffffffff


	//   ....[35]....
        /*055c*/ 	.word	0xffffffff


	//   ....[36]....
        /*0560*/ 	.word	0xffffffff


	//   ....[37]....
        /*0564*/ 	.word	0xffffffff


	//   ....[38]....
        /*0568*/ 	.word	0xffffffff


	//   ....[39]....
        /*056c*/ 	.word	0xffffffff


	//   ....[40]....
        /*0570*/ 	.word	0xffffffff


	//   ....[41]....
        /*0574*/ 	.word	0xffffffff


	//   ....[42]....
        /*0578*/ 	.word	0xffffffff


	//   ....[43]....
        /*057c*/ 	.word	0xffffffff


	//   ....[44]....
        /*0580*/ 	.word	0xffffffff


	//   ....[45]....
        /*0584*/ 	.word	0xffffffff


	//   ....[46]....
        /*0588*/ 	.word	0xffffffff


	//   ....[47]....
        /*058c*/ 	.word	0xffffffff


	//   ....[48]....
        /*0590*/ 	.word	0xffffffff


	//   ....[49]....
        /*0594*/ 	.word	0xffffffff


	//   ....[50]....
        /*0598*/ 	.word	0xffffffff


	//   ....[51]....
        /*059c*/ 	.word	0xffffffff


	//   ....[52]....
        /*05a0*/ 	.word	0xffffffff


	//   ....[53]....
        /*05a4*/ 	.word	0xffffffff


	//   ....[54]....
        /*05a8*/ 	.word	0xffffffff


	//   ....[55]....
        /*05ac*/ 	.word	0xffffffff


	//   ....[56]....
        /*05b0*/ 	.word	0xffffffff


	//   ....[57]....
        /*05b4*/ 	.word	0xffffffff


	//   ....[58]....
        /*05b8*/ 	.word	0xffffffff


	//   ....[59]....
        /*05bc*/ 	.word	0xffffffff


	//   ....[60]....
        /*05c0*/ 	.word	0xffffffff


	//   ....[61]....
        /*05c4*/ 	.word	0xffffffff


	//   ....[62]....
        /*05c8*/ 	.word	0xffffffff


	//   ....[63]....
        /*05cc*/ 	.word	0xffffffff


	//   ....[64]....
        /*05d0*/ 	.word	0xffffffff


	//   ....[65]....
        /*05d4*/ 	.word	0xffffffff


	//   ....[66]....
        /*05d8*/ 	.word	0xffffffff


	//   ....[67]....
        /*05dc*/ 	.word	0xffffffff


	//   ....[68]....
        /*05e0*/ 	.word	0xffffffff


	//   ....[69]....
        /*05e4*/ 	.word	0xffffffff


	//   ....[70]....
        /*05e8*/ 	.word	0xffffffff


	//   ....[71]....
        /*05ec*/ 	.word	0xffffffff


	//   ....[72]....
        /*05f0*/ 	.word	0xffffffff


	//   ....[73]....
        /*05f4*/ 	.word	0xffffffff


	//   ....[74]....
        /*05f8*/ 	.word	0xffffffff


	//   ....[75]....
        /*05fc*/ 	.word	0xffffffff


	//   ....[76]....
        /*0600*/ 	.word	0xffffffff


	//   ....[77]....
        /*0604*/ 	.word	0xffffffff


	//   ....[78]....
        /*0608*/ 	.word	0xffffffff


	//   ....[79]....
        /*060c*/ 	.word	0xffffffff


	//   ....[80]....
        /*0610*/ 	.word	0xffffffff


	//   ....[81]....
        /*0614*/ 	.word	0xffffffff


	//   ....[82]....
        /*0618*/ 	.word	0xffffffff


	//   ....[83]....
        /*061c*/ 	.word	0xffffffff


	//   ....[84]....
        /*0620*/ 	.word	0xffffffff


	//   ....[85]....
        /*0624*/ 	.word	0xffffffff


	//   ....[86]....
        /*0628*/ 	.word	0xffffffff


	//   ....[87]....
        /*062c*/ 	.word	0xffffffff


	//   ....[88]....
        /*0630*/ 	.word	0xffffffff


	//   ....[89]....
        /*0634*/ 	.word	0xffffffff


	//   ....[90]....
        /*0638*/ 	.word	0xffffffff


	//   ....[91]....
        /*063c*/ 	.word	0xffffffff


	//   ....[92]....
        /*0640*/ 	.word	0xffffffff


	//   ....[93]....
        /*0644*/ 	.word	0xffffffff


	//   ....[94]....
        /*0648*/ 	.word	0xffffffff


	//   ....[95]....
        /*064c*/ 	.word	0xffffffff


	//   ....[96]....
        /*0650*/ 	.word	0xffffffff


	//   ....[97]....
        /*0654*/ 	.word	0xffffffff


	//   ....[98]....
        /*0658*/ 	.word	0xffffffff


	//   ....[99]....
        /*065c*/ 	.word	0xffffffff


	//   ....[100]....
        /*0660*/ 	.word	0xffffffff


	//   ....[101]....
        /*0664*/ 	.word	0xffffffff


	//   ....[102]....
        /*0668*/ 	.word	0xffffffff


	//   ....[103]....
        /*066c*/ 	.word	0xffffffff


	//   ....[104]....
        /*0670*/ 	.word	0xffffffff


	//   ....[105]....
        /*0674*/ 	.word	0xffffffff


	//   ....[106]....
        /*0678*/ 	.word	0xffffffff


	//   ....[107]....
        /*067c*/ 	.word	0xffffffff


	//   ....[108]....
        /*0680*/ 	.word	0xffffffff


	//   ....[109]....
        /*0684*/ 	.word	0xffffffff


	//   ....[110]....
        /*0688*/ 	.word	0xffffffff


	//   ....[111]....
        /*068c*/ 	.word	0xffffffff


	//   ....[112]....
        /*0690*/ 	.word	0xffffffff


	//   ....[113]....
        /*0694*/ 	.word	0xffffffff


	//   ....[114]....
        /*0698*/ 	.word	0xffffffff


	//   ....[115]....
        /*069c*/ 	.word	0xffffffff


	//   ....[116]....
        /*06a0*/ 	.word	0xffffffff


	//   ....[117]....
        /*06a4*/ 	.word	0xffffffff


	//   ....[118]....
        /*06a8*/ 	.word	0xffffffff


	//   ....[119]....
        /*06ac*/ 	.word	0xffffffff


	//   ....[120]....
        /*06b0*/ 	.word	0xffffffff


	//   ....[121]....
        /*06b4*/ 	.word	0xffffffff


	//   ....[122]....
        /*06b8*/ 	.word	0xffffffff


	//   ....[123]....
        /*06bc*/ 	.word	0xffffffff


	//   ....[124]....
        /*06c0*/ 	.word	0xffffffff


	//   ....[125]....
        /*06c4*/ 	.word	0xffffffff


	//   ....[126]....
        /*06c8*/ 	.word	0xffffffff


	//   ....[127]....
        /*06cc*/ 	.word	0xffffffff


	//   ....[128]....
        /*06d0*/ 	.word	0xffffffff


	//----- nvinfo : EIATTR_COOP_GROUP_INSTR_OFFSETS
	.align		4
.L_442:
        /*06d4*/ 	.byte	0x04, 0x28
        /*06d6*/ 	.short	(.L_444 - .L_443)


	//   ....[0]....
.L_443:
        /*06d8*/ 	.word	0x00000090


	//   ....[1]....
        /*06dc*/ 	.word	0x00008ae0


	//   ....[2]....
        /*06e0*/ 	.word	0x00008b10


	//   ....[3]....
        /*06e4*/ 	.word	0x00008d30


	//   ....[4]....
        /*06e8*/ 	.word	0x00008d60


	//   ....[5]....
        /*06ec*/ 	.word	0x00008df0


	//   ....[6]....
        /*06f0*/ 	.word	0x00008e20


	//   ....[7]....
        /*06f4*/ 	.word	0x00008eb0


	//   ....[8]....
        /*06f8*/ 	.word	0x00008ee0


	//   ....[9]....
        /*06fc*/ 	.word	0x00008f70


	//   ....[10]....
        /*0700*/ 	.word	0x00008fa0


	//   ....[11]....
        /*0704*/ 	.word	0x00009030


	//   ....[12]....
        /*0708*/ 	.word	0x00009060


	//   ....[13]....
        /*070c*/ 	.word	0x000090f0


	//   ....[14]....
        /*0710*/ 	.word	0x00009120


	//   ....[15]....
        /*0714*/ 	.word	0x000091e0


	//   ....[16]....
        /*0718*/ 	.word	0x00009220


	//   ....[17]....
        /*071c*/ 	.word	0x00009af0


	//   ....[18]....
        /*0720*/ 	.word	0x00009b10


	//   ....[19]....
        /*0724*/ 	.word	0x00009b20


	//   ....[20]....
        /*0728*/ 	.word	0x00009b30


	//   ....[21]....
        /*072c*/ 	.word	0x00009ca0


	//   ....[22]....
        /*0730*/ 	.word	0x00009ce0


	//   ....[23]....
        /*0734*/ 	.word	0x00009d30


	//   ....[24]....
        /*0738*/ 	.word	0x00009d70


	//   ....[25]....
        /*073c*/ 	.word	0x00009f40


	//   ....[26]....
        /*0740*/ 	.word	0x00009f80


	//   ....[27]....
        /*0744*/ 	.word	0x00009fd0


	//   ....[28]....
        /*0748*/ 	.word	0x0000a010


	//   ....[29]....
        /*074c*/ 	.word	0x0000a200


	//   ....[30]....
        /*0750*/ 	.word	0x0000a240


	//   ....[31]....
        /*0754*/ 	.word	0x0000a290


	//   ....[32]....
        /*0758*/ 	.word	0x0000a2d0


	//   ....[33]....
        /*075c*/ 	.word	0x0000c1a0


	//   ....[34]....
        /*0760*/ 	.word	0x0000c1c0


	//   ....[35]....
        /*0764*/ 	.word	0x0000c1f0


	//   ....[36]....
        /*0768*/ 	.word	0x0000c200


	//   ....[37]....
        /*076c*/ 	.word	0x0000c2e0


	//   ....[38]....
        /*0770*/ 	.word	0x0000c320


	//   ....[39]....
        /*0774*/ 	.word	0x0000c340


	//   ....[40]....
        /*0778*/ 	.word	0x0000c350


	//   ....[41]....
        /*077c*/ 	.word	0x0000c510


	//   ....[42]....
        /*0780*/ 	.word	0x0000c550


	//   ....[43]....
        /*0784*/ 	.word	0x0000c570


	//   ....[44]....
        /*0788*/ 	.word	0x0000c580


	//   ....[45]....
        /*078c*/ 	.word	0x0000c680


	//   ....[46]....
        /*0790*/ 	.word	0x0000c6c0


	//   ....[47]....
        /*0794*/ 	.word	0x0000c720


	//   ....[48]....
        /*0798*/ 	.word	0x0000c750


	//   ....[49]....
        /*079c*/ 	.word	0x0000fa60


	//   ....[50]....
        /*07a0*/ 	.word	0x0000fa70


	//   ....[51]....
        /*07a4*/ 	.word	0x0000fa80


	//   ....[52]....
        /*07a8*/ 	.word	0x0000fa90


	//   ....[53]....
        /*07ac*/ 	.word	0x00010960


	//   ....[54]....
        /*07b0*/ 	.word	0x00010b10


	//   ....[55]....
        /*07b4*/ 	.word	0x00010b60


	//   ....[56]....
        /*07b8*/ 	.word	0x00010ba0


	//   ....[57]....
        /*07bc*/ 	.word	0x00010c30


	//   ....[58]....
        /*07c0*/ 	.word	0x00010cf0


	//   ....[59]....
        /*07c4*/ 	.word	0x000113d0


	//   ....[60]....
        /*07c8*/ 	.word	0x00011450


	//   ....[61]....
        /*07cc*/ 	.word	0x00014ad0


	//   ....[62]....
        /*07d0*/ 	.word	0x00014af0


	//   ....[63]....
        /*07d4*/ 	.word	0x00014b10


	//   ....[64]....
        /*07d8*/ 	.word	0x00014b30


	//   ....[65]....
        /*07dc*/ 	.word	0x00015cb0


	//   ....[66]....
        /*07e0*/ 	.word	0x00015e30


	//   ....[67]....
        /*07e4*/ 	.word	0x000161a0


	//   ....[68]....
        /*07e8*/ 	.word	0x000162d0


	//   ....[69]....
        /*07ec*/ 	.word	0x00016600


	//   ....[70]....
        /*07f0*/ 	.word	0x00016620


	//   ....[71]....
        /*07f4*/ 	.word	0x00016670


	//   ....[72]....
        /*07f8*/ 	.word	0x000166c0


	//   ....[73]....
        /*07fc*/ 	.word	0x0001a6f0


	//   ....[74]....
        /*0800*/ 	.word	0x0001a770


	//   ....[75]....
        /*0804*/ 	.word	0x0001a830


	//   ....[76]....
        /*0808*/ 	.word	0x0001a890


	//   ....[77]....
        /*080c*/ 	.word	0x0001a8c0


	//   ....[78]....
        /*0810*/ 	.word	0x0001a9a0


	//   ....[79]....
        /*0814*/ 	.word	0x0001ab20


	//   ....[80]....
        /*0818*/ 	.word	0x0001ae30


	//   ....[81]....
        /*081c*/ 	.word	0x0001d490


	//   ....[82]....
        /*0820*/ 	.word	0x0001d4a0


	//   ....[83]....
        /*0824*/ 	.word	0x0001d4b0


	//   ....[84]....
        /*0828*/ 	.word	0x0001d4d0


	//   ....[85]....
        /*082c*/ 	.word	0x0001d4f0


	//   ....[86]....
        /*0830*/ 	.word	0x0001d500


	//   ....[87]....
        /*0834*/ 	.word	0x0001d530


	//   ....[88]....
        /*0838*/ 	.word	0x0001d560


	//   ....[89]....
        /*083c*/ 	.word	0x0001e810


	//   ....[90]....
        /*0840*/ 	.word	0x0001e870


	//   ....[91]....
        /*0844*/ 	.word	0x0001e890


	//   ....[92]....
        /*0848*/ 	.word	0x0001e8c0


	//   ....[93]....
        /*084c*/ 	.word	0x0001e900


	//   ....[94]....
        /*0850*/ 	.word	0x0001e930


	//   ....[95]....
        /*0854*/ 	.word	0x0001e960


	//   ....[96]....
        /*0858*/ 	.word	0x0001e990


	//   ....[97]....
        /*085c*/ 	.word	0x0001ea80


	//   ....[98]....
        /*0860*/ 	.word	0x0001ea90


	//   ....[99]....
        /*0864*/ 	.word	0x0001ead0


	//   ....[100]....
        /*0868*/ 	.word	0x0001eb00


	//   ....[101]....
        /*086c*/ 	.word	0x0001eb50


	//   ....[102]....
        /*0870*/ 	.word	0x0001eb70


	//   ....[103]....
        /*0874*/ 	.word	0x0001eb80


	//   ....[104]....
        /*0878*/ 	.word	0x0001ebe0


	//   ....[105]....
        /*087c*/ 	.word	0x0001ec90


	//   ....[106]....
        /*0880*/ 	.word	0x0001ecc0


	//   ....[107]....
        /*0884*/ 	.word	0x0001ecf0


	//   ....[108]....
        /*0888*/ 	.word	0x0001ed10


	//   ....[109]....
        /*088c*/ 	.word	0x0001ed20


	//   ....[110]....
        /*0890*/ 	.word	0x0001ed30


	//   ....[111]....
        /*0894*/ 	.word	0x0001edb0


	//   ....[112]....
        /*0898*/ 	.word	0x0001edc0


	//   ....[113]....
        /*089c*/ 	.word	0x0001f4e0


	//   ....[114]....
        /*08a0*/ 	.word	0x0001f520


	//   ....[115]....
        /*08a4*/ 	.word	0x0001f550


	//   ....[116]....
        /*08a8*/ 	.word	0x0001f580


	//   ....[117]....
        /*08ac*/ 	.word	0x0001f5b0


	//   ....[118]....
        /*08b0*/ 	.word	0x0001f5e0


	//   ....[119]....
        /*08b4*/ 	.word	0x0001f610


	//   ....[120]....
        /*08b8*/ 	.word	0x0001f640


	//   ....[121]....
        /*08bc*/ 	.word	0x0001f660


	//   ....[122]....
        /*08c0*/ 	.word	0x0001f680


	//   ....[123]....
        /*08c4*/ 	.word	0x0001f690


	//   ....[124]....
        /*08c8*/ 	.word	0x0001f6a0


	//   ....[125]....
        /*08cc*/ 	.word	0x0001f6b0


	//   ....[126]....
        /*08d0*/ 	.word	0x0001f6c0


	//   ....[127]....
        /*08d4*/ 	.word	0x0001f6d0


	//   ....[128]....
        /*08d8*/ 	.word	0x0001f700


	//----- nvinfo : EIATTR_EXIT_INSTR_OFFSETS
	.align		4
.L_444:
        /*08dc*/ 	.byte	0x04, 0x1c
        /*08de*/ 	.short	(.L_446 - .L_445)


	//   ....[0]....
.L_445:
        /*08e0*/ 	.word	0x00000370


	//   ....[1]....
        /*08e4*/ 	.word	0x0001ee60


	//   ....[2]....
        /*08e8*/ 	.word	0x0001eea0


	//   ....[3]....
        /*08ec*/ 	.word	0x0001f890


	//   ....[4]....
        /*08f0*/ 	.word	0x0001f8d0


	//----- nvinfo : EIATTR_CTAIDZ_USED
	.align		4
.L_446:
        /*08f4*/ 	.byte	0x01, 0x04
	.zero		2


	//----- nvinfo : EIATTR_MAX_THREADS
	.align		4
        /*08f8*/ 	.byte	0x04, 0x05
        /*08fa*/ 	.short	(.L_448 - .L_447)
.L_447:
        /*08fc*/ 	.word	0x00000080
        /*0900*/ 	.word	0x00000001
        /*0904*/ 	.word	0x00000001


	//----- nvinfo : EIATTR_CRS_STACK_SIZE
	.align		4
.L_448:
        /*0908*/ 	.byte	0x04, 0x1e
        /*090a*/ 	.short	(.L_450 - .L_449)
.L_449:
        /*090c*/ 	.word	0x00000000
.L_450:


//--------------------- .nv.callgraph             --------------------------
	.section	.nv.callgraph,"",@"SHT_CUDA_CALLGRAPH"
	.align	4
	.sectionentsize	8
	.align		4
        /*0000*/ 	.word	0x00000000
	.align		4
        /*0004*/ 	.word	0xffffffff
	.align		4
        /*0008*/ 	.word	0x00000000
	.align		4
        /*000c*/ 	.word	0xfffffffe
	.align		4
        /*0010*/ 	.word	0x00000000
	.align		4
        /*0014*/ 	.word	0xfffffffd
	.align		4
        /*0018*/ 	.word	0x00000000
	.align		4
        /*001c*/ 	.word	0xfffffffc


//--------------------- .nv.rel.action            --------------------------
	.section	.nv.rel.action,"",@"SHT_CUDA_RELOCINFO"
	.align	8
	.sectionentsize	8
        /*0000*/ 	.byte	0x73, 0x00, 0x00, 0x00, 0x00, 0x00, 0x00, 0x00, 0x00, 0x00, 0x00, 0x11, 0x25, 0x00, 0x05, 0x36


//--------------------- .nv.constant4             --------------------------
	.section	.nv.constant4,"a",@progbits
	.align	8
	.align		8
.nv.constant4:
        /*0000*/ 	.dword	_ZN76_INTERNAL_9d42b0b3_40_flash_fwd_hdim64_bf16_softcapall_sm80_cu_c0233546_33824cuda3std3__45__cpo5beginE
	.align		8
        /*0008*/ 	.dword	_ZN76_INTERNAL_9d42b0b3_40_flash_fwd_hdim64_bf16_softcapall_sm80_cu_c0233546_33824cuda3std3__45__cpo3endE
	.align		8
        /*0010*/ 	.dword	_ZN76_INTERNAL_9d42b0b3_40_flash_fwd_hdim64_bf16_softcapall_sm80_cu_c0233546_33824cuda3std3__45__cpo6cbeginE
	.align		8
        /*0018*/ 	.dword	_ZN76_INTERNAL_9d42b0b3_40_flash_fwd_hdim64_bf16_softcapall_sm80_cu_c0233546_33824cuda3std3__45__cpo4cendE
	.align		8
        /*0020*/ 	.dword	_ZN76_INTERNAL_9d42b0b3_40_flash_fwd_hdim64_bf16_softcapall_sm80_cu_c0233546_33824cuda3std3__478_GLOBAL__N__9d42b0b3_40_flash_fwd_hdim64_bf16_softcapall_sm80_cu_c0233546_33826ignoreE
	.align		8
        /*0028*/ 	.dword	_ZN76_INTERNAL_9d42b0b3_40_flash_fwd_hdim64_bf16_softcapall_sm80_cu_c0233546_33824cuda3std3__419piecewise_constructE
	.align		8
        /*0030*/ 	.dword	_ZN76_INTERNAL_9d42b0b3_40_flash_fwd_hdim64_bf16_softcapall_sm80_cu_c0233546_33824cuda3std3__48in_placeE
	.align		8
        /*0038*/ 	.dword	_ZN76_INTERNAL_9d42b0b3_40_flash_fwd_hdim64_bf16_softcapall_sm80_cu_c0233546_33824cuda3std6ranges3__45__cpo4swapE
	.align		8
        /*0040*/ 	.dword	_ZN76_INTERNAL_9d42b0b3_40_flash_fwd_hdim64_bf16_softcapall_sm80_cu_c0233546_33824cuda3std6ranges3__45__cpo9iter_moveE
	.align		8
        /*0048*/ 	.dword	_ZN76_INTERNAL_9d42b0b3_40_flash_fwd_hdim64_bf16_softcapall_sm80_cu_c0233546_33824cute7productE
	.align		8
        /*0050*/ 	.dword	_ZN76_INTERNAL_9d42b0b3_40_flash_fwd_hdim64_bf16_softcapall_sm80_cu_c0233546_33824cute1_E


//--------------------- .nv.constant0._ZN7cutlass13device_kernelIN5flash19enable_sm80_to_sm89INS1_16FlashAttnFwdSm80INS1_25CollectiveMainloopFwdSm80ILi4ELi1ELb0EN4cute5tupleIJNS5_1CILi128EEENS7_ILi112EEENS7_ILi64EEEEEELi64ENS_10bfloat16_tEfNS_4arch4Sm80ELb0ELb0ELb1ELb0ELb0ELb0ELb1ELb0EEENS1_21CollectiveEpilogueFwdINS6_IJS8_SA_S9_EEENS6_IJNS7_ILi1EEESI_SI_EEESC_SE_Li128ELb0ELb1ELb0ELb0EEENS1_19SingleTileSchedulerILb0ELb0ELb1ELi128EEEEEEEEEvNT_6ParamsE --------------------------
	.section	.nv.constant0._ZN7cutlass13device_kernelIN5flash19enable_sm80_to_sm89INS1_16FlashAttnFwdSm80INS1_25CollectiveMainloopFwdSm80ILi4ELi1ELb0EN4cute5tupleIJNS5_1CILi128EEENS7_ILi112EEENS7_ILi64EEEEEELi64ENS_10bfloat16_tEfNS_4arch4Sm80ELb0ELb0ELb1ELb0ELb0ELb0ELb1ELb0EEENS1_21CollectiveEpilogueFwdINS6_IJS8_SA_S9_EEENS6_IJNS7_ILi1EEESI_SI_EEESC_SE_Li128ELb0ELb1ELb0ELb0EEENS1_19SingleTileSchedulerILb0ELb0ELb1ELi128EEEEEEEEEvNT_6ParamsE,"a",@progbits
	.sectionflags	@""
	.align	4
.nv.constant0._ZN7cutlass13device_kernelIN5flash19enable_sm80_to_sm89INS1_16FlashAttnFwdSm80INS1_25CollectiveMainloopFwdSm80ILi4ELi1ELb0EN4cute5tupleIJNS5_1CILi128EEENS7_ILi112EEENS7_ILi64EEEEEELi64ENS_10bfloat16_tEfNS_4arch4Sm80ELb0ELb0ELb1ELb0ELb0ELb0ELb1ELb0EEENS1_21CollectiveEpilogueFwdINS6_IJS8_SA_S9_EEENS6_IJNS7_ILi1EEESI_SI_EEESC_SE_Li128ELb0ELb1ELb0ELb0EEENS1_19SingleTileSchedulerILb0ELb0ELb1ELi128EEEEEEEEEvNT_6ParamsE:
	.zero		1400


//--------------------- .nv.constant0._ZN7cutlass13device_kernelIN5flash19enable_sm80_to_sm89INS1_16FlashAttnFwdSm80INS1_25CollectiveMainloopFwdSm80ILi4ELi1ELb0EN4cute5tupleIJNS5_1CILi128EEENS7_ILi112EEENS7_ILi64EEEEEELi64ENS_10bfloat16_tEfNS_4arch4Sm80ELb0ELb0ELb1ELb1ELb0ELb0ELb1ELb0EEENS1_21CollectiveEpilogueFwdINS6_IJS8_SA_S9_EEENS6_IJNS7_ILi1EEESI_SI_EEESC_SE_Li128ELb1ELb1ELb0ELb0EEENS1_19SingleTileSchedulerILb1ELb0ELb1ELi128EEEEEEEEEvNT_6ParamsE --------------------------
	.section	.nv.constant0._ZN7cutlass13device_kernelIN5flash19enable_sm80_to_sm89INS1_16FlashAttnFwdSm80INS1_25CollectiveMainloopFwdSm80ILi4ELi1ELb0EN4cute5tupleIJNS5_1CILi128EEENS7_ILi112EEENS7_ILi64EEEEEELi64ENS_10bfloat16_tEfNS_4arch4Sm80ELb0ELb0ELb1ELb1ELb0ELb0ELb1ELb0EEENS1_21CollectiveEpilogueFwdINS6_IJS8_SA_S9_EEENS6_IJNS7_ILi1EEESI_SI_EEESC_SE_Li128ELb1ELb1ELb0ELb0EEENS1_19SingleTileSchedulerILb1ELb0ELb1ELi128EEEEEEEEEvNT_6ParamsE,"a",@progbits
	.sectionflags	@""
	.align	4
.nv.constant0._ZN7cutlass13device_kernelIN5flash19enable_sm80_to_sm89INS1_16FlashAttnFwdSm80INS1_25CollectiveMainloopFwdSm80ILi4ELi1ELb0EN4cute5tupleIJNS5_1CILi128EEENS7_ILi112EEENS7_ILi64EEEEEELi64ENS_10bfloat16_tEfNS_4arch4Sm80ELb0ELb0ELb1ELb1ELb0ELb0ELb1ELb0EEENS1_21CollectiveEpilogueFwdINS6_IJS8_SA_S9_EEENS6_IJNS7_ILi1EEESI_SI_EEESC_SE_Li128ELb1ELb1ELb0ELb0EEENS1_19SingleTileSchedulerILb1ELb0ELb1ELi128EEEEEEEEEvNT_6ParamsE:
	.zero		1400


//--------------------- .nv.constant0._ZN7cutlass13device_kernelIN5flash19enable_sm80_to_sm89INS1_16FlashAttnFwdSm80INS1_25CollectiveMainloopFwdSm80ILi4ELi1ELb0EN4cute5tupleIJNS5_1CILi128EEENS7_ILi112EEENS7_ILi64EEEEEELi64ENS_10bfloat16_tEfNS_4arch4Sm80ELb0ELb0ELb1ELb1ELb0ELb1ELb1ELb0EEENS1_21CollectiveEpilogueFwdINS6_IJS8_SA_S9_EEENS6_IJNS7_ILi1EEESI_SI_EEESC_SE_Li128ELb1ELb1ELb0ELb0EEENS1_19SingleTileSchedulerILb1ELb0ELb1ELi128EEEEEEEEEvNT_6ParamsE --------------------------
	.section	.nv.constant0._ZN7cutlass13device_kernelIN5flash19enable_sm80_to_sm89INS1_16FlashAttnFwdSm80INS1_25CollectiveMainloopFwdSm80ILi4ELi1ELb0EN4cute5tupleIJNS5_1CILi128EEENS7_ILi112EEENS7_ILi64EEEEEELi64ENS_10bfloat16_tEfNS_4arch4Sm80ELb0ELb0ELb1ELb1ELb0ELb1ELb1ELb0EEENS1_21CollectiveEpilogueFwdINS6_IJS8_SA_S9_EEENS6_IJNS7_ILi1EEESI_SI_EEESC_SE_Li128ELb1ELb1ELb0ELb0EEENS1_19SingleTileSchedulerILb1ELb0ELb1ELi128EEEEEEEEEvNT_6ParamsE,"a",@progbits
	.sectionflags	@""
	.align	4
.nv.constant0._ZN7cutlass13device_kernelIN5flash19enable_sm80_to_sm89INS1_16FlashAttnFwdSm80INS1_25CollectiveMainloopFwdSm80ILi4ELi1ELb0EN4cute5tupleIJNS5_1CILi128EEENS7_ILi112EEENS7_ILi64EEEEEELi64ENS_10bfloat16_tEfNS_4arch4Sm80ELb0ELb0ELb1ELb1ELb0ELb1ELb1ELb0EEENS1_21CollectiveEpilogueFwdINS6_IJS8_SA_S9_EEENS6_IJNS7_ILi1EEESI_SI_EEESC_SE_Li128ELb1ELb1ELb0ELb0EEENS1_19SingleTileSchedulerILb1ELb0ELb1ELi128EEEEEEEEEvNT_6ParamsE:
	.zero		1400


//--------------------- .nv.constant0._ZN7cutlass13device_kernelIN5flash19enable_sm80_to_sm89INS1_16FlashAttnFwdSm80INS1_25CollectiveMainloopFwdSm80ILi4ELi1ELb0EN4cute5tupleIJNS5_1CILi128EEENS7_ILi96EEENS7_ILi64EEEEEELi64ENS_10bfloat16_tEfNS_4arch4Sm80ELb0ELb1ELb1ELb0ELb0ELb0ELb1ELb0EEENS1_21CollectiveEpilogueFwdINS6_IJS8_SA_S9_EEENS6_IJNS7_ILi1EEESI_SI_EEESC_SE_Li128ELb0ELb1ELb0ELb0EEENS1_19SingleTileSchedulerILb0ELb0ELb1ELi128EEEEEEEEEvNT_6ParamsE --------------------------
	.section	.nv.constant0._ZN7cutlass13device_kernelIN5flash19enable_sm80_to_sm89INS1_16FlashAttnFwdSm80INS1_25CollectiveMainloopFwdSm80ILi4ELi1ELb0EN4cute5tupleIJNS5_1CILi128EEENS7_ILi96EEENS7_ILi64EEEEEELi64ENS_10bfloat16_tEfNS_4arch4Sm80ELb0ELb1ELb1ELb0ELb0ELb0ELb1ELb0EEENS1_21CollectiveEpilogueFwdINS6_IJS8_SA_S9_EEENS6_IJNS7_ILi1EEESI_SI_EEESC_SE_Li128ELb0ELb1ELb0ELb0EEENS1_19SingleTileSchedulerILb0ELb0ELb1ELi128EEEEEEEEEvNT_6ParamsE,"a",@progbits
	.sectionflags	@""
	.align	4
.nv.constant0._ZN7cutlass13device_kernelIN5flash19enable_sm80_to_sm89INS1_16FlashAttnFwdSm80INS1_25CollectiveMainloopFwdSm80ILi4ELi1ELb0EN4cute5tupleIJNS5_1CILi128EEENS7_ILi96EEENS7_ILi64EEEEEELi64ENS_10bfloat16_tEfNS_4arch4Sm80ELb0ELb1ELb1ELb0ELb0ELb0ELb1ELb0EEENS1_21CollectiveEpilogueFwdINS6_IJS8_SA_S9_EEENS6_IJNS7_ILi1EEESI_SI_EEESC_SE_Li128ELb0ELb1ELb0ELb0EEENS1_19SingleTileSchedulerILb0ELb0ELb1ELi128EEEEEEEEEvNT_6ParamsE:
	.zero		1400


//--------------------- .nv.constant0._ZN7cutlass13device_kernelIN5flash19enable_sm80_to_sm89INS1_16FlashAttnFwdSm80INS1_25CollectiveMainloopFwdSm80ILi4ELi1ELb0EN4cute5tupleIJNS5_1CILi128EEENS7_ILi96EEENS7_ILi64EEEEEELi64ENS_10bfloat16_tEfNS_4arch4Sm80ELb0ELb1ELb1ELb1ELb0ELb0ELb1ELb0EEENS1_21CollectiveEpilogueFwdINS6_IJS8_SA_S9_EEENS6_IJNS7_ILi1EEESI_SI_EEESC_SE_Li128ELb1ELb1ELb0ELb0EEENS1_19SingleTileSchedulerILb1ELb0ELb1ELi128EEEEEEEEEvNT_6ParamsE --------------------------
	.section	.nv.constant0._ZN7cutlass13device_kernelIN5flash19enable_sm80_to_sm89INS1_16FlashAttnFwdSm80INS1_25CollectiveMainloopFwdSm80ILi4ELi1ELb0EN4cute5tupleIJNS5_1CILi128EEENS7_ILi96EEENS7_ILi64EEEEEELi64ENS_10bfloat16_tEfNS_4arch4Sm80ELb0ELb1ELb1ELb1ELb0ELb0ELb1ELb0EEENS1_21CollectiveEpilogueFwdINS6_IJS8_SA_S9_EEENS6_IJNS7_ILi1EEESI_SI_EEESC_SE_Li128ELb1ELb1ELb0ELb0EEENS1_19SingleTileSchedulerILb1ELb0ELb1ELi128EEEEEEEEEvNT_6ParamsE,"a",@progbits
	.sectionflags	@""
	.align	4
.nv.constant0._ZN7cutlass13device_kernelIN5flash19enable_sm80_to_sm89INS1_16FlashAttnFwdSm80INS1_25CollectiveMainloopFwdSm80ILi4ELi1ELb0EN4cute5tupleIJNS5_1CILi128EEENS7_ILi96EEENS7_ILi64EEEEEELi64ENS_10bfloat16_tEfNS_4arch4Sm80ELb0ELb1ELb1ELb1ELb0ELb0ELb1ELb0EEENS1_21CollectiveEpilogueFwdINS6_IJS8_SA_S9_EEENS6_IJNS7_ILi1EEESI_SI_EEESC_SE_Li128ELb1ELb1ELb0ELb0EEENS1_19SingleTileSchedulerILb1ELb0ELb1ELi128EEEEEEEEEvNT_6ParamsE:
	.zero		1400


//--------------------- .nv.constant0._ZN7cutlass13device_kernelIN5flash19enable_sm80_to_sm89INS1_16FlashAttnFwdSm80INS1_25CollectiveMainloopFwdSm80ILi4ELi1ELb0EN4cute5tupleIJNS5_1CILi128EEENS7_ILi96EEENS7_ILi64EEEEEELi64ENS_10bfloat16_tEfNS_4arch4Sm80ELb0ELb1ELb1ELb1ELb0ELb1ELb1ELb0EEENS1_21CollectiveEpilogueFwdINS6_IJS8_SA_S9_EEENS6_IJNS7_ILi1EEESI_SI_EEESC_SE_Li128ELb1ELb1ELb0ELb0EEENS1_19SingleTileSchedulerILb1ELb0ELb1ELi128EEEEEEEEEvNT_6ParamsE --------------------------
	.section	.nv.constant0._ZN7cutlass13device_kernelIN5flash19enable_sm80_to_sm89INS1_16FlashAttnFwdSm80INS1_25CollectiveMainloopFwdSm80ILi4ELi1ELb0EN4cute5tupleIJNS5_1CILi128EEENS7_ILi96EEENS7_ILi64EEEEEELi64ENS_10bfloat16_tEfNS_4arch4Sm80ELb0ELb1ELb1ELb1ELb0ELb1ELb1ELb0EEENS1_21CollectiveEpilogueFwdINS6_IJS8_SA_S9_EEENS6_IJNS7_ILi1EEESI_SI_EEESC_SE_Li128ELb1ELb1ELb0ELb0EEENS1_19SingleTileSchedulerILb1ELb0ELb1ELi128EEEEEEEEEvNT_6ParamsE,"a",@progbits
	.sectionflags	@""
	.align	4
.nv.constant0._ZN7cutlass13device_kernelIN5flash19enable_sm80_to_sm89INS1_16FlashAttnFwdSm80INS1_25CollectiveMainloopFwdSm80ILi4ELi1ELb0EN4cute5tupleIJNS5_1CILi128EEENS7_ILi96EEENS7_ILi64EEEEEELi64ENS_10bfloat16_tEfNS_4arch4Sm80ELb0ELb1ELb1ELb1ELb0ELb1ELb1ELb0EEENS1_21CollectiveEpilogueFwdINS6_IJS8_SA_S9_EEENS6_IJNS7_ILi1EEESI_SI_EEESC_SE_Li128ELb1ELb1ELb0ELb0EEENS1_19SingleTileSchedulerILb1ELb0ELb1ELi128EEEEEEEEEvNT_6ParamsE:
	.zero		1400


//--------------------- .nv.constant0._ZN7cutlass13device_kernelIN5flash19enable_sm80_to_sm89INS1_16FlashAttnFwdSm80INS1_25CollectiveMainloopFwdSm80ILi4ELi1ELb0EN4cute5tupleIJNS5_1CILi128EEENS7_ILi112EEENS7_ILi64EEEEEELi64ENS_10bfloat16_tEfNS_4arch4Sm80ELb1ELb0ELb1ELb0ELb0ELb0ELb1ELb0EEENS1_21CollectiveEpilogueFwdINS6_IJS8_SA_S9_EEENS6_IJNS7_ILi1EEESI_SI_EEESC_SE_Li128ELb0ELb1ELb0ELb0EEENS1_30DynamicPersistentTileSchedulerILi128ELi128ELb0ELb1ELb0EEEEEEEEEvNT_6ParamsE --------------------------
	.section	.nv.constant0._ZN7cutlass13device_kernelIN5flash19enable_sm80_to_sm89INS1_16FlashAttnFwdSm80INS1_25CollectiveMainloopFwdSm80ILi4ELi1ELb0EN4cute5tupleIJNS5_1CILi128EEENS7_ILi112EEENS7_ILi64EEEEEELi64ENS_10bfloat16_tEfNS_4arch4Sm80ELb1ELb0ELb1ELb0ELb0ELb0ELb1ELb0EEENS1_21CollectiveEpilogueFwdINS6_IJS8_SA_S9_EEENS6_IJNS7_ILi1EEESI_SI_EEESC_SE_Li128ELb0ELb1ELb0ELb0EEENS1_30DynamicPersistentTileSchedulerILi128ELi128ELb0ELb1ELb0EEEEEEEEEvNT_6ParamsE,"a",@progbits
	.sectionflags	@""
	.align	4
.nv.constant0._ZN7cutlass13device_kernelIN5flash19enable_sm80_to_sm89INS1_16FlashAttnFwdSm80INS1_25CollectiveMainloopFwdSm80ILi4ELi1ELb0EN4cute5tupleIJNS5_1CILi128EEENS7_ILi112EEENS7_ILi64EEEEEELi64ENS_10bfloat16_tEfNS_4arch4Sm80ELb1ELb0ELb1ELb0ELb0ELb0ELb1ELb0EEENS1_21CollectiveEpilogueFwdINS6_IJS8_SA_S9_EEENS6_IJNS7_ILi1EEESI_SI_EEESC_SE_Li128ELb0ELb1ELb0ELb0EEENS1_30DynamicPersistentTileSchedulerILi128ELi128ELb0ELb1ELb0EEEEEEEEEvNT_6ParamsE:
	.zero		1416


//--------------------- .nv.constant0._ZN7cutlass13device_kernelIN5flash19enable_sm80_to_sm89INS1_16FlashAttnFwdSm80INS1_25CollectiveMainloopFwdSm80ILi4ELi1ELb0EN4cute5tupleIJNS5_1CILi128EEENS7_ILi112EEENS7_ILi64EEEEEELi64ENS_10bfloat16_tEfNS_4arch4Sm80ELb1ELb0ELb1ELb1ELb0ELb0ELb1ELb0EEENS1_21CollectiveEpilogueFwdINS6_IJS8_SA_S9_EEENS6_IJNS7_ILi1EEESI_SI_EEESC_SE_Li128ELb1ELb1ELb0ELb0EEENS1_19SingleTileSchedulerILb1ELb0ELb1ELi128EEEEEEEEEvNT_6ParamsE --------------------------
	.section	.nv.constant0._ZN7cutlass13device_kernelIN5flash19enable_sm80_to_sm89INS1_16FlashAttnFwdSm80INS1_25CollectiveMainloopFwdSm80ILi4ELi1ELb0EN4cute5tupleIJNS5_1CILi128EEENS7_ILi112EEENS7_ILi64EEEEEELi64ENS_10bfloat16_tEfNS_4arch4Sm80ELb1ELb0ELb1ELb1ELb0ELb0ELb1ELb0EEENS1_21CollectiveEpilogueFwdINS6_IJS8_SA_S9_EEENS6_IJNS7_ILi1EEESI_SI_EEESC_SE_Li128ELb1ELb1ELb0ELb0EEENS1_19SingleTileSchedulerILb1ELb0ELb1ELi128EEEEEEEEEvNT_6ParamsE,"a",@progbits
	.sectionflags	@""
	.align	4
.nv.constant0._ZN7cutlass13device_kernelIN5flash19enable_sm80_to_sm89INS1_16FlashAttnFwdSm80INS1_25CollectiveMainloopFwdSm80ILi4ELi1ELb0EN4cute5tupleIJNS5_1CILi128EEENS7_ILi112EEENS7_ILi64EEEEEELi64ENS_10bfloat16_tEfNS_4arch4Sm80ELb1ELb0ELb1ELb1ELb0ELb0ELb1ELb0EEENS1_21CollectiveEpilogueFwdINS6_IJS8_SA_S9_EEENS6_IJNS7_ILi1EEESI_SI_EEESC_SE_Li128ELb1ELb1ELb0ELb0EEENS1_19SingleTileSchedulerILb1ELb0ELb1ELi128EEEEEEEEEvNT_6ParamsE:
	.zero		1400


//--------------------- .nv.constant0._ZN7cutlass13device_kernelIN5flash19enable_sm80_to_sm89INS1_16FlashAttnFwdSm80INS1_25CollectiveMainloopFwdSm80ILi4ELi1ELb0EN4cute5tupleIJNS5_1CILi128EEENS7_ILi112EEENS7_ILi64EEEEEELi64ENS_10bfloat16_tEfNS_4arch4Sm80ELb1ELb0ELb1ELb1ELb0ELb1ELb1ELb0EEENS1_21CollectiveEpilogueFwdINS6_IJS8_SA_S9_EEENS6_IJNS7_ILi1EEESI_SI_EEESC_SE_Li128ELb1ELb1ELb0ELb0EEENS1_19SingleTileSchedulerILb1ELb0ELb1ELi128EEEEEEEEEvNT_6ParamsE --------------------------
	.section	.nv.constant0._ZN7cutlass13device_kernelIN5flash19enable_sm80_to_sm89INS1_16FlashAttnFwdSm80INS1_25CollectiveMainloopFwdSm80ILi4ELi1ELb0EN4cute5tupleIJNS5_1CILi128EEENS7_ILi112EEENS7_ILi64EEEEEELi64ENS_10bfloat16_tEfNS_4arch4Sm80ELb1ELb0ELb1ELb1ELb0ELb1ELb1ELb0EEENS1_21CollectiveEpilogueFwdINS6_IJS8_SA_S9_EEENS6_IJNS7_ILi1EEESI_SI_EEESC_SE_Li128ELb1ELb1ELb0ELb0EEENS1_19SingleTileSchedulerILb1ELb0ELb1ELi128EEEEEEEEEvNT_6ParamsE,"a",@progbits
	.sectionflags	@""
	.align	4
.nv.constant0._ZN7cutlass13device_kernelIN5flash19enable_sm80_to_sm89INS1_16FlashAttnFwdSm80INS1_25CollectiveMainloopFwdSm80ILi4ELi1ELb0EN4cute5tupleIJNS5_1CILi128EEENS7_ILi112EEENS7_ILi64EEEEEELi64ENS_10bfloat16_tEfNS_4arch4Sm80ELb1ELb0ELb1ELb1ELb0ELb1ELb1ELb0EEENS1_21CollectiveEpilogueFwdINS6_IJS8_SA_S9_EEENS6_IJNS7_ILi1EEESI_SI_EEESC_SE_Li128ELb1ELb1ELb0ELb0EEENS1_19SingleTileSchedulerILb1ELb0ELb1ELi128EEEEEEEEEvNT_6ParamsE:
	.zero		1400


//--------------------- .nv.constant0._ZN7cutlass13device_kernelIN5flash19enable_sm80_to_sm89INS1_16FlashAttnFwdSm80INS1_25CollectiveMainloopFwdSm80ILi4ELi1ELb0EN4cute5tupleIJNS5_1CILi128EEENS7_ILi112EEENS7_ILi64EEEEEELi64ENS_10bfloat16_tEfNS_4arch4Sm80ELb0ELb0ELb0ELb0ELb0ELb0ELb1ELb0EEENS1_21CollectiveEpilogueFwdINS6_IJS8_SA_S9_EEENS6_IJNS7_ILi1EEESI_SI_EEESC_SE_Li128ELb0ELb1ELb0ELb0EEENS1_19SingleTileSchedulerILb0ELb0ELb1ELi128EEEEEEEEEvNT_6ParamsE --------------------------
	.section	.nv.constant0._ZN7cutlass13device_kernelIN5flash19enable_sm80_to_sm89INS1_16FlashAttnFwdSm80INS1_25CollectiveMainloopFwdSm80ILi4ELi1ELb0EN4cute5tupleIJNS5_1CILi128EEENS7_ILi112EEENS7_ILi64EEEEEELi64ENS_10bfloat16_tEfNS_4arch4Sm80ELb0ELb0ELb0ELb0ELb0ELb0ELb1ELb0EEENS1_21CollectiveEpilogueFwdINS6_IJS8_SA_S9_EEENS6_IJNS7_ILi1EEESI_SI_EEESC_SE_Li128ELb0ELb1ELb0ELb0EEENS1_19SingleTileSchedulerILb0ELb0ELb1ELi128EEEEEEEEEvNT_6ParamsE,"a",@progbits
	.sectionflags	@""
	.align	4
.nv.constant0._ZN7cutlass13device_kernelIN5flash19enable_sm80_to_sm89INS1_16FlashAttnFwdSm80INS1_25CollectiveMainloopFwdSm80ILi4ELi1ELb0EN4cute5tupleIJNS5_1CILi128EEENS7_ILi112EEENS7_ILi64EEEEEELi64ENS_10bfloat16_tEfNS_4arch4Sm80ELb0ELb0ELb0ELb0ELb0ELb0ELb1ELb0EEENS1_21CollectiveEpilogueFwdINS6_IJS8_SA_S9_EEENS6_IJNS7_ILi1EEESI_SI_EEESC_SE_Li128ELb0ELb1ELb0ELb0EEENS1_19SingleTileSchedulerILb0ELb0ELb1ELi128EEEEEEEEEvNT_6ParamsE:
	.zero		1400


//--------------------- .nv.constant0._ZN7cutlass13device_kernelIN5flash19enable_sm80_to_sm89INS1_16FlashAttnFwdSm80INS1_25CollectiveMainloopFwdSm80ILi4ELi1ELb0EN4cute5tupleIJNS5_1CILi128EEENS7_ILi112EEENS7_ILi64EEEEEELi64ENS_10bfloat16_tEfNS_4arch4Sm80ELb0ELb0ELb0ELb1ELb0ELb0ELb1ELb0EEENS1_21CollectiveEpilogueFwdINS6_IJS8_SA_S9_EEENS6_IJNS7_ILi1EEESI_SI_EEESC_SE_Li128ELb1ELb1ELb0ELb0EEENS1_19SingleTileSchedulerILb1ELb0ELb1ELi128EEEEEEEEEvNT_6ParamsE --------------------------
	.section	.nv.constant0._ZN7cutlass13device_kernelIN5flash19enable_sm80_to_sm89INS1_16FlashAttnFwdSm80INS1_25CollectiveMainloopFwdSm80ILi4ELi1ELb0EN4cute5tupleIJNS5_1CILi128EEENS7_ILi112EEENS7_ILi64EEEEEELi64ENS_10bfloat16_tEfNS_4arch4Sm80ELb0ELb0ELb0ELb1ELb0ELb0ELb1ELb0EEENS1_21CollectiveEpilogueFwdINS6_IJS8_SA_S9_EEENS6_IJNS7_ILi1EEESI_SI_EEESC_SE_Li128ELb1ELb1ELb0ELb0EEENS1_19SingleTileSchedulerILb1ELb0ELb1ELi128EEEEEEEEEvNT_6ParamsE,"a",@progbits
	.sectionflags	@""
	.align	4
.nv.constant0._ZN7cutlass13device_kernelIN5flash19enable_sm80_to_sm89INS1_16FlashAttnFwdSm80INS1_25CollectiveMainloopFwdSm80ILi4ELi1ELb0EN4cute5tupleIJNS5_1CILi128EEENS7_ILi112EEENS7_ILi64EEEEEELi64ENS_10bfloat16_tEfNS_4arch4Sm80ELb0ELb0ELb0ELb1ELb0ELb0ELb1ELb0EEENS1_21CollectiveEpilogueFwdINS6_IJS8_SA_S9_EEENS6_IJNS7_ILi1EEESI_SI_EEESC_SE_Li128ELb1ELb1ELb0ELb0EEENS1_19SingleTileSchedulerILb1ELb0ELb1ELi128EEEEEEEEEvNT_6ParamsE:
	.zero		1400


//--------------------- .nv.constant0._ZN7cutlass13device_kernelIN5flash19enable_sm80_to_sm89INS1_16FlashAttnFwdSm80INS1_25CollectiveMainloopFwdSm80ILi4ELi1ELb0EN4cute5tupleIJNS5_1CILi128EEENS7_ILi112EEENS7_ILi64EEEEEELi64ENS_10bfloat16_tEfNS_4arch4Sm80ELb0ELb0ELb0ELb1ELb0ELb1ELb1ELb0EEENS1_21CollectiveEpilogueFwdINS6_IJS8_SA_S9_EEENS6_IJNS7_ILi1EEESI_SI_EEESC_SE_Li128ELb1ELb1ELb0ELb0EEENS1_19SingleTileSchedulerILb1ELb0ELb1ELi128EEEEEEEEEvNT_6ParamsE --------------------------
	.section	.nv.constant0._ZN7cutlass13device_kernelIN5flash19enable_sm80_to_sm89INS1_16FlashAttnFwdSm80INS1_25CollectiveMainloopFwdSm80ILi4ELi1ELb0EN4cute5tupleIJNS5_1CILi128EEENS7_ILi112EEENS7_ILi64EEEEEELi64ENS_10bfloat16_tEfNS_4arch4Sm80ELb0ELb0ELb0ELb1ELb0ELb1ELb1ELb0EEENS1_21CollectiveEpilogueFwdINS6_IJS8_SA_S9_EEENS6_IJNS7_ILi1EEESI_SI_EEESC_SE_Li128ELb1ELb1ELb0ELb0EEENS1_19SingleTileSchedulerILb1ELb0ELb1ELi128EEEEEEEEEvNT_6ParamsE,"a",@progbits
	.sectionflags	@""
	.align	4
.nv.constant0._ZN7cutlass13device_kernelIN5flash19enable_sm80_to_sm89INS1_16FlashAttnFwdSm80INS1_25CollectiveMainloopFwdSm80ILi4ELi1ELb0EN4cute5tupleIJNS5_1CILi128EEENS7_ILi112EEENS7_ILi64EEEEEELi64ENS_10bfloat16_tEfNS_4arch4Sm80ELb0ELb0ELb0ELb1ELb0ELb1ELb1ELb0EEENS1_21CollectiveEpilogueFwdINS6_IJS8_SA_S9_EEENS6_IJNS7_ILi1EEESI_SI_EEESC_SE_Li128ELb1ELb1ELb0ELb0EEENS1_19SingleTileSchedulerILb1ELb0ELb1ELi128EEEEEEEEEvNT_6ParamsE:
	.zero		1400


//--------------------- .nv.constant0._ZN7cutlass13device_kernelIN5flash19enable_sm80_to_sm89INS1_16FlashAttnFwdSm80INS1_25CollectiveMainloopFwdSm80ILi4ELi1ELb0EN4cute5tupleIJNS5_1CILi128EEENS7_ILi96EEENS7_ILi64EEEEEELi64ENS_10bfloat16_tEfNS_4arch4Sm80ELb0ELb1ELb0ELb0ELb0ELb0ELb1ELb0EEENS1_21CollectiveEpilogueFwdINS6_IJS8_SA_S9_EEENS6_IJNS7_ILi1EEESI_SI_EEESC_SE_Li128ELb0ELb1ELb0ELb0EEENS1_19SingleTileSchedulerILb0ELb0ELb1ELi128EEEEEEEEEvNT_6ParamsE --------------------------
	.section	.nv.constant0._ZN7cutlass13device_kernelIN5flash19enable_sm80_to_sm89INS1_16FlashAttnFwdSm80INS1_25CollectiveMainloopFwdSm80ILi4ELi1ELb0EN4cute5tupleIJNS5_1CILi128EEENS7_ILi96EEENS7_ILi64EEEEEELi64ENS_10bfloat16_tEfNS_4arch4Sm80ELb0ELb1ELb0ELb0ELb0ELb0ELb1ELb0EEENS1_21CollectiveEpilogueFwdINS6_IJS8_SA_S9_EEENS6_IJNS7_ILi1EEESI_SI_EEESC_SE_Li128ELb0ELb1ELb0ELb0EEENS1_19SingleTileSchedulerILb0ELb0ELb1ELi128EEEEEEEEEvNT_6ParamsE,"a",@progbits
	.sectionflags	@""
	.align	4
.nv.constant0._ZN7cutlass13device_kernelIN5flash19enable_sm80_to_sm89INS1_16FlashAttnFwdSm80INS1_25CollectiveMainloopFwdSm80ILi4ELi1ELb0EN4cute5tupleIJNS5_1CILi128EEENS7_ILi96EEENS7_ILi64EEEEEELi64ENS_10bfloat16_tEfNS_4arch4Sm80ELb0ELb1ELb0ELb0ELb0ELb0ELb1ELb0EEENS1_21CollectiveEpilogueFwdINS6_IJS8_SA_S9_EEENS6_IJNS7_ILi1EEESI_SI_EEESC_SE_Li128ELb0ELb1ELb0ELb0EEENS1_19SingleTileSchedulerILb0ELb0ELb1ELi128EEEEEEEEEvNT_6ParamsE:
	.zero		1400


//--------------------- .nv.constant0._ZN7cutlass13device_kernelIN5flash19enable_sm80_to_sm89INS1_16FlashAttnFwdSm80INS1_25CollectiveMainloopFwdSm80ILi4ELi1ELb0EN4cute5tupleIJNS5_1CILi128EEENS7_ILi96EEENS7_ILi64EEEEEELi64ENS_10bfloat16_tEfNS_4arch4Sm80ELb0ELb1ELb0ELb1ELb0ELb0ELb1ELb0EEENS1_21CollectiveEpilogueFwdINS6_IJS8_SA_S9_EEENS6_IJNS7_ILi1EEESI_SI_EEESC_SE_Li128ELb1ELb1ELb0ELb0EEENS1_19SingleTileSchedulerILb1ELb0ELb1ELi128EEEEEEEEEvNT_6ParamsE --------------------------
	.section	.nv.constant0._ZN7cutlass13device_kernelIN5flash19enable_sm80_to_sm89INS1_16FlashAttnFwdSm80INS1_25CollectiveMainloopFwdSm80ILi4ELi1ELb0EN4cute5tupleIJNS5_1CILi128EEENS7_ILi96EEENS7_ILi64EEEEEELi64ENS_10bfloat16_tEfNS_4arch4Sm80ELb0ELb1ELb0ELb1ELb0ELb0ELb1ELb0EEENS1_21CollectiveEpilogueFwdINS6_IJS8_SA_S9_EEENS6_IJNS7_ILi1EEESI_SI_EEESC_SE_Li128ELb1ELb1ELb0ELb0EEENS1_19SingleTileSchedulerILb1ELb0ELb1ELi128EEEEEEEEEvNT_6ParamsE,"a",@progbits
	.sectionflags	@""
	.align	4
.nv.constant0._ZN7cutlass13device_kernelIN5flash19enable_sm80_to_sm89INS1_16FlashAttnFwdSm80INS1_25CollectiveMainloopFwdSm80ILi4ELi1ELb0EN4cute5tupleIJNS5_1CILi128EEENS7_ILi96EEENS7_ILi64EEEEEELi64ENS_10bfloat16_tEfNS_4arch4Sm80ELb0ELb1ELb0ELb1ELb0ELb0ELb1ELb0EEENS1_21CollectiveEpilogueFwdINS6_IJS8_SA_S9_EEENS6_IJNS7_ILi1EEESI_SI_EEESC_SE_Li128ELb1ELb1ELb0ELb0EEENS1_19SingleTileSchedulerILb1ELb0ELb1ELi128EEEEEEEEEvNT_6ParamsE:
	.zero		1400


//--------------------- .nv.constant0._ZN7cutlass13device_kernelIN5flash19enable_sm80_to_sm89INS1_16FlashAttnFwdSm80INS1_25CollectiveMainloopFwdSm80ILi4ELi1ELb0EN4cute5tupleIJNS5_1CILi128EEENS7_ILi96EEENS7_ILi64EEEEEELi64ENS_10bfloat16_tEfNS_4arch4Sm80ELb0ELb1ELb0ELb1ELb0ELb1ELb1ELb0EEENS1_21CollectiveEpilogueFwdINS6_IJS8_SA_S9_EEENS6_IJNS7_ILi1EEESI_SI_EEESC_SE_Li128ELb1ELb1ELb0ELb0EEENS1_19SingleTileSchedulerILb1ELb0ELb1ELi128EEEEEEEEEvNT_6ParamsE --------------------------
	.section	.nv.constant0._ZN7cutlass13device_kernelIN5flash19enable_sm80_to_sm89INS1_16FlashAttnFwdSm80INS1_25CollectiveMainloopFwdSm80ILi4ELi1ELb0EN4cute5tupleIJNS5_1CILi128EEENS7_ILi96EEENS7_ILi64EEEEEELi64ENS_10bfloat16_tEfNS_4arch4Sm80ELb0ELb1ELb0ELb1ELb0ELb1ELb1ELb0EEENS1_21CollectiveEpilogueFwdINS6_IJS8_SA_S9_EEENS6_IJNS7_ILi1EEESI_SI_EEESC_SE_Li128ELb1ELb1ELb0ELb0EEENS1_19SingleTileSchedulerILb1ELb0ELb1ELi128EEEEEEEEEvNT_6ParamsE,"a",@progbits
	.sectionflags	@""
	.align	4
.nv.constant0._ZN7cutlass13device_kernelIN5flash19enable_sm80_to_sm89INS1_16FlashAttnFwdSm80INS1_25CollectiveMainloopFwdSm80ILi4ELi1ELb0EN4cute5tupleIJNS5_1CILi128EEENS7_ILi96EEENS7_ILi64EEEEEELi64ENS_10bfloat16_tEfNS_4arch4Sm80ELb0ELb1ELb0ELb1ELb0ELb1ELb1ELb0EEENS1_21CollectiveEpilogueFwdINS6_IJS8_SA_S9_EEENS6_IJNS7_ILi1EEESI_SI_EEESC_SE_Li128ELb1ELb1ELb0ELb0EEENS1_19SingleTileSchedulerILb1ELb0ELb1ELi128EEEEEEEEEvNT_6ParamsE:
	.zero		1400


//--------------------- .nv.constant0._ZN7cutlass13device_kernelIN5flash19enable_sm80_to_sm89INS1_16FlashAttnFwdSm80INS1_25CollectiveMainloopFwdSm80ILi4ELi1ELb0EN4cute5tupleIJNS5_1CILi128EEENS7_ILi112EEENS7_ILi64EEEEEELi64ENS_10bfloat16_tEfNS_4arch4Sm80ELb1ELb0ELb0ELb0ELb0ELb0ELb1ELb0EEENS1_21CollectiveEpilogueFwdINS6_IJS8_SA_S9_EEENS6_IJNS7_ILi1EEESI_SI_EEESC_SE_Li128ELb0ELb1ELb0ELb0EEENS1_30DynamicPersistentTileSchedulerILi128ELi128ELb0ELb1ELb0EEEEEEEEEvNT_6ParamsE --------------------------
	.section	.nv.constant0._ZN7cutlass13device_kernelIN5flash19enable_sm80_to_sm89INS1_16FlashAttnFwdSm80INS1_25CollectiveMainloopFwdSm80ILi4ELi1ELb0EN4cute5tupleIJNS5_1CILi128EEENS7_ILi112EEENS7_ILi64EEEEEELi64ENS_10bfloat16_tEfNS_4arch4Sm80ELb1ELb0ELb0ELb0ELb0ELb0ELb1ELb0EEENS1_21CollectiveEpilogueFwdINS6_IJS8_SA_S9_EEENS6_IJNS7_ILi1EEESI_SI_EEESC_SE_Li128ELb0ELb1ELb0ELb0EEENS1_30DynamicPersistentTileSchedulerILi128ELi128ELb0ELb1ELb0EEEEEEEEEvNT_6ParamsE,"a",@progbits
	.sectionflags	@""
	.align	4
.nv.constant0._ZN7cutlass13device_kernelIN5flash19enable_sm80_to_sm89INS1_16FlashAttnFwdSm80INS1_25CollectiveMainloopFwdSm80ILi4ELi1ELb0EN4cute5tupleIJNS5_1CILi128EEENS7_ILi112EEENS7_ILi64EEEEEELi64ENS_10bfloat16_tEfNS_4arch4Sm80ELb1ELb0ELb0ELb0ELb0ELb0ELb1ELb0EEENS1_21CollectiveEpilogueFwdINS6_IJS8_SA_S9_EEENS6_IJNS7_ILi1EEESI_SI_EEESC_SE_Li128ELb0ELb1ELb0ELb0EEENS1_30DynamicPersistentTileSchedulerILi128ELi128ELb0ELb1ELb0EEEEEEEEEvNT_6ParamsE:
	.zero		1416


//--------------------- .nv.constant0._ZN7cutlass13device_kernelIN5flash19enable_sm80_to_sm89INS1_16FlashAttnFwdSm80INS1_25CollectiveMainloopFwdSm80ILi4ELi1ELb0EN4cute5tupleIJNS5_1CILi128EEENS7_ILi112EEENS7_ILi64EEEEEELi64ENS_10bfloat16_tEfNS_4arch4Sm80ELb1ELb0ELb0ELb1ELb0ELb0ELb1ELb0EEENS1_21CollectiveEpilogueFwdINS6_IJS8_SA_S9_EEENS6_IJNS7_ILi1EEESI_SI_EEESC_SE_Li128ELb1ELb1ELb0ELb0EEENS1_19SingleTileSchedulerILb1ELb0ELb1ELi128EEEEEEEEEvNT_6ParamsE --------------------------
	.section	.nv.constant0._ZN7cutlass13device_kernelIN5flash19enable_sm80_to_sm89INS1_16FlashAttnFwdSm80INS1_25CollectiveMainloopFwdSm80ILi4ELi1ELb0EN4cute5tupleIJNS5_1CILi128EEENS7_ILi112EEENS7_ILi64EEEEEELi64ENS_10bfloat16_tEfNS_4arch4Sm80ELb1ELb0ELb0ELb1ELb0ELb0ELb1ELb0EEENS1_21CollectiveEpilogueFwdINS6_IJS8_SA_S9_EEENS6_IJNS7_ILi1EEESI_SI_EEESC_SE_Li128ELb1ELb1ELb0ELb0EEENS1_19SingleTileSchedulerILb1ELb0ELb1ELi128EEEEEEEEEvNT_6ParamsE,"a",@progbits
	.sectionflags	@""
	.align	4
.nv.constant0._ZN7cutlass13device_kernelIN5flash19enable_sm80_to_sm89INS1_16FlashAttnFwdSm80INS1_25CollectiveMainloopFwdSm80ILi4ELi1ELb0EN4cute5tupleIJNS5_1CILi128EEENS7_ILi112EEENS7_ILi64EEEEEELi64ENS_10bfloat16_tEfNS_4arch4Sm80ELb1ELb0ELb0ELb1ELb0ELb0ELb1ELb0EEENS1_21CollectiveEpilogueFwdINS6_IJS8_SA_S9_EEENS6_IJNS7_ILi1EEESI_SI_EEESC_SE_Li128ELb1ELb1ELb0ELb0EEENS1_19SingleTileSchedulerILb1ELb0ELb1ELi128EEEEEEEEEvNT_6ParamsE:
	.zero		1400


//--------------------- .nv.constant0._ZN7cutlass13device_kernelIN5flash19enable_sm80_to_sm89INS1_16FlashAttnFwdSm80INS1_25CollectiveMainloopFwdSm80ILi4ELi1ELb0EN4cute5tupleIJNS5_1CILi128EEENS7_ILi112EEENS7_ILi64EEEEEELi64ENS_10bfloat16_tEfNS_4arch4Sm80ELb1ELb0ELb0ELb1ELb0ELb1ELb1ELb0EEENS1_21CollectiveEpilogueFwdINS6_IJS8_SA_S9_EEENS6_IJNS7_ILi1EEESI_SI_EEESC_SE_Li128ELb1ELb1ELb0ELb0EEENS1_19SingleTileSchedulerILb1ELb0ELb1ELi128EEEEEEEEEvNT_6ParamsE --------------------------
	.section	.nv.constant0._ZN7cutlass13device_kernelIN5flash19enable_sm80_to_sm89INS1_16FlashAttnFwdSm80INS1_25CollectiveMainloopFwdSm80ILi4ELi1ELb0EN4cute5tupleIJNS5_1CILi128EEENS7_ILi112EEENS7_ILi64EEEEEELi64ENS_10bfloat16_tEfNS_4arch4Sm80ELb1ELb0ELb0ELb1ELb0ELb1ELb1ELb0EEENS1_21CollectiveEpilogueFwdINS6_IJS8_SA_S9_EEENS6_IJNS7_ILi1EEESI_SI_EEESC_SE_Li128ELb1ELb1ELb0ELb0EEENS1_19SingleTileSchedulerILb1ELb0ELb1ELi128EEEEEEEEEvNT_6ParamsE,"a",@progbits
	.sectionflags	@""
	.align	4
.nv.constant0._ZN7cutlass13device_kernelIN5flash19enable_sm80_to_sm89INS1_16FlashAttnFwdSm80INS1_25CollectiveMainloopFwdSm80ILi4ELi1ELb0EN4cute5tupleIJNS5_1CILi128EEENS7_ILi112EEENS7_ILi64EEEEEELi64ENS_10bfloat16_tEfNS_4arch4Sm80ELb1ELb0ELb0ELb1ELb0ELb1ELb1ELb0EEENS1_21CollectiveEpilogueFwdINS6_IJS8_SA_S9_EEENS6_IJNS7_ILi1EEESI_SI_EEESC_SE_Li128ELb1ELb1ELb0ELb0EEENS1_19SingleTileSchedulerILb1ELb0ELb1ELi128EEEEEEEEEvNT_6ParamsE:
	.zero		1400


//--------------------- .text._ZN7cutlass13device_kernelIN5flash19enable_sm80_to_sm89INS1_16FlashAttnFwdSm80INS1_25CollectiveMainloopFwdSm80ILi4ELi1ELb0EN4cute5tupleIJNS5_1CILi128EEENS7_ILi112EEENS7_ILi64EEEEEELi64ENS_10bfloat16_tEfNS_4arch4Sm80ELb0ELb0ELb1ELb0ELb0ELb0ELb1ELb0EEENS1_21CollectiveEpilogueFwdINS6_IJS8_SA_S9_EEENS6_IJNS7_ILi1EEESI_SI_EEESC_SE_Li128ELb0ELb1ELb0ELb0EEENS1_19SingleTileSchedulerILb0ELb0ELb1ELi128EEEEEEEEEvNT_6ParamsE --------------------------
	.section	.text._ZN7cutlass13device_kernelIN5flash19enable_sm80_to_sm89INS1_16FlashAttnFwdSm80INS1_25CollectiveMainloopFwdSm80ILi4ELi1ELb0EN4cute5tupleIJNS5_1CILi128EEENS7_ILi112EEENS7_ILi64EEEEEELi64ENS_10bfloat16_tEfNS_4arch4Sm80ELb0ELb0ELb1ELb0ELb0ELb0ELb1ELb0EEENS1_21CollectiveEpilogueFwdINS6_IJS8_SA_S9_EEENS6_IJNS7_ILi1EEESI_SI_EEESC_SE_Li128ELb0ELb1ELb0ELb0EEENS1_19SingleTileSchedulerILb0ELb0ELb1ELi128EEEEEEEEEvNT_6ParamsE,"ax",@progbits
	.sectioninfo	@"SHI_REGISTERS=255"
	.align	128
.text._ZN7cutlass13device_kernelIN5flash19enable_sm80_to_sm89INS1_16FlashAttnFwdSm80INS1_25CollectiveMainloopFwdSm80ILi4ELi1ELb0EN4cute5tupleIJNS5_1CILi128EEENS7_ILi112EEENS7_ILi64EEEEEELi64ENS_10bfloat16_tEfNS_4arch4Sm80ELb0ELb0ELb1ELb0ELb0ELb0ELb1ELb0EEENS1_21CollectiveEpilogueFwdINS6_IJS8_SA_S9_EEENS6_IJNS7_ILi1EEESI_SI_EEESC_SE_Li128ELb0ELb1ELb0ELb0EEENS1_19SingleTileSchedulerILb0ELb0ELb1ELi128EEEEEEEEEvNT_6ParamsE:
        .type           _ZN7cutlass13device_kernelIN5flash19enable_sm80_to_sm89INS1_16FlashAttnFwdSm80INS1_25CollectiveMainloopFwdSm80ILi4ELi1ELb0EN4cute5tupleIJNS5_1CILi128EEENS7_ILi112EEENS7_ILi64EEEEEELi64ENS_10bfloat16_tEfNS_4arch4Sm80ELb0ELb0ELb1ELb0ELb0ELb0ELb1ELb0EEENS1_21CollectiveEpilogueFwdINS6_IJS8_SA_S9_EEENS6_IJNS7_ILi1EEESI_SI_EEESC_SE_Li128ELb0ELb1ELb0ELb0EEENS1_19SingleTileSchedulerILb0ELb0ELb1ELi128EEEEEEEEEvNT_6ParamsE,@function
        .size           _ZN7cutlass13device_kernelIN5flash19enable_sm80_to_sm89INS1_16FlashAttnFwdSm80INS1_25CollectiveMainloopFwdSm80ILi4ELi1ELb0EN4cute5tupleIJNS5_1CILi128EEENS7_ILi112EEENS7_ILi64EEEEEELi64ENS_10bfloat16_tEfNS_4arch4Sm80ELb0ELb0ELb1ELb0ELb0ELb0ELb1ELb0EEENS1_21CollectiveEpilogueFwdINS6_IJS8_SA_S9_EEENS6_IJNS7_ILi1EEESI_SI_EEESC_SE_Li128ELb0ELb1ELb0ELb0EEENS1_19SingleTileSchedulerILb0ELb0ELb1ELi128EEEEEEEEEvNT_6ParamsE,(.L_x_1470 - _ZN7cutlass13device_kernelIN5flash19enable_sm80_to_sm89INS1_16FlashAttnFwdSm80INS1_25CollectiveMainloopFwdSm80ILi4ELi1ELb0EN4cute5tupleIJNS5_1CILi128EEENS7_ILi112EEENS7_ILi64EEEEEELi64ENS_10bfloat16_tEfNS_4arch4Sm80ELb0ELb0ELb1ELb0ELb0ELb0ELb1ELb0EEENS1_21CollectiveEpilogueFwdINS6_IJS8_SA_S9_EEENS6_IJNS7_ILi1EEESI_SI_EEESC_SE_Li128ELb0ELb1ELb0ELb0EEENS1_19SingleTileSchedulerILb0ELb0ELb1ELi128EEEEEEEEEvNT_6ParamsE)
        .other          _ZN7cutlass13device_kernelIN5flash19enable_sm80_to_sm89INS1_16FlashAttnFwdSm80INS1_25CollectiveMainloopFwdSm80ILi4ELi1ELb0EN4cute5tupleIJNS5_1CILi128EEENS7_ILi112EEENS7_ILi64EEEEEELi64ENS_10bfloat16_tEfNS_4arch4Sm80ELb0ELb0ELb1ELb0ELb0ELb0ELb1ELb0EEENS1_21CollectiveEpilogueFwdINS6_IJS8_SA_S9_EEENS6_IJNS7_ILi1EEESI_SI_EEESC_SE_Li128ELb0ELb1ELb0ELb0EEENS1_19SingleTileSchedulerILb0ELb0ELb1ELi128EEEEEEEEEvNT_6ParamsE,@"STO_CUDA_ENTRY STV_DEFAULT"
_ZN7cutlass13device_kernelIN5flash19enable_sm80_to_sm89INS1_16FlashAttnFwdSm80INS1_25CollectiveMainloopFwdSm80ILi4ELi1ELb0EN4cute5tupleIJNS5_1CILi128EEENS7_ILi112EEENS7_ILi64EEEEEELi64ENS_10bfloat16_tEfNS_4arch4Sm80ELb0ELb0ELb1ELb0ELb0ELb0ELb1ELb0EEENS1_21CollectiveEpilogueFwdINS6_IJS8_SA_S9_EEENS6_IJNS7_ILi1EEESI_SI_EEESC_SE_Li128ELb0ELb1ELb0ELb0EEENS1_19SingleTileSchedulerILb0ELb0ELb1ELi128EEEEEEEEEvNT_6ParamsE:
[----:B------:R-:W-:-:S03]  /*0000*/  MOV R1, c[0x0][0x28] ;  /* 0x00000a0000017a02 */ /* 0x000fc60000000f00 */
[----:B------:R-:W1:Y:S01]  /*0010*/  S2R R22, SR_CTAID.Z ;  /* 0x0000000000167919 */ /* 0x000e620000002700 */
[----:B------:R-:W-:Y:S02]  /*0020*/  IADD3 R1, R1, -0x98, RZ ;  /* 0xffffff6801017810 */ /* 0x000fe40007ffe0ff */
[----:B-1----:R-:W-:-:S13]  /*0030*/  ISETP.GE.AND P0, PT, R22, RZ, PT ;  /* 0x000000ff1600720c */ /* 0x002fda0003f06270 */
[----:B------:R-:W-:Y:S05]  /*0040*/  @!P0 EXIT ;  /* 0x000000000000894d */ /* 0x000fea0003800000 */
[----:B------:R-:W-:Y:S01]  /*0050*/  ISETP.NE.U32.AND P6, PT, RZ, c[0x0][0x340], PT ;  /* 0x0000d000ff007a0c */ /* 0x000fe20003fc5070 */
[----:B------:R-:W-:-:S03]  /*0060*/  ULDC.64 UR8, c[0x0][0x118] ;  /* 0x0000460000087ab9 */ /* 0x000fc60000000a00 */
[----:B------:R-:W-:-:S13]  /*0070*/  ISETP.NE.AND.EX P6, PT, RZ, c[0x0][0x344], PT, P6 ;  /* 0x0000d100ff007a0c */ /* 0x000fda0003fc5360 */
[----:B------:R-:W-:-:S04]  /*0080*/  @P6 IMAD.MOV.U32 R2, RZ, RZ, 0x4 ;  /* 0x00000004ff026424 */ /* 0x000fc800078e00ff */
[----:B------:R-:W-:-:S05]  /*0090*/  @P6 IMAD.WIDE R2, R22, R2, c[0x0][0x340] ;  /* 0x0000d00016026625 */ /* 0x000fca00078e0202 */
[----:B------:R1:W2:Y:S01]  /*00a0*/  @P6 LDG.E R21, [R2.64] ;  /* 0x0000000802156981 */ /* 0x0002a2000c1e1900 */
[----:B------:R-:W-:Y:S01]  /*00b0*/  IMAD.MOV.U32 R20, RZ, RZ, c[0x0][0x2c4] ;  /* 0x0000b100ff147624 */ /* 0x000fe200078e00ff */
[----:B------:R-:W-:Y:S01]  /*00c0*/  SHF.R.S32.HI R23, RZ, 0x1f, R22 ;  /* 0x0000001fff177819 */ /* 0x000fe20000011416 */
[----:B------:R-:W-:Y:S01]  /*00d0*/  IMAD.MOV.U32 R194, RZ, RZ, c[0x0][0x1d0] ;  /* 0x00007400ffc27624 */ /* 0x000fe200078e00ff */
[----:B------:R-:W3:Y:S01]  /*00e0*/  S2R R43, SR_TID.X ;  /* 0x00000000002b7919 */ /* 0x000ee20000002100 */
[----:B------:R-:W-:Y:S01]  /*00f0*/  IMAD.MOV.U32 R190, RZ, RZ, c[0x0][0x1e0] ;  /* 0x00007800ffbe7624 */ /* 0x000fe200078e00ff */
[C---:B------:R-:W-:Y:S01]  /*0100*/  ISETP.NE.AND P0, PT, R20.reuse, 0x1, PT ;  /* 0x000000011400780c */ /* 0x040fe20003f05270 */
[----:B------:R-:W-:Y:S01]  /*0110*/  IMAD R5, R23, c[0x0][0x1c0], RZ ;  /* 0x0000700017057a24 */ /* 0x000fe200078e02ff */
[----:B------:R-:W4:Y:S01]  /*0120*/  S2R R44, SR_CTAID.Y ;  /* 0x00000000002c7919 */ /* 0x000f220000002600 */
[----:B------:R-:W-:Y:S02]  /*0130*/  IMAD R20, R20, c[0x0][0x168], RZ ;  /* 0x00005a0014147a24 */ /* 0x000fe400078e02ff */
[----:B------:R-:W-:Y:S01]  /*0140*/  IMAD R5, R22, c[0x0][0x1c4], R5 ;  /* 0x0000710016057a24 */ /* 0x000fe200078e0205 */
[----:B------:R-:W5:Y:S01]  /*0150*/  S2R R9, SR_CTAID.X ;  /* 0x0000000000097919 */ /* 0x000f620000002500 */
[----:B------:R-:W-:Y:S01]  /*0160*/  IMAD.MOV.U32 R191, RZ, RZ, c[0x0][0x1e4] ;  /* 0x00007900ffbf7624 */ /* 0x000fe200078e00ff */
[----:B---3--:R-:W-:-:S04]  /*0170*/  SHF.R.S32.HI R25, RZ, 0x1f, R43 ;  /* 0x0000001fff197819 */ /* 0x008fc8000001142b */
[----:B-1----:R-:W-:Y:S01]  /*0180*/  LEA.HI R2, R25, R43, RZ, 0x3 ;  /* 0x0000002b19027211 */ /* 0x002fe200078f18ff */
[----:B----4-:R-:W-:Y:S01]  /*0190*/  IMAD.WIDE.U32 R6, R44, c[0x0][0x1b8], RZ ;  /* 0x00006e002c067a25 */ /* 0x010fe200078e00ff */
[----:B------:R-:W-:Y:S02]  /*01a0*/  SHF.R.S32.HI R45, RZ, 0x1f, R44 ;  /* 0x0000001fff2d7819 */ /* 0x000fe4000001142c */
[----:B------:R-:W-:Y:S02]  /*01b0*/  LOP3.LUT R0, R2, 0xfffffff8, RZ, 0xc0, !PT ;  /* 0xfffffff802007812 */ /* 0x000fe400078ec0ff */
[----:B------:R-:W-:Y:S01]  /*01c0*/  SHF.R.S32.HI R19, RZ, 0x3, R2 ;  /* 0x00000003ff137819 */ /* 0x000fe20000011402 */
[----:B------:R-:W-:Y:S02]  /*01d0*/  IMAD R2, R45, c[0x0][0x1b8], RZ ;  /* 0x00006e002d027a24 */ /* 0x000fe400078e02ff */
[----:B------:R-:W-:Y:S01]  /*01e0*/  IMAD.IADD R40, R43, 0x1, -R0 ;  /* 0x000000012b287824 */ /* 0x000fe200078e0a00 */
[----:B------:R-:W-:Y:S01]  /*01f0*/  SHF.R.S32.HI R24, RZ, 0x1f, R19 ;  /* 0x0000001fff187819 */ /* 0x000fe20000011413 */
[----:B------:R-:W-:-:S02]  /*0200*/  IMAD R2, R44, c[0x0][0x1bc], R2 ;  /* 0x00006f002c027a24 */ /* 0x000fc400078e0202 */
[----:B------:R-:W-:Y:S02]  /*0210*/  IMAD R0, R40, 0x10, R19 ;  /* 0x0000001028007824 */ /* 0x000fe400078e0213 */
[----:B------:R-:W-:Y:S02]  /*0220*/  IMAD.IADD R3, R7, 0x1, R2 ;  /* 0x0000000107037824 */ /* 0x000fe400078e0202 */
[----:B-----5:R-:W-:Y:S02]  /*0230*/  IMAD R8, R9, 0x80, R0 ;  /* 0x0000008009087824 */ /* 0x020fe400078e0200 */
[----:B------:R-:W-:Y:S02]  /*0240*/  IMAD.MOV.U32 R2, RZ, RZ, R6 ;  /* 0x000000ffff027224 */ /* 0x000fe400078e0006 */
[----:B------:R-:W-:Y:S01]  /*0250*/  @P0 IMAD.HI.U32 R4, R8, c[0x0][0x2c8], RZ ;  /* 0x0000b20008040a27 */ /* 0x000fe200078e00ff */
[----:B------:R-:W-:Y:S03]  /*0260*/  STL [R1+0x50], R8 ;  /* 0x0000500801007387 */ /* 0x000fe60000100800 */
[----:B------:R-:W-:Y:S01]  /*0270*/  IMAD.MOV.U32 R0, RZ, RZ, R8 ;  /* 0x000000ffff007224 */ /* 0x000fe200078e0008 */
[----:B------:R-:W-:Y:S01]  /*0280*/  @P0 SHF.R.U32.HI R0, RZ, c[0x0][0x2cc], R4 ;  /* 0x0000b300ff000a19 */ /* 0x000fe20000011604 */
[----:B------:R-:W-:-:S03]  /*0290*/  IMAD.WIDE.U32 R2, R22, c[0x0][0x1c0], R2 ;  /* 0x0000700016027a25 */ /* 0x000fc600078e0002 */
[--C-:B------:R-:W-:Y:S01]  /*02a0*/  SHF.R.S32.HI R6, RZ, 0x1f, R0.reuse ;  /* 0x0000001fff067819 */ /* 0x100fe20000011400 */
[----:B------:R-:W-:Y:S02]  /*02b0*/  IMAD.MOV R4, RZ, RZ, -R0 ;  /* 0x000000ffff047224 */ /* 0x000fe400078e0a00 */
[----:B------:R-:W-:Y:S02]  /*02c0*/  IMAD.IADD R3, R3, 0x1, R5 ;  /* 0x0000000103037824 */ /* 0x000fe400078e0205 */
[----:B------:R-:W-:Y:S02]  /*02d0*/  IMAD R5, R4, c[0x0][0x2c4], R8 ;  /* 0x0000b10004057a24 */ /* 0x000fe400078e0208 */
[----:B------:R-:W-:Y:S02]  /*02e0*/  IMAD R6, R6, c[0x0][0x1b0], RZ ;  /* 0x00006c0006067a24 */ /* 0x000fe400078e02ff */
[----:B------:R-:W-:Y:S01]  /*02f0*/  IMAD.WIDE.U32 R2, R0, c[0x0][0x1b0], R2 ;  /* 0x00006c0000027a25 */ /* 0x000fe200078e0002 */
[----:B------:R-:W-:-:S03]  /*0300*/  SHF.R.S32.HI R4, RZ, 0x1f, R5 ;  /* 0x0000001fff047819 */ /* 0x000fc60000011405 */
[----:B------:R-:W-:Y:S02]  /*0310*/  IMAD R0, R0, c[0x0][0x1b4], R6 ;  /* 0x00006d0000007a24 */ /* 0x000fe400078e0206 */
[----:B------:R-:W-:Y:S02]  /*0320*/  IMAD.SHL.U32 R46, R40, 0x8, RZ ;  /* 0x00000008282e7824 */ /* 0x000fe400078e00ff */
[----:B------:R-:W-:Y:S02]  /*0330*/  IMAD.IADD R3, R3, 0x1, R0 ;  /* 0x0000000103037824 */ /* 0x000fe400078e0200 */
[----:B------:R-:W-:Y:S01]  /*0340*/  IMAD R0, R4, c[0x0][0x1a8], RZ ;  /* 0x00006a0004007a24 */ /* 0x000fe200078e02ff */
[----:B------:R-:W-:Y:S01]  /*0350*/  ISETP.GE.AND P3, PT, R46, c[0x0][0x198], PT ;  /* 0x000066002e007a0c */ /* 0x000fe20003f66270 */
[----:B------:R-:W-:Y:S01]  /*0360*/  IMAD.WIDE.U32 R2, R5, c[0x0][0x1a8], R2 ;  /* 0x00006a0005027a25 */ /* 0x000fe200078e0002 */
[----:B------:R-:W-:-:S03]  /*0370*/  SHF.R.S32.HI R47, RZ, 0x1f, R46 ;  /* 0x0000001fff2f7819 */ /* 0x000fc6000001142e */
[----:B------:R-:W-:Y:S01]  /*0380*/  IMAD R0, R5, c[0x0][0x1ac], R0 ;  /* 0x00006b0005007a24 */ /* 0x000fe200078e0200 */
[----:B------:R-:W-:Y:S01]  /*0390*/  LEA R7, P0, R2, c[0x0][0x160], 0x1 ;  /* 0x0000580002077a11 */ /* 0x000fe200078008ff */
[----:B------:R-:W-:Y:S02]  /*03a0*/  IMAD.SHL.U32 R4, R19, 0x40, RZ ;  /* 0x0000004013047824 */ /* 0x000fe400078e00ff */
[----:B------:R-:W-:Y:S01]  /*03b0*/  IMAD.IADD R6, R3, 0x1, R0 ;  /* 0x0000000103067824 */ /* 0x000fe200078e0200 */
[----:B------:R-:W-:Y:S01]  /*03c0*/  IADD3 R3, R194, 0x6f, RZ ;  /* 0x0000006fc2037810 */ /* 0x000fe20007ffe0ff */
[----:B------:R-:W-:Y:S01]  /*03d0*/  IMAD R9, R9, 0x80, R19 ;  /* 0x0000008009097824 */ /* 0x000fe200078e0213 */
[----:B------:R-:W-:Y:S01]  /*03e0*/  LOP3.LUT R0, R4, 0x1c0, RZ, 0xc0, !PT ;  /* 0x000001c004007812 */ /* 0x000fe200078ec0ff */
[----:B------:R-:W-:Y:S01]  /*03f0*/  SHFL.IDX PT, R8, R7, 0x1, 0x181f ;  /* 0x00381f0007087f89 */ /* 0x000fe200000e0000 */
[----:B------:R-:W-:Y:S02]  /*0400*/  LEA.HI.X R6, R2, c[0x0][0x164], R6, 0x1, P0 ;  /* 0x0000590002067a11 */ /* 0x000fe400000f0c06 */
[----:B------:R-:W-:Y:S01]  /*0410*/  SHF.R.U32.HI R2, RZ, 0x3, R0 ;  /* 0x00000003ff027819 */ /* 0x000fe20000011600 */
[----:B------:R-:W1:Y:S01]  /*0420*/  SHFL.IDX PT, R4, R7, RZ, 0x181f ;  /* 0x00181fff07047589 */ /* 0x000e6200000e0000 */
[----:B------:R-:W-:-:S02]  /*0430*/  LOP3.LUT R0, R0, 0x38, R46, 0xf8, !PT ;  /* 0x0000003800007812 */ /* 0x000fc400078ef82e */
[----:B------:R-:W-:Y:S01]  /*0440*/  ISETP.GE.AND P4, PT, R9, R20, PT ;  /* 0x000000140900720c */ /* 0x000fe20003f86270 */
[----:B------:R-:W3:Y:S01]  /*0450*/  SHFL.IDX PT, R5, R6, RZ, 0x181f ;  /* 0x00181fff06057589 */ /* 0x000ee200000e0000 */
[----:B------:R-:W-:Y:S02]  /*0460*/  LOP3.LUT R0, R0, R2, RZ, 0x3c, !PT ;  /* 0x0000000200007212 */ /* 0x000fe400078e3cff */
[----:B------:R-:W-:Y:S01]  /*0470*/  LEA.HI R2, R25, R43, RZ, 0x6 ;  /* 0x0000002b19027211 */ /* 0x000fe200078f30ff */
[----:B------:R-:W4:Y:S01]  /*0480*/  SHFL.IDX PT, R11, R6, 0x1, 0x181f ;  /* 0x00381f00060b7f89 */ /* 0x000f2200000e0000 */
[C---:B------:R-:W-:Y:S02]  /*0490*/  IADD3 R10, R9.reuse, 0x10, RZ ;  /* 0x00000010090a7810 */ /* 0x040fe40007ffe0ff */
[C---:B------:R-:W-:Y:S01]  /*04a0*/  IADD3 R14, R9.reuse, 0x20, RZ ;  /* 0x00000020090e7810 */ /* 0x040fe20007ffe0ff */
[----:B------:R-:W-:Y:S01]  /*04b0*/  IMAD.SHL.U32 R2, R2, 0x8, RZ ;  /* 0x0000000802027824 */ /* 0x000fe200078e00ff */
[----:B------:R-:W-:Y:S01]  /*04c0*/  ISETP.GE.AND P2, PT, R10, R20, PT ;  /* 0x000000140a00720c */ /* 0x000fe20003f46270 */
[----:B------:R-:W-:Y:S01]  /*04d0*/  SHFL.IDX PT, R12, R6, 0x2, 0x181f ;  /* 0x00581f00060c7f89 */ /* 0x000fe200000e0000 */
[----:B------:R-:W-:-:S02]  /*04e0*/  IADD3 R13, R9, 0x30, RZ ;  /* 0x00000030090d7810 */ /* 0x000fc40007ffe0ff */
[----:B------:R-:W-:Y:S01]  /*04f0*/  LOP3.LUT R195, R0, 0xfffffe00, R2, 0xf8, !PT ;  /* 0xfffffe0000c37812 */ /* 0x000fe200078ef802 */
[----:B------:R-:W5:Y:S01]  /*0500*/  SHFL.IDX PT, R10, R7, 0x2, 0x181f ;  /* 0x00581f00070a7f89 */ /* 0x000f6200000e0000 */
[----:B------:R-:W-:Y:S01]  /*0510*/  IMAD.MOV.U32 R2, RZ, RZ, RZ ;  /* 0x000000ffff027224 */ /* 0x000fe200078e00ff */
[----:B------:R-:W-:Y:S02]  /*0520*/  ISETP.GE.AND P1, PT, R13, R20, PT ;  /* 0x000000140d00720c */ /* 0x000fe40003f26270 */
[----:B------:R-:W-:Y:S01]  /*0530*/  @!P4 IMAD.SHL.U32 R0, R195, 0x2, RZ ;  /* 0x00000002c300c824 */ /* 0x000fe200078e00ff */
[----:B------:R-:W-:Y:S01]  /*0540*/  IADD3 R13, R9, 0x40, RZ ;  /* 0x00000040090d7810 */ /* 0x000fe20007ffe0ff */
[----:B------:R-:W-:Y:S01]  /*0550*/  IMAD.HI R18, R3, -0x6db6db6d, R2 ;  /* 0x9249249303127827 */ /* 0x000fe200078e0202 */
[----:B-1----:R-:W-:Y:S01]  /*0560*/  @!P4 LEA R4, P0, R46, R4, 0x1 ;  /* 0x000000042e04c211 */ /* 0x002fe200078008ff */
[----:B------:R-:W-:Y:S01]  /*0570*/  SHFL.IDX PT, R17, R6, 0x5, 0x181f ;  /* 0x00b81f0006117f89 */ /* 0x000fe200000e0000 */
[----:B------:R-:W-:-:S02]  /*0580*/  ISETP.GE.AND P5, PT, R13, R20, PT ;  /* 0x000000140d00720c */ /* 0x000fc40003fa6270 */
[----:B---3--:R-:W-:Y:S01]  /*0590*/  @!P4 LEA.HI.X R5, R46, R5, R47, 0x1, P0 ;  /* 0x000000052e05c211 */ /* 0x008fe200000f0c2f */
[----:B------:R-:W-:Y:S01]  /*05a0*/  SHFL.IDX PT, R15, R7, 0x6, 0x181f ;  /* 0x00d81f00070f7f89 */ /* 0x000fe200000e0000 */
[----:B------:R-:W-:-:S03]  /*05b0*/  ISETP.GE.AND P0, PT, R14, R20, PT ;  /* 0x000000140e00720c */ /* 0x000fc60003f06270 */
[----:B------:R1:W-:Y:S01]  /*05c0*/  @!P4 LDGSTS.E.BYPASS.LTC128B.128 [R0+0x7100], [R4.64], !P3 ;  /* 0x071000000400cfae */ /* 0x0003e2000d901d48 */
[C---:B------:R-:W-:Y:S02]  /*05d0*/  @!P2 LEA R2, P4, R46.reuse, R8, 0x1 ;  /* 0x000000082e02a211 */ /* 0x040fe400078808ff */
[----:B------:R-:W-:Y:S01]  /*05e0*/  IADD3 R8, R9, 0x50, RZ ;  /* 0x0000005009087810 */ /* 0x000fe20007ffe0ff */
[----:B------:R-:W-:Y:S01]  /*05f0*/  SHFL.IDX PT, R16, R6, 0x6, 0x181f ;  /* 0x00d81f0006107f89 */ /* 0x000fe200000e0000 */
[----:B----4-:R-:W-:Y:S02]  /*0600*/  @!P2 LEA.HI.X R3, R46, R11, R47, 0x1, P4 ;  /* 0x0000000b2e03a211 */ /* 0x010fe400020f0c2f */
[----:B------:R-:W-:Y:S01]  /*0610*/  ISETP.GE.AND P4, PT, R8, R20, PT ;  /* 0x000000140800720c */ /* 0x000fe20003f86270 */
[----:B------:R-:W-:Y:S04]  /*0620*/  SHFL.IDX PT, R11, R7, 0x5, 0x181f ;  /* 0x00b81f00070b7f89 */ /* 0x000fe800000e0000 */
[----:B------:R-:W-:Y:S04]  /*0630*/  SHFL.IDX PT, R8, R7, 0x4, 0x181f ;  /* 0x00981f0007087f89 */ /* 0x000fe800000e0000 */
[----:B------:R-:W-:Y:S04]  /*0640*/  SHFL.IDX PT, R14, R6, 0x7, 0x181f ;  /* 0x00f81f00060e7f89 */ /* 0x000fe800000e0000 */
[----:B------:R-:W-:Y:S04]  /*0650*/  SHFL.IDX PT, R13, R7, 0x7, 0x181f ;  /* 0x00f81f00070d7f89 */ /* 0x000fe800000e0000 */
[----:B------:R-:W-:Y:S01]  /*0660*/  STL [R1+0x28], R195 ;  /* 0x000028c301007387 */ /* 0x000fe20000100800 */
[----:B-1----:R-:W-:-:S03]  /*0670*/  @!P2 IMAD.SHL.U32 R0, R195, 0x2, RZ ;  /* 0x00000002c300a824 */ /* 0x002fc600078e00ff */
[----:B------:R-:W1:Y:S04]  /*0680*/  SHFL.IDX PT, R4, R7, 0x3, 0x181f ;  /* 0x00781f0007047f89 */ /* 0x000e6800000e0000 */
[----:B------:R-:W3:Y:S04]  /*0690*/  SHFL.IDX PT, R5, R6, 0x3, 0x181f ;  /* 0x00781f0006057f89 */ /* 0x000ee800000e0000 */
[----:B------:R5:W-:Y:S04]  /*06a0*/  @!P2 LDGSTS.E.BYPASS.LTC128B.128 [R0+0x7900], [R2.64], !P3 ;  /* 0x079000000200afae */ /* 0x000be8000d901d48 */
[----:B------:R-:W-:Y:S01]  /*06b0*/  STL.64 [R1+0x30], R46 ;  /* 0x0000302e01007387 */ /* 0x000fe20000100a00 */
[----:B-----5:R-:W-:Y:S01]  /*06c0*/  @!P0 LEA R2, P2, R46, R10, 0x1 ;  /* 0x0000000a2e028211 */ /* 0x020fe200078408ff */
[----:B------:R-:W-:Y:S01]  /*06d0*/  IMAD R10, R24, c[0x0][0x1e0], RZ ;  /* 0x00007800180a7a24 */ /* 0x000fe200078e02ff */
[----:B------:R-:W-:-:S02]  /*06e0*/  IADD3 R0, R9, 0x60, RZ ;  /* 0x0000006009007810 */ /* 0x000fc40007ffe0ff */
[----:B------:R-:W-:Y:S01]  /*06f0*/  @!P0 LEA.HI.X R3, R46, R12, R47, 0x1, P2 ;  /* 0x0000000c2e038211 */ /* 0x000fe200010f0c2f */
[----:B------:R-:W-:Y:S01]  /*0700*/  IMAD R10, R19, c[0x0][0x1e4], R10 ;  /* 0x00007900130a7a24 */ /* 0x000fe200078e020a */
[----:B------:R4:W5:Y:S01]  /*0710*/  SHFL.IDX PT, R12, R6, 0x4, 0x181f ;  /* 0x00981f00060c7f89 */ /* 0x00096200000e0000 */
[----:B------:R-:W-:Y:S01]  /*0720*/  ISETP.GE.AND P2, PT, R0, R20, PT ;  /* 0x000000140000720c */ /* 0x000fe20003f46270 */
[----:B------:R-:W-:-:S05]  /*0730*/  @!P0 IMAD.SHL.U32 R0, R195, 0x2, RZ ;  /* 0x00000002c3008824 */ /* 0x000fca00078e00ff */
[----:B------:R1:W-:Y:S01]  /*0740*/  @!P0 LDGSTS.E.BYPASS.LTC128B.128 [R0+0x8100], [R2.64], !P3 ;  /* 0x0810000002008fae */ /* 0x0003e2000d901d48 */
[----:B----4-:R-:W-:Y:S02]  /*0750*/  IADD3 R6, R9, 0x70, RZ ;  /* 0x0000007009067810 */ /* 0x010fe40007ffe0ff */
[----:B-1----:R-:W-:Y:S01]  /*0760*/  @!P1 LEA R2, P0, R46, R4, 0x1 ;  /* 0x000000042e029211 */ /* 0x002fe200078008ff */
[----:B------:R-:W-:-:S03]  /*0770*/  @!P1 IMAD.SHL.U32 R0, R195, 0x2, RZ ;  /* 0x00000002c3009824 */ /* 0x000fc600078e00ff */
[--C-:B---3--:R-:W-:Y:S01]  /*0780*/  @!P1 LEA.HI.X R3, R46, R5, R47.reuse, 0x1, P0 ;  /* 0x000000052e039211 */ /* 0x108fe200000f0c2f */
[----:B------:R-:W-:Y:S01]  /*0790*/  IMAD.WIDE.U32 R4, R19, c[0x0][0x1e0], R46 ;  /* 0x0000780013047a25 */ /* 0x000fe200078e002e */
[----:B------:R-:W-:-:S03]  /*07a0*/  ISETP.GE.AND P0, PT, R6, R20, PT ;  /* 0x000000140600720c */ /* 0x000fc60003f06270 */
[----:B------:R1:W-:Y:S01]  /*07b0*/  @!P1 LDGSTS.E.BYPASS.LTC128B.128 [R0+0x8900], [R2.64], !P3 ;  /* 0x0890000002009fae */ /* 0x0003e2000d901d48 */
[----:B------:R-:W-:-:S04]  /*07c0*/  @!P5 LEA R8, P1, R46, R8, 0x1 ;  /* 0x000000082e08d211 */ /* 0x000fc800078208ff */
[C-C-:B-----5:R-:W-:Y:S01]  /*07d0*/  @!P5 LEA.HI.X R9, R46.reuse, R12, R47.reuse, 0x1, P1 ;  /* 0x0000000c2e09d211 */ /* 0x160fe200008f0c2f */
[----:B------:R-:W-:Y:S01]  /*07e0*/  @!P4 IMAD.SHL.U32 R12, R195, 0x2, RZ ;  /* 0x00000002c30cc824 */ /* 0x000fe200078e00ff */
[C---:B------:R-:W-:Y:S02]  /*07f0*/  @!P4 LEA R6, P1, R46.reuse, R11, 0x1 ;  /* 0x0000000b2e06c211 */ /* 0x040fe400078208ff */
[----:B------:R-:W-:Y:S02]  /*0800*/  SHF.R.U32.HI R11, RZ, 0x1f, R18 ;  /* 0x0000001fff0b7819 */ /* 0x000fe40000011612 */
[----:B------:R-:W-:Y:S02]  /*0810*/  @!P4 LEA.HI.X R7, R46, R17, R47, 0x1, P1 ;  /* 0x000000112e07c211 */ /* 0x000fe400008f0c2f */
[----:B------:R-:W-:Y:S01]  /*0820*/  LEA.HI.SX32 R198, R18, R11, 0x1a ;  /* 0x0000000b12c67211 */ /* 0x000fe200078fd2ff */
[----:B------:R-:W-:-:S03]  /*0830*/  IMAD.SHL.U32 R18, R19, 0x8, RZ ;  /* 0x0000000813127824 */ /* 0x000fc600078e00ff */
[----:B------:R-:W-:Y:S01]  /*0840*/  IADD3 R41, R198, -0x1, RZ ;  /* 0xffffffffc6297810 */ /* 0x000fe20007ffe0ff */
[----:B------:R3:W-:Y:S03]  /*0850*/  STL [R1], R198 ;  /* 0x000000c601007387 */ /* 0x0007e60000100800 */
[----:B------:R-:W-:Y:S01]  /*0860*/  SHF.R.S32.HI R42, RZ, 0x1f, R41 ;  /* 0x0000001fff2a7819 */ /* 0x000fe20000011429 */
[----:B-1----:R-:W-:Y:S02]  /*0870*/  IMAD.IADD R3, R5, 0x1, R10 ;  /* 0x0000000105037824 */ /* 0x002fe400078e020a */
[----:B------:R-:W-:Y:S02]  /*0880*/  IMAD R0, R45, c[0x0][0x1e8], RZ ;  /* 0x00007a002d007a24 */ /* 0x000fe400078e02ff */
[----:B------:R-:W-:Y:S01]  /*0890*/  IMAD.MOV.U32 R2, RZ, RZ, R4 ;  /* 0x000000ffff027224 */ /* 0x000fe200078e0004 */
[----:B------:R-:W-:Y:S01]  /*08a0*/  @!P2 LEA R4, P1, R46, R15, 0x1 ;  /* 0x0000000f2e04a211 */ /* 0x000fe200078208ff */
[----:B------:R-:W-:-:S02]  /*08b0*/  IMAD R0, R44, c[0x0][0x1ec], R0 ;  /* 0x00007b002c007a24 */ /* 0x000fc400078e0200 */
[----:B------:R-:W-:Y:S01]  /*08c0*/  IMAD.WIDE.U32 R2, R44, c[0x0][0x1e8], R2 ;  /* 0x00007a002c027a25 */ /* 0x000fe200078e0002 */
[C-C-:B------:R-:W-:Y:S02]  /*08d0*/  @!P2 LEA.HI.X R5, R46.reuse, R16, R47.reuse, 0x1, P1 ;  /* 0x000000102e05a211 */ /* 0x140fe400008f0c2f */
[C---:B------:R-:W-:Y:S01]  /*08e0*/  @!P0 LEA R10, P1, R46.reuse, R13, 0x1 ;  /* 0x0000000d2e0a8211 */ /* 0x040fe200078208ff */
[----:B------:R-:W-:Y:S01]  /*08f0*/  IMAD.IADD R3, R3, 0x1, R0 ;  /* 0x0000000103037824 */ /* 0x000fe200078e0200 */
[----:B------:R-:W-:Y:S01]  /*0900*/  LEA.HI R13, R25, R43, RZ, 0x4 ;  /* 0x0000002b190d7211 */ /* 0x000fe200078f20ff */
[----:B------:R-:W-:Y:S01]  /*0910*/  @!P5 IMAD.SHL.U32 R0, R195, 0x2, RZ ;  /* 0x00000002c300d824 */ /* 0x000fe200078e00ff */
[----:B------:R-:W-:-:S04]  /*0920*/  @!P0 LEA.HI.X R11, R46, R14, R47, 0x1, P1 ;  /* 0x0000000e2e0b8211 */ /* 0x000fc800008f0c2f */
[----:B------:R1:W-:Y:S04]  /*0930*/  @!P5 LDGSTS.E.BYPASS.LTC128B.128 [R0+0x9100], [R8.64], !P3 ;  /* 0x091000000800dfae */ /* 0x0003e8000d901d48 */
[----:B------:R4:W-:Y:S01]  /*0940*/  @!P4 LDGSTS.E.BYPASS.LTC128B.128 [R12+0x9900], [R6.64], !P3 ;  /* 0x09900000060ccfae */ /* 0x0009e2000d901d48 */
[----:B--2---:R-:W-:Y:S01]  /*0950*/  @P6 SHF.R.S32.HI R17, RZ, 0x1f, R21 ;  /* 0x0000001fff116819 */ /* 0x004fe20000011415 */
[----:B------:R-:W-:Y:S02]  /*0960*/  @!P6 IMAD.MOV.U32 R17, RZ, RZ, R23 ;  /* 0x000000ffff11e224 */ /* 0x000fe400078e0017 */
[----:B------:R-:W-:Y:S02]  /*0970*/  @P6 IMAD.MOV.U32 R16, RZ, RZ, R21 ;  /* 0x000000ffff106224 */ /* 0x000fe400078e0015 */
[----:B------:R-:W-:-:S04]  /*0980*/  @!P6 IMAD.MOV.U32 R16, RZ, RZ, R22 ;  /* 0x000000ffff10e224 */ /* 0x000fc800078e0016 */
[----:B------:R-:W-:-:S04]  /*0990*/  IMAD.WIDE.U32 R26, R16, c[0x0][0x1f0], R2 ;  /* 0x00007c00101a7a25 */ /* 0x000fc800078e0002 */
[----:B------:R-:W-:Y:S01]  /*09a0*/  IMAD.MOV.U32 R196, RZ, RZ, R26 ;  /* 0x000000ffffc47224 */ /* 0x000fe200078e001a */
[----:B------:R3:W-:Y:S01]  /*09b0*/  STL.64 [R1+0x48], R26 ;  /* 0x0000481a01007387 */ /* 0x0007e20000100a00 */
[----:B-1----:R-:W-:Y:S02]  /*09c0*/  @!P2 IMAD.SHL.U32 R0, R195, 0x2, RZ ;  /* 0x00000002c300a824 */ /* 0x002fe400078e00ff */
[----:B------:R-:W-:Y:S02]  /*09d0*/  IMAD.MOV.U32 R8, RZ, RZ, 0x70 ;  /* 0x00000070ff087424 */ /* 0x000fe400078e00ff */
[----:B----4-:R-:W-:Y:S01]  /*09e0*/  IMAD.SHL.U32 R7, R191, 0x20, RZ ;  /* 0x00000020bf077824 */ /* 0x010fe200078e00ff */
[----:B------:R1:W-:Y:S01]  /*09f0*/  @!P2 LDGSTS.E.BYPASS.LTC128B.128 [R0+0xa100], [R4.64], !P3 ;  /* 0x0a1000000400afae */ /* 0x0003e2000d901d48 */
[----:B------:R-:W-:-:S04]  /*0a00*/  IMAD.WIDE.U32 R192, R8, c[0x0][0x1e0], RZ ;  /* 0x0000780008c07a25 */ /* 0x000fc800078e00ff */
[----:B------:R-:W-:-:S05]  /*0a10*/  IMAD R160, R198, -0x70, R8 ;  /* 0xffffff90c6a07824 */ /* 0x000fca00078e0208 */
[----:B------:R-:W-:-:S04]  /*0a20*/  IADD3 R23, R160, c[0x0][0x1d0], -R19 ;  /* 0x00007400a0177a10 */ /* 0x000fc80007ffe813 */
[C---:B------:R-:W-:Y:S02]  /*0a30*/  ISETP.GE.AND P6, PT, R23.reuse, 0x21, PT ;  /* 0x000000211700780c */ /* 0x040fe40003fc6270 */
[C---:B------:R-:W-:Y:S02]  /*0a40*/  ISETP.GE.AND P2, PT, R23.reuse, 0x1, PT ;  /* 0x000000011700780c */ /* 0x040fe40003f46270 */
[----:B------:R-:W-:Y:S01]  /*0a50*/  ISETP.GE.AND P1, PT, R23, 0x11, PT ;  /* 0x000000111700780c */ /* 0x000fe20003f26270 */
[----:B-1----:R-:W-:Y:S02]  /*0a60*/  IMAD R4, R8, c[0x0][0x1e4], RZ ;  /* 0x0000790008047a24 */ /* 0x002fe400078e02ff */
[----:B------:R-:W-:Y:S02]  /*0a70*/  IMAD R0, R17, c[0x0][0x1f0], RZ ;  /* 0x00007c0011007a24 */ /* 0x000fe400078e02ff */
[----:B------:R-:W-:Y:S02]  /*0a80*/  IMAD.IADD R189, R193, 0x1, R4 ;  /* 0x00000001c1bd7824 */ /* 0x000fe400078e0204 */
[----:B------:R-:W-:-:S02]  /*0a90*/  IMAD R4, R16, c[0x0][0x1f4], R0 ;  /* 0x00007d0010047a24 */ /* 0x000fc400078e0200 */
[----:B------:R-:W-:Y:S02]  /*0aa0*/  IMAD R0, R189, R41, RZ ;  /* 0x00000029bd007224 */ /* 0x000fe400078e02ff */
[----:B------:R-:W-:Y:S02]  /*0ab0*/  IMAD.IADD R197, R27, 0x1, R4 ;  /* 0x000000011bc57824 */ /* 0x000fe400078e0204 */
[-C--:B------:R-:W-:Y:S02]  /*0ac0*/  IMAD R4, R42, R192.reuse, R0 ;  /* 0x000000c02a047224 */ /* 0x080fe400078e0200 */
[----:B------:R-:W-:Y:S01]  /*0ad0*/  @!P0 IMAD.SHL.U32 R0, R195, 0x2, RZ ;  /* 0x00000002c3008824 */ /* 0x000fe200078e00ff */
[----:B------:R3:W-:Y:S01]  /*0ae0*/  STL.64 [R1+0x40], R196 ;  /* 0x000040c401007387 */ /* 0x0007e20000100a00 */
[----:B------:R-:W-:-:S03]  /*0af0*/  IMAD.WIDE.U32 R2, R41, R192, R196 ;  /* 0x000000c029027225 */ /* 0x000fc600078e00c4 */
[----:B------:R1:W-:Y:S01]  /*0b00*/  @!P0 LDGSTS.E.BYPASS.LTC128B.128 [R0+0xa900], [R10.64], !P3 ;  /* 0x0a9000000a008fae */ /* 0x0003e2000d901d48 */
[----:B------:R-:W-:Y:S01]  /*0b10*/  IMAD.IADD R3, R3, 0x1, R4 ;  /* 0x0000000103037824 */ /* 0x000fe200078e0204 */
[----:B------:R-:W-:Y:S01]  /*0b20*/  @P2 LEA R6, P5, R2, c[0x0][0x1c8], 0x1 ;  /* 0x0000720002062a11 */ /* 0x000fe200078a08ff */
[----:B------:R-:W-:Y:S01]  /*0b30*/  @P2 IMAD.SHL.U32 R9, R195, 0x2, RZ ;  /* 0x00000002c3092824 */ /* 0x000fe200078e00ff */
[----:B------:R-:W0:Y:S04]  /*0b40*/  LDGDEPBAR ;  /* 0x00000000000079af */ /* 0x000e280000000000 */
[----:B------:R-:W-:Y:S01]  /*0b50*/  BAR.SYNC.DEFER_BLOCKING 0x0 ;  /* 0x0000000000007b1d */ /* 0x000fe20000010000 */
[----:B------:R-:W-:Y:S01]  /*0b60*/  ISETP.GE.AND P0, PT, R46, c[0x0][0x1d4], PT ;  /* 0x000075002e007a0c */ /* 0x000fe20003f06270 */
[C---:B-1----:R-:W-:Y:S01]  /*0b70*/  IMAD.WIDE.U32 R10, R190.reuse, 0x20, RZ ;  /* 0x00000020be0a7825 */ /* 0x042fe200078e00ff */
[----:B------:R-:W-:-:S04]  /*0b80*/  @P1 LEA R0, P4, R190, R2, 0x4 ;  /* 0x00000002be001211 */ /* 0x000fc800078820ff */
[----:B------:R-:W-:Y:S02]  /*0b90*/  @P6 IADD3 R8, P3, R2, R10, RZ ;  /* 0x0000000a02086210 */ /* 0x000fe40007f7e0ff */
[----:B------:R-:W-:Y:S02]  /*0ba0*/  @P1 LEA.HI.X R5, R190, R3, R191, 0x4, P4 ;  /* 0x00000003be051211 */ /* 0x000fe400020f24bf */
[----:B------:R-:W-:Y:S02]  /*0bb0*/  @P6 IADD3.X R10, R3, R11, R7, P3, !PT ;  /* 0x0000000b030a6210 */ /* 0x000fe40001ffe407 */
[----:B------:R-:W-:Y:S02]  /*0bc0*/  @P2 LEA.HI.X R7, R2, c[0x0][0x1cc], R3, 0x1, P5 ;  /* 0x0000730002072a11 */ /* 0x000fe400028f0c03 */
[----:B------:R-:W-:Y:S02]  /*0bd0*/  ISETP.GE.AND P5, PT, R23, 0x31, PT ;  /* 0x000000311700780c */ /* 0x000fe40003fa6270 */
[----:B------:R-:W-:Y:S01]  /*0be0*/  @P1 LEA R4, P4, R0, c[0x0][0x1c8], 0x1 ;  /* 0x0000720000041a11 */ /* 0x000fe200078808ff */
[----:B------:R-:W-:Y:S01]  /*0bf0*/  @!PT LDS RZ, [RZ] ;  /* 0x00000000fffff984 */ /* 0x000fe20000000800 */
[----:B------:R-:W-:Y:S01]  /*0c00*/  @!PT LDS RZ, [RZ] ;  /* 0x00000000fffff984 */ /* 0x000fe20000000800 */
[----:B------:R-:W-:Y:S01]  /*0c10*/  @!PT LDS RZ, [RZ] ;  /* 0x00000000fffff984 */ /* 0x000fe20000000800 */
[----:B------:R1:W-:Y:S01]  /*0c20*/  @P2 LDGSTS.E.BYPASS.LTC128B.128 [R9+0x3900], [R6.64], !P0 ;  /* 0x0390000006092fae */ /* 0x0003e2000c101d48 */
[----:B------:R-:W-:-:S02]  /*0c30*/  SHF.R.S32.HI R11, RZ, 0x4, R13 ;  /* 0x00000004ff0b7819 */ /* 0x000fc4000001140d */
[----:B------:R-:W-:Y:S01]  /*0c40*/  @P1 LEA.HI.X R5, R0, c[0x0][0x1cc], R5, 0x1, P4 ;  /* 0x0000730000051a11 */ /* 0x000fe200020f0c05 */
[----:B------:R-:W-:Y:S01]  /*0c50*/  @P1 IMAD.SHL.U32 R0, R195, 0x2, RZ ;  /* 0x00000002c3001824 */ /* 0x000fe200078e00ff */
[C---:B------:R-:W-:Y:S02]  /*0c60*/  ISETP.GE.AND P4, PT, R23.reuse, 0x41, PT ;  /* 0x000000411700780c */ /* 0x040fe40003f86270 */
[C---:B------:R-:W-:Y:S02]  /*0c70*/  ISETP.GE.AND P2, PT, R23.reuse, 0x61, PT ;  /* 0x000000611700780c */ /* 0x040fe40003f46270 */
[----:B------:R2:W-:Y:S01]  /*0c80*/  @P1 LDGSTS.E.BYPASS.LTC128B.128 [R0+0x4100], [R4.64], !P0 ;  /* 0x0410000004001fae */ /* 0x0005e2000c101d48 */
[C---:B------:R-:W-:Y:S02]  /*0c90*/  @P6 LEA R14, P1, R8.reuse, c[0x0][0x1c8], 0x1 ;  /* 0x00007200080e6a11 */ /* 0x040fe400078208ff */
[----:B------:R-:W-:Y:S02]  /*0ca0*/  ISETP.GE.AND P3, PT, R23, 0x51, PT ;  /* 0x000000511700780c */ /* 0x000fe40003f66270 */
[----:B------:R-:W-:-:S02]  /*0cb0*/  @P6 LEA.HI.X R15, R8, c[0x0][0x1cc], R10, 0x1, P1 ;  /* 0x00007300080f6a11 */ /* 0x000fc400008f0c0a */
[----:B------:R-:W-:-:S04]  /*0cc0*/  LOP3.LUT R10, R13, 0xfffffff0, RZ, 0xc0, !PT ;  /* 0xfffffff00d0a7812 */ /* 0x000fc800078ec0ff */
[----:B------:R-:W-:Y:S02]  /*0cd0*/  @P2 IMAD R21, R191, 0x60, RZ ;  /* 0x00000060bf152824 */ /* 0x000fe400078e02ff */
[----:B------:R-:W-:Y:S01]  /*0ce0*/  IMAD.IADD R10, R43, 0x1, -R10 ;  /* 0x000000012b0a7824 */ /* 0x000fe200078e0a0a */
[----:B-1----:R-:W-:Y:S02]  /*0cf0*/  LEA.HI R6, R13, R11, RZ, 0x1 ;  /* 0x0000000b0d067211 */ /* 0x002fe400078f08ff */
[C---:B------:R-:W-:Y:S02]  /*0d00*/  @P3 IMAD R7, R191.reuse, 0x50, RZ ;  /* 0x00000050bf073824 */ /* 0x040fe400078e02ff */
[----:B------:R-:W-:Y:S02]  /*0d10*/  SHF.R.S32.HI R20, RZ, 0x1f, R10 ;  /* 0x0000001fff147819 */ /* 0x000fe4000001140a */
[----:B------:R-:W-:Y:S02]  /*0d20*/  LOP3.LUT R6, R6, 0xfffffffe, RZ, 0xc0, !PT ;  /* 0xfffffffe06067812 */ /* 0x000fe400078ec0ff */
[----:B------:R-:W-:Y:S01]  /*0d30*/  LEA.HI R20, R20, R10, RZ, 0x3 ;  /* 0x0000000a14147211 */ /* 0x000fe200078f18ff */
[----:B--2---:R-:W-:-:S02]  /*0d40*/  @P5 IMAD R0, R191, 0x30, RZ ;  /* 0x00000030bf005824 */ /* 0x004fc400078e02ff */
[----:B------:R-:W-:-:S04]  /*0d50*/  @P5 IMAD.WIDE.U32 R4, R190, 0x30, R2 ;  /* 0x00000030be045825 */ /* 0x000fc800078e0002 */
[----:B------:R-:W-:Y:S01]  /*0d60*/  @P5 IMAD.IADD R0, R5, 0x1, R0 ;  /* 0x0000000105005824 */ /* 0x000fe200078e0200 */
[----:B------:R-:W-:Y:S01]  /*0d70*/  @P5 LEA R12, P1, R4, c[0x0][0x1c8], 0x1 ;  /* 0x00007200040c5a11 */ /* 0x000fe200078208ff */
[----:B------:R-:W-:Y:S01]  /*0d80*/  IMAD.IADD R22, R11, 0x1, -R6 ;  /* 0x000000010b167824 */ /* 0x000fe200078e0a06 */
[----:B------:R-:W-:Y:S01]  /*0d90*/  LOP3.LUT R11, R20, 0xfffffff8, RZ, 0xc0, !PT ;  /* 0xfffffff8140b7812 */ /* 0x000fe200078ec0ff */
[----:B------:R-:W-:Y:S01]  /*0da0*/  @P2 IMAD.MOV.U32 R5, RZ, RZ, R3 ;  /* 0x000000ffff052224 */ /* 0x000fe200078e0003 */
[----:B------:R-:W-:Y:S01]  /*0db0*/  @P5 LEA.HI.X R13, R4, c[0x0][0x1cc], R0, 0x1, P1 ;  /* 0x00007300040d5a11 */ /* 0x000fe200008f0c00 */
[----:B------:R-:W-:Y:S01]  /*0dc0*/  @P2 IMAD.MOV.U32 R4, RZ, RZ, R2 ;  /* 0x000000ffff042224 */ /* 0x000fe200078e0002 */
[----:B------:R-:W-:Y:S01]  /*0dd0*/  @P4 LEA R0, P1, R190, R2, 0x6 ;  /* 0x00000002be004211 */ /* 0x000fe200078230ff */
[----:B------:R-:W-:Y:S02]  /*0de0*/  IMAD.IADD R11, R10, 0x1, -R11 ;  /* 0x000000010a0b7824 */ /* 0x000fe400078e0a0b */
[C---:B------:R-:W-:Y:S01]  /*0df0*/  @P2 IMAD.WIDE.U32 R4, R190.reuse, 0x60, R4 ;  /* 0x00000060be042825 */ /* 0x040fe200078e0004 */
[----:B------:R-:W-:-:S02]  /*0e00*/  @P4 LEA.HI.X R6, R190, R3, R191, 0x6, P1 ;  /* 0x00000003be064211 */ /* 0x000fc400008f34bf */
[----:B------:R-:W-:Y:S01]  /*0e10*/  @P4 LEA R8, P1, R0, c[0x0][0x1c8], 0x1 ;  /* 0x0000720000084a11 */ /* 0x000fe200078208ff */
[----:B------:R-:W-:-:S03]  /*0e20*/  @P3 IMAD.WIDE.U32 R2, R190, 0x50, R2 ;  /* 0x00000050be023825 */ /* 0x000fc600078e0002 */
[----:B------:R-:W-:Y:S01]  /*0e30*/  @P4 LEA.HI.X R9, R0, c[0x0][0x1cc], R6, 0x1, P1 ;  /* 0x0000730000094a11 */ /* 0x000fe200008f0c06 */
[----:B------:R-:W-:Y:S01]  /*0e40*/  IMAD.SHL.U32 R0, R40, 0x40, RZ ;  /* 0x0000004028007824 */ /* 0x000fe200078e00ff */
[----:B------:R-:W-:Y:S01]  /*0e50*/  @P3 LEA R6, P1, R2, c[0x0][0x1c8], 0x1 ;  /* 0x0000720002063a11 */ /* 0x000fe200078208ff */
[----:B------:R-:W-:-:S03]  /*0e60*/  @P3 IMAD.IADD R3, R3, 0x1, R7 ;  /* 0x0000000103033824 */ /* 0x000fc600078e0207 */
[----:B------:R-:W-:Y:S02]  /*0e70*/  LOP3.LUT R0, R0, 0x1c0, RZ, 0xc0, !PT ;  /* 0x000001c000007812 */ /* 0x000fe400078ec0ff */
[----:B------:R-:W-:Y:S02]  /*0e80*/  @P3 LEA.HI.X R7, R2, c[0x0][0x1cc], R3, 0x1, P1 ;  /* 0x0000730002073a11 */ /* 0x000fe400008f0c03 */
[----:B------:R-:W-:Y:S02]  /*0e90*/  LOP3.LUT R18, R0, 0x8, R18, 0xf8, !PT ;  /* 0x0000000800127812 */ /* 0x000fe400078ef812 */
[----:B------:R-:W-:Y:S01]  /*0ea0*/  SHF.R.U32.HI R3, RZ, 0x3, R0 ;  /* 0x00000003ff037819 */ /* 0x000fe20000011600 */
[----:B------:R-:W-:Y:S01]  /*0eb0*/  @P2 IMAD.IADD R0, R5, 0x1, R21 ;  /* 0x0000000105002824 */ /* 0x000fe200078e0215 */
[----:B------:R-:W-:Y:S01]  /*0ec0*/  @P2 LEA R2, P1, R4, c[0x0][0x1c8], 0x1 ;  /* 0x0000720004022a11 */ /* 0x000fe200078208ff */
[----:B------:R-:W-:Y:S01]  /*0ed0*/  @P6 IMAD.SHL.U32 R5, R195, 0x2, RZ ;  /* 0x00000002c3056824 */ /* 0x000fe200078e00ff */
[----:B------:R-:W-:-:S02]  /*0ee0*/  LOP3.LUT R18, R18, R3, RZ, 0x3c, !PT ;  /* 0x0000000312127212 */ /* 0x000fc400078e3cff */
[----:B------:R-:W-:Y:S01]  /*0ef0*/  @P2 LEA.HI.X R3, R4, c[0x0][0x1cc], R0, 0x1, P1 ;  /* 0x0000730004032a11 */ /* 0x000fe200008f0c00 */
[C---:B------:R-:W-:Y:S01]  /*0f00*/  @P5 IMAD.SHL.U32 R0, R195.reuse, 0x2, RZ ;  /* 0x00000002c3005824 */ /* 0x040fe200078e00ff */
[----:B------:R1:W-:Y:S01]  /*0f10*/  @P6 LDGSTS.E.BYPASS.LTC128B.128 [R5+0x4900], [R14.64], !P0 ;  /* 0x049000000e056fae */ /* 0x0003e2000c101d48 */
[----:B------:R-:W-:-:S03]  /*0f20*/  @P3 IMAD.SHL.U32 R4, R195, 0x2, RZ ;  /* 0x00000002c3043824 */ /* 0x000fc600078e00ff */
[----:B------:R2:W-:Y:S01]  /*0f30*/  @P5 LDGSTS.E.BYPASS.LTC128B.128 [R0+0x5100], [R12.64], !P0 ;  /* 0x051000000c005fae */ /* 0x0005e2000c101d48 */
[C---:B-1----:R-:W-:Y:S02]  /*0f40*/  @P4 IMAD.SHL.U32 R5, R195.reuse, 0x2, RZ ;  /* 0x00000002c3054824 */ /* 0x042fe400078e00ff */
[----:B--2---:R-:W-:-:S03]  /*0f50*/  @P2 IMAD.SHL.U32 R0, R195, 0x2, RZ ;  /* 0x00000002c3002824 */ /* 0x004fc600078e00ff */
[----:B------:R1:W-:Y:S04]  /*0f60*/  @P4 LDGSTS.E.BYPASS.LTC128B.128 [R5+0x5900], [R8.64], !P0 ;  /* 0x0590000008054fae */ /* 0x0003e8000c101d48 */
[----:B------:R2:W-:Y:S04]  /*0f70*/  @P3 LDGSTS.E.BYPASS.LTC128B.128 [R4+0x6100], [R6.64], !P0 ;  /* 0x0610000006043fae */ /* 0x0005e8000c101d48 */
[----:B------:R4:W-:Y:S01]  /*0f80*/  @P2 LDGSTS.E.BYPASS.LTC128B.128 [R0+0x6900], [R2.64], !P0 ;  /* 0x0690000002002fae */ /* 0x0009e2000c101d48 */
[----:B------:R-:W-:Y:S02]  /*0f90*/  R2P PR, R11, 0x6 ;  /* 0x000000060b007804 */ /* 0x000fe40000000000 */
[----:B------:R-:W-:Y:S01]  /*0fa0*/  LOP3.LUT P3, RZ, R40, 0x2, RZ, 0xc0, !PT ;  /* 0x0000000228ff7812 */ /* 0x000fe2000786c0ff */
[----:B------:R-:W0:Y:S01]  /*0fb0*/  LDGDEPBAR ;  /* 0x00000000000079af */ /* 0x000e220000000000 */
[----:B--2---:R-:W-:Y:S01]  /*0fc0*/  IMAD.SHL.U32 R4, R20, 0x40, RZ ;  /* 0x0000004014047824 */ /* 0x004fe200078e00ff */
[----:B------:R-:W-:Y:S01]  /*0fd0*/  LEA.HI R6, R25, R43, RZ, 0x5 ;  /* 0x0000002b19067211 */ /* 0x000fe200078f28ff */
[----:B----4-:R-:W-:-:S03]  /*0fe0*/  IMAD.SHL.U32 R2, R11, 0x40, RZ ;  /* 0x000000400b027824 */ /* 0x010fc600078e00ff */
[----:B-1----:R-:W-:Y:S01]  /*0ff0*/  SHF.R.S32.HI R5, RZ, 0x5, R6 ;  /* 0x00000005ff057819 */ /* 0x002fe20000011406 */
[----:B------:R-:W-:Y:S01]  /*1000*/  IMAD.SHL.U32 R3, R22, 0x8, RZ ;  /* 0x0000000816037824 */ /* 0x000fe200078e00ff */
[----:B------:R-:W-:Y:S01]  /*1010*/  LOP3.LUT R117, R4, 0xfffffe00, RZ, 0xc0, !PT ;  /* 0xfffffe0004757812 */ /* 0x000fe200078ec0ff */
[----:B------:R-:W-:Y:S01]  /*1020*/  IMAD R0, R22, 0x200, R18 ;  /* 0x0000020016007824 */ /* 0x000fe200078e0212 */
[----:B------:R-:W-:Y:S01]  /*1030*/  LOP3.LUT R2, R2, 0x1c0, RZ, 0xc0, !PT ;  /* 0x000001c002027812 */ /* 0x000fe200078ec0ff */
[----:B------:R-:W-:Y:S01]  /*1040*/  IMAD R4, R24, c[0x0][0x208], RZ ;  /* 0x0000820018047a24 */ /* 0x000fe200078e02ff */
[----:B------:R-:W-:-:S04]  /*1050*/  DEPBAR.LE SB0, 0x1 ;  /* 0x000080400000791a */ /* 0x000fc80000000000 */
[----:B------:R-:W-:Y:S01]  /*1060*/  LOP3.LUT R3, R2, 0x8, R3, 0xf8, !PT ;  /* 0x0000000802037812 */ /* 0x000fe200078ef803 */
[----:B------:R-:W-:Y:S01]  /*1070*/  IMAD.SHL.U32 R119, R0, 0x2, RZ ;  /* 0x0000000200777824 */ /* 0x000fe200078e00ff */
[----:B------:R-:W-:Y:S01]  /*1080*/  SHF.R.U32.HI R2, RZ, 0x3, R2 ;  /* 0x00000003ff027819 */ /* 0x000fe20000011602 */
[----:B------:R-:W-:-:S04]  /*1090*/  DEPBAR.LE SB0, 0x0 ;  /* 0x000080000000791a */ /* 0x000fc80000000000 */
[----:B------:R-:W-:Y:S01]  /*10a0*/  LOP3.LUT R116, R3, R2, RZ, 0x3c, !PT ;  /* 0x0000000203747212 */ /* 0x000fe200078e3cff */
[----:B------:R-:W-:Y:S01]  /*10b0*/  IMAD R2, R5, 0x400, R117 ;  /* 0x0000040005027824 */ /* 0x000fe200078e0275 */
[----:B------:R-:W-:Y:S01]  /*10c0*/  BAR.SYNC.DEFER_BLOCKING 0x0 ;  /* 0x0000000000007b1d */ /* 0x000fe20000010000 */
[----:B------:R-:W-:Y:S01]  /*10d0*/  IMAD.MOV.U32 R3, RZ, RZ, 0x10 ;  /* 0x00000010ff037424 */ /* 0x000fe200078e00ff */
[C---:B------:R-:W-:Y:S01]  /*10e0*/  IADD3 R234, R119.reuse, 0x3920, RZ ;  /* 0x0000392077ea7810 */ /* 0x040fe20007ffe0ff */
[----:B------:R-:W-:Y:S01]  /*10f0*/  IMAD.IADD R0, R116, 0x1, R2 ;  /* 0x0000000174007824 */ /* 0x000fe200078e0202 */
[----:B------:R-:W-:Y:S02]  /*1100*/  IADD3 R2, R119, 0x3900, RZ ;  /* 0x0000390077027810 */ /* 0x000fe40007ffe0ff */
[----:B------:R-:W-:Y:S01]  /*1110*/  SEL R3, R3, 0xfffffff0, !P1 ;  /* 0xfffffff003037807 */ /* 0x000fe20004800000 */
[----:B------:R-:W-:Y:S01]  /*1120*/  IMAD.SHL.U32 R230, R0, 0x2, RZ ;  /* 0x0000000200e67824 */ /* 0x000fe200078e00ff */
[----:B------:R-:W-:Y:S01]  /*1130*/  ISETP.GE.AND P1, PT, R194, 0x1, PT ;  /* 0x00000001c200780c */ /* 0x000fe20003f26270 */
[C---:B------:R-:W-:Y:S01]  /*1140*/  IMAD R0, R19.reuse, c[0x0][0x20c], R4 ;  /* 0x0000830013007a24 */ /* 0x040fe200078e0204 */
[----:B------:R-:W-:Y:S01]  /*1150*/  @P3 IADD3 R234, R2, -0x20, RZ ;  /* 0xffffffe002ea3810 */ /* 0x000fe20007ffe0ff */
[----:B------:R-:W-:Y:S01]  /*1160*/  IMAD.WIDE.U32 R4, R19, c[0x0][0x208], R46 ;  /* 0x0000820013047a25 */ /* 0x000fe200078e002e */
[----:B------:R-:W-:-:S02]  /*1170*/  LOP3.LUT R2, R6, 0xffffffe0, RZ, 0xc0, !PT ;  /* 0xffffffe006027812 */ /* 0x000fc400078ec0ff */
[C---:B------:R-:W-:Y:S01]  /*1180*/  IADD3 R240, R234.reuse, 0x800, RZ ;  /* 0x00000800eaf07810 */ /* 0x040fe20007ffe0ff */
[----:B------:R-:W-:Y:S01]  /*1190*/  IMAD.IADD R5, R5, 0x1, R0 ;  /* 0x0000000105057824 */ /* 0x000fe200078e0200 */
[C---:B------:R-:W-:Y:S01]  /*11a0*/  IADD3 R239, R234.reuse, 0x1000, RZ ;  /* 0x00001000eaef7810 */ /* 0x040fe20007ffe0ff */
[----:B------:R-:W-:Y:S01]  /*11b0*/  IMAD R0, R45, c[0x0][0x210], RZ ;  /* 0x000084002d007a24 */ /* 0x000fe200078e02ff */
[----:B------:R-:W-:Y:S01]  /*11c0*/  IADD3 R238, R234, 0x1800, RZ ;  /* 0x00001800eaee7810 */ /* 0x000fe20007ffe0ff */
[----:B------:R-:W-:Y:S01]  /*11d0*/  IMAD.WIDE.U32 R4, R44, c[0x0][0x210], R4 ;  /* 0x000084002c047a25 */ /* 0x000fe200078e0004 */
[C---:B------:R-:W-:Y:S02]  /*11e0*/  IADD3 R237, R234.reuse, 0x2000, RZ ;  /* 0x00002000eaed7810 */ /* 0x040fe40007ffe0ff */
[----:B------:R-:W-:Y:S01]  /*11f0*/  IADD3 R236, R234, 0x2800, RZ ;  /* 0x00002800eaec7810 */ /* 0x000fe20007ffe0ff */
[----:B------:R-:W-:Y:S01]  /*1200*/  IMAD R0, R44, c[0x0][0x214], R0 ;  /* 0x000085002c007a24 */ /* 0x000fe200078e0200 */
[----:B------:R3:W1:Y:S01]  /*1210*/  LDSM.16.M88.4 R36, [R230+0x7100] ;  /* 0x00710000e624783b */ /* 0x0006620000000200 */
[----:B------:R-:W-:Y:S01]  /*1220*/  IMAD R233, R3, 0x2, R230 ;  /* 0x0000000203e97824 */ /* 0x000fe200078e02e6 */
[----:B------:R-:W-:Y:S01]  /*1230*/  IADD3 R235, R234, 0x3000, RZ ;  /* 0x00003000eaeb7810 */ /* 0x000fe20007ffe0ff */
[----:B------:R-:W-:Y:S01]  /*1240*/  IMAD.IADD R5, R5, 0x1, R0 ;  /* 0x0000000105057824 */ /* 0x000fe200078e0200 */
[----:B------:R3:W2:Y:S01]  /*1250*/  LDSM.16.M88.4 R32, [R230+0x9100] ;  /* 0x00910000e620783b */ /* 0x0006a20000000200 */
[----:B------:R-:W-:-:S02]  /*1260*/  IMAD R0, R17, c[0x0][0x218], RZ ;  /* 0x0000860011007a24 */ /* 0x000fc400078e02ff */
[C---:B------:R-:W-:Y:S01]  /*1270*/  IMAD.WIDE.U32 R48, R16.reuse, c[0x0][0x218], R4 ;  /* 0x0000860010307a25 */ /* 0x040fe200078e0004 */
[----:B------:R3:W4:Y:S03]  /*1280*/  LDSM.16.M88.4 R52, [R119+0x3900] ;  /* 0x003900007734783b */ /* 0x0007260000000200 */
[----:B------:R-:W-:Y:S01]  /*1290*/  IMAD R0, R16, c[0x0][0x21c], R0 ;  /* 0x0000870010007a24 */ /* 0x000fe200078e0200 */
[----:B------:R3:W-:Y:S01]  /*12a0*/  STL.64 [R1+0x10], R48 ;  /* 0x0000103001007387 */ /* 0x0007e20000100a00 */
[----:B------:R-:W-:Y:S02]  /*12b0*/  IMAD.IADD R112, R43, 0x1, -R2 ;  /* 0x000000012b707824 */ /* 0x000fe400078e0a02 */
[----:B------:R-:W-:Y:S01]  /*12c0*/  IMAD.IADD R51, R49, 0x1, R0 ;  /* 0x0000000131337824 */ /* 0x000fe200078e0200 */
[----:B------:R3:W1:Y:S01]  /*12d0*/  LDSM.16.M88.4 R80, [R119+0x4100] ;  /* 0x004100007750783b */ /* 0x0006620000000200 */
[----:B------:R-:W-:-:S03]  /*12e0*/  IMAD.MOV.U32 R2, RZ, RZ, 0x20 ;  /* 0x00000020ff027424 */ /* 0x000fc600078e00ff */
[----:B------:R3:W-:Y:S02]  /*12f0*/  STL [R1+0xc], R51 ;  /* 0x00000c3301007387 */ /* 0x0007e40000100800 */
[----:B------:R-:W-:Y:S02]  /*1300*/  SEL R4, R2, 0xffffffe0, !P2 ;  /* 0xffffffe002047807 */ /* 0x000fe40005000000 */
[----:B------:R3:W1:Y:S04]  /*1310*/  LDSM.16.M88.4 R88, [R119+0x4900] ;  /* 0x004900007758783b */ /* 0x0006680000000200 */
[----:B------:R3:W1:Y:S04]  /*1320*/  LDSM.16.M88.4 R96, [R119+0x5100] ;  /* 0x005100007760783b */ /* 0x0006680000000200 */
[----:B------:R3:W1:Y:S04]  /*1330*/  LDSM.16.M88.4 R104, [R119+0x5900] ;  /* 0x005900007768783b */ /* 0x0006680000000200 */
[----:B------:R3:W1:Y:S04]  /*1340*/  LDSM.16.M88.4 R120, [R119+0x6100] ;  /* 0x006100007778783b */ /* 0x0006680000000200 */
[----:B------:R3:W1:Y:S04]  /*1350*/  LDSM.16.M88.4 R128, [R119+0x6900] ;  /* 0x006900007780783b */ /* 0x0006680000000200 */
[----:B------:R3:W1:Y:S04]  /*1360*/  LDSM.16.M88.4 R28, [R233+0x7100] ;  /* 0x00710000e91c783b */ /* 0x0006680000000200 */
[----:B------:R3:W1:Y:S04]  /*1370*/  LDSM.16.M88.4 R24, [R233+0x9100] ;  /* 0x00910000e918783b */ /* 0x0006680000000200 */
[----:B------:R3:W1:Y:S04]  /*1380*/  LDSM.16.M88.4 R68, [R234] ;  /* 0x00000000ea44783b */ /* 0x0006680000000200 */
[----:B------:R3:W1:Y:S04]  /*1390*/  LDSM.16.M88.4 R84, [R234+0x800] ;  /* 0x00080000ea54783b */ /* 0x0006680000000200 */
[----:B------:R3:W1:Y:S04]  /*13a0*/  LDSM.16.M88.4 R92, [R234+0x1000] ;  /* 0x00100000ea5c783b */ /* 0x0006680000000200 */
[----:B------:R3:W1:Y:S04]  /*13b0*/  LDSM.16.M88.4 R100, [R234+0x1800] ;  /* 0x00180000ea64783b */ /* 0x0006680000000200 */
[----:B------:R3:W1:Y:S04]  /*13c0*/  LDSM.16.M88.4 R108, [R234+0x2000] ;  /* 0x00200000ea6c783b */ /* 0x0006680000000200 */
[----:B------:R3:W1:Y:S04]  /*13d0*/  LDSM.16.M88.4 R124, [R234+0x2800] ;  /* 0x00280000ea7c783b */ /* 0x0006680000000200 */
[----:B------:R3:W1:Y:S01]  /*13e0*/  LDSM.16.M88.4 R132, [R234+0x3000] ;  /* 0x00300000ea84783b */ /* 0x0006620000000200 */
[----:B------:R-:W-:Y:S05]  /*13f0*/  @!P1 BRA `(.L_x_0) ;  /* 0x000002f000009947 */ /* 0x000fea0003800000 */
[----:B--2-4-:R-:W-:Y:S01]  /*1400*/  IMAD R0, R42, c[0x0][0x208], RZ ;  /* 0x000082002a007a24 */ /* 0x014fe200078e02ff */
[----:B------:R-:W-:Y:S01]  /*1410*/  ISETP.GE.AND P3, PT, R46, c[0x0][0x1d4], PT ;  /* 0x000075002e007a0c */ /* 0x000fe20003f66270 */
[----:B------:R-:W-:-:S03]  /*1420*/  IMAD.WIDE.U32 R6, R41, c[0x0][0x208], RZ ;  /* 0x0000820029067a25 */ /* 0x000fc600078e00ff */
[----:B------:R-:W-:Y:S01]  /*1430*/  ISETP.LT.OR P6, PT, R23, 0x1, P3 ;  /* 0x000000011700780c */ /* 0x000fe20001fc1670 */
[----:B------:R-:W-:Y:S01]  /*1440*/  IMAD R0, R41, c[0x0][0x20c], R0 ;  /* 0x0000830029007a24 */ /* 0x000fe200078e0200 */
[C---:B------:R-:W-:Y:S01]  /*1450*/  ISETP.LT.OR P5, PT, R23.reuse, 0x11, P3 ;  /* 0x000000111700780c */ /* 0x040fe20001fa1670 */
[----:B------:R-:W-:Y:S01]  /*1460*/  IMAD.MOV.U32 R8, RZ, RZ, R50 ;  /* 0x000000ffff087224 */ /* 0x000fe200078e0032 */
[----:B------:R-:W-:Y:S01]  /*1470*/  ISETP.LT.OR P4, PT, R23, 0x21, P3 ;  /* 0x000000211700780c */ /* 0x000fe20001f81670 */
[----:B------:R-:W-:Y:S02]  /*1480*/  IMAD.MOV.U32 R9, RZ, RZ, R51 ;  /* 0x000000ffff097224 */ /* 0x000fe400078e0033 */
[----:B------:R-:W-:Y:S02]  /*1490*/  IMAD.IADD R0, R7, 0x1, R0 ;  /* 0x0000000107007824 */ /* 0x000fe400078e0200 */
[----:B------:R-:W-:Y:S02]  /*14a0*/  IMAD.MOV.U32 R8, RZ, RZ, R48 ;  /* 0x000000ffff087224 */ /* 0x000fe400078e0030 */
[----:B------:R-:W-:-:S02]  /*14b0*/  IMAD R0, R0, 0x70, RZ ;  /* 0x0000007000007824 */ /* 0x000fc400078e02ff */
[----:B------:R-:W-:Y:S01]  /*14c0*/  IMAD.WIDE.U32 R6, R6, 0x70, R8 ;  /* 0x0000007006067825 */ /* 0x000fe200078e0008 */
[----:B------:R2:W-:Y:S03]  /*14d0*/  STL.64 [R1+0x8], R8 ;  /* 0x0000080801007387 */ /* 0x0005e60000100a00 */
[----:B------:R-:W-:Y:S01]  /*14e0*/  IMAD.WIDE.U32 R14, R2, c[0x0][0x208], RZ ;  /* 0x00008200020e7a25 */ /* 0x000fe200078e00ff */
[----:B------:R-:W-:-:S03]  /*14f0*/  IADD3 R0, R7, R0, RZ ;  /* 0x0000000007007210 */ /* 0x000fc60007ffe0ff */
[----:B------:R-:W-:Y:S02]  /*1500*/  IMAD R5, R2, c[0x0][0x20c], RZ ;  /* 0x0000830002057a24 */ /* 0x000fe400078e02ff */
[----:B------:R-:W-:Y:S01]  /*1510*/  IMAD.SHL.U32 R2, R195, 0x2, RZ ;  /* 0x00000002c3027824 */ /* 0x000fe200078e00ff */
[----:B--2---:R-:W-:-:S04]  /*1520*/  LEA R8, P1, R6, c[0x0][0x1f8], 0x1 ;  /* 0x00007e0006087a11 */ /* 0x004fc800078208ff */
[----:B------:R-:W-:Y:S01]  /*1530*/  LEA.HI.X R9, R6, c[0x0][0x1fc], R0, 0x1, P1 ;  /* 0x00007f0006097a11 */ /* 0x000fe200008f0c00 */
[----:B------:R-:W-:Y:S01]  /*1540*/  IMAD.IADD R0, R15, 0x1, R5 ;  /* 0x000000010f007824 */ /* 0x000fe200078e0205 */
[----:B------:R-:W-:-:S03]  /*1550*/  IADD3 R6, P2, R8, R14, RZ ;  /* 0x0000000e08067210 */ /* 0x000fc60007f5e0ff */
[----:B------:R-:W-:Y:S01]  /*1560*/  @!PT LDS RZ, [RZ] ;  /* 0x00000000fffff984 */ /* 0x000fe20000000800 */
[----:B------:R-:W-:Y:S01]  /*1570*/  @!PT LDS RZ, [RZ] ;  /* 0x00000000fffff984 */ /* 0x000fe20000000800 */
[----:B------:R-:W-:Y:S01]  /*1580*/  @!PT LDS RZ, [RZ] ;  /* 0x00000000fffff984 */ /* 0x000fe20000000800 */
[----:B------:R2:W-:Y:S01]  /*1590*/  LDGSTS.E.BYPASS.LTC128B.128 [R2+0x100], [R8.64], !P6 ;  /* 0x0010000008027fae */ /* 0x0005e2000f101d48 */
[-C--:B------:R-:W-:Y:S01]  /*15a0*/  IADD3 R12, P1, R6, R14.reuse, RZ ;  /* 0x0000000e060c7210 */ /* 0x080fe20007f3e0ff */
[----:B------:R-:W-:Y:S01]  /*15b0*/  IMAD.X R7, R0, 0x1, R9, P2 ;  /* 0x0000000100077824 */ /* 0x000fe200010e0609 */
[----:B------:R-:W-:Y:S02]  /*15c0*/  ISETP.LT.OR P6, PT, R23, 0x31, P3 ;  /* 0x000000311700780c */ /* 0x000fe40001fc1670 */
[----:B------:R-:W-:Y:S02]  /*15d0*/  IADD3 R10, P2, R12, R14, RZ ;  /* 0x0000000e0c0a7210 */ /* 0x000fe40007f5e0ff */
[----:B------:R-:W-:Y:S01]  /*15e0*/  IADD3.X R13, R7, R0, RZ, P1, !PT ;  /* 0x00000000070d7210 */ /* 0x000fe20000ffe4ff */
[----:B------:R4:W-:Y:S01]  /*15f0*/  LDGSTS.E.BYPASS.LTC128B.128 [R2+0x900], [R6.64], !P5 ;  /* 0x0090000006027fae */ /* 0x0009e2000e901d48 */
[----:B------:R-:W-:-:S03]  /*1600*/  ISETP.LT.OR P5, PT, R23, 0x41, P3 ;  /* 0x000000411700780c */ /* 0x000fc60001fa1670 */
[----:B------:R-:W-:Y:S01]  /*1610*/  IMAD.X R11, R13, 0x1, R0, P2 ;  /* 0x000000010d0b7824 */ /* 0x000fe200010e0600 */
[----:B------:R5:W-:Y:S01]  /*1620*/  LDGSTS.E.BYPASS.LTC128B.128 [R2+0x1100], [R12.64], !P4 ;  /* 0x011000000c027fae */ /* 0x000be2000e101d48 */
[C---:B------:R-:W-:Y:S02]  /*1630*/  ISETP.LT.OR P4, PT, R23.reuse, 0x51, P3 ;  /* 0x000000511700780c */ /* 0x040fe40001f81670 */
[----:B------:R-:W-:Y:S01]  /*1640*/  ISETP.LT.OR P3, PT, R23, 0x61, P3 ;  /* 0x000000611700780c */ /* 0x000fe20001f61670 */
[----:B------:R3:W-:Y:S01]  /*1650*/  LDGSTS.E.BYPASS.LTC128B.128 [R2+0x1900], [R10.64], !P6 ;  /* 0x019000000a027fae */ /* 0x0007e2000f101d48 */
[----:B--2---:R-:W-:-:S05]  /*1660*/  IADD3 R8, P1, R10, R14, RZ ;  /* 0x0000000e0a087210 */ /* 0x004fca0007f3e0ff */
[----:B------:R-:W-:Y:S01]  /*1670*/  IMAD.X R9, R11, 0x1, R0, P1 ;  /* 0x000000010b097824 */ /* 0x000fe200008e0600 */
[----:B----4-:R-:W-:-:S04]  /*1680*/  IADD3 R6, P2, R8, R14, RZ ;  /* 0x0000000e08067210 */ /* 0x010fc80007f5e0ff */
[----:B------:R3:W-:Y:S01]  /*1690*/  LDGSTS.E.BYPASS.LTC128B.128 [R2+0x2100], [R8.64], !P5 ;  /* 0x0210000008027fae */ /* 0x0007e2000e901d48 */
[----:B------:R-:W-:Y:S02]  /*16a0*/  IADD3.X R7, R9, R0, RZ, P2, !PT ;  /* 0x0000000009077210 */ /* 0x000fe400017fe4ff */
[----:B-----5:R-:W-:-:S03]  /*16b0*/  IADD3 R12, P1, R6, R14, RZ ;  /* 0x0000000e060c7210 */ /* 0x020fc60007f3e0ff */
[----:B------:R3:W-:Y:S02]  /*16c0*/  LDGSTS.E.BYPASS.LTC128B.128 [R2+0x2900], [R6.64], !P4 ;  /* 0x0290000006027fae */ /* 0x0007e4000e101d48 */
[----:B------:R-:W-:-:S05]  /*16d0*/  IMAD.X R13, R7, 0x1, R0, P1 ;  /* 0x00000001070d7824 */ /* 0x000fca00008e0600 */
[----:B------:R3:W-:Y:S03]  /*16e0*/  LDGSTS.E.BYPASS.LTC128B.128 [R2+0x3100], [R12.64], !P3 ;  /* 0x031000000c027fae */ /* 0x0007e6000d901d48 */
.L_x_0:
[----:B--2-4-:R-:W-:Y:S01]  /*16f0*/  LOP3.LUT P1, RZ, R40, 0x4, RZ, 0xc0, !PT ;  /* 0x0000000428ff7812 */ /* 0x014fe2000782c0ff */
[-C--:B-1-3--:R-:W-:Y:S01]  /*1700*/  HMMA.16816.F32.BF16 R8, R36, R52.reuse, RZ ;  /* 0x000000342408723c */ /* 0x08afe200000418ff */
[----:B------:R-:W-:Y:S01]  /*1710*/  MOV R0, 0x40 ;  /* 0x0000004000007802 */ /* 0x000fe20000000f00 */
[----:B------:R-:W0:Y:S01]  /*1720*/  LDGDEPBAR ;  /* 0x00000000000079af */ /* 0x000e220000000000 */
[----:B------:R-:W-:Y:S02]  /*1730*/  LEA R231, R4, R230, 0x1 ;  /* 0x000000e604e77211 */ /* 0x000fe400078e08ff */
[----:B------:R-:W-:Y:S02]  /*1740*/  SEL R0, R0, 0xffffffc0, !P1 ;  /* 0xffffffc000007807 */ /* 0x000fe40004800000 */
[----:B------:R-:W-:Y:S01]  /*1750*/  LEA R232, R3, R231, 0x1 ;  /* 0x000000e703e87211 */ /* 0x000fe200078e08ff */
[----:B------:R-:W-:Y:S01]  /*1760*/  LDSM.16.M88.4 R20, [R231+0x7100] ;  /* 0x00710000e714783b */ /* 0x000fe20000000200 */
[-C--:B------:R-:W-:Y:S01]  /*1770*/  IADD3 R229, R119, R0.reuse, RZ ;  /* 0x0000000077e57210 */ /* 0x080fe20007ffe0ff */
[----:B------:R-:W-:Y:S01]  /*1780*/  HMMA.16816.F32.BF16 R48, R32, R52, RZ ;  /* 0x000000342030723c */ /* 0x000fe200000418ff */
[----:B------:R-:W-:Y:S01]  /*1790*/  IADD3 R228, R234, R0, RZ ;  /* 0x00000000eae47210 */ /* 0x000fe20007ffe0ff */
[----:B------:R-:W-:Y:S01]  /*17a0*/  LDSM.16.M88.4 R16, [R231+0x9100] ;  /* 0x00910000e710783b */ /* 0x000fe20000000200 */
[----:B------:R-:W-:-:S03]  /*17b0*/  ISETP.GE.AND P1, PT, R194, 0x71, PT ;  /* 0x00000071c200780c */ /* 0x000fc60003f26270 */
[----:B------:R-:W1:Y:S02]  /*17c0*/  LDSM.16.M88.4 R40, [R229+0x3900] ;  /* 0x00390000e528783b */ /* 0x000e640000000200 */
[----:B------:R-:W-:Y:S02]  /*17d0*/  HMMA.16816.F32.BF16 R64, R36, R54, RZ ;  /* 0x000000362440723c */ /* 0x000fe400000418ff */
[----:B------:R-:W-:Y:S04]  /*17e0*/  LDSM.16.M88.4 R12, [R232+0x7100] ;  /* 0x00710000e80c783b */ /* 0x000fe80000000200 */
[----:B------:R-:W2:Y:S02]  /*17f0*/  LDSM.16.M88.4 R44, [R228] ;  /* 0x00000000e42c783b */ /* 0x000ea40000000200 */
[-C--:B------:R-:W-:Y:S02]  /*1800*/  HMMA.16816.F32.BF16 R56, R28, R68.reuse, R8 ;  /* 0x000000441c38723c */ /* 0x080fe40000041808 */
[----:B------:R-:W3:Y:S06]  /*1810*/  LDSM.16.M88.4 R8, [R232+0x9100] ;  /* 0x00910000e808783b */ /* 0x000eec0000000200 */
[----:B------:R-:W-:Y:S11]  /*1820*/  HMMA.16816.F32.BF16 R48, R24, R68, R48 ;  /* 0x000000441830723c */ /* 0x000ff60000041830 */
[----:B------:R-:W-:Y:S05]  /*1830*/  @!UPT UIADD3 URZ, URZ, URZ, URZ ;  /* 0x0000003f3f3ff290 */ /* 0x000fea000fffe03f */
[----:B-1----:R-:W-:Y:S08]  /*1840*/  HMMA.16816.F32.BF16 R60, R20, R40, R56 ;  /* 0x00000028143c723c */ /* 0x002ff00000041838 */
[----:B------:R-:W-:Y:S08]  /*1850*/  HMMA.16816.F32.BF16 R56, R32, R54, RZ ;  /* 0x000000362038723c */ /* 0x000ff000000418ff */
[----:B------:R-:W-:Y:S08]  /*1860*/  HMMA.16816.F32.BF16 R48, R16, R40, R48 ;  /* 0x000000281030723c */ /* 0x000ff00000041830 */
[----:B------:R-:W-:Y:S08]  /*1870*/  HMMA.16816.F32.BF16 R52, R28, R70, R64 ;  /* 0x000000461c34723c */ /* 0x000ff00000041840 */
[----:B--2---:R-:W-:Y:S08]  /*1880*/  HMMA.16816.F32.BF16 R72, R12, R44, R60 ;  /* 0x0000002c0c48723c */ /* 0x004ff0000004183c */
[----:B------:R-:W-:Y:S08]  /*1890*/  HMMA.16816.F32.BF16 R60, R36, R80, RZ ;  /* 0x00000050243c723c */ /* 0x000ff000000418ff */
[----:B------:R-:W-:Y:S08]  /*18a0*/  HMMA.16816.F32.BF16 R64, R24, R70, R56 ;  /* 0x000000461840723c */ /* 0x000ff00000041838 */
[----:B---3--:R-:W-:Y:S01]  /*18b0*/  HMMA.16816.F32.BF16 R76, R8, R44, R48 ;  /* 0x0000002c084c723c */ /* 0x008fe20000041830 */
[----:B------:R-:W1:Y:S01]  /*18c0*/  LDSM.16.M88.4 R48, [R229+0x4100] ;  /* 0x00410000e530783b */ /* 0x000e620000000200 */
[----:B------:R-:W-:-:S04]  /*18d0*/  FMUL.FTZ R0, R72, c[0x0][0x320] ;  /* 0x0000c80048007a20 */ /* 0x000fc80000410000 */
[----:B------:R2:W3:Y:S02]  /*18e0*/  MUFU.TANH R188, R0 ;  /* 0x0000000000bc7308 */ /* 0x0004e40000002400 */
[----:B------:R-:W-:Y:S08]  /*18f0*/  HMMA.16816.F32.BF16 R52, R20, R42, R52 ;  /* 0x0000002a1434723c */ /* 0x000ff00000041834 */
[----:B------:R-:W-:Y:S01]  /*1900*/  HMMA.16816.F32.BF16 R56, R32, R80, RZ ;  /* 0x000000502038723c */ /* 0x000fe200000418ff */
[----:B--2---:R-:W-:-:S07]  /*1910*/  FMUL.FTZ R0, R73, c[0x0][0x320] ;  /* 0x0000c80049007a20 */ /* 0x004fce0000410000 */
[----:B------:R-:W-:Y:S01]  /*1920*/  HMMA.16816.F32.BF16 R60, R28, R84, R60 ;  /* 0x000000541c3c723c */ /* 0x000fe2000004183c */
[----:B------:R2:W4:Y:S07]  /*1930*/  MUFU.TANH R187, R0 ;  /* 0x0000000000bb7308 */ /* 0x00052e0000002400 */
[----:B------:R-:W-:Y:S01]  /*1940*/  HMMA.16816.F32.BF16 R64, R16, R42, R64 ;  /* 0x0000002a1040723c */ /* 0x000fe20000041840 */
[----:B------:R-:W5:Y:S07]  /*1950*/  LDSM.16.M88.4 R40, [R228+0x800] ;  /* 0x00080000e428783b */ /* 0x000f6e0000000200 */
[----:B------:R-:W-:Y:S01]  /*1960*/  HMMA.16816.F32.BF16 R68, R12, R46, R52 ;  /* 0x0000002e0c44723c */ /* 0x000fe20000041834 */
[----:B--2---:R-:W-:-:S04]  /*1970*/  FMUL.FTZ R0, R74, c[0x0][0x320] ;  /* 0x0000c8004a007a20 */ /* 0x004fc80000410000 */
[----:B------:R2:W1:Y:S03]  /*1980*/  MUFU.TANH R186, R0 ;  /* 0x0000000000ba7308 */ /* 0x0004660000002400 */
[----:B------:R-:W-:Y:S08]  /*1990*/  HMMA.16816.F32.BF16 R52, R24, R84, R56 ;  /* 0x000000541834723c */ /* 0x000ff00000041838 */
[----:B------:R-:W-:Y:S01]  /*19a0*/  HMMA.16816.F32.BF16 R56, R36, R82, RZ ;  /* 0x000000522438723c */ /* 0x000fe200000418ff */
[----:B--2---:R-:W-:-:S07]  /*19b0*/  FMUL.FTZ R0, R75, c[0x0][0x320] ;  /* 0x0000c8004b007a20 */ /* 0x004fce0000410000 */
[----:B-1----:R-:W-:Y:S01]  /*19c0*/  HMMA.16816.F32.BF16 R60, R20, R48, R60 ;  /* 0x00000030143c723c */ /* 0x002fe2000004183c */
[----:B------:R1:W2:Y:S07]  /*19d0*/  MUFU.TANH R185, R0 ;  /* 0x0000000000b97308 */ /* 0x0002ae0000002400 */
[----:B------:R-:W-:Y:S08]  /*19e0*/  HMMA.16816.F32.BF16 R72, R8, R46, R64 ;  /* 0x0000002e0848723c */ /* 0x000ff00000041840 */
[----:B------:R-:W-:Y:S01]  /*19f0*/  HMMA.16816.F32.BF16 R64, R32, R82, RZ ;  /* 0x000000522040723c */ /* 0x000fe200000418ff */
[----:B-1----:R-:W-:-:S04]  /*1a00*/  FMUL.FTZ R0, R76, c[0x0][0x320] ;  /* 0x0000c8004c007a20 */ /* 0x002fc80000410000 */
[----:B------:R1:W1:Y:S03]  /*1a10*/  MUFU.TANH R184, R0 ;  /* 0x0000000000b87308 */ /* 0x0002660000002400 */
[----:B------:R-:W-:Y:S08]  /*1a20*/  HMMA.16816.F32.BF16 R44, R16, R48, R52 ;  /* 0x00000030102c723c */ /* 0x000ff00000041834 */
[----:B------:R-:W-:Y:S01]  /*1a30*/  HMMA.16816.F32.BF16 R52, R28, R86, R56 ;  /* 0x000000561c34723c */ /* 0x000fe20000041838 */
[----:B-1----:R-:W-:-:S07]  /*1a40*/  FMUL.FTZ R0, R77, c[0x0][0x320] ;  /* 0x0000c8004d007a20 */ /* 0x002fce0000410000 */
[----:B------:R-:W-:Y:S01]  /*1a50*/  HMMA.16816.F32.BF16 R64, R24, R86, R64 ;  /* 0x000000561840723c */ /* 0x000fe20000041840 */
[----:B------:R1:W1:Y:S07]  /*1a60*/  MUFU.TANH R183, R0 ;  /* 0x0000000000b77308 */ /* 0x00026e0000002400 */
[----:B------:R-:W-:Y:S08]  /*1a70*/  HMMA.16816.F32.BF16 R56, R32, R88, RZ ;  /* 0x000000582038723c */ /* 0x000ff000000418ff */
[----:B------:R-:W-:Y:S01]  /*1a80*/  HMMA.16816.F32.BF16 R52, R20, R50, R52 ;  /* 0x000000321434723c */ /* 0x000fe20000041834 */
[----:B-1----:R-:W-:-:S04]  /*1a90*/  FMUL.FTZ R0, R78, c[0x0][0x320] ;  /* 0x0000c8004e007a20 */ /* 0x002fc80000410000 */
[----:B------:R1:W1:Y:S03]  /*1aa0*/  MUFU.TANH R179, R0 ;  /* 0x0000000000b37308 */ /* 0x0002660000002400 */
[----:B------:R-:W-:Y:S01]  /*1ab0*/  HMMA.16816.F32.BF16 R64, R16, R50, R64 ;  /* 0x000000321040723c */ /* 0x000fe20000041840 */
[----:B------:R-:W-:Y:S01]  /*1ac0*/  LDSM.16.M88.4 R48, [R228+0x1000] ;  /* 0x00100000e430783b */ /* 0x000fe20000000200 */
[----:B-1----:R-:W-:-:S06]  /*1ad0*/  FMUL.FTZ R0, R79, c[0x0][0x320] ;  /* 0x0000c8004f007a20 */ /* 0x002fcc0000410000 */
[----:B-----5:R-:W-:Y:S01]  /*1ae0*/  HMMA.16816.F32.BF16 R76, R8, R40, R44 ;  /* 0x00000028084c723c */ /* 0x020fe2000004182c */
[----:B------:R-:W1:Y:S01]  /*1af0*/  LDSM.16.M88.4 R44, [R229+0x4900] ;  /* 0x00490000e52c783b */ /* 0x000e620000000200 */
[----:B------:R5:W1:Y:S02]  /*1b00*/  MUFU.TANH R180, R0 ;  /* 0x0000000000b47308 */ /* 0x000a640000002400 */
[----:B-----5:R-:W-:-:S06]  /*1b10*/  FMUL.FTZ R0, R68, c[0x0][0x320] ;  /* 0x0000c80044007a20 */ /* 0x020fcc0000410000 */
[----:B------:R5:W1:Y:S02]  /*1b20*/  MUFU.TANH R182, R0 ;  /* 0x0000000000b67308 */ /* 0x000a640000002400 */
[----:B-----5:R-:W-:-:S06]  /*1b30*/  FMUL.FTZ R0, R69, c[0x0][0x320] ;  /* 0x0000c80045007a20 */ /* 0x020fcc0000410000 */
[----:B------:R5:W1:Y:S02]  /*1b40*/  MUFU.TANH R181, R0 ;  /* 0x0000000000b57308 */ /* 0x000a640000002400 */
[----:B-----5:R-:W-:-:S06]  /*1b50*/  FMUL.FTZ R0, R70, c[0x0][0x320] ;  /* 0x0000c80046007a20 */ /* 0x020fcc0000410000 */
[----:B------:R5:W1:Y:S02]  /*1b60*/  MUFU.TANH R178, R0 ;  /* 0x0000000000b27308 */ /* 0x000a640000002400 */
[----:B-----5:R-:W-:Y:S02]  /*1b70*/  FMUL.FTZ R0, R71, c[0x0][0x320] ;  /* 0x0000c80047007a20 */ /* 0x020fe40000410000 */
[----:B------:R-:W-:Y:S04]  /*1b80*/  HMMA.16816.F32.BF16 R68, R12, R40, R60 ;  /* 0x000000280c44723c */ /* 0x000fe8000004183c */
[----:B------:R5:W1:Y:S04]  /*1b90*/  MUFU.TANH R177, R0 ;  /* 0x0000000000b17308 */ /* 0x000a680000002400 */
[----:B------:R-:W-:Y:S01]  /*1ba0*/  HMMA.16816.F32.BF16 R60, R36, R88, RZ ;  /* 0x00000058243c723c */ /* 0x000fe200000418ff */
[----:B-----5:R-:W-:-:S04]  /*1bb0*/  FMUL.FTZ R0, R72, c[0x0][0x320] ;  /* 0x0000c80048007a20 */ /* 0x020fc80000410000 */
[----:B------:R5:W1:Y:S11]  /*1bc0*/  MUFU.TANH R176, R0 ;  /* 0x0000000000b07308 */ /* 0x000a760000002400 */
[----:B------:R-:W-:Y:S08]  /*1bd0*/  @!UPT UIADD3 URZ, URZ, URZ, URZ ;  /* 0x0000003f3f3ff290 */ /* 0x000ff0000fffe03f */
[----:B------:R-:W-:Y:S01]  /*1be0*/  HMMA.16816.F32.BF16 R60, R28, R92, R60 ;  /* 0x0000005c1c3c723c */ /* 0x000fe2000004183c */
[----:B-----5:R-:W-:-:S04]  /*1bf0*/  FMUL.FTZ R0, R73, c[0x0][0x320] ;  /* 0x0000c80049007a20 */ /* 0x020fc80000410000 */
[----:B------:R5:W2:Y:S11]  /*1c00*/  MUFU.TANH R175, R0 ;  /* 0x0000000000af7308 */ /* 0x000ab60000002400 */
[----:B------:R-:W-:Y:S08]  /*1c10*/  @!UPT UIADD3 URZ, URZ, URZ, URZ ;  /* 0x0000003f3f3ff290 */ /* 0x000ff0000fffe03f */
[----:B-1----:R-:W-:Y:S01]  /*1c20*/  HMMA.16816.F32.BF16 R60, R20, R44, R60 ;  /* 0x0000002c143c723c */ /* 0x002fe2000004183c */
[----:B-----5:R-:W-:-:S04]  /*1c30*/  FMUL.FTZ R0, R74, c[0x0][0x320] ;  /* 0x0000c8004a007a20 */ /* 0x020fc80000410000 */
[----:B------:R1:W1:Y:S02]  /*1c40*/  MUFU.TANH R171, R0 ;  /* 0x0000000000ab7308 */ /* 0x0002640000002400 */
[----:B-1----:R-:W-:Y:S02]  /*1c50*/  FMUL.FTZ R0, R75, c[0x0][0x320] ;  /* 0x0000c8004b007a20 */ /* 0x002fe40000410000 */
[----:B------:R-:W-:Y:S04]  /*1c60*/  HMMA.16816.F32.BF16 R72, R8, R42, R64 ;  /* 0x0000002a0848723c */ /* 0x000fe80000041840 */
[----:B------:R1:W1:Y:S04]  /*1c70*/  MUFU.TANH R172, R0 ;  /* 0x0000000000ac7308 */ /* 0x0002680000002400 */
[----:B------:R-:W-:Y:S01]  /*1c80*/  HMMA.16816.F32.BF16 R64, R32, R90, RZ ;  /* 0x0000005a2040723c */ /* 0x000fe200000418ff */
[----:B-1----:R-:W-:-:S04]  /*1c90*/  FMUL.FTZ R0, R68, c[0x0][0x320] ;  /* 0x0000c80044007a20 */ /* 0x002fc80000410000 */
[----:B------:R1:W1:Y:S11]  /*1ca0*/  MUFU.TANH R174, R0 ;  /* 0x0000000000ae7308 */ /* 0x0002760000002400 */
[----:B------:R-:W-:Y:S08]  /*1cb0*/  @!UPT UIADD3 URZ, URZ, URZ, URZ ;  /* 0x0000003f3f3ff290 */ /* 0x000ff0000fffe03f */
[----:B------:R-:W-:Y:S01]  /*1cc0*/  HMMA.16816.F32.BF16 R64, R24, R94, R64 ;  /* 0x0000005e1840723c */ /* 0x000fe20000041840 */
[----:B-1----:R-:W-:-:S04]  /*1cd0*/  FMUL.FTZ R0, R69, c[0x0][0x320] ;  /* 0x0000c80045007a20 */ /* 0x002fc80000410000 */
[----:B------:R1:W1:Y:S11]  /*1ce0*/  MUFU.TANH R173, R0 ;  /* 0x0000000000ad7308 */ /* 0x0002760000002400 */
[----:B------:R-:W-:Y:S08]  /*1cf0*/  @!UPT UIADD3 URZ, URZ, URZ, URZ ;  /* 0x0000003f3f3ff290 */ /* 0x000ff0000fffe03f */
[----:B------:R-:W-:Y:S01]  /*1d00*/  HMMA.16816.F32.BF16 R64, R16, R46, R64 ;  /* 0x0000002e1040723c */ /* 0x000fe20000041840 */
[----:B-1----:R-:W-:-:S04]  /*1d10*/  FMUL.FTZ R0, R70, c[0x0][0x320] ;  /* 0x0000c80046007a20 */ /* 0x002fc80000410000 */
[----:B------:R1:W1:Y:S02]  /*1d20*/  MUFU.TANH R170, R0 ;  /* 0x0000000000aa7308 */ /* 0x0002640000002400 */
[----:B-1----:R-:W-:Y:S02]  /*1d30*/  FMUL.FTZ R0, R71, c[0x0][0x320] ;  /* 0x0000c80047007a20 */ /* 0x002fe40000410000 */
[----:B------:R-:W-:Y:S04]  /*1d40*/  HMMA.16816.F32.BF16 R68, R12, R42, R52 ;  /* 0x0000002a0c44723c */ /* 0x000fe80000041834 */
[----:B------:R1:W1:Y:S04]  /*1d50*/  MUFU.TANH R169, R0 ;  /* 0x0000000000a97308 */ /* 0x0002680000002400 */
[----:B------:R-:W-:Y:S08]  /*1d60*/  HMMA.16816.F32.BF16 R52, R24, R92, R56 ;  /* 0x0000005c1834723c */ /* 0x000ff00000041838 */
[----:B------:R-:W-:Y:S01]  /*1d70*/  HMMA.16816.F32.BF16 R56, R36, R90, RZ ;  /* 0x0000005a2438723c */ /* 0x000fe200000418ff */
[----:B-1----:R-:W-:-:S04]  /*1d80*/  FMUL.FTZ R0, R76, c[0x0][0x320] ;  /* 0x0000c8004c007a20 */ /* 0x002fc80000410000 */
[----:B------:R1:W1:Y:S11]  /*1d90*/  MUFU.TANH R168, R0 ;  /* 0x0000000000a87308 */ /* 0x0002760000002400 */
[----:B------:R-:W-:Y:S01]  /*1da0*/  HMMA.16816.F32.BF16 R40, R16, R44, R52 ;  /* 0x0000002c1028723c */ /* 0x000fe20000041834 */
[----:B-1----:R-:W-:-:S07]  /*1db0*/  FMUL.FTZ R0, R77, c[0x0][0x320] ;  /* 0x0000c8004d007a20 */ /* 0x002fce0000410000 */
[----:B------:R-:W-:Y:S01]  /*1dc0*/  HMMA.16816.F32.BF16 R52, R28, R94, R56 ;  /* 0x0000005e1c34723c */ /* 0x000fe20000041838 */
[----:B------:R1:W1:Y:S07]  /*1dd0*/  MUFU.TANH R167, R0 ;  /* 0x0000000000a77308 */ /* 0x00026e0000002400 */
[----:B------:R-:W-:Y:S01]  /*1de0*/  HMMA.16816.F32.BF16 R56, R32, R96, RZ ;  /* 0x000000602038723c */ /* 0x000fe200000418ff */
[----:B-1----:R-:W-:-:S04]  /*1df0*/  FMUL.FTZ R0, R78, c[0x0][0x320] ;  /* 0x0000c8004e007a20 */ /* 0x002fc80000410000 */
[----:B------:R1:W1:Y:S02]  /*1e00*/  MUFU.TANH R163, R0 ;  /* 0x0000000000a37308 */ /* 0x0002640000002400 */
[----:B-1----:R-:W-:Y:S02]  /*1e10*/  FMUL.FTZ R0, R79, c[0x0][0x320] ;  /* 0x0000c8004f007a20 */ /* 0x002fe40000410000 */
[----:B------:R-:W-:Y:S04]  /*1e20*/  HMMA.16816.F32.BF16 R76, R8, R48, R40 ;  /* 0x00000030084c723c */ /* 0x000fe80000041828 */
[----:B------:R1:W1:Y:S04]  /*1e30*/  MUFU.TANH R164, R0 ;  /* 0x0000000000a47308 */ /* 0x0002680000002400 */
[----:B------:R-:W-:Y:S01]  /*1e40*/  HMMA.16816.F32.BF16 R40, R20, R46, R52 ;  /* 0x0000002e1428723c */ /* 0x000fe20000041834 */
[----:B------:R-:W5:Y:S07]  /*1e50*/  LDSM.16.M88.4 R52, [R229+0x5100] ;  /* 0x00510000e534783b */ /* 0x000f6e0000000200 */
[----:B------:R-:W-:Y:S01]  /*1e60*/  HMMA.16816.F32.BF16 R44, R24, R100, R56 ;  /* 0x00000064182c723c */ /* 0x000fe20000041838 */
[----:B-1----:R-:W-:-:S04]  /*1e70*/  FMUL.FTZ R0, R68, c[0x0][0x320] ;  /* 0x0000c80044007a20 */ /* 0x002fc80000410000 */
[----:B------:R1:W1:Y:S02]  /*1e80*/  MUFU.TANH R166, R0 ;  /* 0x0000000000a67308 */ /* 0x0002640000002400 */
[----:B-1----:R-:W-:-:S06]  /*1e90*/  FMUL.FTZ R0, R69, c[0x0][0x320] ;  /* 0x0000c80045007a20 */ /* 0x002fcc0000410000 */
[----:B------:R1:W1:Y:S11]  /*1ea0*/  MUFU.TANH R165, R0 ;  /* 0x0000000000a57308 */ /* 0x0002760000002400 */
[----:B-----5:R-:W-:Y:S01]  /*1eb0*/  HMMA.16816.F32.BF16 R44, R16, R52, R44 ;  /* 0x00000034102c723c */ /* 0x020fe2000004182c */
[----:B-1----:R-:W-:-:S04]  /*1ec0*/  FMUL.FTZ R0, R70, c[0x0][0x320] ;  /* 0x0000c80046007a20 */ /* 0x002fc80000410000 */
        /* <DEDUP_REMOVED lines=14> */
[----:B------:R1:W1:Y:S03]  /*1fb0*/  MUFU.TANH R118, R0 ;  /* 0x0000000000767308 */ /* 0x0002660000002400 */
[----:B------:R-:W-:Y:S01]  /*1fc0*/  HMMA.16816.F32.BF16 R60, R32, R98, RZ ;  /* 0x00000062203c723c */ /* 0x000fe200000418ff */
[----:B-1----:R-:W-:-:S07]  /*1fd0*/  FMUL.FTZ R0, R75, c[0x0][0x320] ;  /* 0x0000c8004b007a20 */ /* 0x002fce0000410000 */
[----:B------:R-:W-:Y:S01]  /*1fe0*/  HMMA.16816.F32.BF16 R72, R8, R50, R64 ;  /* 0x000000320848723c */ /* 0x000fe20000041840 */
[----:B------:R1:W1:Y:S11]  /*1ff0*/  MUFU.TANH R155, R0 ;  /* 0x00000000009b7308 */ /* 0x0002760000002400 */
[----:B------:R-:W-:Y:S04]  /*2000*/  @!UPT UIADD3 URZ, URZ, URZ, URZ ;  /* 0x0000003f3f3ff290 */ /* 0x000fe8000fffe03f */
[----:B------:R-:W-:Y:S08]  /*2010*/  HMMA.16816.F32.BF16 R64, R24, R102, R60 ;  /* 0x000000661840723c */ /* 0x000ff0000004183c */
[----:B------:R-:W-:Y:S01]  /*2020*/  HMMA.16816.F32.BF16 R60, R36, R104, RZ ;  /* 0x00000068243c723c */ /* 0x000fe200000418ff */
[----:B-1----:R-:W-:-:S04]  /*2030*/  FMUL.FTZ R0, R68, c[0x0][0x320] ;  /* 0x0000c80044007a20 */ /* 0x002fc80000410000 */
[----:B------:R1:W1:Y:S11]  /*2040*/  MUFU.TANH R157, R0 ;  /* 0x00000000009d7308 */ /* 0x0002760000002400 */
[----:B------:R-:W-:Y:S01]  /*2050*/  HMMA.16816.F32.BF16 R64, R16, R54, R64 ;  /* 0x000000361040723c */ /* 0x000fe20000041840 */
[----:B-1----:R-:W-:-:S07]  /*2060*/  FMUL.FTZ R0, R69, c[0x0][0x320] ;  /* 0x0000c80045007a20 */ /* 0x002fce0000410000 */
[----:B------:R-:W-:Y:S01]  /*2070*/  HMMA.16816.F32.BF16 R60, R28, R108, R60 ;  /* 0x0000006c1c3c723c */ /* 0x000fe2000004183c */
[----:B------:R1:W1:Y:S02]  /*2080*/  MUFU.TANH R156, R0 ;  /* 0x00000000009c7308 */ /* 0x0002640000002400 */
[----:B-1----:R-:W-:-:S06]  /*2090*/  FMUL.FTZ R0, R70, c[0x0][0x320] ;  /* 0x0000c80046007a20 */ /* 0x002fcc0000410000 */
[----:B------:R1:W1:Y:S02]  /*20a0*/  MUFU.TANH R152, R0 ;  /* 0x0000000000987308 */ /* 0x0002640000002400 */
[----:B-1----:R-:W-:Y:S02]  /*20b0*/  FMUL.FTZ R0, R71, c[0x0][0x320] ;  /* 0x0000c80047007a20 */ /* 0x002fe40000410000 */
[----:B------:R-:W-:Y:S01]  /*20c0*/  HMMA.16816.F32.BF16 R68, R12, R50, R40 ;  /* 0x000000320c44723c */ /* 0x000fe20000041828 */
[----:B------:R-:W1:Y:S03]  /*20d0*/  LDSM.16.M88.4 R40, [R228+0x1800] ;  /* 0x00180000e428783b */ /* 0x000e660000000200 */
[----:B------:R5:W1:Y:S04]  /*20e0*/  MUFU.TANH R151, R0 ;  /* 0x0000000000977308 */ /* 0x000a680000002400 */
[----:B------:R-:W-:Y:S01]  /*20f0*/  HMMA.16816.F32.BF16 R48, R36, R98, RZ ;  /* 0x000000622430723c */ /* 0x000fe200000418ff */
[----:B-----5:R-:W-:-:S04]  /*2100*/  FMUL.FTZ R0, R76, c[0x0][0x320] ;  /* 0x0000c8004c007a20 */ /* 0x020fc80000410000 */
[----:B------:R5:W1:Y:S11]  /*2110*/  MUFU.TANH R148, R0 ;  /* 0x0000000000947308 */ /* 0x000a760000002400 */
[----:B------:R-:W-:Y:S08]  /*2120*/  @!UPT UIADD3 URZ, URZ, URZ, URZ ;  /* 0x0000003f3f3ff290 */ /* 0x000ff0000fffe03f */
[----:B------:R-:W-:Y:S01]  /*2130*/  HMMA.16816.F32.BF16 R48, R28, R102, R48 ;  /* 0x000000661c30723c */ /* 0x000fe20000041830 */
[----:B-----5:R-:W-:-:S04]  /*2140*/  FMUL.FTZ R0, R77, c[0x0][0x320] ;  /* 0x0000c8004d007a20 */ /* 0x020fc80000410000 */
[----:B------:R5:W1:Y:S11]  /*2150*/  MUFU.TANH R147, R0 ;  /* 0x0000000000937308 */ /* 0x000a760000002400 */
[----:B------:R-:W-:Y:S08]  /*2160*/  @!UPT UIADD3 URZ, URZ, URZ, URZ ;  /* 0x0000003f3f3ff290 */ /* 0x000ff0000fffe03f */
[----:B------:R-:W-:Y:S01]  /*2170*/  HMMA.16816.F32.BF16 R48, R20, R54, R48 ;  /* 0x000000361430723c */ /* 0x000fe20000041830 */
[----:B-----5:R-:W-:-:S04]  /*2180*/  FMUL.FTZ R0, R78, c[0x0][0x320] ;  /* 0x0000c8004e007a20 */ /* 0x020fc80000410000 */
[----:B------:R5:W1:Y:S02]  /*2190*/  MUFU.TANH R137, R0 ;  /* 0x0000000000897308 */ /* 0x000a640000002400 */
[----:B-----5:R-:W-:Y:S02]  /*21a0*/  FMUL.FTZ R0, R79, c[0x0][0x320] ;  /* 0x0000c8004f007a20 */ /* 0x020fe40000410000 */
[----:B-1----:R-:W-:Y:S01]  /*21b0*/  HMMA.16816.F32.BF16 R76, R8, R40, R44 ;  /* 0x00000028084c723c */ /* 0x002fe2000004182c */
[----:B------:R-:W1:Y:S03]  /*21c0*/  LDSM.16.M88.4 R44, [R229+0x5900] ;  /* 0x00590000e52c783b */ /* 0x000e660000000200 */
[----:B------:R5:W1:Y:S02]  /*21d0*/  MUFU.TANH R138, R0 ;  /* 0x00000000008a7308 */ /* 0x000a640000002400 */
[----:B-----5:R-:W-:-:S06]  /*21e0*/  FMUL.FTZ R0, R68, c[0x0][0x320] ;  /* 0x0000c80044007a20 */ /* 0x020fcc0000410000 */
[----:B------:R5:W1:Y:S02]  /*21f0*/  MUFU.TANH R146, R0 ;  /* 0x0000000000927308 */ /* 0x000a640000002400 */
[----:B-----5:R-:W-:Y:S01]  /*2200*/  FMUL.FTZ R0, R69, c[0x0][0x320] ;  /* 0x0000c80045007a20 */ /* 0x020fe20000410000 */
[----:B-1----:R-:W-:Y:S05]  /*2210*/  HMMA.16816.F32.BF16 R60, R20, R44, R60 ;  /* 0x0000002c143c723c */ /* 0x002fea000004183c */
[----:B------:R1:W1:Y:S02]  /*2220*/  MUFU.TANH R145, R0 ;  /* 0x0000000000917308 */ /* 0x0002640000002400 */
[----:B-1----:R-:W-:-:S06]  /*2230*/  FMUL.FTZ R0, R70, c[0x0][0x320] ;  /* 0x0000c80046007a20 */ /* 0x002fcc0000410000 */
        /* <DEDUP_REMOVED lines=9> */
[----:B-1----:R-:W-:-:S07]  /*22d0*/  FMUL.FTZ R0, R73, c[0x0][0x320] ;  /* 0x0000c80049007a20 */ /* 0x002fce0000410000 */
[----:B------:R-:W-:Y:S01]  /*22e0*/  HMMA.16816.F32.BF16 R56, R36, R106, RZ ;  /* 0x0000006a2438723c */ /* 0x000fe200000418ff */
        /* <DEDUP_REMOVED lines=18> */
[----:B------:R-:W-:Y:S01]  /*2410*/  HMMA.16816.F32.BF16 R68, R12, R42, R48 ;  /* 0x0000002a0c44723c */ /* 0x000fe20000041830 */
[----:B------:R-:W1:Y:S03]  /*2420*/  LDSM.16.M88.4 R48, [R228+0x2000] ;  /* 0x00200000e430783b */ /* 0x000e660000000200 */
[----:B------:R5:W1:Y:S04]  /*2430*/  MUFU.TANH R154, R0 ;  /* 0x00000000009a7308 */ /* 0x000a680000002400 */
[----:B------:R-:W-:Y:S08]  /*2440*/  HMMA.16816.F32.BF16 R40, R16, R44, R52 ;  /* 0x0000002c1028723c */ /* 0x000ff00000041834 */
[----:B------:R-:W-:Y:S01]  /*2450*/  HMMA.16816.F32.BF16 R52, R28, R110, R56 ;  /* 0x0000006e1c34723c */ /* 0x000fe20000041838 */
[----:B-----5:R-:W-:-:S04]  /*2460*/  FMUL.FTZ R0, R76, c[0x0][0x320] ;  /* 0x0000c8004c007a20 */ /* 0x020fc80000410000 */
[----:B------:R5:W1:Y:S03]  /*2470*/  MUFU.TANH R141, R0 ;  /* 0x00000000008d7308 */ /* 0x000a660000002400 */
[----:B------:R-:W-:Y:S01]  /*2480*/  HMMA.16816.F32.BF16 R56, R32, R120, RZ ;  /* 0x000000782038723c */ /* 0x000fe200000418ff */
[----:B-----5:R-:W-:-:S04]  /*2490*/  FMUL.FTZ R0, R77, c[0x0][0x320] ;  /* 0x0000c8004d007a20 */ /* 0x020fc80000410000 */
[----:B------:R5:W1:Y:S02]  /*24a0*/  MUFU.TANH R115, R0 ;  /* 0x0000000000737308 */ /* 0x000a640000002400 */
[----:B-----5:R-:W-:-:S06]  /*24b0*/  FMUL.FTZ R0, R78, c[0x0][0x320] ;  /* 0x0000c8004e007a20 */ /* 0x020fcc0000410000 */
[----:B------:R5:W1:Y:S02]  /*24c0*/  MUFU.TANH R103, R0 ;  /* 0x0000000000677308 */ /* 0x000a640000002400 */
[----:B-----5:R-:W-:Y:S02]  /*24d0*/  FMUL.FTZ R0, R79, c[0x0][0x320] ;  /* 0x0000c8004f007a20 */ /* 0x020fe40000410000 */
[----:B-1----:R-:W-:Y:S04]  /*24e0*/  HMMA.16816.F32.BF16 R76, R8, R48, R40 ;  /* 0x00000030084c723c */ /* 0x002fe80000041828 */
        /* <DEDUP_REMOVED lines=33> */
[----:B------:R1:W1:Y:S02]  /*2700*/  MUFU.TANH R96, R0 ;  /* 0x0000000000607308 */ /* 0x0002640000002400 */
[----:B-1----:R-:W-:Y:S11]  /*2710*/  FMUL.FTZ R0, R69, c[0x0][0x320] ;  /* 0x0000c80045007a20 */ /* 0x002ff60000410000 */
[----:B------:R-:W-:Y:S06]  /*2720*/  @!UPT UIADD3 URZ, URZ, URZ, URZ ;  /* 0x0000003f3f3ff290 */ /* 0x000fec000fffe03f */
        /* <DEDUP_REMOVED lines=8> */
[C---:B------:R-:W-:Y:S08]  /*27b0*/  HMMA.16816.F32.BF16 R48, R36.reuse, R122, RZ ;  /* 0x0000007a2430723c */ /* 0x040ff000000418ff */
[----:B------:R-:W-:Y:S01]  /*27c0*/  HMMA.16816.F32.BF16 R36, R36, R130, RZ ;  /* 0x000000822424723c */ /* 0x000fe200000418ff */
[----:B-----5:R-:W-:-:S04]  /*27d0*/  FMUL.FTZ R0, R76, c[0x0][0x320] ;  /* 0x0000c8004c007a20 */ /* 0x020fc80000410000 */
[----:B------:R5:W1:Y:S11]  /*27e0*/  MUFU.TANH R92, R0 ;  /* 0x00000000005c7308 */ /* 0x000a760000002400 */
[----:B------:R-:W-:Y:S01]  /*27f0*/  HMMA.16816.F32.BF16 R48, R28, R126, R48 ;  /* 0x0000007e1c30723c */ /* 0x000fe20000041830 */
[----:B-----5:R-:W-:-:S07]  /*2800*/  FMUL.FTZ R0, R77, c[0x0][0x320] ;  /* 0x0000c8004d007a20 */ /* 0x020fce0000410000 */
[----:B------:R-:W-:Y:S01]  /*2810*/  HMMA.16816.F32.BF16 R28, R28, R134, R36 ;  /* 0x000000861c1c723c */ /* 0x000fe20000041824 */
[----:B------:R5:W1:Y:S11]  /*2820*/  MUFU.TANH R91, R0 ;  /* 0x00000000005b7308 */ /* 0x000a760000002400 */
[----:B------:R-:W-:Y:S04]  /*2830*/  @!UPT UIADD3 URZ, URZ, URZ, URZ ;  /* 0x0000003f3f3ff290 */ /* 0x000fe8000fffe03f */
[----:B------:R-:W-:Y:S01]  /*2840*/  HMMA.16816.F32.BF16 R48, R20, R54, R48 ;  /* 0x000000361430723c */ /* 0x000fe20000041830 */
[----:B-----5:R-:W-:-:S04]  /*2850*/  FMUL.FTZ R0, R78, c[0x0][0x320] ;  /* 0x0000c8004e007a20 */ /* 0x020fc80000410000 */
[----:B------:R5:W1:Y:S03]  /*2860*/  MUFU.TANH R90, R0 ;  /* 0x00000000005a7308 */ /* 0x000a660000002400 */
[----:B------:R-:W-:Y:S01]  /*2870*/  HMMA.16816.F32.BF16 R52, R16, R54, R64 ;  /* 0x000000361034723c */ /* 0x000fe20000041840 */
[----:B-----5:R-:W-:-:S07]  /*2880*/  FMUL.FTZ R0, R79, c[0x0][0x320] ;  /* 0x0000c8004f007a20 */ /* 0x020fce0000410000 */
[C---:B-1----:R-:W-:Y:S01]  /*2890*/  HMMA.16816.F32.BF16 R76, R8.reuse, R40, R44 ;  /* 0x00000028084c723c */ /* 0x042fe2000004182c */
[----:B------:R-:W1:Y:S01]  /*28a0*/  LDSM.16.M88.4 R44, [R229+0x6900] ;  /* 0x00690000e52c783b */ /* 0x000e620000000200 */
[----:B------:R5:W1:Y:S11]  /*28b0*/  MUFU.TANH R89, R0 ;  /* 0x0000000000597308 */ /* 0x000a760000002400 */
[----:B------:R-:W-:Y:S03]  /*28c0*/  @!UPT UIADD3 URZ, URZ, URZ, URZ ;  /* 0x0000003f3f3ff290 */ /* 0x000fe6000fffe03f */
[----:B------:R-:W-:Y:S08]  /*28d0*/  HMMA.16816.F32.BF16 R64, R8, R42, R52 ;  /* 0x0000002a0840723c */ /* 0x000ff00000041834 */
[----:B------:R-:W-:Y:S01]  /*28e0*/  HMMA.16816.F32.BF16 R52, R32, R130, RZ ;  /* 0x000000822034723c */ /* 0x000fe200000418ff */
[----:B-----5:R-:W-:-:S04]  /*28f0*/  FMUL.FTZ R0, R68, c[0x0][0x320] ;  /* 0x0000c80044007a20 */ /* 0x020fc80000410000 */
[----:B------:R5:W1:Y:S01]  /*2900*/  MUFU.TANH R88, R0 ;  /* 0x0000000000587308 */ /* 0x000a620000002400 */
[----:B------:R-:W-:Y:S02]  /*2910*/  FMUL.FTZ R77, R77, c[0x0][0x320] ;  /* 0x0000c8004d4d7a20 */ /* 0x000fe40000410000 */
[----:B------:R-:W-:Y:S02]  /*2920*/  FMUL.FTZ R78, R78, c[0x0][0x320] ;  /* 0x0000c8004e4e7a20 */ /* 0x000fe40000410000 */
[----:B------:R-:W-:-:S03]  /*2930*/  FMUL.FTZ R79, R79, c[0x0][0x320] ;  /* 0x0000c8004f4f7a20 */ /* 0x000fc60000410000 */
[----:B------:R-:W1:Y:S03]  /*2940*/  MUFU.TANH R77, R77 ;  /* 0x0000004d004d7308 */ /* 0x000e660000002400 */
[----:B------:R-:W-:Y:S02]  /*2950*/  FMUL.FTZ R64, R64, c[0x0][0x320] ;  /* 0x0000c80040407a20 */ /* 0x000fe40000410000 */
[----:B------:R-:W-:Y:S02]  /*2960*/  FMUL.FTZ R65, R65, c[0x0][0x320] ;  /* 0x0000c80041417a20 */ /* 0x000fe40000410000 */
[----:B------:R-:W-:Y:S02]  /*2970*/  FMUL.FTZ R66, R66, c[0x0][0x320] ;  /* 0x0000c80042427a20 */ /* 0x000fe40000410000 */
[----:B-----5:R-:W-:Y:S01]  /*2980*/  FMUL.FTZ R0, R69, c[0x0][0x320] ;  /* 0x0000c80045007a20 */ /* 0x020fe20000410000 */
[----:B------:R-:W1:Y:S01]  /*2990*/  MUFU.TANH R78, R78 ;  /* 0x0000004e004e7308 */ /* 0x000e620000002400 */
[----:B------:R-:W-:Y:S07]  /*29a0*/  HMMA.16816.F32.BF16 R36, R24, R134, R52 ;  /* 0x000000861824723c */ /* 0x000fee0000041834 */
[----:B------:R5:W1:Y:S08]  /*29b0*/  MUFU.TANH R87, R0 ;  /* 0x0000000000577308 */ /* 0x000a700000002400 */
[----:B------:R-:W1:Y:S01]  /*29c0*/  MUFU.TANH R79, R79 ;  /* 0x0000004f004f7308 */ /* 0x000e620000002400 */
[----:B-----5:R-:W-:-:S07]  /*29d0*/  FMUL.FTZ R0, R70, c[0x0][0x320] ;  /* 0x0000c80046007a20 */ /* 0x020fce0000410000 */
[----:B------:R-:W1:Y:S08]  /*29e0*/  MUFU.TANH R64, R64 ;  /* 0x0000004000407308 */ /* 0x000e700000002400 */
[----:B------:R5:W1:Y:S08]  /*29f0*/  MUFU.TANH R86, R0 ;  /* 0x0000000000567308 */ /* 0x000a700000002400 */
[----:B------:R-:W1:Y:S01]  /*2a00*/  MUFU.TANH R65, R65 ;  /* 0x0000004100417308 */ /* 0x000e620000002400 */
[----:B-----5:R-:W-:-:S07]  /*2a10*/  FMUL.FTZ R0, R71, c[0x0][0x320] ;  /* 0x0000c80047007a20 */ /* 0x020fce0000410000 */
[----:B------:R-:W1:Y:S01]  /*2a20*/  MUFU.TANH R66, R66 ;  /* 0x0000004200427308 */ /* 0x000e620000002400 */
[----:B------:R-:W-:Y:S07]  /*2a30*/  HMMA.16816.F32.BF16 R68, R12, R40, R56 ;  /* 0x000000280c44723c */ /* 0x000fee0000041838 */
[----:B------:R5:W1:Y:S01]  /*2a40*/  MUFU.TANH R85, R0 ;  /* 0x0000000000557308 */ /* 0x000a620000002400 */
[----:B------:R-:W-:Y:S01]  /*2a50*/  HMMA.16816.F32.BF16 R56, R32, R128, RZ ;  /* 0x000000802038723c */ /* 0x000fe200000418ff */
[----:B-----5:R-:W-:-:S06]  /*2a60*/  FMUL.FTZ R0, R72, c[0x0][0x320] ;  /* 0x0000c80048007a20 */ /* 0x020fcc0000410000 */
[----:B------:R5:W1:Y:S11]  /*2a70*/  MUFU.TANH R84, R0 ;  /* 0x0000000000547308 */ /* 0x000a760000002400 */
[----:B------:R-:W-:Y:S06]  /*2a80*/  @!UPT UIADD3 URZ, URZ, URZ, URZ ;  /* 0x0000003f3f3ff290 */ /* 0x000fec000fffe03f */
[----:B------:R-:W-:Y:S01]  /*2a90*/  HMMA.16816.F32.BF16 R56, R24, R132, R56 ;  /* 0x000000841838723c */ /* 0x000fe20000041838 */
[----:B-----5:R-:W-:-:S04]  /*2aa0*/  FMUL.FTZ R0, R73, c[0x0][0x320] ;  /* 0x0000c80049007a20 */ /* 0x020fc80000410000 */
[----:B------:R5:W2:Y:S11]  /*2ab0*/  MUFU.TANH R83, R0 ;  /* 0x0000000000537308 */ /* 0x000ab60000002400 */
[----:B------:R-:W-:Y:S08]  /*2ac0*/  @!UPT UIADD3 URZ, URZ, URZ, URZ ;  /* 0x0000003f3f3ff290 */ /* 0x000ff0000fffe03f */
[----:B-1----:R-:W-:Y:S01]  /*2ad0*/  HMMA.16816.F32.BF16 R32, R16, R44, R56 ;  /* 0x0000002c1020723c */ /* 0x002fe20000041838 */
[----:B-----5:R-:W-:-:S07]  /*2ae0*/  FMUL.FTZ R0, R74, c[0x0][0x320] ;  /* 0x0000c8004a007a20 */ /* 0x020fce0000410000 */
[----:B------:R-:W-:Y:S01]  /*2af0*/  HMMA.16816.F32.BF16 R16, R16, R46, R36 ;  /* 0x0000002e1010723c */ /* 0x000fe20000041824 */
[----:B------:R1:W1:Y:S02]  /*2b00*/  MUFU.TANH R82, R0 ;  /* 0x0000000000527308 */ /* 0x0002640000002400 */
[----:B-1----:R-:W-:-:S06]  /*2b10*/  FMUL.FTZ R0, R75, c[0x0][0x320] ;  /* 0x0000c8004b007a20 */ /* 0x002fcc0000410000 */
[----:B------:R1:W1:Y:S02]  /*2b20*/  MUFU.TANH R80, R0 ;  /* 0x0000000000507308 */ /* 0x0002640000002400 */
[----:B-1----:R-:W-:-:S06]  /*2b30*/  FMUL.FTZ R0, R68, c[0x0][0x320] ;  /* 0x0000c80044007a20 */ /* 0x002fcc0000410000 */
[----:B------:R1:W1:Y:S02]  /*2b40*/  MUFU.TANH R75, R0 ;  /* 0x00000000004b7308 */ /* 0x0002640000002400 */
[----:B-1----:R-:W-:-:S06]  /*2b50*/  FMUL.FTZ R0, R69, c[0x0][0x320] ;  /* 0x0000c80045007a20 */ /* 0x002fcc0000410000 */
[----:B------:R1:W1:Y:S02]  /*2b60*/  MUFU.TANH R81, R0 ;  /* 0x0000000000517308 */ /* 0x0002640000002400 */
[----:B-1----:R-:W-:-:S06]  /*2b70*/  FMUL.FTZ R0, R70, c[0x0][0x320] ;  /* 0x0000c80046007a20 */ /* 0x002fcc0000410000 */
[----:B------:R1:W1:Y:S02]  /*2b80*/  MUFU.TANH R74, R0 ;  /* 0x00000000004a7308 */ /* 0x0002640000002400 */
[----:B-1----:R-:W-:Y:S02]  /*2b90*/  FMUL.FTZ R0, R71, c[0x0][0x320] ;  /* 0x0000c80047007a20 */ /* 0x002fe40000410000 */
[----:B------:R-:W-:Y:S01]  /*2ba0*/  HMMA.16816.F32.BF16 R68, R12, R42, R48 ;  /* 0x0000002a0c44723c */ /* 0x000fe20000041830 */
[----:B------:R-:W1:Y:S03]  /*2bb0*/  LDSM.16.M88.4 R48, [R228+0x3000] ;  /* 0x00300000e430783b */ /* 0x000e660000000200 */
[----:B------:R5:W1:Y:S01]  /*2bc0*/  MUFU.TANH R73, R0 ;  /* 0x0000000000497308 */ /* 0x000a620000002400 */
[----:B------:R-:W-:-:S04]  /*2bd0*/  DEPBAR.LE SB0, 0x0 ;  /* 0x000080000000791a */ /* 0x000fc80000000000 */
[C---:B------:R-:W-:Y:S08]  /*2be0*/  HMMA.16816.F32.BF16 R40, R20.reuse, R44, R60 ;  /* 0x0000002c1428723c */ /* 0x040ff0000004183c */
[----:B------:R-:W-:Y:S01]  /*2bf0*/  HMMA.16816.F32.BF16 R20, R20, R46, R28 ;  /* 0x0000002e1414723c */ /* 0x000fe2000004181c */
[----:B-----5:R-:W-:-:S04]  /*2c00*/  FMUL.FTZ R0, R76, c[0x0][0x320] ;  /* 0x0000c8004c007a20 */ /* 0x020fc80000410000 */
[----:B------:R5:W1:Y:S02]  /*2c10*/  MUFU.TANH R72, R0 ;  /* 0x0000000000487308 */ /* 0x000a640000002400 */
[----:B------:R-:W-:Y:S02]  /*2c20*/  FMUL.FTZ R68, R68, c[0x0][0x320] ;  /* 0x0000c80044447a20 */ /* 0x000fe40000410000 */
[----:B------:R-:W-:Y:S02]  /*2c30*/  FMUL.FTZ R70, R70, c[0x0][0x320] ;  /* 0x0000c80046467a20 */ /* 0x000fe40000410000 */
[----:B------:R-:W-:Y:S02]  /*2c40*/  FMUL.FTZ R69, R69, c[0x0][0x320] ;  /* 0x0000c80045457a20 */ /* 0x000fe40000410000 */
[----:B------:R-:W-:Y:S01]  /*2c50*/  FMUL.FTZ R71, R71, c[0x0][0x320] ;  /* 0x0000c80047477a20 */ /* 0x000fe20000410000 */
[----:B------:R-:W2:Y:S01]  /*2c60*/  MUFU.TANH R68, R68 ;  /* 0x0000004400447308 */ /* 0x000ea20000002400 */
[----:B-----5:R-:W-:-:S07]  /*2c70*/  FMUL.FTZ R0, R67, c[0x0][0x320] ;  /* 0x0000c80043007a20 */ /* 0x020fce0000410000 */
[----:B------:R-:W2:Y:S01]  /*2c80*/  MUFU.TANH R60, R69 ;  /* 0x00000045003c7308 */ /* 0x000ea20000002400 */
[-C--:B-1----:R-:W-:Y:S07]  /*2c90*/  HMMA.16816.F32.BF16 R40, R12, R48.reuse, R40 ;  /* 0x000000300c28723c */ /* 0x082fee0000041828 */
[----:B------:R-:W1:Y:S01]  /*2ca0*/  MUFU.TANH R70, R70 ;  /* 0x0000004600467308 */ /* 0x000e620000002400 */
[----:B------:R-:W-:Y:S07]  /*2cb0*/  HMMA.16816.F32.BF16 R24, R8, R48, R32 ;  /* 0x000000300818723c */ /* 0x000fee0000041820 */
[----:B------:R-:W1:Y:S01]  /*2cc0*/  MUFU.TANH R56, R71 ;  /* 0x0000004700387308 */ /* 0x000e620000002400 */
[-C--:B------:R-:W-:Y:S07]  /*2cd0*/  HMMA.16816.F32.BF16 R12, R12, R50.reuse, R20 ;  /* 0x000000320c0c723c */ /* 0x080fee0000041814 */
[----:B------:R5:W1:Y:S01]  /*2ce0*/  MUFU.TANH R52, R0 ;  /* 0x0000000000347308 */ /* 0x000a620000002400 */
[----:B------:R-:W-:Y:S01]  /*2cf0*/  HMMA.16816.F32.BF16 R8, R8, R50, R16 ;  /* 0x000000320808723c */ /* 0x000fe20000041810 */
[----:B------:R-:W-:-:S02]  /*2d00*/  FMUL.FTZ R40, R40, c[0x0][0x320] ;  /* 0x0000c80028287a20 */ /* 0x000fc40000410000 */
[----:B------:R-:W-:Y:S02]  /*2d10*/  FMUL.FTZ R41, R41, c[0x0][0x320] ;  /* 0x0000c80029297a20 */ /* 0x000fe40000410000 */
[----:B------:R-:W-:Y:S02]  /*2d20*/  FMUL.FTZ R42, R42, c[0x0][0x320] ;  /* 0x0000c8002a2a7a20 */ /* 0x000fe40000410000 */
[----:B------:R-:W-:Y:S01]  /*2d30*/  FMUL.FTZ R43, R43, c[0x0][0x320] ;  /* 0x0000c8002b2b7a20 */ /* 0x000fe20000410000 */
[----:B------:R-:W1:Y:S01]  /*2d40*/  MUFU.TANH R40, R40 ;  /* 0x0000002800287308 */ /* 0x000e620000002400 */
[----:B------:R-:W-:Y:S02]  /*2d50*/  FMUL.FTZ R24, R24, c[0x0][0x320] ;  /* 0x0000c80018187a20 */ /* 0x000fe40000410000 */
[----:B------:R-:W-:Y:S02]  /*2d60*/  FMUL.FTZ R25, R25, c[0x0][0x320] ;  /* 0x0000c80019197a20 */ /* 0x000fe40000410000 */
[----:B------:R-:W-:Y:S01]  /*2d70*/  FMUL.FTZ R26, R26, c[0x0][0x320] ;  /* 0x0000c8001a1a7a20 */ /* 0x000fe20000410000 */
[----:B-----5:R-:W-:Y:S01]  /*2d80*/  IADD3 R0, R117, R116, RZ ;  /* 0x0000007475007210 */ /* 0x020fe20007ffe0ff */
[----:B------:R-:W-:Y:S01]  /*2d90*/  FMUL.FTZ R27, R27, c[0x0][0x320] ;  /* 0x0000c8001b1b7a20 */ /* 0x000fe20000410000 */
[----:B------:R1:W1:Y:S01]  /*2da0*/  MUFU.TANH R53, R42 ;  /* 0x0000002a00357308 */ /* 0x0002620000002400 */
[----:B------:R-:W-:-:S02]  /*2db0*/  FMUL.FTZ R12, R12, c[0x0][0x320] ;  /* 0x0000c8000c0c7a20 */ /* 0x000fc40000410000 */
[----:B------:R-:W-:Y:S02]  /*2dc0*/  FMUL.FTZ R13, R13, c[0x0][0x320] ;  /* 0x0000c8000d0d7a20 */ /* 0x000fe40000410000 */
[----:B------:R-:W-:Y:S02]  /*2dd0*/  FMUL.FTZ R14, R14, c[0x0][0x320] ;  /* 0x0000c8000e0e7a20 */ /* 0x000fe40000410000 */
[----:B------:R-:W-:Y:S01]  /*2de0*/  FMUL.FTZ R15, R15, c[0x0][0x320] ;  /* 0x0000c8000f0f7a20 */ /* 0x000fe20000410000 */
[----:B------:R1:W1:Y:S01]  /*2df0*/  MUFU.TANH R49, R43 ;  /* 0x0000002b00317308 */ /* 0x0002620000002400 */
[----:B------:R-:W-:Y:S02]  /*2e00*/  FMUL.FTZ R8, R8, c[0x0][0x320] ;  /* 0x0000c80008087a20 */ /* 0x000fe40000410000 */
[----:B------:R-:W-:Y:S02]  /*2e10*/  FMUL.FTZ R9, R9, c[0x0][0x320] ;  /* 0x0000c80009097a20 */ /* 0x000fe40000410000 */
[----:B------:R-:W-:-:S02]  /*2e20*/  FMUL.FTZ R10, R10, c[0x0][0x320] ;  /* 0x0000c8000a0a7a20 */ /* 0x000fc40000410000 */
[----:B------:R-:W-:Y:S01]  /*2e30*/  FMUL.FTZ R11, R11, c[0x0][0x320] ;  /* 0x0000c8000b0b7a20 */ /* 0x000fe20000410000 */
[----:B------:R-:W1:Y:S08]  /*2e40*/  MUFU.TANH R41, R41 ;  /* 0x0000002900297308 */ /* 0x000e700000002400 */
[----:B------:R-:W1:Y:S08]  /*2e50*/  MUFU.TANH R24, R24 ;  /* 0x0000001800187308 */ /* 0x000e700000002400 */
[----:B------:R1:W1:Y:S08]  /*2e60*/  MUFU.TANH R23, R25 ;  /* 0x0000001900177308 */ /* 0x0002700000002400 */
        /* <DEDUP_REMOVED lines=9> */
[----:B------:R1:W1:Y:S01]  /*2f00*/  MUFU.TANH R33, R11 ;  /* 0x0000000b00217308 */ /* 0x0002620000002400 */
[----:B------:R-:W-:Y:S06]  /*2f10*/  BAR.SYNC.DEFER_BLOCKING 0x0 ;  /* 0x0000000000007b1d */ /* 0x000fec0000010000 */
[----:B------:R-:W-:Y:S05]  /*2f20*/  @!P1 BRA `(.L_x_1) ;  /* 0x0000021000009947 */ /* 0x000fea0003800000 */
[----:B-1234-:R-:W-:Y:S01]  /*2f30*/  IADD3 R8, R198, -0x2, RZ ;  /* 0xfffffffec6087810 */ /* 0x01efe20007ffe0ff */
[----:B------:R-:W-:-:S03]  /*2f40*/  IMAD.SHL.U32 R17, R190, 0x20, RZ ;  /* 0x00000020be117824 */ /* 0x000fc600078e00ff */
[----:B------:R-:W-:Y:S01]  /*2f50*/  SHF.R.S32.HI R5, RZ, 0x1f, R8 ;  /* 0x0000001fff057819 */ /* 0x000fe20000011408 */
[----:B------:R-:W-:Y:S02]  /*2f60*/  IMAD R2, R189, R8, RZ ;  /* 0x00000008bd027224 */ /* 0x000fe400078e02ff */
[----:B------:R-:W-:-:S04]  /*2f70*/  IMAD.WIDE.U32 R8, R8, R192, R196 ;  /* 0x000000c008087225 */ /* 0x000fc800078e00c4 */
[----:B------:R-:W-:Y:S01]  /*2f80*/  IMAD R2, R5, R192, R2 ;  /* 0x000000c005027224 */ /* 0x000fe200078e0202 */
[----:B------:R-:W-:Y:S02]  /*2f90*/  LEA R6, P2, R8, c[0x0][0x1c8], 0x1 ;  /* 0x0000720008067a11 */ /* 0x000fe400078408ff */
[----:B------:R-:W-:Y:S01]  /*2fa0*/  SHF.L.U64.HI R5, R190, 0x5, R191 ;  /* 0x00000005be057819 */ /* 0x000fe200000102bf */
[----:B------:R-:W-:Y:S01]  /*2fb0*/  IMAD.IADD R2, R9, 0x1, R2 ;  /* 0x0000000109027824 */ /* 0x000fe200078e0202 */
[----:B------:R-:W-:-:S04]  /*2fc0*/  IADD3 R14, P3, R17, R6, RZ ;  /* 0x00000006110e7210 */ /* 0x000fc80007f7e0ff */
[----:B------:R-:W-:Y:S01]  /*2fd0*/  LEA.HI.X R7, R8, c[0x0][0x1cc], R2, 0x1, P2 ;  /* 0x0000730008077a11 */ /* 0x000fe200010f0c02 */
[----:B------:R-:W-:Y:S01]  /*2fe0*/  IMAD.SHL.U32 R2, R195, 0x2, RZ ;  /* 0x00000002c3027824 */ /* 0x000fe200078e00ff */
[----:B------:R-:W-:-:S03]  /*2ff0*/  IADD3 R12, P2, R14, R17, RZ ;  /* 0x000000110e0c7210 */ /* 0x000fc60007f5e0ff */
[----:B------:R-:W-:Y:S01]  /*3000*/  IMAD.X R15, R5, 0x1, R7, P3 ;  /* 0x00000001050f7824 */ /* 0x000fe200018e0607 */
[----:B------:R-:W-:Y:S01]  /*3010*/  IADD3 R10, P3, R12, R17, RZ ;  /* 0x000000110c0a7210 */ /* 0x000fe20007f7e0ff */
[----:B------:R-:W-:Y:S01]  /*3020*/  @!PT LDS RZ, [RZ] ;  /* 0x00000000fffff984 */ /* 0x000fe20000000800 */
[----:B------:R-:W-:Y:S01]  /*3030*/  @!PT LDS RZ, [RZ] ;  /* 0x00000000fffff984 */ /* 0x000fe20000000800 */
[----:B------:R-:W-:Y:S01]  /*3040*/  @!PT LDS RZ, [RZ] ;  /* 0x00000000fffff984 */ /* 0x000fe20000000800 */
[----:B------:R1:W-:Y:S03]  /*3050*/  LDGSTS.E.BYPASS.LTC128B.128 [R2+0x3900], [R6.64], !P0 ;  /* 0x0390000006027fae */ /* 0x0003e6000c101d48 */
[----:B------:R-:W-:Y:S01]  /*3060*/  IADD3.X R13, R15, R5, RZ, P2, !PT ;  /* 0x000000050f0d7210 */ /* 0x000fe200017fe4ff */
[----:B------:R2:W-:Y:S01]  /*3070*/  LDGSTS.E.BYPASS.LTC128B.128 [R2+0x4100], [R14.64], !P0 ;  /* 0x041000000e027fae */ /* 0x0005e2000c101d48 */
[----:B------:R-:W-:-:S03]  /*3080*/  IADD3 R8, P2, R10, R17, RZ ;  /* 0x000000110a087210 */ /* 0x000fc60007f5e0ff */
[--C-:B------:R-:W-:Y:S01]  /*3090*/  IMAD.X R11, R13, 0x1, R5.reuse, P3 ;  /* 0x000000010d0b7824 */ /* 0x100fe200018e0605 */
[----:B------:R3:W-:Y:S03]  /*30a0*/  LDGSTS.E.BYPASS.LTC128B.128 [R2+0x4900], [R12.64], !P0 ;  /* 0x049000000c027fae */ /* 0x0007e6000c101d48 */
[----:B------:R-:W-:Y:S01]  /*30b0*/  IMAD.X R9, R11, 0x1, R5, P2 ;  /* 0x000000010b097824 */ /* 0x000fe200010e0605 */
[----:B------:R3:W-:Y:S04]  /*30c0*/  LDGSTS.E.BYPASS.LTC128B.128 [R2+0x5100], [R10.64], !P0 ;  /* 0x051000000a027fae */ /* 0x0007e8000c101d48 */
[----:B------:R3:W-:Y:S01]  /*30d0*/  LDGSTS.E.BYPASS.LTC128B.128 [R2+0x5900], [R8.64], !P0 ;  /* 0x0590000008027fae */ /* 0x0007e2000c101d48 */
[----:B-1----:R-:W-:-:S04]  /*30e0*/  IADD3 R6, P3, R8, R17, RZ ;  /* 0x0000001108067210 */ /* 0x002fc80007f7e0ff */
[----:B--2---:R-:W-:Y:S02]  /*30f0*/  IADD3 R14, P2, R6, R17, RZ ;  /* 0x00000011060e7210 */ /* 0x004fe40007f5e0ff */
[----:B------:R-:W-:-:S05]  /*3100*/  IADD3.X R7, R9, R5, RZ, P3, !PT ;  /* 0x0000000509077210 */ /* 0x000fca0001ffe4ff */
[----:B------:R-:W-:Y:S01]  /*3110*/  IMAD.X R15, R7, 0x1, R5, P2 ;  /* 0x00000001070f7824 */ /* 0x000fe200010e0605 */
[----:B------:R3:W-:Y:S04]  /*3120*/  LDGSTS.E.BYPASS.LTC128B.128 [R2+0x6100], [R6.64], !P0 ;  /* 0x0610000006027fae */ /* 0x0007e8000c101d48 */
[----:B------:R3:W-:Y:S02]  /*3130*/  LDGSTS.E.BYPASS.LTC128B.128 [R2+0x6900], [R14.64], !P0 ;  /* 0x069000000e027fae */ /* 0x0007e4000c101d48 */
.L_x_1:
[----:B--234-:R-:W-:Y:S01]  /*3140*/  STL [R1+0x8c], R240 ;  /* 0x00008cf001007387 */ /* 0x01cfe20000100800 */
[----:B------:R-:W-:Y:S01]  /*3150*/  SHF.R.S32.HI R2, RZ, 0x1f, R112 ;  /* 0x0000001fff027819 */ /* 0x000fe20000011470 */
[----:B------:R-:W-:Y:S02]  /*3160*/  IMAD.SHL.U32 R224, R0, 0x2, RZ ;  /* 0x0000000200e07824 */ /* 0x000fe400078e00ff */
[----:B------:R-:W-:Y:S01]  /*3170*/  STL [R1+0x88], R239 ;  /* 0x000088ef01007387 */ /* 0x000fe20000100800 */
[----:B------:R-:W-:Y:S01]  /*3180*/  LEA.HI R5, R2, R112, RZ, 0x2 ;  /* 0x0000007002057211 */ /* 0x000fe200078f10ff */
[----:B------:R-:W-:Y:S01]  /*3190*/  IMAD R227, R3, 0x2, R224 ;  /* 0x0000000203e37824 */ /* 0x000fe200078e02e0 */
[----:B------:R-:W-:Y:S01]  /*31a0*/  LEA R225, R4, R224, 0x1 ;  /* 0x000000e004e17211 */ /* 0x000fe200078e08ff */
[----:B------:R-:W-:Y:S01]  /*31b0*/  STL [R1+0x84], R238 ;  /* 0x000084ee01007387 */ /* 0x000fe20000100800 */
[----:B------:R-:W-:-:S03]  /*31c0*/  LOP3.LUT R2, R5, 0x7ffffffc, RZ, 0xc0, !PT ;  /* 0x7ffffffc05027812 */ /* 0x000fc600078ec0ff */
[----:B------:R-:W-:Y:S01]  /*31d0*/  STL [R1+0x80], R237 ;  /* 0x000080ed01007387 */ /* 0x000fe20000100800 */
[----:B------:R-:W-:Y:S02]  /*31e0*/  IMAD R226, R3, 0x2, R225 ;  /* 0x0000000203e27824 */ /* 0x000fe400078e02e1 */
[----:B------:R-:W-:Y:S01]  /*31f0*/  IMAD.IADD R2, R112, 0x1, -R2 ;  /* 0x0000000170027824 */ /* 0x000fe200078e0a02 */
[----:B------:R-:W-:Y:S04]  /*3200*/  STL [R1+0x7c], R236 ;  /* 0x00007cec01007387 */ /* 0x000fe80000100800 */
        /* <DEDUP_REMOVED lines=9> */
[----:B------:R2:W-:Y:S04]  /*32a0*/  STL [R1+0x54], R5 ;  /* 0x0000540501007387 */ /* 0x0005e80000100800 */
[----:B------:R-:W0:Y:S01]  /*32b0*/  LDGDEPBAR ;  /* 0x00000000000079af */ /* 0x000e220000000000 */
[----:B--2---:R-:W-:-:S05]  /*32c0*/  IADD3 R5, R160, c[0x0][0x1d0], RZ ;  /* 0x00007400a0057a10 */ /* 0x004fca0007ffe0ff */
[----:B------:R-:W-:-:S05]  /*32d0*/  IMAD R2, R2, -0x2, R5 ;  /* 0xfffffffe02027824 */ /* 0x000fca00078e0205 */
[C---:B------:R-:W-:Y:S02]  /*32e0*/  ISETP.GT.AND P5, PT, R2.reuse, RZ, PT ;  /* 0x000000ff0200720c */ /* 0x040fe40003fa4270 */
[C---:B------:R-:W-:Y:S02]  /*32f0*/  ISETP.GT.AND P4, PT, R2.reuse, 0x1, PT ;  /* 0x000000010200780c */ /* 0x040fe40003f84270 */
[----:B------:R-:W-:Y:S02]  /*3300*/  ISETP.GT.AND P3, PT, R2, 0x8, PT ;  /* 0x000000080200780c */ /* 0x000fe40003f64270 */
[----:B-1----:R-:W-:Y:S02]  /*3310*/  FSEL R10, R188, -INF , P5 ;  /* 0xff800000bc0a7808 */ /* 0x002fe40002800000 */
[----:B------:R-:W-:Y:S02]  /*3320*/  FSEL R12, R187, -INF , P4 ;  /* 0xff800000bb0c7808 */ /* 0x000fe40002000000 */
[----:B------:R-:W-:-:S02]  /*3330*/  ISETP.GT.AND P2, PT, R2, 0x9, PT ;  /* 0x000000090200780c */ /* 0x000fc40003f44270 */
[----:B------:R-:W-:Y:S02]  /*3340*/  FSEL R26, R182, -INF , P3 ;  /* 0xff800000b61a7808 */ /* 0x000fe40001800000 */
[----:B------:R-:W-:Y:S02]  /*3350*/  FMNMX.FTZ R5, R10, R12, !PT ;  /* 0x0000000c0a057209 */ /* 0x000fe40007810000 */
[----:B------:R-:W-:Y:S02]  /*3360*/  FSEL R13, R184, -INF , P5 ;  /* 0xff800000b80d7808 */ /* 0x000fe40002800000 */
[----:B------:R-:W-:Y:S02]  /*3370*/  FSEL R14, R183, -INF , P4 ;  /* 0xff800000b70e7808 */ /* 0x000fe40002000000 */
[----:B------:R-:W-:Y:S02]  /*3380*/  ISETP.GT.AND P6, PT, R2, 0x10, PT ;  /* 0x000000100200780c */ /* 0x000fe40003fc4270 */
[----:B------:R-:W-:-:S02]  /*3390*/  FSEL R27, R181, -INF , P2 ;  /* 0xff800000b51b7808 */ /* 0x000fc40001000000 */
[----:B------:R-:W-:Y:S02]  /*33a0*/  FMNMX.FTZ R5, R26, R5, !PT ;  /* 0x000000051a057209 */ /* 0x000fe40007810000 */
[----:B------:R-:W-:Y:S02]  /*33b0*/  FSEL R15, R176, -INF , P3 ;  /* 0xff800000b00f7808 */ /* 0x000fe40001800000 */
[----:B------:R-:W-:Y:S02]  /*33c0*/  FMNMX.FTZ R6, R13, R14, !PT ;  /* 0x0000000e0d067209 */ /* 0x000fe40007810000 */
[----:B------:R-:W-:Y:S02]  /*33d0*/  FSEL R18, R179, -INF , P5 ;  /* 0xff800000b3127808 */ /* 0x000fe40002800000 */
[----:B------:R-:W-:Y:S02]  /*33e0*/  FSEL R29, R186, -INF , P5 ;  /* 0xff800000ba1d7808 */ /* 0x000fe40002800000 */
[----:B------:R-:W-:-:S02]  /*33f0*/  ISETP.GT.AND P5, PT, R2, 0x11, PT ;  /* 0x000000110200780c */ /* 0x000fc40003fa4270 */
[----:B------:R-:W-:Y:S02]  /*3400*/  FSEL R28, R174, -INF , P6 ;  /* 0xff800000ae1c7808 */ /* 0x000fe40003000000 */
[----:B------:R-:W-:Y:S02]  /*3410*/  FMNMX.FTZ R5, R27, R5, !PT ;  /* 0x000000051b057209 */ /* 0x000fe40007810000 */
[----:B------:R-:W-:Y:S02]  /*3420*/  FSEL R17, R175, -INF , P2 ;  /* 0xff800000af117808 */ /* 0x000fe40001000000 */
[----:B------:R-:W-:Y:S02]  /*3430*/  FMNMX.FTZ R6, R15, R6, !PT ;  /* 0x000000060f067209 */ /* 0x000fe40007810000 */
[----:B------:R-:W-:Y:S02]  /*3440*/  FSEL R19, R180, -INF , P4 ;  /* 0xff800000b4137808 */ /* 0x000fe40002000000 */
[----:B------:R-:W-:-:S02]  /*3450*/  FSEL R30, R185, -INF , P4 ;  /* 0xff800000b91e7808 */ /* 0x000fc40002000000 */
[----:B------:R-:W-:Y:S02]  /*3460*/  ISETP.GT.AND P4, PT, R2, 0x18, PT ;  /* 0x000000180200780c */ /* 0x000fe40003f84270 */
[----:B------:R-:W-:Y:S02]  /*3470*/  FSEL R104, R173, -INF , P5 ;  /* 0xff800000ad687808 */ /* 0x000fe40002800000 */
[----:B------:R-:W-:Y:S02]  /*3480*/  FMNMX.FTZ R5, R28, R5, !PT ;  /* 0x000000051c057209 */ /* 0x000fe40007810000 */
[----:B------:R-:W-:Y:S02]  /*3490*/  FSEL R37, R168, -INF , P6 ;  /* 0xff800000a8257808 */ /* 0x000fe40003000000 */
[----:B------:R-:W-:Y:S02]  /*34a0*/  FMNMX.FTZ R6, R17, R6, !PT ;  /* 0x0000000611067209 */ /* 0x000fe40007810000 */
[----:B------:R-:W-:-:S02]  /*34b0*/  FSEL R21, R171, -INF , P3 ;  /* 0xff800000ab157808 */ /* 0x000fc40001800000 */
[----:B------:R-:W-:Y:S02]  /*34c0*/  FSEL R31, R178, -INF , P3 ;  /* 0xff800000b21f7808 */ /* 0x000fe40001800000 */
[----:B------:R-:W-:Y:S02]  /*34d0*/  ISETP.GT.AND P3, PT, R2, 0x19, PT ;  /* 0x000000190200780c */ /* 0x000fe40003f64270 */
[----:B------:R-:W-:Y:S02]  /*34e0*/  FSEL R105, R166, -INF , P4 ;  /* 0xff800000a6697808 */ /* 0x000fe40002000000 */
[----:B------:R-:W-:Y:S02]  /*34f0*/  FMNMX.FTZ R5, R104, R5, !PT ;  /* 0x0000000568057209 */ /* 0x000fe40007810000 */
[----:B------:R-:W-:Y:S02]  /*3500*/  FSEL R38, R167, -INF , P5 ;  /* 0xff800000a7267808 */ /* 0x000fe40002800000 */
[----:B------:R-:W-:-:S02]  /*3510*/  FMNMX.FTZ R6, R37, R6, !PT ;  /* 0x0000000625067209 */ /* 0x000fc40007810000 */
[----:B------:R-:W-:Y:S02]  /*3520*/  FSEL R25, R172, -INF , P2 ;  /* 0xff800000ac197808 */ /* 0x000fe40001000000 */
[----:B------:R-:W-:Y:S02]  /*3530*/  FSEL R36, R177, -INF , P2 ;  /* 0xff800000b1247808 */ /* 0x000fe40001000000 */
[----:B------:R-:W-:Y:S02]  /*3540*/  ISETP.GT.AND P2, PT, R2, 0x20, PT ;  /* 0x000000200200780c */ /* 0x000fe40003f44270 */
[----:B------:R-:W-:Y:S02]  /*3550*/  FSEL R106, R165, -INF , P3 ;  /* 0xff800000a56a7808 */ /* 0x000fe40001800000 */
[----:B------:R-:W-:Y:S02]  /*3560*/  FMNMX.FTZ R5, R105, R5, !PT ;  /* 0x0000000569057209 */ /* 0x000fe40007810000 */
[----:B------:R-:W-:-:S02]  /*3570*/  FSEL R46, R164, -INF , P5 ;  /* 0xff800000a42e7808 */ /* 0x000fc40002800000 */
[----:B------:R-:W-:Y:S02]  /*3580*/  FSEL R116, R169, -INF , P5 ;  /* 0xff800000a9747808 */ /* 0x000fe40002800000 */
[----:B------:R-:W-:Y:S02]  /*3590*/  FSEL R39, R159, -INF , P4 ;  /* 0xff8000009f277808 */ /* 0x000fe40002000000 */
[----:B------:R-:W-:Y:S02]  /*35a0*/  FMNMX.FTZ R6, R38, R6, !PT ;  /* 0x0000000626067209 */ /* 0x000fe40007810000 */
[----:B------:R-:W-:Y:S02]  /*35b0*/  FSEL R45, R163, -INF , P6 ;  /* 0xff800000a32d7808 */ /* 0x000fe40003000000 */
[----:B------:R-:W-:Y:S02]  /*35c0*/  FSEL R108, R170, -INF , P6 ;  /* 0xff800000aa6c7808 */ /* 0x000fe40003000000 */
[----:B------:R-:W-:-:S02]  /*35d0*/  ISETP.GT.AND P5, PT, R2, 0x28, PT ;  /* 0x000000280200780c */ /* 0x000fc40003fa4270 */
[----:B------:R-:W-:Y:S02]  /*35e0*/  FSEL R47, R118, -INF , P4 ;  /* 0xff800000762f7808 */ /* 0x000fe40002000000 */
[----:B------:R-:W-:Y:S02]  /*35f0*/  FSEL R117, R162, -INF , P4 ;  /* 0xff800000a2757808 */ /* 0x000fe40002000000 */
[C---:B------:R-:W-:Y:S02]  /*3600*/  ISETP.GT.AND P6, PT, R2.reuse, 0x21, PT ;  /* 0x000000210200780c */ /* 0x040fe40003fc4270 */
[----:B------:R-:W-:Y:S02]  /*3610*/  ISETP.GT.AND P4, PT, R2, 0x29, PT ;  /* 0x000000290200780c */ /* 0x000fe40003f84270 */
[----:B------:R-:W-:Y:S02]  /*3620*/  FSEL R69, R155, -INF , P3 ;  /* 0xff8000009b457808 */ /* 0x000fe40001800000 */
[----:B------:R-:W-:-:S02]  /*3630*/  FSEL R44, R158, -INF , P3 ;  /* 0xff8000009e2c7808 */ /* 0x000fc40001800000 */
[----:B------:R-:W-:Y:S02]  /*3640*/  FSEL R118, R161, -INF , P3 ;  /* 0xff800000a1767808 */ /* 0x000fe40001800000 */
[----:B------:R-:W-:Y:S02]  /*3650*/  ISETP.GT.AND P3, PT, R2, 0x30, PT ;  /* 0x000000300200780c */ /* 0x000fe40003f64270 */
[----:B------:R-:W-:Y:S02]  /*3660*/  FSEL R107, R157, -INF , P2 ;  /* 0xff8000009d6b7808 */ /* 0x000fe40001000000 */
[----:B------:R-:W-:Y:S02]  /*3670*/  FMNMX.FTZ R5, R106, R5, !PT ;  /* 0x000000056a057209 */ /* 0x000fe40007810000 */
[----:B------:R-:W-:Y:S02]  /*3680*/  FMNMX.FTZ R6, R39, R6, !PT ;  /* 0x0000000627067209 */ /* 0x000fe40007810000 */
[----:B------:R-:W-:-:S02]  /*3690*/  FSEL R135, R136, -INF , P5 ;  /* 0xff80000088877808 */ /* 0x000fc40002800000 */
[----:B------:R-:W-:Y:S02]  /*36a0*/  FMNMX.FTZ R7, R18, R19, !PT ;  /* 0x0000001312077209 */ /* 0x000fe40007810000 */
[----:B------:R-:W-:Y:S02]  /*36b0*/  FSEL R133, R137, -INF , P2 ;  /* 0xff80000089857808 */ /* 0x000fe40001000000 */
[----:B------:R-:W-:Y:S02]  /*36c0*/  FSEL R134, R138, -INF , P6 ;  /* 0xff8000008a867808 */ /* 0x000fe40003000000 */
[----:B------:R-:W-:Y:S02]  /*36d0*/  FSEL R129, R139, -INF , P5 ;  /* 0xff8000008b817808 */ /* 0x000fe40002800000 */
[----:B------:R-:W-:Y:S02]  /*36e0*/  FSEL R136, R140, -INF , P4 ;  /* 0xff8000008c887808 */ /* 0x000fe40002000000 */
[----:B------:R-:W-:-:S02]  /*36f0*/  FSEL R126, R145, -INF , P4 ;  /* 0xff800000917e7808 */ /* 0x000fc40002000000 */
[----:B------:R-:W-:Y:S02]  /*3700*/  FSEL R127, R148, -INF , P2 ;  /* 0xff800000947f7808 */ /* 0x000fe40001000000 */
        /* <DEDUP_REMOVED lines=12> */
[----:B------:R-:W-:Y:S02]  /*37d0*/  FMNMX.FTZ R5, R107, R5, !PT ;  /* 0x000000056b057209 */ /* 0x000fe40007810000 */
[C---:B------:R-:W-:Y:S02]  /*37e0*/  ISETP.GT.AND P2, PT, R2.reuse, 0x31, PT ;  /* 0x000000310200780c */ /* 0x040fe40003f44270 */
[C---:B------:R-:W-:Y:S02]  /*37f0*/  ISETP.GT.AND P6, PT, R2.reuse, 0x38, PT ;  /* 0x000000380200780c */ /* 0x040fe40003fc4270 */
[C---:B------:R-:W-:Y:S02]  /*3800*/  ISETP.GT.AND P5, PT, R2.reuse, 0x39, PT ;  /* 0x000000390200780c */ /* 0x040fe40003fa4270 */
[----:B------:R-:W-:-:S02]  /*3810*/  ISETP.GT.AND P4, PT, R2, 0x40, PT ;  /* 0x000000400200780c */ /* 0x000fc40003f84270 */
[----:B------:R-:W-:Y:S02]  /*3820*/  ISETP.GT.AND P3, PT, R2, 0x41, PT ;  /* 0x000000410200780c */ /* 0x000fe40003f64270 */
[----:B------:R-:W-:Y:S02]  /*3830*/  FMNMX.FTZ R6, R44, R6, !PT ;  /* 0x000000062c067209 */ /* 0x000fe40007810000 */
[----:B------:R-:W-:Y:S02]  /*3840*/  FMNMX.FTZ R7, R21, R7, !PT ;  /* 0x0000000715077209 */ /* 0x000fe40007810000 */
[----:B------:R-:W-:Y:S02]  /*3850*/  FMNMX.FTZ R5, R124, R5, !PT ;  /* 0x000000057c057209 */ /* 0x000fe40007810000 */
        /* <DEDUP_REMOVED lines=20> */
[----:B------:R-:W-:Y:S02]  /*39a0*/  FMNMX.FTZ R6, R127, R6, !PT ;  /* 0x000000067f067209 */ /* 0x000fe40007810000 */
[C---:B------:R-:W-:Y:S02]  /*39b0*/  ISETP.GT.AND P2, PT, R2.reuse, 0x48, PT ;  /* 0x000000480200780c */ /* 0x040fe40003f44270 */
[C---:B------:R-:W-:Y:S02]  /*39c0*/  ISETP.GT.AND P6, PT, R2.reuse, 0x49, PT ;  /* 0x000000490200780c */ /* 0x040fe40003fc4270 */
[C---:B------:R-:W-:Y:S02]  /*39d0*/  ISETP.GT.AND P5, PT, R2.reuse, 0x50, PT ;  /* 0x000000500200780c */ /* 0x040fe40003fa4270 */
[C---:B------:R-:W-:Y:S02]  /*39e0*/  ISETP.GT.AND P4, PT, R2.reuse, 0x51, PT ;  /* 0x000000510200780c */ /* 0x040fe40003f84270 */
[----:B------:R-:W-:-:S02]  /*39f0*/  ISETP.GT.AND P3, PT, R2, 0x58, PT ;  /* 0x000000580200780c */ /* 0x000fc40003f64270 */
[----:B------:R-:W-:Y:S02]  /*3a00*/  FMNMX.FTZ R7, R25, R7, !PT ;  /* 0x0000000719077209 */ /* 0x000fe40007810000 */
[----:B------:R-:W-:Y:S02]  /*3a10*/  FMNMX.FTZ R5, R125, R5, !PT ;  /* 0x000000057d057209 */ /* 0x000fe40007810000 */
[----:B------:R-:W-:Y:S02]  /*3a20*/  FMNMX.FTZ R6, R128, R6, !PT ;  /* 0x0000000680067209 */ /* 0x000fe40007810000 */
        /* <DEDUP_REMOVED lines=20> */
[----:B------:R-:W-:-:S02]  /*3b70*/  FMNMX.FTZ R7, R45, R7, !PT ;  /* 0x000000072d077209 */ /* 0x000fc40007810000 */
[C---:B------:R-:W-:Y:S02]  /*3b80*/  ISETP.GT.AND P2, PT, R2.reuse, 0x59, PT ;  /* 0x000000590200780c */ /* 0x040fe40003f44270 */
[C---:B------:R-:W-:Y:S02]  /*3b90*/  ISETP.GT.AND P6, PT, R2.reuse, 0x60, PT ;  /* 0x000000600200780c */ /* 0x040fe40003fc4270 */
[C---:B------:R-:W-:Y:S02]  /*3ba0*/  ISETP.GT.AND P5, PT, R2.reuse, 0x61, PT ;  /* 0x000000610200780c */ /* 0x040fe40003fa4270 */
[C---:B------:R-:W-:Y:S02]  /*3bb0*/  ISETP.GT.AND P4, PT, R2.reuse, 0x68, PT ;  /* 0x000000680200780c */ /* 0x040fe40003f84270 */
[----:B------:R-:W-:Y:S02]  /*3bc0*/  ISETP.GT.AND P3, PT, R2, 0x69, PT ;  /* 0x000000690200780c */ /* 0x000fe40003f64270 */
[----:B------:R-:W-:-:S02]  /*3bd0*/  FMNMX.FTZ R2, R126, R5, !PT ;  /* 0x000000057e027209 */ /* 0x000fc40007810000 */
[----:B------:R-:W-:Y:S02]  /*3be0*/  FMNMX.FTZ R5, R129, R6, !PT ;  /* 0x0000000681057209 */ /* 0x000fe40007810000 */
[----:B------:R-:W-:Y:S02]  /*3bf0*/  FMNMX.FTZ R6, R46, R7, !PT ;  /* 0x000000072e067209 */ /* 0x000fe40007810000 */
[----:B------:R-:W-:Y:S02]  /*3c00*/  FMNMX.FTZ R2, R149, R2, !PT ;  /* 0x0000000295027209 */ /* 0x000fe40007810000 */
[----:B------:R-:W-:Y:S02]  /*3c10*/  FMNMX.FTZ R5, R132, R5, !PT ;  /* 0x0000000584057209 */ /* 0x000fe40007810000 */
[----:B------:R-:W-:Y:S02]  /*3c20*/  FMNMX.FTZ R6, R47, R6, !PT ;  /* 0x000000062f067209 */ /* 0x000fe40007810000 */
        /* <DEDUP_REMOVED lines=30> */
[----:B------:R-:W-:-:S02]  /*3e10*/  FSEL R172, R60, -INF , P2 ;  /* 0xff8000003cac7808 */ /* 0x000fc40001000000 */
[----:B------:R-:W-:Y:S02]  /*3e20*/  FMNMX.FTZ R2, R173, R2, !PT ;  /* 0x00000002ad027209 */ /* 0x000fe40007810000 */
[----:B------:R-:W-:Y:S02]  /*3e30*/  FMNMX.FTZ R5, R183, R5, !PT ;  /* 0x00000005b7057209 */ /* 0x000fe40007810000 */
[----:B------:R-:W-:Y:S02]  /*3e40*/  FMNMX.FTZ R6, R162, R6, !PT ;  /* 0x00000006a2067209 */ /* 0x000fe40007810000 */
[----:B------:R-:W-:Y:S02]  /*3e50*/  FMNMX.FTZ R7, R108, R7, !PT ;  /* 0x000000076c077209 */ /* 0x000fe40007810000 */
[----:B------:R-:W-:Y:S02]  /*3e60*/  FSEL R202, R40, -INF , P6 ;  /* 0xff80000028ca7808 */ /* 0x000fe40003000000 */
[----:B------:R-:W-:-:S02]  /*3e70*/  FMNMX.FTZ R2, R172, R2, !PT ;  /* 0x00000002ac027209 */ /* 0x000fc40007810000 */
[----:B------:R-:W-:Y:S01]  /*3e80*/  FSEL R179, R65, -INF , P2 ;  /* 0xff80000041b37808 */ /* 0x000fe20001000000 */
[----:B------:R-:W-:Y:S01]  /*3e90*/  IMAD.MOV.U32 R4, RZ, RZ, R202 ;  /* 0x000000ffff047224 */ /* 0x000fe200078e00ca */
[----:B------:R-:W-:Y:S02]  /*3ea0*/  FMNMX.FTZ R5, R182, R5, !PT ;  /* 0x00000005b6057209 */ /* 0x000fe40007810000 */
[----:B------:R-:W-:Y:S02]  /*3eb0*/  FMNMX.FTZ R6, R164, R6, !PT ;  /* 0x00000006a4067209 */ /* 0x000fe40007810000 */
[----:B------:R-:W-:Y:S02]  /*3ec0*/  FMNMX.FTZ R7, R116, R7, !PT ;  /* 0x0000000774077209 */ /* 0x000fe40007810000 */
[----:B------:R-:W-:Y:S02]  /*3ed0*/  FSEL R119, R41, -INF , P5 ;  /* 0xff80000029777808 */ /* 0x000fe40002800000 */
[----:B------:R-:W-:-:S02]  /*3ee0*/  FMNMX.FTZ R2, R202, R2, !PT ;  /* 0x00000002ca027209 */ /* 0x000fc40007810000 */
[----:B------:R-:W-:Y:S01]  /*3ef0*/  FSEL R211, R24, -INF , P6 ;  /* 0xff80000018d37808 */ /* 0x000fe20003000000 */
[----:B------:R1:W-:Y:S01]  /*3f00*/  STL [R1+0x90], R119 ;  /* 0x0000907701007387 */ /* 0x0003e20000100800 */
[----:B------:R-:W-:Y:S02]  /*3f10*/  FMNMX.FTZ R5, R179, R5, !PT ;  /* 0x00000005b3057209 */ /* 0x000fe40007810000 */
[----:B------:R-:W-:Y:S02]  /*3f20*/  FMNMX.FTZ R6, R163, R6, !PT ;  /* 0x00000006a3067209 */ /* 0x000fe40007810000 */
[----:B------:R-:W-:Y:S02]  /*3f30*/  FMNMX.FTZ R7, R117, R7, !PT ;  /* 0x0000000775077209 */ /* 0x000fe40007810000 */
[----:B------:R-:W-:Y:S02]  /*3f40*/  FSEL R229, R20, -INF , P4 ;  /* 0xff80000014e57808 */ /* 0x000fe40002000000 */
[----:B------:R-:W-:-:S02]  /*3f50*/  FMNMX.FTZ R2, R119, R2, !PT ;  /* 0x0000000277027209 */ /* 0x000fc40007810000 */
[----:B------:R-:W-:Y:S02]  /*3f60*/  FSEL R185, R23, -INF , P5 ;  /* 0xff80000017b97808 */ /* 0x000fe40002800000 */
        /* <DEDUP_REMOVED lines=9> */
[----:B------:R-:W-:Y:S02]  /*4000*/  FMNMX.FTZ R71, R192, R2, !PT ;  /* 0x00000002c0477209 */ /* 0x000fe40007810000 */
[----:B------:R-:W-:-:S02]  /*4010*/  FSEL R237, R32, -INF , P3 ;  /* 0xff80000020ed7808 */ /* 0x000fc40001800000 */
[----:B------:R-:W-:Y:S01]  /*4020*/  FMNMX.FTZ R2, R184, R5, !PT ;  /* 0x00000005b8027209 */ /* 0x000fe20007810000 */
[----:B------:R-:W2:Y:S01]  /*4030*/  SHFL.BFLY PT, R8, R71, 0x2, 0x1f ;  /* 0x0c401f0047087f89 */ /* 0x000ea200000e0000 */
[----:B------:R-:W-:Y:S02]  /*4040*/  FMNMX.FTZ R5, R193, R6, !PT ;  /* 0x00000006c1057209 */ /* 0x000fe40007810000 */
[----:B------:R-:W-:Y:S02]  /*4050*/  FMNMX.FTZ R6, R138, R7, !PT ;  /* 0x000000078a067209 */ /* 0x000fe40007810000 */
[----:B------:R-:W-:Y:S02]  /*4060*/  FMNMX.FTZ R68, R237, R2, !PT ;  /* 0x00000002ed447209 */ /* 0x000fe40007810000 */
[----:B------:R-:W-:Y:S02]  /*4070*/  FMNMX.FTZ R2, R196, R5, !PT ;  /* 0x00000005c4027209 */ /* 0x000fe40007810000 */
[----:B------:R-:W-:Y:S01]  /*4080*/  FMNMX.FTZ R5, R139, R6, !PT ;  /* 0x000000068b057209 */ /* 0x000fe20007810000 */
[----:B------:R-:W3:Y:S01]  /*4090*/  SHFL.BFLY PT, R9, R68, 0x2, 0x1f ;  /* 0x0c401f0044097f89 */ /* 0x000ee200000e0000 */
[----:B------:R-:W-:-:S02]  /*40a0*/  FSEL R169, R52, -INF , P2 ;  /* 0xff80000034a97808 */ /* 0x000fc40001000000 */
[----:B------:R-:W-:Y:S02]  /*40b0*/  FMNMX.FTZ R5, R140, R5, !PT ;  /* 0x000000058c057209 */ /* 0x000fe40007810000 */
[----:B------:R-:W-:Y:S02]  /*40c0*/  FSEL R209, R42, -INF , P6 ;  /* 0xff8000002ad17808 */ /* 0x000fe40003000000 */
[----:B------:R-:W-:Y:S02]  /*40d0*/  FMNMX.FTZ R2, R169, R2, !PT ;  /* 0x00000002a9027209 */ /* 0x000fe40007810000 */
[----:B------:R-:W-:Y:S02]  /*40e0*/  FMNMX.FTZ R5, R153, R5, !PT ;  /* 0x0000000599057209 */ /* 0x000fe40007810000 */
[----:B------:R-:W-:Y:S02]  /*40f0*/  FSEL R236, R35, -INF , P5 ;  /* 0xff80000023ec7808 */ /* 0x000fe40002800000 */
[----:B------:R-:W-:-:S02]  /*4100*/  FMNMX.FTZ R2, R209, R2, !PT ;  /* 0x00000002d1027209 */ /* 0x000fc40007810000 */
[----:B------:R-:W-:Y:S02]  /*4110*/  FMNMX.FTZ R5, R154, R5, !PT ;  /* 0x000000059a057209 */ /* 0x000fe40007810000 */
[----:B------:R-:W-:Y:S02]  /*4120*/  FSEL R240, R34, -INF , P4 ;  /* 0xff80000022f07808 */ /* 0x000fe40002000000 */
[----:B------:R-:W-:Y:S02]  /*4130*/  FMNMX.FTZ R2, R236, R2, !PT ;  /* 0x00000002ec027209 */ /* 0x000fe40007810000 */
[----:B------:R-:W-:Y:S02]  /*4140*/  FMNMX.FTZ R5, R155, R5, !PT ;  /* 0x000000059b057209 */ /* 0x000fe40007810000 */
[----:B-1----:R-:W-:Y:S02]  /*4150*/  FSEL R119, R33, -INF , P3 ;  /* 0xff80000021777808 */ /* 0x002fe40001800000 */
[----:B------:R-:W-:Y:S01]  /*4160*/  FMNMX.FTZ R2, R240, R2, !PT ;  /* 0x00000002f0027209 */ /* 0x000fe20007810000 */
[----:B------:R-:W-:Y:S01]  /*4170*/  LDSM.16.MT88.4 R32, [R225+0x100] ;  /* 0x00010000e120783b */ /* 0x000fe20000004200 */
[----:B------:R-:W-:-:S02]  /*4180*/  FMNMX.FTZ R5, R156, R5, !PT ;  /* 0x000000059c057209 */ /* 0x000fc40007810000 */
[----:B--2---:R-:W-:Y:S02]  /*4190*/  FMNMX.FTZ R71, R71, R8, !PT ;  /* 0x0000000847477209 */ /* 0x004fe40007810000 */
[----:B------:R-:W-:Y:S02]  /*41a0*/  FMNMX.FTZ R2, R119, R2, !PT ;  /* 0x0000000277027209 */ /* 0x000fe40007810000 */
[----:B------:R-:W-:Y:S01]  /*41b0*/  FMNMX.FTZ R5, R175, R5, !PT ;  /* 0x00000005af057209 */ /* 0x000fe20007810000 */
[----:B------:R-:W1:Y:S01]  /*41c0*/  SHFL.BFLY PT, R7, R71, 0x1, 0x1f ;  /* 0x0c201f0047077f89 */ /* 0x000e6200000e0000 */
[----:B---3--:R-:W-:Y:S02]  /*41d0*/  FMNMX.FTZ R68, R68, R9, !PT ;  /* 0x0000000944447209 */ /* 0x008fe40007810000 */
[----:B------:R-:W-:Y:S01]  /*41e0*/  FMNMX.FTZ R5, R176, R5, !PT ;  /* 0x00000005b0057209 */ /* 0x000fe20007810000 */
[----:B------:R-:W2:Y:S01]  /*41f0*/  SHFL.BFLY PT, R6, R2, 0x2, 0x1f ;  /* 0x0c401f0002067f89 */ /* 0x000ea200000e0000 */
[----:B------:R-:W-:-:S02]  /*4200*/  FSEL R168, R56, -INF , P2 ;  /* 0xff80000038a87808 */ /* 0x000fc40001000000 */
[----:B------:R-:W-:Y:S01]  /*4210*/  FMNMX.FTZ R5, R177, R5, !PT ;  /* 0x00000005b1057209 */ /* 0x000fe20007810000 */
[----:B------:R-:W3:Y:S01]  /*4220*/  SHFL.BFLY PT, R8, R68, 0x1, 0x1f ;  /* 0x0c201f0044087f89 */ /* 0x000ee200000e0000 */
[----:B------:R-:W-:Y:S02]  /*4230*/  FSEL R191, R53, -INF , P6 ;  /* 0xff80000035bf7808 */ /* 0x000fe40003000000 */
[----:B------:R-:W-:Y:S02]  /*4240*/  FMNMX.FTZ R5, R178, R5, !PT ;  /* 0x00000005b2057209 */ /* 0x000fe40007810000 */
[----:B------:R-:W-:Y:S02]  /*4250*/  FSEL R190, R49, -INF , P5 ;  /* 0xff80000031be7808 */ /* 0x000fe40002800000 */
[----:B------:R-:W-:Y:S02]  /*4260*/  FMNMX.FTZ R5, R131, R5, !PT ;  /* 0x0000000583057209 */ /* 0x000fe40007810000 */
[----:B------:R-:W-:-:S02]  /*4270*/  FSEL R201, R48, -INF , P4 ;  /* 0xff80000030c97808 */ /* 0x000fc40002000000 */
[----:B------:R-:W-:Y:S02]  /*4280*/  FMNMX.FTZ R5, R130, R5, !PT ;  /* 0x0000000582057209 */ /* 0x000fe40007810000 */
[----:B------:R-:W-:Y:S02]  /*4290*/  FSEL R200, R43, -INF , P3 ;  /* 0xff8000002bc87808 */ /* 0x000fe40001800000 */
[----:B------:R-:W-:Y:S01]  /*42a0*/  FMNMX.FTZ R5, R206, R5, !PT ;  /* 0x00000005ce057209 */ /* 0x000fe20007810000 */
[----:B------:R-:W-:Y:S01]  /*42b0*/  LDSM.16.MT88.4 R40, [R226+0x100] ;  /* 0x00010000e228783b */ /* 0x000fe20000004200 */
[----:B-1----:R-:W-:Y:S02]  /*42c0*/  FMNMX.FTZ R71, R71, R7, !PT ;  /* 0x0000000747477209 */ /* 0x002fe40007810000 */
[----:B------:R-:W-:Y:S02]  /*42d0*/  FMNMX.FTZ R5, R168, R5, !PT ;  /* 0x00000005a8057209 */ /* 0x000fe40007810000 */
[----:B--2---:R-:W-:Y:S01]  /*42e0*/  FMNMX.FTZ R2, R2, R6, !PT ;  /* 0x0000000602027209 */ /* 0x004fe20007810000 */
[----:B------:R-:W-:Y:S01]  /*42f0*/  FMUL.FTZ R7, R71, c[0x0][0x2d0] ;  /* 0x0000b40047077a20 */ /* 0x000fe20000410000 */
[----:B------:R-:W-:-:S02]  /*4300*/  FMNMX.FTZ R5, R191, R5, !PT ;  /* 0x00000005bf057209 */ /* 0x000fc40007810000 */
[----:B------:R-:W-:Y:S01]  /*4310*/  FSETP.NEU.FTZ.AND P2, PT, R71, -INF , PT ;  /* 0xff8000004700780b */ /* 0x000fe20003f5d000 */
[----:B------:R-:W1:Y:S01]  /*4320*/  SHFL.BFLY PT, R11, R2, 0x1, 0x1f ;  /* 0x0c201f00020b7f89 */ /* 0x000e6200000e0000 */
[----:B------:R-:W-:Y:S02]  /*4330*/  FMNMX.FTZ R5, R190, R5, !PT ;  /* 0x00000005be057209 */ /* 0x000fe40007810000 */
[----:B---3--:R-:W-:Y:S02]  /*4340*/  FMNMX.FTZ R68, R68, R8, !PT ;  /* 0x0000000844447209 */ /* 0x008fe40007810000 */
[----:B------:R-:W-:Y:S02]  /*4350*/  FSEL R7, R7, RZ, P2 ;  /* 0x000000ff07077208 */ /* 0x000fe40001000000 */
[----:B------:R-:W-:Y:S01]  /*4360*/  FMNMX.FTZ R8, R201, R5, !PT ;  /* 0x00000005c9087209 */ /* 0x000fe20007810000 */
[C---:B------:R-:W-:Y:S01]  /*4370*/  FMUL.FTZ R9, R68.reuse, c[0x0][0x2d0] ;  /* 0x0000b40044097a20 */ /* 0x040fe20000410000 */
[----:B------:R-:W-:Y:S01]  /*4380*/  FSETP.NEU.FTZ.AND P2, PT, R68, -INF , PT ;  /* 0xff8000004400780b */ /* 0x000fe20003f5d000 */
[--C-:B------:R-:W-:Y:S01]  /*4390*/  FFMA.FTZ R6, R10, c[0x0][0x2d0], -R7.reuse ;  /* 0x0000b4000a067a23 */ /* 0x100fe20000010807 */
[----:B------:R-:W-:Y:S01]  /*43a0*/  FMNMX.FTZ R8, R200, R8, !PT ;  /* 0x00000008c8087209 */ /* 0x000fe20007810000 */
[----:B------:R-:W-:-:S02]  /*43b0*/  FFMA.FTZ R5, R12, c[0x0][0x2d0], -R7 ;  /* 0x0000b4000c057a23 */ /* 0x000fc40000010807 */
[----:B------:R2:W-:Y:S02]  /*43c0*/  MUFU.EX2 R228, R6 ;  /* 0x0000000600e47308 */ /* 0x0005e40000000800 */
[----:B------:R-:W3:Y:S06]  /*43d0*/  SHFL.BFLY PT, R10, R8, 0x2, 0x1f ;  /* 0x0c401f00080a7f89 */ /* 0x000eec00000e0000 */
[----:B------:R4:W3:Y:S01]  /*43e0*/  MUFU.EX2 R199, R5 ;  /* 0x0000000500c77308 */ /* 0x0008e20000000800 */
[----:B-1----:R-:W-:Y:S02]  /*43f0*/  FMNMX.FTZ R2, R2, R11, !PT ;  /* 0x0000000b02027209 */ /* 0x002fe40007810000 */
[----:B--2---:R-:W-:-:S02]  /*4400*/  FSEL R6, R9, RZ, P2 ;  /* 0x000000ff09067208 */ /* 0x004fc40001000000 */
[----:B------:R-:W-:-:S03]  /*4410*/  FSETP.NEU.FTZ.AND P2, PT, R2, -INF , PT ;  /* 0xff8000000200780b */ /* 0x000fc60003f5d000 */
[--C-:B------:R-:W-:Y:S02]  /*4420*/  FFMA.FTZ R9, R15, c[0x0][0x2d0], -R6.reuse ;  /* 0x0000b4000f097a23 */ /* 0x100fe40000010806 */
[----:B----4-:R-:W-:Y:S02]  /*4430*/  FFMA.FTZ R5, R13, c[0x0][0x2d0], -R6 ;  /* 0x0000b4000d057a23 */ /* 0x010fe40000010806 */
[----:B------:R1:W-:Y:S01]  /*4440*/  MUFU.EX2 R210, R9 ;  /* 0x0000000900d27308 */ /* 0x0003e20000000800 */
[----:B---3--:R-:W-:Y:S02]  /*4450*/  FMNMX.FTZ R8, R8, R10, !PT ;  /* 0x0000000a08087209 */ /* 0x008fe40007810000 */
[----:B------:R-:W-:-:S05]  /*4460*/  F2FP.BF16.PACK_AB R12, R199, R228 ;  /* 0x000000e4c70c723e */ /* 0x000fca00000010ff */
[----:B------:R2:W-:Y:S01]  /*4470*/  MUFU.EX2 R203, R5 ;  /* 0x0000000500cb7308 */ /* 0x0005e20000000800 */
[----:B-1----:R-:W-:-:S07]  /*4480*/  FFMA.FTZ R9, R17, c[0x0][0x2d0], -R6 ;  /* 0x0000b40011097a23 */ /* 0x002fce0000010806 */
[----:B------:R-:W1:Y:S01]  /*4490*/  MUFU.EX2 R235, R9 ;  /* 0x0000000900eb7308 */ /* 0x000e620000000800 */
[----:B--2---:R-:W-:-:S07]  /*44a0*/  FFMA.FTZ R5, R14, c[0x0][0x2d0], -R6 ;  /* 0x0000b4000e057a23 */ /* 0x004fce0000010806 */
[----:B------:R2:W3:Y:S01]  /*44b0*/  MUFU.EX2 R252, R5 ;  /* 0x0000000500fc7308 */ /* 0x0004e20000000800 */
[----:B-1----:R-:W-:Y:S01]  /*44c0*/  F2FP.BF16.PACK_AB R10, R235, R210 ;  /* 0x000000d2eb0a723e */ /* 0x002fe200000010ff */
[----:B--2---:R-:W-:-:S05]  /*44d0*/  FMUL.FTZ R5, R2, c[0x0][0x2d0] ;  /* 0x0000b40002057a20 */ /* 0x004fca0000410000 */
[----:B------:R-:W-:-:S05]  /*44e0*/  FSEL R5, R5, RZ, P2 ;  /* 0x000000ff05057208 */ /* 0x000fca0001000000 */
[--C-:B------:R-:W-:Y:S02]  /*44f0*/  FFMA.FTZ R9, R18, c[0x0][0x2d0], -R5.reuse ;  /* 0x0000b40012097a23 */ /* 0x100fe40000010805 */
[--C-:B------:R-:W-:Y:S02]  /*4500*/  FFMA.FTZ R0, R19, c[0x0][0x2d0], -R5.reuse ;  /* 0x0000b40013007a23 */ /* 0x100fe40000010805 */
[----:B------:R1:W-:Y:S01]  /*4510*/  MUFU.EX2 R251, R9 ;  /* 0x0000000900fb7308 */ /* 0x0003e20000000800 */
[----:B------:R-:W-:Y:S07]  /*4520*/  LDSM.16.MT88.4 R16, [R224+0x100] ;  /* 0x00010000e010783b */ /* 0x000fee0000004200 */
[----:B------:R2:W4:Y:S01]  /*4530*/  MUFU.EX2 R248, R0 ;  /* 0x0000000000f87308 */ /* 0x0005220000000800 */
[----:B-1----:R-:W1:Y:S01]  /*4540*/  SHFL.BFLY PT, R9, R8, 0x1, 0x1f ;  /* 0x0c201f0008097f89 */ /* 0x002e6200000e0000 */
[----:B--2---:R-:W-:-:S03]  /*4550*/  FFMA.FTZ R0, R21, c[0x0][0x2d0], -R5 ;  /* 0x0000b40015007a23 */ /* 0x004fc60000010805 */
[----:B------:R-:W2:Y:S03]  /*4560*/  LDSM.16.MT88.4 R20, [R227+0x100] ;  /* 0x00010000e314783b */ /* 0x000ea60000004200 */
[----:B------:R4:W-:Y:S01]  /*4570*/  MUFU.EX2 R239, R0 ;  /* 0x0000000000ef7308 */ /* 0x0009e20000000800 */
[----:B-1----:R-:W-:Y:S02]  /*4580*/  FMNMX.FTZ R70, R8, R9, !PT ;  /* 0x0000000908467209 */ /* 0x002fe40007810000 */
[----:B---3--:R-:W-:Y:S01]  /*4590*/  F2FP.BF16.PACK_AB R8, R252, R203 ;  /* 0x000000cbfc08723e */ /* 0x008fe200000010ff */
[----:B----4-:R-:W-:Y:S01]  /*45a0*/  FFMA.FTZ R0, R25, c[0x0][0x2d0], -R5 ;  /* 0x0000b40019007a23 */ /* 0x010fe20000010805 */
[C---:B------:R-:W-:Y:S01]  /*45b0*/  FSETP.NEU.FTZ.AND P2, PT, R70.reuse, -INF , PT ;  /* 0xff8000004600780b */ /* 0x040fe20003f5d000 */
[----:B------:R-:W-:Y:S01]  /*45c0*/  FMUL.FTZ R3, R70, c[0x0][0x2d0] ;  /* 0x0000b40046037a20 */ /* 0x000fe20000410000 */
[----:B------:R-:W-:Y:S01]  /*45d0*/  F2FP.BF16.PACK_AB R9, R248, R251 ;  /* 0x000000fbf809723e */ /* 0x000fe200000010ff */
[----:B------:R1:W3:Y:S02]  /*45e0*/  MUFU.EX2 R204, R0 ;  /* 0x0000000000cc7308 */ /* 0x0002e40000000800 */
[----:B-1----:R-:W-:Y:S01]  /*45f0*/  FFMA.FTZ R0, R26, c[0x0][0x2d0], -R7 ;  /* 0x0000b4001a007a23 */ /* 0x002fe20000010807 */
[----:B---3--:R-:W-:-:S05]  /*4600*/  F2FP.BF16.PACK_AB R11, R204, R239 ;  /* 0x000000efcc0b723e */ /* 0x008fca00000010ff */
[----:B------:R1:W-:Y:S02]  /*4610*/  MUFU.EX2 R197, R0 ;  /* 0x0000000000c57308 */ /* 0x0003e40000000800 */
[C---:B------:R-:W-:Y:S08]  /*4620*/  HMMA.16816.F32.BF16 R88, R8.reuse, R16, RZ ;  /* 0x000000100858723c */ /* 0x040ff000000418ff */
[----:B------:R-:W-:Y:S01]  /*4630*/  HMMA.16816.F32.BF16 R84, R8, R18, RZ ;  /* 0x000000120854723c */ /* 0x000fe200000418ff */
[----:B-1----:R-:W-:-:S02]  /*4640*/  FFMA.FTZ R0, R27, c[0x0][0x2d0], -R7 ;  /* 0x0000b4001b007a23 */ /* 0x002fc40000010807 */
[----:B------:R-:W-:Y:S02]  /*4650*/  LDSM.16.MT88.4 R24, [R225+0x900] ;  /* 0x00090000e118783b */ /* 0x000fe40000004200 */
[----:B------:R1:W3:Y:S03]  /*4660*/  MUFU.EX2 R232, R0 ;  /* 0x0000000000e87308 */ /* 0x0002e60000000800 */
[C---:B--2---:R-:W-:Y:S08]  /*4670*/  HMMA.16816.F32.BF16 R80, R8.reuse, R20, RZ ;  /* 0x000000140850723c */ /* 0x044ff000000418ff */
[----:B------:R-:W-:Y:S01]  /*4680*/  HMMA.16816.F32.BF16 R76, R8, R22, RZ ;  /* 0x00000016084c723c */ /* 0x000fe200000418ff */
[----:B-1----:R-:W-:Y:S01]  /*4690*/  FSEL R0, R3, RZ, P2 ;  /* 0x000000ff03007208 */ /* 0x002fe20001000000 */
[----:B------:R-:W-:Y:S01]  /*46a0*/  FFMA.FTZ R3, R28, c[0x0][0x2d0], -R7 ;  /* 0x0000b4001c037a23 */ /* 0x000fe20000010807 */
[----:B---3--:R-:W-:-:S05]  /*46b0*/  F2FP.BF16.PACK_AB R14, R232, R197 ;  /* 0x000000c5e80e723e */ /* 0x008fca00000010ff */
[C---:B------:R-:W-:Y:S01]  /*46c0*/  HMMA.16816.F32.BF16 R72, R8.reuse, R32, RZ ;  /* 0x000000200848723c */ /* 0x040fe200000418ff */
[----:B------:R1:W-:Y:S07]  /*46d0*/  MUFU.EX2 R238, R3 ;  /* 0x0000000300ee7308 */ /* 0x0003ee0000000800 */
[C---:B------:R-:W-:Y:S08]  /*46e0*/  HMMA.16816.F32.BF16 R60, R8.reuse, R40, RZ ;  /* 0x00000028083c723c */ /* 0x040ff000000418ff */
[----:B------:R-:W-:Y:S01]  /*46f0*/  HMMA.16816.F32.BF16 R64, R8, R34, RZ ;  /* 0x000000220840723c */ /* 0x000fe200000418ff */
[----:B-1----:R-:W-:-:S04]  /*4700*/  FFMA.FTZ R3, R29, c[0x0][0x2d0], -R0 ;  /* 0x0000b4001d037a23 */ /* 0x002fc80000010800 */
[----:B------:R1:W-:Y:S03]  /*4710*/  MUFU.EX2 R181, R3 ;  /* 0x0000000300b57308 */ /* 0x0003e60000000800 */
[----:B------:R-:W-:Y:S01]  /*4720*/  HMMA.16816.F32.BF16 R52, R8, R42, RZ ;  /* 0x0000002a0834723c */ /* 0x000fe200000418ff */
[----:B-1----:R-:W-:-:S04]  /*4730*/  FFMA.FTZ R3, R30, c[0x0][0x2d0], -R0 ;  /* 0x0000b4001e037a23 */ /* 0x002fc80000010800 */
[----:B------:R1:W2:Y:S02]  /*4740*/  MUFU.EX2 R180, R3 ;  /* 0x0000000300b47308 */ /* 0x0002a40000000800 */
[--C-:B-1----:R-:W-:Y:S01]  /*4750*/  FFMA.FTZ R3, R31, c[0x0][0x2d0], -R0.reuse ;  /* 0x0000b4001f037a23 */ /* 0x102fe20000010800 */
[----:B--2---:R-:W-:Y:S01]  /*4760*/  F2FP.BF16.PACK_AB R13, R180, R181 ;  /* 0x000000b5b40d723e */ /* 0x004fe200000010ff */
[----:B------:R-:W1:Y:S04]  /*4770*/  LDSM.16.MT88.4 R28, [R224+0x900] ;  /* 0x00090000e01c783b */ /* 0x000e680000004200 */
[----:B------:R2:W-:Y:S02]  /*4780*/  MUFU.EX2 R208, R3 ;  /* 0x0000000300d07308 */ /* 0x0005e40000000800 */
[----:B--2---:R-:W-:-:S06]  /*4790*/  FFMA.FTZ R3, R36, c[0x0][0x2d0], -R0 ;  /* 0x0000b40024037a23 */ /* 0x004fcc0000010800 */
[----:B------:R2:W3:Y:S02]  /*47a0*/  MUFU.EX2 R234, R3 ;  /* 0x0000000300ea7308 */ /* 0x0004e40000000800 */
[----:B--2---:R-:W-:Y:S01]  /*47b0*/  FFMA.FTZ R3, R37, c[0x0][0x2d0], -R6 ;  /* 0x0000b40025037a23 */ /* 0x004fe20000010806 */
[----:B---3--:R-:W-:-:S05]  /*47c0*/  F2FP.BF16.PACK_AB R15, R234, R208 ;  /* 0x000000d0ea0f723e */ /* 0x008fca00000010ff */
[----:B------:R2:W-:Y:S02]  /*47d0*/  MUFU.EX2 R207, R3 ;  /* 0x0000000300cf7308 */ /* 0x0005e40000000800 */
[C---:B------:R-:W-:Y:S08]  /*47e0*/  HMMA.16816.F32.BF16 R56, R12.reuse, R16, RZ ;  /* 0x000000100c38723c */ /* 0x040ff000000418ff */
[----:B------:R-:W-:Y:S01]  /*47f0*/  HMMA.16816.F32.BF16 R96, R12, R18, RZ ;  /* 0x000000120c60723c */ /* 0x000fe200000418ff */
[----:B------:R-:W3:Y:S01]  /*4800*/  LDSM.16.MT88.4 R16, [R227+0x900] ;  /* 0x00090000e310783b */ /* 0x000ee20000004200 */
[----:B--2---:R-:W-:-:S04]  /*4810*/  FFMA.FTZ R3, R38, c[0x0][0x2d0], -R6 ;  /* 0x0000b40026037a23 */ /* 0x004fc80000010806 */
[----:B------:R2:W4:Y:S02]  /*4820*/  MUFU.EX2 R230, R3 ;  /* 0x0000000300e67308 */ /* 0x0005240000000800 */
[C---:B------:R-:W-:Y:S08]  /*4830*/  HMMA.16816.F32.BF16 R48, R12.reuse, R20, RZ ;  /* 0x000000140c30723c */ /* 0x040ff000000418ff */
[----:B------:R-:W-:Y:S01]  /*4840*/  HMMA.16816.F32.BF16 R92, R12, R22, RZ ;  /* 0x000000160c5c723c */ /* 0x000fe200000418ff */
[----:B--2---:R-:W-:-:S07]  /*4850*/  FFMA.FTZ R3, R39, c[0x0][0x2d0], -R6 ;  /* 0x0000b40027037a23 */ /* 0x004fce0000010806 */
[C---:B------:R-:W-:Y:S01]  /*4860*/  HMMA.16816.F32.BF16 R100, R12.reuse, R34, RZ ;  /* 0x000000220c64723c */ /* 0x040fe200000418ff */
[----:B------:R-:W2:Y:S01]  /*4870*/  LDSM.16.MT88.4 R36, [R226+0x900] ;  /* 0x00090000e224783b */ /* 0x000ea20000004200 */
[----:B----4-:R-:W-:Y:S01]  /*4880*/  F2FP.BF16.PACK_AB R8, R230, R207 ;  /* 0x000000cfe608723e */ /* 0x010fe200000010ff */
[----:B------:R4:W-:Y:S05]  /*4890*/  MUFU.EX2 R233, R3 ;  /* 0x0000000300e97308 */ /* 0x0009ea0000000800 */
[----:B------:R-:W-:Y:S01]  /*48a0*/  HMMA.16816.F32.BF16 R20, R12, R40, RZ ;  /* 0x000000280c14723c */ /* 0x000fe200000418ff */
[----:B----4-:R-:W-:-:S04]  /*48b0*/  FFMA.FTZ R3, R44, c[0x0][0x2d0], -R6 ;  /* 0x0000b4002c037a23 */ /* 0x010fc80000010806 */
[----:B------:R4:W1:Y:S02]  /*48c0*/  MUFU.EX2 R212, R3 ;  /* 0x0000000300d47308 */ /* 0x0008640000000800 */
[----:B----4-:R-:W-:Y:S01]  /*48d0*/  FFMA.FTZ R3, R45, c[0x0][0x2d0], -R5 ;  /* 0x0000b4002d037a23 */ /* 0x010fe20000010805 */
[----:B-1----:R-:W-:-:S05]  /*48e0*/  F2FP.BF16.PACK_AB R10, R212, R233 ;  /* 0x000000e9d40a723e */ /* 0x002fca00000010ff */
[----:B------:R1:W-:Y:S02]  /*48f0*/  MUFU.EX2 R231, R3 ;  /* 0x0000000300e77308 */ /* 0x0003e40000000800 */
[----:B-1----:R-:W-:-:S06]  /*4900*/  FFMA.FTZ R3, R46, c[0x0][0x2d0], -R5 ;  /* 0x0000b4002e037a23 */ /* 0x002fcc0000010805 */
[----:B------:R1:W4:Y:S02]  /*4910*/  MUFU.EX2 R195, R3 ;  /* 0x0000000300c37308 */ /* 0x0003240000000800 */
[--C-:B-1----:R-:W-:Y:S01]  /*4920*/  FFMA.FTZ R3, R47, c[0x0][0x2d0], -R5.reuse ;  /* 0x0000b4002f037a23 */ /* 0x102fe20000010805 */
[----:B----4-:R-:W-:Y:S01]  /*4930*/  F2FP.BF16.PACK_AB R9, R195, R231 ;  /* 0x000000e7c309723e */ /* 0x010fe200000010ff */
[C---:B------:R-:W-:Y:S04]  /*4940*/  HMMA.16816.F32.BF16 R44, R12.reuse, R32, RZ ;  /* 0x000000200c2c723c */ /* 0x040fe800000418ff */
[----:B------:R1:W-:Y:S04]  /*4950*/  MUFU.EX2 R188, R3 ;  /* 0x0000000300bc7308 */ /* 0x0003e80000000800 */
[----:B------:R-:W-:Y:S01]  /*4960*/  HMMA.16816.F32.BF16 R12, R12, R42, RZ ;  /* 0x0000002a0c0c723c */ /* 0x000fe200000418ff */
[----:B-1----:R-:W-:-:S02]  /*4970*/  FFMA.FTZ R3, R69, c[0x0][0x2d0], -R5 ;  /* 0x0000b40045037a23 */ /* 0x002fc40000010805 */
[----:B------:R-:W-:Y:S02]  /*4980*/  IMAD.MOV.U32 R69, RZ, RZ, R130 ;  /* 0x000000ffff457224 */ /* 0x000fe400078e0082 */
[----:B------:R1:W4:Y:S02]  /*4990*/  MUFU.EX2 R187, R3 ;  /* 0x0000000300bb7308 */ /* 0x0003240000000800 */
[----:B-1----:R-:W-:Y:S01]  /*49a0*/  FFMA.FTZ R3, R104, c[0x0][0x2d0], -R7 ;  /* 0x0000b40068037a23 */ /* 0x002fe20000010807 */
[----:B----4-:R-:W-:-:S05]  /*49b0*/  F2FP.BF16.PACK_AB R11, R187, R188 ;  /* 0x000000bcbb0b723e */ /* 0x010fca00000010ff */
[----:B------:R1:W4:Y:S02]  /*49c0*/  MUFU.EX2 R198, R3 ;  /* 0x0000000300c67308 */ /* 0x0003240000000800 */
[C---:B------:R-:W-:Y:S08]  /*49d0*/  HMMA.16816.F32.BF16 R120, R8.reuse, R28, R88 ;  /* 0x0000001c0878723c */ /* 0x040ff00000041858 */
[----:B------:R-:W-:Y:S01]  /*49e0*/  HMMA.16816.F32.BF16 R88, R8, R30, R84 ;  /* 0x0000001e0858723c */ /* 0x000fe20000041854 */
[----:B-1----:R-:W-:-:S04]  /*49f0*/  FFMA.FTZ R3, R105, c[0x0][0x2d0], -R7 ;  /* 0x0000b40069037a23 */ /* 0x002fc80000010807 */
[----:B------:R1:W-:Y:S03]  /*4a00*/  MUFU.EX2 R194, R3 ;  /* 0x0000000300c27308 */ /* 0x0003e60000000800 */
[C---:B---3--:R-:W-:Y:S08]  /*4a10*/  HMMA.16816.F32.BF16 R112, R8.reuse, R16, R80 ;  /* 0x000000100870723c */ /* 0x048ff00000041850 */
[----:B------:R-:W-:Y:S01]  /*4a20*/  HMMA.16816.F32.BF16 R84, R8, R18, R76 ;  /* 0x000000120854723c */ /* 0x000fe2000004184c */
[----:B-1----:R-:W-:-:S07]  /*4a30*/  FFMA.FTZ R3, R106, c[0x0][0x2d0], -R7 ;  /* 0x0000b4006a037a23 */ /* 0x002fce0000010807 */
[C---:B------:R-:W-:Y:S01]  /*4a40*/  HMMA.16816.F32.BF16 R80, R8.reuse, R26, R64 ;  /* 0x0000001a0850723c */ /* 0x040fe20000041840 */
[----:B------:R1:W3:Y:S07]  /*4a50*/  MUFU.EX2 R186, R3 ;  /* 0x0000000300ba7308 */ /* 0x0002ee0000000800 */
[----:B--2---:R-:W-:Y:S01]  /*4a60*/  HMMA.16816.F32.BF16 R76, R8, R38, R52 ;  /* 0x00000026084c723c */ /* 0x004fe20000041834 */
[----:B-1----:R-:W-:-:S07]  /*4a70*/  FFMA.FTZ R3, R107, c[0x0][0x2d0], -R7 ;  /* 0x0000b4006b037a23 */ /* 0x002fce0000010807 */
[----:B------:R-:W-:Y:S01]  /*4a80*/  HMMA.16816.F32.BF16 R104, R8, R36, R60 ;  /* 0x000000240868723c */ /* 0x000fe2000004183c */
[----:B------:R1:W-:Y:S02]  /*4a90*/  MUFU.EX2 R205, R3 ;  /* 0x0000000300cd7308 */ /* 0x0003e40000000800 */
[----:B-1----:R-:W-:-:S05]  /*4aa0*/  FFMA.FTZ R3, R108, c[0x0][0x2d0], -R0 ;  /* 0x0000b4006c037a23 */ /* 0x002fca0000010800 */
[----:B------:R-:W-:Y:S01]  /*4ab0*/  HMMA.16816.F32.BF16 R108, R8, R24, R72 ;  /* 0x00000018086c723c */ /* 0x000fe20000041848 */
[----:B------:R1:W-:Y:S06]  /*4ac0*/  MUFU.EX2 R243, R3 ;  /* 0x0000000300f37308 */ /* 0x0003ec0000000800 */
[----:B----4-:R-:W-:Y:S02]  /*4ad0*/  F2FP.BF16.PACK_AB R8, R198, R238 ;  /* 0x000000eec608723e */ /* 0x010fe400000010ff */
[----:B---3--:R-:W-:Y:S01]  /*4ae0*/  F2FP.BF16.PACK_AB R10, R186, R194 ;  /* 0x000000c2ba0a723e */ /* 0x008fe200000010ff */
[----:B-1----:R-:W-:-:S02]  /*4af0*/  FFMA.FTZ R3, R116, c[0x0][0x2d0], -R0 ;  /* 0x0000b40074037a23 */ /* 0x002fc40000010800 */
[----:B------:R-:W-:Y:S02]  /*4b00*/  IMAD.MOV.U32 R116, RZ, RZ, R212 ;  /* 0x000000ffff747224 */ /* 0x000fe400078e00d4 */
[----:B------:R1:W2:Y:S02]  /*4b10*/  MUFU.EX2 R246, R3 ;  /* 0x0000000300f67308 */ /* 0x0002a40000000800 */
[----:B-1----:R-:W-:Y:S01]  /*4b20*/  FFMA.FTZ R3, R117, c[0x0][0x2d0], -R0 ;  /* 0x0000b40075037a23 */ /* 0x002fe20000010800 */
[----:B--2---:R-:W-:Y:S01]  /*4b30*/  F2FP.BF16.PACK_AB R9, R246, R243 ;  /* 0x000000f3f609723e */ /* 0x004fe200000010ff */
[----:B------:R-:W-:-:S04]  /*4b40*/  IMAD.MOV.U32 R117, RZ, RZ, R211 ;  /* 0x000000ffff757224 */ /* 0x000fc800078e00d3 */
[----:B------:R1:W-:Y:S02]  /*4b50*/  MUFU.EX2 R249, R3 ;  /* 0x0000000300f97308 */ /* 0x0003e40000000800 */
[----:B-1----:R-:W-:Y:S01]  /*4b60*/  FFMA.FTZ R3, R118, c[0x0][0x2d0], -R0 ;  /* 0x0000b40076037a23 */ /* 0x002fe20000010800 */
[----:B------:R-:W-:-:S05]  /*4b70*/  MOV R118, R131 ;  /* 0x0000008300767202 */ /* 0x000fca0000000f00 */
[----:B------:R1:W2:Y:S02]  /*4b80*/  MUFU.EX2 R245, R3 ;  /* 0x0000000300f57308 */ /* 0x0002a40000000800 */
[----:B-1----:R-:W-:Y:S01]  /*4b90*/  FFMA.FTZ R3, R124, c[0x0][0x2d0], -R7 ;  /* 0x0000b4007c037a23 */ /* 0x002fe20000010807 */
[----:B--2---:R-:W-:-:S05]  /*4ba0*/  F2FP.BF16.PACK_AB R11, R245, R249 ;  /* 0x000000f9f50b723e */ /* 0x004fca00000010ff */
[----:B------:R1:W-:Y:S02]  /*4bb0*/  MUFU.EX2 R250, R3 ;  /* 0x0000000300fa7308 */ /* 0x0003e40000000800 */
[C---:B------:R-:W-:Y:S08]  /*4bc0*/  HMMA.16816.F32.BF16 R72, R8.reuse, R28, R56 ;  /* 0x0000001c0848723c */ /* 0x040ff00000041838 */
[----:B------:R-:W-:Y:S01]  /*4bd0*/  HMMA.16816.F32.BF16 R32, R8, R30, R96 ;  /* 0x0000001e0820723c */ /* 0x000fe20000041860 */
[----:B-1----:R-:W-:-:S04]  /*4be0*/  FFMA.FTZ R3, R125, c[0x0][0x2d0], -R7 ;  /* 0x0000b4007d037a23 */ /* 0x002fc80000010807 */
[----:B------:R1:W-:Y:S03]  /*4bf0*/  MUFU.EX2 R244, R3 ;  /* 0x0000000300f47308 */ /* 0x0003e60000000800 */
[C---:B------:R-:W-:Y:S08]  /*4c00*/  HMMA.16816.F32.BF16 R64, R8.reuse, R16, R48 ;  /* 0x000000100840723c */ /* 0x040ff00000041830 */
[----:B------:R-:W-:Y:S01]  /*4c10*/  HMMA.16816.F32.BF16 R28, R8, R18, R92 ;  /* 0x00000012081c723c */ /* 0x000fe2000004185c */
[----:B------:R-:W-:Y:S01]  /*4c20*/  LDSM.16.MT88.4 R16, [R227+0x1100] ;  /* 0x00110000e310783b */ /* 0x000fe20000004200 */
[----:B-1----:R-:W-:-:S06]  /*4c30*/  FFMA.FTZ R3, R126, c[0x0][0x2d0], -R7 ;  /* 0x0000b4007e037a23 */ /* 0x002fcc0000010807 */
[C---:B------:R-:W-:Y:S01]  /*4c40*/  HMMA.16816.F32.BF16 R52, R8.reuse, R24, R44 ;  /* 0x000000180834723c */ /* 0x040fe2000004182c */
[----:B------:R1:W-:Y:S07]  /*4c50*/  MUFU.EX2 R247, R3 ;  /* 0x0000000300f77308 */ /* 0x0003ee0000000800 */
[----:B------:R-:W-:Y:S01]  /*4c60*/  HMMA.16816.F32.BF16 R40, R8, R26, R100 ;  /* 0x0000001a0828723c */ /* 0x000fe20000041864 */
[----:B------:R-:W-:Y:S01]  /*4c70*/  LDSM.16.MT88.4 R24, [R226+0x1100] ;  /* 0x00110000e218783b */ /* 0x000fe20000004200 */
[----:B-1----:R-:W-:-:S04]  /*4c80*/  FFMA.FTZ R3, R127, c[0x0][0x2d0], -R6 ;  /* 0x0000b4007f037a23 */ /* 0x002fc80000010806 */
[----:B------:R1:W-:Y:S02]  /*4c90*/  MUFU.EX2 R241, R3 ;  /* 0x0000000300f17308 */ /* 0x0003e40000000800 */
[----:B-1----:R-:W-:-:S06]  /*4ca0*/  FFMA.FTZ R3, R128, c[0x0][0x2d0], -R6 ;  /* 0x0000b40080037a23 */ /* 0x002fcc0000010806 */
[----:B------:R1:W2:Y:S02]  /*4cb0*/  MUFU.EX2 R223, R3 ;  /* 0x0000000300df7308 */ /* 0x0002a40000000800 */
[--C-:B-1----:R-:W-:Y:S02]  /*4cc0*/  FFMA.FTZ R3, R129, c[0x0][0x2d0], -R6.reuse ;  /* 0x0000b40081037a23 */ /* 0x102fe40000010806 */
[C---:B------:R-:W-:Y:S01]  /*4cd0*/  HMMA.16816.F32.BF16 R128, R8.reuse, R36, R20 ;  /* 0x000000240880723c */ /* 0x040fe20000041814 */
[----:B------:R-:W1:Y:S03]  /*4ce0*/  LDSM.16.MT88.4 R20, [R224+0x1100] ;  /* 0x00110000e014783b */ /* 0x000e660000004200 */
[----:B------:R3:W-:Y:S04]  /*4cf0*/  MUFU.EX2 R222, R3 ;  /* 0x0000000300de7308 */ /* 0x0007e80000000800 */
[----:B------:R-:W-:Y:S01]  /*4d00*/  HMMA.16816.F32.BF16 R36, R8, R38, R12 ;  /* 0x000000260824723c */ /* 0x000fe2000004180c */
[----:B------:R-:W4:Y:S06]  /*4d10*/  LDSM.16.MT88.4 R12, [R225+0x1100] ;  /* 0x00110000e10c783b */ /* 0x000f2c0000004200 */
[----:B--2---:R-:W-:Y:S01]  /*4d20*/  F2FP.BF16.PACK_AB R8, R223, R241 ;  /* 0x000000f1df08723e */ /* 0x004fe200000010ff */
[----:B---3--:R-:W-:-:S02]  /*4d30*/  FFMA.FTZ R3, R132, c[0x0][0x2d0], -R6 ;  /* 0x0000b40084037a23 */ /* 0x008fc40000010806 */
[----:B------:R-:W-:Y:S02]  /*4d40*/  IMAD.MOV.U32 R132, RZ, RZ, R210 ;  /* 0x000000ffff847224 */ /* 0x000fe400078e00d2 */
[----:B------:R2:W3:Y:S02]  /*4d50*/  MUFU.EX2 R221, R3 ;  /* 0x0000000300dd7308 */ /* 0x0004e40000000800 */
[----:B--2---:R-:W-:Y:S01]  /*4d60*/  FFMA.FTZ R3, R133, c[0x0][0x2d0], -R5 ;  /* 0x0000b40085037a23 */ /* 0x004fe20000010805 */
[----:B---3--:R-:W-:Y:S01]  /*4d70*/  F2FP.BF16.PACK_AB R10, R221, R222 ;  /* 0x000000dedd0a723e */ /* 0x008fe200000010ff */
[----:B------:R-:W-:-:S04]  /*4d80*/  IMAD.MOV.U32 R133, RZ, RZ, R209 ;  /* 0x000000ffff857224 */ /* 0x000fc800078e00d1 */
[----:B------:R2:W-:Y:S02]  /*4d90*/  MUFU.EX2 R220, R3 ;  /* 0x0000000300dc7308 */ /* 0x0005e40000000800 */
[----:B--2---:R-:W-:Y:S02]  /*4da0*/  FFMA.FTZ R3, R134, c[0x0][0x2d0], -R5 ;  /* 0x0000b40086037a23 */ /* 0x004fe40000010805 */
[----:B------:R-:W-:-:S04]  /*4db0*/  IMAD.MOV.U32 R134, RZ, RZ, R207 ;  /* 0x000000ffff867224 */ /* 0x000fc800078e00cf */
[----:B------:R2:W3:Y:S02]  /*4dc0*/  MUFU.EX2 R219, R3 ;  /* 0x0000000300db7308 */ /* 0x0004e40000000800 */
[----:B--2---:R-:W-:Y:S01]  /*4dd0*/  FFMA.FTZ R3, R135, c[0x0][0x2d0], -R5 ;  /* 0x0000b40087037a23 */ /* 0x004fe20000010805 */
[----:B------:R-:W-:Y:S02]  /*4de0*/  MOV R135, R208 ;  /* 0x000000d000877202 */ /* 0x000fe40000000f00 */
[----:B---3--:R-:W-:-:S03]  /*4df0*/  F2FP.BF16.PACK_AB R9, R219, R220 ;  /* 0x000000dcdb09723e */ /* 0x008fc600000010ff */
[----:B------:R2:W-:Y:S02]  /*4e00*/  MUFU.EX2 R218, R3 ;  /* 0x0000000300da7308 */ /* 0x0005e40000000800 */
[----:B--2---:R-:W-:Y:S02]  /*4e10*/  FFMA.FTZ R3, R136, c[0x0][0x2d0], -R5 ;  /* 0x0000b40088037a23 */ /* 0x004fe40000010805 */
[----:B------:R-:W-:-:S04]  /*4e20*/  IMAD.MOV.U32 R136, RZ, RZ, R206 ;  /* 0x000000ffff887224 */ /* 0x000fc800078e00ce */
[----:B------:R2:W3:Y:S02]  /*4e30*/  MUFU.EX2 R217, R3 ;  /* 0x0000000300d97308 */ /* 0x0004e40000000800 */
[----:B--2---:R-:W-:Y:S01]  /*4e40*/  FFMA.FTZ R3, R137, c[0x0][0x2d0], -R0 ;  /* 0x0000b40089037a23 */ /* 0x004fe20000010800 */
[----:B---3--:R-:W-:Y:S01]  /*4e50*/  F2FP.BF16.PACK_AB R11, R217, R218 ;  /* 0x000000dad90b723e */ /* 0x008fe200000010ff */
[----:B------:R-:W-:-:S04]  /*4e60*/  IMAD.MOV.U32 R137, RZ, RZ, R205 ;  /* 0x000000ffff897224 */ /* 0x000fc800078e00cd */
[----:B------:R2:W-:Y:S02]  /*4e70*/  MUFU.EX2 R215, R3 ;  /* 0x0000000300d77308 */ /* 0x0005e40000000800 */
[C---:B-1----:R-:W-:Y:S08]  /*4e80*/  HMMA.16816.F32.BF16 R48, R8.reuse, R20, R120 ;  /* 0x000000140830723c */ /* 0x042ff00000041878 */
[----:B------:R-:W-:Y:S01]  /*4e90*/  HMMA.16816.F32.BF16 R56, R8, R18, R84 ;  /* 0x000000120838723c */ /* 0x000fe20000041854 */
[----:B--2---:R-:W-:Y:S01]  /*4ea0*/  FFMA.FTZ R3, R138, c[0x0][0x2d0], -R0 ;  /* 0x0000b4008a037a23 */ /* 0x004fe20000010800 */
[----:B------:R-:W-:-:S03]  /*4eb0*/  MOV R138, R204 ;  /* 0x000000cc008a7202 */ /* 0x000fc60000000f00 */
[----:B------:R1:W2:Y:S03]  /*4ec0*/  MUFU.EX2 R216, R3 ;  /* 0x0000000300d87308 */ /* 0x0002a60000000800 */
[C---:B------:R-:W-:Y:S08]  /*4ed0*/  HMMA.16816.F32.BF16 R60, R8.reuse, R16, R112 ;  /* 0x00000010083c723c */ /* 0x040ff00000041870 */
[----:B----4-:R-:W-:Y:S01]  /*4ee0*/  HMMA.16816.F32.BF16 R120, R8, R12, R108 ;  /* 0x0000000c0878723c */ /* 0x010fe2000004186c */
[----:B-1----:R-:W-:-:S07]  /*4ef0*/  FFMA.FTZ R3, R139, c[0x0][0x2d0], -R0 ;  /* 0x0000b4008b037a23 */ /* 0x002fce0000010800 */
[C---:B------:R-:W-:Y:S01]  /*4f00*/  HMMA.16816.F32.BF16 R124, R8.reuse, R24, R104 ;  /* 0x00000018087c723c */ /* 0x040fe20000041868 */
[----:B------:R-:W-:Y:S01]  /*4f10*/  IMAD.MOV.U32 R139, RZ, RZ, R203 ;  /* 0x000000ffff8b7224 */ /* 0x000fe200078e00cb */
[----:B------:R1:W-:Y:S06]  /*4f20*/  MUFU.EX2 R214, R3 ;  /* 0x0000000300d67308 */ /* 0x0003ec0000000800 */
[C---:B------:R-:W-:Y:S08]  /*4f30*/  HMMA.16816.F32.BF16 R44, R8.reuse, R22, R88 ;  /* 0x00000016082c723c */ /* 0x040ff00000041858 */
[----:B------:R-:W-:Y:S01]  /*4f40*/  HMMA.16816.F32.BF16 R80, R8, R14, R80 ;  /* 0x0000000e0850723c */ /* 0x000fe20000041850 */
[----:B-1----:R-:W-:Y:S01]  /*4f50*/  FFMA.FTZ R3, R140, c[0x0][0x2d0], -R0 ;  /* 0x0000b4008c037a23 */ /* 0x002fe20000010800 */
[----:B------:R-:W-:-:S03]  /*4f60*/  MOV R140, R201 ;  /* 0x000000c9008c7202 */ /* 0x000fc60000000f00 */
[----:B------:R1:W3:Y:S03]  /*4f70*/  MUFU.EX2 R213, R3 ;  /* 0x0000000300d57308 */ /* 0x0002e60000000800 */
[----:B------:R-:W-:Y:S07]  /*4f80*/  HMMA.16816.F32.BF16 R84, R8, R26, R76 ;  /* 0x0000001a0854723c */ /* 0x000fee000004184c */
[----:B------:R-:W-:-:S02]  /*4f90*/  F2FP.BF16.PACK_AB R8, R250, R137 ;  /* 0x00000089fa08723e */ /* 0x000fc400000010ff */
[----:B--2---:R-:W-:Y:S02]  /*4fa0*/  F2FP.BF16.PACK_AB R9, R216, R215 ;  /* 0x000000d7d809723e */ /* 0x004fe400000010ff */
[----:B------:R-:W-:Y:S01]  /*4fb0*/  F2FP.BF16.PACK_AB R10, R247, R244 ;  /* 0x000000f4f70a723e */ /* 0x000fe200000010ff */
[----:B-1----:R-:W-:Y:S01]  /*4fc0*/  FFMA.FTZ R3, R141, c[0x0][0x2d0], -R6 ;  /* 0x0000b4008d037a23 */ /* 0x002fe20000010806 */
[----:B---3--:R-:W-:Y:S01]  /*4fd0*/  F2FP.BF16.PACK_AB R11, R213, R214 ;  /* 0x000000d6d50b723e */ /* 0x008fe200000010ff */
[----:B------:R-:W-:Y:S02]  /*4fe0*/  IMAD.MOV.U32 R141, RZ, RZ, R200 ;  /* 0x000000ffff8d7224 */ /* 0x000fe400078e00c8 */
[----:B------:R1:W-:Y:S04]  /*4ff0*/  MUFU.EX2 R212, R3 ;  /* 0x0000000300d47308 */ /* 0x0003e80000000800 */
[C---:B------:R-:W-:Y:S08]  /*5000*/  HMMA.16816.F32.BF16 R88, R8.reuse, R22, R32 ;  /* 0x000000160858723c */ /* 0x040ff00000041820 */
[----:B------:R-:W-:Y:S01]  /*5010*/  HMMA.16816.F32.BF16 R32, R8, R16, R64 ;  /* 0x000000100820723c */ /* 0x000fe20000041840 */
[----:B-1----:R-:W-:-:S02]  /*5020*/  FFMA.FTZ R3, R142, c[0x0][0x2d0], -R6 ;  /* 0x0000b4008e037a23 */ /* 0x002fc40000010806 */
[----:B------:R-:W-:Y:S02]  /*5030*/  IMAD.MOV.U32 R142, RZ, RZ, R199 ;  /* 0x000000ffff8e7224 */ /* 0x000fe400078e00c7 */
[----:B------:R1:W2:Y:S03]  /*5040*/  MUFU.EX2 R211, R3 ;  /* 0x0000000300d37308 */ /* 0x0002a60000000800 */
[C---:B------:R-:W-:Y:S01]  /*5050*/  HMMA.16816.F32.BF16 R28, R8.reuse, R18, R28 ;  /* 0x00000012081c723c */ /* 0x040fe2000004181c */
[----:B------:R-:W3:Y:S07]  /*5060*/  LDSM.16.MT88.4 R16, [R224+0x1900] ;  /* 0x00190000e010783b */ /* 0x000eee0000004200 */
[----:B------:R-:W-:Y:S01]  /*5070*/  HMMA.16816.F32.BF16 R100, R8, R24, R128 ;  /* 0x000000180864723c */ /* 0x000fe20000041880 */
[----:B-1----:R-:W-:-:S07]  /*5080*/  FFMA.FTZ R3, R143, c[0x0][0x2d0], -R6 ;  /* 0x0000b4008f037a23 */ /* 0x002fce0000010806 */
[C---:B------:R-:W-:Y:S01]  /*5090*/  HMMA.16816.F32.BF16 R96, R8.reuse, R26, R36 ;  /* 0x0000001a0860723c */ /* 0x040fe20000041824 */
[----:B------:R-:W1:Y:S01]  /*50a0*/  LDSM.16.MT88.4 R24, [R226+0x1900] ;  /* 0x00190000e218783b */ /* 0x000e620000004200 */
[----:B------:R-:W-:Y:S01]  /*50b0*/  IMAD.MOV.U32 R131, RZ, RZ, R133 ;  /* 0x000000ffff837224 */ /* 0x000fe200078e0085 */
[----:B------:R4:W-:Y:S01]  /*50c0*/  MUFU.EX2 R210, R3 ;  /* 0x0000000300d27308 */ /* 0x0009e20000000800 */
[----:B------:R-:W-:Y:S01]  /*50d0*/  IMAD.MOV.U32 R133, RZ, RZ, R198 ;  /* 0x000000ffff857224 */ /* 0x000fe200078e00c6 */
[----:B------:R-:W-:Y:S02]  /*50e0*/  MOV R129, R185 ;  /* 0x000000b900817202 */ /* 0x000fe40000000f00 */
[----:B------:R-:W-:Y:S01]  /*50f0*/  MOV R130, R184 ;  /* 0x000000b800827202 */ /* 0x000fe20000000f00 */
[----:B------:R-:W-:Y:S01]  /*5100*/  HMMA.16816.F32.BF16 R104, R8, R20, R72 ;  /* 0x000000140868723c */ /* 0x000fe20000041848 */
[----:B------:R-:W-:Y:S01]  /*5110*/  LDSM.16.MT88.4 R20, [R225+0x1900] ;  /* 0x00190000e114783b */ /* 0x000fe20000004200 */
[----:B------:R-:W-:-:S06]  /*5120*/  MOV R128, R117 ;  /* 0x0000007500807202 */ /* 0x000fcc0000000f00 */
[----:B------:R-:W-:Y:S01]  /*5130*/  HMMA.16816.F32.BF16 R72, R8, R12, R52 ;  /* 0x0000000c0848723c */ /* 0x000fe20000041834 */
[----:B----4-:R-:W-:-:S04]  /*5140*/  FFMA.FTZ R3, R144, c[0x0][0x2d0], -R6 ;  /* 0x0000b40090037a23 */ /* 0x010fc80000010806 */
[----:B------:R4:W3:Y:S03]  /*5150*/  MUFU.EX2 R209, R3 ;  /* 0x0000000300d17308 */ /* 0x0008e60000000800 */
[----:B------:R-:W-:Y:S01]  /*5160*/  HMMA.16816.F32.BF16 R76, R8, R14, R40 ;  /* 0x0000000e084c723c */ /* 0x000fe20000041828 */
[----:B------:R-:W1:Y:S06]  /*5170*/  LDSM.16.MT88.4 R12, [R227+0x1900] ;  /* 0x00190000e30c783b */ /* 0x000e6c0000004200 */
[----:B--2---:R-:W-:Y:S01]  /*5180*/  F2FP.BF16.PACK_AB R8, R211, R212 ;  /* 0x000000d4d308723e */ /* 0x004fe200000010ff */
[----:B----4-:R-:W-:Y:S01]  /*5190*/  FFMA.FTZ R3, R145, c[0x0][0x2d0], -R5 ;  /* 0x0000b40091037a23 */ /* 0x010fe20000010805 */
[----:B---3--:R-:W-:-:S03]  /*51a0*/  F2FP.BF16.PACK_AB R10, R209, R210 ;  /* 0x000000d2d10a723e */ /* 0x008fc600000010ff */
[----:B------:R2:W-:Y:S02]  /*51b0*/  MUFU.EX2 R208, R3 ;  /* 0x0000000300d07308 */ /* 0x0005e40000000800 */
[----:B--2---:R-:W-:-:S06]  /*51c0*/  FFMA.FTZ R3, R146, c[0x0][0x2d0], -R5 ;  /* 0x0000b40092037a23 */ /* 0x004fcc0000010805 */
[----:B------:R2:W3:Y:S02]  /*51d0*/  MUFU.EX2 R207, R3 ;  /* 0x0000000300cf7308 */ /* 0x0004e40000000800 */
[----:B--2---:R-:W-:Y:S01]  /*51e0*/  FFMA.FTZ R3, R147, c[0x0][0x2d0], -R5 ;  /* 0x0000b40093037a23 */ /* 0x004fe20000010805 */
[----:B---3--:R-:W-:-:S05]  /*51f0*/  F2FP.BF16.PACK_AB R9, R207, R208 ;  /* 0x000000d0cf09723e */ /* 0x008fca00000010ff */
[----:B------:R2:W-:Y:S02]  /*5200*/  MUFU.EX2 R205, R3 ;  /* 0x0000000300cd7308 */ /* 0x0005e40000000800 */
[----:B--2---:R-:W-:Y:S01]  /*5210*/  FFMA.FTZ R3, R148, c[0x0][0x2d0], -R5 ;  /* 0x0000b40094037a23 */ /* 0x004fe20000010805 */
[----:B------:R-:W-:-:S05]  /*5220*/  MOV R148, R194 ;  /* 0x000000c200947202 */ /* 0x000fca0000000f00 */
[----:B------:R2:W3:Y:S02]  /*5230*/  MUFU.EX2 R206, R3 ;  /* 0x0000000300ce7308 */ /* 0x0004e40000000800 */
[----:B--2---:R-:W-:Y:S01]  /*5240*/  FFMA.FTZ R3, R149, c[0x0][0x2d0], -R7 ;  /* 0x0000b40095037a23 */ /* 0x004fe20000010807 */
[----:B---3--:R-:W-:Y:S01]  /*5250*/  F2FP.BF16.PACK_AB R11, R206, R205 ;  /* 0x000000cdce0b723e */ /* 0x008fe200000010ff */
[----:B------:R-:W-:-:S04]  /*5260*/  IMAD.MOV.U32 R149, RZ, RZ, R195 ;  /* 0x000000ffff957224 */ /* 0x000fc800078e00c3 */
[----:B------:R2:W-:Y:S02]  /*5270*/  MUFU.EX2 R204, R3 ;  /* 0x0000000300cc7308 */ /* 0x0005e40000000800 */
[C---:B------:R-:W-:Y:S08]  /*5280*/  HMMA.16816.F32.BF16 R112, R8.reuse, R16, R48 ;  /* 0x000000100870723c */ /* 0x040ff00000041830 */
[----:B-1----:R-:W-:Y:S01]  /*5290*/  HMMA.16816.F32.BF16 R48, R8, R24, R124 ;  /* 0x000000180830723c */ /* 0x002fe2000004187c */
[----:B--2---:R-:W-:-:S02]  /*52a0*/  FFMA.FTZ R3, R150, c[0x0][0x2d0], -R7 ;  /* 0x0000b40096037a23 */ /* 0x004fc40000010807 */
[----:B------:R-:W-:Y:S02]  /*52b0*/  IMAD.MOV.U32 R150, RZ, RZ, R190 ;  /* 0x000000ffff967224 */ /* 0x000fe400078e00be */
[----:B------:R1:W2:Y:S02]  /*52c0*/  MUFU.EX2 R203, R3 ;  /* 0x0000000300cb7308 */ /* 0x0002a40000000800 */
[----:B------:R-:W-:Y:S01]  /*52d0*/  IMAD.MOV.U32 R126, RZ, RZ, R196 ;  /* 0x000000ffff7e7224 */ /* 0x000fe200078e00c4 */
[----:B------:R-:W-:Y:S01]  /*52e0*/  HMMA.16816.F32.BF16 R64, R8, R14, R56 ;  /* 0x0000000e0840723c */ /* 0x000fe20000041838 */
[----:B------:R-:W-:Y:S02]  /*52f0*/  IMAD.MOV.U32 R125, RZ, RZ, R193 ;  /* 0x000000ffff7d7224 */ /* 0x000fe400078e00c1 */
[----:B------:R-:W-:Y:S02]  /*5300*/  IMAD.MOV.U32 R124, RZ, RZ, R189 ;  /* 0x000000ffff7c7224 */ /* 0x000fe400078e00bd */
[----:B------:R-:W-:-:S03]  /*5310*/  IMAD.MOV.U32 R127, RZ, RZ, R118 ;  /* 0x000000ffff7f7224 */ /* 0x000fc600078e0076 */
[----:B------:R-:W-:Y:S01]  /*5320*/  HMMA.16816.F32.BF16 R56, R8, R20, R120 ;  /* 0x000000140838723c */ /* 0x000fe20000041878 */
[----:B-1----:R-:W-:Y:S01]  /*5330*/  FFMA.FTZ R3, R151, c[0x0][0x2d0], -R7 ;  /* 0x0000b40097037a23 */ /* 0x002fe20000010807 */
[----:B------:R-:W-:-:S05]  /*5340*/  MOV R151, R191 ;  /* 0x000000bf00977202 */ /* 0x000fca0000000f00 */
[----:B------:R-:W-:Y:S01]  /*5350*/  IMAD.MOV.U32 R123, RZ, RZ, R192 ;  /* 0x000000ffff7b7224 */ /* 0x000fe200078e00c0 */
[----:B------:R-:W-:Y:S01]  /*5360*/  MOV R120, R136 ;  /* 0x0000008800787202 */ /* 0x000fe20000000f00 */
[----:B------:R1:W-:Y:S01]  /*5370*/  MUFU.EX2 R202, R3 ;  /* 0x0000000300ca7308 */ /* 0x0003e20000000800 */
[----:B------:R-:W-:Y:S01]  /*5380*/  IMAD.MOV.U32 R136, RZ, RZ, R188 ;  /* 0x000000ffff887224 */ /* 0x000fe200078e00bc */
[----:B------:R-:W-:Y:S01]  /*5390*/  HMMA.16816.F32.BF16 R108, R8, R18, R44 ;  /* 0x00000012086c723c */ /* 0x000fe2000004182c */
[----:B------:R-:W-:Y:S01]  /*53a0*/  IMAD.MOV.U32 R121, RZ, RZ, R141 ;  /* 0x000000ffff797224 */ /* 0x000fe200078e008d */
[----:B------:R-:W-:-:S06]  /*53b0*/  MOV R122, R142 ;  /* 0x0000008e007a7202 */ /* 0x000fcc0000000f00 */
[----:B------:R-:W-:Y:S01]  /*53c0*/  HMMA.16816.F32.BF16 R92, R8, R12, R60 ;  /* 0x0000000c085c723c */ /* 0x000fe2000004183c */
[----:B-1----:R-:W-:-:S07]  /*53d0*/  FFMA.FTZ R3, R152, c[0x0][0x2d0], -R7 ;  /* 0x0000b40098037a23 */ /* 0x002fce0000010807 */
[----:B------:R-:W-:Y:S01]  /*53e0*/  HMMA.16816.F32.BF16 R52, R8, R22, R80 ;  /* 0x000000160834723c */ /* 0x000fe20000041850 */
[----:B------:R-:W-:Y:S01]  /*53f0*/  IMAD.MOV.U32 R152, RZ, RZ, R138 ;  /* 0x000000ffff987224 */ /* 0x000fe200078e008a */
[----:B------:R1:W3:Y:S01]  /*5400*/  MUFU.EX2 R201, R3 ;  /* 0x0000000300c97308 */ /* 0x0002e20000000800 */
[----:B------:R-:W-:-:S05]  /*5410*/  IMAD.MOV.U32 R138, RZ, RZ, R116 ;  /* 0x000000ffff8a7224 */ /* 0x000fca00078e0074 */
[----:B------:R-:W-:Y:S07]  /*5420*/  HMMA.16816.F32.BF16 R40, R8, R26, R84 ;  /* 0x0000001a0828723c */ /* 0x000fee0000041854 */
[----:B--2---:R-:W-:Y:S01]  /*5430*/  F2FP.BF16.PACK_AB R8, R203, R204 ;  /* 0x000000cccb08723e */ /* 0x004fe200000010ff */
[----:B-1----:R-:W-:Y:S01]  /*5440*/  FFMA.FTZ R3, R153, c[0x0][0x2d0], -R0 ;  /* 0x0000b40099037a23 */ /* 0x002fe20000010800 */
[----:B---3--:R-:W-:Y:S01]  /*5450*/  F2FP.BF16.PACK_AB R10, R201, R202 ;  /* 0x000000cac90a723e */ /* 0x008fe200000010ff */
[----:B------:R-:W-:-:S02]  /*5460*/  IMAD.MOV.U32 R153, RZ, RZ, R137 ;  /* 0x000000ffff997224 */ /* 0x000fc400078e0089 */
[----:B------:R1:W-:Y:S01]  /*5470*/  MUFU.EX2 R200, R3 ;  /* 0x0000000300c87308 */ /* 0x0003e20000000800 */
[----:B------:R-:W-:Y:S02]  /*5480*/  IMAD.MOV.U32 R137, RZ, RZ, R186 ;  /* 0x000000ffff897224 */ /* 0x000fe400078e00ba */
[----:B-1----:R-:W-:Y:S01]  /*5490*/  FFMA.FTZ R3, R154, c[0x0][0x2d0], -R0 ;  /* 0x0000b4009a037a23 */ /* 0x002fe20000010800 */
[----:B------:R-:W-:Y:S01]  /*54a0*/  MOV R154, R139 ;  /* 0x0000008b009a7202 */ /* 0x000fe20000000f00 */
[----:B------:R-:W-:-:S03]  /*54b0*/  IMAD.MOV.U32 R139, RZ, RZ, R187 ;  /* 0x000000ffff8b7224 */ /* 0x000fc600078e00bb */
[----:B------:R1:W2:Y:S02]  /*54c0*/  MUFU.EX2 R199, R3 ;  /* 0x0000000300c77308 */ /* 0x0002a40000000800 */
[----:B-1----:R-:W-:Y:S01]  /*54d0*/  FFMA.FTZ R3, R155, c[0x0][0x2d0], -R0 ;  /* 0x0000b4009b037a23 */ /* 0x002fe20000010800 */
[----:B--2---:R-:W-:Y:S01]  /*54e0*/  F2FP.BF16.PACK_AB R9, R199, R200 ;  /* 0x000000c8c709723e */ /* 0x004fe200000010ff */
[----:B------:R-:W-:-:S04]  /*54f0*/  IMAD.MOV.U32 R155, RZ, RZ, R140 ;  /* 0x000000ffff9b7224 */ /* 0x000fc800078e008c */
[----:B------:R1:W-:Y:S02]  /*5500*/  MUFU.EX2 R198, R3 ;  /* 0x0000000300c67308 */ /* 0x0003e40000000800 */
[----:B-1----:R-:W-:Y:S01]  /*5510*/  FFMA.FTZ R3, R156, c[0x0][0x2d0], -R0 ;  /* 0x0000b4009c037a23 */ /* 0x002fe20000010800 */
[----:B------:R-:W-:Y:S01]  /*5520*/  MOV R156, R69 ;  /* 0x00000045009c7202 */ /* 0x000fe20000000f00 */
[----:B------:R-:W-:-:S04]  /*5530*/  IMAD.MOV.U32 R69, RZ, RZ, R197 ;  /* 0x000000ffff457224 */ /* 0x000fc800078e00c5 */
        /* <DEDUP_REMOVED lines=10> */
[----:B------:R-:W2:Y:S04]  /*55e0*/  LDSM.16.MT88.4 R12, [R227+0x2100] ;  /* 0x00210000e30c783b */ /* 0x000ea80000004200 */
[----:B------:R-:W-:Y:S01]  /*55f0*/  LDSM.16.MT88.4 R28, [R226+0x2100] ;  /* 0x00210000e21c783b */ /* 0x000fe20000004200 */
[----:B-1----:R-:W-:-:S02]  /*5600*/  FFMA.FTZ R3, R159, c[0x0][0x2d0], -R6 ;  /* 0x0000b4009f037a23 */ /* 0x002fc40000010806 */
[C---:B------:R-:W-:Y:S01]  /*5610*/  HMMA.16816.F32.BF16 R36, R8.reuse, R18, R88 ;  /* 0x000000120824723c */ /* 0x040fe20000041858 */
[----:B------:R-:W1:Y:S01]  /*5620*/  LDSM.16.MT88.4 R16, [R224+0x2100] ;  /* 0x00210000e010783b */ /* 0x000e620000004200 */
[----:B------:R3:W4:Y:S06]  /*5630*/  MUFU.EX2 R194, R3 ;  /* 0x0000000300c27308 */ /* 0x00072c0000000800 */
[C---:B------:R-:W-:Y:S08]  /*5640*/  HMMA.16816.F32.BF16 R72, R8.reuse, R20, R72 ;  /* 0x000000140848723c */ /* 0x040ff00000041848 */
[----:B------:R-:W-:Y:S01]  /*5650*/  HMMA.16816.F32.BF16 R76, R8, R22, R76 ;  /* 0x00000016084c723c */ /* 0x000fe2000004184c */
[----:B------:R-:W1:Y:S01]  /*5660*/  LDSM.16.MT88.4 R20, [R225+0x2100] ;  /* 0x00210000e114783b */ /* 0x000e620000004200 */
[----:B---3--:R-:W-:-:S04]  /*5670*/  FFMA.FTZ R3, R160, c[0x0][0x2d0], -R6 ;  /* 0x0000b400a0037a23 */ /* 0x008fc80000010806 */
[----:B------:R3:W-:Y:S02]  /*5680*/  MUFU.EX2 R193, R3 ;  /* 0x0000000300c17308 */ /* 0x0007e40000000800 */
[----:B------:R-:W-:Y:S01]  /*5690*/  HMMA.16816.F32.BF16 R84, R8, R26, R96 ;  /* 0x0000001a0854723c */ /* 0x000fe20000041860 */
[----:B------:R-:W-:Y:S06]  /*56a0*/  LDSM.16.MT88.4 R24, [R224+0x2900] ;  /* 0x00290000e018783b */ /* 0x000fec0000004200 */
[----:B----4-:R-:W-:Y:S01]  /*56b0*/  F2FP.BF16.PACK_AB R8, R194, R196 ;  /* 0x000000c4c208723e */ /* 0x010fe200000010ff */
[----:B---3--:R-:W-:-:S04]  /*56c0*/  FFMA.FTZ R3, R161, c[0x0][0x2d0], -R6 ;  /* 0x0000b400a1037a23 */ /* 0x008fc80000010806 */
[----:B------:R3:W4:Y:S02]  /*56d0*/  MUFU.EX2 R192, R3 ;  /* 0x0000000300c07308 */ /* 0x0007240000000800 */
[----:B---3--:R-:W-:Y:S01]  /*56e0*/  FFMA.FTZ R3, R162, c[0x0][0x2d0], -R5 ;  /* 0x0000b400a2037a23 */ /* 0x008fe20000010805 */
[----:B----4-:R-:W-:-:S05]  /*56f0*/  F2FP.BF16.PACK_AB R10, R192, R193 ;  /* 0x000000c1c00a723e */ /* 0x010fca00000010ff */
[----:B------:R3:W-:Y:S02]  /*5700*/  MUFU.EX2 R191, R3 ;  /* 0x0000000300bf7308 */ /* 0x0007e40000000800 */
[----:B---3--:R-:W-:-:S06]  /*5710*/  FFMA.FTZ R3, R164, c[0x0][0x2d0], -R5 ;  /* 0x0000b400a4037a23 */ /* 0x008fcc0000010805 */
        /* <DEDUP_REMOVED lines=8> */
[----:B------:R3:W4:Y:S02]  /*57a0*/  MUFU.EX2 R187, R3 ;  /* 0x0000000300bb7308 */ /* 0x0007240000000800 */
[C---:B--2---:R-:W-:Y:S08]  /*57b0*/  HMMA.16816.F32.BF16 R140, R8.reuse, R12, R92 ;  /* 0x0000000c088c723c */ /* 0x044ff0000004185c */
[----:B------:R-:W-:Y:S01]  /*57c0*/  HMMA.16816.F32.BF16 R144, R8, R14, R64 ;  /* 0x0000000e0890723c */ /* 0x000fe20000041840 */
[----:B---3--:R-:W-:-:S04]  /*57d0*/  FFMA.FTZ R3, R166, c[0x0][0x2d0], -R7 ;  /* 0x0000b400a6037a23 */ /* 0x008fc80000010807 */
[----:B------:R2:W-:Y:S03]  /*57e0*/  MUFU.EX2 R186, R3 ;  /* 0x0000000300ba7308 */ /* 0x0005e60000000800 */
[C---:B-1----:R-:W-:Y:S08]  /*57f0*/  HMMA.16816.F32.BF16 R112, R8.reuse, R16, R112 ;  /* 0x000000100870723c */ /* 0x042ff00000041870 */
[----:B------:R-:W-:Y:S01]  /*5800*/  HMMA.16816.F32.BF16 R108, R8, R18, R108 ;  /* 0x00000012086c723c */ /* 0x000fe2000004186c */
[----:B--2---:R-:W-:-:S07]  /*5810*/  FFMA.FTZ R3, R171, c[0x0][0x2d0], -R7 ;  /* 0x0000b400ab037a23 */ /* 0x004fce0000010807 */
[C---:B------:R-:W-:Y:S01]  /*5820*/  HMMA.16816.F32.BF16 R96, R8.reuse, R20, R56 ;  /* 0x000000140860723c */ /* 0x040fe20000041838 */
[----:B------:R1:W2:Y:S07]  /*5830*/  MUFU.EX2 R185, R3 ;  /* 0x0000000300b97308 */ /* 0x0002ae0000000800 */
[C---:B------:R-:W-:Y:S08]  /*5840*/  HMMA.16816.F32.BF16 R92, R8.reuse, R22, R52 ;  /* 0x00000016085c723c */ /* 0x040ff00000041834 */
[----:B------:R-:W-:Y:S01]  /*5850*/  HMMA.16816.F32.BF16 R88, R8, R28, R48 ;  /* 0x0000001c0858723c */ /* 0x000fe20000041830 */
[----:B-1----:R-:W-:-:S04]  /*5860*/  FFMA.FTZ R3, R170, c[0x0][0x2d0], -R7 ;  /* 0x0000b400aa037a23 */ /* 0x002fc80000010807 */
[----:B------:R1:W-:Y:S03]  /*5870*/  MUFU.EX2 R184, R3 ;  /* 0x0000000300b87308 */ /* 0x0003e60000000800 */
[----:B------:R-:W-:Y:S07]  /*5880*/  HMMA.16816.F32.BF16 R64, R8, R30, R40 ;  /* 0x0000001e0840723c */ /* 0x000fee0000041828 */
[----:B----4-:R-:W-:-:S02]  /*5890*/  F2FP.BF16.PACK_AB R8, R187, R195 ;  /* 0x000000c3bb08723e */ /* 0x010fc400000010ff */
[----:B--2---:R-:W-:Y:S01]  /*58a0*/  F2FP.BF16.PACK_AB R10, R185, R186 ;  /* 0x000000bab90a723e */ /* 0x004fe200000010ff */
[----:B-1----:R-:W-:-:S04]  /*58b0*/  FFMA.FTZ R3, R175, c[0x0][0x2d0], -R0 ;  /* 0x0000b400af037a23 */ /* 0x002fc80000010800 */
[----:B------:R1:W-:Y:S02]  /*58c0*/  MUFU.EX2 R118, R3 ;  /* 0x0000000300767308 */ /* 0x0003e40000000800 */
[----:B-1----:R-:W-:-:S06]  /*58d0*/  FFMA.FTZ R3, R176, c[0x0][0x2d0], -R0 ;  /* 0x0000b400b0037a23 */ /* 0x002fcc0000010800 */
[----:B------:R1:W2:Y:S02]  /*58e0*/  MUFU.EX2 R116, R3 ;  /* 0x0000000300747308 */ /* 0x0002a40000000800 */
[----:B-1----:R-:W-:Y:S01]  /*58f0*/  FFMA.FTZ R3, R177, c[0x0][0x2d0], -R0 ;  /* 0x0000b400b1037a23 */ /* 0x002fe20000010800 */
[----:B--2---:R-:W-:-:S05]  /*5900*/  F2FP.BF16.PACK_AB R9, R116, R118 ;  /* 0x000000767409723e */ /* 0x004fca00000010ff */
[----:B------:R1:W-:Y:S02]  /*5910*/  MUFU.EX2 R107, R3 ;  /* 0x00000003006b7308 */ /* 0x0003e40000000800 */
[----:B-1----:R-:W-:-:S06]  /*5920*/  FFMA.FTZ R3, R178, c[0x0][0x2d0], -R0 ;  /* 0x0000b400b2037a23 */ /* 0x002fcc0000010800 */
        /* <DEDUP_REMOVED lines=12> */
[----:B------:R-:W-:Y:S01]  /*59f0*/  HMMA.16816.F32.BF16 R40, R8, R14, R60 ;  /* 0x0000000e0828723c */ /* 0x000fe2000004183c */
[----:B------:R-:W-:Y:S01]  /*5a00*/  LDSM.16.MT88.4 R12, [R226+0x2900] ;  /* 0x00290000e20c783b */ /* 0x000fe20000004200 */
[----:B------:R1:W-:Y:S02]  /*5a10*/  MUFU.EX2 R106, R3 ;  /* 0x00000003006a7308 */ /* 0x0003e40000000800 */
[----:B-1----:R-:W-:-:S06]  /*5a20*/  FFMA.FTZ R3, R242, c[0x0][0x2d0], -R6 ;  /* 0x0000b400f2037a23 */ /* 0x002fcc0000010806 */
[----:B------:R1:W-:Y:S02]  /*5a30*/  MUFU.EX2 R103, R3 ;  /* 0x0000000300677308 */ /* 0x0003e40000000800 */
[----:B-1----:R-:W-:-:S06]  /*5a40*/  FFMA.FTZ R3, R183, c[0x0][0x2d0], -R6 ;  /* 0x0000b400b7037a23 */ /* 0x002fcc0000010806 */
[----:B------:R1:W2:Y:S02]  /*5a50*/  MUFU.EX2 R102, R3 ;  /* 0x0000000300667308 */ /* 0x0002a40000000800 */
[----:B-1----:R-:W-:-:S06]  /*5a60*/  FFMA.FTZ R3, R182, c[0x0][0x2d0], -R6 ;  /* 0x0000b400b6037a23 */ /* 0x002fcc0000010806 */
[----:B------:R1:W-:Y:S02]  /*5a70*/  MUFU.EX2 R101, R3 ;  /* 0x0000000300657308 */ /* 0x0003e40000000800 */
[----:B-1----:R-:W-:-:S06]  /*5a80*/  FFMA.FTZ R3, R179, c[0x0][0x2d0], -R6 ;  /* 0x0000b400b3037a23 */ /* 0x002fcc0000010806 */
[----:B------:R1:W-:Y:S02]  /*5a90*/  MUFU.EX2 R100, R3 ;  /* 0x0000000300647308 */ /* 0x0003e40000000800 */
[----:B-1----:R-:W-:Y:S01]  /*5aa0*/  FFMA.FTZ R3, R124, c[0x0][0x2d0], -R5 ;  /* 0x0000b4007c037a23 */ /* 0x002fe20000010805 */
[----:B------:R-:W-:Y:S01]  /*5ab0*/  MOV R124, R125 ;  /* 0x0000007d007c7202 */ /* 0x000fe20000000f00 */
[----:B------:R-:W-:Y:S02]  /*5ac0*/  IMAD.MOV.U32 R125, RZ, RZ, R126 ;  /* 0x000000ffff7d7224 */ /* 0x000fe400078e007e */
[----:B------:R-:W-:Y:S01]  /*5ad0*/  IMAD.MOV.U32 R126, RZ, RZ, R127 ;  /* 0x000000ffff7e7224 */ /* 0x000fe200078e007f */
[----:B------:R-:W-:Y:S01]  /*5ae0*/  MOV R127, R156 ;  /* 0x0000009c007f7202 */ /* 0x000fe20000000f00 */
[----:B------:R-:W-:Y:S02]  /*5af0*/  IMAD.MOV.U32 R156, RZ, RZ, R120 ;  /* 0x000000ffff9c7224 */ /* 0x000fe400078e0078 */
[----:B------:R-:W-:Y:S01]  /*5b00*/  IMAD.MOV.U32 R120, RZ, RZ, R121 ;  /* 0x000000ffff787224 */ /* 0x000fe200078e0079 */
[----:B------:R-:W-:Y:S01]  /*5b10*/  MOV R121, R122 ;  /* 0x0000007a00797202 */ /* 0x000fe20000000f00 */
[----:B------:R-:W-:-:S02]  /*5b20*/  IMAD.MOV.U32 R122, RZ, RZ, R119 ;  /* 0x000000ffff7a7224 */ /* 0x000fc400078e0077 */
[----:B------:R-:W3:Y:S01]  /*5b30*/  LDL.LU R119, [R1+0x90] ;  /* 0x0000900001777983 */ /* 0x000ee20000300800 */
[----:B------:R1:W-:Y:S01]  /*5b40*/  MUFU.EX2 R75, R3 ;  /* 0x00000003004b7308 */ /* 0x0003e20000000800 */
[----:B------:R-:W-:Y:S02]  /*5b50*/  HMMA.16816.F32.BF16 R36, R8, R22, R76 ;  /* 0x000000160824723c */ /* 0x000fe4000004184c */
[----:B------:R-:W4:Y:S01]  /*5b60*/  LDSM.16.MT88.4 R20, [R227+0x2900] ;  /* 0x00290000e314783b */ /* 0x000f220000004200 */
[----:B-1----:R-:W-:Y:S02]  /*5b70*/  FFMA.FTZ R3, R124, c[0x0][0x2d0], -R5 ;  /* 0x0000b4007c037a23 */ /* 0x002fe40000010805 */
[----:B------:R-:W-:Y:S01]  /*5b80*/  IMAD.MOV.U32 R124, RZ, RZ, R125 ;  /* 0x000000ffff7c7224 */ /* 0x000fe200078e007d */
[----:B------:R-:W-:Y:S01]  /*5b90*/  MOV R125, R126 ;  /* 0x0000007e007d7202 */ /* 0x000fe20000000f00 */
[----:B------:R1:W1:Y:S01]  /*5ba0*/  MUFU.EX2 R74, R3 ;  /* 0x00000003004a7308 */ /* 0x0002620000000800 */
[----:B------:R-:W-:-:S02]  /*5bb0*/  IMAD.MOV.U32 R126, RZ, RZ, R127 ;  /* 0x000000ffff7e7224 */ /* 0x000fc400078e007f */
[----:B------:R-:W-:Y:S01]  /*5bc0*/  IMAD.MOV.U32 R127, RZ, RZ, R156 ;  /* 0x000000ffff7f7224 */ /* 0x000fe200078e009c */
[----:B------:R-:W-:Y:S01]  /*5bd0*/  MOV R156, R120 ;  /* 0x00000078009c7202 */ /* 0x000fe20000000f00 */
[----:B------:R-:W-:Y:S02]  /*5be0*/  IMAD.MOV.U32 R120, RZ, RZ, R121 ;  /* 0x000000ffff787224 */ /* 0x000fe400078e0079 */
[----:B------:R-:W-:Y:S01]  /*5bf0*/  IMAD.MOV.U32 R121, RZ, RZ, R122 ;  /* 0x000000ffff797224 */ /* 0x000fe200078e007a */
[----:B------:R-:W-:Y:S01]  /*5c00*/  MOV R122, R123 ;  /* 0x0000007b007a7202 */ /* 0x000fe20000000f00 */
[----:B------:R-:W-:Y:S02]  /*5c10*/  IMAD.MOV.U32 R123, RZ, RZ, R151 ;  /* 0x000000ffff7b7224 */ /* 0x000fe400078e0097 */
[----:B------:R-:W-:Y:S01]  /*5c20*/  IMAD.MOV.U32 R151, RZ, RZ, R150 ;  /* 0x000000ffff977224 */ /* 0x000fe200078e0096 */
[----:B------:R-:W-:Y:S01]  /*5c30*/  MOV R150, R240 ;  /* 0x000000f000967202 */ /* 0x000fe20000000f00 */
[----:B------:R-:W-:Y:S01]  /*5c40*/  IMAD.MOV.U32 R161, RZ, RZ, R131 ;  /* 0x000000ffffa17224 */ /* 0x000fe200078e0083 */
[----:B------:R-:W-:Y:S01]  /*5c50*/  HMMA.16816.F32.BF16 R48, R8, R28, R80 ;  /* 0x0000001c0830723c */ /* 0x000fe20000041850 */
[----:B------:R-:W-:Y:S01]  /*5c60*/  MOV R160, R236 ;  /* 0x000000ec00a07202 */ /* 0x000fe20000000f00 */
[----:B-1----:R-:W-:Y:S01]  /*5c70*/  FFMA.FTZ R3, R124, c[0x0][0x2d0], -R5 ;  /* 0x0000b4007c037a23 */ /* 0x002fe20000010805 */
[----:B------:R1:W5:Y:S01]  /*5c80*/  LDL.LU R240, [R1+0x8c] ;  /* 0x00008c0001f07983 */ /* 0x0003620000300800 */
[----:B------:R-:W-:-:S02]  /*5c90*/  IMAD.MOV.U32 R124, RZ, RZ, R125 ;  /* 0x000000ffff7c7224 */ /* 0x000fc400078e007d */
[----:B------:R2:W-:Y:S01]  /*5ca0*/  MUFU.EX2 R73, R3 ;  /* 0x0000000300497308 */ /* 0x0005e20000000800 */
        /* <DEDUP_REMOVED lines=10> */
[----:B------:R-:W-:-:S02]  /*5d50*/  IMAD.MOV.U32 R167, RZ, RZ, R161 ;  /* 0x000000ffffa77224 */ /* 0x000fc400078e00a1 */
[----:B------:R-:W-:Y:S02]  /*5d60*/  IMAD.MOV.U32 R76, RZ, RZ, R229 ;  /* 0x000000ffff4c7224 */ /* 0x000fe400078e00e5 */
[----:B--2---:R-:W-:Y:S02]  /*5d70*/  FFMA.FTZ R3, R169, c[0x0][0x2d0], -R5 ;  /* 0x0000b400a9037a23 */ /* 0x004fe40000010805 */
[----:B------:R-:W-:Y:S02]  /*5d80*/  FFMA.FTZ R4, R4, c[0x0][0x2d0], -R7 ;  /* 0x0000b40004047a23 */ /* 0x000fe40000010807 */
[----:B------:R2:W1:Y:S01]  /*5d90*/  MUFU.EX2 R72, R3 ;  /* 0x0000000300487308 */ /* 0x0004620000000800 */
[----:B------:R-:W-:Y:S01]  /*5da0*/  IMAD.MOV.U32 R150, RZ, RZ, R149 ;  /* 0x000000ffff967224 */ /* 0x000fe200078e0095 */
[----:B------:R-:W-:Y:S02]  /*5db0*/  F2FP.BF16.PACK_AB R8, R102, R103 ;  /* 0x000000676608723e */ /* 0x000fe400000010ff */
[----:B------:R-:W-:-:S02]  /*5dc0*/  F2FP.BF16.PACK_AB R9, R74, R75 ;  /* 0x0000004b4a09723e */ /* 0x000fc400000010ff */
[----:B------:R-:W-:Y:S02]  /*5dd0*/  F2FP.BF16.PACK_AB R10, R100, R101 ;  /* 0x00000065640a723e */ /* 0x000fe400000010ff */
[----:B------:R-:W-:Y:S01]  /*5de0*/  MOV R149, R148 ;  /* 0x0000009400957202 */ /* 0x000fe20000000f00 */
[----:B------:R-:W-:Y:S02]  /*5df0*/  IMAD.MOV.U32 R148, RZ, RZ, R239 ;  /* 0x000000ffff947224 */ /* 0x000fe400078e00ef */
[----:B------:R1:W5:Y:S01]  /*5e00*/  LDL.LU R239, [R1+0x88] ;  /* 0x0000880001ef7983 */ /* 0x0003620000300800 */
[----:B--2---:R-:W-:Y:S02]  /*5e10*/  FFMA.FTZ R3, R124, c[0x0][0x2d0], -R0 ;  /* 0x0000b4007c037a23 */ /* 0x004fe40000010800 */
[----:B------:R-:W-:Y:S01]  /*5e20*/  IMAD.MOV.U32 R124, RZ, RZ, R125 ;  /* 0x000000ffff7c7224 */ /* 0x000fe200078e007d */
[----:B------:R-:W-:Y:S01]  /*5e30*/  MOV R125, R126 ;  /* 0x0000007e007d7202 */ /* 0x000fe20000000f00 */
[----:B------:R-:W-:-:S02]  /*5e40*/  IMAD.MOV.U32 R126, RZ, RZ, R156 ;  /* 0x000000ffff7e7224 */ /* 0x000fc400078e009c */
[----:B------:R-:W-:Y:S01]  /*5e50*/  IMAD.MOV.U32 R156, RZ, RZ, R120 ;  /* 0x000000ffff9c7224 */ /* 0x000fe200078e0078 */
[----:B------:R-:W-:Y:S01]  /*5e60*/  MOV R120, R121 ;  /* 0x0000007900787202 */ /* 0x000fe20000000f00 */
[----:B------:R-:W-:Y:S02]  /*5e70*/  IMAD.MOV.U32 R121, RZ, RZ, R122 ;  /* 0x000000ffff797224 */ /* 0x000fe400078e007a */
[----:B------:R-:W-:Y:S01]  /*5e80*/  IMAD.MOV.U32 R122, RZ, RZ, R123 ;  /* 0x000000ffff7a7224 */ /* 0x000fe200078e007b */
[----:B------:R-:W-:Y:S01]  /*5e90*/  MOV R123, R151 ;  /* 0x00000097007b7202 */ /* 0x000fe20000000f00 */
[----:B------:R-:W-:Y:S01]  /*5ea0*/  IMAD.MOV.U32 R151, RZ, RZ, R128 ;  /* 0x000000ffff977224 */ /* 0x000fe200078e0080 */
[----:B------:R2:W-:Y:S01]  /*5eb0*/  MUFU.EX2 R61, R3 ;  /* 0x00000003003d7308 */ /* 0x0005e20000000800 */
[----:B------:R-:W-:Y:S01]  /*5ec0*/  IMAD.MOV.U32 R128, RZ, RZ, R129 ;  /* 0x000000ffff807224 */ /* 0x000fe200078e0081 */
[----:B------:R-:W-:Y:S01]  /*5ed0*/  MOV R129, R130 ;  /* 0x0000008200817202 */ /* 0x000fe20000000f00 */
[----:B------:R-:W-:Y:S01]  /*5ee0*/  IMAD.MOV.U32 R157, RZ, RZ, R125 ;  /* 0x000000ffff9d7224 */ /* 0x000fe200078e007d */
[----:B------:R-:W-:Y:S01]  /*5ef0*/  MOV R125, R156 ;  /* 0x0000009c007d7202 */ /* 0x000fe20000000f00 */
[----:B------:R-:W-:-:S02]  /*5f00*/  IMAD.MOV.U32 R130, RZ, RZ, R238 ;  /* 0x000000ffff827224 */ /* 0x000fc400078e00ee */
[----:B--2---:R-:W-:Y:S01]  /*5f10*/  FFMA.FTZ R3, R124, c[0x0][0x2d0], -R0 ;  /* 0x0000b4007c037a23 */ /* 0x004fe20000010800 */
[----:B-1----:R-:W-:Y:S01]  /*5f20*/  F2FP.BF16.PACK_AB R11, R72, R73 ;  /* 0x00000049480b723e */ /* 0x002fe200000010ff */
[----:B------:R-:W-:Y:S01]  /*5f30*/  IMAD.MOV.U32 R124, RZ, RZ, R120 ;  /* 0x000000ffff7c7224 */ /* 0x000fe200078e0078 */
[----:B------:R-:W-:Y:S01]  /*5f40*/  MOV R120, R122 ;  /* 0x0000007a00787202 */ /* 0x000fe20000000f00 */
[----:B------:R-:W-:Y:S01]  /*5f50*/  IMAD.MOV.U32 R122, RZ, RZ, R151 ;  /* 0x000000ffff7a7224 */ /* 0x000fe200078e0097 */
[----:B------:R1:W5:Y:S01]  /*5f60*/  LDL.LU R238, [R1+0x84] ;  /* 0x0000840001ee7983 */ /* 0x0003620000300800 */
[----:B------:R-:W-:Y:S01]  /*5f70*/  IMAD.MOV.U32 R151, RZ, RZ, R129 ;  /* 0x000000ffff977224 */ /* 0x000fe200078e0081 */
[----:B------:R-:W-:Y:S01]  /*5f80*/  MOV R129, R69 ;  /* 0x0000004500817202 */ /* 0x000fe20000000f00 */
[----:B------:R-:W-:Y:S01]  /*5f90*/  IMAD.MOV.U32 R156, RZ, RZ, R121 ;  /* 0x000000ffff9c7224 */ /* 0x000fe200078e0079 */
[----:B------:R2:W1:Y:S01]  /*5fa0*/  MUFU.EX2 R69, R3 ;  /* 0x0000000300457308 */ /* 0x0004620000000800 */
[----:B------:R-:W-:Y:S01]  /*5fb0*/  IMAD.MOV.U32 R121, RZ, RZ, R123 ;  /* 0x000000ffff797224 */ /* 0x000fe200078e007b */
[----:B------:R-:W-:Y:S01]  /*5fc0*/  MOV R123, R128 ;  /* 0x00000080007b7202 */ /* 0x000fe20000000f00 */
[----:B------:R-:W-:-:S02]  /*5fd0*/  IMAD.MOV.U32 R128, RZ, RZ, R130 ;  /* 0x000000ffff807224 */ /* 0x000fc400078e0082 */
[----:B------:R-:W-:Y:S02]  /*5fe0*/  IMAD.MOV.U32 R130, RZ, RZ, R237 ;  /* 0x000000ffff827224 */ /* 0x000fe400078e00ed */
[----:B--2---:R-:W-:Y:S01]  /*5ff0*/  FFMA.FTZ R3, R157, c[0x0][0x2d0], -R0 ;  /* 0x0000b4009d037a23 */ /* 0x004fe20000010800 */
[----:B------:R-:W-:Y:S01]  /*6000*/  MOV R163, R123 ;  /* 0x0000007b00a37202 */ /* 0x000fe20000000f00 */
[----:B------:R-:W-:Y:S01]  /*6010*/  IMAD.MOV.U32 R165, RZ, RZ, R122 ;  /* 0x000000ffffa57224 */ /* 0x000fe200078e007a */
[----:B------:R-:W-:Y:S01]  /*6020*/  MOV R158, R120 ;  /* 0x00000078009e7202 */ /* 0x000fe20000000f00 */
[----:B------:R2:W-:Y:S01]  /*6030*/  MUFU.EX2 R63, R3 ;  /* 0x00000003003f7308 */ /* 0x0005e20000000800 */
[----:B------:R-:W-:Y:S01]  /*6040*/  IMAD.MOV.U32 R162, RZ, RZ, R130 ;  /* 0x000000ffffa27224 */ /* 0x000fe200078e0082 */
[----:B------:R-:W-:Y:S01]  /*6050*/  MOV R161, R124 ;  /* 0x0000007c00a17202 */ /* 0x000fe20000000f00 */
[----:B------:R-:W-:Y:S01]  /*6060*/  IMAD.MOV.U32 R164, RZ, RZ, R151 ;  /* 0x000000ffffa47224 */ /* 0x000fe200078e0097 */
[----:B----4-:R-:W-:Y:S01]  /*6070*/  HMMA.16816.F32.BF16 R140, R8, R20, R140 ;  /* 0x00000014088c723c */ /* 0x010fe2000004188c */
[----:B------:R-:W-:Y:S01]  /*6080*/  IMAD.MOV.U32 R159, RZ, RZ, R121 ;  /* 0x000000ffff9f7224 */ /* 0x000fe200078e0079 */
[----:B------:R4:W5:Y:S01]  /*6090*/  LDL.LU R237, [R1+0x80] ;  /* 0x0000800001ed7983 */ /* 0x0009620000300800 */
[----:B------:R-:W-:-:S02]  /*60a0*/  IMAD.MOV.U32 R157, RZ, RZ, R156 ;  /* 0x000000ffff9d7224 */ /* 0x000fc400078e009c */
[----:B--2---:R-:W-:Y:S01]  /*60b0*/  FFMA.FTZ R3, R168, c[0x0][0x2d0], -R0 ;  /* 0x0000b400a8037a23 */ /* 0x004fe20000010800 */
[----:B------:R-:W-:Y:S01]  /*60c0*/  MOV R166, R162 ;  /* 0x000000a200a67202 */ /* 0x000fe20000000f00 */
[----:B------:R-:W-:Y:S01]  /*60d0*/  IMAD.MOV.U32 R170, RZ, RZ, R163 ;  /* 0x000000ffffaa7224 */ /* 0x000fe200078e00a3 */
[----:B------:R-:W-:Y:S01]  /*60e0*/  MOV R156, R129 ;  /* 0x00000081009c7202 */ /* 0x000fe20000000f00 */
[----:B------:R2:W1:Y:S01]  /*60f0*/  MUFU.EX2 R62, R3 ;  /* 0x00000003003e7308 */ /* 0x0004620000000800 */
[----:B------:R-:W-:Y:S01]  /*6100*/  IMAD.MOV.U32 R171, RZ, RZ, R164 ;  /* 0x000000ffffab7224 */ /* 0x000fe200078e00a4 */
[----:B------:R-:W-:Y:S01]  /*6110*/  MOV R163, R159 ;  /* 0x0000009f00a37202 */ /* 0x000fe20000000f00 */
[----:B------:R-:W-:Y:S01]  /*6120*/  IMAD.MOV.U32 R164, RZ, RZ, R158 ;  /* 0x000000ffffa47224 */ /* 0x000fe200078e009e */
[----:B------:R-:W-:Y:S01]  /*6130*/  HMMA.16816.F32.BF16 R120, R8, R24, R112 ;  /* 0x000000180878723c */ /* 0x000fe20000041870 */
[----:B------:R-:W-:Y:S01]  /*6140*/  IMAD.MOV.U32 R151, RZ, RZ, R128 ;  /* 0x000000ffff977224 */ /* 0x000fe200078e0080 */
[----:B------:R4:W5:Y:S01]  /*6150*/  LDL.LU R236, [R1+0x7c] ;  /* 0x00007c0001ec7983 */ /* 0x0009620000300800 */
[----:B------:R-:W-:Y:S01]  /*6160*/  IMAD.MOV.U32 R162, RZ, RZ, R157 ;  /* 0x000000ffffa27224 */ /* 0x000fe200078e009d */
[----:B------:R-:W-:Y:S01]  /*6170*/  MOV R158, R127 ;  /* 0x0000007f009e7202 */ /* 0x000fe20000000f00 */
[----:B------:R-:W-:-:S02]  /*6180*/  IMAD.MOV.U32 R159, RZ, RZ, R126 ;  /* 0x000000ffff9f7224 */ /* 0x000fc400078e007e */
[----:B------:R-:W-:Y:S01]  /*6190*/  IMAD.MOV.U32 R157, RZ, RZ, R155 ;  /* 0x000000ffff9d7224 */ /* 0x000fe200078e009b */
[C---:B------:R-:W-:Y:S01]  /*61a0*/  HMMA.16816.F32.BF16 R128, R8.reuse, R26, R108 ;  /* 0x0000001a0880723c */ /* 0x040fe2000004186c */
[----:B------:R-:W-:Y:S01]  /*61b0*/  IMAD.MOV.U32 R155, RZ, RZ, R154 ;  /* 0x000000ffff9b7224 */ /* 0x000fe200078e009a */
[----:B------:R-:W-:Y:S01]  /*61c0*/  MOV R154, R235 ;  /* 0x000000eb009a7202 */ /* 0x000fe20000000f00 */
[----:B--2---:R-:W-:Y:S01]  /*61d0*/  FFMA.FTZ R3, R165, c[0x0][0x2d0], -R6 ;  /* 0x0000b400a5037a23 */ /* 0x004fe20000010806 */
[----:B------:R4:W5:Y:S01]  /*61e0*/  LDL.LU R235, [R1+0x78] ;  /* 0x0000780001eb7983 */ /* 0x0009620000300800 */
[----:B------:R-:W-:Y:S02]  /*61f0*/  IMAD.MOV.U32 R165, RZ, RZ, R160 ;  /* 0x000000ffffa57224 */ /* 0x000fe400078e00a0 */
[----:B------:R2:W-:Y:S01]  /*6200*/  MUFU.EX2 R60, R3 ;  /* 0x00000003003c7308 */ /* 0x0005e20000000800 */
[----:B------:R-:W-:Y:S01]  /*6210*/  HMMA.16816.F32.BF16 R144, R8, R22, R144 ;  /* 0x000000160890723c */ /* 0x000fe20000041890 */
[----:B------:R-:W-:-:S07]  /*6220*/  IMAD.MOV.U32 R160, RZ, RZ, R125 ;  /* 0x000000ffffa07224 */ /* 0x000fce00078e007d */
[----:B------:R-:W-:Y:S01]  /*6230*/  HMMA.16816.F32.BF16 R96, R8, R16, R96 ;  /* 0x000000100860723c */ /* 0x000fe20000041860 */
[----:B--2---:R-:W-:-:S07]  /*6240*/  FFMA.FTZ R3, R170, c[0x0][0x2d0], -R6 ;  /* 0x0000b400aa037a23 */ /* 0x004fce0000010806 */
[C---:B------:R-:W-:Y:S01]  /*6250*/  HMMA.16816.F32.BF16 R92, R8.reuse, R18, R92 ;  /* 0x00000012085c723c */ /* 0x040fe2000004185c */
[----:B------:R-:W-:Y:S02]  /*6260*/  IMAD.MOV.U32 R170, RZ, RZ, R171 ;  /* 0x000000ffffaa7224 */ /* 0x000fe400078e00ab */
[----:B------:R-:W-:Y:S01]  /*6270*/  IMAD.MOV.U32 R171, RZ, RZ, R166 ;  /* 0x000000ffffab7224 */ /* 0x000fe200078e00a6 */
[----:B------:R-:W-:Y:S01]  /*6280*/  MOV R166, R167 ;  /* 0x000000a700a67202 */ /* 0x000fe20000000f00 */
[----:B------:R-:W-:Y:S02]  /*6290*/  IMAD.MOV.U32 R167, RZ, RZ, R165 ;  /* 0x000000ffffa77224 */ /* 0x000fe400078e00a5 */
[----:B------:R-:W-:Y:S01]  /*62a0*/  IMAD.MOV.U32 R165, RZ, RZ, R163 ;  /* 0x000000ffffa57224 */ /* 0x000fe200078e00a3 */
[----:B------:R-:W-:Y:S01]  /*62b0*/  HMMA.16816.F32.BF16 R88, R8, R12, R88 ;  /* 0x0000000c0858723c */ /* 0x000fe20000041858 */
[----:B------:R-:W-:Y:S01]  /*62c0*/  MOV R163, R164 ;  /* 0x000000a400a37202 */ /* 0x000fe20000000f00 */
[----:B------:R-:W-:-:S02]  /*62d0*/  IMAD.MOV.U32 R164, RZ, RZ, R162 ;  /* 0x000000ffffa47224 */ /* 0x000fc400078e00a2 */
[----:B------:R-:W-:-:S04]  /*62e0*/  IMAD.MOV.U32 R162, RZ, RZ, R161 ;  /* 0x000000ffffa27224 */ /* 0x000fc800078e00a1 */
[----:B------:R-:W-:Y:S01]  /*62f0*/  HMMA.16816.F32.BF16 R64, R8, R14, R64 ;  /* 0x0000000e0840723c */ /* 0x000fe20000041840 */
[----:B------:R-:W-:Y:S01]  /*6300*/  MOV R161, R160 ;  /* 0x000000a000a17202 */ /* 0x000fe20000000f00 */
[----:B------:R-:W-:-:S05]  /*6310*/  IMAD.MOV.U32 R160, RZ, RZ, R159 ;  /* 0x000000ffffa07224 */ /* 0x000fca00078e009f */
[----:B------:R-:W-:Y:S02]  /*6320*/  F2FP.BF16.PACK_AB R8, R117, R184 ;  /* 0x000000b87508723e */ /* 0x000fe400000010ff */
[----:B-1----:R-:W-:Y:S02]  /*6330*/  F2FP.BF16.PACK_AB R9, R69, R61 ;  /* 0x0000003d4509723e */ /* 0x002fe400000010ff */
[----:B------:R-:W-:Y:S02]  /*6340*/  F2FP.BF16.PACK_AB R10, R106, R104 ;  /* 0x000000686a0a723e */ /* 0x000fe400000010ff */
[----:B------:R-:W-:Y:S01]  /*6350*/  F2FP.BF16.PACK_AB R11, R62, R63 ;  /* 0x0000003f3e0b723e */ /* 0x000fe200000010ff */
[----:B------:R-:W-:Y:S01]  /*6360*/  IMAD.MOV.U32 R159, RZ, RZ, R158 ;  /* 0x000000ffff9f7224 */ /* 0x000fe200078e009e */
[----:B------:R-:W-:Y:S01]  /*6370*/  MOV R158, R157 ;  /* 0x0000009d009e7202 */ /* 0x000fe20000000f00 */
[----:B------:R-:W-:Y:S01]  /*6380*/  IMAD.MOV.U32 R157, RZ, RZ, R155 ;  /* 0x000000ffff9d7224 */ /* 0x000fe200078e009b */
[----:B------:R-:W-:Y:S01]  /*6390*/  MOV R177, R166 ;  /* 0x000000a600b17202 */ /* 0x000fe20000000f00 */
[----:B------:R-:W-:-:S02]  /*63a0*/  IMAD.MOV.U32 R155, RZ, RZ, R139 ;  /* 0x000000ffff9b7224 */ /* 0x000fc400078e008b */
[----:B------:R-:W-:Y:S01]  /*63b0*/  HMMA.16816.F32.BF16 R124, R8, R24, R56 ;  /* 0x00000018087c723c */ /* 0x000fe20000041838 */
[----:B------:R1:W-:Y:S01]  /*63c0*/  MUFU.EX2 R57, R3 ;  /* 0x0000000300397308 */ /* 0x0003e20000000800 */
[----:B------:R-:W-:Y:S01]  /*63d0*/  MOV R139, R138 ;  /* 0x0000008a008b7202 */ /* 0x000fe20000000f00 */
[----:B------:R-:W-:Y:S02]  /*63e0*/  IMAD.MOV.U32 R178, RZ, RZ, R171 ;  /* 0x000000ffffb27224 */ /* 0x000fe400078e00ab */
[----:B------:R-:W-:Y:S02]  /*63f0*/  IMAD.MOV.U32 R138, RZ, RZ, R234 ;  /* 0x000000ffff8a7224 */ /* 0x000fe400078e00ea */
[----:B------:R-:W-:Y:S02]  /*6400*/  IMAD.MOV.U32 R176, RZ, RZ, R167 ;  /* 0x000000ffffb07224 */ /* 0x000fe400078e00a7 */
[----:B------:R-:W-:Y:S01]  /*6410*/  IMAD.MOV.U32 R175, RZ, RZ, R165 ;  /* 0x000000ffffaf7224 */ /* 0x000fe200078e00a5 */
[----:B------:R-:W-:Y:S01]  /*6420*/  MOV R167, R161 ;  /* 0x000000a100a77202 */ /* 0x000fe20000000f00 */
[----:B------:R-:W-:-:S02]  /*6430*/  IMAD.MOV.U32 R171, RZ, RZ, R164 ;  /* 0x000000ffffab7224 */ /* 0x000fc400078e00a4 */
[----:B-1----:R-:W-:Y:S01]  /*6440*/  FFMA.FTZ R3, R170, c[0x0][0x2d0], -R6 ;  /* 0x0000b400aa037a23 */ /* 0x002fe20000010806 */
[----:B------:R-:W-:Y:S01]  /*6450*/  MOV R170, R163 ;  /* 0x000000a300aa7202 */ /* 0x000fe20000000f00 */
[----:B------:R-:W-:Y:S01]  /*6460*/  IMAD.MOV.U32 R166, RZ, RZ, R162 ;  /* 0x000000ffffa67224 */ /* 0x000fe200078e00a2 */
[----:B------:R-:W-:Y:S01]  /*6470*/  HMMA.16816.F32.BF16 R52, R8, R26, R52 ;  /* 0x0000001a0834723c */ /* 0x000fe20000041834 */
[----:B------:R1:W-:Y:S01]  /*6480*/  MUFU.EX2 R56, R3 ;  /* 0x0000000300387308 */ /* 0x0003e20000000800 */
[----:B------:R-:W-:Y:S01]  /*6490*/  IMAD.MOV.U32 R165, RZ, RZ, R160 ;  /* 0x000000ffffa57224 */ /* 0x000fe200078e00a0 */
[----:B------:R-:W-:Y:S01]  /*64a0*/  MOV R164, R158 ;  /* 0x0000009e00a47202 */ /* 0x000fe20000000f00 */
[----:B------:R-:W-:Y:S01]  /*64b0*/  IMAD.MOV.U32 R163, RZ, RZ, R159 ;  /* 0x000000ffffa37224 */ /* 0x000fe200078e009f */
[----:B------:R-:W-:Y:S01]  /*64c0*/  MOV R160, R138 ;  /* 0x0000008a00a07202 */ /* 0x000fe20000000f00 */
[----:B------:R-:W-:Y:S01]  /*64d0*/  IMAD.MOV.U32 R161, RZ, RZ, R139 ;  /* 0x000000ffffa17224 */ /* 0x000fe200078e008b */
[----:B------:R4:W5:Y:S01]  /*64e0*/  LDL.LU R234, [R1+0x74] ;  /* 0x0000740001ea7983 */ /* 0x0009620000300800 */
[----:B------:R-:W-:-:S02]  /*64f0*/  IMAD.MOV.U32 R159, RZ, RZ, R137 ;  /* 0x000000ffff9f7224 */ /* 0x000fc400078e0089 */
[----:B------:R-:W-:Y:S02]  /*6500*/  IMAD.MOV.U32 R158, RZ, RZ, R136 ;  /* 0x000000ffff9e7224 */ /* 0x000fe400078e0088 */
[----:B------:R-:W-:Y:S01]  /*6510*/  HMMA.16816.F32.BF16 R136, R8, R20, R44 ;  /* 0x000000140888723c */ /* 0x000fe2000004182c */
[----:B-1----:R-:W-:Y:S02]  /*6520*/  FFMA.FTZ R3, R178, c[0x0][0x2d0], -R6 ;  /* 0x0000b400b2037a23 */ /* 0x002fe40000010806 */
[----:B------:R-:W-:Y:S02]  /*6530*/  IMAD.MOV.U32 R178, RZ, RZ, R177 ;  /* 0x000000ffffb27224 */ /* 0x000fe400078e00b1 */
[----:B------:R-:W-:Y:S01]  /*6540*/  IMAD.MOV.U32 R177, RZ, RZ, R176 ;  /* 0x000000ffffb17224 */ /* 0x000fe200078e00b0 */
[----:B------:R-:W-:Y:S01]  /*6550*/  MOV R176, R175 ;  /* 0x000000af00b07202 */ /* 0x000fe20000000f00 */
[----:B------:R-:W-:Y:S01]  /*6560*/  IMAD.MOV.U32 R175, RZ, RZ, R170 ;  /* 0x000000ffffaf7224 */ /* 0x000fe200078e00aa */
[----:B------:R1:W-:Y:S01]  /*6570*/  MUFU.EX2 R45, R3 ;  /* 0x00000003002d7308 */ /* 0x0003e20000000800 */
[----:B------:R-:W-:Y:S01]  /*6580*/  IMAD.MOV.U32 R170, RZ, RZ, R171 ;  /* 0x000000ffffaa7224 */ /* 0x000fe200078e00ab */
[----:B------:R-:W-:Y:S01]  /*6590*/  MOV R171, R166 ;  /* 0x000000a600ab7202 */ /* 0x000fe20000000f00 */
[----:B------:R-:W-:-:S02]  /*65a0*/  IMAD.MOV.U32 R162, RZ, RZ, R157 ;  /* 0x000000ffffa27224 */ /* 0x000fc400078e009d */
[----:B------:R-:W-:Y:S02]  /*65b0*/  IMAD.MOV.U32 R166, RZ, RZ, R167 ;  /* 0x000000ffffa67224 */ /* 0x000fe400078e00a7 */
[----:B------:R-:W-:Y:S01]  /*65c0*/  IMAD.MOV.U32 R167, RZ, RZ, R165 ;  /* 0x000000ffffa77224 */ /* 0x000fe200078e00a5 */
[----:B------:R-:W-:Y:S01]  /*65d0*/  MOV R165, R163 ;  /* 0x000000a300a57202 */ /* 0x000fe20000000f00 */
[----:B------:R-:W-:Y:S01]  /*65e0*/  IMAD.MOV.U32 R163, RZ, RZ, R164 ;  /* 0x000000ffffa37224 */ /* 0x000fe200078e00a4 */
[----:B------:R-:W-:Y:S01]  /*65f0*/  MOV R157, R233 ;  /* 0x000000e9009d7202 */ /* 0x000fe20000000f00 */
[----:B-1----:R-:W-:Y:S01]  /*6600*/  FFMA.FTZ R3, R178, c[0x0][0x2d0], -R5 ;  /* 0x0000b400b2037a23 */ /* 0x002fe20000010805 */
[C---:B------:R-:W-:Y:S01]  /*6610*/  HMMA.16816.F32.BF16 R48, R8.reuse, R12, R48 ;  /* 0x0000000c0830723c */ /* 0x040fe20000041830 */
[----:B------:R-:W-:Y:S01]  /*6620*/  IMAD.MOV.U32 R178, RZ, RZ, R177 ;  /* 0x000000ffffb27224 */ /* 0x000fe200078e00b1 */
[----:B------:R-:W-:Y:S01]  /*6630*/  MOV R177, R176 ;  /* 0x000000b000b17202 */ /* 0x000fe20000000f00 */
[----:B------:R-:W-:Y:S01]  /*6640*/  IMAD.MOV.U32 R176, RZ, RZ, R175 ;  /* 0x000000ffffb07224 */ /* 0x000fe200078e00af */
[----:B------:R-:W1:Y:S01]  /*6650*/  MUFU.EX2 R24, R4 ;  /* 0x0000000400187308 */ /* 0x000e620000000800 */
[----:B------:R-:W-:Y:S01]  /*6660*/  IMAD.MOV.U32 R175, RZ, RZ, R170 ;  /* 0x000000ffffaf7224 */ /* 0x000fe200078e00aa */
[----:B------:R-:W-:Y:S01]  /*6670*/  MOV R170, R171 ;  /* 0x000000ab00aa7202 */ /* 0x000fe20000000f00 */
[----:B------:R-:W-:Y:S01]  /*6680*/  IMAD.MOV.U32 R164, RZ, RZ, R162 ;  /* 0x000000ffffa47224 */ /* 0x000fe200078e00a2 */
[----:B------:R-:W-:Y:S01]  /*6690*/  MOV R162, R161 ;  /* 0x000000a100a27202 */ /* 0x000fe20000000f00 */
[----:B------:R-:W-:Y:S01]  /*66a0*/  IMAD.MOV.U32 R171, RZ, RZ, R166 ;  /* 0x000000ffffab7224 */ /* 0x000fe200078e00a6 */
[C---:B------:R-:W-:Y:S01]  /*66b0*/  HMMA.16816.F32.BF16 R40, R8.reuse, R22, R40 ;  /* 0x000000160828723c */ /* 0x040fe20000041828 */
[----:B------:R-:W-:Y:S01]  /*66c0*/  IMAD.MOV.U32 R166, RZ, RZ, R167 ;  /* 0x000000ffffa67224 */ /* 0x000fe200078e00a7 */
[----:B------:R-:W-:Y:S01]  /*66d0*/  MOV R167, R165 ;  /* 0x000000a500a77202 */ /* 0x000fe20000000f00 */
[----:B------:R-:W-:Y:S01]  /*66e0*/  IMAD.MOV.U32 R161, RZ, RZ, R160 ;  /* 0x000000ffffa17224 */ /* 0x000fe200078e00a0 */
[----:B------:R2:W-:Y:S01]  /*66f0*/  MUFU.EX2 R44, R3 ;  /* 0x00000003002c7308 */ /* 0x0005e20000000800 */
[----:B------:R-:W-:Y:S01]  /*6700*/  IMAD.MOV.U32 R160, RZ, RZ, R159 ;  /* 0x000000ffffa07224 */ /* 0x000fe200078e009f */
[----:B------:R-:W-:Y:S01]  /*6710*/  MOV R159, R158 ;  /* 0x0000009e009f7202 */ /* 0x000fe20000000f00 */
[----:B------:R-:W-:Y:S01]  /*6720*/  IMAD.MOV.U32 R165, RZ, RZ, R163 ;  /* 0x000000ffffa57224 */ /* 0x000fe200078e00a3 */
[----:B------:R-:W-:Y:S01]  /*6730*/  HMMA.16816.F32.BF16 R28, R8, R14, R28 ;  /* 0x0000000e081c723c */ /* 0x000fe2000004181c */
[----:B------:R-:W-:Y:S01]  /*6740*/  IMAD.MOV.U32 R163, RZ, RZ, R164 ;  /* 0x000000ffffa37224 */ /* 0x000fe200078e00a4 */
[----:B------:R-:W-:Y:S01]  /*6750*/  MOV R164, R162 ;  /* 0x000000a200a47202 */ /* 0x000fe20000000f00 */
[----:B------:R-:W-:Y:S01]  /*6760*/  IMAD.MOV.U32 R158, RZ, RZ, R157 ;  /* 0x000000ffff9e7224 */ /* 0x000fe200078e009d */
[----:B------:R4:W5:Y:S01]  /*6770*/  LDL.LU R233, [R1+0x70] ;  /* 0x0000700001e97983 */ /* 0x0009620000300800 */
[----:B------:R-:W-:-:S02]  /*6780*/  IMAD.MOV.U32 R242, RZ, RZ, R177 ;  /* 0x000000fffff27224 */ /* 0x000fc400078e00b1 */
[----:B------:R-:W-:Y:S01]  /*6790*/  IMAD.MOV.U32 R157, RZ, RZ, R156 ;  /* 0x000000ffff9d7224 */ /* 0x000fe200078e009c */
[----:B------:R-:W-:Y:S01]  /*67a0*/  MOV R156, R151 ;  /* 0x00000097009c7202 */ /* 0x000fe20000000f00 */
[----:B------:R-:W-:Y:S02]  /*67b0*/  IMAD.MOV.U32 R162, RZ, RZ, R161 ;  /* 0x000000ffffa27224 */ /* 0x000fe400078e00a1 */
[----:B--2---:R-:W-:Y:S01]  /*67c0*/  FFMA.FTZ R3, R178, c[0x0][0x2d0], -R5 ;  /* 0x0000b400b2037a23 */ /* 0x004fe20000010805 */
[----:B------:R-:W-:Y:S01]  /*67d0*/  MOV R178, R171 ;  /* 0x000000ab00b27202 */ /* 0x000fe20000000f00 */
[----:B------:R-:W-:Y:S01]  /*67e0*/  IMAD.MOV.U32 R174, RZ, RZ, R170 ;  /* 0x000000ffffae7224 */ /* 0x000fe200078e00aa */
[----:B------:R-:W-:Y:S01]  /*67f0*/  MOV R172, R176 ;  /* 0x000000b000ac7202 */ /* 0x000fe20000000f00 */
[----:B------:R-:W-:Y:S01]  /*6800*/  IMAD.MOV.U32 R161, RZ, RZ, R160 ;  /* 0x000000ffffa17224 */ /* 0x000fe200078e00a0 */
[----:B------:R-:W-:Y:S01]  /*6810*/  MOV R160, R159 ;  /* 0x0000009f00a07202 */ /* 0x000fe20000000f00 */
[----:B------:R-:W-:Y:S01]  /*6820*/  IMAD.MOV.U32 R151, RZ, RZ, R232 ;  /* 0x000000ffff977224 */ /* 0x000fe200078e00e8 */
[----:B------:R2:W-:Y:S01]  /*6830*/  MUFU.EX2 R27, R3 ;  /* 0x00000003001b7308 */ /* 0x0005e20000000800 */
[----:B------:R-:W-:-:S02]  /*6840*/  IMAD.MOV.U32 R159, RZ, RZ, R158 ;  /* 0x000000ffff9f7224 */ /* 0x000fc400078e009e */
[----:B------:R-:W-:Y:S01]  /*6850*/  IMAD.MOV.U32 R173, RZ, RZ, R175 ;  /* 0x000000ffffad7224 */ /* 0x000fe200078e00af */
[----:B------:R-:W-:Y:S01]  /*6860*/  MOV R77, R174 ;  /* 0x000000ae004d7202 */ /* 0x000fe20000000f00 */
        /* <DEDUP_REMOVED lines=8> */
[----:B--2---:R-:W-:-:S02]  /*68f0*/  FFMA.FTZ R3, R242, c[0x0][0x2d0], -R5 ;  /* 0x0000b400f2037a23 */ /* 0x004fc40000010805 */
[----:B------:R-:W-:Y:S02]  /*6900*/  IMAD.MOV.U32 R176, RZ, RZ, R167 ;  /* 0x000000ffffb07224 */ /* 0x000fe400078e00a7 */
[----:B------:R-:W-:Y:S01]  /*6910*/  IMAD.MOV.U32 R183, RZ, RZ, R172 ;  /* 0x000000ffffb77224 */ /* 0x000fe200078e00ac */
[----:B------:R2:W-:Y:S01]  /*6920*/  MUFU.EX2 R26, R3 ;  /* 0x00000003001a7308 */ /* 0x0005e20000000800 */
[----:B------:R-:W-:Y:S02]  /*6930*/  IMAD.MOV.U32 R78, RZ, RZ, R173 ;  /* 0x000000ffff4e7224 */ /* 0x000fe400078e00ad */
[----:B------:R-:W-:Y:S02]  /*6940*/  IMAD.MOV.U32 R171, RZ, RZ, R164 ;  /* 0x000000ffffab7224 */ /* 0x000fe400078e00a4 */
[----:B------:R-:W-:Y:S02]  /*6950*/  IMAD.MOV.U32 R177, RZ, RZ, R166 ;  /* 0x000000ffffb17224 */ /* 0x000fe400078e00a6 */
[----:B------:R-:W-:Y:S01]  /*6960*/  IMAD.MOV.U32 R167, RZ, RZ, R161 ;  /* 0x000000ffffa77224 */ /* 0x000fe200078e00a1 */
[----:B------:R-:W-:Y:S01]  /*6970*/  MOV R161, R156 ;  /* 0x0000009c00a17202 */ /* 0x000fe20000000f00 */
[----:B------:R-:W-:Y:S01]  /*6980*/  IMAD.MOV.U32 R165, RZ, RZ, R160 ;  /* 0x000000ffffa57224 */ /* 0x000fe200078e00a0 */
[----:B------:R-:W-:Y:S01]  /*6990*/  MOV R179, R176 ;  /* 0x000000b000b37202 */ /* 0x000fe20000000f00 */
[----:B------:R-:W-:-:S02]  /*69a0*/  IMAD.MOV.U32 R160, RZ, RZ, R151 ;  /* 0x000000ffffa07224 */ /* 0x000fc400078e0097 */
[----:B--2---:R-:W-:Y:S01]  /*69b0*/  FFMA.FTZ R3, R83, c[0x0][0x2d0], -R5 ;  /* 0x0000b40053037a23 */ /* 0x004fe20000010805 */
        /* <DEDUP_REMOVED lines=8> */
[----:B------:R-:W-:Y:S01]  /*6a40*/  MOV R172, R171 ;  /* 0x000000ab00ac7202 */ /* 0x000fe20000000f00 */
[----:B------:R-:W-:Y:S01]  /*6a50*/  IMAD.MOV.U32 R170, RZ, RZ, R163 ;  /* 0x000000ffffaa7224 */ /* 0x000fe200078e00a3 */
[----:B------:R-:W-:Y:S01]  /*6a60*/  MOV R135, R134 ;  /* 0x0000008600877202 */ /* 0x000fe20000000f00 */
[----:B------:R-:W-:-:S02]  /*6a70*/  IMAD.MOV.U32 R182, RZ, RZ, R177 ;  /* 0x000000ffffb67224 */ /* 0x000fc400078e00b1 */
[----:B------:R-:W-:Y:S02]  /*6a80*/  IMAD.MOV.U32 R183, RZ, RZ, R228 ;  /* 0x000000ffffb77224 */ /* 0x000fe400078e00e4 */
[----:B------:R-:W-:Y:S02]  /*6a90*/  IMAD.MOV.U32 R174, RZ, RZ, R167 ;  /* 0x000000ffffae7224 */ /* 0x000fe400078e00a7 */
[----:B------:R-:W-:Y:S01]  /*6aa0*/  IMAD.MOV.U32 R171, RZ, RZ, R160 ;  /* 0x000000ffffab7224 */ /* 0x000fe200078e00a0 */
[----:B------:R-:W-:Y:S01]  /*6ab0*/  MOV R160, R156 ;  /* 0x0000009c00a07202 */ /* 0x000fe20000000f00 */
[----:B------:R-:W-:Y:S02]  /*6ac0*/  IMAD.MOV.U32 R176, RZ, RZ, R164 ;  /* 0x000000ffffb07224 */ /* 0x000fe400078e00a4 */
[----:B------:R-:W-:Y:S02]  /*6ad0*/  IMAD.MOV.U32 R134, RZ, RZ, R231 ;  /* 0x000000ffff867224 */ /* 0x000fe400078e00e7 */
[----:B------:R-:W-:-:S02]  /*6ae0*/  FFMA.FTZ R6, R77, c[0x0][0x2d0], -R0 ;  /* 0x0000b4004d067a23 */ /* 0x000fc40000010800 */
[--C-:B------:R-:W-:Y:S02]  /*6af0*/  FFMA.FTZ R12, R78, c[0x0][0x2d0], -R0.reuse ;  /* 0x0000b4004e0c7a23 */ /* 0x100fe40000010800 */
[--C-:B------:R-:W-:Y:S02]  /*6b00*/  FFMA.FTZ R4, R79, c[0x0][0x2d0], -R0.reuse ;  /* 0x0000b4004f047a23 */ /* 0x100fe40000010800 */
[----:B------:R-:W-:Y:S01]  /*6b10*/  FFMA.FTZ R13, R179, c[0x0][0x2d0], -R0 ;  /* 0x0000b400b30d7a23 */ /* 0x000fe20000010800 */
[----:B------:R-:W-:Y:S01]  /*6b20*/  MOV R163, R159 ;  /* 0x0000009f00a37202 */ /* 0x000fe20000000f00 */
[----:B------:R-:W-:Y:S02]  /*6b30*/  IMAD.MOV.U32 R162, RZ, RZ, R157 ;  /* 0x000000ffffa27224 */ /* 0x000fe400078e009d */
[----:B------:R-:W-:Y:S01]  /*6b40*/  IMAD.MOV.U32 R242, RZ, RZ, R170 ;  /* 0x000000fffff27224 */ /* 0x000fe200078e00aa */
[----:B------:R3:W-:Y:S01]  /*6b50*/  MUFU.EX2 R25, R3 ;  /* 0x0000000300197308 */ /* 0x0007e20000000800 */
[----:B------:R-:W-:Y:S01]  /*6b60*/  FADD.FTZ R0, R183, R182 ;  /* 0x000000b6b7007221 */ /* 0x000fe20000010000 */
[----:B------:R-:W-:Y:S01]  /*6b70*/  MOV R86, R171 ;  /* 0x000000ab00567202 */ /* 0x000fe20000000f00 */
[----:B------:R-:W-:Y:S01]  /*6b80*/  IMAD.MOV.U32 R173, RZ, RZ, R166 ;  /* 0x000000ffffad7224 */ /* 0x000fe200078e00a6 */
[----:B------:R-:W-:Y:S01]  /*6b90*/  MOV R151, R230 ;  /* 0x000000e600977202 */ /* 0x000fe20000000f00 */
[----:B------:R-:W-:-:S02]  /*6ba0*/  IMAD.MOV.U32 R156, RZ, RZ, R148 ;  /* 0x000000ffff9c7224 */ /* 0x000fc400078e0094 */
[----:B------:R-:W-:Y:S01]  /*6bb0*/  FADD.FTZ R20, R181, R180 ;  /* 0x000000b4b5147221 */ /* 0x000fe20000010000 */
[----:B------:R-:W-:Y:S01]  /*6bc0*/  HMMA.16816.F32.BF16 R36, R8, R18, R36 ;  /* 0x000000120824723c */ /* 0x000fe20000041824 */
[----:B------:R-:W-:Y:S02]  /*6bd0*/  FFMA.FTZ R5, R83, c[0x0][0x2d0], -R7 ;  /* 0x0000b40053057a23 */ /* 0x000fe40000010807 */
[----:B------:R-:W-:Y:S01]  /*6be0*/  FADD.FTZ R22, R251, R248 ;  /* 0x000000f8fb167221 */ /* 0x000fe20000010000 */
[----:B------:R-:W-:Y:S01]  /*6bf0*/  MOV R178, R165 ;  /* 0x000000a500b27202 */ /* 0x000fe20000000f00 */
[----:B------:R-:W-:Y:S01]  /*6c00*/  IMAD.MOV.U32 R182, RZ, RZ, R174 ;  /* 0x000000ffffb67224 */ /* 0x000fe200078e00ae */
[----:B------:R4:W5:Y:S01]  /*6c10*/  LDL.LU R231, [R1+0x68] ;  /* 0x0000680001e77983 */ /* 0x0009620000300800 */
[----:B------:R-:W-:Y:S02]  /*6c20*/  IMAD.MOV.U32 R159, RZ, RZ, R135 ;  /* 0x000000ffff9f7224 */ /* 0x000fe400078e0087 */
[----:B------:R-:W-:Y:S01]  /*6c30*/  IMAD.MOV.U32 R170, RZ, RZ, R161 ;  /* 0x000000ffffaa7224 */ /* 0x000fe200078e00a1 */
[----:B------:R-:W-:Y:S01]  /*6c40*/  MOV R158, R134 ;  /* 0x00000086009e7202 */ /* 0x000fe20000000f00 */
[----:B------:R-:W-:-:S02]  /*6c50*/  IMAD.MOV.U32 R174, RZ, RZ, R176 ;  /* 0x000000ffffae7224 */ /* 0x000fc400078e00b0 */
[----:B---3--:R-:W-:Y:S01]  /*6c60*/  FFMA.FTZ R3, R119, c[0x0][0x2d0], -R7 ;  /* 0x0000b40077037a23 */ /* 0x008fe20000010807 */
[----:B------:R-:W-:Y:S01]  /*6c70*/  MOV R175, R162 ;  /* 0x000000a200af7202 */ /* 0x000fe20000000f00 */
[----:B------:R-:W-:Y:S01]  /*6c80*/  IMAD.MOV.U32 R157, RZ, RZ, R133 ;  /* 0x000000ffff9d7224 */ /* 0x000fe200078e0085 */
[----:B------:R2:W-:Y:S01]  /*6c90*/  MUFU.EX2 R15, R5 ;  /* 0x00000005000f7308 */ /* 0x0005e20000000800 */
[----:B------:R-:W-:Y:S02]  /*6ca0*/  FFMA.FTZ R7, R76, c[0x0][0x2d0], -R7 ;  /* 0x0000b4004c077a23 */ /* 0x000fe40000010807 */
[----:B------:R-:W-:Y:S02]  /*6cb0*/  FADD.FTZ R21, R242, R252 ;  /* 0x000000fcf2157221 */ /* 0x000fe40000010000 */
        /* <DEDUP_REMOVED lines=8> */
[----:B------:R-:W-:Y:S01]  /*6d40*/  IMAD.MOV.U32 R161, RZ, RZ, R157 ;  /* 0x000000ffffa17224 */ /* 0x000fe200078e009d */
[----:B------:R-:W1:Y:S01]  /*6d50*/  LDSM.16.MT88.4 R132, [R224+0x3100] ;  /* 0x00310000e084783b */ /* 0x000e620000004200 */
[----:B--2---:R-:W-:Y:S01]  /*6d60*/  FADD.FTZ R5, R174, R0 ;  /* 0x00000000ae057221 */ /* 0x004fe20000010000 */
[----:B------:R2:W-:Y:S01]  /*6d70*/  MUFU.EX2 R23, R3 ;  /* 0x0000000300177308 */ /* 0x0005e20000000800 */
[----:B------:R-:W-:Y:S01]  /*6d80*/  IMAD.MOV.U32 R159, RZ, RZ, R151 ;  /* 0x000000ffff9f7224 */ /* 0x000fe200078e0097 */
[----:B------:R-:W-:Y:S01]  /*6d90*/  LDSM.16.MT88.4 R164, [R225+0x3100] ;  /* 0x00310000e1a4783b */ /* 0x000fe20000004200 */
[----:B------:R-:W-:-:S02]  /*6da0*/  IMAD.MOV.U32 R162, RZ, RZ, R158 ;  /* 0x000000ffffa27224 */ /* 0x000fc400078e009e */
[----:B------:R-:W-:Y:S01]  /*6db0*/  FADD.FTZ R0, R76, R22 ;  /* 0x000000164c007221 */ /* 0x000fe20000010000 */
[----:B------:R-:W-:Y:S01]  /*6dc0*/  LDSM.16.MT88.4 R16, [R226+0x3100] ;  /* 0x00310000e210783b */ /* 0x000fe20000004200 */
[----:B---3--:R-:W-:Y:S01]  /*6dd0*/  FADD.FTZ R4, R86, R20 ;  /* 0x0000001456047221 */ /* 0x008fe20000010000 */
[----:B------:R3:W1:Y:S01]  /*6de0*/  MUFU.EX2 R9, R6 ;  /* 0x0000000600097308 */ /* 0x0006620000000800 */
[----:B------:R-:W-:Y:S01]  /*6df0*/  FADD.FTZ R5, R77, R5 ;  /* 0x000000054d057221 */ /* 0x000fe20000010000 */
[----:B------:R4:W5:Y:S01]  /*6e00*/  LDL.LU R230, [R1+0x64] ;  /* 0x0000640001e67983 */ /* 0x0009620000300800 */
[----:B------:R-:W-:Y:S02]  /*6e10*/  IMAD.MOV.U32 R158, RZ, RZ, R150 ;  /* 0x000000ffff9e7224 */ /* 0x000fe400078e0096 */
[----:B------:R-:W-:Y:S01]  /*6e20*/  FADD.FTZ R4, R183, R4 ;  /* 0x00000004b7047221 */ /* 0x000fe20000010000 */
[----:B------:R-:W-:Y:S01]  /*6e30*/  MOV R157, R149 ;  /* 0x00000095009d7202 */ /* 0x000fe20000000f00 */
[----:B--2---:R-:W-:Y:S01]  /*6e40*/  FADD.FTZ R3, R82, R21 ;  /* 0x0000001552037221 */ /* 0x004fe20000010000 */
[----:B------:R-:W-:Y:S01]  /*6e50*/  MOV R81, R161 ;  /* 0x000000a100517202 */ /* 0x000fe20000000f00 */
[----:B------:R-:W-:-:S02]  /*6e60*/  IMAD.MOV.U32 R169, RZ, RZ, R163 ;  /* 0x000000ffffa97224 */ /* 0x000fc400078e00a3 */
[----:B------:R-:W-:Y:S02]  /*6e70*/  IMAD.MOV.U32 R83, RZ, RZ, R159 ;  /* 0x000000ffff537224 */ /* 0x000fe400078e009f */
[----:B------:R-:W-:Y:S01]  /*6e80*/  IMAD.MOV.U32 R80, RZ, RZ, R162 ;  /* 0x000000ffff507224 */ /* 0x000fe200078e00a2 */
[----:B------:R-:W-:Y:S01]  /*6e90*/  MOV R78, R177 ;  /* 0x000000b1004e7202 */ /* 0x000fe20000000f00 */
[----:B---3--:R-:W-:Y:S01]  /*6ea0*/  FADD.FTZ R6, R154, R3 ;  /* 0x000000039a067221 */ /* 0x008fe20000010000 */
[----:B------:R-:W-:Y:S01]  /*6eb0*/  MOV R170, R158 ;  /* 0x0000009e00aa7202 */ /* 0x000fe20000000f00 */
[----:B------:R-:W-:Y:S02]  /*6ec0*/  FADD.FTZ R3, R152, R0 ;  /* 0x0000000098037221 */ /* 0x000fe40000010000 */
[----:B------:R-:W-:Y:S01]  /*6ed0*/  IMAD.MOV.U32 R79, RZ, RZ, R178 ;  /* 0x000000ffff4f7224 */ /* 0x000fe200078e00b2 */
[----:B------:R2:W-:Y:S01]  /*6ee0*/  MUFU.EX2 R14, R7 ;  /* 0x00000007000e7308 */ /* 0x0005e20000000800 */
[----:B------:R-:W-:Y:S01]  /*6ef0*/  FADD.FTZ R0, R87, R5 ;  /* 0x0000000557007221 */ /* 0x000fe20000010000 */
[----:B------:R-:W3:Y:S01]  /*6f00*/  LDSM.16.MT88.4 R148, [R227+0x3100] ;  /* 0x00310000e394783b */ /* 0x000ee20000004200 */
[----:B------:R-:W-:-:S02]  /*6f10*/  FADD.FTZ R5, R243, R4 ;  /* 0x00000004f3057221 */ /* 0x000fc40000010000 */
[----:B------:R-:W-:Y:S01]  /*6f20*/  IMAD.MOV.U32 R82, RZ, RZ, R83 ;  /* 0x000000ffff527224 */ /* 0x000fe200078e0053 */
[----:B------:R4:W5:Y:S01]  /*6f30*/  LDL.LU R229, [R1+0x60] ;  /* 0x0000600001e57983 */ /* 0x0009620000300800 */
[----:B------:R-:W-:Y:S02]  /*6f40*/  FADD.FTZ R4, R169, R6 ;  /* 0x00000006a9047221 */ /* 0x000fe40000010000 */
[----:B------:R-:W-:Y:S02]  /*6f50*/  FADD.FTZ R3, R80, R3 ;  /* 0x0000000350037221 */ /* 0x000fe40000010000 */
[----:B------:R-:W-:Y:S01]  /*6f60*/  IMAD.MOV.U32 R171, RZ, RZ, R157 ;  /* 0x000000ffffab7224 */ /* 0x000fe200078e009d */
[----:B------:R-:W-:Y:S01]  /*6f70*/  MOV R76, R79 ;  /* 0x0000004f004c7202 */ /* 0x000fe20000000f00 */
[----:B------:R-:W-:Y:S01]  /*6f80*/  FADD.FTZ R0, R81, R0 ;  /* 0x0000000051007221 */ /* 0x000fe20000010000 */
[----:B------:R-:W1:Y:S01]  /*6f90*/  MUFU.EX2 R10, R12 ;  /* 0x0000000c000a7308 */ /* 0x000e620000000800 */
[----:B------:R-:W-:Y:S01]  /*6fa0*/  FADD.FTZ R8, R246, R5 ;  /* 0x00000005f6087221 */ /* 0x000fe20000010000 */
[----:B------:R4:W5:Y:S01]  /*6fb0*/  LDL.LU R228, [R1+0x5c] ;  /* 0x00005c0001e47983 */ /* 0x0009620000300800 */
[----:B------:R-:W-:-:S02]  /*6fc0*/  IMAD.MOV.U32 R242, RZ, RZ, R172 ;  /* 0x000000fffff27224 */ /* 0x000fc400078e00ac */
[----:B------:R-:W-:Y:S02]  /*6fd0*/  IMAD.MOV.U32 R83, RZ, RZ, R78 ;  /* 0x000000ffff537224 */ /* 0x000fe400078e004e */
[----:B--2---:R-:W-:Y:S02]  /*6fe0*/  FADD.FTZ R7, R82, R4 ;  /* 0x0000000452077221 */ /* 0x004fe40000010000 */
[----:B------:R-:W-:Y:S02]  /*6ff0*/  FADD.FTZ R6, R170, R3 ;  /* 0x00000003aa067221 */ /* 0x000fe40000010000 */
[----:B------:R-:W-:Y:S01]  /*7000*/  IMAD.MOV.U32 R77, RZ, RZ, R182 ;  /* 0x000000ffff4d7224 */ /* 0x000fe200078e00b6 */
[----:B------:R-:W-:Y:S01]  /*7010*/  MOV R79, R155 ;  /* 0x0000009b004f7202 */ /* 0x000fe20000000f00 */
[----:B------:R-:W-:Y:S01]  /*7020*/  FADD.FTZ R5, R171, R0 ;  /* 0x00000000ab057221 */ /* 0x000fe20000010000 */
[----:B------:R-:W2:Y:S01]  /*7030*/  MUFU.EX2 R13, R13 ;  /* 0x0000000d000d7308 */ /* 0x000ea20000000800 */
[----:B------:R-:W-:Y:S01]  /*7040*/  FADD.FTZ R4, R249, R8 ;  /* 0x00000008f9047221 */ /* 0x000fe20000010000 */
[----:B------:R4:W5:Y:S01]  /*7050*/  LDL.LU R119, [R1+0x58] ;  /* 0x0000580001777983 */ /* 0x0009620000300800 */
[----:B------:R-:W-:-:S02]  /*7060*/  IMAD.MOV.U32 R78, RZ, RZ, R242 ;  /* 0x000000ffff4e7224 */ /* 0x000fc400078e00f2 */
[----:B------:R-:W-:Y:S02]  /*7070*/  FADD.FTZ R3, R83, R7 ;  /* 0x0000000753037221 */ /* 0x000fe40000010000 */
[----:B------:R-:W-:Y:S02]  /*7080*/  FADD.FTZ R0, R76, R6 ;  /* 0x000000064c007221 */ /* 0x000fe40000010000 */
[----:B------:R-:W-:Y:S02]  /*7090*/  IMAD.MOV.U32 R242, RZ, RZ, R153 ;  /* 0x000000fffff27224 */ /* 0x000fe400078e0099 */
[----:B------:R-:W-:Y:S02]  /*70a0*/  FADD.FTZ R6, R77, R5 ;  /* 0x000000054d067221 */ /* 0x000fe40000010000 */
[----:B------:R-:W-:Y:S02]  /*70b0*/  FADD.FTZ R4, R245, R4 ;  /* 0x00000004f5047221 */ /* 0x000fe40000010000 */
[----:B------:R-:W-:-:S02]  /*70c0*/  FADD.FTZ R5, R78, R3 ;  /* 0x000000034e057221 */ /* 0x000fc40000010000 */
[----:B------:R-:W-:Y:S02]  /*70d0*/  FADD.FTZ R3, R79, R0 ;  /* 0x000000004f037221 */ /* 0x000fe40000010000 */
[----:B------:R-:W-:Y:S02]  /*70e0*/  FADD.FTZ R0, R242, R6 ;  /* 0x00000006f2007221 */ /* 0x000fe40000010000 */
[----:B------:R-:W-:Y:S02]  /*70f0*/  FADD.FTZ R4, R215, R4 ;  /* 0x00000004d7047221 */ /* 0x000fe40000010000 */
        /* <DEDUP_REMOVED lines=62> */
[----:B-1----:R-:W-:-:S02]  /*74e0*/  FADD.FTZ R3, R24, R0 ;  /* 0x0000000018037221 */ /* 0x002fc40000010000 */
        /* <DEDUP_REMOVED lines=12> */
[----:B--2---:R-:W-:Y:S02]  /*75b0*/  FADD.FTZ R4, R13, R4 ;  /* 0x000000040d047221 */ /* 0x004fe40000010000 */
[----:B------:R-:W-:Y:S02]  /*75c0*/  FADD.FTZ R0, R25, R0 ;  /* 0x0000000019007221 */ /* 0x000fe40000010000 */
[----:B------:R-:W-:Y:S01]  /*75d0*/  FADD.FTZ R3, R45, R3 ;  /* 0x000000032d037221 */ /* 0x000fe20000010000 */
[----:B------:R4:W-:Y:S04]  /*75e0*/  STL [R1+0x1c], R5 ;  /* 0x00001c0501007387 */ /* 0x0009e80000100800 */
[----:B------:R4:W-:Y:S04]  /*75f0*/  STL [R1+0x18], R4 ;  /* 0x0000180401007387 */ /* 0x0009e80000100800 */
[----:B------:R4:W-:Y:S04]  /*7600*/  STL [R1+0x24], R0 ;  /* 0x0000240001007387 */ /* 0x0009e80000100800 */
[----:B------:R4:W-:Y:S01]  /*7610*/  STL [R1+0x20], R3 ;  /* 0x0000200301007387 */ /* 0x0009e20000100800 */
[----:B------:R-:W-:-:S02]  /*7620*/  F2FP.BF16.PACK_AB R176, R57, R60 ;  /* 0x0000003c39b0723e */ /* 0x000fc400000010ff */
[----:B------:R-:W-:Y:S02]  /*7630*/  F2FP.BF16.PACK_AB R177, R27, R44 ;  /* 0x0000002c1bb1723e */ /* 0x000fe400000010ff */
[----:B------:R-:W-:Y:S02]  /*7640*/  F2FP.BF16.PACK_AB R178, R45, R56 ;  /* 0x000000382db2723e */ /* 0x000fe400000010ff */
[----:B------:R-:W-:Y:S02]  /*7650*/  F2FP.BF16.PACK_AB R179, R25, R26 ;  /* 0x0000001a19b3723e */ /* 0x000fe400000010ff */
[----:B------:R-:W-:Y:S02]  /*7660*/  F2FP.BF16.PACK_AB R180, R23, R24 ;  /* 0x0000001817b4723e */ /* 0x000fe400000010ff */
[----:B------:R-:W-:Y:S02]  /*7670*/  F2FP.BF16.PACK_AB R181, R10, R9 ;  /* 0x000000090ab5723e */ /* 0x000fe400000010ff */
[----:B------:R-:W-:-:S02]  /*7680*/  F2FP.BF16.PACK_AB R182, R14, R15 ;  /* 0x0000000f0eb6723e */ /* 0x000fc400000010ff */
[----:B------:R-:W-:Y:S01]  /*7690*/  F2FP.BF16.PACK_AB R183, R13, R11 ;  /* 0x0000000b0db7723e */ /* 0x000fe200000010ff */
[C---:B------:R-:W-:Y:S08]  /*76a0*/  HMMA.16816.F32.BF16 R120, R176.reuse, R132, R120 ;  /* 0x00000084b078723c */ /* 0x040ff00000041878 */
[C---:B------:R-:W-:Y:S08]  /*76b0*/  HMMA.16816.F32.BF16 R128, R176.reuse, R134, R128 ;  /* 0x00000086b080723c */ /* 0x040ff00000041880 */
[C---:B---3--:R-:W-:Y:S08]  /*76c0*/  HMMA.16816.F32.BF16 R140, R176.reuse, R148, R140 ;  /* 0x00000094b08c723c */ /* 0x048ff0000004188c */
[C---:B------:R-:W-:Y:S08]  /*76d0*/  HMMA.16816.F32.BF16 R144, R176.reuse, R150, R144 ;  /* 0x00000096b090723c */ /* 0x040ff00000041890 */
[C---:B------:R-:W-:Y:S08]  /*76e0*/  HMMA.16816.F32.BF16 R156, R176.reuse, R164, R96 ;  /* 0x000000a4b09c723c */ /* 0x040ff00000041860 */
[----:B------:R-:W-:Y:S08]  /*76f0*/  HMMA.16816.F32.BF16 R160, R176, R166, R92 ;  /* 0x000000a6b0a0723c */ /* 0x000ff0000004185c */
[C---:B------:R-:W-:Y:S08]  /*7700*/  HMMA.16816.F32.BF16 R124, R180.reuse, R132, R124 ;  /* 0x00000084b47c723c */ /* 0x040ff0000004187c */
[C---:B------:R-:W-:Y:S08]  /*7710*/  HMMA.16816.F32.BF16 R136, R180.reuse, R148, R136 ;  /* 0x00000094b488723c */ /* 0x040ff00000041888 */
[----:B------:R-:W-:Y:S08]  /*7720*/  HMMA.16816.F32.BF16 R152, R180, R164, R32 ;  /* 0x000000a4b498723c */ /* 0x000ff00000041820 */
[----:B------:R-:W-:Y:S08]  /*7730*/  HMMA.16816.F32.BF16 R172, R176, R16, R88 ;  /* 0x00000010b0ac723c */ /* 0x000ff00000041858 */
[C---:B------:R-:W-:Y:S08]  /*7740*/  HMMA.16816.F32.BF16 R132, R180.reuse, R134, R52 ;  /* 0x00000086b484723c */ /* 0x040ff00000041834 */
[C---:B------:R-:W-:Y:S08]  /*7750*/  HMMA.16816.F32.BF16 R148, R180.reuse, R150, R40 ;  /* 0x00000096b494723c */ /* 0x040ff00000041828 */
[C---:B------:R-:W-:Y:S08]  /*7760*/  HMMA.16816.F32.BF16 R164, R180.reuse, R166, R36 ;  /* 0x000000a6b4a4723c */ /* 0x040ff00000041824 */
[----:B------:R-:W-:Y:S08]  /*7770*/  HMMA.16816.F32.BF16 R168, R180, R16, R48 ;  /* 0x00000010b4a8723c */ /* 0x000ff00000041830 */
[-C--:B------:R-:W-:Y:S08]  /*7780*/  HMMA.16816.F32.BF16 R176, R176, R18.reuse, R64 ;  /* 0x00000012b0b0723c */ /* 0x080ff00000041840 */
[----:B------:R-:W-:Y:S01]  /*7790*/  HMMA.16816.F32.BF16 R180, R180, R18, R28 ;  /* 0x00000012b4b4723c */ /* 0x000fe2000004181c */
[----:B------:R-:W-:Y:S07]  /*77a0*/  @!P1 BRA `(.L_x_2) ;  /* 0x0000566000009947 */ /* 0x000fee0003800000 */
[----:B----4-:R-:W2:Y:S01]  /*77b0*/  LDL.LU R242, [R1] ;  /* 0x0000000001f27983 */ /* 0x010ea20000300800 */
[----:B------:R-:W-:Y:S01]  /*77c0*/  UMOV UR6, 0x5 ;  /* 0x0000000500067882 */ /* 0x000fe20000000000 */
[----:B------:R-:W-:Y:S01]  /*77d0*/  IMAD.MOV.U32 R116, RZ, RZ, R70 ;  /* 0x000000ffff747224 */ /* 0x000fe200078e0046 */
[----:B------:R-:W-:Y:S01]  /*77e0*/  ULDC.64 UR4, c[0x0][0x208] ;  /* 0x0000820000047ab9 */ /* 0x000fe20000000a00 */
[----:B------:R-:W-:Y:S01]  /*77f0*/  IMAD.MOV.U32 R3, RZ, RZ, R71 ;  /* 0x000000ffff037224 */ /* 0x000fe200078e0047 */
[----:B------:R-:W-:Y:S01]  /*7800*/  MOV R118, R2 ;  /* 0x0000000200767202 */ /* 0x000fe20000000f00 */
[----:B------:R-:W-:Y:S01]  /*7810*/  USHF.L.U64.HI UR5, UR4, UR6, UR5 ;  /* 0x0000000604057299 */ /* 0x000fe20008010205 */
[----:B------:R-:W-:Y:S01]  /*7820*/  MOV R117, R68 ;  /* 0x0000004400757202 */ /* 0x000fe20000000f00 */
[----:B------:R-:W-:Y:S01]  /*7830*/  USHF.L.U32 UR4, UR4, 0x5, URZ ;  /* 0x0000000504047899 */ /* 0x000fe2000800063f */
[----:B--2---:R-:W-:-:S07]  /*7840*/  IADD3 R242, R242, -0x2, RZ ;  /* 0xfffffffef2f27810 */ /* 0x004fce0007ffe0ff */
[----:B------:R-:W2:Y:S04]  /*7850*/  LDL.LU.64 R76, [R1+0x8] ;  /* 0x00000800014c7983 */ /* 0x000ea80000300a00 */
[----:B------:R-:W3:Y:S04]  /*7860*/  LDL.LU.64 R78, [R1+0x10] ;  /* 0x00001000014e7983 */ /* 0x000ee80000300a00 */
[----:B------:R-:W4:Y:S01]  /*7870*/  LDL R83, [R1+0x28] ;  /* 0x0000280001537983 */ /* 0x000f220000100800 */
[----:B--2---:R-:W-:-:S02]  /*7880*/  MOV R5, R77 ;  /* 0x0000004d00057202 */ /* 0x004fc40000000f00 */
[----:B---3--:R-:W-:Y:S02]  /*7890*/  MOV R4, R78 ;  /* 0x0000004e00047202 */ /* 0x008fe40000000f00 */
[----:B----4-:R-:W-:-:S03]  /*78a0*/  SHF.L.U32 R241, R83, 0x1, RZ ;  /* 0x0000000153f17819 */ /* 0x010fc600000006ff */
[----:B------:R1:W-:Y:S04]  /*78b0*/  STL.64 [R1+0x38], R4 ;  /* 0x0000380401007387 */ /* 0x0003e80000100a00 */
.L_x_3:
[----:B--2---:R-:W2:Y:S01]  /*78c0*/  LDL.64 R72, [R1+0x38] ;  /* 0x0000380001487983 */ /* 0x004ea20000100a00 */
[----:B------:R-:W-:Y:S04]  /*78d0*/  DEPBAR.LE SB0, 0x0 ;  /* 0x000080000000791a */ /* 0x000fe80000000000 */
[----:B------:R-:W-:Y:S01]  /*78e0*/  SHF.R.S32.HI R0, RZ, 0x1f, R242 ;  /* 0x0000001fff007819 */ /* 0x000fe200000114f2 */
[----:B------:R-:W-:Y:S01]  /*78f0*/  BAR.SYNC.DEFER_BLOCKING 0x0 ;  /* 0x0000000000007b1d */ /* 0x000fe20000010000 */
[----:B------:R-:W-:Y:S04]  /*7900*/  IMAD.WIDE.U32 R84, R242, c[0x0][0x208], RZ ;  /* 0x00008200f2547a25 */ /* 0x000fe800078e00ff */
[----:B------:R-:W-:Y:S03]  /*7910*/  IMAD R0, R0, c[0x0][0x208], RZ ;  /* 0x0000820000007a24 */ /* 0x000fe600078e02ff */
[----:B-----5:R-:W-:Y:S01]  /*7920*/  STL [R1+0x58], R230 ;  /* 0x000058e601007387 */ /* 0x020fe20000100800 */
[----:B------:R-:W-:Y:S03]  /*7930*/  IMAD R0, R242, c[0x0][0x20c], R0 ;  /* 0x00008300f2007a24 */ /* 0x000fe600078e0200 */
[----:B------:R-:W-:Y:S02]  /*7940*/  STL [R1+0x5c], R119 ;  /* 0x00005c7701007387 */ /* 0x000fe40000100800 */
[----:B------:R-:W-:Y:S02]  /*7950*/  IADD3 R0, R85, R0, RZ ;  /* 0x0000000055007210 */ /* 0x000fe40007ffe0ff */
[----:B------:R-:W-:Y:S03]  /*7960*/  STL [R1+0x60], R234 ;  /* 0x000060ea01007387 */ /* 0x000fe60000100800 */
[----:B------:R-:W-:Y:S01]  /*7970*/  IMAD R0, R0, 0x70, RZ ;  /* 0x0000007000007824 */ /* 0x000fe200078e02ff */
[----:B------:R-:W-:Y:S04]  /*7980*/  STL [R1+0x64], R233 ;  /* 0x000064e901007387 */ /* 0x000fe80000100800 */
[----:B------:R-:W-:Y:S08]  /*7990*/  LDSM.16.M88.4 R112, [R230+0x7100] ;  /* 0x00710000e670783b */ /* 0x000ff00000000200 */
[----:B------:R-:W3:Y:S08]  /*79a0*/  LDSM.16.M88.4 R16, [R119+0x3900] ;  /* 0x003900007710783b */ /* 0x000ef00000000200 */
[----:B------:R-:W4:Y:S08]  /*79b0*/  LDSM.16.M88.4 R108, [R230+0x9100] ;  /* 0x00910000e66c783b */ /* 0x000f300000000200 */
[----:B------:R-:W1:Y:S08]  /*79c0*/  LDSM.16.M88.4 R32, [R119+0x4100] ;  /* 0x004100007720783b */ /* 0x000e700000000200 */
[----:B------:R-:W1:Y:S08]  /*79d0*/  LDSM.16.M88.4 R48, [R119+0x4900] ;  /* 0x004900007730783b */ /* 0x000e700000000200 */
[----:B------:R-:W1:Y:S08]  /*79e0*/  LDSM.16.M88.4 R64, [R119+0x5100] ;  /* 0x005100007740783b */ /* 0x000e700000000200 */
[----:B------:R-:W1:Y:S08]  /*79f0*/  LDSM.16.M88.4 R80, [R119+0x5900] ;  /* 0x005900007750783b */ /* 0x000e700000000200 */
[----:B------:R-:W1:Y:S08]  /*7a00*/  LDSM.16.M88.4 R96, [R119+0x6100] ;  /* 0x006100007760783b */ /* 0x000e700000000200 */
[----:B------:R-:W1:Y:S08]  /*7a10*/  LDSM.16.M88.4 R184, [R119+0x6900] ;  /* 0x0069000077b8783b */ /* 0x000e700000000200 */
[----:B------:R-:W-:Y:S08]  /*7a20*/  LDSM.16.M88.4 R188, [R233+0x7100] ;  /* 0x00710000e9bc783b */ /* 0x000ff00000000200 */
[----:B------:R-:W1:Y:S08]  /*7a30*/  LDSM.16.M88.4 R192, [R234] ;  /* 0x00000000eac0783b */ /* 0x000e700000000200 */
[----:B------:R-:W1:Y:S08]  /*7a40*/  LDSM.16.M88.4 R196, [R233+0x9100] ;  /* 0x00910000e9c4783b */ /* 0x000e700000000200 */
[----:B------:R-:W1:Y:S08]  /*7a50*/  LDSM.16.M88.4 R200, [R240] ;  /* 0x00000000f0c8783b */ /* 0x000e700000000200 */
[----:B------:R-:W1:Y:S08]  /*7a60*/  LDSM.16.M88.4 R204, [R239] ;  /* 0x00000000efcc783b */ /* 0x000e700000000200 */
[----:B------:R-:W1:Y:S08]  /*7a70*/  LDSM.16.M88.4 R208, [R238] ;  /* 0x00000000eed0783b */ /* 0x000e700000000200 */
[----:B------:R-:W1:Y:S08]  /*7a80*/  LDSM.16.M88.4 R212, [R237] ;  /* 0x00000000edd4783b */ /* 0x000e700000000200 */
[----:B------:R-:W1:Y:S08]  /*7a90*/  LDSM.16.M88.4 R216, [R236] ;  /* 0x00000000ecd8783b */ /* 0x000e700000000200 */
[----:B------:R-:W1:Y:S08]  /*7aa0*/  LDSM.16.M88.4 R220, [R235] ;  /* 0x00000000ebdc783b */ /* 0x000e700000000200 */
[----:B------:R-:W-:Y:S01]  /*7ab0*/  STL [R1+0x68], R240 ;  /* 0x000068f001007387 */ /* 0x000fe20000100800 */
[----:B--2---:R-:W-:Y:S01]  /*7ac0*/  IMAD.WIDE.U32 R84, R84, 0x70, R72 ;  /* 0x0000007054547825 */ /* 0x004fe200078e0048 */
[-C--:B-1-3--:R-:W-:Y:S04]  /*7ad0*/  HMMA.16816.F32.BF16 R4, R112, R16.reuse, RZ ;  /* 0x000000107004723c */ /* 0x08afe800000418ff */
[C---:B------:R-:W-:Y:S02]  /*7ae0*/  LEA R90, P1, R84.reuse, c[0x0][0x1f8], 0x1 ;  /* 0x00007e00545a7a11 */ /* 0x040fe400078208ff */
[----:B------:R-:W-:Y:S02]  /*7af0*/  IADD3 R0, R85, R0, RZ ;  /* 0x0000000055007210 */ /* 0x000fe40007ffe0ff */
[C---:B----4-:R-:W-:Y:S04]  /*7b00*/  HMMA.16816.F32.BF16 R8, R108.reuse, R16, RZ ;  /* 0x000000106c08723c */ /* 0x050fe800000418ff */
[----:B------:R-:W-:Y:S02]  /*7b10*/  LEA.HI.X R91, R84, c[0x0][0x1fc], R0, 0x1, P1 ;  /* 0x00007f00545b7a11 */ /* 0x000fe400008f0c00 */
[----:B------:R-:W-:Y:S02]  /*7b20*/  IADD3 R88, P1, R90, UR4, RZ ;  /* 0x000000045a587c10 */ /* 0x000fe4000ff3e0ff */
[-C--:B------:R-:W-:Y:S01]  /*7b30*/  HMMA.16816.F32.BF16 R12, R108, R18.reuse, RZ ;  /* 0x000000126c0c723c */ /* 0x080fe200000418ff */
[----:B------:R-:W-:Y:S01]  /*7b40*/  @!PT LDS RZ, [RZ] ;  /* 0x00000000fffff984 */ /* 0x000fe20000000800 */
[----:B------:R-:W-:Y:S01]  /*7b50*/  @!PT LDS RZ, [RZ] ;  /* 0x00000000fffff984 */ /* 0x000fe20000000800 */
[----:B------:R-:W-:Y:S01]  /*7b60*/  @!PT LDS RZ, [RZ] ;  /* 0x00000000fffff984 */ /* 0x000fe20000000800 */
[----:B------:R1:W-:Y:S03]  /*7b70*/  LDGSTS.E.BYPASS.LTC128B.128 [R241+0x100], [R90.64], !P0 ;  /* 0x001000005af17fae */ /* 0x0003e6000c101d48 */
[----:B------:R-:W-:Y:S02]  /*7b80*/  IADD3.X R89, R91, UR5, RZ, P1, !PT ;  /* 0x000000055b597c10 */ /* 0x000fe40008ffe4ff */
[----:B------:R-:W-:Y:S02]  /*7b90*/  IADD3 R94, P2, R88, UR4, RZ ;  /* 0x00000004585e7c10 */ /* 0x000fe4000ff5e0ff */
[C---:B------:R-:W-:Y:S01]  /*7ba0*/  HMMA.16816.F32.BF16 R16, R112.reuse, R18, RZ ;  /* 0x000000127010723c */ /* 0x040fe200000418ff */
[----:B------:R1:W-:Y:S03]  /*7bb0*/  LDGSTS.E.BYPASS.LTC128B.128 [R241+0x900], [R88.64], !P0 ;  /* 0x0090000058f17fae */ /* 0x0003e6000c101d48 */
[----:B------:R-:W-:Y:S02]  /*7bc0*/  IADD3.X R95, R89, UR5, RZ, P2, !PT ;  /* 0x00000005595f7c10 */ /* 0x000fe400097fe4ff */
[----:B------:R-:W-:Y:S02]  /*7bd0*/  IADD3 R92, P1, R94, UR4, RZ ;  /* 0x000000045e5c7c10 */ /* 0x000fe4000ff3e0ff */
[-C--:B------:R-:W-:Y:S01]  /*7be0*/  HMMA.16816.F32.BF16 R20, R112, R32.reuse, RZ ;  /* 0x000000207014723c */ /* 0x080fe200000418ff */
        /* <DEDUP_REMOVED lines=9> */
[----:B------:R-:W-:Y:S04]  /*7c80*/  IADD3.X R103, R101, UR5, RZ, P1, !PT ;  /* 0x0000000565677c10 */ /* 0x000fe80008ffe4ff */
[C---:B------:R-:W-:Y:S01]  /*7c90*/  HMMA.16816.F32.BF16 R32, R112.reuse, R34, RZ ;  /* 0x000000227020723c */ /* 0x040fe200000418ff */
[----:B------:R4:W-:Y:S07]  /*7ca0*/  LDGSTS.E.BYPASS.LTC128B.128 [R241+0x2900], [R102.64], !P0 ;  /* 0x0290000066f17fae */ /* 0x0009ee000c101d48 */
[-C--:B------:R-:W-:Y:S08]  /*7cb0*/  HMMA.16816.F32.BF16 R36, R112, R48.reuse, RZ ;  /* 0x000000307024723c */ /* 0x080ff000000418ff */
[C---:B------:R-:W-:Y:S04]  /*7cc0*/  HMMA.16816.F32.BF16 R40, R108.reuse, R48, RZ ;  /* 0x000000306c28723c */ /* 0x040fe800000418ff */
[----:B---3--:R-:W-:Y:S04]  /*7cd0*/  IADD3 R100, P1, R102, UR4, RZ ;  /* 0x0000000466647c10 */ /* 0x008fe8000ff3e0ff */
[-C--:B------:R-:W-:Y:S01]  /*7ce0*/  HMMA.16816.F32.BF16 R44, R108, R50.reuse, RZ ;  /* 0x000000326c2c723c */ /* 0x080fe200000418ff */
[----:B------:R-:W-:Y:S02]  /*7cf0*/  IADD3.X R101, R103, UR5, RZ, P1, !PT ;  /* 0x0000000567657c10 */ /* 0x000fe40008ffe4ff */
[C---:B------:R-:W-:Y:S02]  /*7d00*/  ISETP.GT.AND P1, PT, R242.reuse, RZ, PT ;  /* 0x000000fff200720c */ /* 0x040fe40003f24270 */
[----:B------:R-:W-:Y:S01]  /*7d10*/  IADD3 R242, R242, -0x1, RZ ;  /* 0xfffffffff2f27810 */ /* 0x000fe20007ffe0ff */
[----:B------:R4:W-:Y:S02]  /*7d20*/  LDGSTS.E.BYPASS.LTC128B.128 [R241+0x3100], [R100.64], !P0 ;  /* 0x0310000064f17fae */ /* 0x0009e4000c101d48 */
[C---:B------:R-:W-:Y:S06]  /*7d30*/  HMMA.16816.F32.BF16 R48, R112.reuse, R50, RZ ;  /* 0x000000327030723c */ /* 0x040fec00000418ff */
[----:B------:R-:W0:Y:S02]  /*7d40*/  LDGDEPBAR ;  /* 0x00000000000079af */ /* 0x000e240000000000 */
[-C--:B------:R-:W-:Y:S08]  /*7d50*/  HMMA.16816.F32.BF16 R52, R112, R64.reuse, RZ ;  /* 0x000000407034723c */ /* 0x080ff000000418ff */
[C---:B------:R-:W-:Y:S08]  /*7d60*/  HMMA.16816.F32.BF16 R56, R108.reuse, R64, RZ ;  /* 0x000000406c38723c */ /* 0x040ff000000418ff */
[-C--:B------:R-:W-:Y:S08]  /*7d70*/  HMMA.16816.F32.BF16 R60, R108, R66.reuse, RZ ;  /* 0x000000426c3c723c */ /* 0x080ff000000418ff */
[C---:B------:R-:W-:Y:S08]  /*7d80*/  HMMA.16816.F32.BF16 R64, R112.reuse, R66, RZ ;  /* 0x000000427040723c */ /* 0x040ff000000418ff */
[-C--:B------:R-:W-:Y:S08]  /*7d90*/  HMMA.16816.F32.BF16 R68, R112, R80.reuse, RZ ;  /* 0x000000507044723c */ /* 0x080ff000000418ff */
[C---:B------:R-:W-:Y:S08]  /*7da0*/  HMMA.16816.F32.BF16 R72, R108.reuse, R80, RZ ;  /* 0x000000506c48723c */ /* 0x040ff000000418ff */
[-C--:B------:R-:W-:Y:S08]  /*7db0*/  HMMA.16816.F32.BF16 R76, R108, R82.reuse, RZ ;  /* 0x000000526c4c723c */ /* 0x080ff000000418ff */
[C---:B------:R-:W-:Y:S08]  /*7dc0*/  HMMA.16816.F32.BF16 R80, R112.reuse, R82, RZ ;  /* 0x000000527050723c */ /* 0x040ff000000418ff */
[-C--:B------:R-:W-:Y:S08]  /*7dd0*/  HMMA.16816.F32.BF16 R84, R112, R96.reuse, RZ ;  /* 0x000000607054723c */ /* 0x080ff000000418ff */
[C---:B-1----:R-:W-:Y:S08]  /*7de0*/  HMMA.16816.F32.BF16 R88, R108.reuse, R96, RZ ;  /* 0x000000606c58723c */ /* 0x042ff000000418ff */
[-C--:B--2---:R-:W-:Y:S08]  /*7df0*/  HMMA.16816.F32.BF16 R92, R108, R98.reuse, RZ ;  /* 0x000000626c5c723c */ /* 0x084ff000000418ff */
[C---:B------:R-:W-:Y:S08]  /*7e00*/  HMMA.16816.F32.BF16 R96, R112.reuse, R98, RZ ;  /* 0x000000627060723c */ /* 0x040ff000000418ff */
[-C--:B----4-:R-:W-:Y:S08]  /*7e10*/  HMMA.16816.F32.BF16 R100, R112, R184.reuse, RZ ;  /* 0x000000b87064723c */ /* 0x090ff000000418ff */
[C---:B------:R-:W-:Y:S08]  /*7e20*/  HMMA.16816.F32.BF16 R104, R108.reuse, R184, RZ ;  /* 0x000000b86c68723c */ /* 0x040ff000000418ff */
[-C--:B------:R-:W-:Y:S08]  /*7e30*/  HMMA.16816.F32.BF16 R108, R108, R186.reuse, RZ ;  /* 0x000000ba6c6c723c */ /* 0x080ff000000418ff */
[----:B------:R-:W-:Y:S01]  /*7e40*/  HMMA.16816.F32.BF16 R112, R112, R186, RZ ;  /* 0x000000ba7070723c */ /* 0x000fe200000418ff */
[----:B------:R-:W-:Y:S07]  /*7e50*/  LDSM.16.M88.4 R184, [R231+0x7100] ;  /* 0x00710000e7b8783b */ /* 0x000fee0000000200 */
[-C--:B------:R-:W-:Y:S08]  /*7e60*/  HMMA.16816.F32.BF16 R4, R188, R192.reuse, R4 ;  /* 0x000000c0bc04723c */ /* 0x080ff00000041804 */
[C---:B------:R-:W-:Y:S08]  /*7e70*/  HMMA.16816.F32.BF16 R8, R196.reuse, R192, R8 ;  /* 0x000000c0c408723c */ /* 0x040ff00000041808 */
[-C--:B------:R-:W-:Y:S08]  /*7e80*/  HMMA.16816.F32.BF16 R12, R196, R194.reuse, R12 ;  /* 0x000000c2c40c723c */ /* 0x080ff0000004180c */
[C---:B------:R-:W-:Y:S01]  /*7e90*/  HMMA.16816.F32.BF16 R16, R188.reuse, R194, R16 ;  /* 0x000000c2bc10723c */ /* 0x040fe20000041810 */
[----:B------:R-:W1:Y:S07]  /*7ea0*/  LDSM.16.M88.4 R192, [R229+0x3900] ;  /* 0x00390000e5c0783b */ /* 0x000e6e0000000200 */
[-C--:B------:R-:W-:Y:S08]  /*7eb0*/  HMMA.16816.F32.BF16 R20, R188, R200.reuse, R20 ;  /* 0x000000c8bc14723c */ /* 0x080ff00000041814 */
[C---:B------:R-:W-:Y:S08]  /*7ec0*/  HMMA.16816.F32.BF16 R24, R196.reuse, R200, R24 ;  /* 0x000000c8c418723c */ /* 0x040ff00000041818 */
[-C--:B------:R-:W-:Y:S08]  /*7ed0*/  HMMA.16816.F32.BF16 R28, R196, R202.reuse, R28 ;  /* 0x000000cac41c723c */ /* 0x080ff0000004181c */
[C---:B------:R-:W-:Y:S01]  /*7ee0*/  HMMA.16816.F32.BF16 R32, R188.reuse, R202, R32 ;  /* 0x000000cabc20723c */ /* 0x040fe20000041820 */
[----:B------:R-:W2:Y:S07]  /*7ef0*/  LDSM.16.M88.4 R200, [R231+0x9100] ;  /* 0x00910000e7c8783b */ /* 0x000eae0000000200 */
[-C--:B------:R-:W-:Y:S08]  /*7f00*/  HMMA.16816.F32.BF16 R36, R188, R204.reuse, R36 ;  /* 0x000000ccbc24723c */ /* 0x080ff00000041824 */
[C---:B------:R-:W-:Y:S08]  /*7f10*/  HMMA.16816.F32.BF16 R40, R196.reuse, R204, R40 ;  /* 0x000000ccc428723c */ /* 0x040ff00000041828 */
[-C--:B------:R-:W-:Y:S08]  /*7f20*/  HMMA.16816.F32.BF16 R44, R196, R206.reuse, R44 ;  /* 0x000000cec42c723c */ /* 0x080ff0000004182c */
[C---:B------:R-:W-:Y:S01]  /*7f30*/  HMMA.16816.F32.BF16 R48, R188.reuse, R206, R48 ;  /* 0x000000cebc30723c */ /* 0x040fe20000041830 */
[----:B------:R-:W3:Y:S07]  /*7f40*/  LDSM.16.M88.4 R204, [R229+0x4100] ;  /* 0x00410000e5cc783b */ /* 0x000eee0000000200 */
[-C--:B------:R-:W-:Y:S08]  /*7f50*/  HMMA.16816.F32.BF16 R52, R188, R208.reuse, R52 ;  /* 0x000000d0bc34723c */ /* 0x080ff00000041834 */
[C---:B------:R-:W-:Y:S08]  /*7f60*/  HMMA.16816.F32.BF16 R56, R196.reuse, R208, R56 ;  /* 0x000000d0c438723c */ /* 0x040ff00000041838 */
[-C--:B------:R-:W-:Y:S08]  /*7f70*/  HMMA.16816.F32.BF16 R60, R196, R210.reuse, R60 ;  /* 0x000000d2c43c723c */ /* 0x080ff0000004183c */
[C---:B------:R-:W-:Y:S01]  /*7f80*/  HMMA.16816.F32.BF16 R64, R188.reuse, R210, R64 ;  /* 0x000000d2bc40723c */ /* 0x040fe20000041840 */
[----:B------:R-:W4:Y:S07]  /*7f90*/  LDSM.16.M88.4 R208, [R229+0x4900] ;  /* 0x00490000e5d0783b */ /* 0x000f2e0000000200 */
[-C--:B------:R-:W-:Y:S08]  /*7fa0*/  HMMA.16816.F32.BF16 R68, R188, R212.reuse, R68 ;  /* 0x000000d4bc44723c */ /* 0x080ff00000041844 */
[C---:B------:R-:W-:Y:S08]  /*7fb0*/  HMMA.16816.F32.BF16 R72, R196.reuse, R212, R72 ;  /* 0x000000d4c448723c */ /* 0x040ff00000041848 */
[-C--:B------:R-:W-:Y:S08]  /*7fc0*/  HMMA.16816.F32.BF16 R76, R196, R214.reuse, R76 ;  /* 0x000000d6c44c723c */ /* 0x080ff0000004184c */
[C---:B------:R-:W-:Y:S01]  /*7fd0*/  HMMA.16816.F32.BF16 R80, R188.reuse, R214, R80 ;  /* 0x000000d6bc50723c */ /* 0x040fe20000041850 */
[----:B------:R-:W-:Y:S07]  /*7fe0*/  LDSM.16.M88.4 R212, [R232+0x7100] ;  /* 0x00710000e8d4783b */ /* 0x000fee0000000200 */
[-C--:B------:R-:W-:Y:S08]  /*7ff0*/  HMMA.16816.F32.BF16 R84, R188, R216.reuse, R84 ;  /* 0x000000d8bc54723c */ /* 0x080ff00000041854 */
[C---:B------:R-:W-:Y:S08]  /*8000*/  HMMA.16816.F32.BF16 R88, R196.reuse, R216, R88 ;  /* 0x000000d8c458723c */ /* 0x040ff00000041858 */
[-C--:B------:R-:W-:Y:S08]  /*8010*/  HMMA.16816.F32.BF16 R92, R196, R218.reuse, R92 ;  /* 0x000000dac45c723c */ /* 0x080ff0000004185c */
[C---:B------:R-:W-:Y:S01]  /*8020*/  HMMA.16816.F32.BF16 R96, R188.reuse, R218, R96 ;  /* 0x000000dabc60723c */ /* 0x040fe20000041860 */
[----:B------:R-:W-:Y:S07]  /*8030*/  LDSM.16.M88.4 R216, [R228] ;  /* 0x00000000e4d8783b */ /* 0x000fee0000000200 */
[-C--:B------:R-:W-:Y:S08]  /*8040*/  HMMA.16816.F32.BF16 R100, R188, R220.reuse, R100 ;  /* 0x000000dcbc64723c */ /* 0x080ff00000041864 */
[C---:B------:R-:W-:Y:S08]  /*8050*/  HMMA.16816.F32.BF16 R104, R196.reuse, R220, R104 ;  /* 0x000000dcc468723c */ /* 0x040ff00000041868 */
[-C--:B------:R-:W-:Y:S01]  /*8060*/  HMMA.16816.F32.BF16 R108, R196, R222.reuse, R108 ;  /* 0x000000dec46c723c */ /* 0x080fe2000004186c */
[----:B------:R-:W-:Y:S07]  /*8070*/  LDSM.16.M88.4 R196, [R229+0x6100] ;  /* 0x00610000e5c4783b */ /* 0x000fee0000000200 */
[----:B------:R-:W-:Y:S01]  /*8080*/  HMMA.16816.F32.BF16 R112, R188, R222, R112 ;  /* 0x000000debc70723c */ /* 0x000fe20000041870 */
[----:B------:R-:W4:Y:S07]  /*8090*/  LDSM.16.M88.4 R188, [R229+0x5100] ;  /* 0x00510000e5bc783b */ /* 0x000f2e0000000200 */
[-C--:B-1----:R-:W-:Y:S08]  /*80a0*/  HMMA.16816.F32.BF16 R4, R184, R192.reuse, R4 ;  /* 0x000000c0b804723c */ /* 0x082ff00000041804 */
[C---:B--2---:R-:W-:Y:S08]  /*80b0*/  HMMA.16816.F32.BF16 R8, R200.reuse, R192, R8 ;  /* 0x000000c0c808723c */ /* 0x044ff00000041808 */
[-C--:B------:R-:W-:Y:S08]  /*80c0*/  HMMA.16816.F32.BF16 R12, R200, R194.reuse, R12 ;  /* 0x000000c2c80c723c */ /* 0x080ff0000004180c */
[C---:B------:R-:W-:Y:S01]  /*80d0*/  HMMA.16816.F32.BF16 R16, R184.reuse, R194, R16 ;  /* 0x000000c2b810723c */ /* 0x040fe20000041810 */
[----:B------:R-:W1:Y:S07]  /*80e0*/  LDSM.16.M88.4 R192, [R229+0x5900] ;  /* 0x00590000e5c0783b */ /* 0x000e6e0000000200 */
[-C--:B---3--:R-:W-:Y:S08]  /*80f0*/  HMMA.16816.F32.BF16 R20, R184, R204.reuse, R20 ;  /* 0x000000ccb814723c */ /* 0x088ff00000041814 */
[C---:B------:R-:W-:Y:S08]  /*8100*/  HMMA.16816.F32.BF16 R24, R200.reuse, R204, R24 ;  /* 0x000000ccc818723c */ /* 0x040ff00000041818 */
[-C--:B------:R-:W-:Y:S08]  /*8110*/  HMMA.16816.F32.BF16 R28, R200, R206.reuse, R28 ;  /* 0x000000cec81c723c */ /* 0x080ff0000004181c */
[C---:B------:R-:W-:Y:S01]  /*8120*/  HMMA.16816.F32.BF16 R32, R184.reuse, R206, R32 ;  /* 0x000000ceb820723c */ /* 0x040fe20000041820 */
[----:B------:R-:W2:Y:S07]  /*8130*/  LDSM.16.M88.4 R204, [R229+0x6900] ;  /* 0x00690000e5cc783b */ /* 0x000eae0000000200 */
[-C--:B----4-:R-:W-:Y:S08]  /*8140*/  HMMA.16816.F32.BF16 R36, R184, R208.reuse, R36 ;  /* 0x000000d0b824723c */ /* 0x090ff00000041824 */
[C---:B------:R-:W-:Y:S08]  /*8150*/  HMMA.16816.F32.BF16 R40, R200.reuse, R208, R40 ;  /* 0x000000d0c828723c */ /* 0x040ff00000041828 */
[-C--:B------:R-:W-:Y:S08]  /*8160*/  HMMA.16816.F32.BF16 R44, R200, R210.reuse, R44 ;  /* 0x000000d2c82c723c */ /* 0x080ff0000004182c */
[C---:B------:R-:W-:Y:S08]  /*8170*/  HMMA.16816.F32.BF16 R48, R184.reuse, R210, R48 ;  /* 0x000000d2b830723c */ /* 0x040ff00000041830 */
[-C--:B------:R-:W-:Y:S08]  /*8180*/  HMMA.16816.F32.BF16 R52, R184, R188.reuse, R52 ;  /* 0x000000bcb834723c */ /* 0x080ff00000041834 */
[C---:B------:R-:W-:Y:S08]  /*8190*/  HMMA.16816.F32.BF16 R56, R200.reuse, R188, R56 ;  /* 0x000000bcc838723c */ /* 0x040ff00000041838 */
[-C--:B------:R-:W-:Y:S08]  /*81a0*/  HMMA.16816.F32.BF16 R60, R200, R190.reuse, R60 ;  /* 0x000000bec83c723c */ /* 0x080ff0000004183c */
[C---:B------:R-:W-:Y:S01]  /*81b0*/  HMMA.16816.F32.BF16 R64, R184.reuse, R190, R64 ;  /* 0x000000beb840723c */ /* 0x040fe20000041840 */
[----:B------:R-:W3:Y:S07]  /*81c0*/  LDSM.16.M88.4 R188, [R232+0x9100] ;  /* 0x00910000e8bc783b */ /* 0x000eee0000000200 */
[-C--:B-1----:R-:W-:Y:S08]  /*81d0*/  HMMA.16816.F32.BF16 R68, R184, R192.reuse, R68 ;  /* 0x000000c0b844723c */ /* 0x082ff00000041844 */
[C---:B------:R-:W-:Y:S08]  /*81e0*/  HMMA.16816.F32.BF16 R72, R200.reuse, R192, R72 ;  /* 0x000000c0c848723c */ /* 0x040ff00000041848 */
[-C--:B------:R-:W-:Y:S08]  /*81f0*/  HMMA.16816.F32.BF16 R76, R200, R194.reuse, R76 ;  /* 0x000000c2c84c723c */ /* 0x080ff0000004184c */
[C---:B------:R-:W-:Y:S08]  /*8200*/  HMMA.16816.F32.BF16 R80, R184.reuse, R194, R80 ;  /* 0x000000c2b850723c */ /* 0x040ff00000041850 */
[-C--:B------:R-:W-:Y:S08]  /*8210*/  HMMA.16816.F32.BF16 R84, R184, R196.reuse, R84 ;  /* 0x000000c4b854723c */ /* 0x080ff00000041854 */
[C---:B------:R-:W-:Y:S08]  /*8220*/  HMMA.16816.F32.BF16 R88, R200.reuse, R196, R88 ;  /* 0x000000c4c858723c */ /* 0x040ff00000041858 */
[-C--:B------:R-:W-:Y:S08]  /*8230*/  HMMA.16816.F32.BF16 R92, R200, R198.reuse, R92 ;  /* 0x000000c6c85c723c */ /* 0x080ff0000004185c */
[C---:B------:R-:W-:Y:S08]  /*8240*/  HMMA.16816.F32.BF16 R96, R184.reuse, R198, R96 ;  /* 0x000000c6b860723c */ /* 0x040ff00000041860 */
[-C--:B--2---:R-:W-:Y:S08]  /*8250*/  HMMA.16816.F32.BF16 R100, R184, R204.reuse, R100 ;  /* 0x000000ccb864723c */ /* 0x084ff00000041864 */
[C---:B------:R-:W-:Y:S08]  /*8260*/  HMMA.16816.F32.BF16 R104, R200.reuse, R204, R104 ;  /* 0x000000ccc868723c */ /* 0x040ff00000041868 */
[-C--:B------:R-:W-:Y:S08]  /*8270*/  HMMA.16816.F32.BF16 R108, R200, R206.reuse, R108 ;  /* 0x000000cec86c723c */ /* 0x080ff0000004186c */
[----:B------:R-:W-:Y:S08]  /*8280*/  HMMA.16816.F32.BF16 R112, R184, R206, R112 ;  /* 0x000000ceb870723c */ /* 0x000ff00000041870 */
[-C--:B------:R-:W-:Y:S08]  /*8290*/  HMMA.16816.F32.BF16 R4, R212, R216.reuse, R4 ;  /* 0x000000d8d404723c */ /* 0x080ff00000041804 */
[C---:B---3--:R-:W-:Y:S08]  /*82a0*/  HMMA.16816.F32.BF16 R8, R188.reuse, R216, R8 ;  /* 0x000000d8bc08723c */ /* 0x048ff00000041808 */
[-C--:B------:R-:W-:Y:S08]  /*82b0*/  HMMA.16816.F32.BF16 R12, R188, R218.reuse, R12 ;  /* 0x000000dabc0c723c */ /* 0x080ff0000004180c */
[----:B------:R-:W-:Y:S01]  /*82c0*/  FMUL.FTZ R4, R4, c[0x0][0x320] ;  /* 0x0000c80004047a20 */ /* 0x000fe20000410000 */
[C---:B------:R-:W-:Y:S03]  /*82d0*/  HMMA.16816.F32.BF16 R16, R212.reuse, R218, R16 ;  /* 0x000000dad410723c */ /* 0x040fe60000041810 */
[----:B------:R-:W1:Y:S01]  /*82e0*/  MUFU.TANH R185, R4 ;  /* 0x0000000400b97308 */ /* 0x000e620000002400 */
[----:B------:R-:W-:Y:S02]  /*82f0*/  FMUL.FTZ R6, R6, c[0x0][0x320] ;  /* 0x0000c80006067a20 */ /* 0x000fe40000410000 */
[----:B------:R-:W-:Y:S02]  /*8300*/  FMUL.FTZ R5, R5, c[0x0][0x320] ;  /* 0x0000c80005057a20 */ /* 0x000fe40000410000 */
[----:B------:R-:W-:Y:S04]  /*8310*/  FMUL.FTZ R7, R7, c[0x0][0x320] ;  /* 0x0000c80007077a20 */ /* 0x000fe80000410000 */
[----:B------:R-:W-:Y:S01]  /*8320*/  FMUL.FTZ R8, R8, c[0x0][0x320] ;  /* 0x0000c80008087a20 */ /* 0x000fe20000410000 */
[----:B------:R-:W2:Y:S01]  /*8330*/  MUFU.TANH R187, R6 ;  /* 0x0000000600bb7308 */ /* 0x000ea20000002400 */
[----:B------:R-:W-:Y:S02]  /*8340*/  FMUL.FTZ R9, R9, c[0x0][0x320] ;  /* 0x0000c80009097a20 */ /* 0x000fe40000410000 */
[----:B------:R-:W-:Y:S02]  /*8350*/  FMUL.FTZ R10, R10, c[0x0][0x320] ;  /* 0x0000c8000a0a7a20 */ /* 0x000fe40000410000 */
[----:B------:R-:W-:Y:S02]  /*8360*/  FMUL.FTZ R11, R11, c[0x0][0x320] ;  /* 0x0000c8000b0b7a20 */ /* 0x000fe40000410000 */
[----:B------:R-:W-:Y:S02]  /*8370*/  FMUL.FTZ R12, R12, c[0x0][0x320] ;  /* 0x0000c8000c0c7a20 */ /* 0x000fe40000410000 */
[----:B------:R-:W-:Y:S01]  /*8380*/  FMUL.FTZ R14, R14, c[0x0][0x320] ;  /* 0x0000c8000e0e7a20 */ /* 0x000fe20000410000 */
[----:B------:R-:W-:Y:S01]  /*8390*/  MUFU.TANH R184, R5 ;  /* 0x0000000500b87308 */ /* 0x000fe20000002400 */
[----:B------:R-:W-:Y:S02]  /*83a0*/  FMUL.FTZ R13, R13, c[0x0][0x320] ;  /* 0x0000c8000d0d7a20 */ /* 0x000fe40000410000 */
[----:B------:R-:W-:Y:S01]  /*83b0*/  FMUL.FTZ R15, R15, c[0x0][0x320] ;  /* 0x0000c8000f0f7a20 */ /* 0x000fe20000410000 */
[----:B-1----:R-:W-:Y:S01]  /*83c0*/  FMNMX.FTZ R0, R185, R3, !PT ;  /* 0x00000003b9007209 */ /* 0x002fe20007810000 */
[----:B------:R-:W-:Y:S02]  /*83d0*/  FMUL.FTZ R16, R16, c[0x0][0x320] ;  /* 0x0000c80010107a20 */ /* 0x000fe40000410000 */
[----:B------:R-:W-:Y:S02]  /*83e0*/  FMUL.FTZ R19, R19, c[0x0][0x320] ;  /* 0x0000c80013137a20 */ /* 0x000fe40000410000 */
[----:B------:R-:W-:Y:S01]  /*83f0*/  FMUL.FTZ R17, R17, c[0x0][0x320] ;  /* 0x0000c80011117a20 */ /* 0x000fe20000410000 */
[----:B------:R-:W-:Y:S01]  /*8400*/  MUFU.TANH R12, R12 ;  /* 0x0000000c000c7308 */ /* 0x000fe20000002400 */
[----:B------:R-:W-:Y:S01]  /*8410*/  FMUL.FTZ R18, R18, c[0x0][0x320] ;  /* 0x0000c80012127a20 */ /* 0x000fe20000410000 */
[----:B--2---:R-:W-:Y:S08]  /*8420*/  FMNMX.FTZ R2, R187, R116, !PT ;  /* 0x00000074bb027209 */ /* 0x004ff00007810000 */
[----:B------:R1:W-:Y:S10]  /*8430*/  MUFU.TANH R186, R7 ;  /* 0x0000000700ba7308 */ /* 0x0003f40000002400 */
[----:B------:R-:W-:Y:S10]  /*8440*/  MUFU.TANH R13, R13 ;  /* 0x0000000d000d7308 */ /* 0x000ff40000002400 */
[----:B------:R-:W2:Y:S01]  /*8450*/  MUFU.TANH R195, R8 ;  /* 0x0000000800c37308 */ /* 0x000ea20000002400 */
[----:B-1----:R-:W1:Y:S09]  /*8460*/  LDSM.16.M88.4 R4, [R228+0x800] ;  /* 0x00080000e404783b */ /* 0x002e720000000200 */
[----:B------:R-:W3:Y:S10]  /*8470*/  MUFU.TANH R192, R9 ;  /* 0x0000000900c07308 */ /* 0x000ef40000002400 */
[----:B------:R-:W-:Y:S10]  /*8480*/  MUFU.TANH R194, R10 ;  /* 0x0000000a00c27308 */ /* 0x000ff40000002400 */
[----:B------:R4:W-:Y:S10]  /*8490*/  MUFU.TANH R193, R11 ;  /* 0x0000000b00c17308 */ /* 0x0009f40000002400 */
[----:B------:R-:W2:Y:S01]  /*84a0*/  MUFU.TANH R18, R18 ;  /* 0x0000001200127308 */ /* 0x000ea20000002400 */
[-C--:B-1----:R-:W-:Y:S09]  /*84b0*/  HMMA.16816.F32.BF16 R20, R212, R4.reuse, R20 ;  /* 0x00000004d414723c */ /* 0x082ff20000041814 */
[----:B------:R-:W1:Y:S01]  /*84c0*/  MUFU.TANH R16, R16 ;  /* 0x0000001000107308 */ /* 0x000e620000002400 */
[C---:B------:R-:W-:Y:S01]  /*84d0*/  HMMA.16816.F32.BF16 R24, R188.reuse, R4, R24 ;  /* 0x00000004bc18723c */ /* 0x040fe20000041818 */
[----:B----4-:R-:W4:Y:S08]  /*84e0*/  LDSM.16.M88.4 R8, [R228+0x1000] ;  /* 0x00100000e408783b */ /* 0x010f300000000200 */
[----:B------:R-:W1:Y:S01]  /*84f0*/  MUFU.TANH R19, R19 ;  /* 0x0000001300137308 */ /* 0x000e620000002400 */
[-C--:B------:R-:W-:Y:S04]  /*8500*/  HMMA.16816.F32.BF16 R28, R188, R6.reuse, R28 ;  /* 0x00000006bc1c723c */ /* 0x080fe8000004181c */
[----:B------:R-:W-:Y:S04]  /*8510*/  FMUL.FTZ R22, R22, c[0x0][0x320] ;  /* 0x0000c80016167a20 */ /* 0x000fe80000410000 */
[C---:B------:R-:W-:Y:S01]  /*8520*/  HMMA.16816.F32.BF16 R32, R212.reuse, R6, R32 ;  /* 0x00000006d420723c */ /* 0x040fe20000041820 */
[----:B------:R-:W-:Y:S01]  /*8530*/  MUFU.TANH R17, R17 ;  /* 0x0000001100117308 */ /* 0x000fe20000002400 */
[----:B------:R-:W1:Y:S02]  /*8540*/  LDSM.16.M88.4 R4, [R228+0x1800] ;  /* 0x00180000e404783b */ /* 0x000e640000000200 */
[----:B------:R-:W-:Y:S02]  /*8550*/  FMUL.FTZ R20, R20, c[0x0][0x320] ;  /* 0x0000c80014147a20 */ /* 0x000fe40000410000 */
[----:B------:R-:W-:Y:S02]  /*8560*/  FMUL.FTZ R23, R23, c[0x0][0x320] ;  /* 0x0000c80017177a20 */ /* 0x000fe40000410000 */
[----:B------:R-:W-:Y:S03]  /*8570*/  FMUL.FTZ R24, R24, c[0x0][0x320] ;  /* 0x0000c80018187a20 */ /* 0x000fe60000410000 */
[----:B------:R-:W1:Y:S01]  /*8580*/  MUFU.TANH R22, R22 ;  /* 0x0000001600167308 */ /* 0x000e620000002400 */
        /* <DEDUP_REMOVED lines=8> */
[-C--:B----4-:R-:W-:Y:S03]  /*8610*/  HMMA.16816.F32.BF16 R36, R212, R8.reuse, R36 ;  /* 0x00000008d424723c */ /* 0x090fe60000041824 */
[----:B------:R-:W-:Y:S02]  /*8620*/  FMUL.FTZ R34, R34, c[0x0][0x320] ;  /* 0x0000c80022227a20 */ /* 0x000fe40000410000 */
[----:B------:R-:W-:Y:S01]  /*8630*/  FMUL.FTZ R32, R32, c[0x0][0x320] ;  /* 0x0000c80020207a20 */ /* 0x000fe20000410000 */
[----:B------:R-:W-:Y:S01]  /*8640*/  MUFU.TANH R20, R20 ;  /* 0x0000001400147308 */ /* 0x000fe20000002400 */
[----:B------:R-:W-:Y:S01]  /*8650*/  FMUL.FTZ R35, R35, c[0x0][0x320] ;  /* 0x0000c80023237a20 */ /* 0x000fe20000410000 */
[C---:B------:R-:W-:Y:S04]  /*8660*/  HMMA.16816.F32.BF16 R40, R188.reuse, R8, R40 ;  /* 0x00000008bc28723c */ /* 0x040fe80000041828 */
[----:B------:R-:W-:Y:S02]  /*8670*/  FMUL.FTZ R33, R33, c[0x0][0x320] ;  /* 0x0000c80021217a20 */ /* 0x000fe40000410000 */
[----:B------:R-:W-:Y:S02]  /*8680*/  FMUL.FTZ R26, R26, c[0x0][0x320] ;  /* 0x0000c8001a1a7a20 */ /* 0x000fe40000410000 */
[----:B------:R-:W-:Y:S01]  /*8690*/  MUFU.TANH R25, R25 ;  /* 0x0000001900197308 */ /* 0x000fe20000002400 */
[-C--:B------:R-:W-:Y:S07]  /*86a0*/  HMMA.16816.F32.BF16 R44, R188, R10.reuse, R44 ;  /* 0x0000000abc2c723c */ /* 0x080fee000004182c */
[----:B------:R-:W-:Y:S01]  /*86b0*/  FMUL.FTZ R36, R36, c[0x0][0x320] ;  /* 0x0000c80024247a20 */ /* 0x000fe20000410000 */
[C---:B------:R-:W-:Y:S01]  /*86c0*/  HMMA.16816.F32.BF16 R48, R212.reuse, R10, R48 ;  /* 0x0000000ad430723c */ /* 0x040fe20000041830 */
[----:B------:R-:W4:Y:S01]  /*86d0*/  MUFU.TANH R23, R23 ;  /* 0x0000001700177308 */ /* 0x000f220000002400 */
[----:B------:R-:W2:Y:S02]  /*86e0*/  LDSM.16.M88.4 R8, [R228+0x2000] ;  /* 0x00200000e408783b */ /* 0x000ea40000000200 */
[----:B------:R-:W-:Y:S02]  /*86f0*/  FMUL.FTZ R38, R38, c[0x0][0x320] ;  /* 0x0000c80026267a20 */ /* 0x000fe40000410000 */
[----:B------:R-:W-:Y:S02]  /*8700*/  FMUL.FTZ R37, R37, c[0x0][0x320] ;  /* 0x0000c80025257a20 */ /* 0x000fe40000410000 */
[-C--:B-1----:R-:W-:Y:S03]  /*8710*/  HMMA.16816.F32.BF16 R52, R212, R4.reuse, R52 ;  /* 0x00000004d434723c */ /* 0x082fe60000041834 */
[----:B------:R-:W-:Y:S01]  /*8720*/  MUFU.TANH R34, R34 ;  /* 0x0000002200227308 */ /* 0x000fe20000002400 */
[----:B------:R-:W-:Y:S02]  /*8730*/  FMUL.FTZ R39, R39, c[0x0][0x320] ;  /* 0x0000c80027277a20 */ /* 0x000fe40000410000 */
[----:B------:R-:W-:Y:S02]  /*8740*/  FMUL.FTZ R43, R43, c[0x0][0x320] ;  /* 0x0000c8002b2b7a20 */ /* 0x000fe40000410000 */
[C---:B------:R-:W-:Y:S04]  /*8750*/  HMMA.16816.F32.BF16 R56, R188.reuse, R4, R56 ;  /* 0x00000004bc38723c */ /* 0x040fe80000041838 */
[----:B------:R-:W-:Y:S01]  /*8760*/  FMUL.FTZ R46, R46, c[0x0][0x320] ;  /* 0x0000c8002e2e7a20 */ /* 0x000fe20000410000 */
[----:B------:R-:W1:Y:S01]  /*8770*/  MUFU.TANH R21, R21 ;  /* 0x0000001500157308 */ /* 0x000e620000002400 */
[----:B------:R-:W-:Y:S02]  /*8780*/  FMUL.FTZ R41, R41, c[0x0][0x320] ;  /* 0x0000c80029297a20 */ /* 0x000fe40000410000 */
[-C--:B------:R-:W-:Y:S04]  /*8790*/  HMMA.16816.F32.BF16 R60, R188, R6.reuse, R60 ;  /* 0x00000006bc3c723c */ /* 0x080fe8000004183c */
[----:B------:R-:W-:Y:S02]  /*87a0*/  FMUL.FTZ R48, R48, c[0x0][0x320] ;  /* 0x0000c80030307a20 */ /* 0x000fe40000410000 */
[----:B------:R-:W-:Y:S01]  /*87b0*/  FMUL.FTZ R49, R49, c[0x0][0x320] ;  /* 0x0000c80031317a20 */ /* 0x000fe20000410000 */
[----:B------:R-:W1:Y:S01]  /*87c0*/  MUFU.TANH R32, R32 ;  /* 0x0000002000207308 */ /* 0x000e620000002400 */
[C---:B------:R-:W-:Y:S01]  /*87d0*/  HMMA.16816.F32.BF16 R64, R212.reuse, R6, R64 ;  /* 0x00000006d440723c */ /* 0x040fe20000041840 */
[----:B------:R-:W1:Y:S03]  /*87e0*/  LDSM.16.M88.4 R4, [R228+0x2800] ;  /* 0x00280000e404783b */ /* 0x000e660000000200 */
[----:B------:R-:W-:Y:S02]  /*87f0*/  FMUL.FTZ R54, R54, c[0x0][0x320] ;  /* 0x0000c80036367a20 */ /* 0x000fe40000410000 */
[----:B------:R-:W-:Y:S02]  /*8800*/  FMUL.FTZ R52, R52, c[0x0][0x320] ;  /* 0x0000c80034347a20 */ /* 0x000fe40000410000 */
[----:B------:R-:W-:Y:S01]  /*8810*/  FMUL.FTZ R55, R55, c[0x0][0x320] ;  /* 0x0000c80037377a20 */ /* 0x000fe20000410000 */
[----:B------:R-:W-:Y:S01]  /*8820*/  MUFU.TANH R200, R38 ;  /* 0x0000002600c87308 */ /* 0x000fe20000002400 */
[-C--:B--2---:R-:W-:Y:S03]  /*8830*/  HMMA.16816.F32.BF16 R68, R212, R8.reuse, R68 ;  /* 0x00000008d444723c */ /* 0x084fe60000041844 */
[----:B------:R-:W-:Y:S02]  /*8840*/  FMUL.FTZ R53, R53, c[0x0][0x320] ;  /* 0x0000c80035357a20 */ /* 0x000fe40000410000 */
[----:B------:R-:W-:Y:S02]  /*8850*/  FMUL.FTZ R58, R58, c[0x0][0x320] ;  /* 0x0000c8003a3a7a20 */ /* 0x000fe40000410000 */
[----:B------:R-:W-:Y:S01]  /*8860*/  FMUL.FTZ R62, R62, c[0x0][0x320] ;  /* 0x0000c8003e3e7a20 */ /* 0x000fe20000410000 */
[C---:B------:R-:W-:Y:S01]  /*8870*/  HMMA.16816.F32.BF16 R72, R188.reuse, R8, R72 ;  /* 0x00000008bc48723c */ /* 0x040fe20000041848 */
[----:B------:R-:W-:Y:S03]  /*8880*/  MUFU.TANH R28, R28 ;  /* 0x0000001c001c7308 */ /* 0x000fe60000002400 */
[----:B------:R-:W-:Y:S02]  /*8890*/  FMUL.FTZ R60, R60, c[0x0][0x320] ;  /* 0x0000c8003c3c7a20 */ /* 0x000fe40000410000 */
[----:B------:R-:W-:Y:S02]  /*88a0*/  FMUL.FTZ R66, R66, c[0x0][0x320] ;  /* 0x0000c80042427a20 */ /* 0x000fe40000410000 */
[-C--:B------:R-:W-:Y:S03]  /*88b0*/  HMMA.16816.F32.BF16 R76, R188, R10.reuse, R76 ;  /* 0x0000000abc4c723c */ /* 0x080fe6000004184c */
[----:B------:R-:W-:Y:S01]  /*88c0*/  MUFU.TANH R36, R36 ;  /* 0x0000002400247308 */ /* 0x000fe20000002400 */
[----:B------:R-:W-:Y:S02]  /*88d0*/  FMUL.FTZ R64, R64, c[0x0][0x320] ;  /* 0x0000c80040407a20 */ /* 0x000fe40000410000 */
[----:B------:R-:W-:Y:S02]  /*88e0*/  FMUL.FTZ R67, R67, c[0x0][0x320] ;  /* 0x0000c80043437a20 */ /* 0x000fe40000410000 */
[----:B------:R-:W-:Y:S01]  /*88f0*/  FMUL.FTZ R71, R71, c[0x0][0x320] ;  /* 0x0000c80047477a20 */ /* 0x000fe20000410000 */
[C---:B------:R-:W-:Y:S01]  /*8900*/  HMMA.16816.F32.BF16 R80, R212.reuse, R10, R80 ;  /* 0x0000000ad450723c */ /* 0x040fe20000041850 */
[----:B------:R-:W2:Y:S01]  /*8910*/  LDSM.16.M88.4 R8, [R228+0x3000] ;  /* 0x00300000e408783b */ /* 0x000ea20000000200 */
[----:B------:R-:W-:Y:S04]  /*8920*/  DEPBAR.LE SB0, 0x0 ;  /* 0x000080000000791a */ /* 0x000fe80000000000 */
[----:B------:R-:W2:Y:S01]  /*8930*/  MUFU.TANH R35, R35 ;  /* 0x0000002300237308 */ /* 0x000ea20000002400 */
[----:B------:R-:W-:Y:S01]  /*8940*/  FMUL.FTZ R68, R68, c[0x0][0x320] ;  /* 0x0000c80044447a20 */ /* 0x000fe20000410000 */
[-C--:B-1----:R-:W-:Y:S01]  /*8950*/  HMMA.16816.F32.BF16 R84, R212, R4.reuse, R84 ;  /* 0x00000004d454723c */ /* 0x082fe20000041854 */
[----:B------:R-:W-:Y:S04]  /*8960*/  BAR.SYNC.DEFER_BLOCKING 0x0 ;  /* 0x0000000000007b1d */ /* 0x000fe80000010000 */
[----:B------:R-:W-:Y:S02]  /*8970*/  FMUL.FTZ R57, R57, c[0x0][0x320] ;  /* 0x0000c80039397a20 */ /* 0x000fe40000410000 */
[----:B------:R-:W-:Y:S01]  /*8980*/  FMUL.FTZ R76, R76, c[0x0][0x320] ;  /* 0x0000c8004c4c7a20 */ /* 0x000fe20000410000 */
[----:B------:R1:W-:Y:S01]  /*8990*/  MUFU.TANH R222, R71 ;  /* 0x0000004700de7308 */ /* 0x0003e20000002400 */
[C---:B------:R-:W-:Y:S04]  /*89a0*/  HMMA.16816.F32.BF16 R88, R188.reuse, R4, R88 ;  /* 0x00000004bc58723c */ /* 0x040fe80000041858 */
[----:B------:R-:W-:Y:S02]  /*89b0*/  FMUL.FTZ R79, R79, c[0x0][0x320] ;  /* 0x0000c8004f4f7a20 */ /* 0x000fe40000410000 */
[----:B------:R-:W-:Y:S01]  /*89c0*/  FMUL.FTZ R61, R61, c[0x0][0x320] ;  /* 0x0000c8003d3d7a20 */ /* 0x000fe20000410000 */
[----:B------:R-:W-:Y:S01]  /*89d0*/  FMNMX.FTZ R4, R195, R117, !PT ;  /* 0x00000075c3047209 */ /* 0x000fe20007810000 */
[----:B------:R-:W-:Y:S01]  /*89e0*/  FMUL.FTZ R82, R82, c[0x0][0x320] ;  /* 0x0000c80052527a20 */ /* 0x000fe20000410000 */
[----:B------:R-:W4:Y:S01]  /*89f0*/  MUFU.TANH R33, R33 ;  /* 0x0000002100217308 */ /* 0x000f220000002400 */
[-C--:B------:R-:W-:Y:S03]  /*8a00*/  HMMA.16816.F32.BF16 R92, R188, R6.reuse, R92 ;  /* 0x00000006bc5c723c */ /* 0x080fe6000004185c */
[----:B------:R-:W-:Y:S02]  /*8a10*/  FMUL.FTZ R40, R40, c[0x0][0x320] ;  /* 0x0000c80028287a20 */ /* 0x000fe40000410000 */
[----:B------:R-:W-:Y:S02]  /*8a20*/  FMUL.FTZ R86, R86, c[0x0][0x320] ;  /* 0x0000c80056567a20 */ /* 0x000fe40000410000 */
[----:B------:R-:W-:Y:S01]  /*8a30*/  FMUL.FTZ R80, R80, c[0x0][0x320] ;  /* 0x0000c80050507a20 */ /* 0x000fe20000410000 */
[C---:B------:R-:W-:Y:S01]  /*8a40*/  HMMA.16816.F32.BF16 R96, R212.reuse, R6, R96 ;  /* 0x00000006d460723c */ /* 0x040fe20000041860 */
[----:B------:R-:W-:Y:S03]  /*8a50*/  MUFU.TANH R201, R39 ;  /* 0x0000002700c97308 */ /* 0x000fe60000002400 */
[----:B------:R-:W-:Y:S01]  /*8a60*/  FMUL.FTZ R87, R87, c[0x0][0x320] ;  /* 0x0000c80057577a20 */ /* 0x000fe20000410000 */
[----:B-1----:R-:W-:Y:S01]  /*8a70*/  FMNMX.FTZ R71, R184, R0, !PT ;  /* 0x00000000b8477209 */ /* 0x002fe20007810000 */
[----:B------:R-:W-:Y:S01]  /*8a80*/  FMUL.FTZ R85, R85, c[0x0][0x320] ;  /* 0x0000c80055557a20 */ /* 0x000fe20000410000 */
[----:B------:R-:W-:Y:S01]  /*8a90*/  FMNMX.FTZ R0, R186, R2, !PT ;  /* 0x00000002ba007209 */ /* 0x000fe20007810000 */
[-C--:B--2---:R-:W-:Y:S03]  /*8aa0*/  HMMA.16816.F32.BF16 R100, R212, R8.reuse, R100 ;  /* 0x00000008d464723c */ /* 0x084fe60000041864 */
[----:B------:R-:W-:Y:S01]  /*8ab0*/  MUFU.TANH R29, R29 ;  /* 0x0000001d001d7308 */ /* 0x000fe20000002400 */
[----:B---3--:R-:W-:Y:S01]  /*8ac0*/  FMNMX.FTZ R2, R192, R4, !PT ;  /* 0x00000004c0027209 */ /* 0x008fe20007810000 */
[----:B------:R-:W-:Y:S01]  /*8ad0*/  FMUL.FTZ R50, R50, c[0x0][0x320] ;  /* 0x0000c80032327a20 */ /* 0x000fe20000410000 */
[----:B------:R-:W-:Y:S01]  /*8ae0*/  FMNMX.FTZ R0, R18, R0, !PT ;  /* 0x0000000012007209 */ /* 0x000fe20007810000 */
[----:B------:R-:W-:Y:S01]  /*8af0*/  FMUL.FTZ R83, R83, c[0x0][0x320] ;  /* 0x0000c80053537a20 */ /* 0x000fe20000410000 */
[----:B------:R-:W-:Y:S01]  /*8b00*/  FMNMX.FTZ R71, R16, R71, !PT ;  /* 0x0000004710477209 */ /* 0x000fe20007810000 */
[----:B------:R-:W-:Y:S01]  /*8b10*/  FMUL.FTZ R88, R88, c[0x0][0x320] ;  /* 0x0000c80058587a20 */ /* 0x000fe20000410000 */
[C---:B------:R-:W-:Y:S03]  /*8b20*/  HMMA.16816.F32.BF16 R104, R188.reuse, R8, R104 ;  /* 0x00000008bc68723c */ /* 0x040fe60000041868 */
[----:B------:R-:W-:Y:S01]  /*8b30*/  MUFU.TANH R40, R40 ;  /* 0x0000002800287308 */ /* 0x000fe20000002400 */
[----:B------:R-:W-:Y:S01]  /*8b40*/  FMNMX.FTZ R2, R12, R2, !PT ;  /* 0x000000020c027209 */ /* 0x000fe20007810000 */
[----:B------:R-:W-:Y:S01]  /*8b50*/  FMUL.FTZ R81, R81, c[0x0][0x320] ;  /* 0x0000c80051517a20 */ /* 0x000fe20000410000 */
[----:B------:R-:W-:Y:S01]  /*8b60*/  FMNMX.FTZ R0, R19, R0, !PT ;  /* 0x0000000013007209 */ /* 0x000fe20007810000 */
[----:B------:R-:W-:Y:S01]  /*8b70*/  FMUL.FTZ R84, R84, c[0x0][0x320] ;  /* 0x0000c80054547a20 */ /* 0x000fe20000410000 */
[----:B------:R-:W-:Y:S01]  /*8b80*/  FMNMX.FTZ R2, R13, R2, !PT ;  /* 0x000000020d027209 */ /* 0x000fe20007810000 */
[-C--:B------:R-:W-:Y:S03]  /*8b90*/  HMMA.16816.F32.BF16 R108, R188, R10.reuse, R108 ;  /* 0x0000000abc6c723c */ /* 0x080fe6000004186c */
[----:B------:R-:W-:Y:S01]  /*8ba0*/  FMNMX.FTZ R4, R22, R0, !PT ;  /* 0x0000000016047209 */ /* 0x000fe20007810000 */
[----:B------:R-:W-:Y:S01]  /*8bb0*/  MUFU.TANH R26, R26 ;  /* 0x0000001a001a7308 */ /* 0x000fe20000002400 */
[----:B------:R-:W-:Y:S01]  /*8bc0*/  FMNMX.FTZ R71, R17, R71, !PT ;  /* 0x0000004711477209 */ /* 0x000fe20007810000 */
[----:B------:R-:W-:Y:S01]  /*8bd0*/  FMUL.FTZ R91, R91, c[0x0][0x320] ;  /* 0x0000c8005b5b7a20 */ /* 0x000fe20000410000 */
[----:B----4-:R-:W-:Y:S01]  /*8be0*/  FMNMX.FTZ R4, R23, R4, !PT ;  /* 0x0000000417047209 */ /* 0x010fe20007810000 */
[----:B------:R-:W-:Y:S04]  /*8bf0*/  HMMA.16816.F32.BF16 R112, R212, R10, R112 ;  /* 0x0000000ad470723c */ /* 0x000fe80000041870 */
[----:B------:R-:W-:Y:S01]  /*8c00*/  FMNMX.FTZ R71, R20, R71, !PT ;  /* 0x0000004714477209 */ /* 0x000fe20007810000 */
[----:B------:R-:W-:Y:S01]  /*8c10*/  FMUL.FTZ R90, R90, c[0x0][0x320] ;  /* 0x0000c8005a5a7a20 */ /* 0x000fe20000410000 */
[----:B------:R-:W1:Y:S01]  /*8c20*/  MUFU.TANH R37, R37 ;  /* 0x0000002500257308 */ /* 0x000e620000002400 */
[----:B------:R-:W-:Y:S01]  /*8c30*/  FMUL.FTZ R51, R51, c[0x0][0x320] ;  /* 0x0000c80033337a20 */ /* 0x000fe20000410000 */
[----:B------:R-:W-:Y:S01]  /*8c40*/  FMNMX.FTZ R71, R21, R71, !PT ;  /* 0x0000004715477209 */ /* 0x000fe20007810000 */
[----:B------:R-:W-:Y:S03]  /*8c50*/  FMUL.FTZ R96, R96, c[0x0][0x320] ;  /* 0x0000c80060607a20 */ /* 0x000fe60000410000 */
[----:B------:R-:W-:Y:S01]  /*8c60*/  FMUL.FTZ R98, R98, c[0x0][0x320] ;  /* 0x0000c80062627a20 */ /* 0x000fe20000410000 */
[----:B------:R-:W-:Y:S01]  /*8c70*/  FMNMX.FTZ R4, R34, R4, !PT ;  /* 0x0000000422047209 */ /* 0x000fe20007810000 */
[----:B------:R-:W-:Y:S01]  /*8c80*/  FMUL.FTZ R99, R99, c[0x0][0x320] ;  /* 0x0000c80063637a20 */ /* 0x000fe20000410000 */
[----:B------:R-:W-:Y:S01]  /*8c90*/  FMNMX.FTZ R71, R32, R71, !PT ;  /* 0x0000004720477209 */ /* 0x000fe20007810000 */
[----:B------:R-:W2:Y:S01]  /*8ca0*/  MUFU.TANH R50, R50 ;  /* 0x0000003200327308 */ /* 0x000ea20000002400 */
[----:B------:R-:W-:Y:S01]  /*8cb0*/  FMUL.FTZ R97, R97, c[0x0][0x320] ;  /* 0x0000c80061617a20 */ /* 0x000fe20000410000 */
[----:B------:R-:W-:Y:S01]  /*8cc0*/  FMNMX.FTZ R4, R35, R4, !PT ;  /* 0x0000000423047209 */ /* 0x000fe20007810000 */
[----:B------:R-:W-:Y:S01]  /*8cd0*/  FMUL.FTZ R89, R89, c[0x0][0x320] ;  /* 0x0000c80059597a20 */ /* 0x000fe20000410000 */
[----:B------:R-:W-:Y:S01]  /*8ce0*/  FMNMX.FTZ R71, R33, R71, !PT ;  /* 0x0000004721477209 */ /* 0x000fe20007810000 */
[----:B------:R-:W-:Y:S01]  /*8cf0*/  FMUL.FTZ R93, R93, c[0x0][0x320] ;  /* 0x0000c8005d5d7a20 */ /* 0x000fe20000410000 */
[----:B------:R-:W-:Y:S01]  /*8d00*/  FMNMX.FTZ R4, R200, R4, !PT ;  /* 0x00000004c8047209 */ /* 0x000fe20007810000 */
[----:B------:R-:W-:Y:S01]  /*8d10*/  FMUL.FTZ R105, R105, c[0x0][0x320] ;  /* 0x0000c80069697a20 */ /* 0x000fe20000410000 */
[----:B------:R-:W-:Y:S01]  /*8d20*/  FMNMX.FTZ R71, R36, R71, !PT ;  /* 0x0000004724477209 */ /* 0x000fe20007810000 */
[----:B------:R-:W-:Y:S01]  /*8d30*/  FMUL.FTZ R113, R113, c[0x0][0x320] ;  /* 0x0000c80071717a20 */ /* 0x000fe20000410000 */
[----:B------:R-:W3:Y:S01]  /*8d40*/  MUFU.TANH R48, R48 ;  /* 0x0000003000307308 */ /* 0x000ee20000002400 */
[----:B------:R-:W-:Y:S01]  /*8d50*/  FMUL.FTZ R94, R94, c[0x0][0x320] ;  /* 0x0000c8005e5e7a20 */ /* 0x000fe20000410000 */
[----:B------:R-:W-:Y:S01]  /*8d60*/  FMNMX.FTZ R0, R24, R2, !PT ;  /* 0x0000000218007209 */ /* 0x000fe20007810000 */
[----:B------:R-:W-:Y:S01]  /*8d70*/  FMUL.FTZ R95, R95, c[0x0][0x320] ;  /* 0x0000c8005f5f7a20 */ /* 0x000fe20000410000 */
[----:B-1----:R-:W-:Y:S01]  /*8d80*/  FMNMX.FTZ R71, R37, R71, !PT ;  /* 0x0000004725477209 */ /* 0x002fe20007810000 */
[----:B------:R-:W-:Y:S01]  /*8d90*/  FMUL.FTZ R73, R73, c[0x0][0x320] ;  /* 0x0000c80049497a20 */ /* 0x000fe20000410000 */
[----:B------:R-:W-:Y:S01]  /*8da0*/  FMNMX.FTZ R0, R25, R0, !PT ;  /* 0x0000000019007209 */ /* 0x000fe20007810000 */
[----:B------:R-:W-:Y:S02]  /*8db0*/  FMUL.FTZ R77, R77, c[0x0][0x320] ;  /* 0x0000c8004d4d7a20 */ /* 0x000fe40000410000 */
[----:B------:R-:W-:Y:S01]  /*8dc0*/  FMUL.FTZ R103, R103, c[0x0][0x320] ;  /* 0x0000c80067677a20 */ /* 0x000fe20000410000 */
[----:B------:R-:W1:Y:S01]  /*8dd0*/  MUFU.TANH R51, R51 ;  /* 0x0000003300337308 */ /* 0x000e620000002400 */
[----:B------:R-:W-:Y:S01]  /*8de0*/  FMUL.FTZ R108, R108, c[0x0][0x320] ;  /* 0x0000c8006c6c7a20 */ /* 0x000fe20000410000 */
[----:B------:R-:W-:Y:S01]  /*8df0*/  FMNMX.FTZ R0, R28, R0, !PT ;  /* 0x000000001c007209 */ /* 0x000fe20007810000 */
[----:B------:R-:W-:Y:S02]  /*8e00*/  FMUL.FTZ R92, R92, c[0x0][0x320] ;  /* 0x0000c8005c5c7a20 */ /* 0x000fe40000410000 */
[----:B------:R-:W-:Y:S01]  /*8e10*/  FMUL.FTZ R112, R112, c[0x0][0x320] ;  /* 0x0000c80070707a20 */ /* 0x000fe20000410000 */
[----:B------:R-:W-:Y:S01]  /*8e20*/  FMNMX.FTZ R0, R29, R0, !PT ;  /* 0x000000001d007209 */ /* 0x000fe20007810000 */
[----:B------:R-:W-:Y:S02]  /*8e30*/  FMUL.FTZ R104, R104, c[0x0][0x320] ;  /* 0x0000c80068687a20 */ /* 0x000fe40000410000 */
[----:B------:R-:W-:Y:S01]  /*8e40*/  FMUL.FTZ R74, R74, c[0x0][0x320] ;  /* 0x0000c8004a4a7a20 */ /* 0x000fe20000410000 */
[----:B------:R-:W4:Y:S01]  /*8e50*/  MUFU.TANH R49, R49 ;  /* 0x0000003100317308 */ /* 0x000f220000002400 */
[----:B------:R-:W-:Y:S01]  /*8e60*/  FMUL.FTZ R78, R78, c[0x0][0x320] ;  /* 0x0000c8004e4e7a20 */ /* 0x000fe20000410000 */
[----:B------:R-:W-:Y:S01]  /*8e70*/  FMNMX.FTZ R2, R40, R0, !PT ;  /* 0x0000000028027209 */ /* 0x000fe20007810000 */
[----:B------:R-:W-:Y:S01]  /*8e80*/  FMUL.FTZ R107, R107, c[0x0][0x320] ;  /* 0x0000c8006b6b7a20 */ /* 0x000fe20000410000 */
[----:B------:R-:W-:Y:S01]  /*8e90*/  FMNMX.FTZ R0, R201, R4, !PT ;  /* 0x00000004c9007209 */ /* 0x000fe20007810000 */
[----:B------:R-:W-:Y:S01]  /*8ea0*/  FMUL.FTZ R106, R106, c[0x0][0x320] ;  /* 0x0000c8006a6a7a20 */ /* 0x000fe20000410000 */
[----:B------:R-:W-:Y:S01]  /*8eb0*/  FMNMX.FTZ R4, R194, R118, !PT ;  /* 0x00000076c2047209 */ /* 0x000fe20007810000 */
[----:B------:R-:W-:Y:S01]  /*8ec0*/  FMUL.FTZ R65, R65, c[0x0][0x320] ;  /* 0x0000c80041417a20 */ /* 0x000fe20000410000 */
[----:B--2---:R-:W-:Y:S01]  /*8ed0*/  FMNMX.FTZ R0, R50, R0, !PT ;  /* 0x0000000032007209 */ /* 0x004fe20007810000 */
[----:B------:R-:W-:Y:S01]  /*8ee0*/  FMUL.FTZ R70, R70, c[0x0][0x320] ;  /* 0x0000c80046467a20 */ /* 0x000fe20000410000 */
[----:B------:R-:W2:Y:S01]  /*8ef0*/  MUFU.TANH R216, R54 ;  /* 0x0000003600d87308 */ /* 0x000ea20000002400 */
[----:B------:R-:W-:Y:S01]  /*8f00*/  FMNMX.FTZ R4, R193, R4, !PT ;  /* 0x00000004c1047209 */ /* 0x000fe20007810000 */
[----:B------:R-:W-:Y:S01]  /*8f10*/  FMUL.FTZ R45, R45, c[0x0][0x320] ;  /* 0x0000c8002d2d7a20 */ /* 0x000fe20000410000 */
[----:B---3--:R-:W-:Y:S01]  /*8f20*/  FMNMX.FTZ R71, R48, R71, !PT ;  /* 0x0000004730477209 */ /* 0x008fe20007810000 */
[----:B------:R-:W-:Y:S01]  /*8f30*/  FMUL.FTZ R42, R42, c[0x0][0x320] ;  /* 0x0000c8002a2a7a20 */ /* 0x000fe20000410000 */
[----:B-1----:R-:W-:Y:S01]  /*8f40*/  FMNMX.FTZ R0, R51, R0, !PT ;  /* 0x0000000033007209 */ /* 0x002fe20007810000 */
[----:B------:R-:W-:Y:S02]  /*8f50*/  FMUL.FTZ R59, R59, c[0x0][0x320] ;  /* 0x0000c8003b3b7a20 */ /* 0x000fe40000410000 */
[----:B------:R-:W-:Y:S02]  /*8f60*/  FMUL.FTZ R63, R63, c[0x0][0x320] ;  /* 0x0000c8003f3f7a20 */ /* 0x000fe40000410000 */
[----:B------:R-:W1:Y:S01]  /*8f70*/  MUFU.TANH R206, R52 ;  /* 0x0000003400ce7308 */ /* 0x000e620000002400 */
[----:B------:R-:W-:Y:S02]  /*8f80*/  FMUL.FTZ R69, R69, c[0x0][0x320] ;  /* 0x0000c80045457a20 */ /* 0x000fe40000410000 */
[----:B------:R-:W-:Y:S01]  /*8f90*/  FMUL.FTZ R72, R72, c[0x0][0x320] ;  /* 0x0000c80048487a20 */ /* 0x000fe20000410000 */
[----:B----4-:R-:W-:Y:S01]  /*8fa0*/  FMNMX.FTZ R71, R49, R71, !PT ;  /* 0x0000004731477209 */ /* 0x010fe20007810000 */
[----:B------:R-:W-:Y:S02]  /*8fb0*/  FMUL.FTZ R102, R102, c[0x0][0x320] ;  /* 0x0000c80066667a20 */ /* 0x000fe40000410000 */
[----:B------:R-:W-:Y:S02]  /*8fc0*/  FMUL.FTZ R109, R109, c[0x0][0x320] ;  /* 0x0000c8006d6d7a20 */ /* 0x000fe40000410000 */
[----:B------:R-:W-:Y:S01]  /*8fd0*/  FMUL.FTZ R100, R100, c[0x0][0x320] ;  /* 0x0000c80064647a20 */ /* 0x000fe20000410000 */
[----:B------:R-:W3:Y:S01]  /*8fe0*/  MUFU.TANH R245, R55 ;  /* 0x0000003700f57308 */ /* 0x000ee20000002400 */
[----:B------:R-:W-:Y:S02]  /*8ff0*/  FMUL.FTZ R101, R101, c[0x0][0x320] ;  /* 0x0000c80065657a20 */ /* 0x000fe40000410000 */
[----:B------:R-:W-:Y:S01]  /*9000*/  FMUL.FTZ R114, R114, c[0x0][0x320] ;  /* 0x0000c80072727a20 */ /* 0x000fe20000410000 */
[----:B--2---:R-:W-:Y:S01]  /*9010*/  FMNMX.FTZ R0, R216, R0, !PT ;  /* 0x00000000d8007209 */ /* 0x004fe20007810000 */
[----:B------:R-:W-:Y:S02]  /*9020*/  FMUL.FTZ R115, R115, c[0x0][0x320] ;  /* 0x0000c80073737a20 */ /* 0x000fe40000410000 */
[----:B------:R-:W-:Y:S02]  /*9030*/  FMUL.FTZ R47, R47, c[0x0][0x320] ;  /* 0x0000c8002f2f7a20 */ /* 0x000fe40000410000 */
[----:B------:R-:W-:Y:S01]  /*9040*/  FMUL.FTZ R75, R75, c[0x0][0x320] ;  /* 0x0000c8004b4b7a20 */ /* 0x000fe20000410000 */
[----:B------:R2:W4:Y:S01]  /*9050*/  MUFU.TANH R208, R53 ;  /* 0x0000003500d07308 */ /* 0x0005220000002400 */
[----:B------:R-:W-:Y:S02]  /*9060*/  FMUL.FTZ R44, R44, c[0x0][0x320] ;  /* 0x0000c8002c2c7a20 */ /* 0x000fe40000410000 */
[----:B------:R-:W-:Y:S01]  /*9070*/  FMUL.FTZ R56, R56, c[0x0][0x320] ;  /* 0x0000c80038387a20 */ /* 0x000fe20000410000 */
[----:B-1----:R-:W-:Y:S06]  /*9080*/  FMNMX.FTZ R71, R206, R71, !PT ;  /* 0x00000047ce477209 */ /* 0x002fec0007810000 */
[----:B------:R-:W1:Y:S01]  /*9090*/  MUFU.TANH R209, R66 ;  /* 0x0000004200d17308 */ /* 0x000e620000002400 */
[----:B---3--:R-:W-:Y:S09]  /*90a0*/  FMNMX.FTZ R0, R245, R0, !PT ;  /* 0x00000000f5007209 */ /* 0x008ff20007810000 */
[----:B------:R-:W3:Y:S01]  /*90b0*/  MUFU.TANH R203, R64 ;  /* 0x0000004000cb7308 */ /* 0x000ee20000002400 */
[----:B--2---:R-:W2:Y:S01]  /*90c0*/  LDL.64 R52, [R1+0x40] ;  /* 0x0000400001347983 */ /* 0x004ea20000100a00 */
[----:B----4-:R-:W-:Y:S08]  /*90d0*/  FMNMX.FTZ R71, R208, R71, !PT ;  /* 0x00000047d0477209 */ /* 0x010ff00007810000 */
[----:B------:R-:W4:Y:S01]  /*90e0*/  MUFU.TANH R41, R41 ;  /* 0x0000002900297308 */ /* 0x000f220000002400 */
[----:B-1----:R-:W-:Y:S09]  /*90f0*/  FMNMX.FTZ R0, R209, R0, !PT ;  /* 0x00000000d1007209 */ /* 0x002ff20007810000 */
[----:B------:R-:W1:Y:S01]  /*9100*/  MUFU.TANH R211, R67 ;  /* 0x0000004300d37308 */ /* 0x000e620000002400 */
[----:B---3--:R-:W-:Y:S09]  /*9110*/  FMNMX.FTZ R71, R203, R71, !PT ;  /* 0x00000047cb477209 */ /* 0x008ff20007810000 */
[----:B------:R-:W3:Y:S01]  /*9120*/  MUFU.TANH R202, R65 ;  /* 0x0000004100ca7308 */ /* 0x000ee20000002400 */
[----:B----4-:R-:W-:Y:S09]  /*9130*/  FMNMX.FTZ R2, R41, R2, !PT ;  /* 0x0000000229027209 */ /* 0x010ff20007810000 */
[----:B------:R-:W4:Y:S01]  /*9140*/  MUFU.TANH R44, R44 ;  /* 0x0000002c002c7308 */ /* 0x000f220000002400 */
[----:B-1----:R-:W-:Y:S09]  /*9150*/  FMNMX.FTZ R0, R211, R0, !PT ;  /* 0x00000000d3007209 */ /* 0x002ff20007810000 */
[----:B------:R-:W1:Y:S01]  /*9160*/  MUFU.TANH R218, R70 ;  /* 0x0000004600da7308 */ /* 0x000e620000002400 */
[----:B---3--:R-:W-:Y:S09]  /*9170*/  FMNMX.FTZ R71, R202, R71, !PT ;  /* 0x00000047ca477209 */ /* 0x008ff20007810000 */
[----:B------:R3:W-:Y:S01]  /*9180*/  MUFU.TANH R220, R86 ;  /* 0x0000005600dc7308 */ /* 0x0007e20000002400 */
[----:B----4-:R-:W-:Y:S09]  /*9190*/  FMNMX.FTZ R2, R44, R2, !PT ;  /* 0x000000022c027209 */ /* 0x010ff20007810000 */
[----:B------:R-:W4:Y:S01]  /*91a0*/  MUFU.TANH R234, R68 ;  /* 0x0000004400ea7308 */ /* 0x000f220000002400 */
[----:B-1----:R-:W-:Y:S09]  /*91b0*/  FMNMX.FTZ R0, R218, R0, !PT ;  /* 0x00000000da007209 */ /* 0x002ff20007810000 */
[----:B------:R-:W1:Y:S01]  /*91c0*/  MUFU.TANH R45, R45 ;  /* 0x0000002d002d7308 */ /* 0x000e620000002400 */
[----:B---3--:R-:W-:Y:S04]  /*91d0*/  MOV R86, R222 ;  /* 0x000000de00567202 */ /* 0x008fe80000000f00 */
[----:B------:R-:W-:Y:S05]  /*91e0*/  FMNMX.FTZ R0, R86, R0, !PT ;  /* 0x0000000056007209 */ /* 0x000fea0007810000 */
[----:B------:R-:W3:Y:S01]  /*91f0*/  MUFU.TANH R199, R56 ;  /* 0x0000003800c77308 */ /* 0x000ee20000002400 */
[----:B----4-:R-:W-:Y:S09]  /*9200*/  FMNMX.FTZ R71, R234, R71, !PT ;  /* 0x00000047ea477209 */ /* 0x010ff20007810000 */
[----:B------:R3:W-:Y:S01]  /*9210*/  MUFU.TANH R246, R63 ;  /* 0x0000003f00f67308 */ /* 0x0007e20000002400 */
[----:B-1----:R-:W-:Y:S09]  /*9220*/  FMNMX.FTZ R2, R45, R2, !PT ;  /* 0x000000022d027209 */ /* 0x002ff20007810000 */
[----:B------:R-:W1:Y:S10]  /*9230*/  MUFU.TANH R39, R82 ;  /* 0x0000005200277308 */ /* 0x000e740000002400 */
[----:B------:R-:W-:Y:S01]  /*9240*/  MUFU.TANH R204, R42 ;  /* 0x0000002a00cc7308 */ /* 0x000fe20000002400 */
[----:B---3--:R-:W-:Y:S04]  /*9250*/  MOV R63, R199 ;  /* 0x000000c7003f7202 */ /* 0x008fe80000000f00 */
[----:B------:R-:W-:Y:S05]  /*9260*/  FMNMX.FTZ R2, R63, R2, !PT ;  /* 0x000000023f027209 */ /* 0x000fea0007810000 */
[----:B------:R-:W-:Y:S01]  /*9270*/  MUFU.TANH R230, R58 ;  /* 0x0000003a00e67308 */ /* 0x000fe20000002400 */
[----:B-1----:R-:W-:Y:S04]  /*9280*/  MOV R212, R39 ;  /* 0x0000002700d47202 */ /* 0x002fe80000000f00 */
[----:B------:R-:W-:Y:S05]  /*9290*/  FMNMX.FTZ R0, R212, R0, !PT ;  /* 0x00000000d4007209 */ /* 0x000fea0007810000 */
[----:B------:R-:W-:Y:S10]  /*92a0*/  MUFU.TANH R42, R59 ;  /* 0x0000003b002a7308 */ /* 0x000ff40000002400 */
[----:B------:R-:W1:Y:S10]  /*92b0*/  MUFU.TANH R59, R69 ;  /* 0x00000045003b7308 */ /* 0x000e740000002400 */
[----:B------:R-:W3:Y:S10]  /*92c0*/  MUFU.TANH R223, R80 ;  /* 0x0000005000df7308 */ /* 0x000ef40000002400 */
[----:B------:R3:W-:Y:S01]  /*92d0*/  MUFU.TANH R58, R87 ;  /* 0x00000057003a7308 */ /* 0x0007e20000002400 */
[----:B-1----:R-:W-:Y:S09]  /*92e0*/  FMNMX.FTZ R71, R59, R71, !PT ;  /* 0x000000473b477209 */ /* 0x002ff20007810000 */
[----:B------:R-:W1:Y:S10]  /*92f0*/  MUFU.TANH R197, R57 ;  /* 0x0000003900c57308 */ /* 0x000e740000002400 */
[----:B------:R-:W-:Y:S01]  /*9300*/  MUFU.TANH R221, R60 ;  /* 0x0000003c00dd7308 */ /* 0x000fe20000002400 */
[----:B---3--:R-:W-:Y:S04]  /*9310*/  MOV R87, R223 ;  /* 0x000000df00577202 */ /* 0x008fe80000000f00 */
[----:B------:R-:W-:Y:S05]  /*9320*/  FMNMX.FTZ R71, R87, R71, !PT ;  /* 0x0000004757477209 */ /* 0x000fea0007810000 */
[----:B------:R1:W-:Y:S10]  /*9330*/  MUFU.TANH R60, R85 ;  /* 0x00000055003c7308 */ /* 0x0003f40000002400 */
[----:B------:R-:W3:Y:S10]  /*9340*/  MUFU.TANH R14, R14 ;  /* 0x0000000e000e7308 */ /* 0x000ef40000002400 */
[----:B------:R-:W4:Y:S01]  /*9350*/  MUFU.TANH R233, R83 ;  /* 0x0000005300e97308 */ /* 0x000f220000002400 */
[----:B-1----:R-:W-:Y:S04]  /*9360*/  MOV R85, R197 ;  /* 0x000000c500557202 */ /* 0x002fe80000000f00 */
[----:B------:R-:W-:Y:S05]  /*9370*/  FMNMX.FTZ R2, R85, R2, !PT ;  /* 0x0000000255027209 */ /* 0x000fea0007810000 */
[----:B------:R1:W-:Y:S01]  /*9380*/  MUFU.TANH R248, R88 ;  /* 0x0000005800f87308 */ /* 0x0003e20000002400 */
[----:B---3--:R-:W-:Y:S09]  /*9390*/  FMNMX.FTZ R4, R14, R4, !PT ;  /* 0x000000040e047209 */ /* 0x008ff20007810000 */
[----:B------:R-:W3:Y:S01]  /*93a0*/  MUFU.TANH R15, R15 ;  /* 0x0000000f000f7308 */ /* 0x000ee20000002400 */
[----:B----4-:R-:W-:Y:S04]  /*93b0*/  FMNMX.FTZ R0, R233, R0, !PT ;  /* 0x00000000e9007209 */ /* 0x010fe80007810000 */
[----:B------:R-:W-:Y:S05]  /*93c0*/  FMNMX.FTZ R0, R220, R0, !PT ;  /* 0x00000000dc007209 */ /* 0x000fea0007810000 */
[----:B------:R-:W4:Y:S01]  /*93d0*/  MUFU.TANH R80, R81 ;  /* 0x0000005100507308 */ /* 0x000f220000002400 */
[----:B------:R-:W-:Y:S02]  /*93e0*/  FMNMX.FTZ R0, R58, R0, !PT ;  /* 0x000000003a007209 */ /* 0x000fe40007810000 */
[----:B-1----:R-:W-:Y:S04]  /*93f0*/  MOV R88, R221 ;  /* 0x000000dd00587202 */ /* 0x002fe80000000f00 */
[----:B------:R-:W-:Y:S03]  /*9400*/  FMNMX.FTZ R2, R88, R2, !PT ;  /* 0x0000000258027209 */ /* 0x000fe60007810000 */
[----:B------:R-:W1:Y:S01]  /*9410*/  MUFU.TANH R249, R84 ;  /* 0x0000005400f97308 */ /* 0x000e620000002400 */
[----:B---3--:R-:W-:Y:S04]  /*9420*/  FMNMX.FTZ R4, R15, R4, !PT ;  /* 0x000000040f047209 */ /* 0x008fe80007810000 */
[----:B------:R-:W-:Y:S05]  /*9430*/  FMNMX.FTZ R4, R26, R4, !PT ;  /* 0x000000041a047209 */ /* 0x000fea0007810000 */
[----:B------:R1:W-:Y:S01]  /*9440*/  MUFU.TANH R244, R91 ;  /* 0x0000005b00f47308 */ /* 0x0003e20000002400 */
[----:B----4-:R-:W-:Y:S09]  /*9450*/  FMNMX.FTZ R71, R80, R71, !PT ;  /* 0x0000004750477209 */ /* 0x010ff20007810000 */
[----:B------:R-:W3:Y:S10]  /*9460*/  MUFU.TANH R250, R61 ;  /* 0x0000003d00fa7308 */ /* 0x000ef40000002400 */
[----:B------:R3:W-:Y:S01]  /*9470*/  MUFU.TANH R247, R90 ;  /* 0x0000005a00f77308 */ /* 0x0007e20000002400 */
[----:B-1----:R-:W-:Y:S04]  /*9480*/  MOV R91, R249 ;  /* 0x000000f9005b7202 */ /* 0x002fe80000000f00 */
[----:B------:R-:W-:Y:S05]  /*9490*/  FMNMX.FTZ R71, R91, R71, !PT ;  /* 0x000000475b477209 */ /* 0x000fea0007810000 */
[----:B------:R-:W1:Y:S01]  /*94a0*/  MUFU.TANH R27, R27 ;  /* 0x0000001b001b7308 */ /* 0x000e620000002400 */
[----:B------:R-:W-:Y:S09]  /*94b0*/  FMNMX.FTZ R71, R60, R71, !PT ;  /* 0x000000473c477209 */ /* 0x000ff20007810000 */
[----:B------:R-:W4:Y:S01]  /*94c0*/  MUFU.TANH R198, R96 ;  /* 0x0000006000c67308 */ /* 0x000f220000002400 */
[----:B---3--:R-:W-:Y:S04]  /*94d0*/  MOV R90, R250 ;  /* 0x000000fa005a7202 */ /* 0x008fe80000000f00 */
[----:B------:R-:W-:Y:S05]  /*94e0*/  FMNMX.FTZ R2, R90, R2, !PT ;  /* 0x000000025a027209 */ /* 0x000fea0007810000 */
[----:B------:R-:W3:Y:S01]  /*94f0*/  MUFU.TANH R219, R72 ;  /* 0x0000004800db7308 */ /* 0x000ee20000002400 */
[----:B-1----:R-:W-:Y:S09]  /*9500*/  FMNMX.FTZ R4, R27, R4, !PT ;  /* 0x000000041b047209 */ /* 0x002ff20007810000 */
[----:B------:R-:W1:Y:S01]  /*9510*/  MUFU.TANH R196, R73 ;  /* 0x0000004900c47308 */ /* 0x000e620000002400 */
[----:B----4-:R-:W-:Y:S04]  /*9520*/  MOV R215, R198 ;  /* 0x000000c600d77202 */ /* 0x010fe80000000f00 */
[----:B------:R-:W-:Y:S05]  /*9530*/  FMNMX.FTZ R71, R215, R71, !PT ;  /* 0x00000047d7477209 */ /* 0x000fea0007810000 */
[----:B------:R-:W4:Y:S01]  /*9540*/  MUFU.TANH R98, R98 ;  /* 0x0000006200627308 */ /* 0x000f220000002400 */
[----:B---3--:R-:W-:Y:S09]  /*9550*/  FMNMX.FTZ R2, R219, R2, !PT ;  /* 0x00000002db027209 */ /* 0x008ff20007810000 */
[----:B------:R-:W3:Y:S01]  /*9560*/  MUFU.TANH R30, R30 ;  /* 0x0000001e001e7308 */ /* 0x000ee20000002400 */
[----:B-1----:R-:W-:Y:S04]  /*9570*/  MOV R84, R196 ;  /* 0x000000c400547202 */ /* 0x002fe80000000f00 */
[----:B------:R-:W-:Y:S05]  /*9580*/  FMNMX.FTZ R2, R84, R2, !PT ;  /* 0x0000000254027209 */ /* 0x000fea0007810000 */
[----:B------:R-:W1:Y:S01]  /*9590*/  MUFU.TANH R38, R76 ;  /* 0x0000004c00267308 */ /* 0x000e620000002400 */
[----:B----4-:R-:W-:Y:S09]  /*95a0*/  FMNMX.FTZ R0, R98, R0, !PT ;  /* 0x0000000062007209 */ /* 0x010ff20007810000 */
[----:B------:R-:W4:Y:S01]  /*95b0*/  MUFU.TANH R99, R99 ;  /* 0x0000006300637308 */ /* 0x000f220000002400 */
[----:B---3--:R-:W-:Y:S09]  /*95c0*/  FMNMX.FTZ R4, R30, R4, !PT ;  /* 0x000000041e047209 */ /* 0x008ff20007810000 */
[----:B------:R-:W3:Y:S01]  /*95d0*/  MUFU.TANH R5, R102 ;  /* 0x0000006600057308 */ /* 0x000ee20000002400 */
[----:B-1----:R-:W-:Y:S02]  /*95e0*/  MOV R213, R38 ;  /* 0x0000002600d57202 */ /* 0x002fe40000000f00 */
[----:B------:R-:W2:Y:S02]  /*95f0*/  LDL.64 R38, [R1+0x48] ;  /* 0x0000480001267983 */ /* 0x000ea40000100a00 */
[----:B------:R-:W-:Y:S05]  /*9600*/  FMNMX.FTZ R2, R213, R2, !PT ;  /* 0x00000002d5027209 */ /* 0x000fea0007810000 */
[----:B------:R3:W-:Y:S01]  /*9610*/  MUFU.TANH R188, R109 ;  /* 0x0000006d00bc7308 */ /* 0x0007e20000002400 */
[----:B----4-:R-:W-:Y:S09]  /*9620*/  FMNMX.FTZ R0, R99, R0, !PT ;  /* 0x0000000063007209 */ /* 0x010ff20007810000 */
[----:B------:R-:W1:Y:S10]  /*9630*/  MUFU.TANH R31, R31 ;  /* 0x0000001f001f7308 */ /* 0x000e740000002400 */
[----:B------:R-:W4:Y:S01]  /*9640*/  MUFU.TANH R97, R97 ;  /* 0x0000006100617308 */ /* 0x000f220000002400 */
[----:B---3--:R-:W-:Y:S04]  /*9650*/  MOV R109, R5 ;  /* 0x00000005006d7202 */ /* 0x008fe80000000f00 */
[----:B------:R-:W-:Y:S05]  /*9660*/  FMNMX.FTZ R0, R109, R0, !PT ;  /* 0x000000006d007209 */ /* 0x000fea0007810000 */
[----:B------:R-:W3:Y:S01]  /*9670*/  MUFU.TANH R251, R77 ;  /* 0x0000004d00fb7308 */ /* 0x000ee20000002400 */
[----:B-1----:R-:W-:Y:S04]  /*9680*/  FMNMX.FTZ R4, R31, R4, !PT ;  /* 0x000000041f047209 */ /* 0x002fe80007810000 */
[----:B------:R-:W-:Y:S05]  /*9690*/  FMNMX.FTZ R4, R204, R4, !PT ;  /* 0x00000004cc047209 */ /* 0x000fea0007810000 */
[----:B------:R3:W-:Y:S01]  /*96a0*/  MUFU.TANH R243, R89 ;  /* 0x0000005900f37308 */ /* 0x0007e20000002400 */
[----:B----4-:R-:W-:Y:S09]  /*96b0*/  FMNMX.FTZ R71, R97, R71, !PT ;  /* 0x0000004761477209 */ /* 0x010ff20007810000 */
[----:B------:R-:W1:Y:S10]  /*96c0*/  MUFU.TANH R6, R103 ;  /* 0x0000006700067308 */ /* 0x000e740000002400 */
[----:B------:R1:W-:Y:S01]  /*96d0*/  MUFU.TANH R191, R108 ;  /* 0x0000006c00bf7308 */ /* 0x0003e20000002400 */
[----:B---3--:R-:W-:Y:S04]  /*96e0*/  MOV R89, R251 ;  /* 0x000000fb00597202 */ /* 0x008fe80000000f00 */
[----:B------:R-:W-:Y:S05]  /*96f0*/  FMNMX.FTZ R2, R89, R2, !PT ;  /* 0x0000000259027209 */ /* 0x000fea0007810000 */
[----:B------:R3:W-:Y:S10]  /*9700*/  MUFU.TANH R61, R93 ;  /* 0x0000005d003d7308 */ /* 0x0007f40000002400 */
[----:B------:R-:W4:Y:S01]  /*9710*/  MUFU.TANH R100, R100 ;  /* 0x0000006400647308 */ /* 0x000f220000002400 */
[----:B-1----:R-:W-:Y:S04]  /*9720*/  MOV R108, R6 ;  /* 0x00000006006c7202 */ /* 0x002fe80000000f00 */
[----:B------:R-:W-:Y:S05]  /*9730*/  FMNMX.FTZ R0, R108, R0, !PT ;  /* 0x000000006c007209 */ /* 0x000fea0007810000 */
[----:B------:R-:W-:Y:S01]  /*9740*/  MUFU.TANH R240, R62 ;  /* 0x0000003e00f07308 */ /* 0x000fe20000002400 */
[----:B---3--:R-:W-:Y:S09]  /*9750*/  MOV R93, R230 ;  /* 0x000000e6005d7202 */ /* 0x008ff20000000f00 */
[----:B------:R1:W-:Y:S01]  /*9760*/  MUFU.TANH R62, R92 ;  /* 0x0000005c003e7308 */ /* 0x0003e20000002400 */
[----:B----4-:R-:W-:Y:S09]  /*9770*/  FMNMX.FTZ R71, R100, R71, !PT ;  /* 0x0000004764477209 */ /* 0x010ff20007810000 */
[----:B------:R-:W3:Y:S10]  /*9780*/  MUFU.TANH R205, R43 ;  /* 0x0000002b00cd7308 */ /* 0x000ef40000002400 */
[----:B------:R-:W4:Y:S01]  /*9790*/  MUFU.TANH R101, R101 ;  /* 0x0000006500657308 */ /* 0x000f220000002400 */
[----:B-1----:R-:W-:Y:S04]  /*97a0*/  MOV R92, R248 ;  /* 0x000000f8005c7202 */ /* 0x002fe80000000f00 */
[----:B------:R-:W-:Y:S05]  /*97b0*/  FMNMX.FTZ R2, R92, R2, !PT ;  /* 0x000000025c027209 */ /* 0x000fea0007810000 */
[----:B------:R-:W1:Y:S01]  /*97c0*/  MUFU.TANH R114, R114 ;  /* 0x0000007200727308 */ /* 0x000e620000002400 */
[----:B------:R-:W-:Y:S02]  /*97d0*/  FMNMX.FTZ R2, R243, R2, !PT ;  /* 0x00000002f3027209 */ /* 0x000fe40007810000 */
[----:B---3--:R-:W-:Y:S02]  /*97e0*/  FMNMX.FTZ R4, R205, R4, !PT ;  /* 0x00000004cd047209 */ /* 0x008fe40007810000 */
[----:B------:R-:W-:Y:S05]  /*97f0*/  FMNMX.FTZ R2, R62, R2, !PT ;  /* 0x000000023e027209 */ /* 0x000fea0007810000 */
[----:B------:R-:W3:Y:S01]  /*9800*/  MUFU.TANH R207, R46 ;  /* 0x0000002e00cf7308 */ /* 0x000ee20000002400 */
[----:B------:R-:W-:Y:S02]  /*9810*/  FMNMX.FTZ R2, R61, R2, !PT ;  /* 0x000000023d027209 */ /* 0x000fe40007810000 */
[----:B----4-:R-:W-:Y:S07]  /*9820*/  FMNMX.FTZ R71, R101, R71, !PT ;  /* 0x0000004765477209 */ /* 0x010fee0007810000 */
[----:B------:R-:W4:Y:S01]  /*9830*/  MUFU.TANH R102, R112 ;  /* 0x0000007000667308 */ /* 0x000f220000002400 */
[----:B-1----:R-:W-:Y:S09]  /*9840*/  FMNMX.FTZ R0, R114, R0, !PT ;  /* 0x0000000072007209 */ /* 0x002ff20007810000 */
[----:B------:R-:W1:Y:S01]  /*9850*/  MUFU.TANH R115, R115 ;  /* 0x0000007300737308 */ /* 0x000e620000002400 */
[----:B---3--:R-:W-:Y:S09]  /*9860*/  FMNMX.FTZ R4, R207, R4, !PT ;  /* 0x00000004cf047209 */ /* 0x008ff20007810000 */
[----:B------:R-:W3:Y:S01]  /*9870*/  MUFU.TANH R210, R47 ;  /* 0x0000002f00d27308 */ /* 0x000ee20000002400 */
[----:B----4-:R-:W-:Y:S02]  /*9880*/  FMNMX.FTZ R71, R102, R71, !PT ;  /* 0x0000004766477209 */ /* 0x010fe40007810000 */
[----:B------:R-:W-:Y:S07]  /*9890*/  MOV R112, R247 ;  /* 0x000000f700707202 */ /* 0x000fee0000000f00 */
[----:B------:R-:W4:Y:S01]  /*98a0*/  MUFU.TANH R96, R113 ;  /* 0x0000007100607308 */ /* 0x000f220000002400 */
[----:B-1----:R-:W-:Y:S05]  /*98b0*/  FMNMX.FTZ R0, R115, R0, !PT ;  /* 0x0000000073007209 */ /* 0x002fea0007810000 */
[----:B------:R-:W1:Y:S04]  /*98c0*/  SHFL.BFLY PT, R70, R0, 0x2, 0x1f ;  /* 0x0c401f0000467f89 */ /* 0x000e6800000e0000 */
[----:B------:R-:W1:Y:S01]  /*98d0*/  MUFU.TANH R46, R104 ;  /* 0x00000068002e7308 */ /* 0x000e620000002400 */
[----:B---3--:R-:W-:Y:S04]  /*98e0*/  FMNMX.FTZ R4, R210, R4, !PT ;  /* 0x00000004d2047209 */ /* 0x008fe80007810000 */
[----:B------:R-:W-:Y:S05]  /*98f0*/  FMNMX.FTZ R4, R93, R4, !PT ;  /* 0x000000045d047209 */ /* 0x000fea0007810000 */
[----:B------:R-:W3:Y:S01]  /*9900*/  MUFU.TANH R230, R105 ;  /* 0x0000006900e67308 */ /* 0x000ee20000002400 */
[----:B------:R-:W-:Y:S02]  /*9910*/  FMNMX.FTZ R4, R42, R4, !PT ;  /* 0x000000042a047209 */ /* 0x000fe40007810000 */
[----:B----4-:R-:W-:Y:S02]  /*9920*/  FMNMX.FTZ R71, R96, R71, !PT ;  /* 0x0000004760477209 */ /* 0x010fe40007810000 */
[----:B------:R-:W-:Y:S03]  /*9930*/  FMNMX.FTZ R4, R240, R4, !PT ;  /* 0x00000004f0047209 */ /* 0x000fe60007810000 */
[----:B------:R-:W4:Y:S02]  /*9940*/  SHFL.BFLY PT, R5, R71, 0x2, 0x1f ;  /* 0x0c401f0047057f89 */ /* 0x000f2400000e0000 */
[----:B------:R-:W4:Y:S01]  /*9950*/  MUFU.TANH R43, R74 ;  /* 0x0000004a002b7308 */ /* 0x000f220000002400 */
[----:B------:R-:W-:Y:S02]  /*9960*/  FMNMX.FTZ R4, R246, R4, !PT ;  /* 0x00000004f6047209 */ /* 0x000fe40007810000 */
[----:B-1----:R-:W-:Y:S02]  /*9970*/  FMNMX.FTZ R70, R0, R70, !PT ;  /* 0x0000004600467209 */ /* 0x002fe40007810000 */
[----:B------:R-:W-:Y:S05]  /*9980*/  FMNMX.FTZ R2, R46, R2, !PT ;  /* 0x000000022e027209 */ /* 0x000fea0007810000 */
[----:B------:R-:W1:Y:S01]  /*9990*/  MUFU.TANH R252, R75 ;  /* 0x0000004b00fc7308 */ /* 0x000e620000002400 */
[----:B---3--:R-:W-:Y:S04]  /*99a0*/  FMNMX.FTZ R2, R230, R2, !PT ;  /* 0x00000002e6027209 */ /* 0x008fe80007810000 */
[----:B------:R-:W-:Y:S05]  /*99b0*/  FMNMX.FTZ R2, R191, R2, !PT ;  /* 0x00000002bf027209 */ /* 0x000fea0007810000 */
[----:B------:R-:W3:Y:S01]  /*99c0*/  MUFU.TANH R217, R78 ;  /* 0x0000004e00d97308 */ /* 0x000ee20000002400 */
[----:B------:R-:W-:Y:S02]  /*99d0*/  FMNMX.FTZ R2, R188, R2, !PT ;  /* 0x00000002bc027209 */ /* 0x000fe40007810000 */
[----:B----4-:R-:W-:Y:S02]  /*99e0*/  FMNMX.FTZ R4, R43, R4, !PT ;  /* 0x000000042b047209 */ /* 0x010fe40007810000 */
[----:B------:R-:W-:Y:S01]  /*99f0*/  FMNMX.FTZ R71, R71, R5, !PT ;  /* 0x0000000547477209 */ /* 0x000fe20007810000 */
[----:B------:R-:W4:Y:S04]  /*9a00*/  SHFL.BFLY PT, R68, R2, 0x2, 0x1f ;  /* 0x0c401f0002447f89 */ /* 0x000f2800000e0000 */
[----:B------:R-:W4:Y:S01]  /*9a10*/  MUFU.TANH R119, R79 ;  /* 0x0000004f00777308 */ /* 0x000f220000002400 */
[----:B-1----:R-:W-:Y:S03]  /*9a20*/  FMNMX.FTZ R4, R252, R4, !PT ;  /* 0x00000004fc047209 */ /* 0x002fe60007810000 */
[----:B------:R-:W1:Y:S01]  /*9a30*/  SHFL.BFLY PT, R6, R71, 0x1, 0x1f ;  /* 0x0c201f0047067f89 */ /* 0x000e6200000e0000 */
[----:B------:R-:W-:Y:S05]  /*9a40*/  FMUL.FTZ R75, R110, c[0x0][0x320] ;  /* 0x0000c8006e4b7a20 */ /* 0x000fea0000410000 */
[----:B------:R-:W1:Y:S02]  /*9a50*/  MUFU.TANH R7, R107 ;  /* 0x0000006b00077308 */ /* 0x000e640000002400 */
[----:B------:R-:W1:Y:S01]  /*9a60*/  SHFL.BFLY PT, R5, R70, 0x1, 0x1f ;  /* 0x0c201f0046057f89 */ /* 0x000e6200000e0000 */
[----:B---3--:R-:W-:Y:S07]  /*9a70*/  FMNMX.FTZ R0, R217, R4, !PT ;  /* 0x00000004d9007209 */ /* 0x008fee0007810000 */
[----:B------:R-:W3:Y:S01]  /*9a80*/  MUFU.TANH R104, R94 ;  /* 0x0000005e00687308 */ /* 0x000ee20000002400 */
[----:B----4-:R-:W-:Y:S02]  /*9a90*/  FMNMX.FTZ R68, R2, R68, !PT ;  /* 0x0000004402447209 */ /* 0x010fe40007810000 */
[----:B------:R-:W-:Y:S04]  /*9aa0*/  FMNMX.FTZ R0, R119, R0, !PT ;  /* 0x0000000077007209 */ /* 0x000fe80007810000 */
[----:B------:R-:W-:Y:S01]  /*9ab0*/  FMNMX.FTZ R4, R112, R0, !PT ;  /* 0x0000000070047209 */ /* 0x000fe20007810000 */
[----:B------:R-:W-:Y:S02]  /*9ac0*/  FMUL.FTZ R0, R111, c[0x0][0x320] ;  /* 0x0000c8006f007a20 */ /* 0x000fe40000410000 */
[----:B------:R-:W4:Y:S01]  /*9ad0*/  MUFU.TANH R113, R95 ;  /* 0x0000005f00717308 */ /* 0x000f220000002400 */
[----:B-1----:R-:W-:Y:S02]  /*9ae0*/  FMNMX.FTZ R71, R71, R6, !PT ;  /* 0x0000000647477209 */ /* 0x002fe40007810000 */
[----:B------:R-:W-:Y:S03]  /*9af0*/  MOV R111, R7 ;  /* 0x00000007006f7202 */ /* 0x000fe60000000f00 */
[----:B------:R-:W-:Y:S01]  /*9b00*/  FMUL.FTZ R103, R71, c[0x0][0x2d0] ;  /* 0x0000b40047677a20 */ /* 0x000fe20000410000 */
[----:B------:R-:W-:Y:S02]  /*9b10*/  FMNMX.FTZ R70, R70, R5, !PT ;  /* 0x0000000546467209 */ /* 0x000fe40007810000 */
[----:B------:R-:W-:Y:S01]  /*9b20*/  MOV R107, R244 ;  /* 0x000000f4006b7202 */ /* 0x000fe20000000f00 */
[----:B------:R-:W1:Y:S01]  /*9b30*/  MUFU.TANH R8, R106 ;  /* 0x0000006a00087308 */ /* 0x000e620000002400 */
[--C-:B------:R-:W-:Y:S02]  /*9b40*/  FFMA.FTZ R7, R20, c[0x0][0x2d0], -R103.reuse ;  /* 0x0000b40014077a23 */ /* 0x100fe40000010867 */
[--C-:B------:R-:W-:Y:S01]  /*9b50*/  FFMA.FTZ R6, R21, c[0x0][0x2d0], -R103.reuse ;  /* 0x0000b40015067a23 */ /* 0x100fe20000010867 */
[----:B------:R-:W-:Y:S01]  /*9b60*/  FMNMX.FTZ R2, R107, R4, !PT ;  /* 0x000000046b027209 */ /* 0x000fe20007810000 */
[----:B------:R-:W-:Y:S01]  /*9b70*/  FMUL.FTZ R105, R70, c[0x0][0x2d0] ;  /* 0x0000b40046697a20 */ /* 0x000fe20000410000 */
[----:B------:R-:W1:Y:S01]  /*9b80*/  SHFL.BFLY PT, R4, R68, 0x1, 0x1f ;  /* 0x0c201f0044047f89 */ /* 0x000e6200000e0000 */
[--C-:B------:R-:W-:Y:S01]  /*9b90*/  FFMA.FTZ R5, R32, c[0x0][0x2d0], -R103.reuse ;  /* 0x0000b40020057a23 */ /* 0x100fe20000010867 */
[----:B---3--:R-:W-:Y:S01]  /*9ba0*/  FMNMX.FTZ R2, R104, R2, !PT ;  /* 0x0000000268027209 */ /* 0x008fe20007810000 */
[--C-:B------:R-:W-:Y:S01]  /*9bb0*/  FFMA.FTZ R100, R100, c[0x0][0x2d0], -R103.reuse ;  /* 0x0000b40064647a23 */ /* 0x100fe20000010867 */
[----:B------:R3:W-:Y:S01]  /*9bc0*/  MUFU.TANH R74, R0 ;  /* 0x00000000004a7308 */ /* 0x0007e20000002400 */
[--C-:B------:R-:W-:Y:S02]  /*9bd0*/  FFMA.FTZ R101, R101, c[0x0][0x2d0], -R103.reuse ;  /* 0x0000b40065657a23 */ /* 0x100fe40000010867 */
[--C-:B------:R-:W-:Y:S01]  /*9be0*/  FFMA.FTZ R102, R102, c[0x0][0x2d0], -R103.reuse ;  /* 0x0000b40066667a23 */ /* 0x100fe20000010867 */
[----:B----4-:R-:W-:Y:S02]  /*9bf0*/  FMNMX.FTZ R2, R113, R2, !PT ;  /* 0x0000000271027209 */ /* 0x010fe40007810000 */
[----:B--2---:R-:W-:Y:S04]  /*9c00*/  MOV R39, c[0x0][0x1e4] ;  /* 0x0000790000277a02 */ /* 0x004fe80000000f00 */
[----:B------:R-:W2:Y:S01]  /*9c10*/  MUFU.TANH R75, R75 ;  /* 0x0000004b004b7308 */ /* 0x000ea20000002400 */
[----:B-1----:R-:W-:Y:S09]  /*9c20*/  MOV R110, R8 ;  /* 0x00000008006e7202 */ /* 0x002ff20000000f00 */
[----:B------:R1:W-:Y:S01]  /*9c30*/  MUFU.EX2 R95, R5 ;  /* 0x00000005005f7308 */ /* 0x0003e20000000800 */
[----:B------:R-:W-:Y:S01]  /*9c40*/  FMNMX.FTZ R68, R68, R4, !PT ;  /* 0x0000000444447209 */ /* 0x000fe20007810000 */
[----:B------:R-:W-:Y:S01]  /*9c50*/  FFMA.FTZ R4, R185, c[0x0][0x2d0], -R103 ;  /* 0x0000b400b9047a23 */ /* 0x000fe20000010867 */
[----:B------:R-:W-:Y:S01]  /*9c60*/  MOV R185, R61 ;  /* 0x0000003d00b97202 */ /* 0x000fe20000000f00 */
[----:B---3--:R-:W-:Y:S01]  /*9c70*/  FADD.FTZ R0, -R71, R3 ;  /* 0x0000000347007221 */ /* 0x008fe20000010100 */
[----:B------:R-:W-:Y:S01]  /*9c80*/  FMNMX.FTZ R3, R110, R2, !PT ;  /* 0x000000026e037209 */ /* 0x000fe20007810000 */
[----:B------:R-:W-:Y:S02]  /*9c90*/  FMUL.FTZ R106, R68, c[0x0][0x2d0] ;  /* 0x0000b400446a7a20 */ /* 0x000fe40000410000 */
[----:B------:R-:W-:Y:S01]  /*9ca0*/  FMUL.FTZ R2, R0, c[0x0][0x2d0] ;  /* 0x0000b40000027a20 */ /* 0x000fe20000410000 */
[----:B------:R-:W-:Y:S01]  /*9cb0*/  FMNMX.FTZ R0, R111, R3, !PT ;  /* 0x000000036f007209 */ /* 0x000fe20007810000 */
[----:B------:R-:W-:Y:S01]  /*9cc0*/  MUFU.EX2 R244, R4 ;  /* 0x0000000400f47308 */ /* 0x000fe20000000800 */
[--C-:B------:R-:W-:Y:S02]  /*9cd0*/  FFMA.FTZ R9, R25, c[0x0][0x2d0], -R106.reuse ;  /* 0x0000b40019097a23 */ /* 0x100fe4000001086a */
[----:B------:R-:W-:Y:S01]  /*9ce0*/  FFMA.FTZ R44, R44, c[0x0][0x2d0], -R106 ;  /* 0x0000b4002c2c7a23 */ /* 0x000fe2000001086a */
[----:B--2---:R-:W-:Y:S04]  /*9cf0*/  FMNMX.FTZ R0, R75, R0, !PT ;  /* 0x000000004b007209 */ /* 0x004fe80007810000 */
[----:B------:R-:W-:Y:S02]  /*9d00*/  FMNMX.FTZ R0, R74, R0, !PT ;  /* 0x000000004a007209 */ /* 0x000fe40007810000 */
[----:B------:R2:W3:Y:S03]  /*9d10*/  MUFU.EX2 R73, R2 ;  /* 0x0000000200497308 */ /* 0x0004e60000000800 */
[----:B------:R-:W4:Y:S01]  /*9d20*/  SHFL.BFLY PT, R3, R0, 0x2, 0x1f ;  /* 0x0c401f0000037f89 */ /* 0x000f2200000e0000 */
[----:B-1----:R-:W-:Y:S06]  /*9d30*/  FFMA.FTZ R5, R34, c[0x0][0x2d0], -R105 ;  /* 0x0000b40022057a23 */ /* 0x002fec0000010869 */
[----:B------:R-:W-:Y:S10]  /*9d40*/  MUFU.EX2 R214, R5 ;  /* 0x0000000500d67308 */ /* 0x000ff40000000800 */
[----:B------:R1:W-:Y:S01]  /*9d50*/  MUFU.EX2 R81, R7 ;  /* 0x0000000700517308 */ /* 0x0003e20000000800 */
[----:B--2---:R-:W-:Y:S01]  /*9d60*/  FADD.FTZ R2, -R70, R116 ;  /* 0x0000007446027221 */ /* 0x004fe20000010100 */
[----:B----4-:R-:W-:Y:S01]  /*9d70*/  FMNMX.FTZ R0, R0, R3, !PT ;  /* 0x0000000300007209 */ /* 0x010fe20007810000 */
[----:B------:R-:W-:Y:S07]  /*9d80*/  FFMA.FTZ R3, R17, c[0x0][0x2d0], -R103 ;  /* 0x0000b40011037a23 */ /* 0x000fee0000010867 */
[----:B------:R-:W-:Y:S01]  /*9d90*/  MUFU.EX2 R34, R9 ;  /* 0x0000000900227308 */ /* 0x000fe20000000800 */
[----:B---3--:R-:W-:Y:S01]  /*9da0*/  FMUL.FTZ R17, R73, R133 ;  /* 0x0000008549117220 */ /* 0x008fe20000410000 */
[----:B------:R-:W-:Y:S01]  /*9db0*/  MOV R133, R62 ;  /* 0x0000003e00857202 */ /* 0x000fe20000000f00 */
[----:B------:R-:W-:Y:S07]  /*9dc0*/  FMUL.FTZ R2, R2, c[0x0][0x2d0] ;  /* 0x0000b40002027a20 */ /* 0x000fee0000410000 */
[----:B------:R2:W-:Y:S01]  /*9dd0*/  MUFU.EX2 R72, R2 ;  /* 0x0000000200487308 */ /* 0x0005e20000000800 */
[----:B-1----:R-:W-:Y:S09]  /*9de0*/  FFMA.FTZ R7, R35, c[0x0][0x2d0], -R105 ;  /* 0x0000b40023077a23 */ /* 0x002ff20000010869 */
[----:B------:R1:W3:Y:S10]  /*9df0*/  MUFU.EX2 R10, R3 ;  /* 0x00000003000a7308 */ /* 0x0002f40000000800 */
[----:B------:R-:W-:Y:S01]  /*9e00*/  MUFU.EX2 R83, R6 ;  /* 0x0000000600537308 */ /* 0x000fe20000000800 */
[----:B--2---:R-:W-:Y:S04]  /*9e10*/  FADD.FTZ R2, -R68, R117 ;  /* 0x0000007544027221 */ /* 0x004fe80000010100 */
[----:B------:R-:W-:Y:S05]  /*9e20*/  FMUL.FTZ R2, R2, c[0x0][0x2d0] ;  /* 0x0000b40002027a20 */ /* 0x000fea0000410000 */
[----:B------:R2:W-:Y:S01]  /*9e30*/  MUFU.EX2 R117, R7 ;  /* 0x0000000700757308 */ /* 0x0005e20000000800 */
[--C-:B-1----:R-:W-:Y:S09]  /*9e40*/  FFMA.FTZ R3, R187, c[0x0][0x2d0], -R105.reuse ;  /* 0x0000b400bb037a23 */ /* 0x102ff20000010869 */
[----:B------:R1:W-:Y:S10]  /*9e50*/  MUFU.EX2 R222, R3 ;  /* 0x0000000300de7308 */ /* 0x0003f40000000800 */
[----:B------:R4:W4:Y:S01]  /*9e60*/  MUFU.EX2 R69, R2 ;  /* 0x0000000200457308 */ /* 0x0009220000000800 */
[----:B--2---:R-:W-:Y:S01]  /*9e70*/  @P1 MOV R7, R53 ;  /* 0x0000003500071202 */ /* 0x004fe20000000f00 */
[----:B-1----:R-:W-:Y:S01]  /*9e80*/  FFMA.FTZ R3, R186, c[0x0][0x2d0], -R105 ;  /* 0x0000b400ba037a23 */ /* 0x002fe20000010869 */
[----:B---3--:R-:W-:Y:S07]  /*9e90*/  MOV R186, R10 ;  /* 0x0000000a00ba7202 */ /* 0x008fee0000000f00 */
[----:B------:R1:W2:Y:S01]  /*9ea0*/  MUFU.EX2 R247, R3 ;  /* 0x0000000300f77308 */ /* 0x0002a20000000800 */
[----:B----4-:R-:W-:Y:S02]  /*9eb0*/  FFMA.FTZ R2, R184, c[0x0][0x2d0], -R103 ;  /* 0x0000b400b8027a23 */ /* 0x010fe40000010867 */
[C---:B------:R-:W-:Y:S07]  /*9ec0*/  FMUL.FTZ R25, R69.reuse, R141 ;  /* 0x0000008d45197220 */ /* 0x040fee0000410000 */
[----:B------:R3:W4:Y:S01]  /*9ed0*/  MUFU.EX2 R249, R2 ;  /* 0x0000000200f97308 */ /* 0x0007220000000800 */
[----:B------:R-:W-:Y:S02]  /*9ee0*/  FMUL.FTZ R61, R69, R177 ;  /* 0x000000b1453d7220 */ /* 0x000fe40000410000 */
[----:B-1----:R-:W-:Y:S01]  /*9ef0*/  FFMA.FTZ R3, R18, c[0x0][0x2d0], -R105 ;  /* 0x0000b40012037a23 */ /* 0x002fe20000010869 */
[----:B--2---:R-:W-:Y:S01]  /*9f00*/  F2FP.BF16.PACK_AB R77, R247, R222 ;  /* 0x000000def74d723e */ /* 0x004fe200000010ff */
[----:B------:R-:W-:Y:S01]  /*9f10*/  FMUL.FTZ R18, R72, R134 ;  /* 0x0000008648127220 */ /* 0x000fe20000410000 */
[----:B------:R-:W-:Y:S04]  /*9f20*/  MOV R134, R92 ;  /* 0x0000005c00867202 */ /* 0x000fe80000000f00 */
[----:B------:R1:W-:Y:S01]  /*9f30*/  MUFU.EX2 R251, R3 ;  /* 0x0000000300fb7308 */ /* 0x0003e20000000800 */
[--C-:B------:R-:W-:Y:S02]  /*9f40*/  FFMA.FTZ R92, R203, c[0x0][0x2d0], -R103.reuse ;  /* 0x0000b400cb5c7a23 */ /* 0x100fe40000010867 */
[--C-:B---3--:R-:W-:Y:S01]  /*9f50*/  FFMA.FTZ R2, R16, c[0x0][0x2d0], -R103.reuse ;  /* 0x0000b40010027a23 */ /* 0x108fe20000010867 */
[----:B----4-:R-:W-:Y:S01]  /*9f60*/  F2FP.BF16.PACK_AB R76, R249, R244 ;  /* 0x000000f4f94c723e */ /* 0x010fe200000010ff */
[----:B------:R-:W-:Y:S05]  /*9f70*/  FFMA.FTZ R16, R49, c[0x0][0x2d0], -R103 ;  /* 0x0000b40031107a23 */ /* 0x000fea0000010867 */
[----:B------:R2:W3:Y:S01]  /*9f80*/  MUFU.EX2 R250, R2 ;  /* 0x0000000200fa7308 */ /* 0x0004e20000000800 */
[----:B------:R-:W-:Y:S02]  /*9f90*/  FMUL.FTZ R49, R73, R165 ;  /* 0x000000a549317220 */ /* 0x000fe40000410000 */
[--C-:B-1----:R-:W-:Y:S07]  /*9fa0*/  FFMA.FTZ R3, R195, c[0x0][0x2d0], -R106.reuse ;  /* 0x0000b400c3037a23 */ /* 0x102fee000001086a */
[----:B------:R1:W-:Y:S01]  /*9fb0*/  MUFU.EX2 R221, R3 ;  /* 0x0000000300dd7308 */ /* 0x0003e20000000800 */
[----:B--2---:R-:W2:Y:S01]  /*9fc0*/  SHFL.BFLY PT, R2, R0, 0x1, 0x1f ;  /* 0x0c201f0000027f89 */ /* 0x004ea200000e0000 */
[----:B---3--:R-:W-:Y:S01]  /*9fd0*/  F2FP.BF16.PACK_AB R78, R186, R250 ;  /* 0x000000faba4e723e */ /* 0x008fe200000010ff */
[--C-:B-1----:R-:W-:Y:S01]  /*9fe0*/  FFMA.FTZ R3, R192, c[0x0][0x2d0], -R106.reuse ;  /* 0x0000b400c0037a23 */ /* 0x102fe2000001086a */
[----:B------:R-:W-:Y:S06]  /*9ff0*/  MOV R192, R46 ;  /* 0x0000002e00c07202 */ /* 0x000fec0000000f00 */
[----:B------:R1:W3:Y:S01]  /*a000*/  MUFU.EX2 R223, R3 ;  /* 0x0000000300df7308 */ /* 0x0002e20000000800 */
[----:B--2---:R-:W-:Y:S01]  /*a010*/  FMNMX.FTZ R2, R0, R2, !PT ;  /* 0x0000000200027209 */ /* 0x004fe20007810000 */
[----:B------:R-:W-:Y:S02]  /*a020*/  FFMA.FTZ R0, R19, c[0x0][0x2d0], -R105 ;  /* 0x0000b40013007a23 */ /* 0x000fe40000010869 */
[----:B------:R-:W-:Y:S01]  /*a030*/  FMUL.FTZ R19, R72, R135 ;  /* 0x0000008748137220 */ /* 0x000fe20000410000 */
[----:B------:R-:W-:Y:S05]  /*a040*/  MOV R135, R220 ;  /* 0x000000dc00877202 */ /* 0x000fea0000000f00 */
[----:B------:R2:W4:Y:S01]  /*a050*/  MUFU.EX2 R187, R0 ;  /* 0x0000000000bb7308 */ /* 0x0005220000000800 */
[----:B-1----:R-:W-:Y:S01]  /*a060*/  FFMA.FTZ R3, R12, c[0x0][0x2d0], -R106 ;  /* 0x0000b4000c037a23 */ /* 0x002fe2000001086a */
[----:B---3--:R-:W-:Y:S08]  /*a070*/  F2FP.BF16.PACK_AB R64, R223, R221 ;  /* 0x000000dddf40723e */ /* 0x008ff000000010ff */
[----:B------:R1:W-:Y:S01]  /*a080*/  MUFU.EX2 R248, R3 ;  /* 0x0000000300f87308 */ /* 0x0003e20000000800 */
[----:B--2---:R-:W-:Y:S01]  /*a090*/  FADD.FTZ R0, -R2, R118 ;  /* 0x0000007602007221 */ /* 0x004fe20000010100 */
[----:B----4-:R-:W-:Y:S02]  /*a0a0*/  F2FP.BF16.PACK_AB R79, R187, R251 ;  /* 0x000000fbbb4f723e */ /* 0x010fe400000010ff */
[----:B------:R-:W-:Y:S01]  /*a0b0*/  MOV R118, R80 ;  /* 0x0000005000767202 */ /* 0x000fe20000000f00 */
[----:B------:R-:W-:Y:S06]  /*a0c0*/  FMUL.FTZ R0, R0, c[0x0][0x2d0] ;  /* 0x0000b40000007a20 */ /* 0x000fec0000410000 */
[----:B------:R-:W2:Y:S01]  /*a0d0*/  MUFU.EX2 R0, R0 ;  /* 0x0000000000007308 */ /* 0x000ea20000000800 */
[----:B-1----:R-:W-:Y:S09]  /*a0e0*/  FFMA.FTZ R3, R13, c[0x0][0x2d0], -R106 ;  /* 0x0000b4000d037a23 */ /* 0x002ff2000001086a */
[----:B------:R1:W3:Y:S01]  /*a0f0*/  MUFU.EX2 R184, R3 ;  /* 0x0000000300b87308 */ /* 0x0002e20000000800 */
[C---:B--2---:R-:W-:Y:S01]  /*a100*/  FMUL.FTZ R46, R0.reuse, R162 ;  /* 0x000000a2002e7220 */ /* 0x044fe20000410000 */
[----:B------:R-:W-:Y:S01]  /*a110*/  MOV R162, R63 ;  /* 0x0000003f00a27202 */ /* 0x000fe20000000f00 */
[C---:B------:R-:W-:Y:S02]  /*a120*/  FMUL.FTZ R62, R0.reuse, R178 ;  /* 0x000000b2003e7220 */ /* 0x040fe40000410000 */
[----:B------:R-:W-:Y:S02]  /*a130*/  FMUL.FTZ R63, R0, R179 ;  /* 0x000000b3003f7220 */ /* 0x000fe40000410000 */
[----:B-1----:R-:W-:Y:S01]  /*a140*/  FMUL.FTZ R3, R2, c[0x0][0x2d0] ;  /* 0x0000b40002037a20 */ /* 0x002fe20000410000 */
[----:B---3--:R-:W-:Y:S03]  /*a150*/  F2FP.BF16.PACK_AB R66, R184, R248 ;  /* 0x000000f8b842723e */ /* 0x008fe600000010ff */
[--C-:B------:R-:W-:Y:S04]  /*a160*/  FFMA.FTZ R4, R194, c[0x0][0x2d0], -R3.reuse ;  /* 0x0000b400c2047a23 */ /* 0x100fe80000010803 */
[----:B------:R1:W-:Y:S02]  /*a170*/  MUFU.EX2 R189, R4 ;  /* 0x0000000400bd7308 */ /* 0x0003e40000000800 */
[--C-:B-1----:R-:W-:Y:S01]  /*a180*/  FFMA.FTZ R4, R193, c[0x0][0x2d0], -R3.reuse ;  /* 0x0000b400c1047a23 */ /* 0x102fe20000010803 */
[----:B------:R-:W-:Y:S07]  /*a190*/  MOV R193, R243 ;  /* 0x000000f300c17202 */ /* 0x000fee0000000f00 */
[----:B------:R1:W-:Y:S10]  /*a1a0*/  MUFU.EX2 R243, R44 ;  /* 0x0000002c00f37308 */ /* 0x0003f40000000800 */
[----:B------:R2:W3:Y:S01]  /*a1b0*/  MUFU.EX2 R190, R4 ;  /* 0x0000000400be7308 */ /* 0x0004e20000000800 */
[----:B-1----:R-:W-:Y:S01]  /*a1c0*/  FMUL.FTZ R44, R69, R160 ;  /* 0x000000a0452c7220 */ /* 0x002fe20000410000 */
[----:B------:R-:W-:Y:S04]  /*a1d0*/  MOV R160, R88 ;  /* 0x0000005800a07202 */ /* 0x000fe80000000f00 */
[----:B------:R-:W-:Y:S01]  /*a1e0*/  MOV R165, R160 ;  /* 0x000000a000a57202 */ /* 0x000fe20000000f00 */
[--C-:B--2---:R-:W-:Y:S01]  /*a1f0*/  FFMA.FTZ R4, R14, c[0x0][0x2d0], -R3.reuse ;  /* 0x0000b4000e047a23 */ /* 0x104fe20000010803 */
[----:B---3--:R-:W-:Y:S03]  /*a200*/  F2FP.BF16.PACK_AB R65, R190, R189 ;  /* 0x000000bdbe41723e */ /* 0x008fe600000010ff */
[----:B------:R1:W-:Y:S02]  /*a210*/  MUFU.EX2 R198, R4 ;  /* 0x0000000400c67308 */ /* 0x0003e40000000800 */
[----:B-1----:R-:W-:Y:S08]  /*a220*/  FFMA.FTZ R4, R15, c[0x0][0x2d0], -R3 ;  /* 0x0000b4000f047a23 */ /* 0x002ff00000010803 */
[----:B------:R1:W2:Y:S02]  /*a230*/  MUFU.EX2 R199, R4 ;  /* 0x0000000400c77308 */ /* 0x0002a40000000800 */
[----:B-1----:R-:W-:Y:S01]  /*a240*/  FFMA.FTZ R4, R33, c[0x0][0x2d0], -R103 ;  /* 0x0000b40021047a23 */ /* 0x002fe20000010867 */
[----:B--2---:R-:W-:Y:S07]  /*a250*/  F2FP.BF16.PACK_AB R67, R199, R198 ;  /* 0x000000c6c743723e */ /* 0x004fee00000010ff */
[----:B------:R1:W2:Y:S02]  /*a260*/  MUFU.EX2 R116, R4 ;  /* 0x0000000400747308 */ /* 0x0002a40000000800 */
[--C-:B-1----:R-:W-:Y:S01]  /*a270*/  FFMA.FTZ R4, R22, c[0x0][0x2d0], -R105.reuse ;  /* 0x0000b40016047a23 */ /* 0x102fe20000010869 */
[----:B--2---:R-:W-:Y:S02]  /*a280*/  MOV R141, R116 ;  /* 0x00000074008d7202 */ /* 0x004fe40000000f00 */
[----:B------:R-:W-:Y:S05]  /*a290*/  MOV R116, R58 ;  /* 0x0000003a00747202 */ /* 0x000fea0000000f00 */
[----:B------:R1:W-:Y:S01]  /*a2a0*/  MUFU.EX2 R82, R4 ;  /* 0x0000000400527308 */ /* 0x0003e20000000800 */
[----:B------:R-:W-:Y:S02]  /*a2b0*/  FMUL.FTZ R58, R0, R174 ;  /* 0x000000ae003a7220 */ /* 0x000fe40000410000 */
[----:B-1----:R-:W-:Y:S07]  /*a2c0*/  FFMA.FTZ R4, R23, c[0x0][0x2d0], -R105 ;  /* 0x0000b40017047a23 */ /* 0x002fee0000010869 */
[----:B------:R1:W2:Y:S02]  /*a2d0*/  MUFU.EX2 R94, R4 ;  /* 0x00000004005e7308 */ /* 0x0002a40000000800 */
[----:B-1----:R-:W-:Y:S05]  /*a2e0*/  @P1 SHF.R.S32.HI R4, RZ, 0x1f, R242 ;  /* 0x0000001fff041819 */ /* 0x002fea00000114f2 */
[----:B------:R-:W-:Y:S02]  /*a2f0*/  @P1 IMAD R6, R4, c[0x0][0x1e0], RZ ;  /* 0x0000780004061a24 */ /* 0x000fe400078e02ff */
[C---:B------:R-:W-:Y:S04]  /*a300*/  @P1 IMAD.WIDE.U32 R4, R242.reuse, c[0x0][0x1e0], RZ ;  /* 0x00007800f2041a25 */ /* 0x040fe800078e00ff */
[----:B------:R-:W-:Y:S01]  /*a310*/  @P1 IMAD R8, R242, c[0x0][0x1e4], R6 ;  /* 0x00007900f2081a24 */ /* 0x000fe200078e0206 */
[----:B------:R-:W-:Y:S02]  /*a320*/  @P1 MOV R6, R38 ;  /* 0x0000002600061202 */ /* 0x000fe40000000f00 */
[----:B------:R-:W-:Y:S02]  /*a330*/  MOV R38, c[0x0][0x1e0] ;  /* 0x0000780000267a02 */ /* 0x000fe40000000f00 */
[----:B------:R-:W-:Y:S01]  /*a340*/  @P1 IADD3 R5, R5, R8, RZ ;  /* 0x0000000805051210 */ /* 0x000fe20007ffe0ff */
[----:B------:R-:W-:Y:S01]  /*a350*/  @P1 IMAD.WIDE.U32 R6, R4, 0x70, R6 ;  /* 0x0000007004061825 */ /* 0x000fe200078e0006 */
[C---:B------:R-:W-:Y:S02]  /*a360*/  @P1 SHF.L.U32 R15, R38.reuse, 0x5, RZ ;  /* 0x00000005260f1819 */ /* 0x040fe400000006ff */
[----:B------:R-:W-:Y:S01]  /*a370*/  @P1 SHF.L.U64.HI R14, R38, 0x5, R39 ;  /* 0x00000005260e1819 */ /* 0x000fe20000010227 */
[----:B------:R-:W-:Y:S01]  /*a380*/  @P1 IMAD R5, R5, 0x70, RZ ;  /* 0x0000007005051824 */ /* 0x000fe200078e02ff */
[----:B------:R-:W-:Y:S01]  /*a390*/  @P1 LEA R4, P3, R6, c[0x0][0x1c8], 0x1 ;  /* 0x0000720006041a11 */ /* 0x000fe200078608ff */
[--C-:B------:R-:W-:Y:S02]  /*a3a0*/  FFMA.FTZ R8, R24, c[0x0][0x2d0], -R106.reuse ;  /* 0x0000b40018087a23 */ /* 0x100fe4000001086a */
[----:B------:R-:W-:Y:S01]  /*a3b0*/  FFMA.FTZ R24, R201, c[0x0][0x2d0], -R105 ;  /* 0x0000b400c9187a23 */ /* 0x000fe20000010869 */
[----:B------:R-:W-:Y:S01]  /*a3c0*/  @P1 IADD3 R5, R7, R5, RZ ;  /* 0x0000000507051210 */ /* 0x000fe20007ffe0ff */
[----:B------:R1:W-:Y:S01]  /*a3d0*/  MUFU.EX2 R32, R8 ;  /* 0x0000000800207308 */ /* 0x0003e20000000800 */
[----:B------:R-:W-:Y:S02]  /*a3e0*/  MOV R201, R252 ;  /* 0x000000fc00c97202 */ /* 0x000fe40000000f00 */
[----:B------:R-:W-:Y:S01]  /*a3f0*/  @P1 LEA.HI.X R5, R6, c[0x0][0x1cc], R5, 0x1, P3 ;  /* 0x0000730006051a11 */ /* 0x000fe200018f0c05 */
[--C-:B------:R-:W-:Y:S02]  /*a400*/  FFMA.FTZ R6, R28, c[0x0][0x2d0], -R106.reuse ;  /* 0x0000b4001c067a23 */ /* 0x100fe4000001086a */
[----:B------:R-:W-:Y:S02]  /*a410*/  FFMA.FTZ R28, R50, c[0x0][0x2d0], -R105 ;  /* 0x0000b400321c7a23 */ /* 0x000fe40000010869 */
[----:B------:R3:W-:Y:S01]  /*a420*/  @P1 LDGSTS.E.BYPASS.LTC128B.128 [R241+0x3900], [R4.64], !P0 ;  /* 0x0390000004f11fae */ /* 0x0007e2000c101d48 */
[----:B------:R-:W-:Y:S01]  /*a430*/  FMUL.FTZ R50, R72, R166 ;  /* 0x000000a648327220 */ /* 0x000fe20000410000 */
[----:B------:R4:W-:Y:S01]  /*a440*/  MUFU.EX2 R35, R6 ;  /* 0x0000000600237308 */ /* 0x0009e20000000800 */
[-C--:B-1----:R-:W-:Y:S04]  /*a450*/  @P1 IADD3 R8, P2, R4, R15.reuse, RZ ;  /* 0x0000000f04081210 */ /* 0x082fe80007f5e0ff */
[-C--:B------:R-:W-:Y:S02]  /*a460*/  @P1 IADD3.X R9, R5, R14.reuse, RZ, P2, !PT ;  /* 0x0000000e05091210 */ /* 0x080fe400017fe4ff */
[-C--:B------:R-:W-:Y:S03]  /*a470*/  @P1 IADD3 R12, P4, R8, R15.reuse, RZ ;  /* 0x0000000f080c1210 */ /* 0x080fe60007f9e0ff */
[----:B------:R1:W-:Y:S01]  /*a480*/  @P1 LDGSTS.E.BYPASS.LTC128B.128 [R241+0x4100], [R8.64], !P0 ;  /* 0x0410000008f11fae */ /* 0x0003e2000c101d48 */
[-C--:B------:R-:W-:Y:S01]  /*a490*/  @P1 IADD3.X R13, R9, R14.reuse, RZ, P4, !PT ;  /* 0x0000000e090d1210 */ /* 0x080fe200027fe4ff */
[--C-:B---3--:R-:W-:Y:S01]  /*a4a0*/  FFMA.FTZ R4, R29, c[0x0][0x2d0], -R106.reuse ;  /* 0x0000b4001d047a23 */ /* 0x108fe2000001086a */
[----:B------:R-:W-:Y:S01]  /*a4b0*/  @P1 IADD3 R10, P3, R12, R15, RZ ;  /* 0x0000000f0c0a1210 */ /* 0x000fe20007f7e0ff */
[----:B------:R-:W-:Y:S02]  /*a4c0*/  FMUL.FTZ R29, R69, R145 ;  /* 0x00000091451d7220 */ /* 0x000fe40000410000 */
[----:B------:R3:W2:Y:S01]  /*a4d0*/  MUFU.EX2 R33, R4 ;  /* 0x0000000400217308 */ /* 0x0006a20000000800 */
[-C--:B------:R-:W-:Y:S01]  /*a4e0*/  @P1 IADD3.X R11, R13, R14.reuse, RZ, P3, !PT ;  /* 0x0000000e0d0b1210 */ /* 0x080fe20001ffe4ff */
[----:B------:R2:W-:Y:S01]  /*a4f0*/  @P1 LDGSTS.E.BYPASS.LTC128B.128 [R241+0x4900], [R12.64], !P0 ;  /* 0x049000000cf11fae */ /* 0x0005e2000c101d48 */
[-C--:B----4-:R-:W-:Y:S04]  /*a500*/  @P1 IADD3 R6, P2, R10, R15.reuse, RZ ;  /* 0x0000000f0a061210 */ /* 0x090fe80007f5e0ff */
[----:B------:R-:W-:Y:S03]  /*a510*/  @P1 IADD3.X R7, R11, R14, RZ, P2, !PT ;  /* 0x0000000e0b071210 */ /* 0x000fe600017fe4ff */
[----:B------:R4:W-:Y:S08]  /*a520*/  @P1 LDGSTS.E.BYPASS.LTC128B.128 [R241+0x5100], [R10.64], !P0 ;  /* 0x051000000af11fae */ /* 0x0009f0000c101d48 */
[----:B------:R4:W-:Y:S01]  /*a530*/  @P1 LDGSTS.E.BYPASS.LTC128B.128 [R241+0x5900], [R6.64], !P0 ;  /* 0x0590000006f11fae */ /* 0x0009e2000c101d48 */
[----:B-1----:R-:W-:Y:S02]  /*a540*/  FFMA.FTZ R9, R26, c[0x0][0x2d0], -R3 ;  /* 0x0000b4001a097a23 */ /* 0x002fe40000010803 */
[----:B------:R-:W-:Y:S01]  /*a550*/  FMUL.FTZ R26, R0, R142 ;  /* 0x0000008e001a7220 */ /* 0x000fe20000410000 */
[----:B---3--:R-:W-:Y:S01]  /*a560*/  @P1 IADD3 R4, P3, R6, R15, RZ ;  /* 0x0000000f06041210 */ /* 0x008fe20007f7e0ff */
[----:B------:R1:W-:Y:S01]  /*a570*/  MUFU.EX2 R195, R9 ;  /* 0x0000000900c37308 */ /* 0x0003e20000000800 */
[----:B------:R-:W-:Y:S02]  /*a580*/  MOV R142, R91 ;  /* 0x0000005b008e7202 */ /* 0x000fe40000000f00 */
[----:B------:R-:W-:Y:S01]  /*a590*/  @P1 IADD3.X R5, R7, R14, RZ, P3, !PT ;  /* 0x0000000e07051210 */ /* 0x000fe20001ffe4ff */
[----:B--2---:R-:W-:Y:S01]  /*a5a0*/  FFMA.FTZ R12, R48, c[0x0][0x2d0], -R103 ;  /* 0x0000b400300c7a23 */ /* 0x004fe20000010867 */
[----:B------:R-:W-:Y:S01]  /*a5b0*/  @P1 IADD3 R8, P2, R4, R15, RZ ;  /* 0x0000000f04081210 */ /* 0x000fe20007f5e0ff */
[----:B------:R-:W-:Y:S01]  /*a5c0*/  FMUL.FTZ R13, R69, R129 ;  /* 0x00000081450d7220 */ /* 0x000fe20000410000 */
[----:B------:R-:W-:Y:S01]  /*a5d0*/  MOV R129, R94 ;  /* 0x0000005e00817202 */ /* 0x000fe20000000f00 */
[----:B------:R2:W-:Y:S01]  /*a5e0*/  @P1 LDGSTS.E.BYPASS.LTC128B.128 [R241+0x6100], [R4.64], !P0 ;  /* 0x0610000004f11fae */ /* 0x0005e2000c101d48 */
[C---:B------:R-:W-:Y:S01]  /*a5f0*/  FMUL.FTZ R15, R0.reuse, R131 ;  /* 0x00000083000f7220 */ /* 0x040fe20000410000 */
[----:B------:R-:W-:Y:S01]  /*a600*/  MOV R131, R83 ;  /* 0x0000005300837202 */ /* 0x000fe20000000f00 */
[--C-:B------:R-:W-:Y:S02]  /*a610*/  FFMA.FTZ R48, R45, c[0x0][0x2d0], -R106.reuse ;  /* 0x0000b4002d307a23 */ /* 0x100fe4000001086a */
[C---:B----4-:R-:W-:Y:S01]  /*a620*/  FMUL.FTZ R10, R0.reuse, R122 ;  /* 0x0000007a000a7220 */ /* 0x050fe20000410000 */
[----:B------:R-:W-:Y:S01]  /*a630*/  MOV R122, R95 ;  /* 0x0000005f007a7202 */ /* 0x000fe20000000f00 */
[----:B------:R-:W-:Y:S01]  /*a640*/  FMUL.FTZ R11, R0, R123 ;  /* 0x0000007b000b7220 */ /* 0x000fe20000410000 */
[----:B------:R-:W-:Y:S01]  /*a650*/  MOV R123, R34 ;  /* 0x00000022007b7202 */ /* 0x000fe20000000f00 */
[C---:B------:R-:W-:Y:S01]  /*a660*/  FMUL.FTZ R34, R72.reuse, R150 ;  /* 0x0000009648227220 */ /* 0x040fe20000410000 */
[----:B------:R-:W-:Y:S01]  /*a670*/  MOV R150, R218 ;  /* 0x000000da00967202 */ /* 0x000fe20000000f00 */
[----:B------:R-:W-:Y:S01]  /*a680*/  FMUL.FTZ R45, R69, R161 ;  /* 0x000000a1452d7220 */ /* 0x000fe20000410000 */
[----:B------:R-:W-:Y:S01]  /*a690*/  MOV R161, R85 ;  /* 0x0000005500a17202 */ /* 0x000fe20000000f00 */
[--C-:B------:R-:W-:Y:S02]  /*a6a0*/  FFMA.FTZ R6, R27, c[0x0][0x2d0], -R3.reuse ;  /* 0x0000b4001b067a23 */ /* 0x100fe40000010803 */
[----:B------:R-:W-:Y:S01]  /*a6b0*/  FMUL.FTZ R7, R72, R127 ;  /* 0x0000007f48077220 */ /* 0x000fe20000410000 */
[----:B-1----:R-:W-:Y:S01]  /*a6c0*/  @P1 IADD3.X R9, R5, R14, RZ, P2, !PT ;  /* 0x0000000e05091210 */ /* 0x002fe200017fe4ff */
[----:B------:R1:W-:Y:S01]  /*a6d0*/  MUFU.EX2 R194, R6 ;  /* 0x0000000600c27308 */ /* 0x0003e20000000800 */
[C---:B------:R-:W-:Y:S01]  /*a6e0*/  FMUL.FTZ R14, R0.reuse, R130 ;  /* 0x00000082000e7220 */ /* 0x040fe20000410000 */
[----:B------:R-:W-:Y:S01]  /*a6f0*/  MOV R130, R33 ;  /* 0x0000002100827202 */ /* 0x000fe20000000f00 */
[C---:B------:R-:W-:Y:S01]  /*a700*/  FMUL.FTZ R27, R0.reuse, R143 ;  /* 0x0000008f001b7220 */ /* 0x040fe20000410000 */
[----:B------:R3:W-:Y:S01]  /*a710*/  @P1 LDGSTS.E.BYPASS.LTC128B.128 [R241+0x6900], [R8.64], !P0 ;  /* 0x0690000008f11fae */ /* 0x0007e2000c101d48 */
[C---:B------:R-:W-:Y:S01]  /*a720*/  FMUL.FTZ R33, R73.reuse, R149 ;  /* 0x0000009549217220 */ /* 0x040fe20000410000 */
[----:B------:R-:W-:Y:S01]  /*a730*/  MOV R143, R43 ;  /* 0x0000002b008f7202 */ /* 0x000fe20000000f00 */
[----:B------:R-:W-:Y:S01]  /*a740*/  FMUL.FTZ R43, R0, R159 ;  /* 0x0000009f002b7220 */ /* 0x000fe20000410000 */
[----:B------:R-:W-:Y:S01]  /*a750*/  MOV R149, R86 ;  /* 0x0000005600957202 */ /* 0x000fe20000000f00 */
[--C-:B--2---:R-:W-:Y:S01]  /*a760*/  FFMA.FTZ R4, R30, c[0x0][0x2d0], -R3.reuse ;  /* 0x0000b4001e047a23 */ /* 0x104fe20000010803 */
[----:B------:R2:W-:Y:S02]  /*a770*/  MUFU.EX2 R127, R24 ;  /* 0x00000018007f7308 */ /* 0x0005e40000000800 */
[----:B------:R-:W4:Y:S01]  /*a780*/  LDSM.16.MT88.4 R20, [R224+0x100] ;  /* 0x00010000e014783b */ /* 0x000f220000004200 */
[----:B------:R-:W-:Y:S01]  /*a790*/  FMUL.FTZ R5, R73, R125 ;  /* 0x0000007d49057220 */ /* 0x000fe20000410000 */
[----:B------:R-:W-:Y:S01]  /*a7a0*/  MOV R125, R35 ;  /* 0x00000023007d7202 */ /* 0x000fe20000000f00 */
[----:B------:R-:W-:Y:S01]  /*a7b0*/  FMUL.FTZ R30, R0, R146 ;  /* 0x00000092001e7220 */ /* 0x000fe20000410000 */
[----:B------:R-:W-:Y:S01]  /*a7c0*/  MOV R159, R90 ;  /* 0x0000005a009f7202 */ /* 0x000fe20000000f00 */
[----:B------:R-:W-:Y:S01]  /*a7d0*/  FMUL.FTZ R35, R72, R151 ;  /* 0x0000009748237220 */ /* 0x000fe20000410000 */
[----:B------:R-:W-:Y:S01]  /*a7e0*/  MOV R151, R59 ;  /* 0x0000003b00977202 */ /* 0x000fe20000000f00 */
[----:B------:R-:W-:Y:S01]  /*a7f0*/  FMUL.FTZ R59, R0, R175 ;  /* 0x000000af003b7220 */ /* 0x000fe20000410000 */
[----:B------:R-:W-:Y:S01]  /*a800*/  LDSM.16.MT88.4 R52, [R225+0x100] ;  /* 0x00010000e134783b */ /* 0x000fe20000004200 */
[----:B------:R4:W-:Y:S01]  /*a810*/  MUFU.EX2 R196, R4 ;  /* 0x0000000400c47308 */ /* 0x0009e20000000800 */
[----:B------:R-:W-:Y:S01]  /*a820*/  MOV R166, R161 ;  /* 0x000000a100a67202 */ /* 0x000fe20000000f00 */
[----:B-1----:R-:W-:Y:S01]  /*a830*/  FMUL.FTZ R6, R72, R126 ;  /* 0x0000007e48067220 */ /* 0x002fe20000410000 */
[----:B------:R-:W-:Y:S02]  /*a840*/  MOV R126, R214 ;  /* 0x000000d6007e7202 */ /* 0x000fe40000000f00 */
[----:B------:R-:W-:Y:S02]  /*a850*/  MOV R161, R118 ;  /* 0x0000007600a17202 */ /* 0x000fe40000000f00 */
[----:B------:R-:W0:Y:S01]  /*a860*/  LDGDEPBAR ;  /* 0x00000000000079af */ /* 0x000e220000000000 */
[----:B------:R-:W-:Y:S01]  /*a870*/  MOV R118, R215 ;  /* 0x000000d700767202 */ /* 0x000fe20000000f00 */
[C---:B---3--:R-:W-:Y:S02]  /*a880*/  FMUL.FTZ R8, R69.reuse, R120 ;  /* 0x0000007845087220 */ /* 0x048fe40000410000 */
[C---:B------:R-:W-:Y:S01]  /*a890*/  FMUL.FTZ R9, R69.reuse, R121 ;  /* 0x0000007945097220 */ /* 0x040fe20000410000 */
[----:B------:R1:W-:Y:S01]  /*a8a0*/  MUFU.EX2 R120, R12 ;  /* 0x0000000c00787308 */ /* 0x0003e20000000800 */
[----:B--2---:R-:W-:Y:S01]  /*a8b0*/  FMUL.FTZ R24, R69, R140 ;  /* 0x0000008c45187220 */ /* 0x004fe20000410000 */
[----:B------:R-:W-:Y:S02]  /*a8c0*/  MOV R140, R117 ;  /* 0x00000075008c7202 */ /* 0x000fe40000000f00 */
[----:B------:R-:W-:Y:S06]  /*a8d0*/  MOV R117, R217 ;  /* 0x000000d900757202 */ /* 0x000fec0000000f00 */
[----:B------:R2:W-:Y:S01]  /*a8e0*/  MUFU.EX2 R121, R28 ;  /* 0x0000001c00797308 */ /* 0x0005e20000000800 */
[----:B----4-:R-:W-:Y:S02]  /*a8f0*/  FFMA.FTZ R4, R31, c[0x0][0x2d0], -R3 ;  /* 0x0000b4001f047a23 */ /* 0x010fe40000010803 */
[----:B------:R-:W-:Y:S07]  /*a900*/  FMUL.FTZ R31, R0, R147 ;  /* 0x00000093001f7220 */ /* 0x000fee0000410000 */
[----:B------:R3:W-:Y:S01]  /*a910*/  MUFU.EX2 R197, R4 ;  /* 0x0000000400c57308 */ /* 0x0007e20000000800 */
[C---:B-1----:R-:W-:Y:S09]  /*a920*/  FMUL.FTZ R12, R69.reuse, R128 ;  /* 0x00000080450c7220 */ /* 0x042ff20000410000 */
[----:B------:R-:W-:Y:S01]  /*a930*/  MUFU.EX2 R217, R92 ;  /* 0x0000005c00d97308 */ /* 0x000fe20000000800 */
[----:B--2---:R-:W-:Y:S02]  /*a940*/  FMUL.FTZ R28, R69, R144 ;  /* 0x00000090451c7220 */ /* 0x004fe40000410000 */
[--C-:B---3--:R-:W-:Y:S07]  /*a950*/  FFMA.FTZ R4, R36, c[0x0][0x2d0], -R103.reuse ;  /* 0x0000b40024047a23 */ /* 0x108fee0000010867 */
[----:B------:R1:W2:Y:S02]  /*a960*/  MUFU.EX2 R57, R4 ;  /* 0x0000000400397308 */ /* 0x0002a40000000800 */
[----:B-1----:R-:W-:Y:S01]  /*a970*/  FFMA.FTZ R4, R37, c[0x0][0x2d0], -R103 ;  /* 0x0000b40025047a23 */ /* 0x002fe20000010867 */
[----:B--2---:R-:W-:Y:S01]  /*a980*/  MOV R128, R57 ;  /* 0x0000003900807202 */ /* 0x004fe20000000f00 */
[----:B------:R-:W1:Y:S01]  /*a990*/  LDSM.16.MT88.4 R36, [R227+0x100] ;  /* 0x00010000e324783b */ /* 0x000e620000004200 */
[----:B------:R-:W-:Y:S05]  /*a9a0*/  FMUL.FTZ R57, R69, R173 ;  /* 0x000000ad45397220 */ /* 0x000fea0000410000 */
[----:B------:R2:W3:Y:S02]  /*a9b0*/  MUFU.EX2 R47, R4 ;  /* 0x00000004002f7308 */ /* 0x0004e40000000800 */
[C---:B--2---:R-:W-:Y:S01]  /*a9c0*/  FMUL.FTZ R4, R73.reuse, R124 ;  /* 0x0000007c49047220 */ /* 0x044fe20000410000 */
[----:B---3--:R-:W-:Y:S01]  /*a9d0*/  MOV R146, R47 ;  /* 0x0000002f00927202 */ /* 0x008fe20000000f00 */
[----:B------:R-:W-:Y:S06]  /*a9e0*/  FMUL.FTZ R47, R0, R163 ;  /* 0x000000a3002f7220 */ /* 0x000fec0000410000 */
[----:B------:R2:W-:Y:S01]  /*a9f0*/  MUFU.EX2 R124, R16 ;  /* 0x00000010007c7308 */ /* 0x0005e20000000800 */
[----:B------:R-:W-:Y:S01]  /*aa00*/  MOV R163, R245 ;  /* 0x000000f500a37202 */ /* 0x000fe20000000f00 */
[-C--:B------:R-:W-:Y:S08]  /*aa10*/  HMMA.16816.F32.BF16 R4, R76, R20.reuse, R4 ;  /* 0x000000144c04723c */ /* 0x080ff00000041804 */
[----:B------:R3:W-:Y:S01]  /*aa20*/  MUFU.EX2 R245, R48 ;  /* 0x0000003000f57308 */ /* 0x0007e20000000800 */
[C---:B------:R-:W-:Y:S07]  /*aa30*/  HMMA.16816.F32.BF16 R8, R64.reuse, R20, R8 ;  /* 0x000000144008723c */ /* 0x040fee0000041808 */
[----:B------:R-:W-:Y:S01]  /*aa40*/  FFMA.FTZ R20, R200, c[0x0][0x2d0], -R105 ;  /* 0x0000b400c8147a23 */ /* 0x000fe20000010869 */
[-C--:B------:R-:W-:Y:S03]  /*aa50*/  HMMA.16816.F32.BF16 R12, R64, R22.reuse, R12 ;  /* 0x00000016400c723c */ /* 0x080fe6000004180c */
[----:B------:R4:W1:Y:S01]  /*aa60*/  MUFU.EX2 R56, R20 ;  /* 0x0000001400387308 */ /* 0x0008620000000800 */
[C---:B--2---:R-:W-:Y:S01]  /*aa70*/  FMUL.FTZ R16, R73.reuse, R132 ;  /* 0x0000008449107220 */ /* 0x044fe20000410000 */
[----:B------:R-:W-:Y:S01]  /*aa80*/  MOV R132, R84 ;  /* 0x0000005400847202 */ /* 0x000fe20000000f00 */
[C---:B------:R-:W-:Y:S01]  /*aa90*/  FMUL.FTZ R21, R73.reuse, R137 ;  /* 0x0000008949157220 */ /* 0x040fe20000410000 */
[----:B------:R-:W-:Y:S02]  /*aaa0*/  MOV R137, R82 ;  /* 0x0000005200897202 */ /* 0x000fe40000000f00 */
[----:B------:R-:W-:Y:S02]  /*aab0*/  MOV R200, R219 ;  /* 0x000000db00c87202 */ /* 0x000fe40000000f00 */
[C---:B------:R-:W-:Y:S04]  /*aac0*/  HMMA.16816.F32.BF16 R16, R76.reuse, R22, R16 ;  /* 0x000000164c10723c */ /* 0x040fe80000041810 */
[----:B---3--:R-:W-:Y:S01]  /*aad0*/  FMUL.FTZ R48, R73, R164 ;  /* 0x000000a449307220 */ /* 0x008fe20000410000 */
[----:B------:R-:W-:Y:S02]  /*aae0*/  MOV R164, R159 ;  /* 0x0000009f00a47202 */ /* 0x000fe40000000f00 */
[C---:B------:R-:W-:Y:S01]  /*aaf0*/  FMUL.FTZ R22, R72.reuse, R138 ;  /* 0x0000008a48167220 */ /* 0x040fe20000410000 */
[----:B------:R-:W-:Y:S01]  /*ab00*/  MOV R138, R81 ;  /* 0x00000051008a7202 */ /* 0x000fe20000000f00 */
[C---:B------:R-:W-:Y:S01]  /*ab10*/  FMUL.FTZ R23, R72.reuse, R139 ;  /* 0x0000008b48177220 */ /* 0x040fe20000410000 */
[----:B------:R-:W2:Y:S02]  /*ab20*/  LDSM.16.MT88.4 R80, [R226+0x100] ;  /* 0x00010000e250783b */ /* 0x000ea40000004200 */
[----:B------:R-:W-:Y:S01]  /*ab30*/  MOV R139, R60 ;  /* 0x0000003c008b7202 */ /* 0x000fe20000000f00 */
[----:B------:R-:W-:Y:S02]  /*ab40*/  FFMA.FTZ R60, R207, c[0x0][0x2d0], -R3 ;  /* 0x0000b400cf3c7a23 */ /* 0x000fe40000010803 */
[----:B----4-:R-:W-:Y:S01]  /*ab50*/  FMUL.FTZ R20, R73, R136 ;  /* 0x0000008849147220 */ /* 0x010fe20000410000 */
[----:B------:R-:W-:Y:S01]  /*ab60*/  MOV R136, R32 ;  /* 0x0000002000887202 */ /* 0x000fe20000000f00 */
[----:B------:R-:W-:Y:S01]  /*ab70*/  FFMA.FTZ R32, R51, c[0x0][0x2d0], -R105 ;  /* 0x0000b40033207a23 */ /* 0x000fe20000010869 */
[----:B-1----:R-:W-:Y:S01]  /*ab80*/  MOV R147, R56 ;  /* 0x0000003800937202 */ /* 0x002fe20000000f00 */
[--C-:B------:R-:W-:Y:S02]  /*ab90*/  FFMA.FTZ R56, R205, c[0x0][0x2d0], -R3.reuse ;  /* 0x0000b400cd387a23 */ /* 0x100fe40000010803 */
[----:B------:R1:W3:Y:S01]  /*aba0*/  MUFU.EX2 R252, R32 ;  /* 0x0000002000fc7308 */ /* 0x0002e20000000800 */
[-C--:B------:R-:W-:Y:S03]  /*abb0*/  HMMA.16816.F32.BF16 R20, R76, R36.reuse, R20 ;  /* 0x000000244c14723c */ /* 0x080fe60000041814 */
[----:B------:R-:W-:Y:S01]  /*abc0*/  FMUL.FTZ R51, R72, R167 ;  /* 0x000000a748337220 */ /* 0x000fe20000410000 */
[----:B------:R-:W-:Y:S02]  /*abd0*/  MOV R167, R162 ;  /* 0x000000a200a77202 */ /* 0x000fe40000000f00 */
[----:B------:R-:W-:Y:S02]  /*abe0*/  MOV R162, R240 ;  /* 0x000000f000a27202 */ /* 0x000fe40000000f00 */
[C---:B------:R-:W-:Y:S01]  /*abf0*/  HMMA.16816.F32.BF16 R24, R64.reuse, R36, R24 ;  /* 0x000000244018723c */ /* 0x040fe20000041818 */
[----:B------:R4:W5:Y:S06]  /*ac00*/  LDL.LU R240, [R1+0x68] ;  /* 0x0000680001f07983 */ /* 0x00096c0000300800 */
[--C-:B------:R-:W-:Y:S01]  /*ac10*/  FFMA.FTZ R36, R40, c[0x0][0x2d0], -R106.reuse ;  /* 0x0000b40028247a23 */ /* 0x100fe2000001086a */
[-C--:B------:R-:W-:Y:S03]  /*ac20*/  HMMA.16816.F32.BF16 R28, R64, R38.reuse, R28 ;  /* 0x00000026401c723c */ /* 0x080fe6000004181c */
[----:B------:R2:W-:Y:S01]  /*ac30*/  MUFU.EX2 R145, R36 ;  /* 0x0000002400917308 */ /* 0x0005e20000000800 */
[--C-:B------:R-:W-:Y:S02]  /*ac40*/  FFMA.FTZ R40, R41, c[0x0][0x2d0], -R106.reuse ;  /* 0x0000b40029287a23 */ /* 0x100fe4000001086a */
[C---:B------:R-:W-:Y:S02]  /*ac50*/  FMUL.FTZ R37, R73.reuse, R153 ;  /* 0x0000009949257220 */ /* 0x040fe40000410000 */
[----:B-1----:R-:W-:Y:S01]  /*ac60*/  FMUL.FTZ R32, R73, R148 ;  /* 0x0000009449207220 */ /* 0x002fe20000410000 */
[----:B------:R-:W-:Y:S02]  /*ac70*/  MOV R148, R89 ;  /* 0x0000005900947202 */ /* 0x000fe40000000f00 */
[----:B------:R-:W-:Y:S01]  /*ac80*/  LDSM.16.MT88.4 R88, [R227+0x900] ;  /* 0x00090000e358783b */ /* 0x000fe20000004200 */
[----:B------:R-:W-:Y:S01]  /*ac90*/  FMUL.FTZ R41, R69, R157 ;  /* 0x0000009d45297220 */ /* 0x000fe20000410000 */
[----:B------:R-:W-:Y:S01]  /*aca0*/  MOV R157, R87 ;  /* 0x00000057009d7202 */ /* 0x000fe20000000f00 */
[----:B------:R1:W-:Y:S01]  /*acb0*/  MUFU.EX2 R153, R60 ;  /* 0x0000003c00997308 */ /* 0x0003e20000000800 */
[C---:B------:R-:W-:Y:S04]  /*acc0*/  HMMA.16816.F32.BF16 R32, R76.reuse, R38, R32 ;  /* 0x000000264c20723c */ /* 0x040fe80000041820 */
[----:B------:R-:W3:Y:S03]  /*acd0*/  LDSM.16.MT88.4 R84, [R224+0x900] ;  /* 0x00090000e054783b */ /* 0x000ee60000004200 */
[C---:B------:R-:W-:Y:S01]  /*ace0*/  FMUL.FTZ R39, R72.reuse, R155 ;  /* 0x0000009b48277220 */ /* 0x040fe20000410000 */
[----:B------:R-:W-:Y:S01]  /*acf0*/  MOV R155, R246 ;  /* 0x000000f6009b7202 */ /* 0x000fe20000000f00 */
[----:B------:R-:W-:Y:S01]  /*ad00*/  FMUL.FTZ R38, R72, R154 ;  /* 0x0000009a48267220 */ /* 0x000fe20000410000 */
[----:B------:R4:W-:Y:S02]  /*ad10*/  MUFU.EX2 R246, R40 ;  /* 0x0000002800f67308 */ /* 0x0009e40000000800 */
[----:B--2---:R-:W-:Y:S07]  /*ad20*/  FMUL.FTZ R36, R73, R152 ;  /* 0x0000009849247220 */ /* 0x004fee0000410000 */
[-C--:B------:R-:W-:Y:S01]  /*ad30*/  HMMA.16816.F32.BF16 R36, R76, R52.reuse, R36 ;  /* 0x000000344c24723c */ /* 0x080fe20000041824 */
[----:B------:R2:W-:Y:S02]  /*ad40*/  MUFU.EX2 R154, R56 ;  /* 0x00000038009a7308 */ /* 0x0005e40000000800 */
[C---:B-1----:R-:W-:Y:S02]  /*ad50*/  FMUL.FTZ R60, R69.reuse, R176 ;  /* 0x000000b0453c7220 */ /* 0x042fe40000410000 */
[C---:B----4-:R-:W-:Y:S01]  /*ad60*/  FMUL.FTZ R40, R69.reuse, R156 ;  /* 0x0000009c45287220 */ /* 0x050fe20000410000 */
[----:B------:R-:W-:Y:S01]  /*ad70*/  MOV R156, R42 ;  /* 0x0000002a009c7202 */ /* 0x000fe20000000f00 */
[----:B------:R-:W-:Y:S01]  /*ad80*/  FMUL.FTZ R42, R0, R158 ;  /* 0x0000009e002a7220 */ /* 0x000fe20000410000 */
[----:B------:R-:W-:Y:S02]  /*ad90*/  MOV R158, R93 ;  /* 0x0000005d009e7202 */ /* 0x000fe40000000f00 */
[----:B------:R-:W1:Y:S02]  /*ada0*/  LDSM.16.MT88.4 R92, [R225+0x900] ;  /* 0x00090000e15c783b */ /* 0x000e640000004200 */
[----:B------:R-:W-:Y:S02]  /*adb0*/  MOV R160, R156 ;  /* 0x0000009c00a07202 */ /* 0x000fe40000000f00 */
[----:B------:R-:W-:Y:S01]  /*adc0*/  MOV R156, R155 ;  /* 0x0000009b009c7202 */ /* 0x000fe20000000f00 */
[C---:B------:R-:W-:Y:S04]  /*add0*/  HMMA.16816.F32.BF16 R40, R64.reuse, R52, R40 ;  /* 0x000000344028723c */ /* 0x040fe80000041828 */
[----:B------:R-:W-:Y:S01]  /*ade0*/  MOV R155, R234 ;  /* 0x000000ea009b7202 */ /* 0x000fe20000000f00 */
[----:B--2---:R-:W-:Y:S02]  /*adf0*/  FMUL.FTZ R56, R69, R172 ;  /* 0x000000ac45387220 */ /* 0x004fe40000410000 */
[--C-:B------:R-:W-:Y:S01]  /*ae00*/  FFMA.FTZ R52, R204, c[0x0][0x2d0], -R3.reuse ;  /* 0x0000b400cc347a23 */ /* 0x100fe20000010803 */
[-C--:B------:R-:W-:Y:S03]  /*ae10*/  HMMA.16816.F32.BF16 R44, R64, R54.reuse, R44 ;  /* 0x00000036402c723c */ /* 0x080fe6000004182c */
[----:B------:R2:W4:Y:S01]  /*ae20*/  MUFU.EX2 R144, R52 ;  /* 0x0000003400907308 */ /* 0x0005220000000800 */
[C---:B------:R-:W-:Y:S01]  /*ae30*/  FMUL.FTZ R53, R73.reuse, R169 ;  /* 0x000000a949357220 */ /* 0x040fe20000410000 */
[----:B------:R-:W-:Y:S02]  /*ae40*/  MOV R204, R166 ;  /* 0x000000a600cc7202 */ /* 0x000fe40000000f00 */
[----:B------:R-:W-:Y:S01]  /*ae50*/  MOV R166, R164 ;  /* 0x000000a400a67202 */ /* 0x000fe20000000f00 */
[C---:B------:R-:W-:Y:S04]  /*ae60*/  HMMA.16816.F32.BF16 R48, R76.reuse, R54, R48 ;  /* 0x000000364c30723c */ /* 0x040fe80000041830 */
[----:B------:R-:W-:Y:S03]  /*ae70*/  MOV R164, R162 ;  /* 0x000000a200a47202 */ /* 0x000fe60000000f00 */
[C---:B------:R-:W-:Y:S02]  /*ae80*/  FMUL.FTZ R54, R72.reuse, R170 ;  /* 0x000000aa48367220 */ /* 0x040fe40000410000 */
[----:B------:R-:W-:Y:S03]  /*ae90*/  FMUL.FTZ R55, R72, R171 ;  /* 0x000000ab48377220 */ /* 0x000fe60000410000 */
[C---:B--2---:R-:W-:Y:S07]  /*aea0*/  FMUL.FTZ R52, R73.reuse, R168 ;  /* 0x000000a849347220 */ /* 0x044fee0000410000 */
[-C--:B------:R-:W-:Y:S08]  /*aeb0*/  HMMA.16816.F32.BF16 R52, R76, R80.reuse, R52 ;  /* 0x000000504c34723c */ /* 0x080ff00000041834 */
[C---:B------:R-:W-:Y:S07]  /*aec0*/  HMMA.16816.F32.BF16 R56, R64.reuse, R80, R56 ;  /* 0x000000504038723c */ /* 0x040fee0000041838 */
[----:B------:R-:W-:Y:S01]  /*aed0*/  FFMA.FTZ R80, R210, c[0x0][0x2d0], -R3 ;  /* 0x0000b400d2507a23 */ /* 0x000fe20000010803 */
[-C--:B------:R-:W-:Y:S03]  /*aee0*/  HMMA.16816.F32.BF16 R60, R64, R82.reuse, R60 ;  /* 0x00000052403c723c */ /* 0x080fe6000004183c */
[----:B------:R2:W1:Y:S01]  /*aef0*/  MUFU.EX2 R152, R80 ;  /* 0x0000005000987308 */ /* 0x0004620000000800 */
[----:B------:R-:W-:Y:S03]  /*af00*/  F2FP.BF16.PACK_AB R81, R194, R195 ;  /* 0x000000c3c251723e */ /* 0x000fe600000010ff */
[C---:B------:R-:W-:Y:S02]  /*af10*/  FMUL.FTZ R64, R73.reuse, R180 ;  /* 0x000000b449407220 */ /* 0x040fe40000410000 */
[----:B------:R-:W-:Y:S03]  /*af20*/  FMUL.FTZ R65, R73, R181 ;  /* 0x000000b549417220 */ /* 0x000fe60000410000 */
[C---:B------:R-:W-:Y:S02]  /*af30*/  FMUL.FTZ R66, R72.reuse, R182 ;  /* 0x000000b648427220 */ /* 0x040fe40000410000 */
[----:B------:R-:W-:Y:S07]  /*af40*/  FMUL.FTZ R67, R72, R183 ;  /* 0x000000b748437220 */ /* 0x000fee0000410000 */
[----:B------:R-:W-:Y:S04]  /*af50*/  HMMA.16816.F32.BF16 R64, R76, R82, R64 ;  /* 0x000000524c40723c */ /* 0x000fe80000041840 */
[--C-:B--2---:R-:W-:Y:S03]  /*af60*/  FFMA.FTZ R80, R206, c[0x0][0x2d0], -R103.reuse ;  /* 0x0000b400ce507a23 */ /* 0x104fe60000010867 */
[----:B------:R-:W-:Y:S02]  /*af70*/  F2FP.BF16.PACK_AB R76, R131, R138 ;  /* 0x0000008a834c723e */ /* 0x000fe400000010ff */
[----:B------:R-:W-:Y:S01]  /*af80*/  F2FP.BF16.PACK_AB R78, R141, R122 ;  /* 0x0000007a8d4e723e */ /* 0x000fe200000010ff */
[----:B------:R2:W-:Y:S02]  /*af90*/  MUFU.EX2 R220, R80 ;  /* 0x0000005000dc7308 */ /* 0x0005e40000000800 */
[----:B------:R-:W-:Y:S02]  /*afa0*/  F2FP.BF16.PACK_AB R77, R129, R137 ;  /* 0x00000089814d723e */ /* 0x000fe400000010ff */
[----:B------:R-:W-:Y:S02]  /*afb0*/  F2FP.BF16.PACK_AB R79, R140, R126 ;  /* 0x0000007e8c4f723e */ /* 0x000fe400000010ff */
[----:B------:R-:W-:Y:S02]  /*afc0*/  F2FP.BF16.PACK_AB R82, R130, R125 ;  /* 0x0000007d8252723e */ /* 0x000fe400000010ff */
[----:B------:R-:W-:Y:S03]  /*afd0*/  F2FP.BF16.PACK_AB R83, R197, R196 ;  /* 0x000000c4c553723e */ /* 0x000fe600000010ff */
[-C--:B---3--:R-:W-:Y:S03]  /*afe0*/  HMMA.16816.F32.BF16 R4, R76, R84.reuse, R4 ;  /* 0x000000544c04723c */ /* 0x088fe60000041804 */
[--C-:B--2---:R-:W-:Y:S04]  /*aff0*/  FFMA.FTZ R80, R208, c[0x0][0x2d0], -R103.reuse ;  /* 0x0000b400d0507a23 */ /* 0x104fe80000010867 */
[----:B------:R2:W-:Y:S02]  /*b000*/  MUFU.EX2 R219, R80 ;  /* 0x0000005000db7308 */ /* 0x0005e40000000800 */
[----:B--2---:R-:W-:Y:S07]  /*b010*/  F2FP.BF16.PACK_AB R80, R123, R136 ;  /* 0x000000887b50723e */ /* 0x004fee00000010ff */
[C---:B------:R-:W-:Y:S07]  /*b020*/  HMMA.16816.F32.BF16 R8, R80.reuse, R84, R8 ;  /* 0x000000545008723c */ /* 0x040fee0000041808 */
[----:B------:R-:W-:Y:S01]  /*b030*/  FFMA.FTZ R84, R202, c[0x0][0x2d0], -R103 ;  /* 0x0000b400ca547a23 */ /* 0x000fe20000010867 */
[-C--:B------:R-:W-:Y:S03]  /*b040*/  HMMA.16816.F32.BF16 R12, R80, R86.reuse, R12 ;  /* 0x00000056500c723c */ /* 0x080fe6000004180c */
[----:B------:R2:W-:Y:S05]  /*b050*/  MUFU.EX2 R218, R84 ;  /* 0x0000005400da7308 */ /* 0x0005ea0000000800 */
[C---:B------:R-:W-:Y:S08]  /*b060*/  HMMA.16816.F32.BF16 R16, R76.reuse, R86, R16 ;  /* 0x000000564c10723c */ /* 0x040ff00000041810 */
[-C--:B------:R-:W-:Y:S08]  /*b070*/  HMMA.16816.F32.BF16 R20, R76, R88.reuse, R20 ;  /* 0x000000584c14723c */ /* 0x080ff00000041814 */
[C---:B------:R-:W-:Y:S04]  /*b080*/  HMMA.16816.F32.BF16 R24, R80.reuse, R88, R24 ;  /* 0x000000585018723c */ /* 0x040fe80000041818 */
[--C-:B--2---:R-:W-:Y:S03]  /*b090*/  FFMA.FTZ R84, R216, c[0x0][0x2d0], -R105.reuse ;  /* 0x0000b400d8547a23 */ /* 0x104fe60000010869 */
[--C-:B------:R-:W-:Y:S01]  /*b0a0*/  FFMA.FTZ R88, R211, c[0x0][0x2d0], -R105.reuse ;  /* 0x0000b400d3587a23 */ /* 0x100fe20000010869 */
[-C--:B------:R-:W-:Y:S01]  /*b0b0*/  HMMA.16816.F32.BF16 R28, R80, R90.reuse, R28 ;  /* 0x0000005a501c723c */ /* 0x080fe2000004181c */
[----:B------:R2:W-:Y:S07]  /*b0c0*/  MUFU.EX2 R214, R84 ;  /* 0x0000005400d67308 */ /* 0x0005ee0000000800 */
[C---:B------:R-:W-:Y:S03]  /*b0d0*/  HMMA.16816.F32.BF16 R32, R76.reuse, R90, R32 ;  /* 0x0000005a4c20723c */ /* 0x040fe60000041820 */
[----:B------:R3:W-:Y:S05]  /*b0e0*/  MUFU.EX2 R215, R88 ;  /* 0x0000005800d77308 */ /* 0x0007ea0000000800 */
[-C--:B-1----:R-:W-:Y:S08]  /*b0f0*/  HMMA.16816.F32.BF16 R36, R76, R92.reuse, R36 ;  /* 0x0000005c4c24723c */ /* 0x082ff00000041824 */
[C---:B------:R-:W-:Y:S04]  /*b100*/  HMMA.16816.F32.BF16 R40, R80.reuse, R92, R40 ;  /* 0x0000005c5028723c */ /* 0x040fe80000041828 */
[--C-:B--2---:R-:W-:Y:S01]  /*b110*/  FFMA.FTZ R84, R163, c[0x0][0x2d0], -R105.reuse ;  /* 0x0000b400a3547a23 */ /* 0x104fe20000010869 */
[----:B------:R-:W-:Y:S02]  /*b120*/  MOV R163, R158 ;  /* 0x0000009e00a37202 */ /* 0x000fe40000000f00 */
[----:B------:R-:W-:Y:S01]  /*b130*/  MOV R158, R233 ;  /* 0x000000e9009e7202 */ /* 0x000fe20000000f00 */
[-C--:B------:R-:W-:Y:S01]  /*b140*/  HMMA.16816.F32.BF16 R44, R80, R94.reuse, R44 ;  /* 0x0000005e502c723c */ /* 0x080fe2000004182c */
[----:B------:R1:W-:Y:S01]  /*b150*/  MUFU.EX2 R216, R84 ;  /* 0x0000005400d87308 */ /* 0x0003e20000000800 */
[----:B------:R2:W5:Y:S02]  /*b160*/  LDL.LU R233, [R1+0x64] ;  /* 0x0000640001e97983 */ /* 0x0005640000300800 */
[--C-:B---3--:R-:W-:Y:S01]  /*b170*/  FFMA.FTZ R88, R167, c[0x0][0x2d0], -R106.reuse ;  /* 0x0000b400a7587a23 */ /* 0x108fe2000001086a */
[----:B------:R-:W-:Y:S01]  /*b180*/  MOV R167, R165 ;  /* 0x000000a500a77202 */ /* 0x000fe20000000f00 */
[----:B------:R2:W5:Y:S01]  /*b190*/  LDL.LU R234, [R1+0x60] ;  /* 0x0000600001ea7983 */ /* 0x0005620000300800 */
[----:B------:R-:W-:Y:S01]  /*b1a0*/  MOV R165, R163 ;  /* 0x000000a300a57202 */ /* 0x000fe20000000f00 */
[C---:B------:R-:W-:Y:S04]  /*b1b0*/  HMMA.16816.F32.BF16 R48, R76.reuse, R94, R48 ;  /* 0x0000005e4c30723c */ /* 0x040fe80000041830 */
[----:B------:R-:W-:Y:S02]  /*b1c0*/  MOV R163, R155 ;  /* 0x0000009b00a37202 */ /* 0x000fe40000000f00 */
[----:B------:R3:W-:Y:S01]  /*b1d0*/  MUFU.EX2 R155, R88 ;  /* 0x00000058009b7308 */ /* 0x0007e20000000800 */
[----:B------:R-:W-:Y:S02]  /*b1e0*/  MOV R162, R158 ;  /* 0x0000009e00a27202 */ /* 0x000fe40000000f00 */
[----:B------:R-:W-:Y:S03]  /*b1f0*/  MOV R158, R151 ;  /* 0x00000097009e7202 */ /* 0x000fe60000000f00 */
[----:B------:R-:W-:Y:S02]  /*b200*/  MOV R151, R150 ;  /* 0x0000009600977202 */ /* 0x000fe40000000f00 */
[----:B------:R-:W-:Y:S02]  /*b210*/  MOV R205, R167 ;  /* 0x000000a700cd7202 */ /* 0x000fe40000000f00 */
[----:B------:R-:W-:Y:S01]  /*b220*/  MOV R167, R165 ;  /* 0x000000a500a77202 */ /* 0x000fe20000000f00 */
[----:B-1----:R-:W-:Y:S01]  /*b230*/  FFMA.FTZ R84, R209, c[0x0][0x2d0], -R105 ;  /* 0x0000b400d1547a23 */ /* 0x002fe20000010869 */
[----:B------:R-:W-:Y:S02]  /*b240*/  MOV R165, R163 ;  /* 0x000000a300a57202 */ /* 0x000fe40000000f00 */
[----:B------:R-:W-:Y:S01]  /*b250*/  MOV R163, R151 ;  /* 0x0000009700a37202 */ /* 0x000fe20000000f00 */
[----:B------:R1:W-:Y:S01]  /*b260*/  MUFU.EX2 R159, R84 ;  /* 0x00000054009f7308 */ /* 0x0003e20000000800 */
[----:B------:R-:W-:Y:S02]  /*b270*/  MOV R150, R200 ;  /* 0x000000c800967202 */ /* 0x000fe40000000f00 */
[----:B------:R-:W-:Y:S02]  /*b280*/  MOV R200, R119 ;  /* 0x0000007700c87202 */ /* 0x000fe40000000f00 */
[----:B------:R-:W-:Y:S01]  /*b290*/  MOV R151, R150 ;  /* 0x0000009600977202 */ /* 0x000fe20000000f00 */
[----:B------:R2:W5:Y:S01]  /*b2a0*/  LDL.LU R119, [R1+0x5c] ;  /* 0x00005c0001777983 */ /* 0x0005620000300800 */
[----:B------:R-:W-:Y:S01]  /*b2b0*/  MOV R150, R132 ;  /* 0x0000008400967202 */ /* 0x000fe20000000f00 */
[--C-:B---3--:R-:W-:Y:S01]  /*b2c0*/  FFMA.FTZ R88, R204, c[0x0][0x2d0], -R106.reuse ;  /* 0x0000b400cc587a23 */ /* 0x108fe2000001086a */
[----:B------:R-:W-:Y:S02]  /*b2d0*/  MOV R204, R166 ;  /* 0x000000a600cc7202 */ /* 0x000fe40000000f00 */
[----:B------:R-:W-:Y:S02]  /*b2e0*/  MOV R166, R164 ;  /* 0x000000a400a67202 */ /* 0x000fe40000000f00 */
[----:B------:R-:W-:Y:S02]  /*b2f0*/  MOV R164, R158 ;  /* 0x0000009e00a47202 */ /* 0x000fe40000000f00 */
[----:B------:R3:W-:Y:S01]  /*b300*/  MUFU.EX2 R158, R88 ;  /* 0x00000058009e7308 */ /* 0x0007e20000000800 */
[----:B------:R-:W-:Y:S02]  /*b310*/  MOV R132, R192 ;  /* 0x000000c000847202 */ /* 0x000fe40000000f00 */
[----:B------:R-:W-:Y:S02]  /*b320*/  MOV R192, R230 ;  /* 0x000000e600c07202 */ /* 0x000fe40000000f00 */
[----:B------:R2:W5:Y:S04]  /*b330*/  LDL.LU R230, [R1+0x58] ;  /* 0x0000580001e67983 */ /* 0x0005680000300800 */
[----:B-1----:R-:W1:Y:S01]  /*b340*/  LDSM.16.MT88.4 R84, [R226+0x900] ;  /* 0x00090000e254783b */ /* 0x002e620000004200 */
[--C-:B---3--:R-:W-:Y:S01]  /*b350*/  FFMA.FTZ R88, R205, c[0x0][0x2d0], -R106.reuse ;  /* 0x0000b400cd587a23 */ /* 0x108fe2000001086a */
[----:B------:R-:W-:Y:S02]  /*b360*/  MOV R205, R204 ;  /* 0x000000cc00cd7202 */ /* 0x000fe40000000f00 */
        /* <DEDUP_REMOVED lines=8> */
[----:B------:R3:W-:Y:S01]  /*b3f0*/  MUFU.EX2 R213, R88 ;  /* 0x0000005800d57308 */ /* 0x0007e20000000800 */
[-C--:B-1----:R-:W-:Y:S08]  /*b400*/  HMMA.16816.F32.BF16 R52, R76, R84.reuse, R52 ;  /* 0x000000544c34723c */ /* 0x082ff00000041834 */
[C---:B------:R-:W-:Y:S08]  /*b410*/  HMMA.16816.F32.BF16 R56, R80.reuse, R84, R56 ;  /* 0x000000545038723c */ /* 0x040ff00000041838 */
[-C--:B------:R-:W-:Y:S04]  /*b420*/  HMMA.16816.F32.BF16 R60, R80, R86.reuse, R60 ;  /* 0x00000056503c723c */ /* 0x080fe8000004183c */
[--C-:B---3--:R-:W-:Y:S01]  /*b430*/  FFMA.FTZ R88, R205, c[0x0][0x2d0], -R106.reuse ;  /* 0x0000b400cd587a23 */ /* 0x108fe2000001086a */
[----:B------:R-:W-:Y:S02]  /*b440*/  MOV R205, R204 ;  /* 0x000000cc00cd7202 */ /* 0x000fe40000000f00 */
[----:B------:R-:W-:Y:S01]  /*b450*/  MOV R204, R167 ;  /* 0x000000a700cc7202 */ /* 0x000fe20000000f00 */
[----:B------:R-:W-:Y:S04]  /*b460*/  HMMA.16816.F32.BF16 R64, R76, R86, R64 ;  /* 0x000000564c40723c */ /* 0x000fe80000041840 */
[----:B------:R-:W-:Y:S01]  /*b470*/  MOV R167, R166 ;  /* 0x000000a600a77202 */ /* 0x000fe20000000f00 */
[--C-:B------:R-:W-:Y:S01]  /*b480*/  FFMA.FTZ R92, R205, c[0x0][0x2d0], -R3.reuse ;  /* 0x0000b400cd5c7a23 */ /* 0x100fe20000010803 */
[----:B------:R-:W-:Y:S02]  /*b490*/  MOV R166, R165 ;  /* 0x000000a500a67202 */ /* 0x000fe40000000f00 */
[----:B------:R-:W-:Y:S04]  /*b4a0*/  MOV R165, R164 ;  /* 0x000000a400a57202 */ /* 0x000fe80000000f00 */
[----:B------:R-:W-:Y:S02]  /*b4b0*/  MOV R164, R163 ;  /* 0x000000a300a47202 */ /* 0x000fe40000000f00 */
[----:B------:R-:W-:Y:S01]  /*b4c0*/  MOV R205, R204 ;  /* 0x000000cc00cd7202 */ /* 0x000fe20000000f00 */
[----:B------:R1:W3:Y:S01]  /*b4d0*/  MUFU.EX2 R163, R88 ;  /* 0x0000005800a37308 */ /* 0x0002e20000000800 */
[----:B------:R-:W-:Y:S02]  /*b4e0*/  MOV R204, R167 ;  /* 0x000000a700cc7202 */ /* 0x000fe40000000f00 */
[----:B------:R-:W-:Y:S01]  /*b4f0*/  MOV R167, R166 ;  /* 0x000000a600a77202 */ /* 0x000fe20000000f00 */
[--C-:B------:R-:W-:Y:S01]  /*b500*/  FFMA.FTZ R84, R205, c[0x0][0x2d0], -R3.reuse ;  /* 0x0000b400cd547a23 */ /* 0x100fe20000010803 */
[----:B------:R-:W-:Y:S02]  /*b510*/  MOV R166, R165 ;  /* 0x000000a500a67202 */ /* 0x000fe40000000f00 */
[----:B------:R-:W-:Y:S02]  /*b520*/  MOV R165, R164 ;  /* 0x000000a400a57202 */ /* 0x000fe40000000f00 */
[----:B------:R-:W-:Y:S02]  /*b530*/  MOV R164, R157 ;  /* 0x0000009d00a47202 */ /* 0x000fe40000000f00 */
[----:B------:R2:W-:Y:S01]  /*b540*/  MUFU.EX2 R157, R92 ;  /* 0x0000005c009d7308 */ /* 0x0005e20000000800 */
[----:B------:R-:W-:Y:S02]  /*b550*/  MOV R205, R204 ;  /* 0x000000cc00cd7202 */ /* 0x000fe40000000f00 */
[----:B------:R-:W-:Y:S02]  /*b560*/  MOV R204, R167 ;  /* 0x000000a700cc7202 */ /* 0x000fe40000000f00 */
[----:B------:R-:W-:Y:S02]  /*b570*/  MOV R167, R166 ;  /* 0x000000a600a77202 */ /* 0x000fe40000000f00 */
[----:B------:R-:W-:Y:S02]  /*b580*/  MOV R166, R165 ;  /* 0x000000a500a67202 */ /* 0x000fe40000000f00 */
[----:B------:R-:W-:Y:S02]  /*b590*/  MOV R165, R164 ;  /* 0x000000a400a57202 */ /* 0x000fe40000000f00 */
[----:B------:R-:W-:Y:S01]  /*b5a0*/  MOV R164, R161 ;  /* 0x000000a100a47202 */ /* 0x000fe20000000f00 */
[----:B-1----:R-:W1:Y:S01]  /*b5b0*/  LDSM.16.MT88.4 R88, [R224+0x1100] ;  /* 0x00110000e058783b */ /* 0x002e620000004200 */
[----:B------:R3:W-:Y:S01]  /*b5c0*/  MUFU.EX2 R161, R84 ;  /* 0x0000005400a17308 */ /* 0x0007e20000000800 */
[----:B------:R-:W-:Y:S02]  /*b5d0*/  F2FP.BF16.PACK_AB R76, R146, R128 ;  /* 0x00000080924c723e */ /* 0x000fe400000010ff */
[----:B------:R-:W-:Y:S02]  /*b5e0*/  F2FP.BF16.PACK_AB R78, R124, R120 ;  /* 0x000000787c4e723e */ /* 0x000fe400000010ff */
[----:B------:R-:W-:Y:S02]  /*b5f0*/  F2FP.BF16.PACK_AB R77, R127, R147 ;  /* 0x000000937f4d723e */ /* 0x000fe400000010ff */
[----:B------:R-:W-:Y:S02]  /*b600*/  F2FP.BF16.PACK_AB R79, R252, R121 ;  /* 0x00000079fc4f723e */ /* 0x000fe400000010ff */
[----:B------:R-:W-:Y:S01]  /*b610*/  F2FP.BF16.PACK_AB R82, R245, R243 ;  /* 0x000000f3f552723e */ /* 0x000fe200000010ff */
[--C-:B--2---:R-:W-:Y:S01]  /*b620*/  FFMA.FTZ R92, R160, c[0x0][0x2d0], -R3.reuse ;  /* 0x0000b400a05c7a23 */ /* 0x104fe20000010803 */
[----:B------:R-:W-:Y:S02]  /*b630*/  MOV R160, R156 ;  /* 0x0000009c00a07202 */ /* 0x000fe40000000f00 */
[----:B----4-:R-:W-:Y:S01]  /*b640*/  F2FP.BF16.PACK_AB R81, R154, R144 ;  /* 0x000000909a51723e */ /* 0x010fe200000010ff */
[----:B------:R-:W2:Y:S01]  /*b650*/  MUFU.EX2 R156, R92 ;  /* 0x0000005c009c7308 */ /* 0x000ea20000000800 */
[----:B------:R-:W-:Y:S01]  /*b660*/  F2FP.BF16.PACK_AB R83, R152, R153 ;  /* 0x000000999853723e */ /* 0x000fe200000010ff */
[----:B------:R-:W-:Y:S08]  /*b670*/  FFMA.FTZ R80, R160, c[0x0][0x2d0], -R3 ;  /* 0x0000b400a0507a23 */ /* 0x000ff00000010803 */
[----:B------:R4:W2:Y:S01]  /*b680*/  MUFU.EX2 R160, R80 ;  /* 0x0000005000a07308 */ /* 0x0008a20000000800 */
[----:B---3--:R-:W3:Y:S01]  /*b690*/  LDSM.16.MT88.4 R84, [R227+0x1100] ;  /* 0x00110000e354783b */ /* 0x008ee20000004200 */
[-C--:B-1----:R-:W-:Y:S03]  /*b6a0*/  HMMA.16816.F32.BF16 R4, R76, R88.reuse, R4 ;  /* 0x000000584c04723c */ /* 0x082fe60000041804 */
[--C-:B----4-:R-:W-:Y:S01]  /*b6b0*/  FFMA.FTZ R80, R205, c[0x0][0x2d0], -R103.reuse ;  /* 0x0000b400cd507a23 */ /* 0x110fe20000010867 */
[----:B------:R-:W-:Y:S02]  /*b6c0*/  MOV R205, R204 ;  /* 0x000000cc00cd7202 */ /* 0x000fe40000000f00 */
[----:B------:R-:W-:Y:S02]  /*b6d0*/  MOV R204, R164 ;  /* 0x000000a400cc7202 */ /* 0x000fe40000000f00 */
[----:B------:R-:W-:Y:S01]  /*b6e0*/  MOV R164, R162 ;  /* 0x000000a200a47202 */ /* 0x000fe20000000f00 */
[--C-:B------:R-:W-:Y:S01]  /*b6f0*/  FFMA.FTZ R92, R205, c[0x0][0x2d0], -R103.reuse ;  /* 0x0000b400cd5c7a23 */ /* 0x100fe20000010867 */
[----:B------:R1:W-:Y:S10]  /*b700*/  MUFU.EX2 R162, R80 ;  /* 0x0000005000a27308 */ /* 0x0003f40000000800 */
[----:B------:R4:W-:Y:S01]  /*b710*/  MUFU.EX2 R211, R92 ;  /* 0x0000005c00d37308 */ /* 0x0009e20000000800 */
[----:B-1----:R-:W-:Y:S07]  /*b720*/  F2FP.BF16.PACK_AB R80, R246, R145 ;  /* 0x00000091f650723e */ /* 0x002fee00000010ff */
[C---:B------:R-:W-:Y:S01]  /*b730*/  HMMA.16816.F32.BF16 R8, R80.reuse, R88, R8 ;  /* 0x000000585008723c */ /* 0x040fe20000041808 */
[----:B----4-:R-:W1:Y:S06]  /*b740*/  LDSM.16.MT88.4 R92, [R225+0x1100] ;  /* 0x00110000e15c783b */ /* 0x010e6c0000004200 */
[----:B------:R-:W-:Y:S01]  /*b750*/  FFMA.FTZ R88, R166, c[0x0][0x2d0], -R103 ;  /* 0x0000b400a6587a23 */ /* 0x000fe20000010867 */
[-C--:B------:R-:W-:Y:S04]  /*b760*/  HMMA.16816.F32.BF16 R12, R80, R90.reuse, R12 ;  /* 0x0000005a500c723c */ /* 0x080fe8000004180c */
[----:B------:R-:W-:Y:S02]  /*b770*/  MOV R166, R165 ;  /* 0x000000a500a67202 */ /* 0x000fe40000000f00 */
[----:B------:R-:W-:Y:S02]  /*b780*/  MOV R165, R212 ;  /* 0x000000d400a57202 */ /* 0x000fe40000000f00 */
[C---:B------:R-:W-:Y:S01]  /*b790*/  HMMA.16816.F32.BF16 R16, R76.reuse, R90, R16 ;  /* 0x0000005a4c10723c */ /* 0x040fe20000041810 */
[----:B------:R4:W-:Y:S07]  /*b7a0*/  MUFU.EX2 R212, R88 ;  /* 0x0000005800d47308 */ /* 0x0009ee0000000800 */
[-C--:B---3--:R-:W-:Y:S08]  /*b7b0*/  HMMA.16816.F32.BF16 R20, R76, R84.reuse, R20 ;  /* 0x000000544c14723c */ /* 0x088ff00000041814 */
[C---:B------:R-:W-:Y:S07]  /*b7c0*/  HMMA.16816.F32.BF16 R24, R80.reuse, R84, R24 ;  /* 0x000000545018723c */ /* 0x040fee0000041818 */
[----:B------:R-:W-:Y:S01]  /*b7d0*/  FFMA.FTZ R84, R165, c[0x0][0x2d0], -R105 ;  /* 0x0000b400a5547a23 */ /* 0x000fe20000010869 */
[-C--:B------:R-:W-:Y:S03]  /*b7e0*/  HMMA.16816.F32.BF16 R28, R80, R86.reuse, R28 ;  /* 0x00000056501c723c */ /* 0x080fe6000004181c */
[----:B------:R3:W-:Y:S01]  /*b7f0*/  MUFU.EX2 R208, R84 ;  /* 0x0000005400d07308 */ /* 0x0007e20000000800 */
[----:B----4-:R-:W-:Y:S04]  /*b800*/  FFMA.FTZ R88, R204, c[0x0][0x2d0], -R103 ;  /* 0x0000b400cc587a23 */ /* 0x010fe80000010867 */
[C---:B------:R-:W-:Y:S05]  /*b810*/  HMMA.16816.F32.BF16 R32, R76.reuse, R86, R32 ;  /* 0x000000564c20723c */ /* 0x040fea0000041820 */
[----:B------:R4:W-:Y:S03]  /*b820*/  MUFU.EX2 R210, R88 ;  /* 0x0000005800d27308 */ /* 0x0009e60000000800 */
[-C--:B-1----:R-:W-:Y:S08]  /*b830*/  HMMA.16816.F32.BF16 R36, R76, R92.reuse, R36 ;  /* 0x0000005c4c24723c */ /* 0x082ff00000041824 */
[C---:B------:R-:W-:Y:S04]  /*b840*/  HMMA.16816.F32.BF16 R40, R80.reuse, R92, R40 ;  /* 0x0000005c5028723c */ /* 0x040fe80000041828 */
[--C-:B---3--:R-:W-:Y:S03]  /*b850*/  FFMA.FTZ R84, R164, c[0x0][0x2d0], -R105.reuse ;  /* 0x0000b400a4547a23 */ /* 0x108fe60000010869 */
[--C-:B------:R-:W-:Y:S01]  /*b860*/  FFMA.FTZ R92, R148, c[0x0][0x2d0], -R106.reuse ;  /* 0x0000b400945c7a23 */ /* 0x100fe2000001086a */
[-C--:B------:R-:W-:Y:S01]  /*b870*/  HMMA.16816.F32.BF16 R44, R80, R94.reuse, R44 ;  /* 0x0000005e502c723c */ /* 0x080fe2000004182c */
[----:B------:R1:W-:Y:S03]  /*b880*/  MUFU.EX2 R206, R84 ;  /* 0x0000005400ce7308 */ /* 0x0003e60000000800 */
[--C-:B----4-:R-:W-:Y:S04]  /*b890*/  FFMA.FTZ R88, R167, c[0x0][0x2d0], -R105.reuse ;  /* 0x0000b400a7587a23 */ /* 0x110fe80000010869 */
[C---:B------:R-:W-:Y:S03]  /*b8a0*/  HMMA.16816.F32.BF16 R48, R76.reuse, R94, R48 ;  /* 0x0000005e4c30723c */ /* 0x040fe60000041830 */
[----:B------:R3:W-:Y:S10]  /*b8b0*/  MUFU.EX2 R209, R88 ;  /* 0x0000005800d17308 */ /* 0x0007f40000000800 */
[----:B------:R4:W-:Y:S01]  /*b8c0*/  MUFU.EX2 R169, R92 ;  /* 0x0000005c00a97308 */ /* 0x0009e20000000800 */
[--C-:B-1----:R-:W-:Y:S09]  /*b8d0*/  FFMA.FTZ R84, R151, c[0x0][0x2d0], -R106.reuse ;  /* 0x0000b40097547a23 */ /* 0x102ff2000001086a */
[----:B------:R1:W-:Y:S01]  /*b8e0*/  MUFU.EX2 R205, R84 ;  /* 0x0000005400cd7308 */ /* 0x0003e20000000800 */
[----:B---3--:R-:W-:Y:S02]  /*b8f0*/  FFMA.FTZ R88, R166, c[0x0][0x2d0], -R105 ;  /* 0x0000b400a6587a23 */ /* 0x008fe40000010869 */
[----:B------:R-:W-:Y:S07]  /*b900*/  LDSM.16.MT88.4 R164, [R225+0x3100] ;  /* 0x00310000e1a4783b */ /* 0x000fee0000004200 */
[----:B------:R3:W-:Y:S01]  /*b910*/  MUFU.EX2 R207, R88 ;  /* 0x0000005800cf7308 */ /* 0x0007e20000000800 */
[----:B----4-:R-:W-:Y:S02]  /*b920*/  FFMA.FTZ R92, R143, c[0x0][0x2d0], -R3 ;  /* 0x0000b4008f5c7a23 */ /* 0x010fe40000010803 */
[----:B------:R-:W4:Y:S07]  /*b930*/  LDL.LU R143, [R1+0x1c] ;  /* 0x00001c00018f7983 */ /* 0x000f2e0000300800 */
[----:B------:R2:W-:Y:S01]  /*b940*/  MUFU.EX2 R168, R92 ;  /* 0x0000005c00a87308 */ /* 0x0005e20000000800 */
[--C-:B-1----:R-:W-:Y:S09]  /*b950*/  FFMA.FTZ R84, R150, c[0x0][0x2d0], -R106.reuse ;  /* 0x0000b40096547a23 */ /* 0x102ff2000001086a */
[----:B------:R1:W-:Y:S01]  /*b960*/  MUFU.EX2 R171, R84 ;  /* 0x0000005400ab7308 */ /* 0x0003e20000000800 */
[----:B---3--:R-:W3:Y:S01]  /*b970*/  LDSM.16.MT88.4 R88, [R226+0x1100] ;  /* 0x00110000e258783b */ /* 0x008ee20000004200 */
[----:B--2---:R-:W-:Y:S07]  /*b980*/  FFMA.FTZ R92, R142, c[0x0][0x2d0], -R103 ;  /* 0x0000b4008e5c7a23 */ /* 0x004fee0000010867 */
[----:B------:R-:W4:Y:S01]  /*b990*/  LDL.LU R142, [R1+0x18] ;  /* 0x00001800018e7983 */ /* 0x000f220000300800 */
[----:B------:R3:W-:Y:S01]  /*b9a0*/  MUFU.EX2 R204, R92 ;  /* 0x0000005c00cc7308 */ /* 0x0007e20000000800 */
[----:B-1----:R-:W-:Y:S01]  /*b9b0*/  FFMA.FTZ R84, R149, c[0x0][0x2d0], -R106 ;  /* 0x0000b40095547a23 */ /* 0x002fe2000001086a */
[----:B------:R-:W-:Y:S08]  /*b9c0*/  MOV R149, R110 ;  /* 0x0000006e00957202 */ /* 0x000ff00000000f00 */
[----:B------:R1:W1:Y:S01]  /*b9d0*/  MUFU.EX2 R170, R84 ;  /* 0x0000005400aa7308 */ /* 0x0002620000000800 */
[----:B---3--:R-:W-:Y:S01]  /*b9e0*/  LDSM.16.MT88.4 R92, [R225+0x1900] ;  /* 0x00190000e15c783b */ /* 0x008fe20000004200 */
[-C--:B------:R-:W-:Y:S08]  /*b9f0*/  HMMA.16816.F32.BF16 R52, R76, R88.reuse, R52 ;  /* 0x000000584c34723c */ /* 0x080ff00000041834 */
[C---:B------:R-:W-:Y:S01]  /*ba00*/  HMMA.16816.F32.BF16 R56, R80.reuse, R88, R56 ;  /* 0x000000585038723c */ /* 0x040fe20000041838 */
[----:B-1----:R-:W1:Y:S06]  /*ba10*/  LDSM.16.MT88.4 R84, [R224+0x1900] ;  /* 0x00190000e054783b */ /* 0x002e6c0000004200 */
[--C-:B------:R-:W-:Y:S01]  /*ba20*/  FFMA.FTZ R88, R201, c[0x0][0x2d0], -R3.reuse ;  /* 0x0000b400c9587a23 */ /* 0x100fe20000010803 */
[-C--:B------:R-:W-:Y:S04]  /*ba30*/  HMMA.16816.F32.BF16 R60, R80, R90.reuse, R60 ;  /* 0x0000005a503c723c */ /* 0x080fe8000004183c */
[----:B------:R-:W-:Y:S02]  /*ba40*/  MOV R201, R118 ;  /* 0x0000007600c97202 */ /* 0x000fe40000000f00 */
[----:B------:R3:W1:Y:S01]  /*ba50*/  MUFU.EX2 R118, R88 ;  /* 0x0000005800767308 */ /* 0x0006620000000800 */
[--C-:B------:R-:W-:Y:S01]  /*ba60*/  FFMA.FTZ R80, R117, c[0x0][0x2d0], -R3.reuse ;  /* 0x0000b40075507a23 */ /* 0x100fe20000010803 */
[----:B------:R-:W-:Y:S04]  /*ba70*/  HMMA.16816.F32.BF16 R64, R76, R90, R64 ;  /* 0x0000005a4c40723c */ /* 0x000fe80000041840 */
[----:B------:R-:W-:Y:S02]  /*ba80*/  F2FP.BF16.PACK_AB R82, R163, R213 ;  /* 0x000000d5a352723e */ /* 0x000fe400000010ff */
[----:B------:R-:W-:Y:S02]  /*ba90*/  F2FP.BF16.PACK_AB R81, R156, R157 ;  /* 0x0000009d9c51723e */ /* 0x000fe400000010ff */
[----:B------:R1:W-:Y:S01]  /*baa0*/  MUFU.EX2 R117, R80 ;  /* 0x0000005000757308 */ /* 0x0003e20000000800 */
[----:B------:R-:W-:Y:S03]  /*bab0*/  F2FP.BF16.PACK_AB R76, R219, R220 ;  /* 0x000000dcdb4c723e */ /* 0x000fe600000010ff */
[----:B------:R-:W-:Y:S02]  /*bac0*/  F2FP.BF16.PACK_AB R78, R218, R217 ;  /* 0x000000d9da4e723e */ /* 0x000fe400000010ff */
[----:B------:R-:W-:Y:S02]  /*bad0*/  F2FP.BF16.PACK_AB R77, R216, R214 ;  /* 0x000000d6d84d723e */ /* 0x000fe400000010ff */
[----:B------:R-:W-:Y:S02]  /*bae0*/  F2FP.BF16.PACK_AB R79, R215, R159 ;  /* 0x0000009fd74f723e */ /* 0x000fe400000010ff */
[----:B------:R-:W-:Y:S01]  /*baf0*/  F2FP.BF16.PACK_AB R83, R160, R161 ;  /* 0x000000a1a053723e */ /* 0x000fe200000010ff */
[----:B---3--:R-:W3:Y:S04]  /*bb00*/  LDSM.16.MT88.4 R88, [R227+0x1900] ;  /* 0x00190000e358783b */ /* 0x008ee80000004200 */
[-C--:B-1----:R-:W-:Y:S03]  /*bb10*/  HMMA.16816.F32.BF16 R4, R76, R84.reuse, R4 ;  /* 0x000000544c04723c */ /* 0x082fe60000041804 */
[----:B------:R-:W-:Y:S01]  /*bb20*/  FFMA.FTZ R80, R200, c[0x0][0x2d0], -R3 ;  /* 0x0000b400c8507a23 */ /* 0x000fe20000010803 */
[----:B------:R-:W-:Y:S02]  /*bb30*/  MOV R200, R135 ;  /* 0x0000008700c87202 */ /* 0x000fe40000000f00 */
[----:B------:R-:W-:Y:S02]  /*bb40*/  MOV R135, R116 ;  /* 0x0000007400877202 */ /* 0x000fe40000000f00 */
[----:B------:R1:W1:Y:S04]  /*bb50*/  MUFU.EX2 R116, R80 ;  /* 0x0000005000747308 */ /* 0x0002680000000800 */
[----:B-1----:R-:W-:Y:S07]  /*bb60*/  F2FP.BF16.PACK_AB R80, R158, R155 ;  /* 0x0000009b9e50723e */ /* 0x002fee00000010ff */
[C---:B------:R-:W-:Y:S07]  /*bb70*/  HMMA.16816.F32.BF16 R8, R80.reuse, R84, R8 ;  /* 0x000000545008723c */ /* 0x040fee0000041808 */
[--C-:B------:R-:W-:Y:S01]  /*bb80*/  FFMA.FTZ R84, R139, c[0x0][0x2d0], -R103.reuse ;  /* 0x0000b4008b547a23 */ /* 0x100fe20000010867 */
[-C--:B------:R-:W-:Y:S01]  /*bb90*/  HMMA.16816.F32.BF16 R12, R80, R86.reuse, R12 ;  /* 0x00000056500c723c */ /* 0x080fe2000004180c */
[----:B------:R-:W2:Y:S02]  /*bba0*/  LDL.LU R139, [R1+0x20] ;  /* 0x00002000018b7983 */ /* 0x000ea40000300800 */
[----:B------:R1:W-:Y:S05]  /*bbb0*/  MUFU.EX2 R175, R84 ;  /* 0x0000005400af7308 */ /* 0x0003ea0000000800 */
[C---:B------:R-:W-:Y:S08]  /*bbc0*/  HMMA.16816.F32.BF16 R16, R76.reuse, R86, R16 ;  /* 0x000000564c10723c */ /* 0x040ff00000041810 */
[-C--:B---3--:R-:W-:Y:S08]  /*bbd0*/  HMMA.16816.F32.BF16 R20, R76, R88.reuse, R20 ;  /* 0x000000584c14723c */ /* 0x088ff00000041814 */
[C---:B------:R-:W-:Y:S04]  /*bbe0*/  HMMA.16816.F32.BF16 R24, R80.reuse, R88, R24 ;  /* 0x000000585018723c */ /* 0x040fe80000041818 */
[----:B-1----:R-:W-:Y:S03]  /*bbf0*/  FFMA.FTZ R84, R201, c[0x0][0x2d0], -R103 ;  /* 0x0000b400c9547a23 */ /* 0x002fe60000010867 */
[----:B------:R-:W-:Y:S01]  /*bc00*/  FFMA.FTZ R88, R135, c[0x0][0x2d0], -R105 ;  /* 0x0000b40087587a23 */ /* 0x000fe20000010869 */
[-C--:B------:R-:W-:Y:S01]  /*bc10*/  HMMA.16816.F32.BF16 R28, R80, R90.reuse, R28 ;  /* 0x0000005a501c723c */ /* 0x080fe2000004181c */
[----:B------:R1:W-:Y:S01]  /*bc20*/  MUFU.EX2 R203, R84 ;  /* 0x0000005400cb7308 */ /* 0x0003e20000000800 */
[----:B------:R-:W3:Y:S06]  /*bc30*/  LDL.LU R135, [R1+0x24] ;  /* 0x0000240001877983 */ /* 0x000eec0000300800 */
[C---:B------:R-:W-:Y:S03]  /*bc40*/  HMMA.16816.F32.BF16 R32, R76.reuse, R90, R32 ;  /* 0x0000005a4c20723c */ /* 0x040fe60000041820 */
[----:B------:R1:W-:Y:S05]  /*bc50*/  MUFU.EX2 R173, R88 ;  /* 0x0000005800ad7308 */ /* 0x0003ea0000000800 */
[-C--:B------:R-:W-:Y:S08]  /*bc60*/  HMMA.16816.F32.BF16 R36, R76, R92.reuse, R36 ;  /* 0x0000005c4c24723c */ /* 0x080ff00000041824 */
[C---:B------:R-:W-:Y:S04]  /*bc70*/  HMMA.16816.F32.BF16 R40, R80.reuse, R92, R40 ;  /* 0x0000005c5028723c */ /* 0x040fe80000041828 */
[--C-:B-1----:R-:W-:Y:S02]  /*bc80*/  FFMA.FTZ R84, R97, c[0x0][0x2d0], -R103.reuse ;  /* 0x0000b40061547a23 */ /* 0x102fe40000010867 */
[----:B------:R-:W-:Y:S02]  /*bc90*/  FFMA.FTZ R103, R96, c[0x0][0x2d0], -R103 ;  /* 0x0000b40060677a23 */ /* 0x000fe40000010867 */
[-C--:B------:R-:W-:Y:S01]  /*bca0*/  HMMA.16816.F32.BF16 R44, R80, R94.reuse, R44 ;  /* 0x0000005e502c723c */ /* 0x080fe2000004182c */
[----:B------:R1:W-:Y:S03]  /*bcb0*/  MUFU.EX2 R202, R84 ;  /* 0x0000005400ca7308 */ /* 0x0003e60000000800 */
[--C-:B------:R-:W-:Y:S04]  /*bcc0*/  FFMA.FTZ R88, R98, c[0x0][0x2d0], -R105.reuse ;  /* 0x0000b40062587a23 */ /* 0x100fe80000010869 */
[C---:B------:R-:W-:Y:S01]  /*bcd0*/  HMMA.16816.F32.BF16 R48, R76.reuse, R94, R48 ;  /* 0x0000005e4c30723c */ /* 0x040fe20000041830 */
[----:B------:R-:W-:Y:S03]  /*bce0*/  LDSM.16.MT88.4 R92, [R227+0x2100] ;  /* 0x00210000e35c783b */ /* 0x000fe60000004200 */
[--C-:B-1----:R-:W-:Y:S02]  /*bcf0*/  FFMA.FTZ R84, R200, c[0x0][0x2d0], -R105.reuse ;  /* 0x0000b400c8547a23 */ /* 0x102fe40000010869 */
[----:B------:R1:W-:Y:S10]  /*bd00*/  MUFU.EX2 R200, R88 ;  /* 0x0000005800c87308 */ /* 0x0003f40000000800 */
[----:B------:R1:W1:Y:S02]  /*bd10*/  MUFU.EX2 R174, R84 ;  /* 0x0000005400ae7308 */ /* 0x0002640000000800 */
[----:B-1----:R-:W-:Y:S02]  /*bd20*/  FFMA.FTZ R88, R99, c[0x0][0x2d0], -R105 ;  /* 0x0000b40063587a23 */ /* 0x002fe40000010869 */
[----:B------:R-:W-:Y:S06]  /*bd30*/  LDSM.16.MT88.4 R96, [R225+0x2100] ;  /* 0x00210000e160783b */ /* 0x000fec0000004200 */
[----:B------:R1:W-:Y:S02]  /*bd40*/  MUFU.EX2 R201, R88 ;  /* 0x0000005800c97308 */ /* 0x0003e40000000800 */
[----:B------:R-:W4:Y:S02]  /*bd50*/  LDSM.16.MT88.4 R84, [R226+0x1900] ;  /* 0x00190000e254783b */ /* 0x000f240000004200 */
[----:B----4-:R-:W-:Y:S01]  /*bd60*/  FFMA.FTZ R73, R73, R143, R244 ;  /* 0x0000008f49497223 */ /* 0x010fe200000100f4 */
[----:B------:R-:W-:Y:S01]  /*bd70*/  MOV R244, R124 ;  /* 0x0000007c00f47202 */ /* 0x000fe20000000f00 */
[----:B-1----:R-:W-:Y:S01]  /*bd80*/  FFMA.FTZ R88, R134, c[0x0][0x2d0], -R106 ;  /* 0x0000b40086587a23 */ /* 0x002fe2000001086a */
[----:B------:R-:W-:Y:S01]  /*bd90*/  MOV R134, R132 ;  /* 0x0000008400867202 */ /* 0x000fe20000000f00 */
[----:B------:R-:W-:Y:S01]  /*bda0*/  FADD.FTZ R73, R249, R73 ;  /* 0x00000049f9497221 */ /* 0x000fe20000010000 */
[----:B------:R-:W-:Y:S01]  /*bdb0*/  MOV R132, R191 ;  /* 0x000000bf00847202 */ /* 0x000fe20000000f00 */
[----:B------:R1:W-:Y:S01]  /*bdc0*/  MUFU.EX2 R172, R88 ;  /* 0x0000005800ac7308 */ /* 0x0003e20000000800 */
[----:B------:R-:W-:Y:S01]  /*bdd0*/  MOV R249, R128 ;  /* 0x0000008000f97202 */ /* 0x000fe20000000f00 */
[-C--:B------:R-:W-:Y:S03]  /*bde0*/  HMMA.16816.F32.BF16 R52, R76, R84.reuse, R52 ;  /* 0x000000544c34723c */ /* 0x080fe60000041834 */
[----:B------:R-:W-:Y:S01]  /*bdf0*/  FFMA.FTZ R72, R72, R142, R222 ;  /* 0x0000008e48487223 */ /* 0x000fe200000100de */
[----:B------:R-:W-:Y:S01]  /*be00*/  MOV R222, R121 ;  /* 0x0000007900de7202 */ /* 0x000fe20000000f00 */
[--C-:B-1----:R-:W-:Y:S03]  /*be10*/  FFMA.FTZ R88, R193, c[0x0][0x2d0], -R106.reuse ;  /* 0x0000b400c1587a23 */ /* 0x102fe6000001086a */
[C---:B------:R-:W-:Y:S01]  /*be20*/  HMMA.16816.F32.BF16 R56, R80.reuse, R84, R56 ;  /* 0x000000545038723c */ /* 0x040fe20000041838 */
[----:B------:R1:W-:Y:S06]  /*be30*/  MUFU.EX2 R193, R88 ;  /* 0x0000005800c17308 */ /* 0x0003ec0000000800 */
[--C-:B------:R-:W-:Y:S01]  /*be40*/  FFMA.FTZ R84, R112, c[0x0][0x2d0], -R3.reuse ;  /* 0x0000b40070547a23 */ /* 0x100fe20000010803 */
[-C--:B------:R-:W-:Y:S03]  /*be50*/  HMMA.16816.F32.BF16 R60, R80, R86.reuse, R60 ;  /* 0x00000056503c723c */ /* 0x080fe6000004183c */
[----:B------:R4:W-:Y:S04]  /*be60*/  MUFU.EX2 R112, R84 ;  /* 0x0000005400707308 */ /* 0x0009e80000000800 */
[----:B------:R-:W-:Y:S01]  /*be70*/  FFMA.FTZ R80, R107, c[0x0][0x2d0], -R3 ;  /* 0x0000b4006b507a23 */ /* 0x000fe20000010803 */
[----:B------:R-:W-:Y:S04]  /*be80*/  HMMA.16816.F32.BF16 R64, R76, R86, R64 ;  /* 0x000000564c40723c */ /* 0x000fe80000041840 */
[----:B------:R-:W-:Y:S01]  /*be90*/  F2FP.BF16.PACK_AB R82, R169, R170 ;  /* 0x000000aaa952723e */ /* 0x000fe200000010ff */
[--C-:B------:R-:W-:Y:S01]  /*bea0*/  FFMA.FTZ R107, R108, c[0x0][0x2d0], -R105.reuse ;  /* 0x0000b4006c6b7a23 */ /* 0x100fe20000010869 */
[----:B------:R-:W-:Y:S01]  /*beb0*/  F2FP.BF16.PACK_AB R81, R118, R168 ;  /* 0x000000a87651723e */ /* 0x000fe200000010ff */
[----:B------:R-:W-:Y:S01]  /*bec0*/  FFMA.FTZ R108, R114, c[0x0][0x2d0], -R105 ;  /* 0x0000b400726c7a23 */ /* 0x000fe20000010869 */
[----:B------:R-:W-:Y:S03]  /*bed0*/  F2FP.BF16.PACK_AB R76, R211, R162 ;  /* 0x000000a2d34c723e */ /* 0x000fe600000010ff */
[----:B------:R-:W-:Y:S01]  /*bee0*/  MUFU.EX2 R107, R107 ;  /* 0x0000006b006b7308 */ /* 0x000fe20000000800 */
[--C-:B-1----:R-:W-:Y:S01]  /*bef0*/  FFMA.FTZ R88, R133, c[0x0][0x2d0], -R106.reuse ;  /* 0x0000b40085587a23 */ /* 0x102fe2000001086a */
[----:B------:R-:W-:Y:S02]  /*bf00*/  MOV R133, R192 ;  /* 0x000000c000857202 */ /* 0x000fe40000000f00 */
[----:B------:R-:W-:Y:S02]  /*bf10*/  F2FP.BF16.PACK_AB R78, R210, R212 ;  /* 0x000000d4d24e723e */ /* 0x000fe400000010ff */
[----:B------:R-:W-:Y:S01]  /*bf20*/  F2FP.BF16.PACK_AB R77, R207, R209 ;  /* 0x000000d1cf4d723e */ /* 0x000fe200000010ff */
[--C-:B------:R-:W-:Y:S01]  /*bf30*/  FFMA.FTZ R114, R133, c[0x0][0x2d0], -R106.reuse ;  /* 0x0000b40085727a23 */ /* 0x100fe2000001086a */
[----:B------:R-:W-:Y:S02]  /*bf40*/  F2FP.BF16.PACK_AB R79, R206, R208 ;  /* 0x000000d0ce4f723e */ /* 0x000fe400000010ff */
[----:B------:R1:W-:Y:S01]  /*bf50*/  MUFU.EX2 R192, R88 ;  /* 0x0000005800c07308 */ /* 0x0003e20000000800 */
[----:B------:R-:W-:Y:S01]  /*bf60*/  F2FP.BF16.PACK_AB R83, R116, R117 ;  /* 0x000000757453723e */ /* 0x000fe200000010ff */
[----:B----4-:R-:W-:Y:S01]  /*bf70*/  LDSM.16.MT88.4 R84, [R226+0x2100] ;  /* 0x00210000e254783b */ /* 0x010fe20000004200 */
[----:B------:R-:W-:Y:S04]  /*bf80*/  MOV R133, R187 ;  /* 0x000000bb00857202 */ /* 0x000fe80000000f00 */
[----:B------:R-:W-:Y:S03]  /*bf90*/  MOV R142, R133 ;  /* 0x00000085008e7202 */ /* 0x000fe60000000f00 */
[----:B------:R-:W-:Y:S10]  /*bfa0*/  MUFU.EX2 R108, R108 ;  /* 0x0000006c006c7308 */ /* 0x000ff40000000800 */
[----:B------:R-:W-:Y:S01]  /*bfb0*/  MUFU.EX2 R114, R114 ;  /* 0x0000007200727308 */ /* 0x000fe20000000800 */
[--C-:B-1----:R-:W-:Y:S01]  /*bfc0*/  FFMA.FTZ R88, R185, c[0x0][0x2d0], -R106.reuse ;  /* 0x0000b400b9587a23 */ /* 0x102fe2000001086a */
[----:B------:R-:W-:Y:S04]  /*bfd0*/  MOV R185, R111 ;  /* 0x0000006f00b97202 */ /* 0x000fe80000000f00 */
[----:B------:R-:W-:Y:S04]  /*bfe0*/  MOV R148, R185 ;  /* 0x000000b900947202 */ /* 0x000fe80000000f00 */
[----:B------:R1:W-:Y:S10]  /*bff0*/  MUFU.EX2 R111, R80 ;  /* 0x00000050006f7308 */ /* 0x0003f40000000800 */
[----:B------:R4:W-:Y:S10]  /*c000*/  MUFU.EX2 R191, R88 ;  /* 0x0000005800bf7308 */ /* 0x0009f40000000800 */
[----:B------:R4:W-:Y:S01]  /*c010*/  MUFU.EX2 R185, R103 ;  /* 0x0000006700b97308 */ /* 0x0009e20000000800 */
[----:B-1----:R-:W-:Y:S02]  /*c020*/  FFMA.FTZ R80, R104, c[0x0][0x2d0], -R3 ;  /* 0x0000b40068507a23 */ /* 0x002fe40000010803 */
[--C-:B------:R-:W-:Y:S02]  /*c030*/  FFMA.FTZ R104, R109, c[0x0][0x2d0], -R105.reuse ;  /* 0x0000b4006d687a23 */ /* 0x100fe40000010869 */
[----:B------:R-:W-:Y:S05]  /*c040*/  FFMA.FTZ R105, R115, c[0x0][0x2d0], -R105 ;  /* 0x0000b40073697a23 */ /* 0x000fea0000010869 */
[----:B------:R1:W-:Y:S01]  /*c050*/  MUFU.EX2 R109, R80 ;  /* 0x00000050006d7308 */ /* 0x0003e20000000800 */
[--C-:B------:R-:W-:Y:S01]  /*c060*/  FFMA.FTZ R115, R132, c[0x0][0x2d0], -R106.reuse ;  /* 0x0000b40084737a23 */ /* 0x100fe2000001086a */
[----:B------:R-:W-:Y:S01]  /*c070*/  MOV R132, R186 ;  /* 0x000000ba00847202 */ /* 0x000fe20000000f00 */
[----:B----4-:R-:W4:Y:S03]  /*c080*/  LDSM.16.MT88.4 R88, [R224+0x2100] ;  /* 0x00210000e058783b */ /* 0x010f260000004200 */
[----:B------:R-:W-:Y:S04]  /*c090*/  MOV R143, R132 ;  /* 0x00000084008f7202 */ /* 0x000fe80000000f00 */
[----:B------:R2:W2:Y:S01]  /*c0a0*/  MUFU.EX2 R186, R102 ;  /* 0x0000006600ba7308 */ /* 0x0004a20000000800 */
[----:B------:R-:W-:Y:S01]  /*c0b0*/  FADD.FTZ R103, R250, R73 ;  /* 0x00000049fa677221 */ /* 0x000fe20000010000 */
[----:B------:R-:W-:Y:S08]  /*c0c0*/  F2FP.BF16.PACK_AB R73, R173, R174 ;  /* 0x000000aead49723e */ /* 0x000ff000000010ff */
[----:B------:R-:W4:Y:S01]  /*c0d0*/  MUFU.EX2 R105, R105 ;  /* 0x0000006900697308 */ /* 0x000f220000000800 */
[----:B-1----:R-:W-:Y:S02]  /*c0e0*/  FFMA.FTZ R80, R113, c[0x0][0x2d0], -R3 ;  /* 0x0000b40071507a23 */ /* 0x002fe40000010803 */
[--C-:B------:R-:W-:Y:S01]  /*c0f0*/  FFMA.FTZ R113, R134, c[0x0][0x2d0], -R106.reuse ;  /* 0x0000b40086717a23 */ /* 0x100fe2000001086a */
[----:B------:R-:W-:Y:S01]  /*c100*/  MOV R134, R184 ;  /* 0x000000b800867202 */ /* 0x000fe20000000f00 */
[----:B------:R-:W-:Y:S05]  /*c110*/  FFMA.FTZ R106, R188, c[0x0][0x2d0], -R106 ;  /* 0x0000b400bc6a7a23 */ /* 0x000fea000001086a */
[----:B------:R1:W-:Y:S01]  /*c120*/  MUFU.EX2 R110, R80 ;  /* 0x00000050006e7308 */ /* 0x0003e20000000800 */
[----:B--2---:R-:W-:Y:S01]  /*c130*/  FFMA.FTZ R69, R69, R139, R221 ;  /* 0x0000008b45457223 */ /* 0x004fe200000100dd */
[----:B------:R-:W-:Y:S01]  /*c140*/  MOV R139, R134 ;  /* 0x00000086008b7202 */ /* 0x000fe20000000f00 */
[----:B------:R-:W-:Y:S01]  /*c150*/  FFMA.FTZ R102, R148, c[0x0][0x2d0], -R3 ;  /* 0x0000b40094667a23 */ /* 0x000fe20000010803 */
[----:B------:R-:W-:Y:S01]  /*c160*/  MOV R221, R120 ;  /* 0x0000007800dd7202 */ /* 0x000fe20000000f00 */
[----:B------:R-:W-:Y:S01]  /*c170*/  FADD.FTZ R69, R223, R69 ;  /* 0x00000045df457221 */ /* 0x000fe20000010000 */
[----:B------:R-:W-:Y:S04]  /*c180*/  F2FP.BF16.PACK_AB R182, R185, R186 ;  /* 0x000000bab9b6723e */ /* 0x000fe800000010ff */
[----:B------:R2:W-:Y:S01]  /*c190*/  MUFU.EX2 R188, R100 ;  /* 0x0000006400bc7308 */ /* 0x0005e20000000800 */
[-C--:B----4-:R-:W-:Y:S03]  /*c1a0*/  HMMA.16816.F32.BF16 R4, R76, R88.reuse, R4 ;  /* 0x000000584c04723c */ /* 0x090fe60000041804 */
[----:B------:R-:W-:Y:S06]  /*c1b0*/  F2FP.BF16.PACK_AB R183, R105, R108 ;  /* 0x0000006c69b7723e */ /* 0x000fec00000010ff */
[----:B------:R-:W-:Y:S03]  /*c1c0*/  MUFU.EX2 R106, R106 ;  /* 0x0000006a006a7308 */ /* 0x000fe60000000800 */
[----:B-1----:R-:W-:Y:S07]  /*c1d0*/  F2FP.BF16.PACK_AB R80, R171, R205 ;  /* 0x000000cdab50723e */ /* 0x002fee00000010ff */
[----:B------:R-:W1:Y:S01]  /*c1e0*/  MUFU.EX2 R115, R115 ;  /* 0x0000007300737308 */ /* 0x000e620000000800 */
[C---:B------:R-:W-:Y:S04]  /*c1f0*/  HMMA.16816.F32.BF16 R8, R80.reuse, R88, R8 ;  /* 0x000000585008723c */ /* 0x040fe80000041808 */
[----:B--2---:R-:W-:Y:S02]  /*c200*/  FFMA.FTZ R100, R149, c[0x0][0x2d0], -R3 ;  /* 0x0000b40095647a23 */ /* 0x004fe40000010803 */
[----:B------:R-:W-:Y:S01]  /*c210*/  LDSM.16.MT88.4 R148, [R227+0x3100] ;  /* 0x00310000e394783b */ /* 0x000fe20000004200 */
[----:B---3--:R-:W-:Y:S01]  /*c220*/  FFMA.FTZ R0, R0, R135, R189 ;  /* 0x0000008700007223 */ /* 0x008fe200000100bd */
[-C--:B------:R-:W-:Y:S01]  /*c230*/  HMMA.16816.F32.BF16 R12, R80, R90.reuse, R12 ;  /* 0x0000005a500c723c */ /* 0x080fe2000004180c */
[----:B------:R-:W2:Y:S03]  /*c240*/  MUFU.EX2 R184, R104 ;  /* 0x0000006800b87308 */ /* 0x000ea60000000800 */
[----:B------:R-:W-:Y:S02]  /*c250*/  MOV R189, R127 ;  /* 0x0000007f00bd7202 */ /* 0x000fe40000000f00 */
[----:B------:R-:W-:Y:S02]  /*c260*/  LDSM.16.MT88.4 R132, [R224+0x3100] ;  /* 0x00310000e084783b */ /* 0x000fe40000004200 */
[C---:B------:R-:W-:Y:S03]  /*c270*/  HMMA.16816.F32.BF16 R16, R76.reuse, R90, R16 ;  /* 0x0000005a4c10723c */ /* 0x040fe60000041810 */
[----:B------:R3:W4:Y:S01]  /*c280*/  MUFU.EX2 R187, R101 ;  /* 0x0000006500bb7308 */ /* 0x0007220000000800 */
[----:B-1----:R-:W-:Y:S02]  /*c290*/  F2FP.BF16.PACK_AB R178, R106, R115 ;  /* 0x000000736ab2723e */ /* 0x002fe400000010ff */
[----:B------:R-:W1:Y:S02]  /*c2a0*/  LDSM.16.MT88.4 R88, [R224+0x2900] ;  /* 0x00290000e058783b */ /* 0x000e640000004200 */
[-C--:B------:R-:W-:Y:S05]  /*c2b0*/  HMMA.16816.F32.BF16 R20, R76, R92.reuse, R20 ;  /* 0x0000005c4c14723c */ /* 0x080fea0000041814 */
[----:B------:R-:W4:Y:S03]  /*c2c0*/  MUFU.EX2 R113, R113 ;  /* 0x0000007100717308 */ /* 0x000f260000000800 */
[C---:B------:R-:W-:Y:S04]  /*c2d0*/  HMMA.16816.F32.BF16 R24, R80.reuse, R92, R24 ;  /* 0x0000005c5018723c */ /* 0x040fe80000041818 */
[----:B--2---:R-:W-:Y:S01]  /*c2e0*/  F2FP.BF16.PACK_AB R181, R107, R184 ;  /* 0x000000b86bb5723e */ /* 0x004fe200000010ff */
[--C-:B------:R-:W-:Y:S01]  /*c2f0*/  FFMA.FTZ R104, R75, c[0x0][0x2d0], -R3.reuse ;  /* 0x0000b4004b687a23 */ /* 0x100fe20000010803 */
[----:B------:R-:W-:Y:S01]  /*c300*/  F2FP.BF16.PACK_AB R75, R201, R200 ;  /* 0x000000c8c94b723e */ /* 0x000fe200000010ff */
[----:B------:R-:W-:Y:S01]  /*c310*/  FFMA.FTZ R3, R74, c[0x0][0x2d0], -R3 ;  /* 0x0000b4004a037a23 */ /* 0x000fe20000010803 */
[-C--:B------:R-:W-:Y:S01]  /*c320*/  HMMA.16816.F32.BF16 R28, R80, R94.reuse, R28 ;  /* 0x0000005e501c723c */ /* 0x080fe2000004181c */
[----:B------:R-:W-:Y:S03]  /*c330*/  MUFU.EX2 R100, R100 ;  /* 0x0000006400647308 */ /* 0x000fe60000000800 */
[----:B------:R-:W-:Y:S01]  /*c340*/  F2FP.BF16.PACK_AB R74, R202, R203 ;  /* 0x000000cbca4a723e */ /* 0x000fe200000010ff */
[----:B---3--:R-:W-:Y:S01]  /*c350*/  FADD.FTZ R101, R190, R0 ;  /* 0x00000000be657221 */ /* 0x008fe20000010000 */
[----:B----4-:R-:W-:Y:S02]  /*c360*/  F2FP.BF16.PACK_AB R180, R187, R188 ;  /* 0x000000bcbbb4723e */ /* 0x010fe400000010ff */
[C---:B------:R-:W-:Y:S01]  /*c370*/  HMMA.16816.F32.BF16 R32, R76.reuse, R94, R32 ;  /* 0x0000005e4c20723c */ /* 0x040fe20000041820 */
[----:B------:R-:W2:Y:S02]  /*c380*/  LDSM.16.MT88.4 R92, [R227+0x2900] ;  /* 0x00290000e35c783b */ /* 0x000ea40000004200 */
[----:B------:R-:W3:Y:S01]  /*c390*/  MUFU.EX2 R102, R102 ;  /* 0x0000006600667308 */ /* 0x000ee20000000800 */
[----:B------:R-:W-:Y:S04]  /*c3a0*/  F2FP.BF16.PACK_AB R176, R114, R113 ;  /* 0x0000007172b0723e */ /* 0x000fe800000010ff */
[-C--:B------:R-:W-:Y:S08]  /*c3b0*/  HMMA.16816.F32.BF16 R36, R76, R96.reuse, R36 ;  /* 0x000000604c24723c */ /* 0x080ff00000041824 */
[C---:B------:R-:W-:Y:S08]  /*c3c0*/  HMMA.16816.F32.BF16 R40, R80.reuse, R96, R40 ;  /* 0x000000605028723c */ /* 0x040ff00000041828 */
[-C--:B------:R-:W-:Y:S04]  /*c3d0*/  HMMA.16816.F32.BF16 R44, R80, R98.reuse, R44 ;  /* 0x00000062502c723c */ /* 0x080fe8000004182c */
[----:B---3--:R-:W-:Y:S04]  /*c3e0*/  F2FP.BF16.PACK_AB R177, R102, R100 ;  /* 0x0000006466b1723e */ /* 0x008fe800000010ff */
[C---:B------:R-:W-:Y:S01]  /*c3f0*/  HMMA.16816.F32.BF16 R48, R76.reuse, R98, R48 ;  /* 0x000000624c30723c */ /* 0x040fe20000041830 */
[----:B------:R-:W3:Y:S07]  /*c400*/  LDSM.16.MT88.4 R96, [R225+0x2900] ;  /* 0x00290000e160783b */ /* 0x000eee0000004200 */
[-C--:B------:R-:W-:Y:S08]  /*c410*/  HMMA.16816.F32.BF16 R52, R76, R84.reuse, R52 ;  /* 0x000000544c34723c */ /* 0x080ff00000041834 */
[C---:B------:R-:W-:Y:S07]  /*c420*/  HMMA.16816.F32.BF16 R56, R80.reuse, R84, R56 ;  /* 0x000000545038723c */ /* 0x040fee0000041838 */
[----:B------:R-:W-:Y:S01]  /*c430*/  FADD.FTZ R84, R247, R72 ;  /* 0x00000048f7547221 */ /* 0x000fe20000010000 */
[-C--:B------:R-:W-:Y:S01]  /*c440*/  HMMA.16816.F32.BF16 R60, R80, R86.reuse, R60 ;  /* 0x00000056503c723c */ /* 0x080fe2000004183c */
[----:B------:R-:W4:Y:S03]  /*c450*/  LDSM.16.MT88.4 R80, [R226+0x2900] ;  /* 0x00290000e250783b */ /* 0x000f260000004200 */
[----:B------:R-:W-:Y:S01]  /*c460*/  F2FP.BF16.PACK_AB R72, R175, R204 ;  /* 0x000000ccaf48723e */ /* 0x000fe200000010ff */
[----:B------:R-:W-:Y:S01]  /*c470*/  FADD.FTZ R0, R251, R84 ;  /* 0x00000054fb007221 */ /* 0x000fe20000010000 */
[----:B------:R-:W-:Y:S01]  /*c480*/  MOV R247, R130 ;  /* 0x0000008200f77202 */ /* 0x000fe20000000f00 */
[----:B------:R-:W-:Y:S01]  /*c490*/  FADD.FTZ R85, R248, R69 ;  /* 0x00000045f8557221 */ /* 0x000fe20000010000 */
[----:B------:R-:W-:Y:S01]  /*c4a0*/  HMMA.16816.F32.BF16 R64, R76, R86, R64 ;  /* 0x000000564c40723c */ /* 0x000fe20000041840 */
[----:B------:R2:W-:Y:S03]  /*c4b0*/  MUFU.EX2 R86, R3 ;  /* 0x0000000300567308 */ /* 0x0005e60000000800 */
[----:B------:R-:W-:Y:S02]  /*c4c0*/  FADD.FTZ R69, R143, R103 ;  /* 0x000000678f457221 */ /* 0x000fe40000010000 */
[----:B------:R-:W-:Y:S01]  /*c4d0*/  FADD.FTZ R0, R142, R0 ;  /* 0x000000008e007221 */ /* 0x000fe20000010000 */
[----:B------:R-:W-:Y:S01]  /*c4e0*/  F2FP.BF16.PACK_AB R76, R193, R172 ;  /* 0x000000acc14c723e */ /* 0x000fe200000010ff */
[-C--:B-1----:R-:W-:Y:S03]  /*c4f0*/  HMMA.16816.F32.BF16 R4, R72, R88.reuse, R4 ;  /* 0x000000584804723c */ /* 0x082fe60000041804 */
[----:B------:R-:W1:Y:S02]  /*c500*/  MUFU.EX2 R87, R104 ;  /* 0x0000006800577308 */ /* 0x000e640000000800 */
[----:B------:R-:W-:Y:S01]  /*c510*/  F2FP.BF16.PACK_AB R78, R191, R192 ;  /* 0x000000c0bf4e723e */ /* 0x000fe200000010ff */
[----:B------:R-:W-:Y:S01]  /*c520*/  FADD.FTZ R85, R139, R85 ;  /* 0x000000558b557221 */ /* 0x000fe20000010000 */
[----:B------:R-:W-:Y:S01]  /*c530*/  F2FP.BF16.PACK_AB R77, R111, R112 ;  /* 0x000000706f4d723e */ /* 0x000fe200000010ff */
[----:B------:R-:W-:Y:S01]  /*c540*/  FADD.FTZ R84, R198, R101 ;  /* 0x00000065c6547221 */ /* 0x000fe20000010000 */
[----:B------:R-:W-:Y:S07]  /*c550*/  F2FP.BF16.PACK_AB R79, R110, R109 ;  /* 0x0000006d6e4f723e */ /* 0x000fee00000010ff */
[C---:B------:R-:W-:Y:S04]  /*c560*/  HMMA.16816.F32.BF16 R8, R76.reuse, R88, R8 ;  /* 0x000000584c08723c */ /* 0x040fe80000041808 */
[----:B--2---:R-:W-:Y:S04]  /*c570*/  FADD.FTZ R3, R199, R84 ;  /* 0x00000054c7037221 */ /* 0x004fe80000010000 */
[-C--:B------:R-:W-:Y:S04]  /*c580*/  HMMA.16816.F32.BF16 R12, R76, R90.reuse, R12 ;  /* 0x0000005a4c0c723c */ /* 0x080fe8000004180c */
[----:B-1----:R-:W-:Y:S01]  /*c590*/  F2FP.BF16.PACK_AB R179, R86, R87 ;  /* 0x0000005756b3723e */ /* 0x002fe200000010ff */
[----:B------:R-:W-:Y:S03]  /*c5a0*/  FADD.FTZ R3, R195, R3 ;  /* 0x00000003c3037221 */ /* 0x000fe60000010000 */
[C---:B------:R-:W-:Y:S04]  /*c5b0*/  HMMA.16816.F32.BF16 R16, R72.reuse, R90, R16 ;  /* 0x0000005a4810723c */ /* 0x040fe80000041810 */
[----:B------:R-:W-:Y:S04]  /*c5c0*/  FADD.FTZ R3, R194, R3 ;  /* 0x00000003c2037221 */ /* 0x000fe80000010000 */
[-C--:B------:R-:W-:Y:S04]  /*c5d0*/  HMMA.16816.F32.BF16 R20, R72, R92.reuse, R20 ;  /* 0x0000005c4814723c */ /* 0x080fe80000041814 */
[----:B------:R-:W-:Y:S04]  /*c5e0*/  FADD.FTZ R3, R196, R3 ;  /* 0x00000003c4037221 */ /* 0x000fe80000010000 */
[C---:B------:R-:W-:Y:S04]  /*c5f0*/  HMMA.16816.F32.BF16 R24, R76.reuse, R92, R24 ;  /* 0x0000005c4c18723c */ /* 0x040fe80000041818 */
[----:B------:R-:W-:Y:S04]  /*c600*/  FADD.FTZ R3, R197, R3 ;  /* 0x00000003c5037221 */ /* 0x000fe80000010000 */
[-C--:B------:R-:W-:Y:S08]  /*c610*/  HMMA.16816.F32.BF16 R28, R76, R94.reuse, R28 ;  /* 0x0000005e4c1c723c */ /* 0x080ff0000004181c */
[C---:B------:R-:W-:Y:S08]  /*c620*/  HMMA.16816.F32.BF16 R32, R72.reuse, R94, R32 ;  /* 0x0000005e4820723c */ /* 0x040ff00000041820 */
[-C--:B---3--:R-:W-:Y:S08]  /*c630*/  HMMA.16816.F32.BF16 R36, R72, R96.reuse, R36 ;  /* 0x000000604824723c */ /* 0x088ff00000041824 */
[C---:B------:R-:W-:Y:S08]  /*c640*/  HMMA.16816.F32.BF16 R40, R76.reuse, R96, R40 ;  /* 0x000000604c28723c */ /* 0x040ff00000041828 */
[-C--:B------:R-:W-:Y:S08]  /*c650*/  HMMA.16816.F32.BF16 R44, R76, R98.reuse, R44 ;  /* 0x000000624c2c723c */ /* 0x080ff0000004182c */
[C---:B------:R-:W-:Y:S08]  /*c660*/  HMMA.16816.F32.BF16 R48, R72.reuse, R98, R48 ;  /* 0x000000624830723c */ /* 0x040ff00000041830 */
[-C--:B----4-:R-:W-:Y:S08]  /*c670*/  HMMA.16816.F32.BF16 R52, R72, R80.reuse, R52 ;  /* 0x000000504834723c */ /* 0x090ff00000041834 */
[C---:B------:R-:W-:Y:S07]  /*c680*/  HMMA.16816.F32.BF16 R56, R76.reuse, R80, R56 ;  /* 0x000000504c38723c */ /* 0x040fee0000041838 */
[----:B------:R-:W-:Y:S01]  /*c690*/  FADD.FTZ R81, R138, R69 ;  /* 0x000000458a517221 */ /* 0x000fe20000010000 */
[-C--:B------:R-:W-:Y:S04]  /*c6a0*/  HMMA.16816.F32.BF16 R60, R76, R82.reuse, R60 ;  /* 0x000000524c3c723c */ /* 0x080fe8000004183c */
[----:B------:R-:W-:Y:S02]  /*c6b0*/  FADD.FTZ R80, R137, R0 ;  /* 0x0000000089507221 */ /* 0x000fe40000010000 */
[----:B------:R-:W-:Y:S02]  /*c6c0*/  FADD.FTZ R69, R136, R85 ;  /* 0x0000005588457221 */ /* 0x000fe40000010000 */
[----:B------:R-:W-:Y:S01]  /*c6d0*/  FADD.FTZ R80, R129, R80 ;  /* 0x0000005081507221 */ /* 0x000fe20000010000 */
[----:B------:R-:W-:Y:S04]  /*c6e0*/  HMMA.16816.F32.BF16 R64, R72, R82, R64 ;  /* 0x000000524840723c */ /* 0x000fe80000041840 */
[----:B------:R-:W-:Y:S02]  /*c6f0*/  FADD.FTZ R69, R123, R69 ;  /* 0x000000457b457221 */ /* 0x000fe40000010000 */
[----:B------:R-:W-:Y:S02]  /*c700*/  FADD.FTZ R80, R126, R80 ;  /* 0x000000507e507221 */ /* 0x000fe40000010000 */
[----:B------:R-:W-:Y:S02]  /*c710*/  FADD.FTZ R69, R125, R69 ;  /* 0x000000457d457221 */ /* 0x000fe40000010000 */
[-C--:B------:R-:W-:Y:S05]  /*c720*/  HMMA.16816.F32.BF16 R124, R180, R132.reuse, R4 ;  /* 0x00000084b47c723c */ /* 0x080fea0000041804 */
[----:B------:R-:W-:Y:S02]  /*c730*/  FADD.FTZ R0, R131, R81 ;  /* 0x0000005183007221 */ /* 0x000fe40000010000 */
[----:B------:R-:W-:Y:S02]  /*c740*/  FADD.FTZ R4, R247, R69 ;  /* 0x00000045f7047221 */ /* 0x000fe40000010000 */
[----:B------:R-:W-:Y:S02]  /*c750*/  FADD.FTZ R0, R122, R0 ;  /* 0x000000007a007221 */ /* 0x000fe40000010000 */
[C---:B------:R-:W-:Y:S04]  /*c760*/  HMMA.16816.F32.BF16 R120, R176.reuse, R132, R8 ;  /* 0x00000084b078723c */ /* 0x040fe80000041808 */
[----:B------:R-:W-:Y:S02]  /*c770*/  FADD.FTZ R0, R141, R0 ;  /* 0x000000008d007221 */ /* 0x000fe40000010000 */
[----:B------:R-:W-:Y:S02]  /*c780*/  FADD.FTZ R7, R145, R4 ;  /* 0x0000000491077221 */ /* 0x000fe40000010000 */
[----:B------:R-:W-:Y:S01]  /*c790*/  FADD.FTZ R8, R140, R80 ;  /* 0x000000508c087221 */ /* 0x000fe20000010000 */
[-C--:B------:R-:W-:Y:S03]  /*c7a0*/  HMMA.16816.F32.BF16 R128, R176, R134.reuse, R12 ;  /* 0x00000086b080723c */ /* 0x080fe6000004180c */
[----:B------:R-:W-:Y:S02]  /*c7b0*/  FADD.FTZ R0, R249, R0 ;  /* 0x00000000f9007221 */ /* 0x000fe40000010000 */
[----:B------:R-:W-:Y:S02]  /*c7c0*/  FADD.FTZ R8, R147, R8 ;  /* 0x0000000893087221 */ /* 0x000fe40000010000 */
[----:B------:R-:W-:Y:S01]  /*c7d0*/  FADD.FTZ R6, R144, R3 ;  /* 0x0000000390067221 */ /* 0x000fe20000010000 */
        /* <DEDUP_REMOVED lines=8> */
[C---:B------:R-:W-:Y:S01]  /*c860*/  HMMA.16816.F32.BF16 R140, R176.reuse, R148, R24 ;  /* 0x00000094b08c723c */ /* 0x040fe20000041818 */
[----:B------:R-:W1:Y:S03]  /*c870*/  LDSM.16.MT88.4 R4, [R226+0x3100] ;  /* 0x00310000e204783b */ /* 0x000e660000004200 */
        /* <DEDUP_REMOVED lines=10> */
[----:B------:R-:W-:Y:S02]  /*c920*/  FADD.FTZ R9, R155, R0 ;  /* 0x000000009b097221 */ /* 0x000fe40000010000 */
[-C--:B------:R-:W-:Y:S03]  /*c930*/  HMMA.16816.F32.BF16 R152, R180, R164.reuse, R36 ;  /* 0x000000a4b498723c */ /* 0x080fe60000041824 */
[----:B------:R-:W-:Y:S02]  /*c940*/  FADD.FTZ R8, R157, R12 ;  /* 0x0000000c9d087221 */ /* 0x000fe40000010000 */
[----:B------:R-:W-:Y:S02]  /*c950*/  FADD.FTZ R3, R219, R11 ;  /* 0x0000000bdb037221 */ /* 0x000fe40000010000 */
[----:B------:R-:W-:Y:S02]  /*c960*/  FADD.FTZ R0, R216, R10 ;  /* 0x0000000ad8007221 */ /* 0x000fe40000010000 */
[----:B------:R-:W-:Y:S03]  /*c970*/  FADD.FTZ R12, R158, R9 ;  /* 0x000000099e0c7221 */ /* 0x000fe60000010000 */
[----:B------:R-:W-:Y:S02]  /*c980*/  FADD.FTZ R11, R156, R8 ;  /* 0x000000089c0b7221 */ /* 0x000fe40000010000 */
[----:B------:R-:W-:Y:S02]  /*c990*/  FADD.FTZ R10, R217, R3 ;  /* 0x00000003d90a7221 */ /* 0x000fe40000010000 */
[----:B------:R-:W-:Y:S02]  /*c9a0*/  FADD.FTZ R9, R159, R0 ;  /* 0x000000009f097221 */ /* 0x000fe40000010000 */
[----:B------:R-:W-:Y:S01]  /*c9b0*/  FADD.FTZ R8, R213, R12 ;  /* 0x0000000cd5087221 */ /* 0x000fe20000010000 */
[C---:B------:R-:W-:Y:S04]  /*c9c0*/  HMMA.16816.F32.BF16 R156, R176.reuse, R164, R40 ;  /* 0x000000a4b09c723c */ /* 0x040fe80000041828 */
[----:B------:R-:W-:Y:S02]  /*c9d0*/  FADD.FTZ R3, R161, R11 ;  /* 0x0000000ba1037221 */ /* 0x000fe40000010000 */
[----:B------:R-:W-:Y:S02]  /*c9e0*/  FADD.FTZ R0, R218, R10 ;  /* 0x0000000ada007221 */ /* 0x000fe40000010000 */
[----:B------:R-:W-:Y:S04]  /*c9f0*/  FADD.FTZ R12, R215, R9 ;  /* 0x00000009d70c7221 */ /* 0x000fe80000010000 */
[----:B------:R-:W-:Y:S02]  /*ca00*/  FADD.FTZ R11, R163, R8 ;  /* 0x00000008a30b7221 */ /* 0x000fe40000010000 */
        /* <DEDUP_REMOVED lines=11> */
[----:B------:R-:W-:Y:S03]  /*cac0*/  MOV R118, R2 ;  /* 0x0000000200767202 */ /* 0x000fe60000000f00 */
[----:B------:R-:W-:Y:S02]  /*cad0*/  FADD.FTZ R8, R212, R12 ;  /* 0x0000000cd4087221 */ /* 0x000fe40000010000 */
[----:B------:R-:W-:Y:S02]  /*cae0*/  FADD.FTZ R3, R208, R11 ;  /* 0x0000000bd0037221 */ /* 0x000fe40000010000 */
[----:B------:R-:W-:Y:S02]  /*caf0*/  FADD.FTZ R0, R170, R10 ;  /* 0x0000000aaa007221 */ /* 0x000fe40000010000 */
[----:B------:R-:W-:Y:S01]  /*cb00*/  FADD.FTZ R12, R117, R9 ;  /* 0x00000009750c7221 */ /* 0x000fe20000010000 */
[----:B------:R-:W-:Y:S01]  /*cb10*/  MOV R117, R68 ;  /* 0x0000004400757202 */ /* 0x000fe20000000f00 */
[----:B------:R-:W-:Y:S02]  /*cb20*/  FADD.FTZ R11, R210, R8 ;  /* 0x00000008d20b7221 */ /* 0x000fe40000010000 */
[----:B------:R-:W-:Y:S02]  /*cb30*/  FADD.FTZ R10, R206, R3 ;  /* 0x00000003ce0a7221 */ /* 0x000fe40000010000 */
[----:B------:R-:W-:Y:S02]  /*cb40*/  FADD.FTZ R9, R169, R0 ;  /* 0x00000000a9097221 */ /* 0x000fe40000010000 */
[----:B------:R-:W-:Y:S01]  /*cb50*/  FADD.FTZ R8, R116, R12 ;  /* 0x0000000c74087221 */ /* 0x000fe20000010000 */
[-C--:B-1----:R-:W-:Y:S03]  /*cb60*/  HMMA.16816.F32.BF16 R168, R180, R4.reuse, R52 ;  /* 0x00000004b4a8723c */ /* 0x082fe60000041834 */
[----:B------:R-:W-:Y:S01]  /*cb70*/  FADD.FTZ R3, R204, R11 ;  /* 0x0000000bcc037221 */ /* 0x000fe20000010000 */
[----:B------:R-:W-:Y:S01]  /*cb80*/  MOV R116, R70 ;  /* 0x0000004600747202 */ /* 0x000fe20000000f00 */
[----:B------:R-:W-:Y:S02]  /*cb90*/  FADD.FTZ R0, R174, R10 ;  /* 0x0000000aae007221 */ /* 0x000fe40000010000 */
[----:B------:R-:W-:Y:S02]  /*cba0*/  FADD.FTZ R11, R172, R9 ;  /* 0x00000009ac0b7221 */ /* 0x000fe40000010000 */
[----:B------:R-:W-:Y:S03]  /*cbb0*/  FADD.FTZ R10, R112, R8 ;  /* 0x00000008700a7221 */ /* 0x000fe60000010000 */
        /* <DEDUP_REMOVED lines=11> */
[----:B------:R-:W-:Y:S04]  /*cc70*/  HMMA.16816.F32.BF16 R180, R180, R6, R64 ;  /* 0x00000006b4b4723c */ /* 0x000fe80000041840 */
[----:B------:R-:W-:Y:S02]  /*cc80*/  FADD.FTZ R4, R201, R10 ;  /* 0x0000000ac9047221 */ /* 0x000fe40000010000 */
[----:B------:R-:W-:Y:S02]  /*cc90*/  FADD.FTZ R3, R191, R8 ;  /* 0x00000008bf037221 */ /* 0x000fe40000010000 */
[----:B------:R-:W-:Y:S04]  /*cca0*/  FADD.FTZ R9, R188, R9 ;  /* 0x00000009bc097221 */ /* 0x000fe80000010000 */
[----:B------:R-:W-:Y:S02]  /*ccb0*/  FADD.FTZ R0, R110, R5 ;  /* 0x000000056e007221 */ /* 0x000fe40000010000 */
        /* <DEDUP_REMOVED lines=10> */
[----:B------:R-:W-:Y:S01]  /*cd60*/  FADD.FTZ R4, R108, R0 ;  /* 0x000000006c047221 */ /* 0x000fe20000010000 */
[----:B------:R-:W-:Y:S01]  /*cd70*/  STL [R1+0x1c], R5 ;  /* 0x00001c0501007387 */ /* 0x000fe20000100800 */
[----:B------:R-:W-:Y:S02]  /*cd80*/  FADD.FTZ R3, R106, R3 ;  /* 0x000000036a037221 */ /* 0x000fe40000010000 */
[----:B------:R-:W-:Y:S02]  /*cd90*/  FADD.FTZ R4, R105, R4 ;  /* 0x0000000469047221 */ /* 0x000fe40000010000 */
[----:B------:R-:W-:Y:S03]  /*cda0*/  FADD.FTZ R0, R87, R7 ;  /* 0x0000000757007221 */ /* 0x000fe60000010000 */
[----:B------:R-:W-:Y:S01]  /*cdb0*/  STL [R1+0x18], R4 ;  /* 0x0000180401007387 */ /* 0x000fe20000100800 */
[----:B------:R-:W-:Y:S03]  /*cdc0*/  FADD.FTZ R0, R86, R0 ;  /* 0x0000000056007221 */ /* 0x000fe60000010000 */
[----:B------:R1:W-:Y:S04]  /*cdd0*/  STL [R1+0x20], R3 ;  /* 0x0000200301007387 */ /* 0x0003e80000100800 */
[----:B------:R2:W-:Y:S01]  /*cde0*/  STL [R1+0x24], R0 ;  /* 0x0000240001007387 */ /* 0x0005e20000100800 */
[----:B-1----:R-:W-:Y:S01]  /*cdf0*/  MOV R3, R71 ;  /* 0x0000004700037202 */ /* 0x002fe20000000f00 */
[----:B------:R-:W-:-:S05]  /*ce00*/  @P1 BRA `(.L_x_3) ;  /* 0xffffaab000001947 */ /* 0x000fca000383ffff */
.L_x_2:
[----:B----4-:R-:W3:Y:S04]  /*ce10*/  LDL.LU R8, [R1+0x1c] ;  /* 0x00001c0001087983 */ /* 0x010ee80000300800 */
[----:B------:R-:W4:Y:S04]  /*ce20*/  LDL.LU R5, [R1+0x18] ;  /* 0x0000180001057983 */ /* 0x000f280000300800 */
[----:B--2---:R-:W2:Y:S04]  /*ce30*/  LDL.LU R4, [R1+0x20] ;  /* 0x0000200001047983 */ /* 0x004ea80000300800 */
[----:B------:R-:W2:Y:S04]  /*ce40*/  LDL.LU R0, [R1+0x24] ;  /* 0x0000240001007983 */ /* 0x000ea80000300800 */
[----:B------:R-:W2:Y:S01]  /*ce50*/  LDL.LU R13, [R1+0x50] ;  /* 0x00005000010d7983 */ /* 0x000ea20000300800 */
[----:B------:R-:W-:-:S03]  /*ce60*/  MOV R56, c[0x0][0x4e8] ;  /* 0x00013a0000387a02 */ /* 0x000fc60000000f00 */
[----:B------:R-:W2:Y:S01]  /*ce70*/  LDL.LU R57, [R1+0x54] ;  /* 0x0000540001397983 */ /* 0x000ea20000300800 */
[----:B------:R-:W-:-:S03]  /*ce80*/  ISETP.NE.AND P0, PT, R56, 0x1, PT ;  /* 0x000000013800780c */ /* 0x000fc60003f05270 */
[----:B------:R-:W1:Y:S02]  /*ce90*/  S2R R10, SR_CTAID.Y ;  /* 0x00000000000a7919 */ /* 0x000e640000002600 */
[----:B-1----:R-:W-:-:S04]  /*cea0*/  IMAD.WIDE.U32 R20, R10, c[0x0][0x490], RZ ;  /* 0x000124000a147a25 */ /* 0x002fc800078e00ff */
[----:B------:R-:W-:Y:S01]  /*ceb0*/  IMAD.MOV.U32 R49, RZ, RZ, -0x800000 ;  /* 0xff800000ff317424 */ /* 0x000fe200078e00ff */
[----:B------:R-:W-:Y:S01]  /*cec0*/  MOV R50, 0xff800000 ;  /* 0xff80000000327802 */ /* 0x000fe20000000f00 */
[----:B------:R-:W1:Y:S01]  /*ced0*/  S2R R55, SR_CTAID.X ;  /* 0x0000000000377919 */ /* 0x000e620000002500 */
[----:B------:R-:W-:Y:S01]  /*cee0*/  MOV R52, 0xff800000 ;  /* 0xff80000000347802 */ /* 0x000fe20000000f00 */
[----:B------:R-:W-:Y:S02]  /*cef0*/  IMAD.MOV.U32 R51, RZ, RZ, -0x800000 ;  /* 0xff800000ff337424 */ /* 0x000fe400078e00ff */
[----:B------:R-:W-:Y:S06]  /*cf00*/  BAR.SYNC.DEFER_BLOCKING 0x1, 0x80 ;  /* 0x0042000000007b1d */ /* 0x000fec0000010000 */
[----:B---3--:R-:W3:Y:S04]  /*cf10*/  SHFL.BFLY PT, R12, R8, 0x2, 0x1f ;  /* 0x0c401f00080c7f89 */ /* 0x008ee800000e0000 */
[----:B----4-:R-:W4:Y:S04]  /*cf20*/  SHFL.BFLY PT, R9, R5, 0x2, 0x1f ;  /* 0x0c401f0005097f89 */ /* 0x010f2800000e0000 */
[----:B--2---:R-:W2:Y:S04]  /*cf30*/  SHFL.BFLY PT, R7, R4, 0x2, 0x1f ;  /* 0x0c401f0004077f89 */ /* 0x004ea800000e0000 */
[----:B------:R-:W1:Y:S01]  /*cf40*/  SHFL.BFLY PT, R6, R0, 0x2, 0x1f ;  /* 0x0c401f0000067f89 */ /* 0x000e6200000e0000 */
[----:B------:R-:W-:-:S02]  /*cf50*/  IMAD.MOV.U32 R17, RZ, RZ, R13 ;  /* 0x000000ffff117224 */ /* 0x000fc400078e000d */
[----:B---3--:R-:W-:Y:S02]  /*cf60*/  FADD.FTZ R12, R12, R8 ;  /* 0x000000080c0c7221 */ /* 0x008fe40000010000 */
[----:B------:R-:W3:Y:S01]  /*cf70*/  S2R R8, SR_TID.X ;  /* 0x0000000000087919 */ /* 0x000ee20000002100 */
[----:B----4-:R-:W-:Y:S02]  /*cf80*/  FADD.FTZ R9, R9, R5 ;  /* 0x0000000509097221 */ /* 0x010fe40000010000 */
[----:B--2---:R-:W-:-:S03]  /*cf90*/  FADD.FTZ R7, R7, R4 ;  /* 0x0000000407077221 */ /* 0x004fc60000010000 */
[----:B------:R-:W2:Y:S01]  /*cfa0*/  SHFL.BFLY PT, R3, R9, 0x1, 0x1f ;  /* 0x0c201f0009037f89 */ /* 0x000ea200000e0000 */
[----:B-1----:R-:W-:-:S03]  /*cfb0*/  FADD.FTZ R6, R6, R0 ;  /* 0x0000000006067221 */ /* 0x002fc60000010000 */
[----:B------:R-:W1:Y:S04]  /*cfc0*/  SHFL.BFLY PT, R4, R7, 0x1, 0x1f ;  /* 0x0c201f0007047f89 */ /* 0x000e6800000e0000 */
[----:B------:R-:W4:Y:S04]  /*cfd0*/  SHFL.BFLY PT, R0, R12, 0x1, 0x1f ;  /* 0x0c201f000c007f89 */ /* 0x000f2800000e0000 */
[----:B------:R-:W4:Y:S01]  /*cfe0*/  SHFL.BFLY PT, R5, R6, 0x1, 0x1f ;  /* 0x0c201f0006057f89 */ /* 0x000f2200000e0000 */
[----:B---3--:R-:W-:-:S04]  /*cff0*/  SHF.R.S32.HI R54, RZ, 0x1f, R8 ;  /* 0x0000001fff367819 */ /* 0x008fc80000011408 */
[----:B------:R-:W-:Y:S01]  /*d000*/  LEA.HI R38, R54, R8, RZ, 0x5 ;  /* 0x0000000836267211 */ /* 0x000fe200078f28ff */
[----:B--2---:R-:W-:Y:S01]  /*d010*/  FADD.FTZ R9, R9, R3 ;  /* 0x0000000309097221 */ /* 0x004fe20000010000 */
[----:B------:R-:W-:Y:S01]  /*d020*/  SHF.R.S32.HI R3, RZ, 0x1f, R10 ;  /* 0x0000001fff037819 */ /* 0x000fe2000001140a */
[----:B-1----:R-:W-:-:S03]  /*d030*/  FADD.FTZ R7, R7, R4 ;  /* 0x0000000407077221 */ /* 0x002fc60000010000 */
[----:B------:R-:W-:Y:S01]  /*d040*/  FSETP.NE.FTZ.AND P4, PT, R9, RZ, PT ;  /* 0x000000ff0900720b */ /* 0x000fe20003f95000 */
[----:B------:R-:W-:Y:S02]  /*d050*/  IMAD R18, R3, c[0x0][0x490], RZ ;  /* 0x0001240003127a24 */ /* 0x000fe400078e02ff */
[----:B----4-:R-:W-:Y:S02]  /*d060*/  FADD.FTZ R12, R12, R0 ;  /* 0x000000000c0c7221 */ /* 0x010fe40000010000 */
[----:B------:R-:W-:-:S03]  /*d070*/  @P0 IMAD.HI.U32 R0, R13, c[0x0][0x4ec], RZ ;  /* 0x00013b000d000a27 */ /* 0x000fc600078e00ff */
[----:B------:R-:W-:Y:S01]  /*d080*/  FSETP.NE.FTZ.AND P5, PT, R12, RZ, PT ;  /* 0x000000ff0c00720b */ /* 0x000fe20003fb5000 */
[----:B------:R-:W-:Y:S01]  /*d090*/  FADD.FTZ R6, R6, R5 ;  /* 0x0000000506067221 */ /* 0x000fe20000010000 */
[----:B------:R-:W-:Y:S01]  /*d0a0*/  LEA.HI R5, R54, R8, RZ, 0x2 ;  /* 0x0000000836057211 */ /* 0x000fe200078f10ff */
[----:B------:R-:W-:Y:S01]  /*d0b0*/  IMAD R14, R3, c[0x0][0x3e8], RZ ;  /* 0x0000fa00030e7a24 */ /* 0x000fe200078e02ff */
[----:B------:R-:W-:Y:S01]  /*d0c0*/  LOP3.LUT R3, R38, 0xffffffe0, RZ, 0xc0, !PT ;  /* 0xffffffe026037812 */ /* 0x000fe200078ec0ff */
[----:B------:R-:W-:Y:S01]  /*d0d0*/  IMAD.MOV.U32 R4, RZ, RZ, RZ ;  /* 0x000000ffff047224 */ /* 0x000fe200078e00ff */
[----:B------:R-:W-:Y:S01]  /*d0e0*/  @P0 SHF.R.U32.HI R17, RZ, c[0x0][0x4f0], R0 ;  /* 0x00013c00ff110a19 */ /* 0x000fe20000011600 */
[----:B------:R-:W-:Y:S01]  /*d0f0*/  IMAD R18, R10, c[0x0][0x494], R18 ;  /* 0x000125000a127a24 */ /* 0x000fe200078e0212 */
[----:B------:R-:W-:Y:S01]  /*d100*/  MOV R0, RZ ;  /* 0x000000ff00007202 */ /* 0x000fe20000000f00 */
[----:B------:R-:W-:Y:S01]  /*d110*/  IMAD.IADD R3, R8, 0x1, -R3 ;  /* 0x0000000108037824 */ /* 0x000fe200078e0a03 */
[----:B------:R-:W-:-:S02]  /*d120*/  LOP3.LUT R24, R5, 0xfffffffc, RZ, 0xc0, !PT ;  /* 0xfffffffc05187812 */ /* 0x000fc400078ec0ff */
[----:B------:R-:W-:Y:S02]  /*d130*/  FSETP.NE.FTZ.AND P2, PT, R7, RZ, PT ;  /* 0x000000ff0700720b */ /* 0x000fe40003f55000 */
[-C--:B------:R-:W-:Y:S01]  /*d140*/  LEA.HI R54, R54, R8.reuse, RZ, 0x3 ;  /* 0x0000000836367211 */ /* 0x080fe200078f18ff */
[----:B------:R-:W1:Y:S01]  /*d150*/  @P5 MUFU.RCP R0, R12 ;  /* 0x0000000c00005308 */ /* 0x000e620000001000 */
[----:B------:R-:W-:Y:S01]  /*d160*/  IADD3 R24, -R24, R8, RZ ;  /* 0x0000000818187210 */ /* 0x000fe20007ffe1ff */
[----:B------:R-:W-:Y:S01]  /*d170*/  IMAD.MOV R8, RZ, RZ, -R17 ;  /* 0x000000ffff087224 */ /* 0x000fe200078e0a11 */
[----:B------:R-:W-:Y:S01]  /*d180*/  LOP3.LUT P3, RZ, R3, 0x3, RZ, 0xc0, !PT ;  /* 0x0000000303ff7812 */ /* 0x000fe2000786c0ff */
[----:B------:R-:W-:Y:S02]  /*d190*/  IMAD.MOV.U32 R3, RZ, RZ, RZ ;  /* 0x000000ffff037224 */ /* 0x000fe400078e00ff */
[----:B------:R-:W-:Y:S02]  /*d1a0*/  IMAD R48, R8, c[0x0][0x4e8], R13 ;  /* 0x00013a0008307a24 */ /* 0x000fe400078e020d */
[----:B------:R-:W2:Y:S01]  /*d1b0*/  S2R R8, SR_CTAID.Z ;  /* 0x0000000000087919 */ /* 0x000ea20000002700 */
[----:B------:R-:W3:Y:S01]  /*d1c0*/  @P4 MUFU.RCP R4, R9 ;  /* 0x0000000900044308 */ /* 0x000ee20000001000 */
[----:B------:R-:W-:Y:S01]  /*d1d0*/  FSETP.NE.FTZ.AND P1, PT, R6, RZ, PT ;  /* 0x000000ff0600720b */ /* 0x000fe20003f35000 */
[----:B------:R-:W-:Y:S01]  /*d1e0*/  IMAD.IADD R19, R21, 0x1, R18 ;  /* 0x0000000115137824 */ /* 0x000fe200078e0212 */
[----:B------:R-:W-:Y:S01]  /*d1f0*/  MOV R18, R20 ;  /* 0x0000001400127202 */ /* 0x000fe20000000f00 */
[----:B------:R-:W-:-:S02]  /*d200*/  IMAD R14, R10, c[0x0][0x3ec], R14 ;  /* 0x0000fb000a0e7a24 */ /* 0x000fc400078e020e */
[----:B------:R-:W-:Y:S02]  /*d210*/  IMAD.WIDE.U32 R10, R10, c[0x0][0x3e8], RZ ;  /* 0x0000fa000a0a7a25 */ /* 0x000fe400078e00ff */
[----:B------:R-:W4:Y:S02]  /*d220*/  @P2 MUFU.RCP R3, R7 ;  /* 0x0000000700032308 */ /* 0x000f240000001000 */
[C---:B-1----:R-:W-:Y:S01]  /*d230*/  FMUL.FTZ R125, R0.reuse, R125 ;  /* 0x0000007d007d7220 */ /* 0x042fe20000410000 */
[----:B------:R-:W-:Y:S01]  /*d240*/  IADD3 R15, R11, R14, RZ ;  /* 0x0000000e0b0f7210 */ /* 0x000fe20007ffe0ff */
[C---:B------:R-:W-:Y:S01]  /*d250*/  FMUL.FTZ R124, R0.reuse, R124 ;  /* 0x0000007c007c7220 */ /* 0x040fe20000410000 */
[----:B------:R-:W-:Y:S01]  /*d260*/  MOV R14, R10 ;  /* 0x0000000a000e7202 */ /* 0x000fe20000000f00 */
[C---:B------:R-:W-:Y:S02]  /*d270*/  FMUL.FTZ R133, R0.reuse, R133 ;  /* 0x0000008500857220 */ /* 0x040fe40000410000 */
[----:B------:R-:W-:-:S02]  /*d280*/  FMUL.FTZ R13, R0, R132 ;  /* 0x00000084000d7220 */ /* 0x000fc40000410000 */
[C---:B------:R-:W-:Y:S02]  /*d290*/  FMUL.FTZ R137, R0.reuse, R137 ;  /* 0x0000008900897220 */ /* 0x040fe40000410000 */
[C---:B------:R-:W-:Y:S02]  /*d2a0*/  FMUL.FTZ R22, R0.reuse, R136 ;  /* 0x0000008800167220 */ /* 0x040fe40000410000 */
[C---:B------:R-:W-:Y:S02]  /*d2b0*/  FMUL.FTZ R149, R0.reuse, R149 ;  /* 0x0000009500957220 */ /* 0x040fe40000410000 */
[C---:B------:R-:W-:Y:S02]  /*d2c0*/  FMUL.FTZ R25, R0.reuse, R148 ;  /* 0x0000009400197220 */ /* 0x040fe40000410000 */
[C---:B------:R-:W-:Y:S02]  /*d2d0*/  FMUL.FTZ R153, R0.reuse, R153 ;  /* 0x0000009900997220 */ /* 0x040fe40000410000 */
[----:B------:R-:W-:-:S02]  /*d2e0*/  FMUL.FTZ R32, R0, R152 ;  /* 0x0000009800207220 */ /* 0x000fc40000410000 */
[C---:B------:R-:W-:Y:S02]  /*d2f0*/  FMUL.FTZ R165, R0.reuse, R165 ;  /* 0x000000a500a57220 */ /* 0x040fe40000410000 */
[C---:B------:R-:W-:Y:S02]  /*d300*/  FMUL.FTZ R44, R0.reuse, R164 ;  /* 0x000000a4002c7220 */ /* 0x040fe40000410000 */
[C---:B------:R-:W-:Y:S02]  /*d310*/  FMUL.FTZ R169, R0.reuse, R169 ;  /* 0x000000a900a97220 */ /* 0x040fe40000410000 */
[C---:B------:R-:W-:Y:S02]  /*d320*/  FMUL.FTZ R42, R0.reuse, R168 ;  /* 0x000000a8002a7220 */ /* 0x040fe40000410000 */
[C---:B------:R-:W-:Y:S02]  /*d330*/  FMUL.FTZ R181, R0.reuse, R181 ;  /* 0x000000b500b57220 */ /* 0x040fe40000410000 */
[----:B------:R-:W-:Y:S01]  /*d340*/  FMUL.FTZ R180, R0, R180 ;  /* 0x000000b400b47220 */ /* 0x000fe20000410000 */
[----:B------:R-:W-:Y:S01]  /*d350*/  MOV R0, RZ ;  /* 0x000000ff00007202 */ /* 0x000fe20000000f00 */
[----:B---3--:R-:W-:-:S02]  /*d360*/  FMUL.FTZ R127, R4, R127 ;  /* 0x0000007f047f7220 */ /* 0x008fc40000410000 */
[----:B------:R-:W-:-:S03]  /*d370*/  FMUL.FTZ R126, R4, R126 ;  /* 0x0000007e047e7220 */ /* 0x000fc60000410000 */
[----:B------:R-:W1:Y:S01]  /*d380*/  @P1 MUFU.RCP R0, R6 ;  /* 0x0000000600001308 */ /* 0x000e620000001000 */
        /* <DEDUP_REMOVED lines=13> */
[----:B------:R-:W-:Y:S01]  /*d460*/  FMUL.FTZ R37, R4, R182 ;  /* 0x000000b604257220 */ /* 0x000fe20000410000 */
[----:B------:R-:W-:Y:S01]  /*d470*/  SHF.R.S32.HI R4, RZ, 0x2, R5 ;  /* 0x00000002ff047819 */ /* 0x000fe20000011405 */
[C---:B----4-:R-:W-:Y:S02]  /*d480*/  FMUL.FTZ R121, R3.reuse, R121 ;  /* 0x0000007903797220 */ /* 0x050fe40000410000 */
        /* <DEDUP_REMOVED lines=15> */
[----:B------:R-:W-:Y:S01]  /*d580*/  SHF.R.S32.HI R3, RZ, 0x1f, R5 ;  /* 0x0000001fff037819 */ /* 0x000fe20000011405 */
[----:B------:R-:W3:Y:S01]  /*d590*/  @P1 MUFU.LG2 R6, R6 ;  /* 0x0000000600061308 */ /* 0x000ee20000000c00 */
[----:B--2---:R-:W-:-:S02]  /*d5a0*/  SHF.R.S32.HI R5, RZ, 0x1f, R8 ;  /* 0x0000001fff057819 */ /* 0x004fc40000011408 */
[----:B------:R-:W-:-:S04]  /*d5b0*/  LEA.HI R3, R3, R4, RZ, 0x3 ;  /* 0x0000000403037211 */ /* 0x000fc800078f18ff */
[----:B------:R-:W-:Y:S01]  /*d5c0*/  LOP3.LUT R3, R3, 0xfffffff8, RZ, 0xc0, !PT ;  /* 0xfffffff803037812 */ /* 0x000fe200078ec0ff */
[C---:B------:R-:W-:Y:S02]  /*d5d0*/  IMAD R53, R5.reuse, c[0x0][0x498], RZ ;  /* 0x0001260005357a24 */ /* 0x040fe400078e02ff */
[----:B------:R-:W-:Y:S02]  /*d5e0*/  IMAD R47, R5, c[0x0][0x3f0], RZ ;  /* 0x0000fc00052f7a24 */ /* 0x000fe400078e02ff */
[C---:B-1----:R-:W-:Y:S02]  /*d5f0*/  FMUL.FTZ R123, R0.reuse, R123 ;  /* 0x0000007b007b7220 */ /* 0x042fe40000410000 */
        /* <DEDUP_REMOVED lines=15> */
[----:B------:R-:W-:Y:S01]  /*d6f0*/  @P2 MOV R0, 0x3f317218 ;  /* 0x3f31721800002802 */ /* 0x000fe20000000f00 */
[----:B------:R-:W-:Y:S01]  /*d700*/  IMAD.IADD R11, R4, 0x1, -R3 ;  /* 0x00000001040b7824 */ /* 0x000fe200078e0a03 */
[----:B------:R-:W-:Y:S01]  /*d710*/  @P5 MOV R4, 0x3f317218 ;  /* 0x3f31721800045802 */ /* 0x000fe20000000f00 */
[----:B------:R-:W-:-:S02]  /*d720*/  IMAD R53, R8, c[0x0][0x49c], R53 ;  /* 0x0001270008357a24 */ /* 0x000fc400078e0235 */
[C---:B------:R-:W-:Y:S02]  /*d730*/  IMAD R47, R8.reuse, c[0x0][0x3f4], R47 ;  /* 0x0000fd00082f7a24 */ /* 0x040fe400078e022f */
[C---:B------:R-:W-:Y:S01]  /*d740*/  IMAD.WIDE.U32 R34, R8.reuse, c[0x0][0x498], R18 ;  /* 0x0001260008227a25 */ /* 0x040fe200078e0012 */
[----:B------:R-:W1:Y:S03]  /*d750*/  @P2 MUFU.LG2 R7, R7 ;  /* 0x0000000700072308 */ /* 0x000e660000000c00 */
[----:B------:R-:W-:Y:S01]  /*d760*/  IMAD.WIDE.U32 R14, R8, c[0x0][0x3f0], R14 ;  /* 0x0000fc00080e7a25 */ /* 0x000fe200078e000e */
[----:B------:R-:W-:-:S03]  /*d770*/  @P1 MOV R8, 0x3f317218 ;  /* 0x3f31721800081802 */ /* 0x000fc60000000f00 */
[----:B------:R-:W-:Y:S02]  /*d780*/  @P4 IMAD.MOV.U32 R3, RZ, RZ, 0x3f317218 ;  /* 0x3f317218ff034424 */ /* 0x000fe400078e00ff */
[----:B------:R-:W-:Y:S02]  /*d790*/  @P5 FMUL.FTZ R10, R4, c[0x0][0x2d0] ;  /* 0x0000b400040a5a20 */ /* 0x000fe40000410000 */
[----:B------:R-:W-:Y:S02]  /*d7a0*/  @P4 FMUL.FTZ R5, R3, c[0x0][0x2d0] ;  /* 0x0000b40003054a20 */ /* 0x000fe40000410000 */
[----:B------:R-:W-:Y:S02]  /*d7b0*/  @P2 FMUL.FTZ R3, R0, c[0x0][0x2d0] ;  /* 0x0000b40000032a20 */ /* 0x000fe40000410000 */
[----:B---3--:R-:W-:Y:S02]  /*d7c0*/  @P1 FMUL.FTZ R4, R6, 0.69314718246459960938 ;  /* 0x3f31721806041820 */ /* 0x008fe40000410000 */
[----:B------:R-:W-:-:S04]  /*d7d0*/  @P1 FMUL.FTZ R0, R8, c[0x0][0x2d0] ;  /* 0x0000b40008001a20 */ /* 0x000fc80000410000 */
[----:B------:R-:W-:Y:S01]  /*d7e0*/  @P1 FFMA.FTZ R49, R0, R2, R4 ;  /* 0x0000000200311223 */ /* 0x000fe20000010004 */
[----:B------:R-:W-:Y:S01]  /*d7f0*/  SHF.R.S32.HI R0, RZ, 0x5, R38 ;  /* 0x00000005ff007819 */ /* 0x000fe20000011426 */
[----:B-1----:R-:W-:-:S03]  /*d800*/  @P2 FMUL.FTZ R7, R7, 0.69314718246459960938 ;  /* 0x3f31721807072820 */ /* 0x002fc60000410000 */
[----:B------:R-:W-:Y:S02]  /*d810*/  SHF.R.S32.HI R2, RZ, 0x1f, R0 ;  /* 0x0000001fff027819 */ /* 0x000fe40000011400 */
[----:B------:R-:W-:Y:S02]  /*d820*/  LEA.HI R4, R24, R24, RZ, 0x1 ;  /* 0x0000001818047211 */ /* 0x000fe400078f08ff */
[----:B------:R-:W-:Y:S01]  /*d830*/  LEA.HI R2, R2, R0, RZ, 0x2 ;  /* 0x0000000002027211 */ /* 0x000fe200078f10ff */
[----:B------:R-:W-:-:S03]  /*d840*/  @P2 FFMA.FTZ R50, R3, R68, R7 ;  /* 0x0000004403322223 */ /* 0x000fc60000010007 */
[----:B------:R-:W-:Y:S02]  /*d850*/  LOP3.LUT R3, R2, 0xffffffc, RZ, 0xc0, !PT ;  /* 0x0ffffffc02037812 */ /* 0x000fe400078ec0ff */
[----:B------:R-:W-:-:S04]  /*d860*/  LOP3.LUT R2, R4, 0x1ffffffe, RZ, 0xc0, !PT ;  /* 0x1ffffffe04027812 */ /* 0x000fc800078ec0ff */
[----:B------:R-:W-:Y:S02]  /*d870*/  IADD3 R7, R24, -R2, RZ ;  /* 0x8000000218077210 */ /* 0x000fe40007ffe0ff */
[----:B------:R-:W-:Y:S02]  /*d880*/  SHF.R.S32.HI R2, RZ, 0x2, R57 ;  /* 0x00000002ff027819 */ /* 0x000fe40000011439 */
[----:B------:R-:W2:Y:S04]  /*d890*/  LDL.LU R57, [R1+0x28] ;  /* 0x0000280001397983 */ /* 0x000ea80000300800 */
[----:B------:R-:W3:Y:S01]  /*d8a0*/  LDL.64 R58, [R1+0x30] ;  /* 0x00003000013a7983 */ /* 0x000ee20000100a00 */
[----:B------:R-:W1:Y:S08]  /*d8b0*/  @P5 MUFU.LG2 R12, R12 ;  /* 0x0000000c000c5308 */ /* 0x000e700000000c00 */
[----:B------:R-:W4:Y:S01]  /*d8c0*/  @P4 MUFU.LG2 R9, R9 ;  /* 0x0000000900094308 */ /* 0x000f220000000c00 */
[----:B------:R-:W-:Y:S01]  /*d8d0*/  SHF.R.S32.HI R6, RZ, 0x1f, R17 ;  /* 0x0000001fff067819 */ /* 0x000fe20000011411 */
[----:B-1----:R-:W-:-:S04]  /*d8e0*/  @P5 FMUL.FTZ R12, R12, 0.69314718246459960938 ;  /* 0x3f3172180c0c5820 */ /* 0x002fc80000410000 */
[----:B------:R-:W-:Y:S02]  /*d8f0*/  @P5 FFMA.FTZ R52, R10, R71, R12 ;  /* 0x000000470a345223 */ /* 0x000fe4000001000c */
[----:B----4-:R-:W-:Y:S01]  /*d900*/  @P4 FMUL.FTZ R9, R9, 0.69314718246459960938 ;  /* 0x3f31721809094820 */ /* 0x010fe20000410000 */
[----:B------:R-:W-:-:S03]  /*d910*/  LEA R10, R0, R24, 0x9 ;  /* 0x00000018000a7211 */ /* 0x000fc600078e48ff */
[----:B------:R-:W-:Y:S02]  /*d920*/  @P4 FFMA.FTZ R51, R5, R70, R9 ;  /* 0x0000004605334223 */ /* 0x000fe40000010009 */
[----:B------:R-:W-:Y:S02]  /*d930*/  IMAD.IADD R5, R0, 0x1, -R3 ;  /* 0x0000000100057824 */ /* 0x000fe400078e0a03 */
[----:B------:R-:W-:-:S03]  /*d940*/  IMAD.SHL.U32 R0, R4, 0x20, RZ ;  /* 0x0000002004007824 */ /* 0x000fc600078e00ff */
[----:B------:R-:W-:Y:S01]  /*d950*/  LEA R4, R5, R2, 0x4 ;  /* 0x0000000205047211 */ /* 0x000fe200078e20ff */
[C---:B------:R-:W-:Y:S01]  /*d960*/  IMAD.SHL.U32 R5, R11.reuse, 0x40, RZ ;  /* 0x000000400b057824 */ /* 0x040fe200078e00ff */
[----:B------:R-:W-:Y:S01]  /*d970*/  LOP3.LUT R2, R0, 0xffffffc0, RZ, 0xc0, !PT ;  /* 0xffffffc000027812 */ /* 0x000fe200078ec0ff */
[----:B------:R-:W-:Y:S01]  /*d980*/  IMAD R0, R6, c[0x0][0x3e0], RZ ;  /* 0x0000f80006007a24 */ /* 0x000fe200078e02ff */
[----:B------:R-:W-:Y:S02]  /*d990*/  LOP3.LUT R3, R11, 0x1, RZ, 0xc0, !PT ;  /* 0x000000010b037812 */ /* 0x000fe400078ec0ff */
[----:B------:R-:W-:Y:S01]  /*d9a0*/  LEA R7, R7, R2, 0x3 ;  /* 0x0000000207077211 */ /* 0x000fe200078e18ff */
[----:B------:R-:W-:Y:S01]  /*d9b0*/  IMAD R8, R17, c[0x0][0x3e4], R0 ;  /* 0x0000f90011087a24 */ /* 0x000fe200078e0200 */
[----:B------:R-:W-:Y:S02]  /*d9c0*/  LOP3.LUT R5, R5, 0x1c0, RZ, 0xc0, !PT ;  /* 0x000001c005057812 */ /* 0x000fe400078ec0ff */
[----:B------:R-:W-:Y:S01]  /*d9d0*/  LEA R0, R55, R4, 0x7 ;  /* 0x0000000437007211 */ /* 0x000fe200078e38ff */
[----:B------:R-:W-:Y:S01]  /*d9e0*/  IMAD.IADD R7, R4, 0x1, R7 ;  /* 0x0000000104077824 */ /* 0x000fe200078e0207 */
[----:B------:R-:W-:Y:S01]  /*d9f0*/  ISETP.NE.U32.AND P4, PT, R3, 0x1, PT ;  /* 0x000000010300780c */ /* 0x000fe20003f85070 */
[----:B------:R-:W-:Y:S01]  /*da00*/  IMAD R56, R56, c[0x0][0x388], RZ ;  /* 0x0000e20038387a24 */ /* 0x000fe200078e02ff */
[----:B------:R-:W-:-:S02]  /*da10*/  LEA.HI R6, R5, R5, RZ, 0x1d ;  /* 0x0000000505067211 */ /* 0x000fc400078fe8ff */
[----:B------:R-:W-:Y:S02]  /*da20*/  SHF.R.S32.HI R4, RZ, 0x3, R54 ;  /* 0x00000003ff047819 */ /* 0x000fe40000011436 */
[----:B------:R-:W-:Y:S02]  /*da30*/  IADD3 R5, R0, 0x8, RZ ;  /* 0x0000000800057810 */ /* 0x000fe40007ffe0ff */
[----:B------:R-:W-:Y:S02]  /*da40*/  R2P PR, R11, 0x6 ;  /* 0x000000060b007804 */ /* 0x000fe40000000000 */
[----:B------:R-:W-:Y:S01]  /*da50*/  LEA R6, R10, R6, 0x1 ;  /* 0x000000060a067211 */ /* 0x000fe200078e08ff */
[----:B------:R-:W-:Y:S01]  /*da60*/  IMAD R24, R55, 0x80, R4 ;  /* 0x0000008037187824 */ /* 0x000fe200078e0204 */
[----:B------:R-:W-:Y:S02]  /*da70*/  IADD3 R3, R15, R47, RZ ;  /* 0x0000002f0f037210 */ /* 0x000fe40007ffe0ff */
[----:B------:R-:W-:-:S02]  /*da80*/  MOV R2, R14 ;  /* 0x0000000e00027202 */ /* 0x000fc40000000f00 */
[----:B------:R-:W-:Y:S02]  /*da90*/  LEA R10, R55, R7, 0x7 ;  /* 0x00000007370a7211 */ /* 0x000fe400078e38ff */
[----:B------:R-:W-:Y:S02]  /*daa0*/  ISETP.GE.OR P5, PT, R5, R56, P3 ;  /* 0x000000380500720c */ /* 0x000fe40001fa6670 */
[----:B------:R-:W-:Y:S02]  /*dab0*/  MOV R11, 0xfffffff0 ;  /* 0xfffffff0000b7802 */ /* 0x000fe40000000f00 */
[C---:B------:R-:W-:Y:S02]  /*dac0*/  IADD3 R5, R0.reuse, 0x40, RZ ;  /* 0x0000004000057810 */ /* 0x040fe40007ffe0ff */
[----:B------:R-:W-:Y:S01]  /*dad0*/  IADD3 R4, R0, 0x48, RZ ;  /* 0x0000004800047810 */ /* 0x000fe20007ffe0ff */
[----:B------:R-:W-:Y:S01]  /*dae0*/  IMAD.WIDE.U32 R2, R17, c[0x0][0x3e0], R2 ;  /* 0x0000f80011027a25 */ /* 0x000fe200078e0002 */
[----:B------:R-:W-:-:S02]  /*daf0*/  SEL R11, R11, 0x10, !P4 ;  /* 0x000000100b0b7807 */ /* 0x000fc40006000000 */
[-C--:B------:R-:W-:Y:S01]  /*db00*/  ISETP.GE.OR P6, PT, R0, R56.reuse, P3 ;  /* 0x000000380000720c */ /* 0x080fe20001fc6670 */
[----:B------:R-:W-:Y:S01]  /*db10*/  @P0 IMAD.HI.U32 R7, R10, c[0x0][0x4ec], RZ ;  /* 0x00013b000a070a27 */ /* 0x000fe200078e00ff */
[-C--:B------:R-:W-:Y:S02]  /*db20*/  ISETP.GE.OR P4, PT, R5, R56.reuse, P3 ;  /* 0x000000380500720c */ /* 0x080fe40001f86670 */
[----:B------:R-:W-:Y:S02]  /*db30*/  ISETP.GE.OR P3, PT, R4, R56, P3 ;  /* 0x000000380400720c */ /* 0x000fe40001f66670 */
[----:B------:R-:W-:Y:S01]  /*db40*/  SHF.R.S32.HI R4, RZ, 0x1f, R48 ;  /* 0x0000001fff047819 */ /* 0x000fe20000011430 */
[----:B------:R-:W-:Y:S01]  /*db50*/  IMAD.IADD R3, R3, 0x1, R8 ;  /* 0x0000000103037824 */ /* 0x000fe200078e0208 */
[----:B------:R-:W-:Y:S02]  /*db60*/  MOV R5, R10 ;  /* 0x0000000a00057202 */ /* 0x000fe40000000f00 */
[----:B------:R-:W-:-:S02]  /*db70*/  SHF.L.U32 R0, R6, 0x1, RZ ;  /* 0x0000000106007819 */ /* 0x000fc400000006ff */
[----:B------:R-:W-:Y:S01]  /*db80*/  @P0 SHF.R.U32.HI R5, RZ, c[0x0][0x4f0], R7 ;  /* 0x00013c00ff050a19 */ /* 0x000fe20000011607 */
[----:B------:R-:W-:Y:S01]  /*db90*/  IMAD R6, R4, c[0x0][0x3d8], RZ ;  /* 0x0000f60004067a24 */ /* 0x000fe200078e02ff */
[----:B------:R-:W-:Y:S01]  /*dba0*/  F2FP.BF16.PACK_AB R12, R127, R126 ;  /* 0x0000007e7f0c723e */ /* 0x000fe200000010ff */
[----:B------:R-:W-:Y:S01]  /*dbb0*/  IMAD.WIDE.U32 R14, R48, c[0x0][0x3d8], R2 ;  /* 0x0000f600300e7a25 */ /* 0x000fe200078e0002 */
[----:B------:R-:W-:Y:S02]  /*dbc0*/  IADD3 R7, R0, 0x80, RZ ;  /* 0x0000008000077810 */ /* 0x000fe40007ffe0ff */
[----:B------:R-:W-:Y:S01]  /*dbd0*/  IADD3 R2, -R5, RZ, RZ ;  /* 0x000000ff05027210 */ /* 0x000fe20007ffe1ff */
[----:B------:R-:W-:Y:S01]  /*dbe0*/  IMAD R17, R48, c[0x0][0x3dc], R6 ;  /* 0x0000f70030117a24 */ /* 0x000fe200078e0206 */
[----:B------:R-:W-:Y:S01]  /*dbf0*/  F2FP.BF16.PACK_AB R9, R125, R124 ;  /* 0x0000007c7d09723e */ /* 0x000fe200000010ff */
[C---:B------:R-:W-:Y:S01]  /*dc00*/  IMAD.IADD R4, R0.reuse, 0x1, R11 ;  /* 0x0000000100047824 */ /* 0x040fe200078e020b */
[----:B------:R-:W-:Y:S01]  /*dc10*/  IADD3 R6, R0, 0xc0, RZ ;  /* 0x000000c000067810 */ /* 0x000fe20007ffe0ff */
[----:B------:R1:W-:Y:S01]  /*dc20*/  STS [R0+0x480], R12 ;  /* 0x0004800c00007388 */ /* 0x0003e20000000800 */
[----:B------:R-:W-:-:S02]  /*dc30*/  F2FP.BF16.PACK_AB R16, R135, R16 ;  /* 0x000000108710723e */ /* 0x000fc400000010ff */
[----:B------:R-:W-:Y:S01]  /*dc40*/  @P2 IADD3 R6, R7, -0x40, RZ ;  /* 0xffffffc007062810 */ /* 0x000fe20007ffe0ff */
[----:B------:R-:W-:Y:S01]  /*dc50*/  IMAD R7, R2, c[0x0][0x4e8], R10 ;  /* 0x00013a0002077a24 */ /* 0x000fe200078e020a */
[----:B------:R-:W-:Y:S01]  /*dc60*/  F2FP.BF16.PACK_AB R13, R133, R13 ;  /* 0x0000000d850d723e */ /* 0x000fe200000010ff */
[----:B------:R4:W-:Y:S01]  /*dc70*/  STS [R0+0x80], R9 ;  /* 0x0000800900007388 */ /* 0x0009e20000000800 */
[----:B------:R-:W-:Y:S02]  /*dc80*/  F2FP.BF16.PACK_AB R19, R121, R120 ;  /* 0x000000787913723e */ /* 0x000fe400000010ff */
[----:B------:R-:W-:Y:S01]  /*dc90*/  F2FP.BF16.PACK_AB R18, R123, R122 ;  /* 0x0000007a7b12723e */ /* 0x000fe200000010ff */
[----:B------:R4:W-:Y:S01]  /*dca0*/  STS [R4+0x480], R16 ;  /* 0x0004801004007388 */ /* 0x0009e20000000800 */
[----:B------:R-:W-:Y:S02]  /*dcb0*/  F2FP.BF16.PACK_AB R20, R129, R20 ;  /* 0x000000148114723e */ /* 0x000fe400000010ff */
[----:B------:R-:W-:-:S02]  /*dcc0*/  F2FP.BF16.PACK_AB R23, R131, R23 ;  /* 0x000000178317723e */ /* 0x000fc400000010ff */
[----:B------:R-:W-:Y:S02]  /*dcd0*/  SHF.R.S32.HI R3, RZ, 0x1f, R5 ;  /* 0x0000001fff037819 */ /* 0x000fe40000011405 */
[----:B------:R-:W-:Y:S02]  /*dce0*/  IADD3 R8, P0, R5, R34, RZ ;  /* 0x0000002205087210 */ /* 0x000fe40007f1e0ff */
[----:B------:R-:W-:Y:S02]  /*dcf0*/  SHF.R.S32.HI R2, RZ, 0x1f, R7 ;  /* 0x0000001fff027819 */ /* 0x000fe40000011407 */
[----:B-1----:R-:W-:Y:S01]  /*dd00*/  MOV R12, 0x20 ;  /* 0x00000020000c7802 */ /* 0x002fe20000000f00 */
[----:B------:R-:W-:Y:S01]  /*dd10*/  STS [R4+0x80], R13 ;  /* 0x0000800d04007388 */ /* 0x000fe20000000800 */
[----:B------:R-:W-:-:S03]  /*dd20*/  F2FP.BF16.PACK_AB R22, R137, R22 ;  /* 0x000000168916723e */ /* 0x000fc600000010ff */
[----:B------:R-:W-:Y:S01]  /*dd30*/  STS [R0+0x2080], R19 ;  /* 0x0020801300007388 */ /* 0x000fe20000000800 */
[----:B----4-:R-:W-:Y:S02]  /*dd40*/  IADD3.X R9, R3, R35, R53, P0, !PT ;  /* 0x0000002303097210 */ /* 0x010fe400007fe435 */
[----:B------:R-:W-:Y:S01]  /*dd50*/  SEL R16, R12, 0xffffffe0, !P1 ;  /* 0xffffffe00c107807 */ /* 0x000fe20004800000 */
[----:B------:R1:W-:Y:S01]  /*dd60*/  STS [R0+0x2480], R18 ;  /* 0x0024801200007388 */ /* 0x0003e20000000800 */
[----:B------:R-:W-:Y:S02]  /*dd70*/  F2FP.BF16.PACK_AB R21, R139, R21 ;  /* 0x000000158b15723e */ /* 0x000fe400000010ff */
[----:B------:R-:W-:Y:S01]  /*dd80*/  IADD3 R5, R16, R4, RZ ;  /* 0x0000000410057210 */ /* 0x000fe20007ffe0ff */
[----:B------:R-:W-:Y:S01]  /*dd90*/  STS [R4+0x2080], R20 ;  /* 0x0020801404007388 */ /* 0x000fe20000000800 */
[----:B------:R-:W-:-:S03]  /*dda0*/  F2FP.BF16.PACK_AB R25, R149, R25 ;  /* 0x000000199519723e */ /* 0x000fc600000010ff */
[----:B------:R4:W-:Y:S01]  /*ddb0*/  STS [R4+0x2480], R23 ;  /* 0x0024801704007388 */ /* 0x0009e20000000800 */
[----:B------:R-:W-:Y:S02]  /*ddc0*/  F2FP.BF16.PACK_AB R26, R151, R26 ;  /* 0x0000001a971a723e */ /* 0x000fe400000010ff */
[----:B------:R-:W-:Y:S02]  /*ddd0*/  F2FP.BF16.PACK_AB R28, R141, R28 ;  /* 0x0000001c8d1c723e */ /* 0x000fe400000010ff */
[----:B------:R-:W-:Y:S01]  /*dde0*/  F2FP.BF16.PACK_AB R27, R143, R27 ;  /* 0x0000001b8f1b723e */ /* 0x000fe200000010ff */
[----:B-1----:R-:W-:Y:S02]  /*ddf0*/  IMAD.IADD R0, R0, 0x1, R16 ;  /* 0x0000000100007824 */ /* 0x002fe400078e0210 */
[----:B----4-:R-:W-:Y:S02]  /*de00*/  IMAD R4, R2, c[0x0][0x488], RZ ;  /* 0x0001220002047a24 */ /* 0x010fe400078e02ff */
[C---:B------:R-:W-:Y:S01]  /*de10*/  IMAD.WIDE.U32 R2, R7.reuse, c[0x0][0x488], R8 ;  /* 0x0001220007027a25 */ /* 0x040fe200078e0008 */
[----:B------:R-:W-:Y:S03]  /*de20*/  STS [R0+0x80], R22 ;  /* 0x0000801600007388 */ /* 0x000fe60000000800 */
[----:B------:R-:W-:Y:S01]  /*de30*/  IMAD R7, R7, c[0x0][0x48c], R4 ;  /* 0x0001230007077a24 */ /* 0x000fe200078e0204 */
[----:B------:R-:W-:Y:S01]  /*de40*/  STS [R0+0x480], R21 ;  /* 0x0004801500007388 */ /* 0x000fe20000000800 */
[----:B------:R-:W-:-:S03]  /*de50*/  LEA R4, P0, R2, c[0x0][0x450], 0x2 ;  /* 0x0001140002047a11 */ /* 0x000fc600078010ff */
[----:B------:R-:W-:Y:S04]  /*de60*/  STS [R5+0x80], R25 ;  /* 0x0000801905007388 */ /* 0x000fe80000000800 */
[----:B------:R-:W-:Y:S04]  /*de70*/  STS [R5+0x480], R26 ;  /* 0x0004801a05007388 */ /* 0x000fe80000000800 */
[----:B------:R-:W-:Y:S04]  /*de80*/  STS [R0+0x2080], R28 ;  /* 0x0020801c00007388 */ /* 0x000fe80000000800 */
[----:B------:R1:W-:Y:S01]  /*de90*/  STS [R0+0x2480], R27 ;  /* 0x0024801b00007388 */ /* 0x0003e20000000800 */
[----:B------:R-:W-:-:S02]  /*dea0*/  F2FP.BF16.PACK_AB R30, R145, R30 ;  /* 0x0000001e911e723e */ /* 0x000fc400000010ff */
[----:B------:R-:W-:Y:S02]  /*deb0*/  F2FP.BF16.PACK_AB R29, R147, R29 ;  /* 0x0000001d931d723e */ /* 0x000fe400000010ff */
[----:B------:R-:W-:Y:S02]  /*dec0*/  F2FP.BF16.PACK_AB R32, R153, R32 ;  /* 0x000000209920723e */ /* 0x000fe400000010ff */
[----:B------:R-:W-:Y:S01]  /*ded0*/  F2FP.BF16.PACK_AB R31, R155, R31 ;  /* 0x0000001f9b1f723e */ /* 0x000fe200000010ff */
[----:B------:R-:W-:Y:S01]  /*dee0*/  STS [R5+0x2080], R30 ;  /* 0x0020801e05007388 */ /* 0x000fe20000000800 */
[----:B------:R-:W-:Y:S02]  /*def0*/  F2FP.BF16.PACK_AB R44, R165, R44 ;  /* 0x0000002ca52c723e */ /* 0x000fe400000010ff */
[----:B------:R-:W-:Y:S01]  /*df00*/  F2FP.BF16.PACK_AB R43, R167, R43 ;  /* 0x0000002ba72b723e */ /* 0x000fe200000010ff */
[----:B------:R-:W-:Y:S01]  /*df10*/  STS [R5+0x2480], R29 ;  /* 0x0024801d05007388 */ /* 0x000fe20000000800 */
[----:B------:R-:W-:-:S02]  /*df20*/  F2FP.BF16.PACK_AB R46, R157, R46 ;  /* 0x0000002e9d2e723e */ /* 0x000fc400000010ff */
[----:B------:R-:W-:Y:S02]  /*df30*/  F2FP.BF16.PACK_AB R158, R159, R158 ;  /* 0x0000009e9f9e723e */ /* 0x000fe400000010ff */
[----:B-1----:R-:W-:Y:S02]  /*df40*/  IADD3 R0, R3, R7, RZ ;  /* 0x0000000703007210 */ /* 0x002fe40007ffe0ff */
[----:B------:R-:W-:Y:S02]  /*df50*/  IADD3 R3, R16, 0x400, R6 ;  /* 0x0000040010037810 */ /* 0x000fe40007ffe006 */
[----:B------:R-:W-:Y:S02]  /*df60*/  LEA.HI.X R2, R2, c[0x0][0x454], R0, 0x2, P0 ;  /* 0x0001150002027a11 */ /* 0x000fe400000f1400 */
[C---:B------:R-:W-:Y:S01]  /*df70*/  IADD3 R0, R11.reuse, R6, RZ ;  /* 0x000000060b007210 */ /* 0x040fe20007ffe0ff */
[----:B------:R-:W-:Y:S01]  /*df80*/  IMAD.IADD R7, R11, 0x1, R3 ;  /* 0x000000010b077824 */ /* 0x000fe200078e0203 */
[----:B------:R-:W-:Y:S01]  /*df90*/  F2FP.BF16.PACK_AB R45, R161, R45 ;  /* 0x0000002da12d723e */ /* 0x000fe200000010ff */
[----:B------:R-:W-:Y:S01]  /*dfa0*/  SHFL.IDX PT, R13, R2, RZ, 0x1c1f ;  /* 0x001c1fff020d7589 */ /* 0x000fe200000e0000 */
[----:B------:R-:W-:Y:S01]  /*dfb0*/  F2FP.BF16.PACK_AB R162, R163, R162 ;  /* 0x000000a2a3a2723e */ /* 0x000fe200000010ff */
[----:B------:R-:W-:Y:S01]  /*dfc0*/  IMAD.IADD R3, R16, 0x1, R0 ;  /* 0x0000000110037824 */ /* 0x000fe200078e0200 */
[----:B------:R-:W-:Y:S01]  /*dfd0*/  F2FP.BF16.PACK_AB R42, R169, R42 ;  /* 0x0000002aa92a723e */ /* 0x000fe200000010ff */
[----:B------:R-:W-:Y:S01]  /*dfe0*/  SHFL.IDX PT, R11, R2, 0x1, 0x1c1f ;  /* 0x003c1f00020b7f89 */ /* 0x000fe200000e0000 */
[----:B------:R-:W-:-:S03]  /*dff0*/  F2FP.BF16.PACK_AB R41, R171, R41 ;  /* 0x00000029ab29723e */ /* 0x000fc600000010ff */
[----:B------:R-:W-:Y:S01]  /*e000*/  SHFL.IDX PT, R9, R2, 0x2, 0x1c1f ;  /* 0x005c1f0002097f89 */ /* 0x000fe200000e0000 */
[----:B------:R-:W-:-:S03]  /*e010*/  F2FP.BF16.PACK_AB R38, R181, R180 ;  /* 0x000000b4b526723e */ /* 0x000fc600000010ff */
[----:B------:R1:W-:Y:S01]  /*e020*/  SHFL.IDX PT, R5, R2, 0x3, 0x1c1f ;  /* 0x007c1f0002057f89 */ /* 0x0003e200000e0000 */
[----:B------:R-:W-:-:S03]  /*e030*/  F2FP.BF16.PACK_AB R37, R183, R37 ;  /* 0x00000025b725723e */ /* 0x000fc600000010ff */
[----:B------:R2:W-:Y:S01]  /*e040*/  STS [R6], R32 ;  /* 0x0000002006007388 */ /* 0x0005e20000000800 */
[----:B------:R-:W-:-:S03]  /*e050*/  F2FP.BF16.PACK_AB R40, R173, R40 ;  /* 0x00000028ad28723e */ /* 0x000fc600000010ff */
[----:B------:R-:W-:Y:S01]  /*e060*/  STS [R6+0x400], R31 ;  /* 0x0004001f06007388 */ /* 0x000fe20000000800 */
[----:B------:R-:W-:-:S03]  /*e070*/  F2FP.BF16.PACK_AB R39, R175, R39 ;  /* 0x00000027af27723e */ /* 0x000fc600000010ff */
[----:B------:R-:W-:Y:S01]  /*e080*/  STS [R0], R44 ;  /* 0x0000002c00007388 */ /* 0x000fe20000000800 */
[----:B------:R-:W-:-:S03]  /*e090*/  F2FP.BF16.PACK_AB R36, R177, R36 ;  /* 0x00000024b124723e */ /* 0x000fc600000010ff */
[----:B------:R-:W-:Y:S01]  /*e0a0*/  STS [R0+0x400], R43 ;  /* 0x0004002b00007388 */ /* 0x000fe20000000800 */
[----:B------:R-:W-:-:S03]  /*e0b0*/  F2FP.BF16.PACK_AB R33, R179, R33 ;  /* 0x00000021b321723e */ /* 0x000fc600000010ff */
[----:B------:R-:W-:Y:S01]  /*e0c0*/  STS [R6+0x2000], R46 ;  /* 0x0020002e06007388 */ /* 0x000fe20000000800 */
[----:B-1----:R-:W-:-:S03]  /*e0d0*/  IADD3 R2, R16, R6, RZ ;  /* 0x0000000610027210 */ /* 0x002fc60007ffe0ff */
[----:B------:R-:W-:Y:S04]  /*e0e0*/  STS [R6+0x2400], R158 ;  /* 0x0024009e06007388 */ /* 0x000fe80000000800 */
[----:B------:R-:W-:Y:S04]  /*e0f0*/  STS [R0+0x2000], R45 ;  /* 0x0020002d00007388 */ /* 0x000fe80000000800 */
[----:B------:R1:W-:Y:S04]  /*e100*/  STS [R0+0x2400], R162 ;  /* 0x002400a200007388 */ /* 0x0003e80000000800 */
[----:B------:R-:W-:Y:S04]  /*e110*/  STS [R2], R42 ;  /* 0x0000002a02007388 */ /* 0x000fe80000000800 */
[----:B------:R-:W-:Y:S04]  /*e120*/  STS [R2+0x400], R41 ;  /* 0x0004002902007388 */ /* 0x000fe80000000800 */
[----:B------:R-:W-:Y:S04]  /*e130*/  STS [R3], R38 ;  /* 0x0000002603007388 */ /* 0x000fe80000000800 */
[----:B------:R-:W-:Y:S04]  /*e140*/  STS [R7], R37 ;  /* 0x0000002507007388 */ /* 0x000fe80000000800 */
[----:B------:R-:W-:Y:S04]  /*e150*/  STS [R2+0x2000], R40 ;  /* 0x0020002802007388 */ /* 0x000fe80000000800 */
[----:B------:R-:W-:Y:S04]  /*e160*/  STS [R2+0x2400], R39 ;  /* 0x0024002702007388 */ /* 0x000fe80000000800 */
[----:B------:R-:W-:Y:S04]  /*e170*/  STS [R3+0x2000], R36 ;  /* 0x0020002403007388 */ /* 0x000fe80000000800 */
[----:B------:R-:W-:Y:S04]  /*e180*/  STS [R7+0x2000], R33 ;  /* 0x0020002107007388 */ /* 0x000fe80000000800 */
[----:B------:R-:W4:Y:S04]  /*e190*/  SHFL.IDX PT, R12, R4, RZ, 0x1c1f ;  /* 0x001c1fff040c7589 */ /* 0x000f2800000e0000 */
[----:B------:R-:W-:Y:S06]  /*e1a0*/  BAR.SYNC.DEFER_BLOCKING 0x1, 0x80 ;  /* 0x0042000000007b1d */ /* 0x000fec0000010000 */
[----:B------:R-:W3:Y:S04]  /*e1b0*/  SHFL.IDX PT, R10, R4, 0x1, 0x1c1f ;  /* 0x003c1f00040a7f89 */ /* 0x000ee800000e0000 */
[----:B------:R-:W3:Y:S04]  /*e1c0*/  SHFL.IDX PT, R8, R4, 0x2, 0x1c1f ;  /* 0x005c1f0004087f89 */ /* 0x000ee800000e0000 */
[----:B------:R-:W3:Y:S01]  /*e1d0*/  SHFL.IDX PT, R4, R4, 0x3, 0x1c1f ;  /* 0x007c1f0004047f89 */ /* 0x000ee200000e0000 */
[----:B--2---:R-:W-:-:S02]  /*e1e0*/  SHF.L.U32 R32, R57, 0x1, RZ ;  /* 0x0000000139207819 */ /* 0x004fc400000006ff */
[----:B-1----:R-:W-:Y:S01]  /*e1f0*/  IADD3 R0, R15, R17, RZ ;  /* 0x000000110f007210 */ /* 0x002fe20007ffe0ff */
[----:B----4-:R-:W-:Y:S01]  /*e200*/  @!P6 ST.E [R12.64], R52 ;  /* 0x000000340c00e985 */ /* 0x010fe2000c101908 */
[----:B------:R-:W-:-:S03]  /*e210*/  LEA R2, P0, R14, c[0x0][0x380], 0x1 ;  /* 0x0000e0000e027a11 */ /* 0x000fc600078008ff */
[----:B---3--:R-:W-:Y:S04]  /*e220*/  @!P5 ST.E [R10.64], R51 ;  /* 0x000000330a00d985 */ /* 0x008fe8000c101908 */
[----:B------:R-:W-:Y:S04]  /*e230*/  @!P4 ST.E [R8.64], R50 ;  /* 0x000000320800c985 */ /* 0x000fe8000c101908 */
[----:B------:R-:W-:Y:S04]  /*e240*/  @!P3 ST.E [R4.64], R49 ;  /* 0x000000310400b985 */ /* 0x000fe8000c101908 */
[----:B------:R-:W-:Y:S01]  /*e250*/  LDS.128 R28, [R32+0x80] ;  /* 0x00008000201c7984 */ /* 0x000fe20000000c00 */
[----:B------:R-:W-:-:S03]  /*e260*/  LEA.HI.X R0, R14, c[0x0][0x384], R0, 0x1, P0 ;  /* 0x0000e1000e007a11 */ /* 0x000fc600000f0c00 */
[----:B------:R-:W-:Y:S04]  /*e270*/  LDS.128 R20, [R32+0x880] ;  /* 0x0008800020147984 */ /* 0x000fe80000000c00 */
[----:B------:R-:W-:Y:S04]  /*e280*/  SHFL.IDX PT, R10, R2, RZ, 0x181f ;  /* 0x00181fff020a7589 */ /* 0x000fe800000e0000 */
[----:B------:R-:W1:Y:S01]  /*e290*/  SHFL.IDX PT, R11, R0, RZ, 0x181f ;  /* 0x00181fff000b7589 */ /* 0x000e6200000e0000 */
[----:B------:R-:W-:-:S03]  /*e2a0*/  ISETP.GE.AND P6, PT, R58, c[0x0][0x3c8], PT ;  /* 0x0000f2003a007a0c */ /* 0x000fc60003fc6270 */
[----:B------:R-:W-:Y:S04]  /*e2b0*/  LDS.128 R52, [R32+0x1080] ;  /* 0x0010800020347984 */ /* 0x000fe80000000c00 */
[----:B------:R-:W-:Y:S04]  /*e2c0*/  LDS.128 R48, [R32+0x1880] ;  /* 0x0018800020307984 */ /* 0x000fe80000000c00 */
[----:B------:R-:W-:Y:S04]  /*e2d0*/  LDS.128 R44, [R32+0x2080] ;  /* 0x00208000202c7984 */ /* 0x000fe80000000c00 */
[----:B------:R-:W-:Y:S01]  /*e2e0*/  LDS.128 R40, [R32+0x2880] ;  /* 0x0028800020287984 */ /* 0x000fe20000000c00 */
[----:B------:R-:W-:-:S03]  /*e2f0*/  ISETP.GE.OR P0, PT, R24, R56, P6 ;  /* 0x000000381800720c */ /* 0x000fc60003706670 */
[----:B------:R-:W-:Y:S04]  /*e300*/  LDS.128 R36, [R32+0x3080] ;  /* 0x0030800020247984 */ /* 0x000fe80000000c00 */
[----:B------:R-:W-:Y:S04]  /*e310*/  SHFL.IDX PT, R8, R2, 0x1, 0x181f ;  /* 0x00381f0002087f89 */ /* 0x000fe800000e0000 */
[----:B------:R-:W2:Y:S01]  /*e320*/  SHFL.IDX PT, R9, R0, 0x1, 0x181f ;  /* 0x00381f0000097f89 */ /* 0x000ea200000e0000 */
[----:B------:R-:W-:-:S03]  /*e330*/  IADD3 R3, R24, 0x10, RZ ;  /* 0x0000001018037810 */ /* 0x000fc60007ffe0ff */
[----:B------:R-:W-:Y:S04]  /*e340*/  SHFL.IDX PT, R6, R2, 0x2, 0x181f ;  /* 0x00581f0002067f89 */ /* 0x000fe800000e0000 */
[----:B------:R-:W3:Y:S01]  /*e350*/  SHFL.IDX PT, R7, R0, 0x2, 0x181f ;  /* 0x00581f0000077f89 */ /* 0x000ee200000e0000 */
[----:B------:R-:W-:-:S03]  /*e360*/  ISETP.GE.OR P5, PT, R3, R56, P6 ;  /* 0x000000380300720c */ /* 0x000fc600037a6670 */
[----:B------:R-:W-:Y:S04]  /*e370*/  SHFL.IDX PT, R4, R2, 0x3, 0x181f ;  /* 0x00781f0002047f89 */ /* 0x000fe800000e0000 */
[----:B------:R-:W-:Y:S01]  /*e380*/  SHFL.IDX PT, R5, R0, 0x3, 0x181f ;  /* 0x00781f0000057f89 */ /* 0x000fe200000e0000 */
[----:B------:R-:W-:-:S03]  /*e390*/  IADD3 R3, R24, 0x40, RZ ;  /* 0x0000004018037810 */ /* 0x000fc60007ffe0ff */
[----:B------:R-:W-:Y:S04]  /*e3a0*/  SHFL.IDX PT, R12, R2, 0x4, 0x181f ;  /* 0x00981f00020c7f89 */ /* 0x000fe800000e0000 */
[----:B------:R-:W4:Y:S01]  /*e3b0*/  SHFL.IDX PT, R13, R0, 0x4, 0x181f ;  /* 0x00981f00000d7f89 */ /* 0x000f2200000e0000 */
[----:B------:R-:W-:-:S03]  /*e3c0*/  IADD3 R14, R24, 0x30, RZ ;  /* 0x00000030180e7810 */ /* 0x000fc60007ffe0ff */
[----:B------:R-:W-:Y:S04]  /*e3d0*/  SHFL.IDX PT, R16, R2, 0x5, 0x181f ;  /* 0x00b81f0002107f89 */ /* 0x000fe800000e0000 */
[----:B------:R-:W-:Y:S01]  /*e3e0*/  SHFL.IDX PT, R17, R0, 0x5, 0x181f ;  /* 0x00b81f0000117f89 */ /* 0x000fe200000e0000 */
[----:B------:R-:W-:-:S03]  /*e3f0*/  IADD3 R15, R24, 0x20, RZ ;  /* 0x00000020180f7810 */ /* 0x000fc60007ffe0ff */
[----:B------:R-:W-:Y:S04]  /*e400*/  SHFL.IDX PT, R18, R2, 0x6, 0x181f ;  /* 0x00d81f0002127f89 */ /* 0x000fe800000e0000 */
[----:B------:R-:W4:Y:S01]  /*e410*/  SHFL.IDX PT, R19, R0, 0x6, 0x181f ;  /* 0x00d81f0000137f89 */ /* 0x000f2200000e0000 */
[-C--:B------:R-:W-:Y:S01]  /*e420*/  ISETP.GE.OR P2, PT, R3, R56.reuse, P6 ;  /* 0x000000380300720c */ /* 0x080fe20003746670 */
[----:B-1----:R-:W-:Y:S01]  /*e430*/  @!P0 IMAD.WIDE R10, R58, 0x2, R10 ;  /* 0x000000023a0a8825 */ /* 0x002fe200078e020a */
[-C--:B------:R-:W-:Y:S01]  /*e440*/  ISETP.GE.OR P3, PT, R14, R56.reuse, P6 ;  /* 0x000000380e00720c */ /* 0x080fe20003766670 */
[----:B------:R-:W1:Y:S01]  /*e450*/  LDS.128 R32, [R32+0x3880] ;  /* 0x0038800020207984 */ /* 0x000e620000000c00 */
[----:B------:R-:W-:Y:S02]  /*e460*/  IADD3 R3, R24, 0x50, RZ ;  /* 0x0000005018037810 */ /* 0x000fe40007ffe0ff */
[----:B------:R-:W-:-:S02]  /*e470*/  ISETP.GE.OR P4, PT, R15, R56, P6 ;  /* 0x000000380f00720c */ /* 0x000fc40003786670 */
[----:B------:R-:W-:Y:S01]  /*e480*/  IADD3 R14, R24, 0x60, RZ ;  /* 0x00000060180e7810 */ /* 0x000fe20007ffe0ff */
[----:B------:R-:W-:Y:S01]  /*e490*/  @!P0 ST.E.128 [R10.64], R28 ;  /* 0x0000001c0a008985 */ /* 0x000fe2000c101d08 */
[-C--:B------:R-:W-:Y:S02]  /*e4a0*/  ISETP.GE.OR P1, PT, R3, R56.reuse, P6 ;  /* 0x000000380300720c */ /* 0x080fe40003726670 */
[----:B------:R-:W-:Y:S01]  /*e4b0*/  ISETP.GE.OR P0, PT, R14, R56, P6 ;  /* 0x000000380e00720c */ /* 0x000fe20003706670 */
[----:B------:R1:W1:Y:S01]  /*e4c0*/  SHFL.IDX PT, R11, R0, 0x7, 0x181f ;  /* 0x00f81f00000b7f89 */ /* 0x00026200000e0000 */
[----:B--2---:R-:W-:-:S05]  /*e4d0*/  @!P5 IMAD.WIDE R8, R58, 0x2, R8 ;  /* 0x000000023a08d825 */ /* 0x004fca00078e0208 */
[----:B------:R-:W-:Y:S01]  /*e4e0*/  @!P5 ST.E.128 [R8.64], R20 ;  /* 0x000000140800d985 */ /* 0x000fe2000c101d08 */
[----:B---3--:R-:W-:-:S03]  /*e4f0*/  @!P4 IMAD.WIDE R14, R58, 0x2, R6 ;  /* 0x000000023a0ec825 */ /* 0x008fc600078e0206 */
[----:B------:R2:W3:Y:S01]  /*e500*/  SHFL.IDX PT, R10, R2, 0x7, 0x181f ;  /* 0x00f81f00020a7f89 */ /* 0x0004e200000e0000 */
[----:B----4-:R-:W-:Y:S01]  /*e510*/  @!P2 IMAD.WIDE R6, R58, 0x2, R12 ;  /* 0x000000023a06a825 */ /* 0x010fe200078e020c */
[----:B-1----:R-:W-:-:S04]  /*e520*/  IADD3 R0, R24, 0x70, RZ ;  /* 0x0000007018007810 */ /* 0x002fc80007ffe0ff */
[----:B------:R-:W-:Y:S01]  /*e530*/  ISETP.GE.OR P6, PT, R0, R56, P6 ;  /* 0x000000380000720c */ /* 0x000fe200037c6670 */
[----:B------:R1:W-:Y:S01]  /*e540*/  @!P4 ST.E.128 [R14.64], R52 ;  /* 0x000000340e00c985 */ /* 0x0003e2000c101d08 */
[----:B--2---:R-:W-:-:S04]  /*e550*/  @!P0 IMAD.WIDE R2, R58, 0x2, R18 ;  /* 0x000000023a028825 */ /* 0x004fc800078e0212 */
[----:B------:R-:W-:-:S04]  /*e560*/  @!P3 IMAD.WIDE R8, R58, 0x2, R4 ;  /* 0x000000023a08b825 */ /* 0x000fc800078e0204 */
[----:B------:R-:W-:Y:S01]  /*e570*/  @!P1 IMAD.WIDE R4, R58, 0x2, R16 ;  /* 0x000000023a049825 */ /* 0x000fe200078e0210 */
[----:B------:R1:W-:Y:S04]  /*e580*/  @!P3 ST.E.128 [R8.64], R48 ;  /* 0x000000300800b985 */ /* 0x0003e8000c101d08 */
[----:B------:R1:W-:Y:S04]  /*e590*/  @!P2 ST.E.128 [R6.64], R44 ;  /* 0x0000002c0600a985 */ /* 0x0003e8000c101d08 */
[----:B------:R1:W-:Y:S04]  /*e5a0*/  @!P1 ST.E.128 [R4.64], R40 ;  /* 0x0000002804009985 */ /* 0x0003e8000c101d08 */
[----:B------:R1:W-:Y:S01]  /*e5b0*/  @!P0 ST.E.128 [R2.64], R36 ;  /* 0x0000002402008985 */ /* 0x0003e2000c101d08 */
[----:B------:R-:W-:Y:S05]  /*e5c0*/  @P6 EXIT ;  /* 0x000000000000694d */ /* 0x000fea0003800000 */
[----:B-1-3--:R-:W-:-:S05]  /*e5d0*/  IMAD.WIDE R2, R58, 0x2, R10 ;  /* 0x000000023a027825 */ /* 0x00afca00078e020a */
[----:B------:R-:W-:Y:S01]  /*e5e0*/  ST.E.128 [R2.64], R32 ;  /* 0x0000002002007985 */ /* 0x000fe2000c101d08 */
[----:B------:R-:W-:Y:S05]  /*e5f0*/  EXIT ;  /* 0x000000000000794d */ /* 0x000fea0003800000 */
.L_x_4:
[----:B------:R-:W-:-:S00]  /*e600*/  BRA `(.L_x_4) ;  /* 0xfffffff000007947 */ /* 0x000fc0000383ffff */
[----:B------:R-:W-:-:S00]  /*e610*/  NOP ;  /* 0x0000000000007918 */ /* 0x000fc00000000000 */
        /* <DEDUP_REMOVED lines=14> */
.L_x_1470:


//--------------------- .text._ZN7cutlass13device_kernelIN5flash19enable_sm80_to_sm89INS1_16FlashAttnFwdSm80INS1_25CollectiveMainloopFwdSm80ILi4ELi1ELb0EN4cute5tupleIJNS5_1CILi128EEENS7_ILi112EEENS7_ILi64EEEEEELi64ENS_10bfloat16_tEfNS_4arch4Sm80ELb0ELb0ELb1ELb1ELb0ELb0ELb1ELb0EEENS1_21CollectiveEpilogueFwdINS6_IJS8_SA_S9_EEENS6_IJNS7_ILi1EEESI_SI_EEESC_SE_Li128ELb1ELb1ELb0ELb0EEENS1_19SingleTileSchedulerILb1ELb0ELb1ELi128EEEEEEEEEvNT_6ParamsE --------------------------
	.section	.text._ZN7cutlass13device_kernelIN5flash19enable_sm80_to_sm89INS1_16FlashAttnFwdSm80INS1_25CollectiveMainloopFwdSm80ILi4ELi1ELb0EN4cute5tupleIJNS5_1CILi128EEENS7_ILi112EEENS7_ILi64EEEEEELi64ENS_10bfloat16_tEfNS_4arch4Sm80ELb0ELb0ELb1ELb1ELb0ELb0ELb1ELb0EEENS1_21CollectiveEpilogueFwdINS6_IJS8_SA_S9_EEENS6_IJNS7_ILi1EEESI_SI_EEESC_SE_Li128ELb1ELb1ELb0ELb0EEENS1_19SingleTileSchedulerILb1ELb0ELb1ELi128EEEEEEEEEvNT_6ParamsE,"ax",@progbits
	.sectioninfo	@"SHI_REGISTERS=255"
	.align	128
.text._ZN7cutlass13device_kernelIN5flash19enable_sm80_to_sm89INS1_16FlashAttnFwdSm80INS1_25CollectiveMainloopFwdSm80ILi4ELi1ELb0EN4cute5tupleIJNS5_1CILi128EEENS7_ILi112EEENS7_ILi64EEEEEELi64ENS_10bfloat16_tEfNS_4arch4Sm80ELb0ELb0ELb1ELb1ELb0ELb0ELb1ELb0EEENS1_21CollectiveEpilogueFwdINS6_IJS8_SA_S9_EEENS6_IJNS7_ILi1EEESI_SI_EEESC_SE_Li128ELb1ELb1ELb0ELb0EEENS1_19SingleTileSchedulerILb1ELb0ELb1ELi128EEEEEEEEEvNT_6ParamsE:
        .type           _ZN7cutlass13device_kernelIN5flash19enable_sm80_to_sm89INS1_16FlashAttnFwdSm80INS1_25CollectiveMainloopFwdSm80ILi4ELi1ELb0EN4cute5tupleIJNS5_1CILi128EEENS7_ILi112EEENS7_ILi64EEEEEELi64ENS_10bfloat16_tEfNS_4arch4Sm80ELb0ELb0ELb1ELb1ELb0ELb0ELb1ELb0EEENS1_21CollectiveEpilogueFwdINS6_IJS8_SA_S9_EEENS6_IJNS7_ILi1EEESI_SI_EEESC_SE_Li128ELb1ELb1ELb0ELb0EEENS1_19SingleTileSchedulerILb1ELb0ELb1ELi128EEEEEEEEEvNT_6ParamsE,@function
        .size           _ZN7cutlass13device_kernelIN5flash19enable_sm80_to_sm89INS1_16FlashAttnFwdSm80INS1_25CollectiveMainloopFwdSm80ILi4ELi1ELb0EN4cute5tupleIJNS5_1CILi128EEENS7_ILi112EEENS7_ILi64EEEEEELi64ENS_10bfloat16_tEfNS_4arch4Sm80ELb0ELb0ELb1ELb1ELb0ELb0ELb1ELb0EEENS1_21CollectiveEpilogueFwdINS6_IJS8_SA_S9_EEENS6_IJNS7_ILi1EEESI_SI_EEESC_SE_Li128ELb1ELb1ELb0ELb0EEENS1_19SingleTileSchedulerILb1ELb0ELb1ELi128EEEEEEEEEvNT_6ParamsE,(.L_x_1471 - _ZN7cutlass13device_kernelIN5flash19enable_sm80_to_sm89INS1_16FlashAttnFwdSm80INS1_25CollectiveMainloopFwdSm80ILi4ELi1ELb0EN4cute5tupleIJNS5_1CILi128EEENS7_ILi112EEENS7_ILi64EEEEEELi64ENS_10bfloat16_tEfNS_4arch4Sm80ELb0ELb0ELb1ELb1ELb0ELb0ELb1ELb0EEENS1_21CollectiveEpilogueFwdINS6_IJS8_SA_S9_EEENS6_IJNS7_ILi1EEESI_SI_EEESC_SE_Li128ELb1ELb1ELb0ELb0EEENS1_19SingleTileSchedulerILb1ELb0ELb1ELi128EEEEEEEEEvNT_6ParamsE)
        .other          _ZN7cutlass13device_kernelIN5flash19enable_sm80_to_sm89INS1_16FlashAttnFwdSm80INS1_25CollectiveMainloopFwdSm80ILi4ELi1ELb0EN4cute5tupleIJNS5_1CILi128EEENS7_ILi112EEENS7_ILi64EEEEEELi64ENS_10bfloat16_tEfNS_4arch4Sm80ELb0ELb0ELb1ELb1ELb0ELb0ELb1ELb0EEENS1_21CollectiveEpilogueFwdINS6_IJS8_SA_S9_EEENS6_IJNS7_ILi1EEESI_SI_EEESC_SE_Li128ELb1ELb1ELb0ELb0EEENS1_19SingleTileSchedulerILb1ELb0ELb1ELi128EEEEEEEEEvNT_6ParamsE,@"STO_CUDA_ENTRY STV_DEFAULT"
_ZN7cutlass13device_kernelIN5flash19enable_sm80_to_sm89INS1_16FlashAttnFwdSm80INS1_25CollectiveMainloopFwdSm80ILi4ELi1ELb0EN4cute5tupleIJNS5_1CILi128EEENS7_ILi112EEENS7_ILi64EEEEEELi64ENS_10bfloat16_tEfNS_4arch4Sm80ELb0ELb0ELb1ELb1ELb0ELb0ELb1ELb0EEENS1_21CollectiveEpilogueFwdINS6_IJS8_SA_S9_EEENS6_IJNS7_ILi1EEESI_SI_EEESC_SE_Li128ELb1ELb1ELb0ELb0EEENS1_19SingleTileSchedulerILb1ELb0ELb1ELi128EEEEEEEEEvNT_6ParamsE:
[----:B------:R-:W-:Y:S02]  /*0000*/  MOV R1, c[0x0][0x28] ;  /* 0x00000a0000017a02 */ /* 0x000fe40000000f00 */
[----:B------:R-:W1:Y:S01]  /*0010*/  S2R R192, SR_TID.X ;  /* 0x0000000000c07919 */ /* 0x000e620000002100 */
[----:B------:R-:W-:Y:S01]  /*0020*/  IMAD.MOV.U32 R18, RZ, RZ, 0x4 ;  /* 0x00000004ff127424 */ /* 0x000fe200078e00ff */
[----:B------:R-:W-:Y:S01]  /*0030*/  ULDC.64 UR8, c[0x0][0x118] ;  /* 0x0000460000087ab9 */ /* 0x000fe20000000a00 */
[----:B------:R-:W-:Y:S01]  /*0040*/  IADD3 R1, R1, -0x78, RZ ;  /* 0xffffff8801017810 */ /* 0x000fe20007ffe0ff */
[----:B------:R-:W2:Y:S04]  /*0050*/  S2R R5, SR_CTAID.Z ;  /* 0x0000000000057919 */ /* 0x000ea80000002700 */
[----:B------:R-:W3:Y:S01]  /*0060*/  S2R R35, SR_CTAID.X ;  /* 0x0000000000237919 */ /* 0x000ee20000002500 */
[----:B-1----:R-:W-:Y:S01]  /*0070*/  SHF.R.U32.HI R0, RZ, 0x5, R192 ;  /* 0x00000005ff007819 */ /* 0x002fe200000116c0 */
[----:B--2---:R-:W-:-:S05]  /*0080*/  IMAD.WIDE R2, R5, R18, c[0x0][0x568] ;  /* 0x00015a0005027625 */ /* 0x004fca00078e0212 */
[----:B------:R-:W1:Y:S02]  /*0090*/  SHFL.IDX PT, R0, R0, RZ, 0x1f ;  /* 0x00001fff00007589 */ /* 0x000e6400000e0000 */
[----:B-1----:R-:W-:-:S13]  /*00a0*/  ISETP.NE.AND P0, PT, R0, RZ, PT ;  /* 0x000000ff0000720c */ /* 0x002fda0003f05270 */
[----:B------:R-:W-:Y:S05]  /*00b0*/  @!P0 BRA `(.L_x_5) ;  /* 0x0000014000008947 */ /* 0x000fea0003800000 */
[----:B---3--:R-:W-:-:S04]  /*00c0*/  ISETP.NE.U32.AND P0, PT, RZ, c[0x0][0x568], PT ;  /* 0x00015a00ff007a0c */ /* 0x008fc80003f05070 */
[----:B------:R-:W-:-:S13]  /*00d0*/  ISETP.NE.AND.EX P0, PT, RZ, c[0x0][0x56c], PT, P0 ;  /* 0x00015b00ff007a0c */ /* 0x000fda0003f05300 */
[----:B------:R-:W-:Y:S05]  /*00e0*/  @!P0 BRA `(.L_x_6) ;  /* 0x0000002000008947 */ /* 0x000fea0003800000 */
[----:B------:R1:W5:Y:S01]  /*00f0*/  LDG.E R0, [R2.64] ;  /* 0x0000000802007981 */ /* 0x000362000c1e1900 */
[----:B------:R-:W-:Y:S05]  /*0100*/  BRA `(.L_x_7) ;  /* 0x0000009000007947 */ /* 0x000fea0003800000 */
.L_x_6:
[----:B------:R-:W-:-:S04]  /*0110*/  ISETP.NE.U32.AND P0, PT, RZ, c[0x0][0x560], PT ;  /* 0x00015800ff007a0c */ /* 0x000fc80003f05070 */
[----:B------:R-:W-:-:S13]  /*0120*/  ISETP.NE.AND.EX P0, PT, RZ, c[0x0][0x564], PT, P0 ;  /* 0x00015900ff007a0c */ /* 0x000fda0003f05300 */
[----:B------:R-:W-:Y:S05]  /*0130*/  @!P0 BRA `(.L_x_8) ;  /* 0x0000005000008947 */ /* 0x000fea0003800000 */
[----:B------:R-:W-:-:S05]  /*0140*/  IMAD.WIDE R2, R5, R18, c[0x0][0x560] ;  /* 0x0001580005027625 */ /* 0x000fca00078e0212 */
[----:B------:R-:W2:Y:S04]  /*0150*/  LDG.E R4, [R2.64] ;  /* 0x0000000802047981 */ /* 0x000ea8000c1e1900 */
[----:B------:R-:W2:Y:S02]  /*0160*/  LDG.E R0, [R2.64+0x4] ;  /* 0x0000040802007981 */ /* 0x000ea4000c1e1900 */
[----:B--2---:R-:W-:Y:S01]  /*0170*/  IADD3 R0, -R4, R0, RZ ;  /* 0x0000000004007210 */ /* 0x004fe20007ffe1ff */
[----:B------:R-:W-:Y:S05]  /*0180*/  BRA `(.L_x_7) ;  /* 0x0000001000007947 */ /* 0x000fea0003800000 */
.L_x_8:
[----:B------:R-:W-:-:S05]  /*0190*/  MOV R0, c[0x0][0x54c] ;  /* 0x0001530000007a02 */ /* 0x000fca0000000f00 */
.L_x_7:
[----:B-----5:R-:W-:Y:S01]  /*01a0*/  IMAD R0, R0, c[0x0][0x548], RZ ;  /* 0x0001520000007a24 */ /* 0x020fe200078e02ff */
[----:B-1----:R-:W-:-:S04]  /*01b0*/  SHF.L.U32 R2, R35, 0x7, RZ ;  /* 0x0000000723027819 */ /* 0x002fc800000006ff */
[----:B------:R-:W-:-:S04]  /*01c0*/  ISETP.GE.AND P0, PT, R2, R0, PT ;  /* 0x000000000200720c */ /* 0x000fc80003f06270 */
[----:B------:R-:W-:-:S05]  /*01d0*/  SEL R0, R5, 0xffffffff, !P0 ;  /* 0xffffffff05007807 */ /* 0x000fca0004000000 */
[----:B------:R1:W-:Y:S01]  /*01e0*/  STL [R1+0x40], R0 ;  /* 0x0000400001007387 */ /* 0x0003e20000100800 */
[----:B------:R-:W-:Y:S05]  /*01f0*/  BRA `(.L_x_9) ;  /* 0x0000013000007947 */ /* 0x000fea0003800000 */
.L_x_5:
[----:B---3--:R-:W-:-:S04]  /*0200*/  ISETP.NE.U32.AND P0, PT, RZ, c[0x0][0x568], PT ;  /* 0x00015a00ff007a0c */ /* 0x008fc80003f05070 */
[----:B------:R-:W-:-:S13]  /*0210*/  ISETP.NE.AND.EX P0, PT, RZ, c[0x0][0x56c], PT, P0 ;  /* 0x00015b00ff007a0c */ /* 0x000fda0003f05300 */
[----:B------:R-:W-:Y:S05]  /*0220*/  @!P0 BRA `(.L_x_10) ;  /* 0x0000002000008947 */ /* 0x000fea0003800000 */
[----:B------:R1:W5:Y:S01]  /*0230*/  LDG.E R0, [R2.64] ;  /* 0x0000000802007981 */ /* 0x000362000c1e1900 */
[----:B------:R-:W-:Y:S05]  /*0240*/  BRA `(.L_x_11) ;  /* 0x0000009000007947 */ /* 0x000fea0003800000 */
.L_x_10:
        /* <DEDUP_REMOVED lines=8> */
.L_x_12:
[----:B------:R-:W-:-:S05]  /*02d0*/  MOV R0, c[0x0][0x54c] ;  /* 0x0001530000007a02 */ /* 0x000fca0000000f00 */
.L_x_11:
[----:B-----5:R-:W-:Y:S01]  /*02e0*/  IMAD R0, R0, c[0x0][0x548], RZ ;  /* 0x0001520000007a24 */ /* 0x020fe200078e02ff */
[----:B-1----:R-:W-:-:S04]  /*02f0*/  SHF.L.U32 R2, R35, 0x7, RZ ;  /* 0x0000000723027819 */ /* 0x002fc800000006ff */
[----:B------:R-:W-:-:S04]  /*0300*/  ISETP.GE.AND P0, PT, R2, R0, PT ;  /* 0x000000000200720c */ /* 0x000fc80003f06270 */
[----:B------:R-:W-:-:S05]  /*0310*/  SEL R0, R5, 0xffffffff, !P0 ;  /* 0xffffffff05007807 */ /* 0x000fca0004000000 */
[----:B------:R1:W-:Y:S04]  /*0320*/  STL [R1+0x40], R0 ;  /* 0x0000400001007387 */ /* 0x0003e80000100800 */
.L_x_9:
[----:B------:R-:W2:Y:S02]  /*0330*/  LDL R41, [R1+0x40] ;  /* 0x0000400001297983 */ /* 0x000ea40000100800 */
[----:B--2---:R-:W-:-:S13]  /*0340*/  ISETP.GE.AND P0, PT, R41, RZ, PT ;  /* 0x000000ff2900720c */ /* 0x004fda0003f06270 */
[----:B------:R-:W-:Y:S05]  /*0350*/  @!P0 EXIT ;  /* 0x000000000000894d */ /* 0x000fea0003800000 */
[----:B------:R-:W-:Y:S01]  /*0360*/  ISETP.NE.U32.AND P3, PT, RZ, c[0x0][0x370], PT ;  /* 0x0000dc00ff007a0c */ /* 0x000fe20003f65070 */
[----:B------:R-:W-:Y:S01]  /*0370*/  CS2R R10, SRZ ;  /* 0x00000000000a7805 */ /* 0x000fe2000001ff00 */
[----:B------:R-:W-:Y:S01]  /*0380*/  ISETP.NE.U32.AND P2, PT, RZ, c[0x0][0x360], PT ;  /* 0x0000d800ff007a0c */ /* 0x000fe20003f45070 */
[----:B------:R-:W-:Y:S01]  /*0390*/  IMAD.MOV.U32 R21, RZ, RZ, c[0x0][0x168] ;  /* 0x00005a00ff157624 */ /* 0x000fe200078e00ff */
[----:B------:R-:W-:Y:S01]  /*03a0*/  ISETP.NE.AND.EX P3, PT, RZ, c[0x0][0x374], PT, P3 ;  /* 0x0000dd00ff007a0c */ /* 0x000fe20003f65330 */
[----:B------:R-:W-:Y:S01]  /*03b0*/  IMAD.MOV.U32 R12, RZ, RZ, RZ ;  /* 0x000000ffff0c7224 */ /* 0x000fe200078e00ff */
[----:B------:R-:W-:Y:S01]  /*03c0*/  ISETP.NE.AND.EX P2, PT, RZ, c[0x0][0x364], PT, P2 ;  /* 0x0000d900ff007a0c */ /* 0x000fe20003f45320 */
[CC--:B------:R-:W-:Y:S01]  /*03d0*/  IMAD.WIDE R4, R41.reuse, R18.reuse, c[0x0][0x348] ;  /* 0x0000d20029047625 */ /* 0x0c0fe200078e0212 */
[----:B------:R-:W-:Y:S02]  /*03e0*/  ISETP.NE.U32.AND P1, PT, RZ, c[0x0][0x348], PT ;  /* 0x0000d200ff007a0c */ /* 0x000fe40003f25070 */
[----:B------:R-:W-:Y:S01]  /*03f0*/  ISETP.NE.U32.AND P0, PT, RZ, c[0x0][0x350], PT ;  /* 0x0000d400ff007a0c */ /* 0x000fe20003f05070 */
[----:B------:R-:W-:Y:S01]  /*0400*/  IMAD.WIDE R2, R41, R18, c[0x0][0x350] ;  /* 0x0000d40029027625 */ /* 0x000fe200078e0212 */
[----:B------:R-:W-:-:S02]  /*0410*/  ISETP.NE.AND.EX P1, PT, RZ, c[0x0][0x34c], PT, P1 ;  /* 0x0000d300ff007a0c */ /* 0x000fc40003f25310 */
[----:B------:R-:W-:-:S03]  /*0420*/  ISETP.NE.AND.EX P0, PT, RZ, c[0x0][0x354], PT, P0 ;  /* 0x0000d500ff007a0c */ /* 0x000fc60003f05300 */
[----:B------:R-:W-:-:S04]  /*0430*/  @P3 IMAD.WIDE R8, R41, R18, c[0x0][0x370] ;  /* 0x0000dc0029083625 */ /* 0x000fc800078e0212 */
[----:B------:R-:W-:Y:S01]  /*0440*/  @P2 IMAD.WIDE R6, R41, R18, c[0x0][0x360] ;  /* 0x0000d80029062625 */ /* 0x000fe200078e0212 */
[----:B------:R2:W5:Y:S04]  /*0450*/  @P3 LDG.E R10, [R8.64] ;  /* 0x00000008080a3981 */ /* 0x000568000c1e1900 */
[----:B------:R2:W5:Y:S04]  /*0460*/  @P2 LDG.E R21, [R6.64] ;  /* 0x0000000806152981 */ /* 0x000568000c1e1900 */
[----:B------:R2:W5:Y:S04]  /*0470*/  @P1 LDG.E R11, [R4.64] ;  /* 0x00000008040b1981 */ /* 0x000568000c1e1900 */
[----:B------:R2:W5:Y:S01]  /*0480*/  @P0 LDG.E R12, [R2.64] ;  /* 0x00000008020c0981 */ /* 0x000562000c1e1900 */
[----:B-1----:R-:W-:Y:S01]  /*0490*/  IMAD.MOV.U32 R0, RZ, RZ, c[0x0][0x1d0] ;  /* 0x00007400ff007624 */ /* 0x002fe200078e00ff */
[----:B------:R-:W-:Y:S05]  /*04a0*/  @P2 BRA `(.L_x_13) ;  /* 0x0000004000002947 */ /* 0x000fea0003800000 */
[----:B------:R-:W-:Y:S05]  /*04b0*/  @!P1 BRA `(.L_x_13) ;  /* 0x0000003000009947 */ /* 0x000fea0003800000 */
[----:B--2---:R1:W2:Y:S04]  /*04c0*/  LDG.E R6, [R4.64] ;  /* 0x0000000804067981 */ /* 0x0042a8000c1e1900 */
[----:B-1----:R-:W2:Y:S02]  /*04d0*/  LDG.E R4, [R4.64+0x4] ;  /* 0x0000040804047981 */ /* 0x002ea4000c1e1900 */
[----:B--2--5:R-:W-:-:S02]  /*04e0*/  IADD3 R21, -R6, R4, RZ ;  /* 0x0000000406157210 */ /* 0x024fc40007ffe1ff */
.L_x_13:
[----:B------:R-:W-:-:S04]  /*04f0*/  ISETP.NE.U32.AND P2, PT, RZ, c[0x0][0x368], PT ;  /* 0x0000da00ff007a0c */ /* 0x000fc80003f45070 */
[----:B------:R-:W-:-:S13]  /*0500*/  ISETP.NE.AND.EX P2, PT, RZ, c[0x0][0x36c], PT, P2 ;  /* 0x0000db00ff007a0c */ /* 0x000fda0003f45320 */
[----:B------:R-:W-:Y:S05]  /*0510*/  @!P2 BRA `(.L_x_14) ;  /* 0x000000300000a947 */ /* 0x000fea0003800000 */
[----:B--2---:R-:W-:-:S05]  /*0520*/  IMAD.WIDE R2, R41, R18, c[0x0][0x368] ;  /* 0x0000da0029027625 */ /* 0x004fca00078e0212 */
[----:B------:R1:W5:Y:S01]  /*0530*/  LDG.E R0, [R2.64] ;  /* 0x0000000802007981 */ /* 0x000362000c1e1900 */
[----:B------:R-:W-:Y:S05]  /*0540*/  BRA `(.L_x_15) ;  /* 0x0000004000007947 */ /* 0x000fea0003800000 */
.L_x_14:
[----:B------:R-:W-:Y:S05]  /*0550*/  @!P0 BRA `(.L_x_15) ;  /* 0x0000003000008947 */ /* 0x000fea0003800000 */
[----:B------:R1:W3:Y:S04]  /*0560*/  LDG.E R0, [R2.64] ;  /* 0x0000000802007981 */ /* 0x0002e8000c1e1900 */
[----:B-12---:R-:W3:Y:S02]  /*0570*/  LDG.E R2, [R2.64+0x4] ;  /* 0x0000040802027981 */ /* 0x006ee4000c1e1900 */
[----:B---3--:R-:W-:-:S05]  /*0580*/  IADD3 R0, -R0, R2, RZ ;  /* 0x0000000200007210 */ /* 0x008fca0007ffe1ff */
.L_x_15:
[----:B-----5:R-:W-:Y:S01]  /*0590*/  IMAD.IADD R112, R0, 0x1, -R10 ;  /* 0x0000000100707824 */ /* 0x020fe200078e0a0a */
[----:B------:R-:W-:Y:S01]  /*05a0*/  IADD3 R10, R12, R10, RZ ;  /* 0x0000000a0c0a7210 */ /* 0x000fe20007ffe0ff */
[----:B-12---:R-:W-:Y:S01]  /*05b0*/  IMAD.MOV.U32 R2, RZ, RZ, RZ ;  /* 0x000000ffff027224 */ /* 0x006fe200078e00ff */
[----:B------:R-:W-:Y:S01]  /*05c0*/  PLOP3.LUT P4, PT, PT, PT, PT, 0x80, 0x0 ;  /* 0x000000000000781c */ /* 0x000fe20003f8f070 */
[----:B------:R-:W-:Y:S01]  /*05d0*/  CS2R R178, SRZ ;  /* 0x0000000000b27805 */ /* 0x000fe2000001ff00 */
[C---:B------:R-:W-:Y:S01]  /*05e0*/  IADD3 R3, R112.reuse, 0x6f, RZ ;  /* 0x0000006f70037810 */ /* 0x040fe20007ffe0ff */
[----:B------:R-:W-:Y:S01]  /*05f0*/  CS2R R176, SRZ ;  /* 0x0000000000b07805 */ /* 0x000fe2000001ff00 */
[----:B------:R-:W-:Y:S01]  /*0600*/  ISETP.GE.AND P2, PT, R112, 0x1, PT ;  /* 0x000000017000780c */ /* 0x000fe20003f46270 */
[----:B------:R-:W-:Y:S01]  /*0610*/  CS2R R182, SRZ ;  /* 0x0000000000b67805 */ /* 0x000fe2000001ff00 */
[----:B------:R-:W-:Y:S01]  /*0620*/  CS2R R12, SRZ ;  /* 0x00000000000c7805 */ /* 0x000fe2000001ff00 */
[----:B------:R-:W-:Y:S01]  /*0630*/  IMAD.HI R2, R3, -0x6db6db6d, R2 ;  /* 0x9249249303027827 */ /* 0x000fe200078e0202 */
[----:B------:R-:W-:Y:S01]  /*0640*/  CS2R R14, SRZ ;  /* 0x00000000000e7805 */ /* 0x000fe2000001ff00 */
[----:B------:R-:W-:Y:S01]  /*0650*/  MOV R174, RZ ;  /* 0x000000ff00ae7202 */ /* 0x000fe20000000f00 */
[----:B------:R-:W-:Y:S01]  /*0660*/  CS2R R16, SRZ ;  /* 0x0000000000107805 */ /* 0x000fe2000001ff00 */
[----:B------:R-:W-:Y:S01]  /*0670*/  IMAD.MOV.U32 R180, RZ, RZ, RZ ;  /* 0x000000ffffb47224 */ /* 0x000fe200078e00ff */
[----:B------:R-:W-:Y:S01]  /*0680*/  SHF.R.U32.HI R0, RZ, 0x1f, R2 ;  /* 0x0000001fff007819 */ /* 0x000fe20000011602 */
[----:B------:R-:W-:Y:S01]  /*0690*/  IMAD.MOV.U32 R172, RZ, RZ, RZ ;  /* 0x000000ffffac7224 */ /* 0x000fe200078e00ff */
[----:B------:R-:W-:Y:S01]  /*06a0*/  MOV R170, RZ ;  /* 0x000000ff00aa7202 */ /* 0x000fe20000000f00 */
[----:B------:R-:W-:Y:S01]  /*06b0*/  IMAD.MOV.U32 R19, RZ, RZ, RZ ;  /* 0x000000ffff137224 */ /* 0x000fe200078e00ff */
[----:B------:R-:W-:Y:S01]  /*06c0*/  LEA.HI.SX32 R195, R2, R0, 0x1a ;  /* 0x0000000002c37211 */ /* 0x000fe200078fd2ff */
[----:B------:R-:W-:Y:S01]  /*06d0*/  CS2R R26, SRZ ;  /* 0x00000000001a7805 */ /* 0x000fe2000001ff00 */
[----:B------:R-:W-:Y:S01]  /*06e0*/  MOV R168, RZ ;  /* 0x000000ff00a87202 */ /* 0x000fe20000000f00 */
[----:B------:R-:W-:Y:S01]  /*06f0*/  IMAD.MOV.U32 R162, RZ, RZ, RZ ;  /* 0x000000ffffa27224 */ /* 0x000fe200078e00ff */
[----:B------:R-:W-:Y:S01]  /*0700*/  MOV R20, RZ ;  /* 0x000000ff00147202 */ /* 0x000fe20000000f00 */
[----:B------:R1:W-:Y:S01]  /*0710*/  STL [R1+0x8], R195 ;  /* 0x000008c301007387 */ /* 0x0003e20000100800 */
[----:B------:R-:W-:Y:S01]  /*0720*/  IMAD.MOV.U32 R160, RZ, RZ, RZ ;  /* 0x000000ffffa07224 */ /* 0x000fe200078e00ff */
[----:B------:R-:W-:Y:S01]  /*0730*/  MOV R166, RZ ;  /* 0x000000ff00a67202 */ /* 0x000fe20000000f00 */
[----:B------:R-:W-:Y:S01]  /*0740*/  CS2R R164, SRZ ;  /* 0x0000000000a47805 */ /* 0x000fe2000001ff00 */
[----:B------:R-:W-:Y:S01]  /*0750*/  CS2R R22, SRZ ;  /* 0x0000000000167805 */ /* 0x000fe2000001ff00 */
[----:B------:R-:W-:Y:S01]  /*0760*/  IMAD.MOV.U32 R158, RZ, RZ, RZ ;  /* 0x000000ffff9e7224 */ /* 0x000fe200078e00ff */
[----:B------:R-:W-:Y:S01]  /*0770*/  MOV R156, RZ ;  /* 0x000000ff009c7202 */ /* 0x000fe20000000f00 */
[----:B------:R-:W-:Y:S01]  /*0780*/  CS2R R24, SRZ ;  /* 0x0000000000187805 */ /* 0x000fe2000001ff00 */
[----:B------:R-:W-:Y:S01]  /*0790*/  IMAD.MOV.U32 R154, RZ, RZ, RZ ;  /* 0x000000ffff9a7224 */ /* 0x000fe200078e00ff */
[----:B------:R-:W-:Y:S01]  /*07a0*/  MOV R152, RZ ;  /* 0x000000ff00987202 */ /* 0x000fe20000000f00 */
[----:B------:R-:W-:Y:S01]  /*07b0*/  CS2R R146, SRZ ;  /* 0x0000000000927805 */ /* 0x000fe2000001ff00 */
[----:B------:R-:W-:Y:S01]  /*07c0*/  CS2R R30, SRZ ;  /* 0x00000000001e7805 */ /* 0x000fe2000001ff00 */
[----:B------:R-:W-:Y:S01]  /*07d0*/  IMAD.MOV.U32 R144, RZ, RZ, RZ ;  /* 0x000000ffff907224 */ /* 0x000fe200078e00ff */
[----:B------:R-:W-:Y:S01]  /*07e0*/  MOV R150, RZ ;  /* 0x000000ff00967202 */ /* 0x000fe20000000f00 */
[----:B------:R-:W-:Y:S01]  /*07f0*/  IMAD.MOV.U32 R148, RZ, RZ, RZ ;  /* 0x000000ffff947224 */ /* 0x000fe200078e00ff */
[----:B------:R-:W-:Y:S01]  /*0800*/  CS2R R142, SRZ ;  /* 0x00000000008e7805 */ /* 0x000fe2000001ff00 */
[----:B------:R-:W-:Y:S01]  /*0810*/  CS2R R32, SRZ ;  /* 0x0000000000207805 */ /* 0x000fe2000001ff00 */
[----:B------:R-:W-:Y:S01]  /*0820*/  MOV R140, RZ ;  /* 0x000000ff008c7202 */ /* 0x000fe20000000f00 */
        /* <DEDUP_REMOVED lines=10> */
[----:B------:R-:W-:Y:S01]  /*08d0*/  CS2R R126, SRZ ;  /* 0x00000000007e7805 */ /* 0x000fe2000001ff00 */
[----:B------:R-:W-:Y:S01]  /*08e0*/  CS2R R124, SRZ ;  /* 0x00000000007c7805 */ /* 0x000fe2000001ff00 */
[----:B------:R-:W-:Y:S01]  /*08f0*/  IMAD.MOV.U32 R40, RZ, RZ, RZ ;  /* 0x000000ffff287224 */ /* 0x000fe200078e00ff */
[----:B------:R-:W-:Y:S01]  /*0900*/  CS2R R38, SRZ ;  /* 0x0000000000267805 */ /* 0x000fe2000001ff00 */
[----:B------:R-:W-:Y:S01]  /*0910*/  MOV R37, RZ ;  /* 0x000000ff00257202 */ /* 0x000fe20000000f00 */
[----:B------:R-:W-:Y:S05]  /*0920*/  @!P2 BRA `(.L_x_16) ;  /* 0x0000ca400000a947 */ /* 0x000fea0003800000 */
[----:B-1----:R-:W-:-:S04]  /*0930*/  ISETP.NE.U32.AND P4, PT, RZ, c[0x0][0x340], PT ;  /* 0x0000d000ff007a0c */ /* 0x002fc80003f85070 */
[----:B------:R-:W-:-:S13]  /*0940*/  ISETP.NE.AND.EX P4, PT, RZ, c[0x0][0x344], PT, P4 ;  /* 0x0000d100ff007a0c */ /* 0x000fda0003f85340 */
[----:B------:R-:W-:-:S05]  /*0950*/  @P4 IMAD.WIDE R2, R41, R18, c[0x0][0x340] ;  /* 0x0000d00029024625 */ /* 0x000fca00078e0212 */
[----:B------:R1:W2:Y:S01]  /*0960*/  @P4 LDG.E R18, [R2.64] ;  /* 0x0000000802124981 */ /* 0x0002a2000c1e1900 */
[----:B------:R-:W-:Y:S01]  /*0970*/  SHF.R.S32.HI R28, RZ, 0x1f, R192 ;  /* 0x0000001fff1c7819 */ /* 0x000fe200000114c0 */
[----:B------:R-:W-:Y:S01]  /*0980*/  IMAD.MOV.U32 R6, RZ, RZ, c[0x0][0x2c4] ;  /* 0x0000b100ff067624 */ /* 0x000fe200078e00ff */
[----:B------:R-:W-:Y:S01]  /*0990*/  SHF.R.S32.HI R0, RZ, 0x1f, R11 ;  /* 0x0000001fff007819 */ /* 0x000fe2000001140b */
[----:B------:R-:W3:Y:S01]  /*09a0*/  S2R R22, SR_CTAID.Y ;  /* 0x0000000000167919 */ /* 0x000ee20000002600 */
[-C--:B------:R-:W-:Y:S01]  /*09b0*/  LEA.HI R4, R28, R192.reuse, RZ, 0x3 ;  /* 0x000000c01c047211 */ /* 0x080fe200078f18ff */
[----:B------:R-:W-:Y:S01]  /*09c0*/  BSSY B0, `(.L_x_17) ;  /* 0x000006f000007945 */ /* 0x000fe20003800000 */
[----:B------:R-:W-:Y:S01]  /*09d0*/  ISETP.NE.AND P3, PT, R6, 0x1, PT ;  /* 0x000000010600780c */ /* 0x000fe20003f65270 */
[----:B------:R-:W-:Y:S01]  /*09e0*/  IMAD R0, R0, c[0x0][0x178], RZ ;  /* 0x00005e0000007a24 */ /* 0x000fe200078e02ff */
[----:B------:R-:W-:Y:S02]  /*09f0*/  SHF.R.S32.HI R19, RZ, 0x3, R4 ;  /* 0x00000003ff137819 */ /* 0x000fe40000011404 */
[----:B------:R-:W-:Y:S01]  /*0a00*/  LOP3.LUT R4, R4, 0xfffffff8, RZ, 0xc0, !PT ;  /* 0xfffffff804047812 */ /* 0x000fe200078ec0ff */
[----:B------:R-:W-:Y:S01]  /*0a10*/  IMAD R5, R11, c[0x0][0x17c], R0 ;  /* 0x00005f000b057a24 */ /* 0x000fe200078e0200 */
[----:B------:R-:W-:Y:S01]  /*0a20*/  SHF.R.S32.HI R8, RZ, 0x1f, R10 ;  /* 0x0000001fff087819 */ /* 0x000fe2000001140a */
[----:B------:R-:W-:Y:S01]  /*0a30*/  IMAD.SHL.U32 R0, R19, 0x40, RZ ;  /* 0x0000004013007824 */ /* 0x000fe200078e00ff */
[----:B------:R-:W-:-:S02]  /*0a40*/  IADD3 R40, -R4, R192, RZ ;  /* 0x000000c004287210 */ /* 0x000fc40007ffe1ff */
[----:B------:R-:W-:Y:S02]  /*0a50*/  IADD3 R4, P2, R10, R19, RZ ;  /* 0x000000130a047210 */ /* 0x000fe40007f5e0ff */
[----:B------:R-:W-:Y:S01]  /*0a60*/  LOP3.LUT R0, R0, 0x1c0, RZ, 0xc0, !PT ;  /* 0x000001c000007812 */ /* 0x000fe200078ec0ff */
[----:B------:R-:W-:Y:S01]  /*0a70*/  IMAD.SHL.U32 R6, R40, 0x8, RZ ;  /* 0x0000000828067824 */ /* 0x000fe200078e00ff */
[----:B------:R-:W-:Y:S02]  /*0a80*/  SHF.R.S32.HI R17, RZ, 0x1f, R41 ;  /* 0x0000001fff117819 */ /* 0x000fe40000011429 */
[----:B------:R-:W-:Y:S01]  /*0a90*/  LEA.HI R27, R28, R192, RZ, 0x4 ;  /* 0x000000c01c1b7211 */ /* 0x000fe200078f20ff */
[----:B-1----:R-:W-:Y:S01]  /*0aa0*/  IMAD.WIDE.U32 R2, R11, c[0x0][0x178], RZ ;  /* 0x00005e000b027a25 */ /* 0x002fe200078e00ff */
[----:B------:R-:W-:Y:S02]  /*0ab0*/  LOP3.LUT R7, R0, 0x38, R6, 0xf8, !PT ;  /* 0x0000003800077812 */ /* 0x000fe400078ef806 */
[----:B---3--:R-:W-:-:S02]  /*0ac0*/  SHF.R.S32.HI R16, RZ, 0x1f, R22 ;  /* 0x0000001fff107819 */ /* 0x008fc40000011416 */
[----:B------:R-:W-:Y:S02]  /*0ad0*/  IADD3 R3, R3, R5, RZ ;  /* 0x0000000503037210 */ /* 0x000fe40007ffe0ff */
[----:B------:R-:W-:Y:S01]  /*0ae0*/  SHF.R.U32.HI R5, RZ, 0x3, R0 ;  /* 0x00000003ff057819 */ /* 0x000fe20000011600 */
[----:B------:R-:W-:Y:S01]  /*0af0*/  IMAD R10, R16, c[0x0][0x1b8], RZ ;  /* 0x00006e00100a7a24 */ /* 0x000fe200078e02ff */
[----:B------:R-:W-:Y:S01]  /*0b00*/  LEA.HI.X.SX32 R0, R19, R8, 0x1, P2 ;  /* 0x0000000813007211 */ /* 0x000fe200010f0eff */
[----:B------:R-:W-:Y:S01]  /*0b10*/  IMAD.WIDE.U32 R2, R22, c[0x0][0x1b8], R2 ;  /* 0x00006e0016027a25 */ /* 0x000fe200078e0002 */
[----:B------:R-:W-:Y:S02]  /*0b20*/  LOP3.LUT R20, R7, R5, RZ, 0x3c, !PT ;  /* 0x0000000507147212 */ /* 0x000fe400078e3cff */
[----:B------:R-:W-:Y:S01]  /*0b30*/  SEL R12, R17, RZ, !P1 ;  /* 0x000000ff110c7207 */ /* 0x000fe20004800000 */
[----:B------:R-:W-:Y:S01]  /*0b40*/  IMAD R5, R40, 0x10, R19 ;  /* 0x0000001028057824 */ /* 0x000fe200078e0213 */
[----:B------:R-:W-:Y:S01]  /*0b50*/  SHF.R.S32.HI R7, RZ, 0x1f, R6 ;  /* 0x0000001fff077819 */ /* 0x000fe20000011406 */
[----:B------:R-:W-:-:S02]  /*0b60*/  IMAD R8, R0, c[0x0][0x1e0], RZ ;  /* 0x0000780000087a24 */ /* 0x000fc400078e02ff */
[----:B------:R-:W-:Y:S01]  /*0b70*/  IMAD R10, R22, c[0x0][0x1bc], R10 ;  /* 0x00006f00160a7a24 */ /* 0x000fe200078e020a */
[----:B------:R-:W-:Y:S01]  /*0b80*/  LEA R11, R35, R5, 0x7 ;  /* 0x00000005230b7211 */ /* 0x000fe200078e38ff */
[----:B------:R-:W-:Y:S02]  /*0b90*/  IMAD R0, R0, c[0x0][0x208], RZ ;  /* 0x0000820000007a24 */ /* 0x000fe400078e02ff */
[----:B------:R-:W-:Y:S01]  /*0ba0*/  IMAD.IADD R3, R3, 0x1, R10 ;  /* 0x0000000103037824 */ /* 0x000fe200078e020a */
[----:B------:R-:W-:Y:S01]  /*0bb0*/  SEL R10, R41, RZ, !P1 ;  /* 0x000000ff290a7207 */ /* 0x000fe20004800000 */
[----:B------:R-:W-:-:S04]  /*0bc0*/  @P3 IMAD.HI.U32 R13, R11, c[0x0][0x2c8], RZ ;  /* 0x0000b2000b0d3a27 */ /* 0x000fc800078e00ff */
[----:B------:R-:W-:Y:S01]  /*0bd0*/  IMAD R15, R4, c[0x0][0x20c], R0 ;  /* 0x00008300040f7a24 */ /* 0x000fe200078e0200 */
[----:B------:R-:W-:Y:S01]  /*0be0*/  MOV R0, R11 ;  /* 0x0000000b00007202 */ /* 0x000fe20000000f00 */
[----:B------:R-:W-:Y:S01]  /*0bf0*/  IMAD R12, R12, c[0x0][0x1c0], RZ ;  /* 0x000070000c0c7a24 */ /* 0x000fe200078e02ff */
[----:B------:R-:W-:Y:S01]  /*0c00*/  @P3 SHF.R.U32.HI R0, RZ, c[0x0][0x2cc], R13 ;  /* 0x0000b300ff003a19 */ /* 0x000fe2000001160d */
[----:B------:R-:W-:-:S04]  /*0c10*/  IMAD.WIDE.U32 R2, R10, c[0x0][0x1c0], R2 ;  /* 0x000070000a027a25 */ /* 0x000fc800078e0002 */
[----:B------:R-:W-:Y:S01]  /*0c20*/  IMAD R13, R10, c[0x0][0x1c4], R12 ;  /* 0x000071000a0d7a24 */ /* 0x000fe200078e020c */
[--C-:B------:R-:W-:Y:S01]  /*0c30*/  SHF.R.S32.HI R10, RZ, 0x1f, R0.reuse ;  /* 0x0000001fff0a7819 */ /* 0x100fe20000011400 */
[----:B------:R-:W-:Y:S02]  /*0c40*/  IMAD.MOV R12, RZ, RZ, -R0 ;  /* 0x000000ffff0c7224 */ /* 0x000fe400078e0a00 */
[----:B------:R-:W-:Y:S01]  /*0c50*/  IMAD R14, R4, c[0x0][0x1e4], R8 ;  /* 0x00007900040e7a24 */ /* 0x000fe200078e0208 */
[----:B------:R-:W-:Y:S01]  /*0c60*/  IADD3 R3, R3, R13, RZ ;  /* 0x0000000d03037210 */ /* 0x000fe20007ffe0ff */
[----:B------:R-:W-:Y:S01]  /*0c70*/  IMAD R12, R12, c[0x0][0x2c4], R11 ;  /* 0x0000b1000c0c7a24 */ /* 0x000fe200078e020b */
[----:B------:R-:W-:Y:S01]  /*0c80*/  LOP3.LUT R11, R27, 0xfffffff0, RZ, 0xc0, !PT ;  /* 0xfffffff01b0b7812 */ /* 0x000fe200078ec0ff */
[----:B------:R-:W-:Y:S02]  /*0c90*/  IMAD R10, R10, c[0x0][0x1b0], RZ ;  /* 0x00006c000a0a7a24 */ /* 0x000fe400078e02ff */
[----:B------:R-:W-:Y:S01]  /*0ca0*/  IMAD.WIDE.U32 R8, R4, c[0x0][0x1e0], R6 ;  /* 0x0000780004087a25 */ /* 0x000fe200078e0006 */
[----:B------:R-:W-:-:S03]  /*0cb0*/  SHF.R.S32.HI R13, RZ, 0x1f, R12 ;  /* 0x0000001fff0d7819 */ /* 0x000fc6000001140c */
[----:B------:R-:W-:-:S04]  /*0cc0*/  IMAD.WIDE.U32 R4, R4, c[0x0][0x208], R6 ;  /* 0x0000820004047a25 */ /* 0x000fc800078e0006 */
[C---:B------:R-:W-:Y:S01]  /*0cd0*/  IMAD R10, R0.reuse, c[0x0][0x1b4], R10 ;  /* 0x00006d00000a7a24 */ /* 0x040fe200078e020a */
[----:B------:R-:W-:Y:S01]  /*0ce0*/  IADD3 R5, R5, R15, RZ ;  /* 0x0000000f05057210 */ /* 0x000fe20007ffe0ff */
[----:B------:R-:W-:-:S04]  /*0cf0*/  IMAD.WIDE.U32 R2, R0, c[0x0][0x1b0], R2 ;  /* 0x00006c0000027a25 */ /* 0x000fc800078e0002 */
[----:B------:R-:W-:Y:S01]  /*0d00*/  IMAD.IADD R0, R192, 0x1, -R11 ;  /* 0x00000001c0007824 */ /* 0x000fe200078e0a0b */
[----:B------:R-:W-:Y:S01]  /*0d10*/  IADD3 R3, R3, R10, RZ ;  /* 0x0000000a03037210 */ /* 0x000fe20007ffe0ff */
[----:B------:R-:W-:Y:S02]  /*0d20*/  IMAD.IADD R9, R9, 0x1, R14 ;  /* 0x0000000109097824 */ /* 0x000fe400078e020e */
[C---:B------:R-:W-:Y:S02]  /*0d30*/  IMAD R14, R16.reuse, c[0x0][0x1e8], RZ ;  /* 0x00007a00100e7a24 */ /* 0x040fe400078e02ff */
[----:B------:R-:W-:Y:S01]  /*0d40*/  IMAD R15, R16, c[0x0][0x210], RZ ;  /* 0x00008400100f7a24 */ /* 0x000fe200078e02ff */
[----:B------:R-:W-:Y:S01]  /*0d50*/  SHF.R.S32.HI R16, RZ, 0x1f, R0 ;  /* 0x0000001fff107819 */ /* 0x000fe20000011400 */
[----:B------:R-:W-:-:S03]  /*0d60*/  IMAD.WIDE.U32 R10, R22, c[0x0][0x1e8], R8 ;  /* 0x00007a00160a7a25 */ /* 0x000fc600078e0008 */
[----:B------:R-:W-:Y:S01]  /*0d70*/  LEA.HI R26, R16, R0, RZ, 0x3 ;  /* 0x00000000101a7211 */ /* 0x000fe200078f18ff */
[----:B------:R-:W-:-:S04]  /*0d80*/  IMAD.WIDE.U32 R8, R22, c[0x0][0x210], R4 ;  /* 0x0000840016087a25 */ /* 0x000fc800078e0004 */
[----:B------:R-:W-:Y:S01]  /*0d90*/  IMAD.WIDE.U32 R4, R12, c[0x0][0x1a8], R2 ;  /* 0x00006a000c047a25 */ /* 0x000fe200078e0002 */
[----:B------:R-:W-:-:S03]  /*0da0*/  LOP3.LUT R2, R26, 0xfffffff8, RZ, 0xc0, !PT ;  /* 0xfffffff81a027812 */ /* 0x000fc600078ec0ff */
[----:B------:R-:W-:Y:S01]  /*0db0*/  IMAD R15, R22, c[0x0][0x214], R15 ;  /* 0x00008500160f7a24 */ /* 0x000fe200078e020f */
[----:B------:R-:W-:Y:S01]  /*0dc0*/  IADD3 R25, R0, -R2, RZ ;  /* 0x8000000200197210 */ /* 0x000fe20007ffe0ff */
[----:B------:R-:W-:Y:S02]  /*0dd0*/  IMAD R14, R22, c[0x0][0x1ec], R14 ;  /* 0x00007b00160e7a24 */ /* 0x000fe400078e020e */
[----:B------:R-:W-:Y:S01]  /*0de0*/  IMAD R13, R13, c[0x0][0x1a8], RZ ;  /* 0x00006a000d0d7a24 */ /* 0x000fe200078e02ff */
[----:B------:R-:W-:Y:S01]  /*0df0*/  IADD3 R9, R9, R15, RZ ;  /* 0x0000000f09097210 */ /* 0x000fe20007ffe0ff */
[----:B------:R-:W-:Y:S02]  /*0e00*/  IMAD.IADD R11, R11, 0x1, R14 ;  /* 0x000000010b0b7824 */ /* 0x000fe400078e020e */
[----:B------:R-:W-:-:S04]  /*0e10*/  IMAD R13, R12, c[0x0][0x1ac], R13 ;  /* 0x00006b000c0d7a24 */ /* 0x000fc800078e020d */
[----:B------:R-:W-:Y:S01]  /*0e20*/  IMAD.IADD R12, R5, 0x1, R13 ;  /* 0x00000001050c7824 */ /* 0x000fe200078e020d */
[C---:B------:R-:W-:Y:S01]  /*0e30*/  LEA R13, P1, R4.reuse, c[0x0][0x160], 0x1 ;  /* 0x00005800040d7a11 */ /* 0x040fe200078208ff */
[----:B------:R-:W-:Y:S01]  /*0e40*/  IMAD R5, R21, c[0x0][0x2c4], RZ ;  /* 0x0000b10015057a24 */ /* 0x000fe200078e02ff */
[----:B------:R-:W-:Y:S02]  /*0e50*/  MOV R21, 0x20 ;  /* 0x0000002000157802 */ /* 0x000fe40000000f00 */
[----:B------:R-:W-:Y:S01]  /*0e60*/  LEA.HI.X R12, R4, c[0x0][0x164], R12, 0x1, P1 ;  /* 0x00005900040c7a11 */ /* 0x000fe200008f0c0c */
[----:B------:R1:W3:Y:S01]  /*0e70*/  SHFL.IDX PT, R15, R13, RZ, 0x181f ;  /* 0x00181fff0d0f7589 */ /* 0x0002e200000e0000 */
[----:B------:R-:W-:-:S03]  /*0e80*/  LEA.HI R4, R28, R192, RZ, 0x6 ;  /* 0x000000c01c047211 */ /* 0x000fc600078f30ff */
[----:B------:R1:W4:Y:S02]  /*0e90*/  SHFL.IDX PT, R16, R12, RZ, 0x181f ;  /* 0x00181fff0c107589 */ /* 0x00032400000e0000 */
[----:B------:R-:W-:Y:S01]  /*0ea0*/  IMAD.SHL.U32 R4, R4, 0x8, RZ ;  /* 0x0000000804047824 */ /* 0x000fe200078e00ff */
[--C-:B--2---:R-:W-:Y:S01]  /*0eb0*/  @P4 SHF.R.S32.HI R3, RZ, 0x1f, R18.reuse ;  /* 0x0000001fff034819 */ /* 0x104fe20000011412 */
[----:B------:R-:W-:Y:S01]  /*0ec0*/  @P4 IMAD.MOV.U32 R2, RZ, RZ, R18 ;  /* 0x000000ffff024224 */ /* 0x000fe200078e0012 */
[----:B------:R-:W-:Y:S01]  /*0ed0*/  @!P4 MOV R2, R41 ;  /* 0x000000290002c202 */ /* 0x000fe20000000f00 */
[----:B------:R-:W-:Y:S01]  /*0ee0*/  @!P4 IMAD.MOV.U32 R3, RZ, RZ, R17 ;  /* 0x000000ffff03c224 */ /* 0x000fe200078e0011 */
[----:B------:R-:W-:Y:S01]  /*0ef0*/  LEA R17, R35, R19, 0x7 ;  /* 0x0000001323117211 */ /* 0x000fe200078e38ff */
[----:B------:R-:W-:Y:S01]  /*0f00*/  IMAD.MOV.U32 R18, RZ, RZ, 0x10 ;  /* 0x00000010ff127424 */ /* 0x000fe200078e00ff */
[----:B------:R-:W-:Y:S02]  /*0f10*/  SEL R0, R2, RZ, !P0 ;  /* 0x000000ff02007207 */ /* 0x000fe40004000000 */
[----:B------:R-:W-:-:S02]  /*0f20*/  SEL R2, R3, RZ, !P0 ;  /* 0x000000ff03027207 */ /* 0x000fc40004000000 */
[----:B------:R-:W-:Y:S01]  /*0f30*/  ISETP.GE.AND P3, PT, R17, R5, PT ;  /* 0x000000051100720c */ /* 0x000fe20003f66270 */
[----:B------:R-:W-:Y:S01]  /*0f40*/  IMAD.WIDE.U32 R30, R0, c[0x0][0x1f0], R10 ;  /* 0x00007c00001e7a25 */ /* 0x000fe200078e000a */
[----:B------:R-:W-:-:S03]  /*0f50*/  ISETP.GE.AND P0, PT, R6, c[0x0][0x198], PT ;  /* 0x0000660006007a0c */ /* 0x000fc60003f06270 */
[C---:B------:R-:W-:Y:S01]  /*0f60*/  IMAD R3, R2.reuse, c[0x0][0x1f0], RZ ;  /* 0x00007c0002037a24 */ /* 0x040fe200078e02ff */
[----:B------:R1:W-:Y:S01]  /*0f70*/  STL.64 [R1+0x38], R30 ;  /* 0x0000381e01007387 */ /* 0x0003e20000100a00 */
[----:B------:R-:W-:Y:S01]  /*0f80*/  IMAD R2, R2, c[0x0][0x218], RZ ;  /* 0x0000860002027a24 */ /* 0x000fe200078e02ff */
[----:B------:R-:W-:Y:S01]  /*0f90*/  R2P PR, R25, 0x6 ;  /* 0x0000000619007804 */ /* 0x000fe20000000000 */
[C---:B------:R-:W-:Y:S02]  /*0fa0*/  IMAD R14, R0.reuse, c[0x0][0x1f4], R3 ;  /* 0x00007d00000e7a24 */ /* 0x040fe400078e0203 */
[C---:B------:R-:W-:Y:S02]  /*0fb0*/  IMAD R2, R0.reuse, c[0x0][0x21c], R2 ;  /* 0x0000870000027a24 */ /* 0x040fe400078e0202 */
[----:B------:R-:W-:Y:S01]  /*0fc0*/  IMAD.WIDE.U32 R32, R0, c[0x0][0x218], R8 ;  /* 0x0000860000207a25 */ /* 0x000fe200078e0008 */
[----:B------:R-:W-:Y:S02]  /*0fd0*/  IADD3 R37, R31, R14, RZ ;  /* 0x0000000e1f257210 */ /* 0x000fe40007ffe0ff */
[----:B------:R-:W-:Y:S01]  /*0fe0*/  LOP3.LUT R0, R20, 0xfffffe00, R4, 0xf8, !PT ;  /* 0xfffffe0014007812 */ /* 0x000fe200078ef804 */
[----:B------:R-:W-:Y:S01]  /*0ff0*/  IMAD.IADD R23, R33, 0x1, R2 ;  /* 0x0000000121177824 */ /* 0x000fe200078e0202 */
[----:B------:R1:W-:Y:S01]  /*1000*/  STL.64 [R1+0x10], R32 ;  /* 0x0000102001007387 */ /* 0x0003e20000100a00 */
[----:B------:R-:W-:-:S02]  /*1010*/  SEL R3, R18, 0xfffffff0, !P1 ;  /* 0xfffffff012037807 */ /* 0x000fc40004800000 */
[----:B------:R-:W-:Y:S01]  /*1020*/  SEL R4, R21, 0xffffffe0, !P2 ;  /* 0xffffffe015047807 */ /* 0x000fe20005000000 */
[----:B------:R1:W-:Y:S04]  /*1030*/  STL [R1+0x4], R23 ;  /* 0x0000041701007387 */ /* 0x0003e80000100800 */
[----:B------:R1:W-:Y:S01]  /*1040*/  STL [R1+0x34], R37 ;  /* 0x0000342501007387 */ /* 0x0003e20000100800 */
[----:B------:R-:W-:Y:S05]  /*1050*/  @P3 BRA `(.L_x_18) ;  /* 0x0000005000003947 */ /* 0x000fea0003800000 */
[----:B---34-:R-:W-:Y:S01]  /*1060*/  LEA R8, P1, R6, R15, 0x1 ;  /* 0x0000000f06087211 */ /* 0x018fe200078208ff */
[----:B------:R-:W-:-:S03]  /*1070*/  IMAD.SHL.U32 R2, R0, 0x2, RZ ;  /* 0x0000000200027824 */ /* 0x000fc600078e00ff */
[----:B------:R-:W-:-:S05]  /*1080*/  LEA.HI.X R9, R6, R16, R7, 0x1, P1 ;  /* 0x0000001006097211 */ /* 0x000fca00008f0c07 */
[----:B------:R-:W-:Y:S01]  /*1090*/  @!PT LDS RZ, [RZ] ;  /* 0x00000000fffff984 */ /* 0x000fe20000000800 */
[----:B------:R2:W-:Y:S04]  /*10a0*/  LDGSTS.E.BYPASS.LTC128B.128 [R2+0x7100], [R8.64], !P0 ;  /* 0x0710000008027fae */ /* 0x0005e8000c101d48 */
.L_x_18:
[----:B---34-:R-:W-:Y:S05]  /*10b0*/  BSYNC B0 ;  /* 0x0000000000007941 */ /* 0x018fea0003800000 */
.L_x_17:
[----:B--2---:R-:W-:Y:S01]  /*10c0*/  IADD3 R9, R17, 0x10, RZ ;  /* 0x0000001011097810 */ /* 0x004fe20007ffe0ff */
[----:B------:R2:W3:Y:S01]  /*10d0*/  SHFL.IDX PT, R2, R12, 0x1, 0x181f ;  /* 0x00381f000c027f89 */ /* 0x0004e200000e0000 */
[----:B------:R-:W-:Y:S02]  /*10e0*/  BSSY B0, `(.L_x_19) ;  /* 0x0000009000007945 */ /* 0x000fe40003800000 */
[----:B------:R-:W-:Y:S01]  /*10f0*/  ISETP.GE.AND P1, PT, R9, R5, PT ;  /* 0x000000050900720c */ /* 0x000fe20003f26270 */
[----:B------:R2:W4:-:S12]  /*1100*/  SHFL.IDX PT, R8, R13, 0x1, 0x181f ;  /* 0x00381f000d087f89 */ /* 0x00051800000e0000 */
[----:B------:R-:W-:Y:S05]  /*1110*/  @P1 BRA `(.L_x_20) ;  /* 0x0000005000001947 */ /* 0x000fea0003800000 */
[----:B----4-:R-:W-:-:S04]  /*1120*/  LEA R8, P1, R6, R8, 0x1 ;  /* 0x0000000806087211 */ /* 0x010fc800078208ff */
[----:B---3--:R-:W-:Y:S01]  /*1130*/  LEA.HI.X R9, R6, R2, R7, 0x1, P1 ;  /* 0x0000000206097211 */ /* 0x008fe200008f0c07 */
[----:B------:R-:W-:-:S05]  /*1140*/  IMAD.SHL.U32 R2, R0, 0x2, RZ ;  /* 0x0000000200027824 */ /* 0x000fca00078e00ff */
[----:B------:R-:W-:Y:S01]  /*1150*/  @!PT LDS RZ, [RZ] ;  /* 0x00000000fffff984 */ /* 0x000fe20000000800 */
[----:B------:R3:W-:Y:S03]  /*1160*/  LDGSTS.E.BYPASS.LTC128B.128 [R2+0x7900], [R8.64], !P0 ;  /* 0x0790000008027fae */ /* 0x0007e6000c101d48 */
.L_x_20:
[----:B------:R-:W-:Y:S05]  /*1170*/  BSYNC B0 ;  /* 0x0000000000007941 */ /* 0x000fea0003800000 */
.L_x_19:
[----:B---3--:R-:W-:Y:S01]  /*1180*/  IADD3 R9, R17, 0x20, RZ ;  /* 0x0000002011097810 */ /* 0x008fe20007ffe0ff */
[----:B------:R3:W1:Y:S01]  /*1190*/  SHFL.IDX PT, R2, R12, 0x2, 0x181f ;  /* 0x00581f000c027f89 */ /* 0x00066200000e0000 */
[----:B------:R-:W-:Y:S02]  /*11a0*/  BSSY B0, `(.L_x_21) ;  /* 0x0000009000007945 */ /* 0x000fe40003800000 */
[----:B------:R-:W-:Y:S01]  /*11b0*/  ISETP.GE.AND P1, PT, R9, R5, PT ;  /* 0x000000050900720c */ /* 0x000fe20003f26270 */
[----:B----4-:R3:W4:-:S12]  /*11c0*/  SHFL.IDX PT, R8, R13, 0x2, 0x181f ;  /* 0x00581f000d087f89 */ /* 0x01071800000e0000 */
[----:B------:R-:W-:Y:S05]  /*11d0*/  @P1 BRA `(.L_x_22) ;  /* 0x0000005000001947 */ /* 0x000fea0003800000 */
[----:B----4-:R-:W-:-:S04]  /*11e0*/  LEA R8, P1, R6, R8, 0x1 ;  /* 0x0000000806087211 */ /* 0x010fc800078208ff */
[----:B-1----:R-:W-:Y:S01]  /*11f0*/  LEA.HI.X R9, R6, R2, R7, 0x1, P1 ;  /* 0x0000000206097211 */ /* 0x002fe200008f0c07 */
[----:B------:R-:W-:-:S05]  /*1200*/  IMAD.SHL.U32 R2, R0, 0x2, RZ ;  /* 0x0000000200027824 */ /* 0x000fca00078e00ff */
[----:B------:R-:W-:Y:S01]  /*1210*/  @!PT LDS RZ, [RZ] ;  /* 0x00000000fffff984 */ /* 0x000fe20000000800 */
[----:B------:R1:W-:Y:S03]  /*1220*/  LDGSTS.E.BYPASS.LTC128B.128 [R2+0x8100], [R8.64], !P0 ;  /* 0x0810000008027fae */ /* 0x0003e6000c101d48 */
.L_x_22:
[----:B------:R-:W-:Y:S05]  /*1230*/  BSYNC B0 ;  /* 0x0000000000007941 */ /* 0x000fea0003800000 */
.L_x_21:
[----:B-1----:R-:W-:Y:S01]  /*1240*/  IADD3 R9, R17, 0x30, RZ ;  /* 0x0000003011097810 */ /* 0x002fe20007ffe0ff */
[----:B------:R1:W2:Y:S01]  /*1250*/  SHFL.IDX PT, R2, R12, 0x3, 0x181f ;  /* 0x00781f000c027f89 */ /* 0x0002a200000e0000 */
[----:B------:R-:W-:Y:S02]  /*1260*/  BSSY B0, `(.L_x_23) ;  /* 0x0000009000007945 */ /* 0x000fe40003800000 */
[----:B------:R-:W-:Y:S01]  /*1270*/  ISETP.GE.AND P1, PT, R9, R5, PT ;  /* 0x000000050900720c */ /* 0x000fe20003f26270 */
[----:B----4-:R1:W4:-:S12]  /*1280*/  SHFL.IDX PT, R8, R13, 0x3, 0x181f ;  /* 0x00781f000d087f89 */ /* 0x01031800000e0000 */
[----:B------:R-:W-:Y:S05]  /*1290*/  @P1 BRA `(.L_x_24) ;  /* 0x0000005000001947 */ /* 0x000fea0003800000 */
[----:B----4-:R-:W-:-:S04]  /*12a0*/  LEA R8, P1, R6, R8, 0x1 ;  /* 0x0000000806087211 */ /* 0x010fc800078208ff */
[----:B--2---:R-:W-:Y:S01]  /*12b0*/  LEA.HI.X R9, R6, R2, R7, 0x1, P1 ;  /* 0x0000000206097211 */ /* 0x004fe200008f0c07 */
[----:B------:R-:W-:-:S05]  /*12c0*/  IMAD.SHL.U32 R2, R0, 0x2, RZ ;  /* 0x0000000200027824 */ /* 0x000fca00078e00ff */
[----:B------:R-:W-:Y:S01]  /*12d0*/  @!PT LDS RZ, [RZ] ;  /* 0x00000000fffff984 */ /* 0x000fe20000000800 */
[----:B------:R2:W-:Y:S03]  /*12e0*/  LDGSTS.E.BYPASS.LTC128B.128 [R2+0x8900], [R8.64], !P0 ;  /* 0x0890000008027fae */ /* 0x0005e6000c101d48 */
.L_x_24:
[----:B------:R-:W-:Y:S05]  /*12f0*/  BSYNC B0 ;  /* 0x0000000000007941 */ /* 0x000fea0003800000 */
.L_x_23:
[----:B--2---:R-:W-:Y:S01]  /*1300*/  IADD3 R9, R17, 0x40, RZ ;  /* 0x0000004011097810 */ /* 0x004fe20007ffe0ff */
        /* <DEDUP_REMOVED lines=10> */
.L_x_26:
[----:B------:R-:W-:Y:S05]  /*13b0*/  BSYNC B0 ;  /* 0x0000000000007941 */ /* 0x000fea0003800000 */
.L_x_25:
        /* <DEDUP_REMOVED lines=11> */
.L_x_28:
[----:B------:R-:W-:Y:S05]  /*1470*/  BSYNC B0 ;  /* 0x0000000000007941 */ /* 0x000fea0003800000 */
.L_x_27:
        /* <DEDUP_REMOVED lines=11> */
.L_x_30:
[----:B------:R-:W-:Y:S05]  /*1530*/  BSYNC B0 ;  /* 0x0000000000007941 */ /* 0x000fea0003800000 */
.L_x_29:
[----:B-1--4-:R-:W1:Y:S01]  /*1540*/  SHFL.IDX PT, R8, R13, 0x7, 0x181f ;  /* 0x00f81f000d087f89 */ /* 0x012e6200000e0000 */
[----:B------:R-:W-:Y:S01]  /*1550*/  IADD3 R9, R17, 0x70, RZ ;  /* 0x0000007011097810 */ /* 0x000fe20007ffe0ff */
[----:B------:R-:W-:Y:S01]  /*1560*/  ULDC.64 UR4, c[0x0][0x208] ;  /* 0x0000820000047ab9 */ /* 0x000fe20000000a00 */
[----:B------:R-:W-:Y:S01]  /*1570*/  SHF.L.U32 R241, R0, 0x1, RZ ;  /* 0x0000000100f17819 */ /* 0x000fe200000006ff */
[----:B------:R-:W4:Y:S01]  /*1580*/  SHFL.IDX PT, R2, R12, 0x7, 0x181f ;  /* 0x00f81f000c027f89 */ /* 0x000f2200000e0000 */
[----:B------:R-:W-:Y:S01]  /*1590*/  ISETP.GE.AND P1, PT, R9, R5, PT ;  /* 0x000000050900720c */ /* 0x000fe20003f26270 */
[----:B------:R-:W-:Y:S01]  /*15a0*/  USHF.L.U32 UR7, UR4, 0x5, URZ ;  /* 0x0000000504077899 */ /* 0x000fe2000800063f */
[----:B------:R-:W-:Y:S01]  /*15b0*/  MOV R5, 0x70 ;  /* 0x0000007000057802 */ /* 0x000fe20000000f00 */
[----:B------:R-:W-:Y:S01]  /*15c0*/  UMOV UR6, 0x5 ;  /* 0x0000000500067882 */ /* 0x000fe20000000000 */
[C---:B------:R-:W-:Y:S01]  /*15d0*/  IADD3 R17, R195.reuse, -0x1, RZ ;  /* 0xffffffffc3117810 */ /* 0x040fe20007ffe0ff */
[----:B------:R-:W-:Y:S01]  /*15e0*/  USHF.L.U64.HI UR5, UR4, UR6, UR5 ;  /* 0x0000000604057299 */ /* 0x000fe20008010205 */
[----:B------:R-:W-:Y:S01]  /*15f0*/  MOV R198, R36 ;  /* 0x0000002400c67202 */ /* 0x000fe20000000f00 */
[----:B------:R-:W-:Y:S01]  /*1600*/  IMAD R156, R195, -0x70, R5 ;  /* 0xffffff90c39c7824 */ /* 0x000fe200078e0205 */
[----:B------:R-:W-:Y:S01]  /*1610*/  MOV R199, R37 ;  /* 0x0000002500c77202 */ /* 0x000fe20000000f00 */
[C---:B------:R-:W-:Y:S01]  /*1620*/  IMAD R10, R5.reuse, c[0x0][0x1e4], RZ ;  /* 0x00007900050a7a24 */ /* 0x040fe200078e02ff */
[----:B------:R-:W-:Y:S01]  /*1630*/  SHF.R.S32.HI R24, RZ, 0x1f, R17 ;  /* 0x0000001fff187819 */ /* 0x000fe20000011411 */
[----:B------:R-:W-:Y:S01]  /*1640*/  IMAD.WIDE.U32 R196, R5, c[0x0][0x1e0], RZ ;  /* 0x0000780005c47a25 */ /* 0x000fe200078e00ff */
[----:B------:R-:W-:-:S02]  /*1650*/  IADD3 R18, R156, R112, -R19 ;  /* 0x000000709c127210 */ /* 0x000fc40007ffe813 */
[----:B------:R-:W-:Y:S02]  /*1660*/  MOV R198, R30 ;  /* 0x0000001e00c67202 */ /* 0x000fe40000000f00 */
[----:B------:R-:W-:Y:S02]  /*1670*/  IADD3 R191, R197, R10, RZ ;  /* 0x0000000ac5bf7210 */ /* 0x000fe40007ffe0ff */
[----:B------:R-:W-:Y:S01]  /*1680*/  ISETP.GE.AND P5, PT, R18, 0x1, PT ;  /* 0x000000011200780c */ /* 0x000fe20003fa6270 */
[----:B------:R-:W-:Y:S01]  /*1690*/  STL.64 [R1+0x30], R198 ;  /* 0x000030c601007387 */ /* 0x000fe20000100a00 */
[----:B-1----:R-:W-:Y:S01]  /*16a0*/  @!P1 LEA R8, P2, R6, R8, 0x1 ;  /* 0x0000000806089211 */ /* 0x002fe200078408ff */
[----:B------:R-:W-:Y:S01]  /*16b0*/  IMAD R0, R191, R17, RZ ;  /* 0x00000011bf007224 */ /* 0x000fe200078e02ff */
[----:B------:R-:W-:Y:S02]  /*16c0*/  ISETP.GE.AND P3, PT, R18, 0x21, PT ;  /* 0x000000211200780c */ /* 0x000fe40003f66270 */
[----:B----4-:R-:W-:Y:S01]  /*16d0*/  @!P1 LEA.HI.X R9, R6, R2, R7, 0x1, P2 ;  /* 0x0000000206099211 */ /* 0x010fe200010f0c07 */
[----:B------:R-:W-:Y:S01]  /*16e0*/  IMAD R0, R24, R196, R0 ;  /* 0x000000c418007224 */ /* 0x000fe200078e0200 */
[----:B------:R-:W-:-:S02]  /*16f0*/  ISETP.GE.AND P2, PT, R6, c[0x0][0x1d4], PT ;  /* 0x0000750006007a0c */ /* 0x000fc40003f46270 */
[----:B------:R-:W-:Y:S01]  /*1700*/  MOV R193, c[0x0][0x1e0] ;  /* 0x0000780000c17a02 */ /* 0x000fe20000000f00 */
[----:B------:R-:W-:Y:S01]  /*1710*/  @!PT LDS RZ, [RZ] ;  /* 0x00000000fffff984 */ /* 0x000fe20000000800 */
[----:B------:R1:W-:Y:S01]  /*1720*/  @!P1 LDGSTS.E.BYPASS.LTC128B.128 [R241+0xa900], [R8.64], !P0 ;  /* 0x0a90000008f19fae */ /* 0x0003e2000c101d48 */
[C---:B------:R-:W-:Y:S02]  /*1730*/  ISETP.GE.AND P0, PT, R18.reuse, 0x11, PT ;  /* 0x000000111200780c */ /* 0x040fe40003f06270 */
[----:B------:R-:W-:Y:S01]  /*1740*/  ISETP.GE.AND P6, PT, R18, 0x31, PT ;  /* 0x000000311200780c */ /* 0x000fe20003fc6270 */
[----:B------:R-:W0:Y:S01]  /*1750*/  LDGDEPBAR ;  /* 0x00000000000079af */ /* 0x000e220000000000 */
[----:B--23--:R-:W-:Y:S01]  /*1760*/  IMAD.WIDE.U32 R12, R193, 0x20, RZ ;  /* 0x00000020c10c7825 */ /* 0x00cfe200078e00ff */
[----:B------:R-:W-:Y:S02]  /*1770*/  MOV R194, c[0x0][0x1e4] ;  /* 0x0000790000c27a02 */ /* 0x000fe40000000f00 */
[----:B------:R-:W-:Y:S02]  /*1780*/  MOV R30, R22 ;  /* 0x00000016001e7202 */ /* 0x000fe40000000f00 */
[----:B------:R-:W-:-:S02]  /*1790*/  SHF.L.U32 R7, R194, 0x5, RZ ;  /* 0x00000005c2077819 */ /* 0x000fc400000006ff */
[----:B------:R-:W-:Y:S02]  /*17a0*/  MOV R31, R23 ;  /* 0x00000017001f7202 */ /* 0x000fe40000000f00 */
[----:B------:R-:W-:Y:S02]  /*17b0*/  SHF.R.S32.HI R15, RZ, 0x4, R27 ;  /* 0x00000004ff0f7819 */ /* 0x000fe4000001141b */
[----:B------:R-:W-:Y:S02]  /*17c0*/  SHF.L.U32 R19, R19, 0x3, RZ ;  /* 0x0000000313137819 */ /* 0x000fe400000006ff */
[----:B------:R-:W-:Y:S02]  /*17d0*/  LEA.HI R14, R27, R15, RZ, 0x1 ;  /* 0x0000000f1b0e7211 */ /* 0x000fe400078f08ff */
[----:B------:R-:W-:Y:S02]  /*17e0*/  MOV R30, R32 ;  /* 0x00000020001e7202 */ /* 0x000fe40000000f00 */
[----:B------:R-:W-:-:S03]  /*17f0*/  LEA.HI R190, R28, R192, RZ, 0x5 ;  /* 0x000000c01cbe7211 */ /* 0x000fc600078f28ff */
[----:B------:R-:W-:Y:S01]  /*1800*/  STL.64 [R1], R30 ;  /* 0x0000001e01007387 */ /* 0x000fe20000100a00 */
[----:B-1----:R-:W-:-:S03]  /*1810*/  IMAD.WIDE.U32 R8, R17, R196, R198 ;  /* 0x000000c411087225 */ /* 0x002fc600078e00c6 */
[----:B------:R-:W-:Y:S02]  /*1820*/  BAR.SYNC.DEFER_BLOCKING 0x0 ;  /* 0x0000000000007b1d */ /* 0x000fe40000010000 */
[C---:B------:R-:W-:Y:S02]  /*1830*/  @P5 LEA R10, P1, R8.reuse, c[0x0][0x1c8], 0x1 ;  /* 0x00007200080a5a11 */ /* 0x040fe400078208ff */
[----:B------:R-:W-:Y:S02]  /*1840*/  IADD3 R9, R9, R0, RZ ;  /* 0x0000000009097210 */ /* 0x000fe40007ffe0ff */
[----:B------:R-:W-:Y:S02]  /*1850*/  @P0 LEA R0, P4, R193, R8, 0x4 ;  /* 0x00000008c1000211 */ /* 0x000fe400078820ff */
[C---:B------:R-:W-:Y:S02]  /*1860*/  @P5 LEA.HI.X R11, R8.reuse, c[0x0][0x1cc], R9, 0x1, P1 ;  /* 0x00007300080b5a11 */ /* 0x040fe400008f0c09 */
[----:B------:R-:W-:-:S02]  /*1870*/  @P3 IADD3 R2, P1, R8, R12, RZ ;  /* 0x0000000c08023210 */ /* 0x000fc40007f3e0ff */
[----:B------:R-:W-:Y:S02]  /*1880*/  @P0 LEA.HI.X R5, R193, R9, R194, 0x4, P4 ;  /* 0x00000009c1050211 */ /* 0x000fe400020f24c2 */
[C---:B------:R-:W-:Y:S02]  /*1890*/  @P0 LEA R12, P4, R0.reuse, c[0x0][0x1c8], 0x1 ;  /* 0x00007200000c0a11 */ /* 0x040fe400078808ff */
[----:B------:R-:W-:Y:S02]  /*18a0*/  @P3 IADD3.X R7, R9, R13, R7, P1, !PT ;  /* 0x0000000d09073210 */ /* 0x000fe40000ffe407 */
[----:B------:R-:W-:Y:S01]  /*18b0*/  @P0 LEA.HI.X R13, R0, c[0x0][0x1cc], R5, 0x1, P4 ;  /* 0x00007300000d0a11 */ /* 0x000fe200020f0c05 */
[----:B------:R-:W-:Y:S01]  /*18c0*/  @P6 IMAD R0, R194, 0x30, RZ ;  /* 0x00000030c2006824 */ /* 0x000fe200078e02ff */
[C---:B------:R-:W-:Y:S01]  /*18d0*/  ISETP.GE.AND P4, PT, R18.reuse, 0x51, PT ;  /* 0x000000511200780c */ /* 0x040fe20003f86270 */
[----:B------:R-:W-:Y:S01]  /*18e0*/  @!PT LDS RZ, [RZ] ;  /* 0x00000000fffff984 */ /* 0x000fe20000000800 */
[----:B------:R-:W-:Y:S01]  /*18f0*/  @!PT LDS RZ, [RZ] ;  /* 0x00000000fffff984 */ /* 0x000fe20000000800 */
[----:B------:R-:W-:Y:S01]  /*1900*/  @!PT LDS RZ, [RZ] ;  /* 0x00000000fffff984 */ /* 0x000fe20000000800 */
[----:B------:R1:W-:Y:S01]  /*1910*/  @P5 LDGSTS.E.BYPASS.LTC128B.128 [R241+0x3900], [R10.64], !P2 ;  /* 0x039000000af15fae */ /* 0x0003e2000d101d48 */
[----:B------:R-:W-:-:S03]  /*1920*/  ISETP.GE.AND P5, PT, R18, 0x41, PT ;  /* 0x000000411200780c */ /* 0x000fc60003fa6270 */
[----:B------:R2:W-:Y:S01]  /*1930*/  @P0 LDGSTS.E.BYPASS.LTC128B.128 [R241+0x4100], [R12.64], !P2 ;  /* 0x041000000cf10fae */ /* 0x0005e2000d101d48 */
[----:B-1----:R-:W-:Y:S01]  /*1940*/  @P6 IMAD.WIDE.U32 R10, R193, 0x30, R8 ;  /* 0x00000030c10a6825 */ /* 0x002fe200078e0008 */
[----:B--2---:R-:W-:-:S04]  /*1950*/  @P3 LEA R12, P1, R2, c[0x0][0x1c8], 0x1 ;  /* 0x00007200020c3a11 */ /* 0x004fc800078208ff */
[----:B------:R-:W-:Y:S02]  /*1960*/  @P6 IADD3 R0, R11, R0, RZ ;  /* 0x000000000b006210 */ /* 0x000fe40007ffe0ff */
[----:B------:R-:W-:Y:S02]  /*1970*/  @P6 LEA R22, P0, R10, c[0x0][0x1c8], 0x1 ;  /* 0x000072000a166a11 */ /* 0x000fe400078008ff */
[----:B------:R-:W-:Y:S01]  /*1980*/  @P3 LEA.HI.X R13, R2, c[0x0][0x1cc], R7, 0x1, P1 ;  /* 0x00007300020d3a11 */ /* 0x000fe200008f0c07 */
[----:B------:R-:W-:Y:S01]  /*1990*/  @P4 IMAD R7, R194, 0x50, RZ ;  /* 0x00000050c2074824 */ /* 0x000fe200078e02ff */
[----:B------:R-:W-:Y:S02]  /*19a0*/  @P6 LEA.HI.X R23, R10, c[0x0][0x1cc], R0, 0x1, P0 ;  /* 0x000073000a176a11 */ /* 0x000fe400000f0c00 */
[----:B------:R-:W-:Y:S01]  /*19b0*/  @P5 LEA R0, P0, R193, R8, 0x6 ;  /* 0x00000008c1005211 */ /* 0x000fe200078030ff */
[----:B------:R1:W-:Y:S01]  /*19c0*/  @P3 LDGSTS.E.BYPASS.LTC128B.128 [R241+0x4900], [R12.64], !P2 ;  /* 0x049000000cf13fae */ /* 0x0003e2000d101d48 */
[----:B------:R-:W-:-:S02]  /*19d0*/  SHF.L.U32 R2, R40, 0x6, RZ ;  /* 0x0000000628027819 */ /* 0x000fc400000006ff */
[----:B------:R-:W-:Y:S01]  /*19e0*/  @P4 MOV R10, R8 ;  /* 0x00000008000a4202 */ /* 0x000fe20000000f00 */
[----:B------:R2:W-:Y:S01]  /*19f0*/  @P6 LDGSTS.E.BYPASS.LTC128B.128 [R241+0x5100], [R22.64], !P2 ;  /* 0x0510000016f16fae */ /* 0x0005e2000d101d48 */
[-C--:B------:R-:W-:Y:S02]  /*1a00*/  @P4 MOV R11, R9.reuse ;  /* 0x00000009000b4202 */ /* 0x080fe40000000f00 */
[C---:B------:R-:W-:Y:S02]  /*1a10*/  @P5 LEA.HI.X R5, R193.reuse, R9, R194, 0x6, P0 ;  /* 0x00000009c1055211 */ /* 0x040fe400000f34c2 */
[----:B------:R-:W-:Y:S01]  /*1a20*/  ISETP.GE.AND P1, PT, R18, 0x61, PT ;  /* 0x000000611200780c */ /* 0x000fe20003f26270 */
[----:B------:R-:W-:Y:S01]  /*1a30*/  @P4 IMAD.WIDE.U32 R10, R193, 0x50, R10 ;  /* 0x00000050c10a4825 */ /* 0x000fe200078e000a */
[----:B------:R-:W-:Y:S02]  /*1a40*/  @P5 LEA R20, P0, R0, c[0x0][0x1c8], 0x1 ;  /* 0x0000720000145a11 */ /* 0x000fe400078008ff */
[----:B------:R-:W-:-:S02]  /*1a50*/  LOP3.LUT R2, R2, 0x1c0, RZ, 0xc0, !PT ;  /* 0x000001c002027812 */ /* 0x000fc400078ec0ff */
[----:B------:R-:W-:Y:S02]  /*1a60*/  @P5 LEA.HI.X R21, R0, c[0x0][0x1cc], R5, 0x1, P0 ;  /* 0x0000730000155a11 */ /* 0x000fe400000f0c05 */
[----:B------:R-:W-:Y:S02]  /*1a70*/  LOP3.LUT R0, R2, 0x8, R19, 0xf8, !PT ;  /* 0x0000000802007812 */ /* 0x000fe400078ef813 */
[----:B------:R-:W-:Y:S01]  /*1a80*/  SHF.R.U32.HI R2, RZ, 0x3, R2 ;  /* 0x00000003ff027819 */ /* 0x000fe20000011602 */
[----:B------:R2:W-:Y:S01]  /*1a90*/  @P5 LDGSTS.E.BYPASS.LTC128B.128 [R241+0x5900], [R20.64], !P2 ;  /* 0x0590000014f15fae */ /* 0x0005e2000d101d48 */
[----:B------:R-:W-:Y:S01]  /*1aa0*/  LOP3.LUT R5, R14, 0xfffffffe, RZ, 0xc0, !PT ;  /* 0xfffffffe0e057812 */ /* 0x000fe200078ec0ff */
[----:B------:R-:W-:Y:S01]  /*1ab0*/  @P1 IMAD.WIDE.U32 R8, R193, 0x60, R8 ;  /* 0x00000060c1081825 */ /* 0x000fe200078e0008 */
[----:B------:R-:W-:Y:S02]  /*1ac0*/  @P4 IADD3 R7, R11, R7, RZ ;  /* 0x000000070b074210 */ /* 0x000fe40007ffe0ff */
[----:B------:R-:W-:-:S02]  /*1ad0*/  @P4 LEA R14, P0, R10, c[0x0][0x1c8], 0x1 ;  /* 0x000072000a0e4a11 */ /* 0x000fc400078008ff */
[----:B------:R-:W-:Y:S01]  /*1ae0*/  LOP3.LUT R16, R0, R2, RZ, 0x3c, !PT ;  /* 0x0000000200107212 */ /* 0x000fe200078e3cff */
[----:B-1----:R-:W-:Y:S01]  /*1af0*/  IMAD R13, R24, c[0x0][0x208], RZ ;  /* 0x00008200180d7a24 */ /* 0x002fe200078e02ff */
[----:B------:R-:W-:Y:S02]  /*1b00*/  IADD3 R5, R15, -R5, RZ ;  /* 0x800000050f057210 */ /* 0x000fe40007ffe0ff */
[----:B------:R-:W-:Y:S01]  /*1b10*/  SHF.L.U32 R0, R25, 0x6, RZ ;  /* 0x0000000619007819 */ /* 0x000fe200000006ff */
[C---:B------:R-:W-:Y:S01]  /*1b20*/  IMAD R13, R17.reuse, c[0x0][0x20c], R13 ;  /* 0x00008300110d7a24 */ /* 0x040fe200078e020d */
[----:B------:R-:W-:Y:S01]  /*1b30*/  @P4 LEA.HI.X R15, R10, c[0x0][0x1cc], R7, 0x1, P0 ;  /* 0x000073000a0f4a11 */ /* 0x000fe200000f0c07 */
[----:B------:R-:W-:Y:S01]  /*1b40*/  @P1 IMAD R7, R194, 0x60, RZ ;  /* 0x00000060c2071824 */ /* 0x000fe200078e02ff */
[----:B------:R-:W-:Y:S01]  /*1b50*/  LOP3.LUT R2, R0, 0x1c0, RZ, 0xc0, !PT ;  /* 0x000001c000027812 */ /* 0x000fe200078ec0ff */
[----:B------:R-:W-:Y:S01]  /*1b60*/  IMAD.WIDE.U32 R10, R17, c[0x0][0x208], RZ ;  /* 0x00008200110a7a25 */ /* 0x000fe200078e00ff */
[C---:B------:R-:W-:Y:S01]  /*1b70*/  LEA R0, R5.reuse, R16, 0x9 ;  /* 0x0000001005007211 */ /* 0x040fe200078e48ff */
[----:B------:R1:W-:Y:S01]  /*1b80*/  @P4 LDGSTS.E.BYPASS.LTC128B.128 [R241+0x6100], [R14.64], !P2 ;  /* 0x061000000ef14fae */ /* 0x0003e2000d101d48 */
[----:B------:R-:W-:-:S02]  /*1b90*/  SHF.L.U32 R16, R5, 0x3, RZ ;  /* 0x0000000305107819 */ /* 0x000fc400000006ff */
[----:B------:R-:W-:Y:S02]  /*1ba0*/  @P1 IADD3 R5, R9, R7, RZ ;  /* 0x0000000709051210 */ /* 0x000fe40007ffe0ff */
[----:B------:R-:W-:Y:S02]  /*1bb0*/  @P1 LEA R12, P0, R8, c[0x0][0x1c8], 0x1 ;  /* 0x00007200080c1a11 */ /* 0x000fe400078008ff */
[----:B------:R-:W-:Y:S01]  /*1bc0*/  IADD3 R7, R11, R13, RZ ;  /* 0x0000000d0b077210 */ /* 0x000fe20007ffe0ff */
[----:B------:R-:W-:Y:S01]  /*1bd0*/  IMAD.WIDE.U32 R10, R10, 0x70, R30 ;  /* 0x000000700a0a7825 */ /* 0x000fe200078e001e */
[----:B------:R-:W-:Y:S02]  /*1be0*/  @P1 LEA.HI.X R13, R8, c[0x0][0x1cc], R5, 0x1, P0 ;  /* 0x00007300080d1a11 */ /* 0x000fe400000f0c05 */
[----:B------:R-:W-:Y:S02]  /*1bf0*/  LOP3.LUT P3, RZ, R40, 0x2, RZ, 0xc0, !PT ;  /* 0x0000000228ff7812 */ /* 0x000fe4000786c0ff */
[----:B------:R-:W-:Y:S01]  /*1c00*/  SHF.L.U32 R119, R0, 0x1, RZ ;  /* 0x0000000100777819 */ /* 0x000fe200000006ff */
[----:B------:R3:W-:Y:S01]  /*1c10*/  @P1 LDGSTS.E.BYPASS.LTC128B.128 [R241+0x6900], [R12.64], !P2 ;  /* 0x069000000cf11fae */ /* 0x0007e2000d101d48 */
[----:B------:R-:W-:Y:S01]  /*1c20*/  IMAD R0, R7, 0x70, RZ ;  /* 0x0000007007007824 */ /* 0x000fe200078e02ff */
[----:B------:R-:W-:-:S02]  /*1c30*/  LOP3.LUT R8, R2, 0x8, R16, 0xf8, !PT ;  /* 0x0000000802087812 */ /* 0x000fc400078ef810 */
[----:B------:R-:W0:Y:S01]  /*1c40*/  LDGDEPBAR ;  /* 0x00000000000079af */ /* 0x000e220000000000 */
[----:B------:R-:W-:Y:S02]  /*1c50*/  IADD3 R5, R119, 0x3900, RZ ;  /* 0x0000390077057810 */ /* 0x000fe40007ffe0ff */
[----:B------:R-:W-:Y:S02]  /*1c60*/  SHF.R.U32.HI R2, RZ, 0x3, R2 ;  /* 0x00000003ff027819 */ /* 0x000fe40000011602 */
[----:B------:R-:W-:Y:S02]  /*1c70*/  LEA R16, P0, R10, c[0x0][0x1f8], 0x1 ;  /* 0x00007e000a107a11 */ /* 0x000fe400078008ff */
[----:B------:R-:W-:Y:S02]  /*1c80*/  IADD3 R0, R11, R0, RZ ;  /* 0x000000000b007210 */ /* 0x000fe40007ffe0ff */
[----:B------:R-:W-:Y:S02]  /*1c90*/  IADD3 R234, R119, 0x3920, RZ ;  /* 0x0000392077ea7810 */ /* 0x000fe40007ffe0ff */
[----:B------:R-:W-:-:S02]  /*1ca0*/  @P3 IADD3 R234, R5, -0x20, RZ ;  /* 0xffffffe005ea3810 */ /* 0x000fc40007ffe0ff */
[----:B------:R-:W-:Y:S02]  /*1cb0*/  LOP3.LUT R5, R8, R2, RZ, 0x3c, !PT ;  /* 0x0000000208057212 */ /* 0x000fe400078e3cff */
[----:B------:R-:W-:Y:S02]  /*1cc0*/  LEA.HI.X R17, R10, c[0x0][0x1fc], R0, 0x1, P0 ;  /* 0x00007f000a117a11 */ /* 0x000fe400000f0c00 */
[----:B------:R-:W-:Y:S02]  /*1cd0*/  SHF.L.U32 R2, R26, 0x6, RZ ;  /* 0x000000061a027819 */ /* 0x000fe400000006ff */
[----:B------:R-:W-:Y:S02]  /*1ce0*/  SHF.L.U32 R0, R190, 0x5, RZ ;  /* 0x00000005be007819 */ /* 0x000fe400000006ff */
[----:B------:R-:W-:Y:S02]  /*1cf0*/  LOP3.LUT R2, R2, 0xfffffe00, RZ, 0xc0, !PT ;  /* 0xfffffe0002027812 */ /* 0x000fe400078ec0ff */
[----:B------:R-:W-:Y:S01]  /*1d00*/  LOP3.LUT R0, R0, 0x7ffffc00, RZ, 0xc0, !PT ;  /* 0x7ffffc0000007812 */ /* 0x000fe200078ec0ff */
[----:B------:R-:W-:-:S04]  /*1d10*/  DEPBAR.LE SB0, 0x1 ;  /* 0x000080400000791a */ /* 0x000fc80000000000 */
[----:B------:R-:W-:-:S04]  /*1d20*/  DEPBAR.LE SB0, 0x0 ;  /* 0x000080000000791a */ /* 0x000fc80000000000 */
[----:B------:R-:W-:Y:S01]  /*1d30*/  BAR.SYNC.DEFER_BLOCKING 0x0 ;  /* 0x0000000000007b1d */ /* 0x000fe20000010000 */
[----:B------:R-:W-:Y:S02]  /*1d40*/  IADD3 R0, R5, R2, R0 ;  /* 0x0000000205007210 */ /* 0x000fe40007ffe000 */
[----:B------:R-:W-:Y:S02]  /*1d50*/  ISETP.GE.AND P3, PT, R6, c[0x0][0x1d4], PT ;  /* 0x0000750006007a0c */ /* 0x000fe40003f66270 */
[----:B------:R-:W-:Y:S02]  /*1d60*/  SHF.L.U32 R230, R0, 0x1, RZ ;  /* 0x0000000100e67819 */ /* 0x000fe400000006ff */
[----:B------:R-:W-:Y:S02]  /*1d70*/  ISETP.LT.OR P6, PT, R18, 0x1, P3 ;  /* 0x000000011200780c */ /* 0x000fe40001fc1670 */
[----:B---3--:R-:W-:Y:S02]  /*1d80*/  IADD3 R12, P1, R16, UR7, RZ ;  /* 0x00000007100c7c10 */ /* 0x008fe4000ff3e0ff */
[----:B------:R-:W-:-:S02]  /*1d90*/  LEA R233, R3, R230, 0x1 ;  /* 0x000000e603e97211 */ /* 0x000fc400078e08ff */
[----:B------:R-:W-:Y:S02]  /*1da0*/  ISETP.LT.OR P5, PT, R18, 0x11, P3 ;  /* 0x000000111200780c */ /* 0x000fe40001fa1670 */
[----:B------:R-:W-:Y:S02]  /*1db0*/  IADD3 R10, P4, R12, UR7, RZ ;  /* 0x000000070c0a7c10 */ /* 0x000fe4000ff9e0ff */
[----:B------:R-:W-:Y:S02]  /*1dc0*/  ISETP.LT.OR P0, PT, R18, 0x21, P3 ;  /* 0x000000211200780c */ /* 0x000fe40001f01670 */
[----:B------:R-:W-:Y:S02]  /*1dd0*/  IADD3.X R13, R17, UR5, RZ, P1, !PT ;  /* 0x00000005110d7c10 */ /* 0x000fe40008ffe4ff */
[----:B------:R-:W-:Y:S02]  /*1de0*/  IADD3 R8, P1, R10, UR7, RZ ;  /* 0x000000070a087c10 */ /* 0x000fe4000ff3e0ff */
[----:B------:R-:W-:Y:S01]  /*1df0*/  IADD3.X R11, R13, UR5, RZ, P4, !PT ;  /* 0x000000050d0b7c10 */ /* 0x000fe2000a7fe4ff */
[----:B------:R-:W-:Y:S01]  /*1e00*/  LDSM.16.M88.4 R36, [R230+0x7100] ;  /* 0x00710000e624783b */ /* 0x000fe20000000200 */
[----:B------:R-:W-:-:S02]  /*1e10*/  IADD3 R6, P4, R8, UR7, RZ ;  /* 0x0000000708067c10 */ /* 0x000fc4000ff9e0ff */
[----:B------:R-:W-:Y:S01]  /*1e20*/  IADD3.X R9, R11, UR5, RZ, P1, !PT ;  /* 0x000000050b097c10 */ /* 0x000fe20008ffe4ff */
[----:B------:R-:W3:Y:S01]  /*1e30*/  LDSM.16.M88.4 R48, [R119+0x3900] ;  /* 0x003900007730783b */ /* 0x000ee20000000200 */
[----:B------:R-:W-:Y:S02]  /*1e40*/  LOP3.LUT P1, RZ, R40, 0x4, RZ, 0xc0, !PT ;  /* 0x0000000428ff7812 */ /* 0x000fe4000782c0ff */
[----:B------:R-:W-:Y:S01]  /*1e50*/  IADD3.X R7, R9, UR5, RZ, P4, !PT ;  /* 0x0000000509077c10 */ /* 0x000fe2000a7fe4ff */
[----:B------:R-:W4:Y:S01]  /*1e60*/  LDSM.16.M88.4 R32, [R230+0x9100] ;  /* 0x00910000e620783b */ /* 0x000f220000000200 */
[----:B------:R-:W-:Y:S02]  /*1e70*/  ISETP.LT.OR P4, PT, R18, 0x51, P3 ;  /* 0x000000511200780c */ /* 0x000fe40001f81670 */
[----:B------:R-:W-:Y:S01]  /*1e80*/  MOV R0, 0x40 ;  /* 0x0000004000007802 */ /* 0x000fe20000000f00 */
[----:B------:R-:W-:Y:S01]  /*1e90*/  LDSM.16.M88.4 R80, [R119+0x4100] ;  /* 0x004100007750783b */ /* 0x000fe20000000200 */
[----:B------:R-:W-:-:S02]  /*1ea0*/  LEA R231, R4, R230, 0x1 ;  /* 0x000000e604e77211 */ /* 0x000fc400078e08ff */
[----:B------:R-:W-:Y:S01]  /*1eb0*/  SEL R0, R0, 0xffffffc0, !P1 ;  /* 0xffffffc000007807 */ /* 0x000fe20004800000 */
[----:B------:R-:W-:Y:S01]  /*1ec0*/  LDSM.16.M88.4 R88, [R119+0x4900] ;  /* 0x004900007758783b */ /* 0x000fe20000000200 */
[----:B------:R-:W-:Y:S02]  /*1ed0*/  LEA R232, R3, R231, 0x1 ;  /* 0x000000e703e87211 */ /* 0x000fe400078e08ff */
[----:B------:R-:W-:Y:S01]  /*1ee0*/  IADD3 R229, R119, R0, RZ ;  /* 0x0000000077e57210 */ /* 0x000fe20007ffe0ff */
[----:B------:R-:W-:Y:S01]  /*1ef0*/  LDSM.16.M88.4 R96, [R119+0x5100] ;  /* 0x005100007760783b */ /* 0x000fe20000000200 */
[----:B------:R-:W-:Y:S02]  /*1f00*/  IADD3 R228, R0, R234, RZ ;  /* 0x000000ea00e47210 */ /* 0x000fe40007ffe0ff */
[C---:B------:R-:W-:Y:S01]  /*1f10*/  IADD3 R240, R234.reuse, 0x800, RZ ;  /* 0x00000800eaf07810 */ /* 0x040fe20007ffe0ff */
[----:B------:R-:W-:Y:S01]  /*1f20*/  LDSM.16.M88.4 R104, [R119+0x5900] ;  /* 0x005900007768783b */ /* 0x000fe20000000200 */
[----:B------:R-:W-:-:S02]  /*1f30*/  IADD3 R239, R234, 0x1000, RZ ;  /* 0x00001000eaef7810 */ /* 0x000fc40007ffe0ff */
[C---:B------:R-:W-:Y:S01]  /*1f40*/  IADD3 R238, R234.reuse, 0x1800, RZ ;  /* 0x00001800eaee7810 */ /* 0x040fe20007ffe0ff */
[----:B------:R-:W-:Y:S01]  /*1f50*/  LDSM.16.M88.4 R120, [R119+0x6100] ;  /* 0x006100007778783b */ /* 0x000fe20000000200 */
[C---:B------:R-:W-:Y:S02]  /*1f60*/  IADD3 R237, R234.reuse, 0x2000, RZ ;  /* 0x00002000eaed7810 */ /* 0x040fe40007ffe0ff */
[C---:B------:R-:W-:Y:S01]  /*1f70*/  IADD3 R236, R234.reuse, 0x2800, RZ ;  /* 0x00002800eaec7810 */ /* 0x040fe20007ffe0ff */
[----:B------:R-:W-:Y:S01]  /*1f80*/  LDSM.16.M88.4 R128, [R119+0x6900] ;  /* 0x006900007780783b */ /* 0x000fe20000000200 */
[----:B------:R-:W-:-:S03]  /*1f90*/  IADD3 R235, R234, 0x3000, RZ ;  /* 0x00003000eaeb7810 */ /* 0x000fc60007ffe0ff */
[----:B------:R-:W-:Y:S04]  /*1fa0*/  LDSM.16.M88.4 R28, [R233+0x7100] ;  /* 0x00710000e91c783b */ /* 0x000fe80000000200 */
[----:B------:R-:W-:Y:S04]  /*1fb0*/  LDSM.16.M88.4 R24, [R233+0x9100] ;  /* 0x00910000e918783b */ /* 0x000fe80000000200 */
[----:B------:R-:W5:Y:S01]  /*1fc0*/  LDSM.16.M88.4 R52, [R234] ;  /* 0x00000000ea34783b */ /* 0x000f620000000200 */
[----:B---3--:R-:W-:Y:S03]  /*1fd0*/  HMMA.16816.F32.BF16 R68, R36, R50, RZ ;  /* 0x000000322444723c */ /* 0x008fe600000418ff */
[----:B------:R-:W-:Y:S04]  /*1fe0*/  LDSM.16.M88.4 R84, [R234+0x800] ;  /* 0x00080000ea54783b */ /* 0x000fe80000000200 */
[----:B------:R-:W-:Y:S01]  /*1ff0*/  LDSM.16.M88.4 R92, [R234+0x1000] ;  /* 0x00100000ea5c783b */ /* 0x000fe20000000200 */
[----:B----4-:R-:W-:Y:S03]  /*2000*/  HMMA.16816.F32.BF16 R56, R32, R48, RZ ;  /* 0x000000302038723c */ /* 0x010fe600000418ff */
[----:B------:R-:W-:Y:S04]  /*2010*/  LDSM.16.M88.4 R100, [R234+0x1800] ;  /* 0x00180000ea64783b */ /* 0x000fe80000000200 */
[----:B------:R-:W-:Y:S04]  /*2020*/  LDSM.16.M88.4 R108, [R234+0x2000] ;  /* 0x00200000ea6c783b */ /* 0x000fe80000000200 */
[----:B------:R-:W-:Y:S04]  /*2030*/  LDSM.16.M88.4 R124, [R234+0x2800] ;  /* 0x00280000ea7c783b */ /* 0x000fe80000000200 */
[----:B------:R-:W-:Y:S04]  /*2040*/  LDSM.16.M88.4 R132, [R234+0x3000] ;  /* 0x00300000ea84783b */ /* 0x000fe80000000200 */
[----:B------:R-:W-:Y:S01]  /*2050*/  @!PT LDS RZ, [RZ] ;  /* 0x00000000fffff984 */ /* 0x000fe20000000800 */
[----:B------:R-:W-:Y:S01]  /*2060*/  @!PT LDS RZ, [RZ] ;  /* 0x00000000fffff984 */ /* 0x000fe20000000800 */
[----:B------:R-:W-:Y:S01]  /*2070*/  @!PT LDS RZ, [RZ] ;  /* 0x00000000fffff984 */ /* 0x000fe20000000800 */
[----:B------:R3:W-:Y:S01]  /*2080*/  LDGSTS.E.BYPASS.LTC128B.128 [R241+0x100], [R16.64], !P6 ;  /* 0x0010000010f17fae */ /* 0x0007e2000f101d48 */
[----:B------:R-:W-:-:S03]  /*2090*/  ISETP.LT.OR P6, PT, R18, 0x31, P3 ;  /* 0x000000311200780c */ /* 0x000fc60001fc1670 */
[----:B------:R1:W-:Y:S01]  /*20a0*/  LDGSTS.E.BYPASS.LTC128B.128 [R241+0x900], [R12.64], !P5 ;  /* 0x009000000cf17fae */ /* 0x0003e2000e901d48 */
[C---:B------:R-:W-:Y:S02]  /*20b0*/  ISETP.LT.OR P5, PT, R18.reuse, 0x41, P3 ;  /* 0x000000411200780c */ /* 0x040fe40001fa1670 */
[----:B------:R-:W-:Y:S01]  /*20c0*/  ISETP.LT.OR P3, PT, R18, 0x61, P3 ;  /* 0x000000611200780c */ /* 0x000fe20001f61670 */
[----:B------:R4:W-:Y:S01]  /*20d0*/  LDGSTS.E.BYPASS.LTC128B.128 [R241+0x1100], [R10.64], !P0 ;  /* 0x011000000af17fae */ /* 0x0009e2000c101d48 */
[----:B-----5:R-:W-:Y:S05]  /*20e0*/  HMMA.16816.F32.BF16 R56, R24, R52, R56 ;  /* 0x000000341838723c */ /* 0x020fea0000041838 */
[----:B------:R5:W-:Y:S04]  /*20f0*/  LDGSTS.E.BYPASS.LTC128B.128 [R241+0x1900], [R8.64], !P6 ;  /* 0x0190000008f17fae */ /* 0x000be8000f101d48 */
[----:B------:R2:W-:Y:S01]  /*2100*/  LDGSTS.E.BYPASS.LTC128B.128 [R241+0x2100], [R6.64], !P5 ;  /* 0x0210000006f17fae */ /* 0x0005e2000e901d48 */
[----:B-1----:R-:W-:Y:S01]  /*2110*/  HMMA.16816.F32.BF16 R12, R36, R48, RZ ;  /* 0x00000030240c723c */ /* 0x002fe200000418ff */
[----:B----4-:R-:W-:-:S04]  /*2120*/  IADD3 R10, P0, R6, UR7, RZ ;  /* 0x00000007060a7c10 */ /* 0x010fc8000ff1e0ff */
[----:B------:R-:W-:Y:S02]  /*2130*/  IADD3.X R11, R7, UR5, RZ, P0, !PT ;  /* 0x00000005070b7c10 */ /* 0x000fe400087fe4ff */
[----:B-----5:R-:W-:Y:S02]  /*2140*/  IADD3 R8, P1, R10, UR7, RZ ;  /* 0x000000070a087c10 */ /* 0x020fe4000ff3e0ff */
[----:B------:R-:W-:Y:S01]  /*2150*/  ISETP.GE.AND P0, PT, R112, 0x71, PT ;  /* 0x000000717000780c */ /* 0x000fe20003f06270 */
[----:B------:R1:W-:Y:S01]  /*2160*/  LDGSTS.E.BYPASS.LTC128B.128 [R241+0x2900], [R10.64], !P4 ;  /* 0x029000000af17fae */ /* 0x0003e2000e101d48 */
[----:B------:R-:W-:-:S05]  /*2170*/  IADD3.X R9, R11, UR5, RZ, P1, !PT ;  /* 0x000000050b097c10 */ /* 0x000fca0008ffe4ff */
[----:B------:R1:W-:Y:S04]  /*2180*/  LDGSTS.E.BYPASS.LTC128B.128 [R241+0x3100], [R8.64], !P3 ;  /* 0x0310000008f17fae */ /* 0x0003e8000d901d48 */
[----:B------:R-:W-:Y:S04]  /*2190*/  LDSM.16.M88.4 R40, [R229+0x3900] ;  /* 0x00390000e528783b */ /* 0x000fe80000000200 */
[----:B------:R-:W-:Y:S01]  /*21a0*/  HMMA.16816.F32.BF16 R60, R28, R52, R12 ;  /* 0x000000341c3c723c */ /* 0x000fe2000004180c */
[----:B--2---:R-:W2:Y:S04]  /*21b0*/  LDSM.16.M88.4 R20, [R231+0x7100] ;  /* 0x00710000e714783b */ /* 0x004ea80000000200 */
[----:B---3--:R-:W3:Y:S04]  /*21c0*/  LDSM.16.M88.4 R16, [R231+0x9100] ;  /* 0x00910000e710783b */ /* 0x008ee80000000200 */
[----:B------:R-:W-:Y:S04]  /*21d0*/  LDSM.16.M88.4 R44, [R228] ;  /* 0x00000000e42c783b */ /* 0x000fe80000000200 */
[----:B------:R-:W4:Y:S04]  /*21e0*/  LDSM.16.M88.4 R12, [R232+0x7100] ;  /* 0x00710000e80c783b */ /* 0x000f280000000200 */
[----:B------:R-:W0:Y:S04]  /*21f0*/  LDGDEPBAR ;  /* 0x00000000000079af */ /* 0x000e280000000000 */
[----:B-1----:R-:W1:Y:S03]  /*2200*/  LDSM.16.M88.4 R8, [R232+0x9100] ;  /* 0x00910000e808783b */ /* 0x002e660000000200 */
[----:B--2---:R-:W-:Y:S08]  /*2210*/  HMMA.16816.F32.BF16 R64, R20, R40, R60 ;  /* 0x000000281440723c */ /* 0x004ff0000004183c */
[----:B------:R-:W-:Y:S08]  /*2220*/  HMMA.16816.F32.BF16 R60, R32, R50, RZ ;  /* 0x00000032203c723c */ /* 0x000ff000000418ff */
[----:B---3--:R-:W-:Y:S08]  /*2230*/  HMMA.16816.F32.BF16 R48, R16, R40, R56 ;  /* 0x000000281030723c */ /* 0x008ff00000041838 */
[----:B------:R-:W-:Y:S08]  /*2240*/  HMMA.16816.F32.BF16 R56, R28, R54, R68 ;  /* 0x000000361c38723c */ /* 0x000ff00000041844 */
[----:B----4-:R-:W-:Y:S08]  /*2250*/  HMMA.16816.F32.BF16 R68, R12, R44, R64 ;  /* 0x0000002c0c44723c */ /* 0x010ff00000041840 */
[----:B------:R-:W-:Y:S08]  /*2260*/  HMMA.16816.F32.BF16 R64, R24, R54, R60 ;  /* 0x000000361840723c */ /* 0x000ff0000004183c */
[----:B------:R-:W-:Y:S08]  /*2270*/  HMMA.16816.F32.BF16 R60, R36, R80, RZ ;  /* 0x00000050243c723c */ /* 0x000ff000000418ff */
[----:B-1----:R-:W-:Y:S01]  /*2280*/  HMMA.16816.F32.BF16 R76, R8, R44, R48 ;  /* 0x0000002c084c723c */ /* 0x002fe20000041830 */
        /* <DEDUP_REMOVED lines=9> */
[----:B------:R-:W5:Y:S01]  /*2320*/  LDSM.16.M88.4 R40, [R228+0x800] ;  /* 0x00080000e428783b */ /* 0x000f620000000200 */
[----:B--2---:R-:W-:-:S04]  /*2330*/  FMUL.FTZ R0, R70, c[0x0][0x320] ;  /* 0x0000c80046007a20 */ /* 0x004fc80000410000 */
[----:B------:R2:W2:Y:S10]  /*2340*/  MUFU.TANH R187, R0 ;  /* 0x0000000000bb7308 */ /* 0x0004b40000002400 */
[----:B-1----:R-:W-:Y:S08]  /*2350*/  HMMA.16816.F32.BF16 R60, R20, R48, R60 ;  /* 0x00000030143c723c */ /* 0x002ff0000004183c */
[----:B------:R-:W-:Y:S01]  /*2360*/  HMMA.16816.F32.BF16 R72, R8, R46, R64 ;  /* 0x0000002e0848723c */ /* 0x000fe20000041840 */
[----:B--2---:R-:W-:-:S07]  /*2370*/  FMUL.FTZ R0, R71, c[0x0][0x320] ;  /* 0x0000c80047007a20 */ /* 0x004fce0000410000 */
[----:B------:R-:W-:Y:S01]  /*2380*/  HMMA.16816.F32.BF16 R68, R12, R46, R52 ;  /* 0x0000002e0c44723c */ /* 0x000fe20000041834 */
[----:B------:R1:W2:Y:S07]  /*2390*/  MUFU.TANH R186, R0 ;  /* 0x0000000000ba7308 */ /* 0x0002ae0000002400 */
[----:B------:R-:W-:Y:S08]  /*23a0*/  HMMA.16816.F32.BF16 R52, R24, R84, R56 ;  /* 0x000000541834723c */ /* 0x000ff00000041838 */
[----:B------:R-:W-:Y:S01]  /*23b0*/  HMMA.16816.F32.BF16 R56, R36, R82, RZ ;  /* 0x000000522438723c */ /* 0x000fe200000418ff */
[----:B-1----:R-:W-:-:S04]  /*23c0*/  FMUL.FTZ R0, R76, c[0x0][0x320] ;  /* 0x0000c8004c007a20 */ /* 0x002fc80000410000 */
[----:B------:R1:W1:Y:S03]  /*23d0*/  MUFU.TANH R185, R0 ;  /* 0x0000000000b97308 */ /* 0x0002660000002400 */
[----:B------:R-:W-:Y:S08]  /*23e0*/  HMMA.16816.F32.BF16 R64, R32, R82, RZ ;  /* 0x000000522040723c */ /* 0x000ff000000418ff */
[----:B------:R-:W-:Y:S01]  /*23f0*/  HMMA.16816.F32.BF16 R44, R16, R48, R52 ;  /* 0x00000030102c723c */ /* 0x000fe20000041834 */
[----:B-1----:R-:W-:-:S07]  /*2400*/  FMUL.FTZ R0, R77, c[0x0][0x320] ;  /* 0x0000c8004d007a20 */ /* 0x002fce0000410000 */
[-C--:B------:R-:W-:Y:S01]  /*2410*/  HMMA.16816.F32.BF16 R52, R28, R86.reuse, R56 ;  /* 0x000000561c34723c */ /* 0x080fe20000041838 */
[----:B------:R1:W1:Y:S07]  /*2420*/  MUFU.TANH R184, R0 ;  /* 0x0000000000b87308 */ /* 0x00026e0000002400 */
[----:B------:R-:W-:Y:S08]  /*2430*/  HMMA.16816.F32.BF16 R64, R24, R86, R64 ;  /* 0x000000561840723c */ /* 0x000ff00000041840 */
[----:B------:R-:W-:Y:S01]  /*2440*/  HMMA.16816.F32.BF16 R56, R32, R88, RZ ;  /* 0x000000582038723c */ /* 0x000fe200000418ff */
[----:B-1----:R-:W-:-:S04]  /*2450*/  FMUL.FTZ R0, R78, c[0x0][0x320] ;  /* 0x0000c8004e007a20 */ /* 0x002fc80000410000 */
[----:B------:R1:W1:Y:S03]  /*2460*/  MUFU.TANH R180, R0 ;  /* 0x0000000000b47308 */ /* 0x0002660000002400 */
[-C--:B------:R-:W-:Y:S08]  /*2470*/  HMMA.16816.F32.BF16 R52, R20, R50.reuse, R52 ;  /* 0x000000321434723c */ /* 0x080ff00000041834 */
        /* <DEDUP_REMOVED lines=288> */
[C---:B------:R-:W-:Y:S07]  /*3680*/  HMMA.16816.F32.BF16 R40, R12.reuse, R48, R40 ;  /* 0x000000300c28723c */ /* 0x040fee0000041828 */
[----:B------:R-:W1:Y:S01]  /*3690*/  MUFU.TANH R56, R71 ;  /* 0x0000004700387308 */ /* 0x000e620000002400 */
[-C--:B------:R-:W-:Y:S07]  /*36a0*/  HMMA.16816.F32.BF16 R12, R12, R50.reuse, R20 ;  /* 0x000000320c0c723c */ /* 0x080fee0000041814 */
[----:B------:R5:W1:Y:S01]  /*36b0*/  MUFU.TANH R52, R0 ;  /* 0x0000000000347308 */ /* 0x000a620000002400 */
[----:B------:R-:W-:Y:S01]  /*36c0*/  HMMA.16816.F32.BF16 R8, R8, R50, R16 ;  /* 0x000000320808723c */ /* 0x000fe20000041810 */
[----:B------:R-:W-:-:S02]  /*36d0*/  FMUL.FTZ R24, R24, c[0x0][0x320] ;  /* 0x0000c80018187a20 */ /* 0x000fc40000410000 */
[----:B------:R-:W-:Y:S02]  /*36e0*/  FMUL.FTZ R25, R25, c[0x0][0x320] ;  /* 0x0000c80019197a20 */ /* 0x000fe40000410000 */
[----:B------:R-:W-:Y:S02]  /*36f0*/  FMUL.FTZ R26, R26, c[0x0][0x320] ;  /* 0x0000c8001a1a7a20 */ /* 0x000fe40000410000 */
[----:B------:R-:W1:Y:S01]  /*3700*/  MUFU.TANH R34, R24 ;  /* 0x0000001800227308 */ /* 0x000e620000002400 */
[----:B------:R-:W-:Y:S02]  /*3710*/  FMUL.FTZ R27, R27, c[0x0][0x320] ;  /* 0x0000c8001b1b7a20 */ /* 0x000fe40000410000 */
[----:B------:R-:W-:Y:S02]  /*3720*/  FMUL.FTZ R40, R40, c[0x0][0x320] ;  /* 0x0000c80028287a20 */ /* 0x000fe40000410000 */
[----:B------:R-:W-:Y:S02]  /*3730*/  FMUL.FTZ R41, R41, c[0x0][0x320] ;  /* 0x0000c80029297a20 */ /* 0x000fe40000410000 */
[----:B------:R-:W-:Y:S01]  /*3740*/  FMUL.FTZ R42, R42, c[0x0][0x320] ;  /* 0x0000c8002a2a7a20 */ /* 0x000fe20000410000 */
[----:B------:R-:W1:Y:S01]  /*3750*/  MUFU.TANH R35, R25 ;  /* 0x0000001900237308 */ /* 0x000e620000002400 */
[----:B-----5:R-:W-:-:S02]  /*3760*/  FMUL.FTZ R0, R43, c[0x0][0x320] ;  /* 0x0000c8002b007a20 */ /* 0x020fc40000410000 */
[----:B------:R-:W-:Y:S02]  /*3770*/  FMUL.FTZ R12, R12, c[0x0][0x320] ;  /* 0x0000c8000c0c7a20 */ /* 0x000fe40000410000 */
[----:B------:R-:W-:Y:S02]  /*3780*/  FMUL.FTZ R13, R13, c[0x0][0x320] ;  /* 0x0000c8000d0d7a20 */ /* 0x000fe40000410000 */
[----:B------:R-:W-:Y:S01]  /*3790*/  FMUL.FTZ R14, R14, c[0x0][0x320] ;  /* 0x0000c8000e0e7a20 */ /* 0x000fe20000410000 */
[----:B------:R-:W1:Y:S01]  /*37a0*/  MUFU.TANH R37, R26 ;  /* 0x0000001a00257308 */ /* 0x000e620000002400 */
[----:B------:R-:W-:Y:S02]  /*37b0*/  FMUL.FTZ R15, R15, c[0x0][0x320] ;  /* 0x0000c8000f0f7a20 */ /* 0x000fe40000410000 */
[----:B------:R-:W-:Y:S02]  /*37c0*/  FMUL.FTZ R8, R8, c[0x0][0x320] ;  /* 0x0000c80008087a20 */ /* 0x000fe40000410000 */
[----:B------:R-:W-:-:S02]  /*37d0*/  FMUL.FTZ R9, R9, c[0x0][0x320] ;  /* 0x0000c80009097a20 */ /* 0x000fc40000410000 */
[----:B------:R-:W-:Y:S01]  /*37e0*/  FMUL.FTZ R10, R10, c[0x0][0x320] ;  /* 0x0000c8000a0a7a20 */ /* 0x000fe20000410000 */
[----:B------:R-:W1:Y:S01]  /*37f0*/  MUFU.TANH R36, R27 ;  /* 0x0000001b00247308 */ /* 0x000e620000002400 */
[----:B------:R-:W-:-:S07]  /*3800*/  FMUL.FTZ R11, R11, c[0x0][0x320] ;  /* 0x0000c8000b0b7a20 */ /* 0x000fce0000410000 */
[----:B------:R-:W1:Y:S08]  /*3810*/  MUFU.TANH R33, R40 ;  /* 0x0000002800217308 */ /* 0x000e700000002400 */
        /* <DEDUP_REMOVED lines=10> */
[----:B------:R5:W1:Y:S02]  /*38c0*/  MUFU.TANH R48, R0 ;  /* 0x0000000000307308 */ /* 0x000a640000002400 */
[----:B-----5:R-:W-:Y:S01]  /*38d0*/  LOP3.LUT R0, R5, R2, RZ, 0xfc, !PT ;  /* 0x0000000205007212 */ /* 0x020fe200078efcff */
        /* <DEDUP_REMOVED lines=12> */
[----:B------:R-:W-:Y:S02]  /*39a0*/  LEA.HI.X R7, R8, c[0x0][0x1cc], R2, 0x1, P1 ;  /* 0x0000730008077a11 */ /* 0x000fe400008f0c02 */
[----:B------:R-:W-:-:S03]  /*39b0*/  IADD3 R12, P1, R14, R18, RZ ;  /* 0x000000120e0c7210 */ /* 0x000fc60007f3e0ff */
[----:B------:R-:W-:Y:S01]  /*39c0*/  IMAD.X R15, R5, 0x1, R7, P3 ;  /* 0x00000001050f7824 */ /* 0x000fe200018e0607 */
[-C--:B------:R-:W-:Y:S01]  /*39d0*/  IADD3 R10, P3, R12, R18.reuse, RZ ;  /* 0x000000120c0a7210 */ /* 0x080fe20007f7e0ff */
[----:B------:R-:W-:Y:S01]  /*39e0*/  @!PT LDS RZ, [RZ] ;  /* 0x00000000fffff984 */ /* 0x000fe20000000800 */
[----:B------:R-:W-:Y:S01]  /*39f0*/  @!PT LDS RZ, [RZ] ;  /* 0x00000000fffff984 */ /* 0x000fe20000000800 */
[----:B------:R-:W-:Y:S01]  /*3a00*/  @!PT LDS RZ, [RZ] ;  /* 0x00000000fffff984 */ /* 0x000fe20000000800 */
[----:B------:R1:W-:Y:S02]  /*3a10*/  LDGSTS.E.BYPASS.LTC128B.128 [R241+0x3900], [R6.64], !P2 ;  /* 0x0390000006f17fae */ /* 0x0003e4000d101d48 */
[--C-:B------:R-:W-:Y:S01]  /*3a20*/  IMAD.X R13, R15, 0x1, R5.reuse, P1 ;  /* 0x000000010f0d7824 */ /* 0x100fe200008e0605 */
[----:B------:R-:W-:Y:S01]  /*3a30*/  IADD3 R8, P1, R10, R18, RZ ;  /* 0x000000120a087210 */ /* 0x000fe20007f3e0ff */
[----:B------:R2:W-:Y:S02]  /*3a40*/  LDGSTS.E.BYPASS.LTC128B.128 [R241+0x4100], [R14.64], !P2 ;  /* 0x041000000ef17fae */ /* 0x0005e4000d101d48 */
[--C-:B------:R-:W-:Y:S02]  /*3a50*/  IMAD.X R11, R13, 0x1, R5.reuse, P3 ;  /* 0x000000010d0b7824 */ /* 0x100fe400018e0605 */
[----:B------:R3:W-:Y:S02]  /*3a60*/  LDGSTS.E.BYPASS.LTC128B.128 [R241+0x4900], [R12.64], !P2 ;  /* 0x049000000cf17fae */ /* 0x0007e4000d101d48 */
[----:B------:R-:W-:-:S02]  /*3a70*/  IMAD.X R9, R11, 0x1, R5, P1 ;  /* 0x000000010b097824 */ /* 0x000fc400008e0605 */
[----:B------:R3:W-:Y:S04]  /*3a80*/  LDGSTS.E.BYPASS.LTC128B.128 [R241+0x5100], [R10.64], !P2 ;  /* 0x051000000af17fae */ /* 0x0007e8000d101d48 */
[----:B------:R3:W-:Y:S01]  /*3a90*/  LDGSTS.E.BYPASS.LTC128B.128 [R241+0x5900], [R8.64], !P2 ;  /* 0x0590000008f17fae */ /* 0x0007e2000d101d48 */
[----:B-1----:R-:W-:-:S04]  /*3aa0*/  IADD3 R6, P3, R8, R18, RZ ;  /* 0x0000001208067210 */ /* 0x002fc80007f7e0ff */
[----:B--2---:R-:W-:Y:S01]  /*3ab0*/  IADD3 R14, P1, R6, R18, RZ ;  /* 0x00000012060e7210 */ /* 0x004fe20007f3e0ff */
[----:B------:R-:W-:-:S04]  /*3ac0*/  IMAD.X R7, R9, 0x1, R5, P3 ;  /* 0x0000000109077824 */ /* 0x000fc800018e0605 */
[----:B------:R-:W-:Y:S01]  /*3ad0*/  IMAD.X R15, R7, 0x1, R5, P1 ;  /* 0x00000001070f7824 */ /* 0x000fe200008e0605 */
[----:B------:R3:W-:Y:S04]  /*3ae0*/  LDGSTS.E.BYPASS.LTC128B.128 [R241+0x6100], [R6.64], !P2 ;  /* 0x0610000006f17fae */ /* 0x0007e8000d101d48 */
[----:B------:R3:W-:Y:S03]  /*3af0*/  LDGSTS.E.BYPASS.LTC128B.128 [R241+0x6900], [R14.64], !P2 ;  /* 0x069000000ef17fae */ /* 0x0007e6000d101d48 */
.L_x_31:
[----:B-1234-:R-:W-:Y:S01]  /*3b00*/  LOP3.LUT R2, R190, 0xffffffe0, RZ, 0xc0, !PT ;  /* 0xffffffe0be027812 */ /* 0x01efe200078ec0ff */
[----:B------:R-:W-:Y:S01]  /*3b10*/  IMAD.IADD R6, R112, 0x1, R156 ;  /* 0x0000000170067824 */ /* 0x000fe200078e029c */
[----:B------:R-:W0:Y:S01]  /*3b20*/  LDGDEPBAR ;  /* 0x00000000000079af */ /* 0x000e220000000000 */
[----:B------:R-:W-:Y:S02]  /*3b30*/  IMAD.SHL.U32 R224, R0, 0x2, RZ ;  /* 0x0000000200e07824 */ /* 0x000fe400078e00ff */
[----:B------:R-:W-:-:S02]  /*3b40*/  IMAD.IADD R2, R192, 0x1, -R2 ;  /* 0x00000001c0027824 */ /* 0x000fc400078e0a02 */
[--C-:B------:R-:W-:Y:S02]  /*3b50*/  IMAD R225, R4, 0x2, R224.reuse ;  /* 0x0000000204e17824 */ /* 0x100fe400078e02e0 */
[C---:B------:R-:W-:Y:S01]  /*3b60*/  IMAD R227, R3.reuse, 0x2, R224 ;  /* 0x0000000203e37824 */ /* 0x040fe200078e02e0 */
[----:B------:R-:W-:Y:S01]  /*3b70*/  SHF.R.S32.HI R5, RZ, 0x1f, R2 ;  /* 0x0000001fff057819 */ /* 0x000fe20000011402 */
[----:B------:R-:W-:-:S03]  /*3b80*/  IMAD R226, R3, 0x2, R225 ;  /* 0x0000000203e27824 */ /* 0x000fc600078e02e1 */
[----:B------:R-:W-:-:S04]  /*3b90*/  LEA.HI R5, R5, R2, RZ, 0x2 ;  /* 0x0000000205057211 */ /* 0x000fc800078f10ff */
[----:B------:R-:W-:-:S05]  /*3ba0*/  LOP3.LUT R5, R5, 0x7ffffffc, RZ, 0xc0, !PT ;  /* 0x7ffffffc05057812 */ /* 0x000fca00078ec0ff */
[----:B------:R-:W-:-:S04]  /*3bb0*/  IMAD.IADD R2, R2, 0x1, -R5 ;  /* 0x0000000102027824 */ /* 0x000fc800078e0a05 */
[----:B------:R-:W-:-:S05]  /*3bc0*/  IMAD R2, R2, -0x2, R6 ;  /* 0xfffffffe02027824 */ /* 0x000fca00078e0206 */
[C---:B------:R-:W-:Y:S02]  /*3bd0*/  ISETP.GT.AND P4, PT, R2.reuse, RZ, PT ;  /* 0x000000ff0200720c */ /* 0x040fe40003f84270 */
[C---:B------:R-:W-:Y:S02]  /*3be0*/  ISETP.GT.AND P3, PT, R2.reuse, 0x1, PT ;  /* 0x000000010200780c */ /* 0x040fe40003f64270 */
[----:B------:R-:W-:Y:S02]  /*3bf0*/  ISETP.GT.AND P1, PT, R2, 0x8, PT ;  /* 0x000000080200780c */ /* 0x000fe40003f24270 */
[----:B------:R-:W-:Y:S02]  /*3c00*/  FSEL R10, R189, -INF , P4 ;  /* 0xff800000bd0a7808 */ /* 0x000fe40002000000 */
[----:B------:R-:W-:Y:S02]  /*3c10*/  FSEL R11, R188, -INF , P3 ;  /* 0xff800000bc0b7808 */ /* 0x000fe40001800000 */
[----:B------:R-:W-:-:S02]  /*3c20*/  ISETP.GT.AND P6, PT, R2, 0x9, PT ;  /* 0x000000090200780c */ /* 0x000fc40003fc4270 */
[----:B------:R-:W-:Y:S02]  /*3c30*/  FSEL R12, R183, -INF , P1 ;  /* 0xff800000b70c7808 */ /* 0x000fe40000800000 */
[----:B------:R-:W-:Y:S02]  /*3c40*/  FMNMX.FTZ R70, R10, R11, !PT ;  /* 0x0000000b0a467209 */ /* 0x000fe40007810000 */
[----:B------:R-:W-:Y:S02]  /*3c50*/  ISETP.GT.AND P5, PT, R2, 0x10, PT ;  /* 0x000000100200780c */ /* 0x000fe40003fa4270 */
[----:B------:R-:W-:Y:S02]  /*3c60*/  FSEL R13, R182, -INF , P6 ;  /* 0xff800000b60d7808 */ /* 0x000fe40003000000 */
[----:B------:R-:W-:Y:S02]  /*3c70*/  FMNMX.FTZ R70, R12, R70, !PT ;  /* 0x000000460c467209 */ /* 0x000fe40007810000 */
[----:B------:R-:W-:-:S02]  /*3c80*/  FSEL R21, R180, -INF , P4 ;  /* 0xff800000b4157808 */ /* 0x000fc40002000000 */
        /* <DEDUP_REMOVED lines=28> */
[----:B------:R-:W-:Y:S02]  /*3e50*/  FSEL R116, R159, -INF , P6 ;  /* 0xff8000009f747808 */ /* 0x000fe40003000000 */
[----:B------:R-:W-:-:S02]  /*3e60*/  FMNMX.FTZ R70, R31, R70, !PT ;  /* 0x000000461f467209 */ /* 0x000fc40007810000 */
[----:B------:R-:W-:Y:S02]  /*3e70*/  FSEL R92, R165, -INF , P4 ;  /* 0xff800000a55c7808 */ /* 0x000fe40002000000 */
[----:B------:R-:W-:Y:S02]  /*3e80*/  FSEL R45, R168, -INF , P4 ;  /* 0xff800000a82d7808 */ /* 0x000fe40002000000 */
[----:B------:R-:W-:Y:S02]  /*3e90*/  FSEL R99, R170, -INF , P4 ;  /* 0xff800000aa637808 */ /* 0x000fe40002000000 */
[----:B------:R-:W-:Y:S02]  /*3ea0*/  FSEL R112, R113, -INF , P6 ;  /* 0xff80000071707808 */ /* 0x000fe40003000000 */
[----:B------:R-:W-:Y:S02]  /*3eb0*/  ISETP.GT.AND P4, PT, R2, 0x28, PT ;  /* 0x000000280200780c */ /* 0x000fe40003f84270 */
[----:B------:R-:W-:-:S02]  /*3ec0*/  FSEL R113, R117, -INF , P5 ;  /* 0xff80000075717808 */ /* 0x000fc40002800000 */
[----:B------:R-:W-:Y:S02]  /*3ed0*/  FSEL R117, R160, -INF , P5 ;  /* 0xff800000a0757808 */ /* 0x000fe40002800000 */
[----:B------:R-:W-:Y:S02]  /*3ee0*/  FMNMX.FTZ R70, R116, R70, !PT ;  /* 0x0000004674467209 */ /* 0x000fe40007810000 */
[----:B------:R-:W-:Y:S02]  /*3ef0*/  FSEL R96, R157, -INF , P3 ;  /* 0xff8000009d607808 */ /* 0x000fe40001800000 */
[----:B------:R-:W-:Y:S02]  /*3f00*/  FSEL R46, R162, -INF , P3 ;  /* 0xff800000a22e7808 */ /* 0x000fe40001800000 */
[----:B------:R-:W-:Y:S02]  /*3f10*/  FSEL R104, R164, -INF , P3 ;  /* 0xff800000a4687808 */ /* 0x000fe40001800000 */
[----:B------:R-:W-:-:S02]  /*3f20*/  FSEL R110, R118, -INF , P4 ;  /* 0xff800000766e7808 */ /* 0x000fc40002000000 */
[----:B------:R-:W-:Y:S02]  /*3f30*/  ISETP.GT.AND P3, PT, R2, 0x29, PT ;  /* 0x000000290200780c */ /* 0x000fe40003f64270 */
[----:B------:R-:W-:Y:S02]  /*3f40*/  FSEL R118, R149, -INF , P4 ;  /* 0xff80000095767808 */ /* 0x000fe40002000000 */
[----:B------:R-:W-:Y:S02]  /*3f50*/  FMNMX.FTZ R70, R117, R70, !PT ;  /* 0x0000004675467209 */ /* 0x000fe40007810000 */
[----:B------:R-:W-:Y:S02]  /*3f60*/  FSEL R97, R158, -INF , P1 ;  /* 0xff8000009e617808 */ /* 0x000fe40000800000 */
[----:B------:R-:W-:Y:S02]  /*3f70*/  FSEL R47, R161, -INF , P1 ;  /* 0xff800000a12f7808 */ /* 0x000fe40000800000 */
[----:B------:R-:W-:-:S02]  /*3f80*/  FSEL R105, R163, -INF , P1 ;  /* 0xff800000a3697808 */ /* 0x000fc40000800000 */
[----:B------:R-:W-:Y:S02]  /*3f90*/  ISETP.GT.AND P1, PT, R2, 0x30, PT ;  /* 0x000000300200780c */ /* 0x000fe40003f24270 */
[----:B------:R-:W-:Y:S02]  /*3fa0*/  FSEL R124, R152, -INF , P3 ;  /* 0xff800000987c7808 */ /* 0x000fe40001800000 */
[----:B------:R-:W-:Y:S02]  /*3fb0*/  FMNMX.FTZ R70, R118, R70, !PT ;  /* 0x0000004676467209 */ /* 0x000fe40007810000 */
[----:B------:R-:W-:Y:S02]  /*3fc0*/  FSEL R125, R155, -INF , P6 ;  /* 0xff8000009b7d7808 */ /* 0x000fe40003000000 */
[----:B------:R-:W-:Y:S02]  /*3fd0*/  ISETP.GT.AND P6, PT, R2, 0x31, PT ;  /* 0x000000310200780c */ /* 0x000fe40003fc4270 */
[----:B------:R-:W-:-:S02]  /*3fe0*/  FSEL R129, R142, -INF , P1 ;  /* 0xff8000008e817808 */ /* 0x000fc40000800000 */
[----:B------:R-:W-:Y:S02]  /*3ff0*/  FMNMX.FTZ R70, R124, R70, !PT ;  /* 0x000000467c467209 */ /* 0x000fe40007810000 */
[----:B------:R-:W-:Y:S02]  /*4000*/  FSEL R109, R153, -INF , P5 ;  /* 0xff800000996d7808 */ /* 0x000fe40002800000 */
[----:B------:R-:W-:Y:S02]  /*4010*/  FSEL R126, R154, -INF , P5 ;  /* 0xff8000009a7e7808 */ /* 0x000fe40002800000 */
[----:B------:R-:W-:Y:S02]  /*4020*/  ISETP.GT.AND P5, PT, R2, 0x38, PT ;  /* 0x000000380200780c */ /* 0x000fe40003fa4270 */
        /* <DEDUP_REMOVED lines=52> */
[----:B------:R-:W-:Y:S02]  /*4370*/  FSEL R222, R68, -INF , P1 ;  /* 0xff80000044de7808 */ /* 0x000fe40000800000 */
[----:B------:R-:W-:Y:S02]  /*4380*/  ISETP.GT.AND P4, PT, R2, 0x59, PT ;  /* 0x000000590200780c */ /* 0x000fe40003f84270 */
        /* <DEDUP_REMOVED lines=10> */
[C---:B------:R-:W-:Y:S02]  /*4430*/  ISETP.GT.AND P5, PT, R2.reuse, 0x61, PT ;  /* 0x000000610200780c */ /* 0x040fe40003fa4270 */
[----:B------:R-:W-:Y:S02]  /*4440*/  FSEL R196, R33, -INF , P6 ;  /* 0xff80000021c47808 */ /* 0x000fe40003000000 */
[----:B------:R-:W-:Y:S02]  /*4450*/  FMNMX.FTZ R70, R223, R70, !PT ;  /* 0x00000046df467209 */ /* 0x000fe40007810000 */
[----:B------:R-:W-:Y:S01]  /*4460*/  ISETP.GT.AND P4, PT, R2, 0x68, PT ;  /* 0x000000680200780c */ /* 0x000fe20003f84270 */
[----:B------:R-:W-:Y:S01]  /*4470*/  IMAD.MOV.U32 R4, RZ, RZ, R196 ;  /* 0x000000ffff047224 */ /* 0x000fe200078e00c4 */
[----:B------:R-:W-:-:S02]  /*4480*/  FSEL R197, R32, -INF , P5 ;  /* 0xff80000020c57808 */ /* 0x000fc40002800000 */
[----:B------:R-:W-:Y:S02]  /*4490*/  FMNMX.FTZ R70, R196, R70, !PT ;  /* 0x00000046c4467209 */ /* 0x000fe40007810000 */
[----:B------:R-:W-:Y:S02]  /*44a0*/  FSEL R178, R79, -INF , P3 ;  /* 0xff8000004fb27808 */ /* 0x000fe40001800000 */
[----:B------:R-:W-:Y:S02]  /*44b0*/  FSEL R172, R77, -INF , P3 ;  /* 0xff8000004dac7808 */ /* 0x000fe40001800000 */
[----:B------:R-:W-:Y:S02]  /*44c0*/  FSEL R249, R73, -INF , P3 ;  /* 0xff80000049f97808 */ /* 0x000fe40001800000 */
[----:B------:R-:W-:Y:S02]  /*44d0*/  ISETP.GT.AND P3, PT, R2, 0x69, PT ;  /* 0x000000690200780c */ /* 0x000fe40003f64270 */
[----:B------:R-:W-:-:S02]  /*44e0*/  FSEL R195, R17, -INF , P4 ;  /* 0xff80000011c37808 */ /* 0x000fc40002000000 */
[----:B------:R-:W-:Y:S02]  /*44f0*/  FMNMX.FTZ R70, R197, R70, !PT ;  /* 0x00000046c5467209 */ /* 0x000fe40007810000 */
[----:B------:R-:W-:Y:S02]  /*4500*/  FSEL R187, R16, -INF , P3 ;  /* 0xff80000010bb7808 */ /* 0x000fe40001800000 */
[----:B------:R-:W-:Y:S02]  /*4510*/  FMNMX.FTZ R70, R195, R70, !PT ;  /* 0x00000046c3467209 */ /* 0x000fe40007810000 */
[----:B------:R-:W-:Y:S02]  /*4520*/  FMNMX.FTZ R68, R15, R18, !PT ;  /* 0x000000120f447209 */ /* 0x000fe40007810000 */
[----:B------:R-:W-:Y:S02]  /*4530*/  FMNMX.FTZ R70, R187, R70, !PT ;  /* 0x00000046bb467209 */ /* 0x000fe40007810000 */
[----:B------:R-:W-:-:S02]  /*4540*/  FMNMX.FTZ R68, R19, R68, !PT ;  /* 0x0000004413447209 */ /* 0x000fc40007810000 */
[----:B------:R-:W-:Y:S01]  /*4550*/  FSEL R176, R66, -INF , P1 ;  /* 0xff80000042b07808 */ /* 0x000fe20000800000 */
[----:B------:R-:W1:Y:S01]  /*4560*/  SHFL.BFLY PT, R5, R70, 0x2, 0x1f ;  /* 0x0c401f0046057f89 */ /* 0x000e6200000e0000 */
[----:B------:R-:W-:Y:S02]  /*4570*/  FMNMX.FTZ R68, R20, R68, !PT ;  /* 0x0000004414447209 */ /* 0x000fe40007810000 */
[----:B------:R-:W-:Y:S02]  /*4580*/  FSEL R171, R64, -INF , P1 ;  /* 0xff80000040ab7808 */ /* 0x000fe40000800000 */
[----:B------:R-:W-:Y:S02]  /*4590*/  FMNMX.FTZ R68, R44, R68, !PT ;  /* 0x000000442c447209 */ /* 0x000fe40007810000 */
[----:B------:R-:W-:Y:S02]  /*45a0*/  FSEL R245, R60, -INF , P1 ;  /* 0xff8000003cf57808 */ /* 0x000fe40000800000 */
[----:B------:R-:W-:-:S02]  /*45b0*/  FMNMX.FTZ R68, R45, R68, !PT ;  /* 0x000000442d447209 */ /* 0x000fc40007810000 */
[----:B------:R-:W-:Y:S02]  /*45c0*/  FMNMX.FTZ R6, R40, R41, !PT ;  /* 0x0000002928067209 */ /* 0x000fe40007810000 */
[----:B------:R-:W-:Y:S02]  /*45d0*/  FMNMX.FTZ R68, R46, R68, !PT ;  /* 0x000000442e447209 */ /* 0x000fe40007810000 */
[----:B------:R-:W-:Y:S02]  /*45e0*/  FSEL R179, R34, -INF , P6 ;  /* 0xff80000022b37808 */ /* 0x000fe40003000000 */
[----:B------:R-:W-:Y:S02]  /*45f0*/  FMNMX.FTZ R68, R47, R68, !PT ;  /* 0x000000442f447209 */ /* 0x000fe40007810000 */
[----:B------:R-:W-:Y:S02]  /*4600*/  FSEL R182, R35, -INF , P5 ;  /* 0xff80000023b67808 */ /* 0x000fe40002800000 */
[----:B------:R-:W-:Y:S01]  /*4610*/  FMNMX.FTZ R68, R108, R68, !PT ;  /* 0x000000446c447209 */ /* 0x000fe20007810000 */
[----:B------:R-:W-:Y:S01]  /*4620*/  LDSM.16.MT88.4 R32, [R225+0x100] ;  /* 0x00010000e120783b */ /* 0x000fe20000004200 */
[----:B------:R-:W-:-:S02]  /*4630*/  FSEL R183, R24, -INF , P4 ;  /* 0xff80000018b77808 */ /* 0x000fc40002000000 */
[----:B-1----:R-:W-:Y:S02]  /*4640*/  FMNMX.FTZ R70, R70, R5, !PT ;  /* 0x0000000546467209 */ /* 0x002fe40007810000 */
[----:B------:R-:W-:Y:S02]  /*4650*/  FMNMX.FTZ R68, R109, R68, !PT ;  /* 0x000000446d447209 */ /* 0x000fe40007810000 */
[----:B------:R-:W-:Y:S01]  /*4660*/  FSEL R208, R25, -INF , P3 ;  /* 0xff80000019d07808 */ /* 0x000fe20001800000 */
[----:B------:R-:W1:Y:S01]  /*4670*/  SHFL.BFLY PT, R5, R70, 0x1, 0x1f ;  /* 0x0c201f0046057f89 */ /* 0x000e6200000e0000 */
[----:B------:R-:W-:Y:S02]  /*4680*/  FMNMX.FTZ R68, R110, R68, !PT ;  /* 0x000000446e447209 */ /* 0x000fe40007810000 */
[----:B------:R-:W-:Y:S02]  /*4690*/  FSEL R181, R37, -INF , P6 ;  /* 0xff80000025b57808 */ /* 0x000fe40003000000 */
[----:B------:R-:W-:-:S02]  /*46a0*/  FMNMX.FTZ R68, R111, R68, !PT ;  /* 0x000000446f447209 */ /* 0x000fc40007810000 */
[----:B------:R-:W-:Y:S02]  /*46b0*/  FSEL R180, R36, -INF , P5 ;  /* 0xff80000024b47808 */ /* 0x000fe40002800000 */
[----:B------:R-:W-:Y:S02]  /*46c0*/  FMNMX.FTZ R68, R131, R68, !PT ;  /* 0x0000004483447209 */ /* 0x000fe40007810000 */
[----:B------:R-:W-:Y:S02]  /*46d0*/  FSEL R209, R27, -INF , P4 ;  /* 0xff8000001bd17808 */ /* 0x000fe40002000000 */
[----:B------:R-:W-:Y:S02]  /*46e0*/  FMNMX.FTZ R68, R132, R68, !PT ;  /* 0x0000004484447209 */ /* 0x000fe40007810000 */
[----:B------:R-:W-:Y:S02]  /*46f0*/  FSEL R221, R26, -INF , P3 ;  /* 0xff8000001add7808 */ /* 0x000fe40001800000 */
[----:B------:R-:W-:Y:S01]  /*4700*/  FMNMX.FTZ R68, R133, R68, !PT ;  /* 0x0000004485447209 */ /* 0x000fe20007810000 */
[----:B------:R-:W-:Y:S01]  /*4710*/  LDSM.16.MT88.4 R24, [R227+0x100] ;  /* 0x00010000e318783b */ /* 0x000fe20000004200 */
[----:B------:R-:W-:-:S02]  /*4720*/  FSEL R219, R49, -INF , P6 ;  /* 0xff80000031db7808 */ /* 0x000fc40003000000 */
[----:B------:R-:W-:Y:S02]  /*4730*/  FMNMX.FTZ R68, R134, R68, !PT ;  /* 0x0000004486447209 */ /* 0x000fe40007810000 */
[----:B------:R-:W-:Y:S02]  /*4740*/  FSEL R215, R48, -INF , P5 ;  /* 0xff80000030d77808 */ /* 0x000fe40002800000 */
[----:B-1----:R-:W-:Y:S02]  /*4750*/  FMNMX.FTZ R70, R70, R5, !PT ;  /* 0x0000000546467209 */ /* 0x002fe40007810000 */
[----:B------:R-:W-:Y:S02]  /*4760*/  FMNMX.FTZ R5, R21, R22, !PT ;  /* 0x0000001615057209 */ /* 0x000fe40007810000 */
[----:B------:R-:W-:Y:S01]  /*4770*/  FMNMX.FTZ R68, R152, R68, !PT ;  /* 0x0000004498447209 */ /* 0x000fe20007810000 */
[----:B------:R-:W-:Y:S01]  /*4780*/  FMUL.FTZ R7, R70, c[0x0][0x2d0] ;  /* 0x0000b40046077a20 */ /* 0x000fe20000410000 */
[----:B------:R-:W-:-:S02]  /*4790*/  FMNMX.FTZ R5, R23, R5, !PT ;  /* 0x0000000517057209 */ /* 0x000fc40007810000 */
[----:B------:R-:W-:Y:S02]  /*47a0*/  FSETP.NEU.FTZ.AND P1, PT, R70, -INF , PT ;  /* 0xff8000004600780b */ /* 0x000fe40003f3d000 */
[----:B------:R-:W-:Y:S02]  /*47b0*/  FMNMX.FTZ R5, R28, R5, !PT ;  /* 0x000000051c057209 */ /* 0x000fe40007810000 */
[----:B------:R-:W-:Y:S02]  /*47c0*/  FMNMX.FTZ R68, R153, R68, !PT ;  /* 0x0000004499447209 */ /* 0x000fe40007810000 */
[----:B------:R-:W-:Y:S02]  /*47d0*/  FMNMX.FTZ R5, R71, R5, !PT ;  /* 0x0000000547057209 */ /* 0x000fe40007810000 */
[----:B------:R-:W-:Y:S02]  /*47e0*/  FSEL R7, R7, RZ, P1 ;  /* 0x000000ff07077208 */ /* 0x000fe40000800000 */
[----:B------:R-:W-:-:S02]  /*47f0*/  FMNMX.FTZ R5, R92, R5, !PT ;  /* 0x000000055c057209 */ /* 0x000fc40007810000 */
[----:B------:R-:W-:Y:S01]  /*4800*/  ISETP.GT.AND P1, PT, R2, 0x59, PT ;  /* 0x000000590200780c */ /* 0x000fe20003f24270 */
[----:B------:R-:W-:Y:S01]  /*4810*/  FFMA.FTZ R4, R4, c[0x0][0x2d0], -R7 ;  /* 0x0000b40004047a23 */ /* 0x000fe20000010807 */
        /* <DEDUP_REMOVED lines=9> */
[----:B------:R-:W-:Y:S02]  /*48b0*/  FSEL R164, R65, -INF , P1 ;  /* 0xff80000041a47808 */ /* 0x000fe40000800000 */
        /* <DEDUP_REMOVED lines=26> */
[----:B------:R-:W-:Y:S02]  /*4a60*/  FSEL R165, R52, -INF , P1 ;  /* 0xff80000034a57808 */ /* 0x000fe40000800000 */
[----:B------:R-:W-:Y:S01]  /*4a70*/  FMNMX.FTZ R2, R176, R2, !PT ;  /* 0x00000002b0027209 */ /* 0x000fe20007810000 */
[----:B------:R-:W1:Y:S01]  /*4a80*/  SHFL.BFLY PT, R6, R68, 0x2, 0x1f ;  /* 0x0c401f0044067f89 */ /* 0x000e6200000e0000 */
        /* <DEDUP_REMOVED lines=11> */
[----:B------:R-:W-:Y:S01]  /*4b40*/  FSEL R170, R56, -INF , P1 ;  /* 0xff80000038aa7808 */ /* 0x000fe20000800000 */
[----:B------:R-:W2:Y:S01]  /*4b50*/  SHFL.BFLY PT, R8, R2, 0x2, 0x1f ;  /* 0x0c401f0002087f89 */ /* 0x000ea200000e0000 */
[----:B------:R-:W-:Y:S02]  /*4b60*/  FMNMX.FTZ R5, R166, R5, !PT ;  /* 0x00000005a6057209 */ /* 0x000fe40007810000 */
[----:B-1----:R-:W-:Y:S01]  /*4b70*/  FMNMX.FTZ R68, R68, R6, !PT ;  /* 0x0000000644447209 */ /* 0x002fe20007810000 */
[----:B------:R-:W-:Y:S01]  /*4b80*/  FFMA.FTZ R6, R10, c[0x0][0x2d0], -R7 ;  /* 0x0000b4000a067a23 */ /* 0x000fe20000010807 */
[----:B------:R-:W-:-:S02]  /*4b90*/  FMNMX.FTZ R5, R167, R5, !PT ;  /* 0x00000005a7057209 */ /* 0x000fc40007810000 */
[----:B------:R-:W-:Y:S01]  /*4ba0*/  FSEL R210, R39, -INF , P4 ;  /* 0xff80000027d27808 */ /* 0x000fe20002000000 */
[----:B------:R-:W1:Y:S01]  /*4bb0*/  SHFL.BFLY PT, R9, R68, 0x1, 0x1f ;  /* 0x0c201f0044097f89 */ /* 0x000e6200000e0000 */
[----:B------:R-:W-:Y:S01]  /*4bc0*/  FMNMX.FTZ R5, R169, R5, !PT ;  /* 0x00000005a9057209 */ /* 0x000fe20007810000 */
[----:B------:R3:W-:Y:S01]  /*4bd0*/  MUFU.EX2 R243, R6 ;  /* 0x0000000600f37308 */ /* 0x0007e20000000800 */
[----:B------:R-:W-:Y:S02]  /*4be0*/  FSEL R207, R38, -INF , P3 ;  /* 0xff80000026cf7808 */ /* 0x000fe40001800000 */
[----:B------:R-:W-:Y:S01]  /*4bf0*/  FMNMX.FTZ R5, R250, R5, !PT ;  /* 0x00000005fa057209 */ /* 0x000fe20007810000 */
[----:B------:R-:W-:Y:S03]  /*4c00*/  LDSM.16.MT88.4 R36, [R226+0x100] ;  /* 0x00010000e224783b */ /* 0x000fe60000004200 */
[----:B------:R-:W-:-:S02]  /*4c10*/  FMNMX.FTZ R5, R249, R5, !PT ;  /* 0x00000005f9057209 */ /* 0x000fc40007810000 */
[----:B--2---:R-:W-:Y:S01]  /*4c20*/  FMNMX.FTZ R2, R2, R8, !PT ;  /* 0x0000000802027209 */ /* 0x004fe20007810000 */
[----:B---3--:R-:W-:-:S04]  /*4c30*/  FFMA.FTZ R6, R11, c[0x0][0x2d0], -R7 ;  /* 0x0000b4000b067a23 */ /* 0x008fc80000010807 */
[----:B------:R-:W2:Y:S01]  /*4c40*/  SHFL.BFLY PT, R11, R2, 0x1, 0x1f ;  /* 0x0c201f00020b7f89 */ /* 0x000ea200000e0000 */
[----:B------:R3:W4:Y:S01]  /*4c50*/  MUFU.EX2 R242, R6 ;  /* 0x0000000600f27308 */ /* 0x0007220000000800 */
[----:B-1----:R-:W-:-:S04]  /*4c60*/  FMNMX.FTZ R68, R68, R9, !PT ;  /* 0x0000000944447209 */ /* 0x002fc80007810000 */
[C---:B------:R-:W-:Y:S01]  /*4c70*/  FSETP.NEU.FTZ.AND P1, PT, R68.reuse, -INF , PT ;  /* 0xff8000004400780b */ /* 0x040fe20003f3d000 */
[----:B------:R-:W-:Y:S01]  /*4c80*/  FMUL.FTZ R9, R68, c[0x0][0x2d0] ;  /* 0x0000b40044097a20 */ /* 0x000fe20000410000 */
[----:B---3--:R-:W-:Y:S01]  /*4c90*/  FMNMX.FTZ R6, R245, R5, !PT ;  /* 0x00000005f5067209 */ /* 0x008fe20007810000 */
[--C-:B------:R-:W-:Y:S01]  /*4ca0*/  FFMA.FTZ R5, R12, c[0x0][0x2d0], -R7.reuse ;  /* 0x0000b4000c057a23 */ /* 0x100fe20000010807 */
[----:B----4-:R-:W-:Y:S02]  /*4cb0*/  F2FP.BF16.PACK_AB R12, R242, R243 ;  /* 0x000000f3f20c723e */ /* 0x010fe400000010ff */
[----:B------:R-:W-:Y:S01]  /*4cc0*/  FMNMX.FTZ R6, R170, R6, !PT ;  /* 0x00000006aa067209 */ /* 0x000fe20007810000 */
[----:B------:R1:W-:Y:S01]  /*4cd0*/  MUFU.EX2 R201, R5 ;  /* 0x0000000500c97308 */ /* 0x0003e20000000800 */
[----:B--2---:R-:W-:Y:S02]  /*4ce0*/  FMNMX.FTZ R2, R2, R11, !PT ;  /* 0x0000000b02027209 */ /* 0x004fe40007810000 */
[----:B-1----:R-:W-:Y:S01]  /*4cf0*/  FMNMX.FTZ R5, R219, R6, !PT ;  /* 0x00000006db057209 */ /* 0x002fe20007810000 */
[----:B------:R-:W-:-:S03]  /*4d00*/  FFMA.FTZ R6, R13, c[0x0][0x2d0], -R7 ;  /* 0x0000b4000d067a23 */ /* 0x000fc60000010807 */
[----:B------:R-:W-:Y:S01]  /*4d10*/  FMNMX.FTZ R5, R215, R5, !PT ;  /* 0x00000005d7057209 */ /* 0x000fe20007810000 */
[----:B------:R1:W2:Y:S03]  /*4d20*/  MUFU.EX2 R190, R6 ;  /* 0x0000000600be7308 */ /* 0x0002a60000000800 */
[----:B------:R-:W-:Y:S01]  /*4d30*/  FMNMX.FTZ R8, R210, R5, !PT ;  /* 0x00000005d2087209 */ /* 0x000fe20007810000 */
[----:B------:R-:W-:-:S03]  /*4d40*/  FFMA.FTZ R5, R14, c[0x0][0x2d0], -R7 ;  /* 0x0000b4000e057a23 */ /* 0x000fc60000010807 */
[----:B------:R-:W-:Y:S01]  /*4d50*/  FMNMX.FTZ R8, R207, R8, !PT ;  /* 0x00000008cf087209 */ /* 0x000fe20007810000 */
[----:B------:R3:W-:Y:S04]  /*4d60*/  MUFU.EX2 R200, R5 ;  /* 0x0000000500c87308 */ /* 0x0007e80000000800 */
[----:B------:R-:W4:Y:S01]  /*4d70*/  SHFL.BFLY PT, R10, R8, 0x2, 0x1f ;  /* 0x0c401f00080a7f89 */ /* 0x000f2200000e0000 */
[----:B-1----:R-:W-:Y:S02]  /*4d80*/  FSEL R6, R9, RZ, P1 ;  /* 0x000000ff09067208 */ /* 0x002fe40000800000 */
[----:B------:R-:W-:Y:S02]  /*4d90*/  FSETP.NEU.FTZ.AND P1, PT, R2, -INF , PT ;  /* 0xff8000000200780b */ /* 0x000fe40003f3d000 */
[----:B--2---:R-:W-:Y:S01]  /*4da0*/  F2FP.BF16.PACK_AB R14, R190, R201 ;  /* 0x000000c9be0e723e */ /* 0x004fe200000010ff */
[----:B------:R-:W-:-:S02]  /*4db0*/  FFMA.FTZ R9, R19, c[0x0][0x2d0], -R6 ;  /* 0x0000b40013097a23 */ /* 0x000fc40000010806 */
[--C-:B---3--:R-:W-:Y:S02]  /*4dc0*/  FFMA.FTZ R5, R15, c[0x0][0x2d0], -R6.reuse ;  /* 0x0000b4000f057a23 */ /* 0x108fe40000010806 */
[----:B------:R1:W-:Y:S08]  /*4dd0*/  MUFU.EX2 R185, R9 ;  /* 0x0000000900b97308 */ /* 0x0003f00000000800 */
[----:B------:R2:W-:Y:S01]  /*4de0*/  MUFU.EX2 R202, R5 ;  /* 0x0000000500ca7308 */ /* 0x0005e20000000800 */
[----:B----4-:R-:W-:Y:S01]  /*4df0*/  FMNMX.FTZ R8, R8, R10, !PT ;  /* 0x0000000a08087209 */ /* 0x010fe20007810000 */
[----:B-1----:R-:W-:-:S06]  /*4e00*/  FFMA.FTZ R9, R20, c[0x0][0x2d0], -R6 ;  /* 0x0000b40014097a23 */ /* 0x002fcc0000010806 */
[----:B------:R-:W1:Y:S01]  /*4e10*/  MUFU.EX2 R189, R9 ;  /* 0x0000000900bd7308 */ /* 0x000e620000000800 */
[----:B--2---:R-:W-:Y:S02]  /*4e20*/  FFMA.FTZ R5, R18, c[0x0][0x2d0], -R6 ;  /* 0x0000b40012057a23 */ /* 0x004fe40000010806 */
[----:B------:R-:W-:Y:S05]  /*4e30*/  LDSM.16.MT88.4 R16, [R224+0x100] ;  /* 0x00010000e010783b */ /* 0x000fea0000004200 */
[----:B------:R2:W3:Y:S01]  /*4e40*/  MUFU.EX2 R145, R5 ;  /* 0x0000000500917308 */ /* 0x0004e20000000800 */
[----:B-1----:R-:W-:Y:S01]  /*4e50*/  F2FP.BF16.PACK_AB R10, R189, R185 ;  /* 0x000000b9bd0a723e */ /* 0x002fe200000010ff */
[----:B--2---:R-:W-:-:S05]  /*4e60*/  FMUL.FTZ R5, R2, c[0x0][0x2d0] ;  /* 0x0000b40002057a20 */ /* 0x004fca0000410000 */
[----:B------:R-:W-:-:S05]  /*4e70*/  FSEL R5, R5, RZ, P1 ;  /* 0x000000ff05057208 */ /* 0x000fca0000800000 */
[--C-:B------:R-:W-:Y:S02]  /*4e80*/  FFMA.FTZ R9, R21, c[0x0][0x2d0], -R5.reuse ;  /* 0x0000b40015097a23 */ /* 0x100fe40000010805 */
[--C-:B------:R-:W-:Y:S02]  /*4e90*/  FFMA.FTZ R0, R22, c[0x0][0x2d0], -R5.reuse ;  /* 0x0000b40016007a23 */ /* 0x100fe40000010805 */
[----:B------:R1:W-:Y:S08]  /*4ea0*/  MUFU.EX2 R191, R9 ;  /* 0x0000000900bf7308 */ /* 0x0003f00000000800 */
[----:B------:R2:W4:Y:S01]  /*4eb0*/  MUFU.EX2 R244, R0 ;  /* 0x0000000000f47308 */ /* 0x0005220000000800 */
[----:B-1----:R-:W1:Y:S01]  /*4ec0*/  SHFL.BFLY PT, R9, R8, 0x1, 0x1f ;  /* 0x0c201f0008097f89 */ /* 0x002e6200000e0000 */
[----:B--2---:R-:W-:-:S03]  /*4ed0*/  FFMA.FTZ R0, R23, c[0x0][0x2d0], -R5 ;  /* 0x0000b40017007a23 */ /* 0x004fc60000010805 */
[----:B------:R-:W2:Y:S03]  /*4ee0*/  LDSM.16.MT88.4 R20, [R224+0x900] ;  /* 0x00090000e014783b */ /* 0x000ea60000004200 */
[----:B------:R5:W-:Y:S01]  /*4ef0*/  MUFU.EX2 R248, R0 ;  /* 0x0000000000f87308 */ /* 0x000be20000000800 */
[----:B-1----:R-:W-:Y:S02]  /*4f00*/  FMNMX.FTZ R69, R8, R9, !PT ;  /* 0x0000000908457209 */ /* 0x002fe40007810000 */
[----:B---3--:R-:W-:Y:S01]  /*4f10*/  F2FP.BF16.PACK_AB R8, R145, R202 ;  /* 0x000000ca9108723e */ /* 0x008fe200000010ff */
[----:B-----5:R-:W-:Y:S01]  /*4f20*/  FFMA.FTZ R0, R28, c[0x0][0x2d0], -R5 ;  /* 0x0000b4001c007a23 */ /* 0x020fe20000010805 */
[C---:B------:R-:W-:Y:S01]  /*4f30*/  FSETP.NEU.FTZ.AND P1, PT, R69.reuse, -INF , PT ;  /* 0xff8000004500780b */ /* 0x040fe20003f3d000 */
[----:B------:R-:W-:Y:S01]  /*4f40*/  FMUL.FTZ R3, R69, c[0x0][0x2d0] ;  /* 0x0000b40045037a20 */ /* 0x000fe20000410000 */
[----:B----4-:R-:W-:Y:S01]  /*4f50*/  F2FP.BF16.PACK_AB R9, R244, R191 ;  /* 0x000000bff409723e */ /* 0x010fe200000010ff */
[----:B------:R1:W3:Y:S02]  /*4f60*/  MUFU.EX2 R194, R0 ;  /* 0x0000000000c27308 */ /* 0x0002e40000000800 */
[----:B-1----:R-:W-:Y:S01]  /*4f70*/  FFMA.FTZ R0, R29, c[0x0][0x2d0], -R7 ;  /* 0x0000b4001d007a23 */ /* 0x002fe20000010807 */
[----:B---3--:R-:W-:-:S05]  /*4f80*/  F2FP.BF16.PACK_AB R11, R194, R248 ;  /* 0x000000f8c20b723e */ /* 0x008fca00000010ff */
[----:B------:R1:W-:Y:S02]  /*4f90*/  MUFU.EX2 R147, R0 ;  /* 0x0000000000937308 */ /* 0x0003e40000000800 */
[C---:B------:R-:W-:Y:S08]  /*4fa0*/  HMMA.16816.F32.BF16 R80, R8.reuse, R16, RZ ;  /* 0x000000100850723c */ /* 0x040ff000000418ff */
[----:B------:R-:W-:Y:S01]  /*4fb0*/  HMMA.16816.F32.BF16 R60, R8, R18, RZ ;  /* 0x00000012083c723c */ /* 0x000fe200000418ff */
[----:B-1----:R-:W-:-:S04]  /*4fc0*/  FFMA.FTZ R0, R30, c[0x0][0x2d0], -R7 ;  /* 0x0000b4001e007a23 */ /* 0x002fc80000010807 */
[----:B------:R1:W-:Y:S03]  /*4fd0*/  MUFU.EX2 R193, R0 ;  /* 0x0000000000c17308 */ /* 0x0003e60000000800 */
[C---:B------:R-:W-:Y:S08]  /*4fe0*/  HMMA.16816.F32.BF16 R76, R8.reuse, R24, RZ ;  /* 0x00000018084c723c */ /* 0x040ff000000418ff */
[----:B------:R-:W-:Y:S01]  /*4ff0*/  HMMA.16816.F32.BF16 R56, R8, R26, RZ ;  /* 0x0000001a0838723c */ /* 0x000fe200000418ff */
[----:B-1----:R-:W-:Y:S01]  /*5000*/  FSEL R0, R3, RZ, P1 ;  /* 0x000000ff03007208 */ /* 0x002fe20000800000 */
[----:B------:R-:W-:-:S06]  /*5010*/  FFMA.FTZ R3, R31, c[0x0][0x2d0], -R7 ;  /* 0x0000b4001f037a23 */ /* 0x000fcc0000010807 */
[C---:B------:R-:W-:Y:S01]  /*5020*/  HMMA.16816.F32.BF16 R72, R8.reuse, R32, RZ ;  /* 0x000000200848723c */ /* 0x040fe200000418ff */
[----:B------:R-:W1:Y:S01]  /*5030*/  LDSM.16.MT88.4 R28, [R226+0x900] ;  /* 0x00090000e21c783b */ /* 0x000e620000004200 */
[----:B------:R3:W-:Y:S06]  /*5040*/  MUFU.EX2 R156, R3 ;  /* 0x00000003009c7308 */ /* 0x0007ec0000000800 */
[C---:B------:R-:W-:Y:S08]  /*5050*/  HMMA.16816.F32.BF16 R64, R8.reuse, R36, RZ ;  /* 0x000000240840723c */ /* 0x040ff000000418ff */
[----:B------:R-:W-:Y:S01]  /*5060*/  HMMA.16816.F32.BF16 R52, R8, R34, RZ ;  /* 0x000000220834723c */ /* 0x000fe200000418ff */
[----:B---3--:R-:W-:-:S04]  /*5070*/  FFMA.FTZ R3, R40, c[0x0][0x2d0], -R0 ;  /* 0x0000b40028037a23 */ /* 0x008fc80000010800 */
[----:B------:R3:W-:Y:S03]  /*5080*/  MUFU.EX2 R175, R3 ;  /* 0x0000000300af7308 */ /* 0x0007e60000000800 */
[----:B------:R-:W-:Y:S01]  /*5090*/  HMMA.16816.F32.BF16 R48, R8, R38, RZ ;  /* 0x000000260830723c */ /* 0x000fe200000418ff */
        /* <DEDUP_REMOVED lines=10> */
[C---:B------:R-:W-:Y:S08]  /*5140*/  HMMA.16816.F32.BF16 R84, R12.reuse, R16, RZ ;  /* 0x000000100c54723c */ /* 0x040ff000000418ff */
[----:B------:R-:W-:Y:S01]  /*5150*/  HMMA.16816.F32.BF16 R88, R12, R18, RZ ;  /* 0x000000120c58723c */ /* 0x000fe200000418ff */
[----:B------:R-:W4:Y:S01]  /*5160*/  LDSM.16.MT88.4 R16, [R227+0x900] ;  /* 0x00090000e310783b */ /* 0x000f220000004200 */
[----:B---3--:R-:W-:-:S04]  /*5170*/  FFMA.FTZ R3, R45, c[0x0][0x2d0], -R6 ;  /* 0x0000b4002d037a23 */ /* 0x008fc80000010806 */
[----:B------:R3:W5:Y:S02]  /*5180*/  MUFU.EX2 R146, R3 ;  /* 0x0000000300927308 */ /* 0x0007640000000800 */
[C---:B------:R-:W-:Y:S08]  /*5190*/  HMMA.16816.F32.BF16 R40, R12.reuse, R32, RZ ;  /* 0x000000200c28723c */ /* 0x040ff000000418ff */
[----:B------:R-:W-:Y:S01]  /*51a0*/  HMMA.16816.F32.BF16 R100, R12, R34, RZ ;  /* 0x000000220c64723c */ /* 0x000fe200000418ff */
[----:B---3--:R-:W-:Y:S01]  /*51b0*/  FFMA.FTZ R3, R46, c[0x0][0x2d0], -R6 ;  /* 0x0000b4002e037a23 */ /* 0x008fe20000010806 */
[----:B-----5:R-:W-:-:S06]  /*51c0*/  F2FP.BF16.PACK_AB R8, R146, R199 ;  /* 0x000000c79208723e */ /* 0x020fcc00000010ff */
[----:B------:R-:W-:Y:S01]  /*51d0*/  HMMA.16816.F32.BF16 R32, R12, R36, RZ ;  /* 0x000000240c20723c */ /* 0x000fe200000418ff */
[----:B------:R3:W-:Y:S02]  /*51e0*/  MUFU.EX2 R198, R3 ;  /* 0x0000000300c67308 */ /* 0x0007e40000000800 */
[----:B---3--:R-:W-:-:S05]  /*51f0*/  FFMA.FTZ R3, R47, c[0x0][0x2d0], -R6 ;  /* 0x0000b4002f037a23 */ /* 0x008fca0000010806 */
[----:B------:R-:W-:Y:S01]  /*5200*/  HMMA.16816.F32.BF16 R44, R12, R24, RZ ;  /* 0x000000180c2c723c */ /* 0x000fe200000418ff */
[----:B------:R3:W5:Y:S02]  /*5210*/  MUFU.EX2 R192, R3 ;  /* 0x0000000300c07308 */ /* 0x0007640000000800 */
[----:B---3--:R-:W-:Y:S01]  /*5220*/  FFMA.FTZ R3, R71, c[0x0][0x2d0], -R5 ;  /* 0x0000b40047037a23 */ /* 0x008fe20000010805 */
[----:B-----5:R-:W-:Y:S01]  /*5230*/  F2FP.BF16.PACK_AB R10, R192, R198 ;  /* 0x000000c6c00a723e */ /* 0x020fe200000010ff */
[----:B------:R-:W-:-:S04]  /*5240*/  IMAD.MOV.U32 R71, RZ, RZ, R197 ;  /* 0x000000ffff477224 */ /* 0x000fc800078e00c5 */
[----:B------:R3:W-:Y:S02]  /*5250*/  MUFU.EX2 R247, R3 ;  /* 0x0000000300f77308 */ /* 0x0007e40000000800 */
[--C-:B---3--:R-:W-:Y:S02]  /*5260*/  FFMA.FTZ R3, R92, c[0x0][0x2d0], -R5.reuse ;  /* 0x0000b4005c037a23 */ /* 0x108fe40000010805 */
[----:B------:R-:W-:Y:S01]  /*5270*/  HMMA.16816.F32.BF16 R92, R12, R26, RZ ;  /* 0x0000001a0c5c723c */ /* 0x000fe200000418ff */
[----:B------:R-:W3:Y:S03]  /*5280*/  LDSM.16.MT88.4 R24, [R225+0x900] ;  /* 0x00090000e118783b */ /* 0x000ee60000004200 */
[----:B------:R5:W1:Y:S02]  /*5290*/  MUFU.EX2 R246, R3 ;  /* 0x0000000300f67308 */ /* 0x000a640000000800 */
[----:B-----5:R-:W-:Y:S01]  /*52a0*/  FFMA.FTZ R3, R96, c[0x0][0x2d0], -R5 ;  /* 0x0000b40060037a23 */ /* 0x020fe20000010805 */
[----:B-1----:R-:W-:-:S05]  /*52b0*/  F2FP.BF16.PACK_AB R9, R246, R247 ;  /* 0x000000f7f609723e */ /* 0x002fca00000010ff */
[----:B------:R1:W-:Y:S02]  /*52c0*/  MUFU.EX2 R252, R3 ;  /* 0x0000000300fc7308 */ /* 0x0003e40000000800 */
[----:B-1----:R-:W-:-:S06]  /*52d0*/  FFMA.FTZ R3, R97, c[0x0][0x2d0], -R5 ;  /* 0x0000b40061037a23 */ /* 0x002fcc0000010805 */
[----:B------:R1:W5:Y:S02]  /*52e0*/  MUFU.EX2 R251, R3 ;  /* 0x0000000300fb7308 */ /* 0x0003640000000800 */
[----:B-1----:R-:W-:Y:S01]  /*52f0*/  FFMA.FTZ R3, R98, c[0x0][0x2d0], -R0 ;  /* 0x0000b40062037a23 */ /* 0x002fe20000010800 */
[----:B-----5:R-:W-:-:S05]  /*5300*/  F2FP.BF16.PACK_AB R11, R251, R252 ;  /* 0x000000fcfb0b723e */ /* 0x020fca00000010ff */
[----:B------:R1:W-:Y:S02]  /*5310*/  MUFU.EX2 R214, R3 ;  /* 0x0000000300d67308 */ /* 0x0003e40000000800 */
[C---:B--2---:R-:W-:Y:S08]  /*5320*/  HMMA.16816.F32.BF16 R120, R8.reuse, R20, R80 ;  /* 0x000000140878723c */ /* 0x044ff00000041850 */
[----:B------:R-:W-:Y:S01]  /*5330*/  HMMA.16816.F32.BF16 R48, R8, R30, R48 ;  /* 0x0000001e0830723c */ /* 0x000fe20000041830 */
[----:B-1----:R-:W-:-:S04]  /*5340*/  FFMA.FTZ R3, R99, c[0x0][0x2d0], -R0 ;  /* 0x0000b40063037a23 */ /* 0x002fc80000010800 */
[----:B------:R1:W2:Y:S03]  /*5350*/  MUFU.EX2 R213, R3 ;  /* 0x0000000300d57308 */ /* 0x0002a60000000800 */
[----:B------:R-:W-:Y:S01]  /*5360*/  HMMA.16816.F32.BF16 R96, R12, R38, RZ ;  /* 0x000000260c60723c */ /* 0x000fe200000418ff */
[----:B------:R-:W-:Y:S01]  /*5370*/  LDSM.16.MT88.4 R12, [R224+0x1100] ;  /* 0x00110000e00c783b */ /* 0x000fe20000004200 */
[----:B-1----:R-:W-:-:S04]  /*5380*/  FFMA.FTZ R3, R104, c[0x0][0x2d0], -R0 ;  /* 0x0000b40068037a23 */ /* 0x002fc80000010800 */
[----:B------:R1:W-:Y:S02]  /*5390*/  MUFU.EX2 R217, R3 ;  /* 0x0000000300d97308 */ /* 0x0003e40000000800 */
[----:B-1----:R-:W-:Y:S02]  /*53a0*/  FFMA.FTZ R3, R105, c[0x0][0x2d0], -R0 ;  /* 0x0000b40069037a23 */ /* 0x002fe40000010800 */
[C---:B----4-:R-:W-:Y:S04]  /*53b0*/  HMMA.16816.F32.BF16 R104, R8.reuse, R16, R76 ;  /* 0x000000100868723c */ /* 0x050fe8000004184c */
[----:B------:R1:W4:Y:S04]  /*53c0*/  MUFU.EX2 R212, R3 ;  /* 0x0000000300d47308 */ /* 0x0003280000000800 */
[C---:B---3--:R-:W-:Y:S08]  /*53d0*/  HMMA.16816.F32.BF16 R76, R8.reuse, R24, R72 ;  /* 0x00000018084c723c */ /* 0x048ff00000041848 */
[----:B------:R-:W-:Y:S01]  /*53e0*/  HMMA.16816.F32.BF16 R72, R8, R28, R64 ;  /* 0x0000001c0848723c */ /* 0x000fe20000041840 */
[----:B-1----:R-:W-:-:S04]  /*53f0*/  FFMA.FTZ R3, R108, c[0x0][0x2d0], -R6 ;  /* 0x0000b4006c037a23 */ /* 0x002fc80000010806 */
[----:B------:R1:W-:Y:S03]  /*5400*/  MUFU.EX2 R206, R3 ;  /* 0x0000000300ce7308 */ /* 0x0003e60000000800 */
[C---:B------:R-:W-:Y:S08]  /*5410*/  HMMA.16816.F32.BF16 R64, R8.reuse, R22, R60 ;  /* 0x000000160840723c */ /* 0x040ff0000004183c */
[----:B------:R-:W-:Y:S01]  /*5420*/  HMMA.16816.F32.BF16 R60, R8, R18, R56 ;  /* 0x00000012083c723c */ /* 0x000fe20000041838 */
[----:B-1----:R-:W-:-:S07]  /*5430*/  FFMA.FTZ R3, R109, c[0x0][0x2d0], -R6 ;  /* 0x0000b4006d037a23 */ /* 0x002fce0000010806 */
[----:B------:R-:W-:Y:S01]  /*5440*/  HMMA.16816.F32.BF16 R56, R8, R26, R52 ;  /* 0x0000001a0838723c */ /* 0x000fe20000041834 */
[----:B------:R1:W3:Y:S06]  /*5450*/  MUFU.EX2 R205, R3 ;  /* 0x0000000300cd7308 */ /* 0x0002ec0000000800 */
[----:B------:R-:W-:Y:S02]  /*5460*/  F2FP.BF16.PACK_AB R8, R147, R200 ;  /* 0x000000c89308723e */ /* 0x000fe400000010ff */
[----:B--2---:R-:W-:Y:S02]  /*5470*/  F2FP.BF16.PACK_AB R9, R213, R214 ;  /* 0x000000d6d509723e */ /* 0x004fe400000010ff */
[----:B------:R-:W-:-:S02]  /*5480*/  F2FP.BF16.PACK_AB R10, R156, R193 ;  /* 0x000000c19c0a723e */ /* 0x000fc400000010ff */
[----:B----4-:R-:W-:Y:S01]  /*5490*/  F2FP.BF16.PACK_AB R11, R212, R217 ;  /* 0x000000d9d40b723e */ /* 0x010fe200000010ff */
[----:B-1----:R-:W-:-:S06]  /*54a0*/  FFMA.FTZ R3, R110, c[0x0][0x2d0], -R6 ;  /* 0x0000b4006e037a23 */ /* 0x002fcc0000010806 */
[C---:B------:R-:W-:Y:S01]  /*54b0*/  HMMA.16816.F32.BF16 R44, R8.reuse, R16, R44 ;  /* 0x00000010082c723c */ /* 0x040fe2000004182c */
[----:B------:R1:W-:Y:S07]  /*54c0*/  MUFU.EX2 R204, R3 ;  /* 0x0000000300cc7308 */ /* 0x0003ee0000000800 */
[C---:B------:R-:W-:Y:S07]  /*54d0*/  HMMA.16816.F32.BF16 R16, R8.reuse, R18, R92 ;  /* 0x000000120810723c */ /* 0x040fee000004185c */
[----:B------:R-:W-:Y:S01]  /*54e0*/  IMAD.MOV.U32 R93, RZ, RZ, R200 ;  /* 0x000000ffff5d7224 */ /* 0x000fe200078e00c8 */
[----:B------:R-:W-:Y:S01]  /*54f0*/  HMMA.16816.F32.BF16 R80, R8, R24, R40 ;  /* 0x000000180850723c */ /* 0x000fe20000041828 */
[----:B------:R-:W-:-:S02]  /*5500*/  IMAD.MOV.U32 R95, RZ, RZ, R199 ;  /* 0x000000ffff5f7224 */ /* 0x000fc400078e00c7 */
[----:B-1----:R-:W-:Y:S02]  /*5510*/  FFMA.FTZ R3, R111, c[0x0][0x2d0], -R6 ;  /* 0x0000b4006f037a23 */ /* 0x002fe40000010806 */
[----:B------:R-:W-:Y:S02]  /*5520*/  IMAD.MOV.U32 R94, RZ, RZ, R195 ;  /* 0x000000ffff5e7224 */ /* 0x000fe400078e00c3 */
[----:B------:R1:W2:Y:S01]  /*5530*/  MUFU.EX2 R203, R3 ;  /* 0x0000000300cb7308 */ /* 0x0002a20000000800 */
[----:B------:R-:W-:Y:S01]  /*5540*/  HMMA.16816.F32.BF16 R40, R8, R26, R100 ;  /* 0x0000001a0828723c */ /* 0x000fe20000041864 */
[----:B------:R-:W-:Y:S01]  /*5550*/  LDSM.16.MT88.4 R24, [R226+0x1100] ;  /* 0x00110000e218783b */ /* 0x000fe20000004200 */
[----:B------:R-:W-:-:S05]  /*5560*/  IMAD.MOV.U32 R92, RZ, RZ, R187 ;  /* 0x000000ffff5c7224 */ /* 0x000fca00078e00bb */
[----:B------:R-:W-:Y:S01]  /*5570*/  IMAD.MOV.U32 R103, RZ, RZ, R198 ;  /* 0x000000ffff677224 */ /* 0x000fe200078e00c6 */
[C---:B------:R-:W-:Y:S01]  /*5580*/  HMMA.16816.F32.BF16 R52, R8.reuse, R20, R84 ;  /* 0x000000140834723c */ /* 0x040fe20000041854 */
[----:B------:R-:W-:Y:S02]  /*5590*/  IMAD.MOV.U32 R102, RZ, RZ, R194 ;  /* 0x000000ffff667224 */ /* 0x000fe400078e00c2 */
[----:B------:R-:W-:Y:S02]  /*55a0*/  IMAD.MOV.U32 R100, RZ, RZ, R192 ;  /* 0x000000ffff647224 */ /* 0x000fe400078e00c0 */
[----:B------:R-:W-:Y:S02]  /*55b0*/  IMAD.MOV.U32 R101, RZ, RZ, R190 ;  /* 0x000000ffff657224 */ /* 0x000fe400078e00be */
[----:B-1----:R-:W-:Y:S01]  /*55c0*/  FFMA.FTZ R3, R112, c[0x0][0x2d0], -R5 ;  /* 0x0000b40070037a23 */ /* 0x002fe20000010805 */
[----:B------:R-:W-:Y:S01]  /*55d0*/  HMMA.16816.F32.BF16 R84, R8, R30, R96 ;  /* 0x0000001e0854723c */ /* 0x000fe20000041860 */
[----:B------:R-:W-:-:S02]  /*55e0*/  IMAD.MOV.U32 R112, RZ, RZ, R202 ;  /* 0x000000ffff707224 */ /* 0x000fc400078e00ca */
[----:B------:R1:W-:Y:S04]  /*55f0*/  MUFU.EX2 R202, R3 ;  /* 0x0000000300ca7308 */ /* 0x0003e80000000800 */
[----:B------:R-:W-:Y:S01]  /*5600*/  IMAD.MOV.U32 R97, RZ, RZ, R193 ;  /* 0x000000ffff617224 */ /* 0x000fe200078e00c1 */
[----:B------:R-:W-:Y:S01]  /*5610*/  HMMA.16816.F32.BF16 R108, R8, R28, R32 ;  /* 0x0000001c086c723c */ /* 0x000fe20000041820 */
[----:B------:R-:W4:Y:S01]  /*5620*/  LDSM.16.MT88.4 R32, [R225+0x1100] ;  /* 0x00110000e120783b */ /* 0x000f220000004200 */
[----:B------:R-:W-:Y:S02]  /*5630*/  IMAD.MOV.U32 R96, RZ, RZ, R191 ;  /* 0x000000ffff607224 */ /* 0x000fe400078e00bf */
[----:B------:R-:W-:Y:S02]  /*5640*/  IMAD.MOV.U32 R98, RZ, RZ, R185 ;  /* 0x000000ffff627224 */ /* 0x000fe400078e00b9 */
[----:B------:R-:W-:-:S02]  /*5650*/  IMAD.MOV.U32 R99, RZ, RZ, R156 ;  /* 0x000000ffff637224 */ /* 0x000fc400078e009c */
[----:B------:R-:W-:Y:S01]  /*5660*/  HMMA.16816.F32.BF16 R36, R8, R22, R88 ;  /* 0x000000160824723c */ /* 0x000fe20000041858 */
[----:B------:R-:W5:Y:S01]  /*5670*/  LDSM.16.MT88.4 R20, [R227+0x1100] ;  /* 0x00110000e314783b */ /* 0x000f620000004200 */
[----:B-1----:R-:W-:Y:S02]  /*5680*/  FFMA.FTZ R3, R113, c[0x0][0x2d0], -R5 ;  /* 0x0000b40071037a23 */ /* 0x002fe40000010805 */
[----:B------:R-:W-:Y:S02]  /*5690*/  IMAD.MOV.U32 R113, RZ, RZ, R201 ;  /* 0x000000ffff717224 */ /* 0x000fe400078e00c9 */
[----:B------:R1:W1:Y:S01]  /*56a0*/  MUFU.EX2 R201, R3 ;  /* 0x0000000300c97308 */ /* 0x0002620000000800 */
[----:B---3--:R-:W-:Y:S02]  /*56b0*/  F2FP.BF16.PACK_AB R8, R205, R206 ;  /* 0x000000cecd08723e */ /* 0x008fe400000010ff */
[----:B--2---:R-:W-:Y:S01]  /*56c0*/  F2FP.BF16.PACK_AB R10, R203, R204 ;  /* 0x000000cccb0a723e */ /* 0x004fe200000010ff */
[----:B-1----:R-:W-:Y:S01]  /*56d0*/  FFMA.FTZ R3, R114, c[0x0][0x2d0], -R5 ;  /* 0x0000b40072037a23 */ /* 0x002fe20000010805 */
[----:B------:R-:W-:Y:S01]  /*56e0*/  F2FP.BF16.PACK_AB R9, R201, R202 ;  /* 0x000000cac909723e */ /* 0x000fe200000010ff */
[----:B------:R-:W-:-:S02]  /*56f0*/  IMAD.MOV.U32 R114, RZ, RZ, R189 ;  /* 0x000000ffff727224 */ /* 0x000fc400078e00bd */
[----:B------:R1:W-:Y:S02]  /*5700*/  MUFU.EX2 R200, R3 ;  /* 0x0000000300c87308 */ /* 0x0003e40000000800 */
[----:B-1----:R-:W-:-:S06]  /*5710*/  FFMA.FTZ R3, R115, c[0x0][0x2d0], -R5 ;  /* 0x0000b40073037a23 */ /* 0x002fcc0000010805 */
[----:B------:R1:W2:Y:S02]  /*5720*/  MUFU.EX2 R199, R3 ;  /* 0x0000000300c77308 */ /* 0x0002a40000000800 */
[----:B-1----:R-:W-:Y:S01]  /*5730*/  FFMA.FTZ R3, R116, c[0x0][0x2d0], -R7 ;  /* 0x0000b40074037a23 */ /* 0x002fe20000010807 */
[----:B--2---:R-:W-:-:S05]  /*5740*/  F2FP.BF16.PACK_AB R11, R199, R200 ;  /* 0x000000c8c70b723e */ /* 0x004fca00000010ff */
[----:B------:R1:W-:Y:S02]  /*5750*/  MUFU.EX2 R198, R3 ;  /* 0x0000000300c67308 */ /* 0x0003e40000000800 */
[C---:B----4-:R-:W-:Y:S08]  /*5760*/  HMMA.16816.F32.BF16 R156, R8.reuse, R32, R76 ;  /* 0x00000020089c723c */ /* 0x050ff0000004184c */
[----:B------:R-:W-:Y:S01]  /*5770*/  HMMA.16816.F32.BF16 R76, R8, R14, R64 ;  /* 0x0000000e084c723c */ /* 0x000fe20000041840 */
[----:B-1----:R-:W-:-:S04]  /*5780*/  FFMA.FTZ R3, R117, c[0x0][0x2d0], -R7 ;  /* 0x0000b40075037a23 */ /* 0x002fc80000010807 */
[----:B------:R1:W2:Y:S03]  /*5790*/  MUFU.EX2 R197, R3 ;  /* 0x0000000300c57308 */ /* 0x0002a60000000800 */
[C---:B------:R-:W-:Y:S08]  /*57a0*/  HMMA.16816.F32.BF16 R88, R8.reuse, R24, R72 ;  /* 0x000000180858723c */ /* 0x040ff00000041848 */
[----:B------:R-:W-:Y:S01]  /*57b0*/  HMMA.16816.F32.BF16 R64, R8, R34, R56 ;  /* 0x000000220840723c */ /* 0x000fe20000041838 */
[----:B-1----:R-:W-:-:S07]  /*57c0*/  FFMA.FTZ R3, R118, c[0x0][0x2d0], -R7 ;  /* 0x0000b40076037a23 */ /* 0x002fce0000010807 */
[C---:B------:R-:W-:Y:S01]  /*57d0*/  HMMA.16816.F32.BF16 R120, R8.reuse, R12, R120 ;  /* 0x0000000c0878723c */ /* 0x040fe20000041878 */
[----:B------:R1:W-:Y:S07]  /*57e0*/  MUFU.EX2 R196, R3 ;  /* 0x0000000300c47308 */ /* 0x0003ee0000000800 */
[C---:B-----5:R-:W-:Y:S08]  /*57f0*/  HMMA.16816.F32.BF16 R104, R8.reuse, R20, R104 ;  /* 0x000000140868723c */ /* 0x060ff00000041868 */
[----:B------:R-:W-:Y:S01]  /*5800*/  HMMA.16816.F32.BF16 R72, R8, R22, R60 ;  /* 0x000000160848723c */ /* 0x000fe2000004183c */
[----:B-1----:R-:W-:-:S02]  /*5810*/  FFMA.FTZ R3, R124, c[0x0][0x2d0], -R7 ;  /* 0x0000b4007c037a23 */ /* 0x002fc40000010807 */
[----:B------:R-:W-:Y:S02]  /*5820*/  IMAD.MOV.U32 R124, RZ, RZ, R113 ;  /* 0x000000ffff7c7224 */ /* 0x000fe400078e0071 */
[----:B------:R1:W3:Y:S03]  /*5830*/  MUFU.EX2 R195, R3 ;  /* 0x0000000300c37308 */ /* 0x0002e60000000800 */
[----:B------:R-:W-:Y:S07]  /*5840*/  HMMA.16816.F32.BF16 R56, R8, R26, R48 ;  /* 0x0000001a0838723c */ /* 0x000fee0000041830 */
[----:B--2---:R-:W-:Y:S01]  /*5850*/  F2FP.BF16.PACK_AB R8, R197, R198 ;  /* 0x000000c6c508723e */ /* 0x004fe200000010ff */
[----:B-1----:R-:W-:Y:S01]  /*5860*/  FFMA.FTZ R3, R125, c[0x0][0x2d0], -R0 ;  /* 0x0000b4007d037a23 */ /* 0x002fe20000010800 */
[----:B---3--:R-:W-:Y:S01]  /*5870*/  F2FP.BF16.PACK_AB R10, R195, R196 ;  /* 0x000000c4c30a723e */ /* 0x008fe200000010ff */
[----:B------:R-:W-:-:S02]  /*5880*/  IMAD.MOV.U32 R125, RZ, RZ, R112 ;  /* 0x000000ffff7d7224 */ /* 0x000fc400078e0070 */
[----:B------:R1:W-:Y:S02]  /*5890*/  MUFU.EX2 R194, R3 ;  /* 0x0000000300c27308 */ /* 0x0003e40000000800 */
[----:B-1----:R-:W-:Y:S02]  /*58a0*/  FFMA.FTZ R3, R126, c[0x0][0x2d0], -R0 ;  /* 0x0000b4007e037a23 */ /* 0x002fe40000010800 */
[----:B------:R-:W-:-:S04]  /*58b0*/  IMAD.MOV.U32 R126, RZ, RZ, R145 ;  /* 0x000000ffff7e7224 */ /* 0x000fc800078e0091 */
[----:B------:R1:W2:Y:S02]  /*58c0*/  MUFU.EX2 R193, R3 ;  /* 0x0000000300c17308 */ /* 0x0002a40000000800 */
[----:B-1----:R-:W-:Y:S01]  /*58d0*/  FFMA.FTZ R3, R127, c[0x0][0x2d0], -R0 ;  /* 0x0000b4007f037a23 */ /* 0x002fe20000010800 */
[----:B--2---:R-:W-:Y:S01]  /*58e0*/  F2FP.BF16.PACK_AB R9, R193, R194 ;  /* 0x000000c2c109723e */ /* 0x004fe200000010ff */
[----:B------:R-:W-:-:S04]  /*58f0*/  IMAD.MOV.U32 R127, RZ, RZ, R146 ;  /* 0x000000ffff7f7224 */ /* 0x000fc800078e0092 */
        /* <DEDUP_REMOVED lines=8> */
[----:B------:R-:W-:Y:S01]  /*5980*/  LDSM.16.MT88.4 R12, [R227+0x1900] ;  /* 0x00190000e30c783b */ /* 0x000fe20000004200 */
[----:B-1----:R-:W-:-:S04]  /*5990*/  FFMA.FTZ R3, R130, c[0x0][0x2d0], -R7 ;  /* 0x0000b40082037a23 */ /* 0x002fc80000010807 */
[----:B------:R1:W-:Y:S02]  /*59a0*/  MUFU.EX2 R189, R3 ;  /* 0x0000000300bd7308 */ /* 0x0003e40000000800 */
[C---:B------:R-:W-:Y:S08]  /*59b0*/  HMMA.16816.F32.BF16 R60, R8.reuse, R24, R108 ;  /* 0x00000018083c723c */ /* 0x040ff0000004186c */
[----:B------:R-:W-:Y:S01]  /*59c0*/  HMMA.16816.F32.BF16 R44, R8, R20, R44 ;  /* 0x00000014082c723c */ /* 0x000fe2000004182c */
[----:B-1----:R-:W-:-:S07]  /*59d0*/  FFMA.FTZ R3, R131, c[0x0][0x2d0], -R6 ;  /* 0x0000b40083037a23 */ /* 0x002fce0000010806 */
[C---:B------:R-:W-:Y:S01]  /*59e0*/  HMMA.16816.F32.BF16 R36, R8.reuse, R22, R16 ;  /* 0x000000160824723c */ /* 0x040fe20000041810 */
[----:B------:R-:W1:Y:S01]  /*59f0*/  LDSM.16.MT88.4 R16, [R224+0x1900] ;  /* 0x00190000e010783b */ /* 0x000e620000004200 */
[----:B------:R2:W-:Y:S03]  /*5a00*/  MUFU.EX2 R188, R3 ;  /* 0x0000000300bc7308 */ /* 0x0005e60000000800 */
[----:B------:R-:W3:Y:S03]  /*5a10*/  LDSM.16.MT88.4 R20, [R225+0x1900] ;  /* 0x00190000e114783b */ /* 0x000ee60000004200 */
[C---:B------:R-:W-:Y:S08]  /*5a20*/  HMMA.16816.F32.BF16 R28, R8.reuse, R32, R80 ;  /* 0x00000020081c723c */ /* 0x040ff00000041850 */
[----:B------:R-:W-:Y:S01]  /*5a30*/  HMMA.16816.F32.BF16 R40, R8, R34, R40 ;  /* 0x000000220828723c */ /* 0x000fe20000041828 */
[----:B--2---:R-:W-:-:S02]  /*5a40*/  FFMA.FTZ R3, R132, c[0x0][0x2d0], -R6 ;  /* 0x0000b40084037a23 */ /* 0x004fc40000010806 */
[----:B------:R-:W-:Y:S02]  /*5a50*/  IMAD.MOV.U32 R132, RZ, RZ, R102 ;  /* 0x000000ffff847224 */ /* 0x000fe400078e0066 */
[----:B------:R2:W4:Y:S03]  /*5a60*/  MUFU.EX2 R187, R3 ;  /* 0x0000000300bb7308 */ /* 0x0005260000000800 */
[----:B------:R-:W-:Y:S01]  /*5a70*/  HMMA.16816.F32.BF16 R84, R8, R26, R84 ;  /* 0x0000001a0854723c */ /* 0x000fe20000041854 */
[----:B------:R-:W5:Y:S01]  /*5a80*/  LDSM.16.MT88.4 R24, [R226+0x1900] ;  /* 0x00190000e218783b */ /* 0x000f620000004200 */
[----:B--2---:R-:W-:-:S05]  /*5a90*/  FFMA.FTZ R3, R133, c[0x0][0x2d0], -R6 ;  /* 0x0000b40085037a23 */ /* 0x004fca0000010806 */
[----:B----4-:R-:W-:Y:S01]  /*5aa0*/  F2FP.BF16.PACK_AB R8, R187, R188 ;  /* 0x000000bcbb08723e */ /* 0x010fe200000010ff */
[----:B------:R-:W-:Y:S01]  /*5ab0*/  IMAD.MOV.U32 R133, RZ, RZ, R92 ;  /* 0x000000ffff857224 */ /* 0x000fe200078e005c */
[----:B------:R2:W-:Y:S01]  /*5ac0*/  MUFU.EX2 R186, R3 ;  /* 0x0000000300ba7308 */ /* 0x0005e20000000800 */
[----:B------:R-:W-:Y:S02]  /*5ad0*/  IMAD.MOV.U32 R92, RZ, RZ, R95 ;  /* 0x000000ffff5c7224 */ /* 0x000fe400078e005f */
[----:B--2---:R-:W-:-:S05]  /*5ae0*/  FFMA.FTZ R3, R134, c[0x0][0x2d0], -R6 ;  /* 0x0000b40086037a23 */ /* 0x004fca0000010806 */
[----:B------:R2:W4:Y:S02]  /*5af0*/  MUFU.EX2 R185, R3 ;  /* 0x0000000300b97308 */ /* 0x0005240000000800 */
[----:B--2---:R-:W-:Y:S01]  /*5b00*/  FFMA.FTZ R3, R135, c[0x0][0x2d0], -R5 ;  /* 0x0000b40087037a23 */ /* 0x004fe20000010805 */
[----:B----4-:R-:W-:-:S05]  /*5b10*/  F2FP.BF16.PACK_AB R10, R185, R186 ;  /* 0x000000bab90a723e */ /* 0x010fca00000010ff */
[----:B------:R2:W-:Y:S02]  /*5b20*/  MUFU.EX2 R184, R3 ;  /* 0x0000000300b87308 */ /* 0x0005e40000000800 */
[----:B--2---:R-:W-:-:S06]  /*5b30*/  FFMA.FTZ R3, R137, c[0x0][0x2d0], -R5 ;  /* 0x0000b40089037a23 */ /* 0x004fcc0000010805 */
[----:B------:R2:W4:Y:S02]  /*5b40*/  MUFU.EX2 R118, R3 ;  /* 0x0000000300767308 */ /* 0x0005240000000800 */
[----:B--2---:R-:W-:Y:S01]  /*5b50*/  FFMA.FTZ R3, R136, c[0x0][0x2d0], -R5 ;  /* 0x0000b40088037a23 */ /* 0x004fe20000010805 */
[----:B----4-:R-:W-:Y:S01]  /*5b60*/  F2FP.BF16.PACK_AB R9, R118, R184 ;  /* 0x000000b87609723e */ /* 0x010fe200000010ff */
[----:B------:R-:W-:-:S04]  /*5b70*/  IMAD.MOV.U32 R136, RZ, RZ, R124 ;  /* 0x000000ffff887224 */ /* 0x000fc800078e007c */
[----:B------:R2:W-:Y:S01]  /*5b80*/  MUFU.EX2 R116, R3 ;  /* 0x0000000300747308 */ /* 0x0005e20000000800 */
[----:B------:R-:W-:Y:S02]  /*5b90*/  IMAD.MOV.U32 R124, RZ, RZ, R101 ;  /* 0x000000ffff7c7224 */ /* 0x000fe400078e0065 */
[----:B--2---:R-:W-:Y:S02]  /*5ba0*/  FFMA.FTZ R3, R138, c[0x0][0x2d0], -R5 ;  /* 0x0000b4008a037a23 */ /* 0x004fe40000010805 */
[----:B------:R-:W-:-:S03]  /*5bb0*/  IMAD.MOV.U32 R138, RZ, RZ, R97 ;  /* 0x000000ffff8a7224 */ /* 0x000fc600078e0061 */
[----:B------:R2:W4:Y:S01]  /*5bc0*/  MUFU.EX2 R117, R3 ;  /* 0x0000000300757308 */ /* 0x0005220000000800 */
[----:B------:R-:W-:Y:S02]  /*5bd0*/  IMAD.MOV.U32 R97, RZ, RZ, R114 ;  /* 0x000000ffff617224 */ /* 0x000fe400078e0072 */
[----:B--2---:R-:W-:Y:S01]  /*5be0*/  FFMA.FTZ R3, R140, c[0x0][0x2d0], -R7 ;  /* 0x0000b4008c037a23 */ /* 0x004fe20000010807 */
[----:B----4-:R-:W-:-:S04]  /*5bf0*/  F2FP.BF16.PACK_AB R11, R117, R116 ;  /* 0x00000074750b723e */ /* 0x010fc800000010ff */
[----:B------:R2:W-:Y:S03]  /*5c00*/  MUFU.EX2 R115, R3 ;  /* 0x0000000300737308 */ /* 0x0005e60000000800 */
[C---:B-1----:R-:W-:Y:S08]  /*5c10*/  HMMA.16816.F32.BF16 R128, R8.reuse, R18, R76 ;  /* 0x000000120880723c */ /* 0x042ff0000004184c */
[----:B------:R-:W-:Y:S01]  /*5c20*/  HMMA.16816.F32.BF16 R120, R8, R16, R120 ;  /* 0x000000100878723c */ /* 0x000fe20000041878 */
[----:B--2---:R-:W-:-:S02]  /*5c30*/  FFMA.FTZ R3, R139, c[0x0][0x2d0], -R7 ;  /* 0x0000b4008b037a23 */ /* 0x004fc40000010807 */
[----:B------:R-:W-:Y:S02]  /*5c40*/  IMAD.MOV.U32 R139, RZ, RZ, R96 ;  /* 0x000000ffff8b7224 */ /* 0x000fe400078e0060 */
[----:B------:R1:W2:Y:S01]  /*5c50*/  MUFU.EX2 R114, R3 ;  /* 0x0000000300727308 */ /* 0x0002a20000000800 */
[----:B------:R-:W-:Y:S02]  /*5c60*/  IMAD.MOV.U32 R96, RZ, RZ, R103 ;  /* 0x000000ffff607224 */ /* 0x000fe400078e0067 */
[----:B---3--:R-:W-:Y:S01]  /*5c70*/  HMMA.16816.F32.BF16 R156, R8, R20, R156 ;  /* 0x00000014089c723c */ /* 0x008fe2000004189c */
[----:B------:R-:W-:Y:S02]  /*5c80*/  IMAD.MOV.U32 R103, RZ, RZ, R147 ;  /* 0x000000ffff677224 */ /* 0x000fe400078e0093 */
[----:B------:R-:W-:-:S05]  /*5c90*/  IMAD.MOV.U32 R137, RZ, RZ, R96 ;  /* 0x000000ffff897224 */ /* 0x000fca00078e0060 */
[----:B------:R-:W-:Y:S01]  /*5ca0*/  HMMA.16816.F32.BF16 R80, R8, R22, R64 ;  /* 0x000000160850723c */ /* 0x000fe20000041840 */
[----:B-1----:R-:W-:-:S07]  /*5cb0*/  FFMA.FTZ R3, R141, c[0x0][0x2d0], -R7 ;  /* 0x0000b4008d037a23 */ /* 0x002fce0000010807 */
[----:B-----5:R-:W-:Y:S01]  /*5cc0*/  HMMA.16816.F32.BF16 R76, R8, R24, R88 ;  /* 0x00000018084c723c */ /* 0x020fe20000041858 */
[----:B------:R1:W-:Y:S02]  /*5cd0*/  MUFU.EX2 R113, R3 ;  /* 0x0000000300717308 */ /* 0x0003e40000000800 */
[----:B-1----:R-:W-:-:S06]  /*5ce0*/  FFMA.FTZ R3, R142, c[0x0][0x2d0], -R7 ;  /* 0x0000b4008e037a23 */ /* 0x002fcc0000010807 */
[----:B------:R1:W-:Y:S02]  /*5cf0*/  MUFU.EX2 R112, R3 ;  /* 0x0000000300707308 */ /* 0x0003e40000000800 */
[--C-:B-1----:R-:W-:Y:S02]  /*5d00*/  FFMA.FTZ R3, R143, c[0x0][0x2d0], -R0.reuse ;  /* 0x0000b4008f037a23 */ /* 0x102fe40000010800 */
[----:B------:R-:W-:Y:S04]  /*5d10*/  HMMA.16816.F32.BF16 R140, R8, R12, R104 ;  /* 0x0000000c088c723c */ /* 0x000fe80000041868 */
[----:B------:R1:W-:Y:S02]  /*5d20*/  MUFU.EX2 R110, R3 ;  /* 0x00000003006e7308 */ /* 0x0003e40000000800 */
[----:B-1----:R-:W-:-:S02]  /*5d30*/  FFMA.FTZ R3, R144, c[0x0][0x2d0], -R0 ;  /* 0x0000b40090037a23 */ /* 0x002fc40000010800 */
[C---:B------:R-:W-:Y:S04]  /*5d40*/  HMMA.16816.F32.BF16 R144, R8.reuse, R14, R72 ;  /* 0x0000000e0890723c */ /* 0x040fe80000041848 */
[----:B------:R1:W3:Y:S04]  /*5d50*/  MUFU.EX2 R109, R3 ;  /* 0x00000003006d7308 */ /* 0x0002e80000000800 */
[----:B------:R-:W-:Y:S07]  /*5d60*/  HMMA.16816.F32.BF16 R72, R8, R26, R56 ;  /* 0x0000001a0848723c */ /* 0x000fee0000041838 */
[----:B------:R-:W-:-:S02]  /*5d70*/  F2FP.BF16.PACK_AB R8, R189, R190 ;  /* 0x000000bebd08723e */ /* 0x000fc400000010ff */
[----:B--2---:R-:W-:Y:S01]  /*5d80*/  F2FP.BF16.PACK_AB R10, R114, R115 ;  /* 0x00000073720a723e */ /* 0x004fe200000010ff */
[----:B-1----:R-:W-:Y:S01]  /*5d90*/  FFMA.FTZ R3, R150, c[0x0][0x2d0], -R0 ;  /* 0x0000b40096037a23 */ /* 0x002fe20000010800 */
[----:B---3--:R-:W-:-:S03]  /*5da0*/  F2FP.BF16.PACK_AB R9, R109, R110 ;  /* 0x0000006e6d09723e */ /* 0x008fc600000010ff */
        /* <DEDUP_REMOVED lines=8> */
[----:B------:R-:W2:Y:S01]  /*5e30*/  LDSM.16.MT88.4 R16, [R224+0x2100] ;  /* 0x00210000e010783b */ /* 0x000ea20000004200 */
[----:B-1----:R-:W-:-:S03]  /*5e40*/  FFMA.FTZ R3, R149, c[0x0][0x2d0], -R7 ;  /* 0x0000b40095037a23 */ /* 0x002fc60000010807 */
[----:B------:R-:W-:Y:S01]  /*5e50*/  LDSM.16.MT88.4 R148, [R227+0x3100] ;  /* 0x00310000e394783b */ /* 0x000fe20000004200 */
[----:B------:R1:W-:Y:S02]  /*5e60*/  MUFU.EX2 R108, R3 ;  /* 0x00000003006c7308 */ /* 0x0003e40000000800 */
[C---:B------:R-:W-:Y:S08]  /*5e70*/  HMMA.16816.F32.BF16 R52, R8.reuse, R12, R44 ;  /* 0x0000000c0834723c */ /* 0x040ff0000004182c */
[----:B------:R-:W-:Y:S01]  /*5e80*/  HMMA.16816.F32.BF16 R48, R8, R14, R36 ;  /* 0x0000000e0830723c */ /* 0x000fe20000041824 */
[----:B------:R-:W3:Y:S01]  /*5e90*/  LDSM.16.MT88.4 R12, [R227+0x2100] ;  /* 0x00210000e30c783b */ /* 0x000ee20000004200 */
[----:B-1----:R-:W-:-:S06]  /*5ea0*/  FFMA.FTZ R3, R152, c[0x0][0x2d0], -R6 ;  /* 0x0000b40098037a23 */ /* 0x002fcc0000010806 */
[----:B------:R-:W-:Y:S01]  /*5eb0*/  HMMA.16816.F32.BF16 R32, R8, R20, R28 ;  /* 0x000000140820723c */ /* 0x000fe2000004181c */
[----:B------:R-:W-:Y:S01]  /*5ec0*/  IMAD.MOV.U32 R152, RZ, RZ, R127 ;  /* 0x000000ffff987224 */ /* 0x000fe200078e007f */
[----:B------:R-:W-:Y:S01]  /*5ed0*/  LDSM.16.MT88.4 R28, [R226+0x2100] ;  /* 0x00210000e21c783b */ /* 0x000fe20000004200 */
[----:B------:R1:W-:Y:S01]  /*5ee0*/  MUFU.EX2 R105, R3 ;  /* 0x0000000300697308 */ /* 0x0003e20000000800 */
[----:B------:R-:W-:-:S04]  /*5ef0*/  IMAD.MOV.U32 R127, RZ, RZ, R98 ;  /* 0x000000ffff7f7224 */ /* 0x000fc800078e0062 */
[C---:B------:R-:W-:Y:S01]  /*5f00*/  HMMA.16816.F32.BF16 R40, R8.reuse, R22, R40 ;  /* 0x000000160828723c */ /* 0x040fe20000041828 */
[----:B------:R-:W4:Y:S07]  /*5f10*/  LDSM.16.MT88.4 R20, [R225+0x2100] ;  /* 0x00210000e114783b */ /* 0x000f2e0000004200 */
[----:B------:R-:W-:Y:S01]  /*5f20*/  HMMA.16816.F32.BF16 R36, R8, R26, R84 ;  /* 0x0000001a0824723c */ /* 0x000fe20000041854 */
[----:B-1----:R-:W-:Y:S02]  /*5f30*/  FFMA.FTZ R3, R153, c[0x0][0x2d0], -R6 ;  /* 0x0000b40099037a23 */ /* 0x002fe40000010806 */
[----:B------:R-:W-:-:S02]  /*5f40*/  IMAD.MOV.U32 R153, RZ, RZ, R103 ;  /* 0x000000ffff997224 */ /* 0x000fc400078e0067 */
[----:B------:R1:W5:Y:S03]  /*5f50*/  MUFU.EX2 R104, R3 ;  /* 0x0000000300687308 */ /* 0x0003660000000800 */
[----:B------:R-:W-:Y:S01]  /*5f60*/  HMMA.16816.F32.BF16 R44, R8, R24, R60 ;  /* 0x00000018082c723c */ /* 0x000fe2000004183c */
[----:B------:R-:W2:Y:S01]  /*5f70*/  LDSM.16.MT88.4 R24, [R224+0x2900] ;  /* 0x00290000e018783b */ /* 0x000ea20000004200 */
[----:B-1----:R-:W-:-:S05]  /*5f80*/  FFMA.FTZ R3, R155, c[0x0][0x2d0], -R6 ;  /* 0x0000b4009b037a23 */ /* 0x002fca0000010806 */
[----:B-----5:R-:W-:Y:S01]  /*5f90*/  F2FP.BF16.PACK_AB R8, R104, R105 ;  /* 0x000000696808723e */ /* 0x020fe200000010ff */
[----:B------:R-:W-:Y:S01]  /*5fa0*/  IMAD.MOV.U32 R155, RZ, RZ, R125 ;  /* 0x000000ffff9b7224 */ /* 0x000fe200078e007d */
[----:B------:R1:W-:Y:S01]  /*5fb0*/  MUFU.EX2 R103, R3 ;  /* 0x0000000300677308 */ /* 0x0003e20000000800 */
[----:B------:R-:W-:Y:S02]  /*5fc0*/  IMAD.MOV.U32 R125, RZ, RZ, R100 ;  /* 0x000000ffff7d7224 */ /* 0x000fe400078e0064 */
[----:B-1----:R-:W-:Y:S02]  /*5fd0*/  FFMA.FTZ R3, R154, c[0x0][0x2d0], -R6 ;  /* 0x0000b4009a037a23 */ /* 0x002fe40000010806 */
[----:B------:R-:W-:-:S03]  /*5fe0*/  IMAD.MOV.U32 R154, RZ, RZ, R126 ;  /* 0x000000ffff9a7224 */ /* 0x000fc600078e007e */
[----:B------:R1:W5:Y:S01]  /*5ff0*/  MUFU.EX2 R102, R3 ;  /* 0x0000000300667308 */ /* 0x0003620000000800 */
[----:B------:R-:W-:Y:S02]  /*6000*/  IMAD.MOV.U32 R126, RZ, RZ, R99 ;  /* 0x000000ffff7e7224 */ /* 0x000fe400078e0063 */
[----:B-1----:R-:W-:Y:S01]  /*6010*/  FFMA.FTZ R3, R160, c[0x0][0x2d0], -R5 ;  /* 0x0000b400a0037a23 */ /* 0x002fe20000010805 */
[----:B-----5:R-:W-:-:S04]  /*6020*/  F2FP.BF16.PACK_AB R10, R102, R103 ;  /* 0x00000067660a723e */ /* 0x020fc800000010ff */
[----:B------:R1:W-:Y:S02]  /*6030*/  MUFU.EX2 R101, R3 ;  /* 0x0000000300657308 */ /* 0x0003e40000000800 */
[----:B-1----:R-:W-:-:S06]  /*6040*/  FFMA.FTZ R3, R163, c[0x0][0x2d0], -R5 ;  /* 0x0000b400a3037a23 */ /* 0x002fcc0000010805 */
[----:B------:R1:W5:Y:S02]  /*6050*/  MUFU.EX2 R100, R3 ;  /* 0x0000000300647308 */ /* 0x0003640000000800 */
[----:B-1----:R-:W-:Y:S01]  /*6060*/  FFMA.FTZ R3, R162, c[0x0][0x2d0], -R5 ;  /* 0x0000b400a2037a23 */ /* 0x002fe20000010805 */
[----:B-----5:R-:W-:-:S05]  /*6070*/  F2FP.BF16.PACK_AB R9, R100, R101 ;  /* 0x000000656409723e */ /* 0x020fca00000010ff */
[----:B------:R1:W-:Y:S02]  /*6080*/  MUFU.EX2 R99, R3 ;  /* 0x0000000300637308 */ /* 0x0003e40000000800 */
[----:B-1----:R-:W-:-:S06]  /*6090*/  FFMA.FTZ R3, R161, c[0x0][0x2d0], -R5 ;  /* 0x0000b400a1037a23 */ /* 0x002fcc0000010805 */
[----:B------:R1:W5:Y:S02]  /*60a0*/  MUFU.EX2 R98, R3 ;  /* 0x0000000300627308 */ /* 0x0003640000000800 */
[----:B-1----:R-:W-:Y:S01]  /*60b0*/  FFMA.FTZ R3, R168, c[0x0][0x2d0], -R0 ;  /* 0x0000b400a8037a23 */ /* 0x002fe20000010800 */
[----:B-----5:R-:W-:Y:S01]  /*60c0*/  F2FP.BF16.PACK_AB R11, R98, R99 ;  /* 0x00000063620b723e */ /* 0x020fe200000010ff */
[----:B------:R-:W-:-:S04]  /*60d0*/  IMAD.MOV.U32 R168, RZ, RZ, R97 ;  /* 0x000000ffffa87224 */ /* 0x000fc800078e0061 */
[----:B------:R1:W-:Y:S02]  /*60e0*/  MUFU.EX2 R97, R3 ;  /* 0x0000000300617308 */ /* 0x0003e40000000800 */
[C---:B--2---:R-:W-:Y:S08]  /*60f0*/  HMMA.16816.F32.BF16 R120, R8.reuse, R16, R120 ;  /* 0x000000100878723c */ /* 0x044ff00000041878 */
[----:B------:R-:W-:Y:S01]  /*6100*/  HMMA.16816.F32.BF16 R128, R8, R18, R128 ;  /* 0x000000120880723c */ /* 0x000fe20000041880 */
[----:B-1----:R-:W-:-:S04]  /*6110*/  FFMA.FTZ R3, R166, c[0x0][0x2d0], -R0 ;  /* 0x0000b400a6037a23 */ /* 0x002fc80000010800 */
[----:B------:R1:W2:Y:S03]  /*6120*/  MUFU.EX2 R96, R3 ;  /* 0x0000000300607308 */ /* 0x0002a60000000800 */
[C---:B---3--:R-:W-:Y:S08]  /*6130*/  HMMA.16816.F32.BF16 R140, R8.reuse, R12, R140 ;  /* 0x0000000c088c723c */ /* 0x048ff0000004188c */
[----:B------:R-:W-:Y:S01]  /*6140*/  HMMA.16816.F32.BF16 R144, R8, R14, R144 ;  /* 0x0000000e0890723c */ /* 0x000fe20000041890 */
[----:B-1----:R-:W-:-:S07]  /*6150*/  FFMA.FTZ R3, R167, c[0x0][0x2d0], -R0 ;  /* 0x0000b400a7037a23 */ /* 0x002fce0000010800 */
[C---:B----4-:R-:W-:Y:S01]  /*6160*/  HMMA.16816.F32.BF16 R156, R8.reuse, R20, R156 ;  /* 0x00000014089c723c */ /* 0x050fe2000004189c */
[----:B------:R1:W-:Y:S07]  /*6170*/  MUFU.EX2 R95, R3 ;  /* 0x00000003005f7308 */ /* 0x0003ee0000000800 */
[C---:B------:R-:W-:Y:S08]  /*6180*/  HMMA.16816.F32.BF16 R80, R8.reuse, R22, R80 ;  /* 0x000000160850723c */ /* 0x040ff00000041850 */
[----:B------:R-:W-:Y:S01]  /*6190*/  HMMA.16816.F32.BF16 R76, R8, R28, R76 ;  /* 0x0000001c084c723c */ /* 0x000fe2000004184c */
[----:B-1----:R-:W-:-:S02]  /*61a0*/  FFMA.FTZ R3, R169, c[0x0][0x2d0], -R0 ;  /* 0x0000b400a9037a23 */ /* 0x002fc40000010800 */
[----:B------:R-:W-:Y:S02]  /*61b0*/  IMAD.MOV.U32 R169, RZ, RZ, R132 ;  /* 0x000000ffffa97224 */ /* 0x000fe400078e0084 */
[----:B------:R-:W-:-:S03]  /*61c0*/  IMAD.MOV.U32 R132, RZ, RZ, R94 ;  /* 0x000000ffff847224 */ /* 0x000fc600078e005e */
[----:B------:R-:W-:Y:S01]  /*61d0*/  HMMA.16816.F32.BF16 R72, R8, R30, R72 ;  /* 0x0000001e0848723c */ /* 0x000fe20000041848 */
[----:B------:R1:W3:Y:S06]  /*61e0*/  MUFU.EX2 R94, R3 ;  /* 0x00000003005e7308 */ /* 0x0002ec0000000800 */
[----:B------:R-:W-:Y:S02]  /*61f0*/  F2FP.BF16.PACK_AB R8, R112, R113 ;  /* 0x000000717008723e */ /* 0x000fe400000010ff */
[----:B--2---:R-:W-:Y:S02]  /*6200*/  F2FP.BF16.PACK_AB R9, R96, R97 ;  /* 0x000000616009723e */ /* 0x004fe400000010ff */
[----:B------:R-:W-:Y:S01]  /*6210*/  F2FP.BF16.PACK_AB R10, R108, R111 ;  /* 0x0000006f6c0a723e */ /* 0x000fe200000010ff */
[----:B-1----:R-:W-:Y:S01]  /*6220*/  FFMA.FTZ R3, R173, c[0x0][0x2d0], -R6 ;  /* 0x0000b400ad037a23 */ /* 0x002fe20000010806 */
[----:B---3--:R-:W-:Y:S01]  /*6230*/  F2FP.BF16.PACK_AB R11, R94, R95 ;  /* 0x0000005f5e0b723e */ /* 0x008fe200000010ff */
[----:B------:R-:W-:-:S02]  /*6240*/  IMAD.MOV.U32 R173, RZ, RZ, R93 ;  /* 0x000000ffffad7224 */ /* 0x000fc400078e005d */
[----:B------:R1:W-:Y:S04]  /*6250*/  MUFU.EX2 R93, R3 ;  /* 0x00000003005d7308 */ /* 0x0003e80000000800 */
[C---:B------:R-:W-:Y:S08]  /*6260*/  HMMA.16816.F32.BF16 R64, R8.reuse, R16, R64 ;  /* 0x000000100840723c */ /* 0x040ff00000041840 */
[----:B------:R-:W-:Y:S01]  /*6270*/  HMMA.16816.F32.BF16 R56, R8, R18, R56 ;  /* 0x000000120838723c */ /* 0x000fe20000041838 */
[----:B------:R-:W-:Y:S01]  /*6280*/  LDSM.16.MT88.4 R16, [R225+0x2900] ;  /* 0x00290000e110783b */ /* 0x000fe20000004200 */
[----:B-1----:R-:W-:-:S02]  /*6290*/  FFMA.FTZ R3, R172, c[0x0][0x2d0], -R6 ;  /* 0x0000b400ac037a23 */ /* 0x002fc40000010806 */
[----:B------:R-:W-:Y:S02]  /*62a0*/  IMAD.MOV.U32 R172, RZ, RZ, R92 ;  /* 0x000000ffffac7224 */ /* 0x000fe400078e005c */
[----:B------:R1:W2:Y:S02]  /*62b0*/  MUFU.EX2 R92, R3 ;  /* 0x00000003005c7308 */ /* 0x0002a40000000800 */
[C---:B------:R-:W-:Y:S08]  /*62c0*/  HMMA.16816.F32.BF16 R52, R8.reuse, R12, R52 ;  /* 0x0000000c0834723c */ /* 0x040ff00000041834 */
[----:B------:R-:W-:Y:S01]  /*62d0*/  HMMA.16816.F32.BF16 R48, R8, R14, R48 ;  /* 0x0000000e0830723c */ /* 0x000fe20000041830 */
[----:B------:R-:W-:Y:S01]  /*62e0*/  LDSM.16.MT88.4 R12, [R226+0x2900] ;  /* 0x00290000e20c783b */ /* 0x000fe20000004200 */
[----:B-1----:R-:W-:-:S06]  /*62f0*/  FFMA.FTZ R3, R171, c[0x0][0x2d0], -R6 ;  /* 0x0000b400ab037a23 */ /* 0x002fcc0000010806 */
[C---:B------:R-:W-:Y:S01]  /*6300*/  HMMA.16816.F32.BF16 R32, R8.reuse, R20, R32 ;  /* 0x000000140820723c */ /* 0x040fe20000041820 */
[----:B------:R-:W-:Y:S01]  /*6310*/  IMAD.MOV.U32 R171, RZ, RZ, R133 ;  /* 0x000000ffffab7224 */ /* 0x000fe200078e0085 */
[----:B------:R1:W-:Y:S06]  /*6320*/  MUFU.EX2 R91, R3 ;  /* 0x00000003005b7308 */ /* 0x0003ec0000000800 */
[C---:B------:R-:W-:Y:S01]  /*6330*/  HMMA.16816.F32.BF16 R40, R8.reuse, R22, R40 ;  /* 0x000000160828723c */ /* 0x040fe20000041828 */
[----:B------:R-:W3:Y:S07]  /*6340*/  LDSM.16.MT88.4 R20, [R227+0x2900] ;  /* 0x00290000e314783b */ /* 0x000eee0000004200 */
[----:B------:R-:W-:Y:S01]  /*6350*/  HMMA.16816.F32.BF16 R36, R8, R30, R36 ;  /* 0x0000001e0824723c */ /* 0x000fe20000041824 */
[----:B-1----:R-:W-:-:S04]  /*6360*/  FFMA.FTZ R3, R164, c[0x0][0x2d0], -R6 ;  /* 0x0000b400a4037a23 */ /* 0x002fc80000010806 */
[----:B------:R1:W4:Y:S03]  /*6370*/  MUFU.EX2 R90, R3 ;  /* 0x00000003005a7308 */ /* 0x0003260000000800 */
[----:B------:R-:W-:Y:S07]  /*6380*/  HMMA.16816.F32.BF16 R44, R8, R28, R44 ;  /* 0x0000001c082c723c */ /* 0x000fee000004182c */
[----:B--2---:R-:W-:Y:S01]  /*6390*/  F2FP.BF16.PACK_AB R8, R92, R93 ;  /* 0x0000005d5c08723e */ /* 0x004fe200000010ff */
[----:B-1----:R-:W-:Y:S01]  /*63a0*/  FFMA.FTZ R3, R177, c[0x0][0x2d0], -R5 ;  /* 0x0000b400b1037a23 */ /* 0x002fe20000010805 */
[----:B----4-:R-:W-:Y:S01]  /*63b0*/  F2FP.BF16.PACK_AB R10, R90, R91 ;  /* 0x0000005b5a0a723e */ /* 0x010fe200000010ff */
[----:B------:R-:W-:-:S02]  /*63c0*/  IMAD.MOV.U32 R177, RZ, RZ, R132 ;  /* 0x000000ffffb17224 */ /* 0x000fc400078e0084 */
[----:B------:R1:W-:Y:S01]  /*63d0*/  MUFU.EX2 R89, R3 ;  /* 0x0000000300597308 */ /* 0x0003e20000000800 */
[----:B------:R-:W2:Y:S01]  /*63e0*/  LDSM.16.MT88.4 R132, [R224+0x3100] ;  /* 0x00310000e084783b */ /* 0x000ea20000004200 */
[----:B-1----:R-:W-:Y:S02]  /*63f0*/  FFMA.FTZ R3, R178, c[0x0][0x2d0], -R5 ;  /* 0x0000b400b2037a23 */ /* 0x002fe40000010805 */
[----:B------:R-:W-:-:S04]  /*6400*/  IMAD.MOV.U32 R178, RZ, RZ, R71 ;  /* 0x000000ffffb27224 */ /* 0x000fc800078e0047 */
[----:B------:R1:W4:Y:S02]  /*6410*/  MUFU.EX2 R88, R3 ;  /* 0x0000000300587308 */ /* 0x0003240000000800 */
[----:B-1----:R-:W-:Y:S01]  /*6420*/  FFMA.FTZ R3, R176, c[0x0][0x2d0], -R5 ;  /* 0x0000b400b0037a23 */ /* 0x002fe20000010805 */
[----:B----4-:R-:W-:-:S05]  /*6430*/  F2FP.BF16.PACK_AB R9, R88, R89 ;  /* 0x000000595809723e */ /* 0x010fca00000010ff */
[----:B------:R1:W-:Y:S02]  /*6440*/  MUFU.EX2 R86, R3 ;  /* 0x0000000300567308 */ /* 0x0003e40000000800 */
[----:B-1----:R-:W-:Y:S02]  /*6450*/  FFMA.FTZ R3, R165, c[0x0][0x2d0], -R5 ;  /* 0x0000b400a5037a23 */ /* 0x002fe40000010805 */
[----:B------:R-:W1:Y:S04]  /*6460*/  LDSM.16.MT88.4 R164, [R225+0x3100] ;  /* 0x00310000e1a4783b */ /* 0x000e680000004200 */
[----:B------:R4:W5:Y:S02]  /*6470*/  MUFU.EX2 R87, R3 ;  /* 0x0000000300577308 */ /* 0x0009640000000800 */
[----:B----4-:R-:W-:Y:S01]  /*6480*/  FFMA.FTZ R3, R216, c[0x0][0x2d0], -R7 ;  /* 0x0000b400d8037a23 */ /* 0x010fe20000010807 */
[----:B-----5:R-:W-:Y:S01]  /*6490*/  F2FP.BF16.PACK_AB R11, R87, R86 ;  /* 0x00000056570b723e */ /* 0x020fe200000010ff */
[----:B------:R-:W-:-:S04]  /*64a0*/  IMAD.MOV.U32 R216, RZ, RZ, R125 ;  /* 0x000000ffffd87224 */ /* 0x000fc800078e007d */
[----:B------:R4:W-:Y:S02]  /*64b0*/  MUFU.EX2 R85, R3 ;  /* 0x0000000300557308 */ /* 0x0009e40000000800 */
[C---:B------:R-:W-:Y:S08]  /*64c0*/  HMMA.16816.F32.BF16 R120, R8.reuse, R24, R120 ;  /* 0x000000180878723c */ /* 0x040ff00000041878 */
[----:B------:R-:W-:Y:S01]  /*64d0*/  HMMA.16816.F32.BF16 R128, R8, R26, R128 ;  /* 0x0000001a0880723c */ /* 0x000fe20000041880 */
[----:B----4-:R-:W-:-:S02]  /*64e0*/  FFMA.FTZ R3, R211, c[0x0][0x2d0], -R7 ;  /* 0x0000b400d3037a23 */ /* 0x010fc40000010807 */
[----:B------:R-:W-:Y:S02]  /*64f0*/  IMAD.MOV.U32 R211, RZ, RZ, R126 ;  /* 0x000000ffffd37224 */ /* 0x000fe400078e007e */
[----:B------:R4:W5:Y:S03]  /*6500*/  MUFU.EX2 R84, R3 ;  /* 0x0000000300547308 */ /* 0x0009660000000800 */
[C---:B---3--:R-:W-:Y:S08]  /*6510*/  HMMA.16816.F32.BF16 R140, R8.reuse, R20, R140 ;  /* 0x00000014088c723c */ /* 0x048ff0000004188c */
[----:B------:R-:W-:Y:S01]  /*6520*/  HMMA.16816.F32.BF16 R144, R8, R22, R144 ;  /* 0x000000160890723c */ /* 0x000fe20000041890 */
[----:B----4-:R-:W-:-:S07]  /*6530*/  FFMA.FTZ R3, R222, c[0x0][0x2d0], -R7 ;  /* 0x0000b400de037a23 */ /* 0x010fce0000010807 */
[C---:B------:R-:W-:Y:S01]  /*6540*/  HMMA.16816.F32.BF16 R156, R8.reuse, R16, R156 ;  /* 0x00000010089c723c */ /* 0x040fe2000004189c */
[----:B------:R-:W-:Y:S01]  /*6550*/  IMAD.MOV.U32 R222, RZ, RZ, R137 ;  /* 0x000000ffffde7224 */ /* 0x000fe200078e0089 */
[----:B------:R3:W-:Y:S06]  /*6560*/  MUFU.EX2 R71, R3 ;  /* 0x0000000300477308 */ /* 0x0007ec0000000800 */
[C---:B------:R-:W-:Y:S08]  /*6570*/  HMMA.16816.F32.BF16 R160, R8.reuse, R18, R80 ;  /* 0x0000001208a0723c */ /* 0x040ff00000041850 */
[----:B------:R-:W-:Y:S01]  /*6580*/  HMMA.16816.F32.BF16 R76, R8, R12, R76 ;  /* 0x0000000c084c723c */ /* 0x000fe2000004184c */
[----:B---3--:R-:W-:-:S02]  /*6590*/  FFMA.FTZ R3, R223, c[0x0][0x2d0], -R7 ;  /* 0x0000b400df037a23 */ /* 0x008fc40000010807 */
[----:B------:R-:W-:Y:S02]  /*65a0*/  IMAD.MOV.U32 R223, RZ, RZ, R172 ;  /* 0x000000ffffdf7224 */ /* 0x000fe400078e00ac */
[----:B------:R3:W4:Y:S03]  /*65b0*/  MUFU.EX2 R63, R3 ;  /* 0x00000003003f7308 */ /* 0x0007260000000800 */
[----:B------:R-:W-:Y:S07]  /*65c0*/  HMMA.16816.F32.BF16 R72, R8, R14, R72 ;  /* 0x0000000e0848723c */ /* 0x000fee0000041848 */
[----:B-----5:R-:W-:Y:S01]  /*65d0*/  F2FP.BF16.PACK_AB R8, R84, R85 ;  /* 0x000000555408723e */ /* 0x020fe200000010ff */
[----:B---3--:R-:W-:Y:S01]  /*65e0*/  FFMA.FTZ R3, R250, c[0x0][0x2d0], -R0 ;  /* 0x0000b400fa037a23 */ /* 0x008fe20000010800 */
[----:B----4-:R-:W-:Y:S01]  /*65f0*/  F2FP.BF16.PACK_AB R10, R63, R71 ;  /* 0x000000473f0a723e */ /* 0x010fe200000010ff */
[----:B------:R-:W-:-:S02]  /*6600*/  IMAD.MOV.U32 R250, RZ, RZ, R173 ;  /* 0x000000fffffa7224 */ /* 0x000fc400078e00ad */
[----:B------:R3:W-:Y:S02]  /*6610*/  MUFU.EX2 R62, R3 ;  /* 0x00000003003e7308 */ /* 0x0007e40000000800 */
[----:B---3--:R-:W-:Y:S02]  /*6620*/  FFMA.FTZ R3, R249, c[0x0][0x2d0], -R0 ;  /* 0x0000b400f9037a23 */ /* 0x008fe40000010800 */
[----:B------:R-:W-:-:S04]  /*6630*/  IMAD.MOV.U32 R249, RZ, RZ, R169 ;  /* 0x000000fffff97224 */ /* 0x000fc800078e00a9 */
[----:B------:R3:W4:Y:S01]  /*6640*/  MUFU.EX2 R61, R3 ;  /* 0x00000003003d7308 */ /* 0x0007220000000800 */
[----:B------:R-:W-:Y:S02]  /*6650*/  IMAD.MOV.U32 R169, RZ, RZ, R152 ;  /* 0x000000ffffa97224 */ /* 0x000fe400078e0098 */
[----:B---3--:R-:W-:Y:S01]  /*6660*/  FFMA.FTZ R3, R245, c[0x0][0x2d0], -R0 ;  /* 0x0000b400f5037a23 */ /* 0x008fe20000010800 */
[----:B----4-:R-:W-:Y:S01]  /*6670*/  F2FP.BF16.PACK_AB R9, R61, R62 ;  /* 0x0000003e3d09723e */ /* 0x010fe200000010ff */
[----:B------:R-:W-:-:S03]  /*6680*/  IMAD.MOV.U32 R245, RZ, RZ, R168 ;  /* 0x000000fffff57224 */ /* 0x000fc600078e00a8 */
[----:B------:R3:W-:Y:S01]  /*6690*/  MUFU.EX2 R60, R3 ;  /* 0x00000003003c7308 */ /* 0x0007e20000000800 */
[----:B------:R-:W-:Y:S02]  /*66a0*/  IMAD.MOV.U32 R168, RZ, RZ, R138 ;  /* 0x000000ffffa87224 */ /* 0x000fe400078e008a */
[----:B---3--:R-:W-:-:S05]  /*66b0*/  FFMA.FTZ R3, R170, c[0x0][0x2d0], -R0 ;  /* 0x0000b400aa037a23 */ /* 0x008fca0000010800 */
[----:B------:R3:W4:Y:S02]  /*66c0*/  MUFU.EX2 R31, R3 ;  /* 0x00000003001f7308 */ /* 0x0007240000000800 */
[----:B---3--:R-:W-:Y:S01]  /*66d0*/  FFMA.FTZ R3, R179, c[0x0][0x2d0], -R6 ;  /* 0x0000b400b3037a23 */ /* 0x008fe20000010806 */
[----:B----4-:R-:W-:-:S05]  /*66e0*/  F2FP.BF16.PACK_AB R11, R31, R60 ;  /* 0x0000003c1f0b723e */ /* 0x010fca00000010ff */
[----:B------:R3:W-:Y:S02]  /*66f0*/  MUFU.EX2 R29, R3 ;  /* 0x00000003001d7308 */ /* 0x0007e40000000800 */
[C---:B------:R-:W-:Y:S08]  /*6700*/  HMMA.16816.F32.BF16 R56, R8.reuse, R26, R56 ;  /* 0x0000001a0838723c */ /* 0x040ff00000041838 */
[----:B------:R-:W-:Y:S01]  /*6710*/  HMMA.16816.F32.BF16 R64, R8, R24, R64 ;  /* 0x000000180840723c */ /* 0x000fe20000041840 */
[----:B---3--:R-:W-:-:S04]  /*6720*/  FFMA.FTZ R3, R182, c[0x0][0x2d0], -R6 ;  /* 0x0000b400b6037a23 */ /* 0x008fc80000010806 */
[----:B------:R3:W4:Y:S03]  /*6730*/  MUFU.EX2 R30, R3 ;  /* 0x00000003001e7308 */ /* 0x0007260000000800 */
[C---:B------:R-:W-:Y:S05]  /*6740*/  HMMA.16816.F32.BF16 R48, R8.reuse, R22, R48 ;  /* 0x000000160830723c */ /* 0x040fea0000041830 */
[----:B------:R5:W-:Y:S03]  /*6750*/  MUFU.EX2 R22, R4 ;  /* 0x0000000400167308 */ /* 0x000be60000000800 */
[----:B------:R-:W-:Y:S01]  /*6760*/  HMMA.16816.F32.BF16 R44, R8, R12, R44 ;  /* 0x0000000c082c723c */ /* 0x000fe2000004182c */
[----:B---3--:R-:W-:-:S07]  /*6770*/  FFMA.FTZ R3, R183, c[0x0][0x2d0], -R6 ;  /* 0x0000b400b7037a23 */ /* 0x008fce0000010806 */
[C---:B------:R-:W-:Y:S01]  /*6780*/  HMMA.16816.F32.BF16 R52, R8.reuse, R20, R52 ;  /* 0x000000140834723c */ /* 0x040fe20000041834 */
[----:B------:R-:W-:Y:S01]  /*6790*/  FFMA.FTZ R12, R210, c[0x0][0x2d0], -R0 ;  /* 0x0000b400d20c7a23 */ /* 0x000fe20000010800 */
[----:B----4-:R-:W-:Y:S01]  /*67a0*/  F2FP.BF16.PACK_AB R176, R30, R29 ;  /* 0x0000001d1eb0723e */ /* 0x010fe200000010ff */
[----:B------:R3:W-:Y:S01]  /*67b0*/  MUFU.EX2 R28, R3 ;  /* 0x00000003001c7308 */ /* 0x0007e20000000800 */
[----:B------:R-:W-:Y:S02]  /*67c0*/  FADD.FTZ R13, R243, R242 ;  /* 0x000000f2f30d7221 */ /* 0x000fe40000010000 */
[----:B-----5:R-:W-:Y:S02]  /*67d0*/  FFMA.FTZ R4, R219, c[0x0][0x2d0], -R0 ;  /* 0x0000b400db047a23 */ /* 0x020fe40000010800 */
[----:B------:R-:W-:Y:S01]  /*67e0*/  HMMA.16816.F32.BF16 R36, R8, R14, R36 ;  /* 0x0000000e0824723c */ /* 0x000fe20000041824 */
[----:B------:R-:W-:-:S07]  /*67f0*/  FADD.FTZ R20, R175, R174 ;  /* 0x000000aeaf147221 */ /* 0x000fce0000010000 */
[C---:B------:R-:W-:Y:S01]  /*6800*/  HMMA.16816.F32.BF16 R32, R8.reuse, R16, R32 ;  /* 0x000000100820723c */ /* 0x040fe20000041820 */
[----:B---3--:R-:W-:Y:S02]  /*6810*/  FFMA.FTZ R3, R208, c[0x0][0x2d0], -R6 ;  /* 0x0000b400d0037a23 */ /* 0x008fe40000010806 */
[--C-:B------:R-:W-:Y:S02]  /*6820*/  FFMA.FTZ R6, R215, c[0x0][0x2d0], -R0.reuse ;  /* 0x0000b400d7067a23 */ /* 0x100fe40000010800 */
[----:B------:R3:W-:Y:S01]  /*6830*/  MUFU.EX2 R27, R3 ;  /* 0x00000003001b7308 */ /* 0x0007e20000000800 */
[----:B------:R-:W-:Y:S02]  /*6840*/  FFMA.FTZ R0, R207, c[0x0][0x2d0], -R0 ;  /* 0x0000b400cf007a23 */ /* 0x000fe40000010800 */
[----:B------:R-:W-:Y:S01]  /*6850*/  HMMA.16816.F32.BF16 R40, R8, R18, R40 ;  /* 0x000000120828723c */ /* 0x000fe20000041828 */
[----:B------:R-:W4:Y:S04]  /*6860*/  LDSM.16.MT88.4 R16, [R226+0x3100] ;  /* 0x00310000e210783b */ /* 0x000f280000004200 */
[----:B------:R5:W-:Y:S01]  /*6870*/  MUFU.EX2 R10, R4 ;  /* 0x00000004000a7308 */ /* 0x000be20000000800 */
[----:B---3--:R-:W-:-:S07]  /*6880*/  FFMA.FTZ R3, R181, c[0x0][0x2d0], -R5 ;  /* 0x0000b400b5037a23 */ /* 0x008fce0000010805 */
[----:B------:R-:W-:Y:S01]  /*6890*/  MUFU.EX2 R11, R12 ;  /* 0x0000000c000b7308 */ /* 0x000fe20000000800 */
[----:B-----5:R-:W-:-:S07]  /*68a0*/  FADD.FTZ R4, R139, R244 ;  /* 0x000000f48b047221 */ /* 0x020fce0000010000 */
[----:B------:R3:W-:Y:S01]  /*68b0*/  MUFU.EX2 R26, R3 ;  /* 0x00000003001a7308 */ /* 0x0007e20000000800 */
[----:B------:R-:W-:-:S07]  /*68c0*/  FADD.FTZ R4, R248, R4 ;  /* 0x00000004f8047221 */ /* 0x000fce0000010000 */
[----:B------:R5:W1:Y:S01]  /*68d0*/  MUFU.EX2 R12, R0 ;  /* 0x00000000000c7308 */ /* 0x000a620000000800 */
[----:B---3--:R-:W-:-:S07]  /*68e0*/  FFMA.FTZ R3, R180, c[0x0][0x2d0], -R5 ;  /* 0x0000b400b4037a23 */ /* 0x008fce0000010805 */
[----:B------:R3:W2:Y:S01]  /*68f0*/  MUFU.EX2 R9, R6 ;  /* 0x0000000600097308 */ /* 0x0006a20000000800 */
[----:B-----5:R-:W-:-:S07]  /*6900*/  FADD.FTZ R0, R218, R20 ;  /* 0x00000014da007221 */ /* 0x020fce0000010000 */
[----:B------:R5:W4:Y:S01]  /*6910*/  MUFU.EX2 R25, R3 ;  /* 0x0000000300197308 */ /* 0x000b220000000800 */
[----:B-1----:R-:W-:Y:S01]  /*6920*/  F2FP.BF16.PACK_AB R183, R12, R11 ;  /* 0x0000000b0cb7723e */ /* 0x002fe200000010ff */
[----:B---3--:R-:W-:Y:S01]  /*6930*/  FADD.FTZ R6, R220, R0 ;  /* 0x00000000dc067221 */ /* 0x008fe20000010000 */
[----:B--2---:R-:W-:-:S03]  /*6940*/  F2FP.BF16.PACK_AB R181, R9, R10 ;  /* 0x0000000a09b5723e */ /* 0x004fc600000010ff */
[----:B------:R-:W-:Y:S02]  /*6950*/  FADD.FTZ R6, R214, R6 ;  /* 0x00000006d6067221 */ /* 0x000fe40000010000 */
[--C-:B-----5:R-:W-:Y:S02]  /*6960*/  FFMA.FTZ R3, R209, c[0x0][0x2d0], -R5.reuse ;  /* 0x0000b400d1037a23 */ /* 0x120fe40000010805 */
[----:B------:R-:W-:Y:S02]  /*6970*/  FADD.FTZ R8, R213, R6 ;  /* 0x00000006d5087221 */ /* 0x000fe40000010000 */
[----:B------:R1:W-:Y:S02]  /*6980*/  MUFU.EX2 R24, R3 ;  /* 0x0000000300187308 */ /* 0x0003e40000000800 */
[----:B-1----:R-:W-:Y:S02]  /*6990*/  FFMA.FTZ R3, R221, c[0x0][0x2d0], -R5 ;  /* 0x0000b400dd037a23 */ /* 0x002fe40000010805 */
[----:B------:R-:W-:Y:S01]  /*69a0*/  FFMA.FTZ R5, R177, c[0x0][0x2d0], -R7 ;  /* 0x0000b400b1057a23 */ /* 0x000fe20000010807 */
[----:B----4-:R-:W-:-:S03]  /*69b0*/  F2FP.BF16.PACK_AB R177, R25, R26 ;  /* 0x0000001a19b1723e */ /* 0x010fc600000010ff */
[----:B------:R1:W2:Y:S08]  /*69c0*/  MUFU.EX2 R23, R3 ;  /* 0x0000000300177308 */ /* 0x0002b00000000800 */
[----:B------:R3:W-:Y:S01]  /*69d0*/  MUFU.EX2 R15, R5 ;  /* 0x00000005000f7308 */ /* 0x0007e20000000800 */
[--C-:B-1----:R-:W-:Y:S01]  /*69e0*/  FFMA.FTZ R3, R178, c[0x0][0x2d0], -R7.reuse ;  /* 0x0000b400b2037a23 */ /* 0x102fe20000010807 */
[----:B------:R-:W-:Y:S01]  /*69f0*/  F2FP.BF16.PACK_AB R178, R27, R28 ;  /* 0x0000001c1bb2723e */ /* 0x000fe200000010ff */
[----:B------:R-:W-:Y:S01]  /*6a00*/  FFMA.FTZ R7, R171, c[0x0][0x2d0], -R7 ;  /* 0x0000b400ab077a23 */ /* 0x000fe20000010807 */
[----:B--2---:R-:W-:-:S04]  /*6a10*/  F2FP.BF16.PACK_AB R179, R23, R24 ;  /* 0x0000001817b3723e */ /* 0x004fc800000010ff */
[----:B------:R1:W2:Y:S01]  /*6a20*/  MUFU.EX2 R21, R3 ;  /* 0x0000000300157308 */ /* 0x0002a20000000800 */
[----:B------:R-:W-:Y:S02]  /*6a30*/  IMAD.MOV.U32 R171, RZ, RZ, R153 ;  /* 0x000000ffffab7224 */ /* 0x000fe400078e0099 */
[----:B---3--:R-:W-:Y:S01]  /*6a40*/  FADD.FTZ R5, R155, R154 ;  /* 0x0000009a9b057221 */ /* 0x008fe20000010000 */
[C---:B------:R-:W-:Y:S04]  /*6a50*/  HMMA.16816.F32.BF16 R120, R176.reuse, R132, R120 ;  /* 0x00000084b078723c */ /* 0x040fe80000041878 */
[----:B------:R3:W4:Y:S04]  /*6a60*/  MUFU.EX2 R14, R7 ;  /* 0x00000007000e7308 */ /* 0x0007280000000800 */
[----:B------:R-:W-:Y:S01]  /*6a70*/  HMMA.16816.F32.BF16 R128, R176, R134, R128 ;  /* 0x00000086b080723c */ /* 0x000fe20000041880 */
[----:B-1----:R-:W-:Y:S01]  /*6a80*/  FADD.FTZ R3, R136, R13 ;  /* 0x0000000d88037221 */ /* 0x002fe20000010000 */
[----:B--2---:R-:W-:-:S06]  /*6a90*/  F2FP.BF16.PACK_AB R180, R21, R22 ;  /* 0x0000001615b4723e */ /* 0x004fcc00000010ff */
[C---:B------:R-:W-:Y:S01]  /*6aa0*/  HMMA.16816.F32.BF16 R140, R176.reuse, R148, R140 ;  /* 0x00000094b08c723c */ /* 0x040fe2000004188c */
[----:B---3--:R-:W-:Y:S01]  /*6ab0*/  FADD.FTZ R7, R127, R5 ;  /* 0x000000057f077221 */ /* 0x008fe20000010000 */
[----:B----4-:R-:W-:Y:S01]  /*6ac0*/  F2FP.BF16.PACK_AB R182, R14, R15 ;  /* 0x0000000f0eb6723e */ /* 0x010fe200000010ff */
[----:B------:R-:W-:Y:S02]  /*6ad0*/  FADD.FTZ R5, R124, R3 ;  /* 0x000000037c057221 */ /* 0x000fe40000010000 */
[----:B------:R-:W-:Y:S02]  /*6ae0*/  FADD.FTZ R0, R245, R7 ;  /* 0x00000007f5007221 */ /* 0x000fe40000010000 */
[----:B------:R-:W-:Y:S01]  /*6af0*/  FADD.FTZ R3, R249, R4 ;  /* 0x00000004f9037221 */ /* 0x000fe20000010000 */
[----:B------:R-:W-:Y:S01]  /*6b00*/  HMMA.16816.F32.BF16 R144, R176, R150, R144 ;  /* 0x00000096b090723c */ /* 0x000fe20000041890 */
[----:B------:R-:W-:Y:S02]  /*6b10*/  FADD.FTZ R5, R250, R5 ;  /* 0x00000005fa057221 */ /* 0x000fe40000010000 */
[----:B------:R-:W-:-:S02]  /*6b20*/  FADD.FTZ R4, R223, R0 ;  /* 0x00000000df047221 */ /* 0x000fc40000010000 */
[----:B------:R-:W-:Y:S02]  /*6b30*/  FADD.FTZ R3, R247, R3 ;  /* 0x00000003f7037221 */ /* 0x000fe40000010000 */
[----:B------:R-:W-:Y:S01]  /*6b40*/  FADD.FTZ R0, R171, R5 ;  /* 0x00000005ab007221 */ /* 0x000fe20000010000 */
[C---:B------:R-:W-:Y:S01]  /*6b50*/  HMMA.16816.F32.BF16 R156, R176.reuse, R164, R156 ;  /* 0x000000a4b09c723c */ /* 0x040fe2000004189c */
[----:B------:R-:W-:Y:S02]  /*6b60*/  FADD.FTZ R7, R169, R4 ;  /* 0x00000004a9077221 */ /* 0x000fe40000010000 */
[----:B------:R-:W-:Y:S02]  /*6b70*/  FADD.FTZ R6, R246, R3 ;  /* 0x00000003f6067221 */ /* 0x000fe40000010000 */
[----:B------:R-:W-:Y:S02]  /*6b80*/  FADD.FTZ R5, R168, R0 ;  /* 0x00000000a8057221 */ /* 0x000fe40000010000 */
[----:B------:R-:W-:Y:S01]  /*6b90*/  FADD.FTZ R4, R217, R8 ;  /* 0x00000008d9047221 */ /* 0x000fe20000010000 */
[----:B------:R-:W-:Y:S01]  /*6ba0*/  HMMA.16816.F32.BF16 R160, R176, R166, R160 ;  /* 0x000000a6b0a0723c */ /* 0x000fe200000418a0 */
[----:B------:R-:W-:-:S02]  /*6bb0*/  FADD.FTZ R3, R222, R7 ;  /* 0x00000007de037221 */ /* 0x000fc40000010000 */
[----:B------:R-:W-:Y:S02]  /*6bc0*/  FADD.FTZ R0, R252, R6 ;  /* 0x00000006fc007221 */ /* 0x000fe40000010000 */
[----:B------:R-:W-:Y:S02]  /*6bd0*/  FADD.FTZ R6, R211, R5 ;  /* 0x00000005d3067221 */ /* 0x000fe40000010000 */
[----:B------:R-:W-:Y:S01]  /*6be0*/  FADD.FTZ R4, R212, R4 ;  /* 0x00000004d4047221 */ /* 0x000fe20000010000 */
[----:B------:R-:W-:Y:S01]  /*6bf0*/  HMMA.16816.F32.BF16 R124, R180, R132, R64 ;  /* 0x00000084b47c723c */ /* 0x000fe20000041840 */
[----:B------:R-:W-:Y:S02]  /*6c00*/  FADD.FTZ R5, R216, R3 ;  /* 0x00000003d8057221 */ /* 0x000fe40000010000 */
[----:B------:R-:W-:Y:S02]  /*6c10*/  FADD.FTZ R3, R251, R0 ;  /* 0x00000000fb037221 */ /* 0x000fe40000010000 */
[----:B------:R-:W-:-:S02]  /*6c20*/  FADD.FTZ R0, R198, R6 ;  /* 0x00000006c6007221 */ /* 0x000fc40000010000 */
        /* <DEDUP_REMOVED lines=31> */
[----:B------:R-:W-:Y:S01]  /*6e20*/  HMMA.16816.F32.BF16 R168, R180, R16, R44 ;  /* 0x00000010b4a8723c */ /* 0x000fe2000004182c */
        /* <DEDUP_REMOVED lines=54> */
[----:B------:R-:W-:Y:S01]  /*7190*/  FADD.FTZ R0, R23, R0 ;  /* 0x0000000017007221 */ /* 0x000fe20000010000 */
[----:B------:R1:W-:Y:S01]  /*71a0*/  STL [R1+0x18], R5 ;  /* 0x0000180501007387 */ /* 0x0003e20000100800 */
[----:B------:R-:W-:-:S03]  /*71b0*/  FADD.FTZ R3, R27, R3 ;  /* 0x000000031b037221 */ /* 0x000fc60000010000 */
[----:B------:R1:W-:Y:S04]  /*71c0*/  STL [R1+0x24], R4 ;  /* 0x0000240401007387 */ /* 0x0003e80000100800 */
[----:B------:R1:W-:Y:S04]  /*71d0*/  STL [R1+0x1c], R0 ;  /* 0x00001c0001007387 */ /* 0x0003e80000100800 */
[----:B------:R1:W-:Y:S01]  /*71e0*/  STL [R1+0x20], R3 ;  /* 0x0000200301007387 */ /* 0x0003e20000100800 */
[----:B------:R-:W-:Y:S05]  /*71f0*/  @!P0 BRA `(.L_x_32) ;  /* 0x000059e000008947 */ /* 0x000fea0003800000 */
[----:B------:R-:W2:Y:S01]  /*7200*/  LDL.LU R216, [R1+0x8] ;  /* 0x0000080001d87983 */ /* 0x000ea20000300800 */
[----:B------:R-:W-:Y:S01]  /*7210*/  IMAD.MOV.U32 R116, RZ, RZ, R69 ;  /* 0x000000ffff747224 */ /* 0x000fe200078e0045 */
[----:B------:R-:W-:Y:S01]  /*7220*/  MOV R118, R2 ;  /* 0x0000000200767202 */ /* 0x000fe20000000f00 */
[----:B-1----:R-:W-:Y:S01]  /*7230*/  IMAD.MOV.U32 R3, RZ, RZ, R70 ;  /* 0x000000ffff037224 */ /* 0x002fe200078e0046 */
[----:B------:R-:W3:Y:S01]  /*7240*/  LDL.LU.64 R82, [R1] ;  /* 0x0000000001527983 */ /* 0x000ee20000300a00 */
[----:B------:R-:W-:-:S03]  /*7250*/  IMAD.MOV.U32 R117, RZ, RZ, R68 ;  /* 0x000000ffff757224 */ /* 0x000fc600078e0044 */
[----:B------:R-:W4:Y:S01]  /*7260*/  LDL.LU.64 R222, [R1+0x10] ;  /* 0x0000100001de7983 */ /* 0x000f220000300a00 */
[----:B--2---:R-:W-:Y:S02]  /*7270*/  IADD3 R242, R216, -0x2, RZ ;  /* 0xfffffffed8f27810 */ /* 0x004fe40007ffe0ff */
[----:B---3--:R-:W-:Y:S02]  /*7280*/  MOV R5, R83 ;  /* 0x0000005300057202 */ /* 0x008fe40000000f00 */
[----:B----4-:R-:W-:-:S05]  /*7290*/  MOV R4, R222 ;  /* 0x000000de00047202 */ /* 0x010fca0000000f00 */
[----:B------:R1:W-:Y:S02]  /*72a0*/  STL.64 [R1+0x28], R4 ;  /* 0x0000280401007387 */ /* 0x0003e40000100a00 */
.L_x_33:
        /* <DEDUP_REMOVED lines=78> */
[C---:B-1----:R-:W-:Y:S07]  /*7790*/  HMMA.16816.F32.BF16 R88, R108.reuse, R96, RZ ;  /* 0x000000606c58723c */ /* 0x042fee00000418ff */
[----:B------:R-:W-:Y:S01]  /*77a0*/  IADD3 R96, P0, R102, UR7, RZ ;  /* 0x0000000766607c10 */ /* 0x000fe2000ff1e0ff */
[-C--:B--2---:R-:W-:Y:S04]  /*77b0*/  HMMA.16816.F32.BF16 R92, R108, R98.reuse, RZ ;  /* 0x000000626c5c723c */ /* 0x084fe800000418ff */
[----:B------:R-:W-:Y:S02]  /*77c0*/  IADD3.X R97, R103, UR5, RZ, P0, !PT ;  /* 0x0000000567617c10 */ /* 0x000fe400087fe4ff */
[----:B------:R-:W-:Y:S03]  /*77d0*/  IADD3 R100, P1, R96, UR7, RZ ;  /* 0x0000000760647c10 */ /* 0x000fe6000ff3e0ff */
[----:B------:R1:W-:Y:S03]  /*77e0*/  LDGSTS.E.BYPASS.LTC128B.128 [R241+0x2100], [R96.64], !P2 ;  /* 0x0210000060f17fae */ /* 0x0003e6000d101d48 */
[----:B------:R-:W-:Y:S02]  /*77f0*/  IADD3.X R101, R97, UR5, RZ, P1, !PT ;  /* 0x0000000561657c10 */ /* 0x000fe40008ffe4ff */
[----:B---3--:R-:W-:Y:S03]  /*7800*/  IADD3 R102, P0, R100, UR7, RZ ;  /* 0x0000000764667c10 */ /* 0x008fe6000ff1e0ff */
[----:B------:R2:W-:Y:S01]  /*7810*/  LDGSTS.E.BYPASS.LTC128B.128 [R241+0x2900], [R100.64], !P2 ;  /* 0x0290000064f17fae */ /* 0x0005e2000d101d48 */
[----:B------:R-:W-:Y:S02]  /*7820*/  IADD3.X R103, R101, UR5, RZ, P0, !PT ;  /* 0x0000000565677c10 */ /* 0x000fe400087fe4ff */
[C---:B------:R-:W-:Y:S02]  /*7830*/  ISETP.GT.AND P0, PT, R242.reuse, RZ, PT ;  /* 0x000000fff200720c */ /* 0x040fe40003f04270 */
[----:B------:R-:W-:Y:S03]  /*7840*/  IADD3 R242, R242, -0x1, RZ ;  /* 0xfffffffff2f27810 */ /* 0x000fe60007ffe0ff */
[----:B------:R2:W-:Y:S08]  /*7850*/  LDGSTS.E.BYPASS.LTC128B.128 [R241+0x3100], [R102.64], !P2 ;  /* 0x0310000066f17fae */ /* 0x0005f0000d101d48 */
[----:B------:R-:W0:Y:S01]  /*7860*/  LDGDEPBAR ;  /* 0x00000000000079af */ /* 0x000e220000000000 */
[C---:B-1----:R-:W-:Y:S08]  /*7870*/  HMMA.16816.F32.BF16 R96, R112.reuse, R98, RZ ;  /* 0x000000627060723c */ /* 0x042ff000000418ff */
[-C--:B--2---:R-:W-:Y:S08]  /*7880*/  HMMA.16816.F32.BF16 R100, R112, R184.reuse, RZ ;  /* 0x000000b87064723c */ /* 0x084ff000000418ff */
        /* <DEDUP_REMOVED lines=53> */
[C---:B------:R-:W-:Y:S01]  /*7be0*/  HMMA.16816.F32.BF16 R48, R184.reuse, R190, R48 ;  /* 0x000000beb830723c */ /* 0x040fe20000041830 */
[----:B------:R-:W3:Y:S07]  /*7bf0*/  LDSM.16.M88.4 R188, [R232+0x9100] ;  /* 0x00910000e8bc783b */ /* 0x000eee0000000200 */
[-C--:B------:R-:W-:Y:S08]  /*7c00*/  HMMA.16816.F32.BF16 R52, R184, R196.reuse, R52 ;  /* 0x000000c4b834723c */ /* 0x080ff00000041834 */
[C---:B------:R-:W-:Y:S08]  /*7c10*/  HMMA.16816.F32.BF16 R56, R200.reuse, R196, R56 ;  /* 0x000000c4c838723c */ /* 0x040ff00000041838 */
[-C--:B------:R-:W-:Y:S08]  /*7c20*/  HMMA.16816.F32.BF16 R60, R200, R198.reuse, R60 ;  /* 0x000000c6c83c723c */ /* 0x080ff0000004183c */
[C---:B------:R-:W-:Y:S08]  /*7c30*/  HMMA.16816.F32.BF16 R64, R184.reuse, R198, R64 ;  /* 0x000000c6b840723c */ /* 0x040ff00000041840 */
        /* <DEDUP_REMOVED lines=11> */
[----:B------:R-:W-:Y:S08]  /*7cf0*/  HMMA.16816.F32.BF16 R112, R184, R214, R112 ;  /* 0x000000d6b870723c */ /* 0x000ff00000041870 */
[-C--:B--2---:R-:W-:Y:S08]  /*7d00*/  HMMA.16816.F32.BF16 R4, R204, R216.reuse, R4 ;  /* 0x000000d8cc04723c */ /* 0x084ff00000041804 */
        /* <DEDUP_REMOVED lines=72> */
[----:B------:R-:W1:Y:S01]  /*8190*/  MUFU.TANH R34, R34 ;  /* 0x0000002200227308 */ /* 0x000e620000002400 */
        /* <DEDUP_REMOVED lines=9> */
[----:B------:R-:W-:Y:S01]  /*8230*/  MUFU.TANH R28, R28 ;  /* 0x0000001c001c7308 */ /* 0x000fe20000002400 */
[C---:B------:R-:W-:Y:S01]  /*8240*/  HMMA.16816.F32.BF16 R64, R204.reuse, R6, R64 ;  /* 0x00000006cc40723c */ /* 0x040fe20000041840 */
[----:B------:R-:W1:Y:S03]  /*8250*/  LDSM.16.M88.4 R4, [R228+0x2800] ;  /* 0x00280000e404783b */ /* 0x000e660000000200 */
[----:B------:R-:W-:Y:S02]  /*8260*/  FMUL.FTZ R54, R54, c[0x0][0x320] ;  /* 0x0000c80036367a20 */ /* 0x000fe40000410000 */
[----:B------:R-:W-:Y:S02]  /*8270*/  FMUL.FTZ R52, R52, c[0x0][0x320] ;  /* 0x0000c80034347a20 */ /* 0x000fe40000410000 */
[----:B------:R-:W-:Y:S01]  /*8280*/  FMUL.FTZ R55, R55, c[0x0][0x320] ;  /* 0x0000c80037377a20 */ /* 0x000fe20000410000 */
[----:B------:R-:W1:Y:S01]  /*8290*/  MUFU.TANH R32, R32 ;  /* 0x0000002000207308 */ /* 0x000e620000002400 */
        /* <DEDUP_REMOVED lines=27> */
[-C--:B------:R-:W-:Y:S01]  /*8450*/  HMMA.16816.F32.BF16 R92, R188, R6.reuse, R92 ;  /* 0x00000006bc5c723c */ /* 0x080fe2000004185c */
[----:B------:R-:W-:Y:S03]  /*8460*/  MUFU.TANH R198, R38 ;  /* 0x0000002600c67308 */ /* 0x000fe60000002400 */
[----:B------:R-:W-:Y:S02]  /*8470*/  FMUL.FTZ R40, R40, c[0x0][0x320] ;  /* 0x0000c80028287a20 */ /* 0x000fe40000410000 */
[----:B------:R-:W-:Y:S02]  /*8480*/  FMUL.FTZ R81, R81, c[0x0][0x320] ;  /* 0x0000c80051517a20 */ /* 0x000fe40000410000 */
[C---:B------:R-:W-:Y:S03]  /*8490*/  HMMA.16816.F32.BF16 R96, R204.reuse, R6, R96 ;  /* 0x00000006cc60723c */ /* 0x040fe60000041860 */
[----:B------:R-:W-:Y:S01]  /*84a0*/  MUFU.TANH R194, R26 ;  /* 0x0000001a00c27308 */ /* 0x000fe20000002400 */
[----:B------:R-:W-:Y:S02]  /*84b0*/  FMUL.FTZ R82, R82, c[0x0][0x320] ;  /* 0x0000c80052527a20 */ /* 0x000fe40000410000 */
[----:B------:R-:W-:Y:S01]  /*84c0*/  FMUL.FTZ R83, R83, c[0x0][0x320] ;  /* 0x0000c80053537a20 */ /* 0x000fe20000410000 */
[----:B-1----:R-:W-:Y:S01]  /*84d0*/  FMNMX.FTZ R70, R184, R0, !PT ;  /* 0x00000000b8467209 */ /* 0x002fe20007810000 */
[----:B------:R-:W-:Y:S01]  /*84e0*/  FMUL.FTZ R84, R84, c[0x0][0x320] ;  /* 0x0000c80054547a20 */ /* 0x000fe20000410000 */
[----:B------:R-:W-:Y:S01]  /*84f0*/  FMNMX.FTZ R0, R186, R2, !PT ;  /* 0x00000002ba007209 */ /* 0x000fe20007810000 */
[-C--:B--2---:R-:W-:Y:S03]  /*8500*/  HMMA.16816.F32.BF16 R100, R204, R8.reuse, R100 ;  /* 0x00000008cc64723c */ /* 0x084fe60000041864 */
[----:B------:R-:W1:Y:S01]  /*8510*/  MUFU.TANH R26, R36 ;  /* 0x00000024001a7308 */ /* 0x000e620000002400 */
[----:B---3--:R-:W-:Y:S01]  /*8520*/  FMNMX.FTZ R2, R192, R4, !PT ;  /* 0x00000004c0027209 */ /* 0x008fe20007810000 */
[----:B------:R-:W-:Y:S01]  /*8530*/  FMUL.FTZ R80, R80, c[0x0][0x320] ;  /* 0x0000c80050507a20 */ /* 0x000fe20000410000 */
[----:B------:R-:W-:Y:S01]  /*8540*/  FMNMX.FTZ R0, R18, R0, !PT ;  /* 0x0000000012007209 */ /* 0x000fe20007810000 */
[----:B------:R-:W-:Y:S01]  /*8550*/  FMUL.FTZ R94, R94, c[0x0][0x320] ;  /* 0x0000c8005e5e7a20 */ /* 0x000fe20000410000 */
[----:B------:R-:W-:Y:S01]  /*8560*/  FMNMX.FTZ R70, R16, R70, !PT ;  /* 0x0000004610467209 */ /* 0x000fe20007810000 */
[----:B------:R-:W-:Y:S01]  /*8570*/  FMUL.FTZ R95, R95, c[0x0][0x320] ;  /* 0x0000c8005f5f7a20 */ /* 0x000fe20000410000 */
[C---:B------:R-:W-:Y:S03]  /*8580*/  HMMA.16816.F32.BF16 R104, R188.reuse, R8, R104 ;  /* 0x00000008bc68723c */ /* 0x040fe60000041868 */
[----:B------:R2:W-:Y:S01]  /*8590*/  MUFU.TANH R201, R39 ;  /* 0x0000002700c97308 */ /* 0x0005e20000002400 */
[----:B------:R-:W-:Y:S01]  /*85a0*/  FMNMX.FTZ R2, R12, R2, !PT ;  /* 0x000000020c027209 */ /* 0x000fe20007810000 */
[----:B------:R-:W-:Y:S01]  /*85b0*/  FMUL.FTZ R86, R86, c[0x0][0x320] ;  /* 0x0000c80056567a20 */ /* 0x000fe20000410000 */
[----:B------:R-:W-:Y:S01]  /*85c0*/  FMNMX.FTZ R0, R19, R0, !PT ;  /* 0x0000000013007209 */ /* 0x000fe20007810000 */
[----:B------:R-:W-:Y:S01]  /*85d0*/  FMUL.FTZ R87, R87, c[0x0][0x320] ;  /* 0x0000c80057577a20 */ /* 0x000fe20000410000 */
[----:B------:R-:W-:Y:S01]  /*85e0*/  FMNMX.FTZ R2, R13, R2, !PT ;  /* 0x000000020d027209 */ /* 0x000fe20007810000 */
[-C--:B------:R-:W-:Y:S03]  /*85f0*/  HMMA.16816.F32.BF16 R108, R188, R10.reuse, R108 ;  /* 0x0000000abc6c723c */ /* 0x080fe6000004186c */
[----:B------:R-:W-:Y:S01]  /*8600*/  FMNMX.FTZ R4, R22, R0, !PT ;  /* 0x0000000016047209 */ /* 0x000fe20007810000 */
[----:B------:R-:W3:Y:S01]  /*8610*/  MUFU.TANH R208, R40 ;  /* 0x0000002800d07308 */ /* 0x000ee20000002400 */
[----:B------:R-:W-:Y:S01]  /*8620*/  FMUL.FTZ R48, R48, c[0x0][0x320] ;  /* 0x0000c80030307a20 */ /* 0x000fe20000410000 */
[----:B------:R-:W-:Y:S01]  /*8630*/  FMNMX.FTZ R70, R17, R70, !PT ;  /* 0x0000004611467209 */ /* 0x000fe20007810000 */
[----:B------:R-:W-:Y:S01]  /*8640*/  FMUL.FTZ R85, R85, c[0x0][0x320] ;  /* 0x0000c80055557a20 */ /* 0x000fe20000410000 */
[----:B----4-:R-:W-:Y:S01]  /*8650*/  FMNMX.FTZ R4, R23, R4, !PT ;  /* 0x0000000417047209 */ /* 0x010fe20007810000 */
[----:B------:R-:W-:Y:S04]  /*8660*/  HMMA.16816.F32.BF16 R112, R204, R10, R112 ;  /* 0x0000000acc70723c */ /* 0x000fe80000041870 */
[----:B------:R-:W-:Y:S01]  /*8670*/  FMNMX.FTZ R70, R20, R70, !PT ;  /* 0x0000004614467209 */ /* 0x000fe20007810000 */
[----:B------:R-:W-:Y:S01]  /*8680*/  MUFU.TANH R193, R27 ;  /* 0x0000001b00c17308 */ /* 0x000fe20000002400 */
[----:B------:R-:W-:Y:S01]  /*8690*/  FMUL.FTZ R98, R98, c[0x0][0x320] ;  /* 0x0000c80062627a20 */ /* 0x000fe20000410000 */
[----:B------:R-:W-:Y:S01]  /*86a0*/  FMNMX.FTZ R4, R34, R4, !PT ;  /* 0x0000000422047209 */ /* 0x000fe20007810000 */
[----:B------:R-:W-:Y:S01]  /*86b0*/  FMUL.FTZ R96, R96, c[0x0][0x320] ;  /* 0x0000c80060607a20 */ /* 0x000fe20000410000 */
[----:B--2---:R-:W2:Y:S03]  /*86c0*/  LDL.64 R38, [R1+0x38] ;  /* 0x0000380001267983 */ /* 0x004ea60000100a00 */
[----:B------:R-:W-:Y:S01]  /*86d0*/  FMNMX.FTZ R70, R21, R70, !PT ;  /* 0x0000004615467209 */ /* 0x000fe20007810000 */
[----:B------:R-:W-:Y:S01]  /*86e0*/  FMUL.FTZ R99, R99, c[0x0][0x320] ;  /* 0x0000c80063637a20 */ /* 0x000fe20000410000 */
[----:B------:R-:W-:Y:S01]  /*86f0*/  FMNMX.FTZ R0, R24, R2, !PT ;  /* 0x0000000218007209 */ /* 0x000fe20007810000 */
[----:B------:R4:W4:Y:S01]  /*8700*/  MUFU.TANH R27, R37 ;  /* 0x00000025001b7308 */ /* 0x0009220000002400 */
        /* <DEDUP_REMOVED lines=9> */
[----:B------:R-:W4:Y:S01]  /*87a0*/  MUFU.TANH R50, R50 ;  /* 0x0000003200327308 */ /* 0x000f220000002400 */
[----:B------:R-:W-:Y:S01]  /*87b0*/  FMUL.FTZ R89, R89, c[0x0][0x320] ;  /* 0x0000c80059597a20 */ /* 0x000fe20000410000 */
[----:B-1----:R-:W-:Y:S01]  /*87c0*/  FMNMX.FTZ R70, R26, R70, !PT ;  /* 0x000000461a467209 */ /* 0x002fe20007810000 */
[----:B------:R-:W-:Y:S01]  /*87d0*/  FMUL.FTZ R115, R115, c[0x0][0x320] ;  /* 0x0000c80073737a20 */ /* 0x000fe20000410000 */
[----:B------:R-:W-:Y:S01]  /*87e0*/  FMNMX.FTZ R4, R35, R4, !PT ;  /* 0x0000000423047209 */ /* 0x000fe20007810000 */
[----:B------:R-:W-:Y:S01]  /*87f0*/  FMUL.FTZ R92, R92, c[0x0][0x320] ;  /* 0x0000c8005c5c7a20 */ /* 0x000fe20000410000 */
[----:B------:R-:W-:Y:S01]  /*8800*/  FMNMX.FTZ R0, R29, R0, !PT ;  /* 0x000000001d007209 */ /* 0x000fe20007810000 */
[----:B------:R-:W-:Y:S01]  /*8810*/  FMUL.FTZ R93, R93, c[0x0][0x320] ;  /* 0x0000c8005d5d7a20 */ /* 0x000fe20000410000 */
[----:B------:R-:W-:Y:S01]  /*8820*/  FMNMX.FTZ R4, R198, R4, !PT ;  /* 0x00000004c6047209 */ /* 0x000fe20007810000 */
[----:B------:R-:W-:Y:S01]  /*8830*/  FMUL.FTZ R105, R105, c[0x0][0x320] ;  /* 0x0000c80069697a20 */ /* 0x000fe20000410000 */
[----:B------:R-:W1:Y:S01]  /*8840*/  MUFU.TANH R48, R48 ;  /* 0x0000003000307308 */ /* 0x000e620000002400 */
[----:B------:R-:W-:Y:S01]  /*8850*/  FMUL.FTZ R90, R90, c[0x0][0x320] ;  /* 0x0000c8005a5a7a20 */ /* 0x000fe20000410000 */
[----:B---3--:R-:W-:Y:S01]  /*8860*/  FMNMX.FTZ R2, R208, R0, !PT ;  /* 0x00000000d0027209 */ /* 0x008fe20007810000 */
[----:B------:R-:W-:Y:S01]  /*8870*/  FMUL.FTZ R91, R91, c[0x0][0x320] ;  /* 0x0000c8005b5b7a20 */ /* 0x000fe20000410000 */
[----:B----4-:R-:W-:Y:S01]  /*8880*/  MOV R37, c[0x0][0x1e0] ;  /* 0x0000780000257a02 */ /* 0x010fe20000000f00 */
[----:B------:R-:W-:Y:S01]  /*8890*/  FMUL.FTZ R106, R106, c[0x0][0x320] ;  /* 0x0000c8006a6a7a20 */ /* 0x000fe20000410000 */
[----:B------:R-:W-:Y:S01]  /*88a0*/  FMNMX.FTZ R0, R201, R4, !PT ;  /* 0x00000004c9007209 */ /* 0x000fe20007810000 */
[----:B------:R-:W-:Y:S01]  /*88b0*/  FMUL.FTZ R107, R107, c[0x0][0x320] ;  /* 0x0000c8006b6b7a20 */ /* 0x000fe20000410000 */
[----:B------:R-:W-:Y:S01]  /*88c0*/  FMNMX.FTZ R4, R196, R118, !PT ;  /* 0x00000076c4047209 */ /* 0x000fe20007810000 */
[----:B------:R-:W-:Y:S01]  /*88d0*/  FMUL.FTZ R72, R72, c[0x0][0x320] ;  /* 0x0000c80048487a20 */ /* 0x000fe20000410000 */
[----:B------:R-:W3:Y:S01]  /*88e0*/  MUFU.TANH R51, R51 ;  /* 0x0000003300337308 */ /* 0x000ee20000002400 */
[----:B------:R-:W-:Y:S01]  /*88f0*/  FMNMX.FTZ R70, R27, R70, !PT ;  /* 0x000000461b467209 */ /* 0x000fe20007810000 */
[----:B------:R-:W-:Y:S01]  /*8900*/  FMUL.FTZ R73, R73, c[0x0][0x320] ;  /* 0x0000c80049497a20 */ /* 0x000fe20000410000 */
[----:B------:R-:W-:Y:S01]  /*8910*/  FMNMX.FTZ R4, R195, R4, !PT ;  /* 0x00000004c3047209 */ /* 0x000fe20007810000 */
[----:B------:R-:W-:Y:S01]  /*8920*/  FMUL.FTZ R101, R101, c[0x0][0x320] ;  /* 0x0000c80065657a20 */ /* 0x000fe20000410000 */
[----:B------:R-:W-:Y:S01]  /*8930*/  FMNMX.FTZ R0, R50, R0, !PT ;  /* 0x0000000032007209 */ /* 0x000fe20007810000 */
[----:B------:R-:W-:Y:S02]  /*8940*/  FMUL.FTZ R102, R102, c[0x0][0x320] ;  /* 0x0000c80066667a20 */ /* 0x000fe40000410000 */
[----:B------:R-:W-:Y:S02]  /*8950*/  FMUL.FTZ R103, R103, c[0x0][0x320] ;  /* 0x0000c80067677a20 */ /* 0x000fe40000410000 */
[----:B------:R-:W4:Y:S01]  /*8960*/  MUFU.TANH R49, R49 ;  /* 0x0000003100317308 */ /* 0x000f220000002400 */
[----:B------:R-:W-:Y:S02]  /*8970*/  FMUL.FTZ R58, R58, c[0x0][0x320] ;  /* 0x0000c8003a3a7a20 */ /* 0x000fe40000410000 */
[----:B------:R-:W-:Y:S01]  /*8980*/  FMUL.FTZ R108, R108, c[0x0][0x320] ;  /* 0x0000c8006c6c7a20 */ /* 0x000fe20000410000 */
[----:B-1----:R-:W-:Y:S01]  /*8990*/  FMNMX.FTZ R70, R48, R70, !PT ;  /* 0x0000004630467209 */ /* 0x002fe20007810000 */
[----:B------:R-:W-:Y:S02]  /*89a0*/  FMUL.FTZ R78, R78, c[0x0][0x320] ;  /* 0x0000c8004e4e7a20 */ /* 0x000fe40000410000 */
[----:B------:R-:W-:Y:S02]  /*89b0*/  FMUL.FTZ R43, R43, c[0x0][0x320] ;  /* 0x0000c8002b2b7a20 */ /* 0x000fe40000410000 */
[----:B------:R-:W-:Y:S01]  /*89c0*/  FMUL.FTZ R64, R64, c[0x0][0x320] ;  /* 0x0000c80040407a20 */ /* 0x000fe20000410000 */
[----:B------:R-:W1:Y:S01]  /*89d0*/  MUFU.TANH R249, R54 ;  /* 0x0000003600f97308 */ /* 0x000e620000002400 */
[----:B------:R-:W-:Y:S02]  /*89e0*/  FMUL.FTZ R41, R41, c[0x0][0x320] ;  /* 0x0000c80029297a20 */ /* 0x000fe40000410000 */
[----:B------:R-:W-:Y:S01]  /*89f0*/  FMUL.FTZ R67, R67, c[0x0][0x320] ;  /* 0x0000c80043437a20 */ /* 0x000fe20000410000 */
[----:B---3--:R-:W-:Y:S01]  /*8a00*/  FMNMX.FTZ R0, R51, R0, !PT ;  /* 0x0000000033007209 */ /* 0x008fe20007810000 */
[----:B------:R-:W-:Y:S02]  /*8a10*/  FMUL.FTZ R65, R65, c[0x0][0x320] ;  /* 0x0000c80041417a20 */ /* 0x000fe40000410000 */
[----:B------:R-:W-:Y:S02]  /*8a20*/  FMUL.FTZ R59, R59, c[0x0][0x320] ;  /* 0x0000c8003b3b7a20 */ /* 0x000fe40000410000 */
[----:B------:R-:W-:Y:S01]  /*8a30*/  FMUL.FTZ R68, R68, c[0x0][0x320] ;  /* 0x0000c80044447a20 */ /* 0x000fe20000410000 */
[----:B------:R-:W3:Y:S01]  /*8a40*/  MUFU.TANH R215, R52 ;  /* 0x0000003400d77308 */ /* 0x000ee20000002400 */
[----:B------:R-:W-:Y:S02]  /*8a50*/  FMUL.FTZ R46, R46, c[0x0][0x320] ;  /* 0x0000c8002e2e7a20 */ /* 0x000fe40000410000 */
[----:B------:R-:W-:Y:S01]  /*8a60*/  FMUL.FTZ R56, R56, c[0x0][0x320] ;  /* 0x0000c80038387a20 */ /* 0x000fe20000410000 */
[----:B----4-:R-:W-:Y:S01]  /*8a70*/  FMNMX.FTZ R70, R49, R70, !PT ;  /* 0x0000004631467209 */ /* 0x010fe20007810000 */
[----:B------:R-:W-:Y:S02]  /*8a80*/  FMUL.FTZ R71, R71, c[0x0][0x320] ;  /* 0x0000c80047477a20 */ /* 0x000fe40000410000 */
[----:B------:R-:W-:Y:S02]  /*8a90*/  FMUL.FTZ R69, R69, c[0x0][0x320] ;  /* 0x0000c80045457a20 */ /* 0x000fe40000410000 */
[----:B------:R-:W-:Y:S01]  /*8aa0*/  FMUL.FTZ R60, R60, c[0x0][0x320] ;  /* 0x0000c8003c3c7a20 */ /* 0x000fe20000410000 */
[----:B------:R-:W4:Y:S01]  /*8ab0*/  MUFU.TANH R221, R55 ;  /* 0x0000003700dd7308 */ /* 0x000f220000002400 */
[----:B------:R-:W-:Y:S02]  /*8ac0*/  FMUL.FTZ R112, R112, c[0x0][0x320] ;  /* 0x0000c80070707a20 */ /* 0x000fe40000410000 */
[----:B------:R-:W-:Y:S01]  /*8ad0*/  FMUL.FTZ R113, R113, c[0x0][0x320] ;  /* 0x0000c80071717a20 */ /* 0x000fe20000410000 */
[----:B-1----:R-:W-:Y:S01]  /*8ae0*/  FMNMX.FTZ R0, R249, R0, !PT ;  /* 0x00000000f9007209 */ /* 0x002fe20007810000 */
[----:B------:R-:W-:Y:S02]  /*8af0*/  FMUL.FTZ R74, R74, c[0x0][0x320] ;  /* 0x0000c8004a4a7a20 */ /* 0x000fe40000410000 */
[----:B------:R-:W-:Y:S03]  /*8b00*/  FMUL.FTZ R109, R109, c[0x0][0x320] ;  /* 0x0000c8006d6d7a20 */ /* 0x000fe60000410000 */
[----:B------:R1:W1:Y:S01]  /*8b10*/  MUFU.TANH R218, R53 ;  /* 0x0000003500da7308 */ /* 0x0002620000002400 */
[----:B---3--:R-:W-:Y:S09]  /*8b20*/  FMNMX.FTZ R70, R215, R70, !PT ;  /* 0x00000046d7467209 */ /* 0x008ff20007810000 */
[----:B------:R-:W3:Y:S01]  /*8b30*/  MUFU.TANH R223, R66 ;  /* 0x0000004200df7308 */ /* 0x000ee20000002400 */
[----:B----4-:R-:W-:Y:S09]  /*8b40*/  FMNMX.FTZ R0, R221, R0, !PT ;  /* 0x00000000dd007209 */ /* 0x010ff20007810000 */
[----:B------:R-:W4:Y:S01]  /*8b50*/  MUFU.TANH R212, R64 ;  /* 0x0000004000d47308 */ /* 0x000f220000002400 */
[----:B-1----:R-:W2:Y:S01]  /*8b60*/  LDL.64 R52, [R1+0x30] ;  /* 0x0000300001347983 */ /* 0x002ea20000100a00 */
[----:B------:R-:W-:Y:S08]  /*8b70*/  FMNMX.FTZ R70, R218, R70, !PT ;  /* 0x00000046da467209 */ /* 0x000ff00007810000 */
[----:B------:R-:W1:Y:S01]  /*8b80*/  MUFU.TANH R203, R41 ;  /* 0x0000002900cb7308 */ /* 0x000e620000002400 */
[----:B---3--:R-:W-:Y:S09]  /*8b90*/  FMNMX.FTZ R0, R223, R0, !PT ;  /* 0x00000000df007209 */ /* 0x008ff20007810000 */
[----:B------:R-:W-:Y:S01]  /*8ba0*/  MUFU.TANH R216, R43 ;  /* 0x0000002b00d87308 */ /* 0x000fe20000002400 */
[----:B----4-:R-:W-:Y:S09]  /*8bb0*/  FMNMX.FTZ R70, R212, R70, !PT ;  /* 0x00000046d4467209 */ /* 0x010ff20007810000 */
[----:B------:R-:W3:Y:S01]  /*8bc0*/  MUFU.TANH R43, R67 ;  /* 0x00000043002b7308 */ /* 0x000ee20000002400 */
[----:B-1----:R-:W-:Y:S09]  /*8bd0*/  FMNMX.FTZ R2, R203, R2, !PT ;  /* 0x00000002cb027209 */ /* 0x002ff20007810000 */
[----:B------:R-:W1:Y:S10]  /*8be0*/  MUFU.TANH R211, R65 ;  /* 0x0000004100d37308 */ /* 0x000e740000002400 */
[----:B------:R-:W4:Y:S01]  /*8bf0*/  MUFU.TANH R209, R44 ;  /* 0x0000002c00d17308 */ /* 0x000f220000002400 */
[----:B---3--:R-:W-:Y:S04]  /*8c00*/  FMNMX.FTZ R0, R43, R0, !PT ;  /* 0x000000002b007209 */ /* 0x008fe80007810000 */
[----:B------:R-:W-:Y:S05]  /*8c10*/  FMNMX.FTZ R0, R240, R0, !PT ;  /* 0x00000000f0007209 */ /* 0x000fea0007810000 */
[----:B------:R-:W-:Y:S01]  /*8c20*/  MUFU.TANH R248, R59 ;  /* 0x0000003b00f87308 */ /* 0x000fe20000002400 */
[----:B-1----:R-:W-:Y:S09]  /*8c30*/  FMNMX.FTZ R70, R211, R70, !PT ;  /* 0x00000046d3467209 */ /* 0x002ff20007810000 */
[----:B------:R-:W1:Y:S01]  /*8c40*/  MUFU.TANH R59, R68 ;  /* 0x00000044003b7308 */ /* 0x000e620000002400 */
[----:B----4-:R-:W-:Y:S09]  /*8c50*/  FMNMX.FTZ R2, R209, R2, !PT ;  /* 0x00000002d1027209 */ /* 0x010ff20007810000 */
[----:B------:R-:W3:Y:S10]  /*8c60*/  MUFU.TANH R210, R45 ;  /* 0x0000002d00d27308 */ /* 0x000ef40000002400 */
[----:B------:R-:W4:Y:S01]  /*8c70*/  MUFU.TANH R250, R71 ;  /* 0x0000004700fa7308 */ /* 0x000f220000002400 */
[----:B-1----:R-:W-:Y:S09]  /*8c80*/  FMNMX.FTZ R70, R59, R70, !PT ;  /* 0x000000463b467209 */ /* 0x002ff20007810000 */
[----:B------:R-:W-:Y:S01]  /*8c90*/  MUFU.TANH R214, R46 ;  /* 0x0000002e00d67308 */ /* 0x000fe20000002400 */
[----:B---3--:R-:W-:Y:S09]  /*8ca0*/  FMNMX.FTZ R2, R210, R2, !PT ;  /* 0x00000002d2027209 */ /* 0x008ff20007810000 */
        /* <DEDUP_REMOVED lines=10> */
[----:B------:R3:W-:Y:S01]  /*8d50*/  MUFU.TANH R236, R84 ;  /* 0x0000005400ec7308 */ /* 0x0007e20000002400 */
[----:B-1----:R-:W-:Y:S09]  /*8d60*/  FMNMX.FTZ R0, R81, R0, !PT ;  /* 0x0000000051007209 */ /* 0x002ff20007810000 */
[----:B------:R-:W1:Y:S10]  /*8d70*/  MUFU.TANH R14, R14 ;  /* 0x0000000e000e7308 */ /* 0x000e740000002400 */
[----:B------:R-:W4:Y:S01]  /*8d80*/  MUFU.TANH R239, R80 ;  /* 0x0000005000ef7308 */ /* 0x000f220000002400 */
[----:B---3--:R-:W-:Y:S04]  /*8d90*/  MOV R84, R246 ;  /* 0x000000f600547202 */ /* 0x008fe80000000f00 */
[----:B------:R-:W-:Y:S05]  /*8da0*/  FMNMX.FTZ R0, R84, R0, !PT ;  /* 0x0000000054007209 */ /* 0x000fea0007810000 */
[----:B------:R-:W3:Y:S01]  /*8db0*/  MUFU.TANH R237, R86 ;  /* 0x0000005600ed7308 */ /* 0x000ee20000002400 */
[----:B-1----:R-:W-:Y:S09]  /*8dc0*/  FMNMX.FTZ R4, R14, R4, !PT ;  /* 0x000000040e047209 */ /* 0x002ff20007810000 */
[----:B------:R-:W1:Y:S01]  /*8dd0*/  MUFU.TANH R15, R15 ;  /* 0x0000000f000f7308 */ /* 0x000e620000002400 */
[----:B----4-:R-:W-:Y:S04]  /*8de0*/  FMNMX.FTZ R70, R239, R70, !PT ;  /* 0x00000046ef467209 */ /* 0x010fe80007810000 */
[----:B------:R-:W-:Y:S05]  /*8df0*/  FMNMX.FTZ R70, R57, R70, !PT ;  /* 0x0000004639467209 */ /* 0x000fea0007810000 */
[----:B------:R-:W-:Y:S01]  /*8e00*/  MUFU.TANH R217, R47 ;  /* 0x0000002f00d97308 */ /* 0x000fe20000002400 */
[----:B------:R-:W-:Y:S02]  /*8e10*/  FMNMX.FTZ R70, R236, R70, !PT ;  /* 0x00000046ec467209 */ /* 0x000fe40007810000 */
[----:B---3--:R-:W-:Y:S04]  /*8e20*/  MOV R205, R237 ;  /* 0x000000ed00cd7202 */ /* 0x008fe80000000f00 */
[----:B------:R-:W-:Y:S03]  /*8e30*/  FMNMX.FTZ R0, R205, R0, !PT ;  /* 0x00000000cd007209 */ /* 0x000fe60007810000 */
[----:B------:R-:W3:Y:S01]  /*8e40*/  MUFU.TANH R60, R60 ;  /* 0x0000003c003c7308 */ /* 0x000ee20000002400 */
[----:B-1----:R-:W-:Y:S04]  /*8e50*/  FMNMX.FTZ R4, R15, R4, !PT ;  /* 0x000000040f047209 */ /* 0x002fe80007810000 */
[----:B------:R-:W-:Y:S05]  /*8e60*/  FMNMX.FTZ R4, R194, R4, !PT ;  /* 0x00000004c2047209 */ /* 0x000fea0007810000 */
[----:B------:R-:W1:Y:S01]  /*8e70*/  MUFU.TANH R119, R61 ;  /* 0x0000003d00777308 */ /* 0x000e620000002400 */
[----:B------:R-:W-:Y:S09]  /*8e80*/  FMNMX.FTZ R4, R193, R4, !PT ;  /* 0x00000004c1047209 */ /* 0x000ff20007810000 */
[----:B------:R1:W-:Y:S01]  /*8e90*/  MUFU.TANH R47, R63 ;  /* 0x0000003f002f7308 */ /* 0x0003e20000002400 */
[----:B---3--:R-:W-:Y:S09]  /*8ea0*/  FMNMX.FTZ R2, R60, R2, !PT ;  /* 0x000000023c027209 */ /* 0x008ff20007810000 */
[----:B------:R-:W3:Y:S10]  /*8eb0*/  MUFU.TANH R233, R76 ;  /* 0x0000004c00e97308 */ /* 0x000ef40000002400 */
[----:B------:R-:W4:Y:S01]  /*8ec0*/  MUFU.TANH R234, R72 ;  /* 0x0000004800ea7308 */ /* 0x000f220000002400 */
[----:B-1----:R-:W-:Y:S04]  /*8ed0*/  MOV R63, R119 ;  /* 0x00000077003f7202 */ /* 0x002fe80000000f00 */
[----:B------:R-:W-:Y:S05]  /*8ee0*/  FMNMX.FTZ R2, R63, R2, !PT ;  /* 0x000000023f027209 */ /* 0x000fea0007810000 */
[----:B------:R-:W1:Y:S01]  /*8ef0*/  MUFU.TANH R231, R87 ;  /* 0x0000005700e77308 */ /* 0x000e620000002400 */
[----:B---3--:R-:W-:Y:S09]  /*8f00*/  MOV R206, R233 ;  /* 0x000000e900ce7202 */ /* 0x008ff20000000f00 */
[----:B------:R-:W3:Y:S01]  /*8f10*/  MUFU.TANH R220, R85 ;  /* 0x0000005500dc7308 */ /* 0x000ee20000002400 */
[----:B----4-:R-:W-:Y:S04]  /*8f20*/  MOV R207, R234 ;  /* 0x000000ea00cf7202 */ /* 0x010fe80000000f00 */
[----:B------:R-:W-:Y:S05]  /*8f30*/  FMNMX.FTZ R2, R207, R2, !PT ;  /* 0x00000002cf027209 */ /* 0x000fea0007810000 */
[----:B------:R-:W4:Y:S01]  /*8f40*/  MUFU.TANH R247, R73 ;  /* 0x0000004900f77308 */ /* 0x000f220000002400 */
[----:B-1----:R-:W-:Y:S09]  /*8f50*/  FMNMX.FTZ R0, R231, R0, !PT ;  /* 0x00000000e7007209 */ /* 0x002ff20007810000 */
[----:B------:R-:W1:Y:S01]  /*8f60*/  MUFU.TANH R98, R98 ;  /* 0x0000006200627308 */ /* 0x000e620000002400 */
[----:B---3--:R-:W-:Y:S09]  /*8f70*/  FMNMX.FTZ R70, R220, R70, !PT ;  /* 0x00000046dc467209 */ /* 0x008ff20007810000 */
[----:B------:R-:W3:Y:S01]  /*8f80*/  MUFU.TANH R30, R30 ;  /* 0x0000001e001e7308 */ /* 0x000ee20000002400 */
[----:B----4-:R-:W-:Y:S04]  /*8f90*/  MOV R83, R247 ;  /* 0x000000f700537202 */ /* 0x010fe80000000f00 */
[----:B------:R-:W-:Y:S05]  /*8fa0*/  FMNMX.FTZ R2, R83, R2, !PT ;  /* 0x0000000253027209 */ /* 0x000fea0007810000 */
[----:B------:R-:W4:Y:S01]  /*8fb0*/  MUFU.TANH R96, R96 ;  /* 0x0000006000607308 */ /* 0x000f220000002400 */
[----:B------:R-:W-:Y:S02]  /*8fc0*/  FMNMX.FTZ R2, R206, R2, !PT ;  /* 0x00000002ce027209 */ /* 0x000fe40007810000 */
[----:B-1----:R-:W-:Y:S07]  /*8fd0*/  FMNMX.FTZ R0, R98, R0, !PT ;  /* 0x0000000062007209 */ /* 0x002fee0007810000 */
        /* <DEDUP_REMOVED lines=8> */
[----:B------:R1:W3:Y:S01]  /*9060*/  MUFU.TANH R189, R101 ;  /* 0x0000006500bd7308 */ /* 0x0002e20000002400 */
[----:B----4-:R-:W-:Y:S09]  /*9070*/  FMNMX.FTZ R70, R97, R70, !PT ;  /* 0x0000004661467209 */ /* 0x010ff20007810000 */
[----:B------:R-:W4:Y:S10]  /*9080*/  MUFU.TANH R190, R102 ;  /* 0x0000006600be7308 */ /* 0x000f340000002400 */
[----:B------:R-:W2:Y:S01]  /*9090*/  MUFU.TANH R213, R42 ;  /* 0x0000002a00d57308 */ /* 0x000ea20000002400 */
[----:B-1----:R-:W-:Y:S04]  /*90a0*/  MOV R101, R235 ;  /* 0x000000eb00657202 */ /* 0x002fe80000000f00 */
[----:B------:R-:W-:Y:S05]  /*90b0*/  FMNMX.FTZ R70, R101, R70, !PT ;  /* 0x0000004665467209 */ /* 0x000fea0007810000 */
[----:B------:R-:W1:Y:S01]  /*90c0*/  MUFU.TANH R238, R77 ;  /* 0x0000004d00ee7308 */ /* 0x000e620000002400 */
[----:B---3--:R-:W-:Y:S02]  /*90d0*/  FMNMX.FTZ R70, R189, R70, !PT ;  /* 0x00000046bd467209 */ /* 0x008fe40007810000 */
[----:B----4-:R-:W-:Y:S07]  /*90e0*/  FMNMX.FTZ R0, R190, R0, !PT ;  /* 0x00000000be007209 */ /* 0x010fee0007810000 */
[----:B------:R-:W3:Y:S01]  /*90f0*/  MUFU.TANH R103, R103 ;  /* 0x0000006700677308 */ /* 0x000ee20000002400 */
[----:B--2---:R-:W-:Y:S04]  /*9100*/  FMNMX.FTZ R4, R213, R4, !PT ;  /* 0x00000004d5047209 */ /* 0x004fe80007810000 */
[----:B------:R-:W-:Y:S05]  /*9110*/  FMNMX.FTZ R4, R216, R4, !PT ;  /* 0x00000004d8047209 */ /* 0x000fea0007810000 */
[----:B------:R-:W2:Y:S01]  /*9120*/  MUFU.TANH R44, R88 ;  /* 0x00000058002c7308 */ /* 0x000ea20000002400 */
[----:B------:R-:W-:Y:S02]  /*9130*/  FMNMX.FTZ R4, R214, R4, !PT ;  /* 0x00000004d6047209 */ /* 0x000fe40007810000 */
[----:B-1----:R-:W-:Y:S02]  /*9140*/  FMNMX.FTZ R2, R238, R2, !PT ;  /* 0x00000002ee027209 */ /* 0x002fe40007810000 */
[----:B------:R-:W-:Y:S05]  /*9150*/  FMNMX.FTZ R4, R217, R4, !PT ;  /* 0x00000004d9047209 */ /* 0x000fea0007810000 */
[----:B------:R-:W1:Y:S01]  /*9160*/  MUFU.TANH R237, R114 ;  /* 0x0000007200ed7308 */ /* 0x000e620000002400 */
[----:B---3--:R-:W-:Y:S09]  /*9170*/  FMNMX.FTZ R0, R103, R0, !PT ;  /* 0x0000000067007209 */ /* 0x008ff20007810000 */
[----:B------:R-:W-:Y:S01]  /*9180*/  MUFU.TANH R80, R104 ;  /* 0x0000006800507308 */ /* 0x000fe20000002400 */
[----:B--2---:R-:W-:Y:S09]  /*9190*/  FMNMX.FTZ R2, R44, R2, !PT ;  /* 0x000000022c027209 */ /* 0x004ff20007810000 */
[----:B------:R-:W2:Y:S01]  /*91a0*/  MUFU.TANH R104, R112 ;  /* 0x0000007000687308 */ /* 0x000ea20000002400 */
[----:B-1----:R-:W-:Y:S09]  /*91b0*/  FMNMX.FTZ R0, R237, R0, !PT ;  /* 0x00000000ed007209 */ /* 0x002ff20007810000 */
[----:B------:R-:W1:Y:S10]  /*91c0*/  MUFU.TANH R219, R89 ;  /* 0x0000005900db7308 */ /* 0x000e740000002400 */
[----:B------:R-:W3:Y:S01]  /*91d0*/  MUFU.TANH R233, R115 ;  /* 0x0000007300e97308 */ /* 0x000ee20000002400 */
[----:B--2---:R-:W-:Y:S09]  /*91e0*/  FMNMX.FTZ R70, R104, R70, !PT ;  /* 0x0000004668467209 */ /* 0x004ff20007810000 */
[----:B------:R-:W2:Y:S01]  /*91f0*/  MUFU.TANH R252, R58 ;  /* 0x0000003a00fc7308 */ /* 0x000ea20000002400 */
[----:B-1----:R-:W-:Y:S09]  /*9200*/  FMNMX.FTZ R2, R219, R2, !PT ;  /* 0x00000002db027209 */ /* 0x002ff20007810000 */
[----:B------:R-:W1:Y:S01]  /*9210*/  MUFU.TANH R112, R113 ;  /* 0x0000007100707308 */ /* 0x000e620000002400 */
[----:B---3--:R-:W-:Y:S05]  /*9220*/  FMNMX.FTZ R0, R233, R0, !PT ;  /* 0x00000000e9007209 */ /* 0x008fea0007810000 */
[----:B------:R-:W3:Y:S04]  /*9230*/  SHFL.BFLY PT, R69, R0, 0x2, 0x1f ;  /* 0x0c401f0000457f89 */ /* 0x000ee800000e0000 */
[----:B------:R-:W4:Y:S01]  /*9240*/  MUFU.TANH R230, R92 ;  /* 0x0000005c00e67308 */ /* 0x000f220000002400 */
[----:B--2---:R-:W-:Y:S04]  /*9250*/  MOV R82, R252 ;  /* 0x000000fc00527202 */ /* 0x004fe80000000f00 */
[----:B------:R-:W-:Y:S05]  /*9260*/  FMNMX.FTZ R4, R82, R4, !PT ;  /* 0x0000000452047209 */ /* 0x000fea0007810000 */
[----:B------:R-:W2:Y:S01]  /*9270*/  MUFU.TANH R229, R62 ;  /* 0x0000003e00e57308 */ /* 0x000ea20000002400 */
[----:B------:R-:W-:Y:S02]  /*9280*/  FMNMX.FTZ R4, R248, R4, !PT ;  /* 0x00000004f8047209 */ /* 0x000fe40007810000 */
[----:B-1----:R-:W-:Y:S05]  /*9290*/  FMNMX.FTZ R70, R112, R70, !PT ;  /* 0x0000004670467209 */ /* 0x002fea0007810000 */
[----:B------:R-:W1:Y:S02]  /*92a0*/  SHFL.BFLY PT, R5, R70, 0x2, 0x1f ;  /* 0x0c401f0046057f89 */ /* 0x000e6400000e0000 */
[----:B------:R-:W1:Y:S01]  /*92b0*/  MUFU.TANH R62, R93 ;  /* 0x0000005d003e7308 */ /* 0x000e620000002400 */
[----:B---3--:R-:W-:Y:S02]  /*92c0*/  FMNMX.FTZ R69, R0, R69, !PT ;  /* 0x0000004500457209 */ /* 0x008fe40007810000 */
[----:B----4-:R-:W-:Y:S07]  /*92d0*/  FMNMX.FTZ R2, R230, R2, !PT ;  /* 0x00000002e6027209 */ /* 0x010fee0007810000 */
[----:B------:R-:W3:Y:S01]  /*92e0*/  MUFU.TANH R234, R105 ;  /* 0x0000006900ea7308 */ /* 0x000ee20000002400 */
[----:B--2---:R-:W-:Y:S04]  /*92f0*/  FMNMX.FTZ R4, R229, R4, !PT ;  /* 0x00000004e5047209 */ /* 0x004fe80007810000 */
[----:B------:R-:W-:Y:S05]  /*9300*/  FMNMX.FTZ R4, R47, R4, !PT ;  /* 0x000000042f047209 */ /* 0x000fea0007810000 */
[----:B------:R-:W2:Y:S01]  /*9310*/  MUFU.TANH R113, R108 ;  /* 0x0000006c00717308 */ /* 0x000ea20000002400 */
[----:B-1----:R-:W-:Y:S02]  /*9320*/  FMNMX.FTZ R70, R70, R5, !PT ;  /* 0x0000000546467209 */ /* 0x002fe40007810000 */
[----:B------:R-:W-:Y:S01]  /*9330*/  FMNMX.FTZ R2, R62, R2, !PT ;  /* 0x000000023e027209 */ /* 0x000fe20007810000 */
[----:B------:R-:W1:Y:S03]  /*9340*/  SHFL.BFLY PT, R5, R69, 0x1, 0x1f ;  /* 0x0c201f0045057f89 */ /* 0x000e6600000e0000 */
[----:B------:R-:W-:Y:S03]  /*9350*/  FMNMX.FTZ R2, R80, R2, !PT ;  /* 0x0000000250027209 */ /* 0x000fe60007810000 */
[----:B------:R-:W4:Y:S01]  /*9360*/  MUFU.TANH R58, R74 ;  /* 0x0000004a003a7308 */ /* 0x000f220000002400 */
[----:B---3--:R-:W-:Y:S01]  /*9370*/  FMNMX.FTZ R2, R234, R2, !PT ;  /* 0x00000002ea027209 */ /* 0x008fe20007810000 */
[----:B------:R-:W3:Y:S08]  /*9380*/  SHFL.BFLY PT, R6, R70, 0x1, 0x1f ;  /* 0x0c201f0046067f89 */ /* 0x000ef000000e0000 */
[----:B------:R-:W3:Y:S01]  /*9390*/  MUFU.TANH R41, R109 ;  /* 0x0000006d00297308 */ /* 0x000ee20000002400 */
[----:B--2---:R-:W-:Y:S09]  /*93a0*/  FMNMX.FTZ R2, R113, R2, !PT ;  /* 0x0000000271027209 */ /* 0x004ff20007810000 */
[----:B------:R-:W2:Y:S01]  /*93b0*/  MUFU.TANH R232, R75 ;  /* 0x0000004b00e87308 */ /* 0x000ea20000002400 */
[----:B-1----:R-:W-:Y:S02]  /*93c0*/  FMNMX.FTZ R69, R69, R5, !PT ;  /* 0x0000000545457209 */ /* 0x002fe40007810000 */
[----:B----4-:R-:W-:Y:S03]  /*93d0*/  FMNMX.FTZ R4, R58, R4, !PT ;  /* 0x000000043a047209 */ /* 0x010fe60007810000 */
[----:B------:R-:W-:Y:S01]  /*93e0*/  FMUL.FTZ R102, R69, c[0x0][0x2d0] ;  /* 0x0000b40045667a20 */ /* 0x000fe20000410000 */
[----:B---3--:R-:W-:Y:S03]  /*93f0*/  FMNMX.FTZ R70, R70, R6, !PT ;  /* 0x0000000646467209 */ /* 0x008fe60007810000 */
[----:B------:R-:W1:Y:S01]  /*9400*/  MUFU.TANH R243, R78 ;  /* 0x0000004e00f37308 */ /* 0x000e620000002400 */
[--C-:B------:R-:W-:Y:S02]  /*9410*/  FFMA.FTZ R7, R23, c[0x0][0x2d0], -R102.reuse ;  /* 0x0000b40017077a23 */ /* 0x100fe40000010866 */
[----:B------:R-:W-:Y:S01]  /*9420*/  FFMA.FTZ R9, R35, c[0x0][0x2d0], -R102 ;  /* 0x0000b40023097a23 */ /* 0x000fe20000010866 */
[----:B------:R-:W-:Y:S01]  /*9430*/  FMNMX.FTZ R2, R41, R2, !PT ;  /* 0x0000000229027209 */ /* 0x000fe20007810000 */
[----:B------:R-:W-:Y:S04]  /*9440*/  FMUL.FTZ R105, R70, c[0x0][0x2d0] ;  /* 0x0000b40046697a20 */ /* 0x000fe80000410000 */
[--C-:B------:R-:W-:Y:S01]  /*9450*/  FFMA.FTZ R5, R21, c[0x0][0x2d0], -R105.reuse ;  /* 0x0000b40015057a23 */ /* 0x100fe20000010869 */
[----:B------:R-:W3:Y:S01]  /*9460*/  MUFU.TANH R244, R79 ;  /* 0x0000004f00f47308 */ /* 0x000ee20000002400 */
[--C-:B------:R-:W-:Y:S01]  /*9470*/  FFMA.FTZ R6, R20, c[0x0][0x2d0], -R105.reuse ;  /* 0x0000b40014067a23 */ /* 0x100fe20000010869 */
[----:B------:R-:W4:Y:S01]  /*9480*/  SHFL.BFLY PT, R68, R2, 0x2, 0x1f ;  /* 0x0c401f0002447f89 */ /* 0x000f2200000e0000 */
[--C-:B------:R-:W-:Y:S01]  /*9490*/  FFMA.FTZ R101, R101, c[0x0][0x2d0], -R105.reuse ;  /* 0x0000b40065657a23 */ /* 0x100fe20000010869 */
[----:B--2---:R-:W-:Y:S01]  /*94a0*/  FMNMX.FTZ R4, R232, R4, !PT ;  /* 0x00000004e8047209 */ /* 0x004fe20007810000 */
[----:B------:R-:W-:Y:S01]  /*94b0*/  FMUL.FTZ R75, R110, c[0x0][0x320] ;  /* 0x0000c8006e4b7a20 */ /* 0x000fe20000410000 */
[----:B------:R-:W-:Y:S01]  /*94c0*/  MOV R110, R44 ;  /* 0x0000002c006e7202 */ /* 0x000fe20000000f00 */
[--C-:B------:R-:W-:Y:S03]  /*94d0*/  FFMA.FTZ R104, R104, c[0x0][0x2d0], -R105.reuse ;  /* 0x0000b40068687a23 */ /* 0x100fe60000010869 */
[----:B------:R-:W2:Y:S01]  /*94e0*/  MUFU.TANH R61, R90 ;  /* 0x0000005a003d7308 */ /* 0x000ea20000002400 */
[----:B-1----:R-:W-:Y:S04]  /*94f0*/  MOV R114, R243 ;  /* 0x000000f300727202 */ /* 0x002fe80000000f00 */
[----:B------:R-:W-:Y:S05]  /*9500*/  FMNMX.FTZ R0, R114, R4, !PT ;  /* 0x0000000472007209 */ /* 0x000fea0007810000 */
[----:B------:R-:W1:Y:S01]  /*9510*/  MUFU.TANH R245, R91 ;  /* 0x0000005b00f57308 */ /* 0x000e620000002400 */
[----:B---3--:R-:W-:Y:S02]  /*9520*/  MOV R115, R244 ;  /* 0x000000f400737202 */ /* 0x008fe40000000f00 */
[----:B----4-:R-:W-:Y:S02]  /*9530*/  FMNMX.FTZ R68, R2, R68, !PT ;  /* 0x0000004402447209 */ /* 0x010fe40007810000 */
[----:B------:R-:W-:Y:S05]  /*9540*/  FMNMX.FTZ R0, R115, R0, !PT ;  /* 0x0000000073007209 */ /* 0x000fea0007810000 */
[----:B------:R-:W3:Y:S01]  /*9550*/  MUFU.TANH R100, R94 ;  /* 0x0000005e00647308 */ /* 0x000ee20000002400 */
[----:B--2---:R-:W-:Y:S01]  /*9560*/  FMNMX.FTZ R4, R61, R0, !PT ;  /* 0x000000003d047209 */ /* 0x004fe20007810000 */
[----:B------:R-:W-:Y:S01]  /*9570*/  FMUL.FTZ R0, R111, c[0x0][0x320] ;  /* 0x0000c8006f007a20 */ /* 0x000fe20000410000 */
[----:B------:R-:W-:Y:S07]  /*9580*/  MOV R111, R81 ;  /* 0x00000051006f7202 */ /* 0x000fee0000000f00 */
[----:B------:R-:W2:Y:S01]  /*9590*/  MUFU.TANH R188, R95 ;  /* 0x0000005f00bc7308 */ /* 0x000ea20000002400 */
[----:B-1----:R-:W-:Y:S04]  /*95a0*/  MOV R109, R245 ;  /* 0x000000f5006d7202 */ /* 0x002fe80000000f00 */
[----:B------:R-:W-:Y:S05]  /*95b0*/  FMNMX.FTZ R2, R109, R4, !PT ;  /* 0x000000046d027209 */ /* 0x000fea0007810000 */
[----:B------:R1:W4:Y:S01]  /*95c0*/  MUFU.TANH R235, R106 ;  /* 0x0000006a00eb7308 */ /* 0x0003220000002400 */
[----:B------:R-:W4:Y:S01]  /*95d0*/  SHFL.BFLY PT, R4, R68, 0x1, 0x1f ;  /* 0x0c201f0044047f89 */ /* 0x000f2200000e0000 */
[----:B---3--:R-:W-:Y:S08]  /*95e0*/  FMNMX.FTZ R2, R100, R2, !PT ;  /* 0x0000000264027209 */ /* 0x008ff00007810000 */
[----:B------:R3:W-:Y:S01]  /*95f0*/  MUFU.TANH R74, R0 ;  /* 0x00000000004a7308 */ /* 0x0007e20000002400 */
[----:B--2---:R-:W-:Y:S09]  /*9600*/  FMNMX.FTZ R2, R188, R2, !PT ;  /* 0x00000002bc027209 */ /* 0x004ff20007810000 */
[----:B------:R-:W2:Y:S01]  /*9610*/  MUFU.TANH R42, R107 ;  /* 0x0000006b002a7308 */ /* 0x000ea20000002400 */
[----:B-1----:R-:W-:Y:S02]  /*9620*/  MOV R106, R83 ;  /* 0x00000053006a7202 */ /* 0x002fe40000000f00 */
[----:B----4-:R-:W-:Y:S01]  /*9630*/  FMNMX.FTZ R68, R68, R4, !PT ;  /* 0x0000000444447209 */ /* 0x010fe20007810000 */
[----:B------:R-:W-:Y:S01]  /*9640*/  FFMA.FTZ R4, R185, c[0x0][0x2d0], -R105 ;  /* 0x0000b400b9047a23 */ /* 0x000fe20000010869 */
[----:B------:R-:W-:Y:S05]  /*9650*/  MOV R185, R62 ;  /* 0x0000003e00b97202 */ /* 0x000fea0000000f00 */
[----:B------:R-:W1:Y:S01]  /*9660*/  MUFU.TANH R75, R75 ;  /* 0x0000004b004b7308 */ /* 0x000e620000002400 */
[----:B------:R-:W-:Y:S02]  /*9670*/  FMUL.FTZ R108, R68, c[0x0][0x2d0] ;  /* 0x0000b400446c7a20 */ /* 0x000fe40000410000 */
[----:B---3--:R-:W-:Y:S01]  /*9680*/  FADD.FTZ R0, -R70, R3 ;  /* 0x0000000346007221 */ /* 0x008fe20000010100 */
[----:B------:R-:W-:Y:S01]  /*9690*/  FMNMX.FTZ R3, R235, R2, !PT ;  /* 0x00000002eb037209 */ /* 0x000fe20007810000 */
[----:B------:R-:W-:Y:S02]  /*96a0*/  FFMA.FTZ R44, R208, c[0x0][0x2d0], -R108 ;  /* 0x0000b400d02c7a23 */ /* 0x000fe4000001086c */
[----:B------:R-:W-:Y:S03]  /*96b0*/  FMUL.FTZ R2, R0, c[0x0][0x2d0] ;  /* 0x0000b40000027a20 */ /* 0x000fe60000410000 */
[----:B------:R-:W-:Y:S01]  /*96c0*/  MUFU.EX2 R246, R4 ;  /* 0x0000000400f67308 */ /* 0x000fe20000000800 */
[----:B--2---:R-:W-:Y:S02]  /*96d0*/  FMNMX.FTZ R0, R42, R3, !PT ;  /* 0x000000032a007209 */ /* 0x004fe40007810000 */
[----:B------:R-:W-:Y:S07]  /*96e0*/  MOV R107, R80 ;  /* 0x00000050006b7202 */ /* 0x000fee0000000f00 */
[----:B------:R2:W3:Y:S01]  /*96f0*/  MUFU.EX2 R73, R2 ;  /* 0x0000000200497308 */ /* 0x0004e20000000800 */
[----:B-1----:R-:W-:Y:S04]  /*9700*/  FMNMX.FTZ R0, R75, R0, !PT ;  /* 0x000000004b007209 */ /* 0x002fe80007810000 */
[----:B------:R-:W-:Y:S05]  /*9710*/  FMNMX.FTZ R0, R74, R0, !PT ;  /* 0x000000004a007209 */ /* 0x000fea0007810000 */
[----:B------:R1:W-:Y:S01]  /*9720*/  MUFU.EX2 R87, R5 ;  /* 0x0000000500577308 */ /* 0x0003e20000000800 */
[----:B------:R-:W4:Y:S09]  /*9730*/  SHFL.BFLY PT, R3, R0, 0x2, 0x1f ;  /* 0x0c401f0000037f89 */ /* 0x000f3200000e0000 */
[----:B------:R-:W-:Y:S01]  /*9740*/  MUFU.EX2 R85, R6 ;  /* 0x0000000600557308 */ /* 0x000fe20000000800 */
[----:B--2---:R-:W-:Y:S01]  /*9750*/  FADD.FTZ R2, -R69, R116 ;  /* 0x0000007445027221 */ /* 0x004fe20000010100 */
[----:B------:R-:W-:Y:S03]  /*9760*/  MOV R116, R58 ;  /* 0x0000003a00747202 */ /* 0x000fe60000000f00 */
[----:B------:R-:W-:Y:S05]  /*9770*/  FMUL.FTZ R2, R2, c[0x0][0x2d0] ;  /* 0x0000b40002027a20 */ /* 0x000fea0000410000 */
[----:B------:R2:W-:Y:S01]  /*9780*/  MUFU.EX2 R88, R7 ;  /* 0x0000000700587308 */ /* 0x0005e20000000800 */
[--C-:B-1----:R-:W-:Y:S01]  /*9790*/  FFMA.FTZ R5, R22, c[0x0][0x2d0], -R102.reuse ;  /* 0x0000b40016057a23 */ /* 0x102fe20000010866 */
[----:B----4-:R-:W-:Y:S01]  /*97a0*/  FMNMX.FTZ R0, R0, R3, !PT ;  /* 0x0000000300007209 */ /* 0x010fe20007810000 */
[----:B------:R-:W-:Y:S07]  /*97b0*/  FFMA.FTZ R3, R17, c[0x0][0x2d0], -R105 ;  /* 0x0000b40011037a23 */ /* 0x000fee0000010869 */
[----:B------:R1:W-:Y:S01]  /*97c0*/  MUFU.EX2 R72, R2 ;  /* 0x0000000200487308 */ /* 0x0003e20000000800 */
[----:B---3--:R-:W-:Y:S01]  /*97d0*/  FMUL.FTZ R17, R73, R133 ;  /* 0x0000008549117220 */ /* 0x008fe20000410000 */
[----:B------:R-:W-:Y:S08]  /*97e0*/  MOV R133, R82 ;  /* 0x0000005200857202 */ /* 0x000ff00000000f00 */
[----:B------:R3:W-:Y:S01]  /*97f0*/  MUFU.EX2 R10, R3 ;  /* 0x00000003000a7308 */ /* 0x0007e20000000800 */
[----:B--2---:R-:W-:Y:S09]  /*9800*/  @P0 MOV R7, R53 ;  /* 0x0000003500070202 */ /* 0x004ff20000000f00 */
[----:B------:R-:W-:Y:S01]  /*9810*/  MUFU.EX2 R86, R5 ;  /* 0x0000000500567308 */ /* 0x000fe20000000800 */
[----:B-1----:R-:W-:Y:S04]  /*9820*/  FADD.FTZ R2, -R68, R117 ;  /* 0x0000007544027221 */ /* 0x002fe80000010100 */
[----:B------:R-:W-:Y:S05]  /*9830*/  FMUL.FTZ R2, R2, c[0x0][0x2d0] ;  /* 0x0000b40002027a20 */ /* 0x000fea0000410000 */
[----:B------:R-:W-:Y:S01]  /*9840*/  MUFU.EX2 R93, R9 ;  /* 0x00000009005d7308 */ /* 0x000fe20000000800 */
[--C-:B---3--:R-:W-:Y:S01]  /*9850*/  FFMA.FTZ R3, R187, c[0x0][0x2d0], -R102.reuse ;  /* 0x0000b400bb037a23 */ /* 0x108fe20000010866 */
[----:B------:R-:W-:Y:S08]  /*9860*/  MOV R187, R41 ;  /* 0x0000002900bb7202 */ /* 0x000ff00000000f00 */
[----:B------:R1:W-:Y:S10]  /*9870*/  MUFU.EX2 R244, R3 ;  /* 0x0000000300f47308 */ /* 0x0003f40000000800 */
[----:B------:R2:W3:Y:S01]  /*9880*/  MUFU.EX2 R71, R2 ;  /* 0x0000000200477308 */ /* 0x0004e20000000800 */
[--C-:B-1----:R-:W-:Y:S01]  /*9890*/  FFMA.FTZ R3, R186, c[0x0][0x2d0], -R102.reuse ;  /* 0x0000b400ba037a23 */ /* 0x102fe20000010866 */
[----:B------:R-:W-:Y:S08]  /*98a0*/  MOV R186, R220 ;  /* 0x000000dc00ba7202 */ /* 0x000ff00000000f00 */
[----:B------:R1:W4:Y:S01]  /*98b0*/  MUFU.EX2 R245, R3 ;  /* 0x0000000300f57308 */ /* 0x0003220000000800 */
[--C-:B--2---:R-:W-:Y:S01]  /*98c0*/  FFMA.FTZ R2, R184, c[0x0][0x2d0], -R105.reuse ;  /* 0x0000b400b8027a23 */ /* 0x104fe20000010869 */
[----:B------:R-:W-:Y:S01]  /*98d0*/  MOV R184, R42 ;  /* 0x0000002a00b87202 */ /* 0x000fe20000000f00 */
[----:B---3--:R-:W-:Y:S07]  /*98e0*/  FMUL.FTZ R41, R71, R157 ;  /* 0x0000009d47297220 */ /* 0x008fee0000410000 */
[----:B------:R2:W3:Y:S01]  /*98f0*/  MUFU.EX2 R247, R2 ;  /* 0x0000000200f77308 */ /* 0x0004e20000000800 */
[----:B-1----:R-:W-:Y:S01]  /*9900*/  FFMA.FTZ R3, R18, c[0x0][0x2d0], -R102 ;  /* 0x0000b40012037a23 */ /* 0x002fe20000010866 */
[----:B----4-:R-:W-:Y:S01]  /*9910*/  F2FP.BF16.PACK_AB R77, R245, R244 ;  /* 0x000000f4f54d723e */ /* 0x010fe200000010ff */
[----:B------:R-:W-:Y:S01]  /*9920*/  FMUL.FTZ R18, R72, R134 ;  /* 0x0000008648127220 */ /* 0x000fe20000410000 */
[----:B------:R-:W-:Y:S06]  /*9930*/  MOV R134, R63 ;  /* 0x0000003f00867202 */ /* 0x000fec0000000f00 */
[----:B------:R1:W-:Y:S01]  /*9940*/  MUFU.EX2 R119, R3 ;  /* 0x0000000300777308 */ /* 0x0003e20000000800 */
[--C-:B--2---:R-:W-:Y:S01]  /*9950*/  FFMA.FTZ R2, R16, c[0x0][0x2d0], -R105.reuse ;  /* 0x0000b40010027a23 */ /* 0x104fe20000010869 */
[----:B---3--:R-:W-:Y:S01]  /*9960*/  F2FP.BF16.PACK_AB R76, R247, R246 ;  /* 0x000000f6f74c723e */ /* 0x008fe200000010ff */
[----:B------:R-:W-:Y:S07]  /*9970*/  FFMA.FTZ R16, R27, c[0x0][0x2d0], -R105 ;  /* 0x0000b4001b107a23 */ /* 0x000fee0000010869 */
[----:B------:R2:W-:Y:S10]  /*9980*/  MUFU.EX2 R252, R2 ;  /* 0x0000000200fc7308 */ /* 0x0005f40000000800 */
[----:B------:R3:W-:Y:S01]  /*9990*/  MUFU.EX2 R35, R16 ;  /* 0x0000001000237308 */ /* 0x0007e20000000800 */
[--C-:B-1----:R-:W-:Y:S09]  /*99a0*/  FFMA.FTZ R3, R197, c[0x0][0x2d0], -R108.reuse ;  /* 0x0000b400c5037a23 */ /* 0x102ff2000001086c */
[----:B------:R1:W-:Y:S01]  /*99b0*/  MUFU.EX2 R222, R3 ;  /* 0x0000000300de7308 */ /* 0x0003e20000000800 */
[----:B--2---:R-:W2:Y:S01]  /*99c0*/  SHFL.BFLY PT, R2, R0, 0x1, 0x1f ;  /* 0x0c201f0000027f89 */ /* 0x004ea200000e0000 */
[----:B---3--:R-:W-:Y:S01]  /*99d0*/  FMUL.FTZ R16, R73, R132 ;  /* 0x0000008449107220 */ /* 0x008fe20000410000 */
[----:B------:R-:W-:Y:S01]  /*99e0*/  MOV R132, R84 ;  /* 0x0000005400847202 */ /* 0x000fe20000000f00 */
[----:B-1----:R-:W-:Y:S01]  /*99f0*/  FFMA.FTZ R3, R192, c[0x0][0x2d0], -R108 ;  /* 0x0000b400c0037a23 */ /* 0x002fe2000001086c */
[----:B------:R-:W-:Y:S01]  /*9a00*/  MOV R192, R61 ;  /* 0x0000003d00c07202 */ /* 0x000fe20000000f00 */
[----:B------:R-:W-:Y:S04]  /*9a10*/  FMUL.FTZ R61, R71, R177 ;  /* 0x000000b1473d7220 */ /* 0x000fe80000410000 */
        /* <DEDUP_REMOVED lines=10> */
[----:B------:R-:W-:Y:S02]  /*9ac0*/  MOV R118, R10 ;  /* 0x0000000a00767202 */ /* 0x000fe40000000f00 */
[----:B----4-:R-:W-:Y:S01]  /*9ad0*/  F2FP.BF16.PACK_AB R79, R204, R119 ;  /* 0x00000077cc4f723e */ /* 0x010fe200000010ff */
[----:B------:R-:W-:Y:S01]  /*9ae0*/  FMUL.FTZ R0, R0, c[0x0][0x2d0] ;  /* 0x0000b40000007a20 */ /* 0x000fe20000410000 */
[----:B------:R-:W-:Y:S05]  /*9af0*/  F2FP.BF16.PACK_AB R78, R118, R252 ;  /* 0x000000fc764e723e */ /* 0x000fea00000010ff */
[----:B------:R-:W2:Y:S01]  /*9b00*/  MUFU.EX2 R0, R0 ;  /* 0x0000000000007308 */ /* 0x000ea20000000800 */
[----:B-1----:R-:W-:Y:S09]  /*9b10*/  FFMA.FTZ R3, R13, c[0x0][0x2d0], -R108 ;  /* 0x0000b4000d037a23 */ /* 0x002ff2000001086c */
[----:B------:R1:W-:Y:S01]  /*9b20*/  MUFU.EX2 R45, R3 ;  /* 0x00000003002d7308 */ /* 0x0003e20000000800 */
[C---:B--2---:R-:W-:Y:S02]  /*9b30*/  FMUL.FTZ R27, R0.reuse, R143 ;  /* 0x0000008f001b7220 */ /* 0x044fe40000410000 */
[C---:B------:R-:W-:Y:S02]  /*9b40*/  FMUL.FTZ R42, R0.reuse, R158 ;  /* 0x0000009e002a7220 */ /* 0x040fe40000410000 */
[C---:B------:R-:W-:Y:S02]  /*9b50*/  FMUL.FTZ R58, R0.reuse, R174 ;  /* 0x000000ae003a7220 */ /* 0x040fe40000410000 */
[C---:B------:R-:W-:Y:S02]  /*9b60*/  FMUL.FTZ R62, R0.reuse, R178 ;  /* 0x000000b2003e7220 */ /* 0x040fe40000410000 */
[----:B------:R-:W-:Y:S02]  /*9b70*/  FMUL.FTZ R63, R0, R179 ;  /* 0x000000b3003f7220 */ /* 0x000fe40000410000 */
[----:B-1----:R-:W-:Y:S04]  /*9b80*/  FMUL.FTZ R3, R2, c[0x0][0x2d0] ;  /* 0x0000b40002037a20 */ /* 0x002fe80000410000 */
[--C-:B------:R-:W-:Y:S02]  /*9b90*/  FFMA.FTZ R4, R196, c[0x0][0x2d0], -R3.reuse ;  /* 0x0000b400c4047a23 */ /* 0x100fe40000010803 */
[--C-:B------:R-:W-:Y:S02]  /*9ba0*/  FFMA.FTZ R60, R213, c[0x0][0x2d0], -R3.reuse ;  /* 0x0000b400d53c7a23 */ /* 0x100fe40000010803 */
[----:B------:R1:W-:Y:S01]  /*9bb0*/  MUFU.EX2 R117, R4 ;  /* 0x0000000400757308 */ /* 0x0003e20000000800 */
[--C-:B------:R-:W-:Y:S02]  /*9bc0*/  FFMA.FTZ R100, R100, c[0x0][0x2d0], -R3.reuse ;  /* 0x0000b40064647a23 */ /* 0x100fe40000010803 */
[--C-:B-1----:R-:W-:Y:S07]  /*9bd0*/  FFMA.FTZ R4, R195, c[0x0][0x2d0], -R3.reuse ;  /* 0x0000b400c3047a23 */ /* 0x102fee0000010803 */
[----:B------:R1:W2:Y:S02]  /*9be0*/  MUFU.EX2 R191, R4 ;  /* 0x0000000400bf7308 */ /* 0x0002a40000000800 */
[--C-:B-1----:R-:W-:Y:S01]  /*9bf0*/  FFMA.FTZ R4, R14, c[0x0][0x2d0], -R3.reuse ;  /* 0x0000b4000e047a23 */ /* 0x102fe20000010803 */
[----:B--2---:R-:W-:Y:S07]  /*9c00*/  F2FP.BF16.PACK_AB R65, R191, R117 ;  /* 0x00000075bf41723e */ /* 0x004fee00000010ff */
[----:B------:R1:W-:Y:S02]  /*9c10*/  MUFU.EX2 R200, R4 ;  /* 0x0000000400c87308 */ /* 0x0003e40000000800 */
[----:B-1----:R-:W-:Y:S01]  /*9c20*/  FFMA.FTZ R4, R15, c[0x0][0x2d0], -R3 ;  /* 0x0000b4000f047a23 */ /* 0x002fe20000010803 */
[----:B------:R-:W-:Y:S07]  /*9c30*/  @P0 SHF.L.U32 R15, R37, 0x5, RZ ;  /* 0x00000005250f0819 */ /* 0x000fee00000006ff */
[----:B------:R1:W2:Y:S02]  /*9c40*/  MUFU.EX2 R202, R4 ;  /* 0x0000000400ca7308 */ /* 0x0002a40000000800 */
[--C-:B-1----:R-:W-:Y:S01]  /*9c50*/  FFMA.FTZ R4, R32, c[0x0][0x2d0], -R105.reuse ;  /* 0x0000b40020047a23 */ /* 0x102fe20000010869 */
[----:B--2---:R-:W-:Y:S07]  /*9c60*/  F2FP.BF16.PACK_AB R67, R202, R200 ;  /* 0x000000c8ca43723e */ /* 0x004fee00000010ff */
[----:B------:R1:W-:Y:S02]  /*9c70*/  MUFU.EX2 R89, R4 ;  /* 0x0000000400597308 */ /* 0x0003e40000000800 */
[----:B-1----:R-:W-:Y:S08]  /*9c80*/  FFMA.FTZ R4, R33, c[0x0][0x2d0], -R105 ;  /* 0x0000b40021047a23 */ /* 0x002ff00000010869 */
[----:B------:R1:W-:Y:S02]  /*9c90*/  MUFU.EX2 R92, R4 ;  /* 0x00000004005c7308 */ /* 0x0003e40000000800 */
        /* <DEDUP_REMOVED lines=8> */
[----:B------:R-:W-:Y:S03]  /*9d20*/  @P0 SHF.L.U64.HI R14, R37, 0x5, R38 ;  /* 0x00000005250e0819 */ /* 0x000fe60000010226 */
[----:B------:R-:W-:Y:S01]  /*9d30*/  @P0 IMAD R5, R5, 0x70, RZ ;  /* 0x0000007005050824 */ /* 0x000fe200078e02ff */
[----:B------:R-:W-:Y:S01]  /*9d40*/  @P0 LEA R4, P3, R6, c[0x0][0x1c8], 0x1 ;  /* 0x0000720006040a11 */ /* 0x000fe200078608ff */
[----:B------:R-:W-:Y:S03]  /*9d50*/  FFMA.FTZ R8, R34, c[0x0][0x2d0], -R102 ;  /* 0x0000b40022087a23 */ /* 0x000fe60000010866 */
[----:B------:R-:W-:Y:S01]  /*9d60*/  @P0 IADD3 R5, R7, R5, RZ ;  /* 0x0000000507050210 */ /* 0x000fe20007ffe0ff */
[----:B------:R1:W2:Y:S03]  /*9d70*/  MUFU.EX2 R90, R8 ;  /* 0x00000008005a7308 */ /* 0x0002a60000000800 */
[----:B------:R-:W-:Y:S01]  /*9d80*/  @P0 LEA.HI.X R5, R6, c[0x0][0x1cc], R5, 0x1, P3 ;  /* 0x0000730006050a11 */ /* 0x000fe200018f0c05 */
[--C-:B------:R-:W-:Y:S02]  /*9d90*/  FFMA.FTZ R6, R24, c[0x0][0x2d0], -R108.reuse ;  /* 0x0000b40018067a23 */ /* 0x100fe4000001086c */
[--C-:B------:R-:W-:Y:S02]  /*9da0*/  FFMA.FTZ R24, R49, c[0x0][0x2d0], -R105.reuse ;  /* 0x0000b40031187a23 */ /* 0x100fe40000010869 */
[----:B------:R3:W-:Y:S01]  /*9db0*/  @P0 LDGSTS.E.BYPASS.LTC128B.128 [R241+0x3900], [R4.64], !P2 ;  /* 0x0390000004f10fae */ /* 0x0007e2000d101d48 */
[----:B------:R-:W-:Y:S01]  /*9dc0*/  FMUL.FTZ R49, R73, R165 ;  /* 0x000000a549317220 */ /* 0x000fe20000410000 */
[----:B------:R4:W3:Y:S01]  /*9dd0*/  MUFU.EX2 R33, R6 ;  /* 0x0000000600217308 */ /* 0x0008e20000000800 */
[-C--:B-1----:R-:W-:Y:S02]  /*9de0*/  @P0 IADD3 R8, P1, R4, R15.reuse, RZ ;  /* 0x0000000f04080210 */ /* 0x082fe40007f3e0ff */
[----:B--2---:R-:W-:Y:S02]  /*9df0*/  MOV R143, R90 ;  /* 0x0000005a008f7202 */ /* 0x004fe40000000f00 */
[-C--:B------:R-:W-:Y:S02]  /*9e00*/  @P0 IADD3.X R9, R5, R14.reuse, RZ, P1, !PT ;  /* 0x0000000e05090210 */ /* 0x080fe40000ffe4ff */
[-C--:B------:R-:W-:Y:S03]  /*9e10*/  @P0 IADD3 R12, P4, R8, R15.reuse, RZ ;  /* 0x0000000f080c0210 */ /* 0x080fe60007f9e0ff */
[----:B------:R1:W-:Y:S01]  /*9e20*/  @P0 LDGSTS.E.BYPASS.LTC128B.128 [R241+0x4100], [R8.64], !P2 ;  /* 0x0410000008f10fae */ /* 0x0003e2000d101d48 */
[----:B------:R-:W-:Y:S01]  /*9e30*/  @P0 IADD3.X R13, R9, R14, RZ, P4, !PT ;  /* 0x0000000e090d0210 */ /* 0x000fe200027fe4ff */
[--C-:B---3--:R-:W-:Y:S01]  /*9e40*/  FFMA.FTZ R4, R25, c[0x0][0x2d0], -R108.reuse ;  /* 0x0000b40019047a23 */ /* 0x108fe2000001086c */
[----:B------:R-:W-:Y:S01]  /*9e50*/  @P0 IADD3 R10, P3, R12, R15, RZ ;  /* 0x0000000f0c0a0210 */ /* 0x000fe20007f7e0ff */
[----:B------:R-:W-:Y:S01]  /*9e60*/  FMUL.FTZ R25, R71, R141 ;  /* 0x0000008d47197220 */ /* 0x000fe20000410000 */
[----:B------:R-:W-:Y:S01]  /*9e70*/  MOV R141, R92 ;  /* 0x0000005c008d7202 */ /* 0x000fe20000000f00 */
[----:B------:R2:W3:Y:S01]  /*9e80*/  MUFU.EX2 R34, R4 ;  /* 0x0000000400227308 */ /* 0x0004e20000000800 */
[-C--:B------:R-:W-:Y:S01]  /*9e90*/  @P0 IADD3.X R11, R13, R14.reuse, RZ, P3, !PT ;  /* 0x0000000e0d0b0210 */ /* 0x080fe20001ffe4ff */
[----:B------:R3:W-:Y:S01]  /*9ea0*/  @P0 LDGSTS.E.BYPASS.LTC128B.128 [R241+0x4900], [R12.64], !P2 ;  /* 0x049000000cf10fae */ /* 0x0007e2000d101d48 */
[-C--:B----4-:R-:W-:Y:S01]  /*9eb0*/  @P0 IADD3 R6, P1, R10, R15.reuse, RZ ;  /* 0x0000000f0a060210 */ /* 0x090fe20007f3e0ff */
[--C-:B------:R-:W-:Y:S03]  /*9ec0*/  FFMA.FTZ R92, R215, c[0x0][0x2d0], -R105.reuse ;  /* 0x0000b400d75c7a23 */ /* 0x100fe60000010869 */
[-C--:B------:R-:W-:Y:S03]  /*9ed0*/  @P0 IADD3.X R7, R11, R14.reuse, RZ, P1, !PT ;  /* 0x0000000e0b070210 */ /* 0x080fe60000ffe4ff */
[----:B------:R4:W-:Y:S08]  /*9ee0*/  @P0 LDGSTS.E.BYPASS.LTC128B.128 [R241+0x5100], [R10.64], !P2 ;  /* 0x051000000af10fae */ /* 0x0009f0000d101d48 */
[----:B------:R4:W-:Y:S01]  /*9ef0*/  @P0 LDGSTS.E.BYPASS.LTC128B.128 [R241+0x5900], [R6.64], !P2 ;  /* 0x0590000006f10fae */ /* 0x0009e2000d101d48 */
[----:B-1----:R-:W-:Y:S02]  /*9f00*/  FFMA.FTZ R9, R28, c[0x0][0x2d0], -R108 ;  /* 0x0000b4001c097a23 */ /* 0x002fe4000001086c */
[----:B------:R-:W-:Y:S01]  /*9f10*/  FFMA.FTZ R28, R198, c[0x0][0x2d0], -R102 ;  /* 0x0000b400c61c7a23 */ /* 0x000fe20000010866 */
[----:B--2---:R-:W-:Y:S01]  /*9f20*/  @P0 IADD3 R4, P3, R6, R15, RZ ;  /* 0x0000000f06040210 */ /* 0x004fe20007f7e0ff */
[----:B------:R1:W2:Y:S01]  /*9f30*/  MUFU.EX2 R91, R9 ;  /* 0x00000009005b7308 */ /* 0x0002a20000000800 */
[----:B------:R-:W-:Y:S02]  /*9f40*/  MOV R198, R251 ;  /* 0x000000fb00c67202 */ /* 0x000fe40000000f00 */
[----:B------:R-:W-:Y:S01]  /*9f50*/  @P0 IADD3.X R5, R7, R14, RZ, P3, !PT ;  /* 0x0000000e07050210 */ /* 0x000fe20001ffe4ff */
[----:B---3--:R-:W-:Y:S01]  /*9f60*/  FFMA.FTZ R12, R26, c[0x0][0x2d0], -R105 ;  /* 0x0000b4001a0c7a23 */ /* 0x008fe20000010869 */
[----:B------:R-:W-:Y:S01]  /*9f70*/  @P0 IADD3 R8, P1, R4, R15, RZ ;  /* 0x0000000f04080210 */ /* 0x000fe20007f3e0ff */
[----:B------:R-:W-:Y:S01]  /*9f80*/  FMUL.FTZ R13, R71, R129 ;  /* 0x00000081470d7220 */ /* 0x000fe20000410000 */
[----:B------:R-:W-:Y:S01]  /*9f90*/  MOV R129, R85 ;  /* 0x0000005500817202 */ /* 0x000fe20000000f00 */
[----:B------:R3:W-:Y:S01]  /*9fa0*/  @P0 LDGSTS.E.BYPASS.LTC128B.128 [R241+0x6100], [R4.64], !P2 ;  /* 0x0610000004f10fae */ /* 0x0007e2000d101d48 */
[C---:B------:R-:W-:Y:S01]  /*9fb0*/  FMUL.FTZ R15, R0.reuse, R131 ;  /* 0x00000083000f7220 */ /* 0x040fe20000410000 */
[----:B------:R2:W-:Y:S01]  /*9fc0*/  MUFU.EX2 R40, R12 ;  /* 0x0000000c00287308 */ /* 0x0005e20000000800 */
[C---:B------:R-:W-:Y:S01]  /*9fd0*/  FMUL.FTZ R26, R0.reuse, R142 ;  /* 0x0000008e001a7220 */ /* 0x040fe20000410000 */
[----:B------:R-:W-:Y:S01]  /*9fe0*/  MOV R131, R248 ;  /* 0x000000f800837202 */ /* 0x000fe20000000f00 */
[C---:B----4-:R-:W-:Y:S01]  /*9ff0*/  FMUL.FTZ R10, R0.reuse, R122 ;  /* 0x0000007a000a7220 */ /* 0x050fe20000410000 */
[----:B------:R-:W-:Y:S01]  /*a000*/  MOV R122, R33 ;  /* 0x00000021007a7202 */ /* 0x000fe20000000f00 */
[C---:B------:R-:W-:Y:S02]  /*a010*/  FMUL.FTZ R11, R0.reuse, R123 ;  /* 0x0000007b000b7220 */ /* 0x040fe40000410000 */
[----:B------:R-:W-:Y:S01]  /*a020*/  FMUL.FTZ R33, R73, R149 ;  /* 0x0000009549217220 */ /* 0x000fe20000410000 */
[----:B------:R-:W-:Y:S01]  /*a030*/  MOV R149, R43 ;  /* 0x0000002b00957202 */ /* 0x000fe20000000f00 */
[----:B------:R-:W-:Y:S01]  /*a040*/  FMUL.FTZ R43, R0, R159 ;  /* 0x0000009f002b7220 */ /* 0x000fe20000410000 */
[----:B------:R4:W-:Y:S01]  /*a050*/  MUFU.EX2 R251, R28 ;  /* 0x0000001c00fb7308 */ /* 0x0009e20000000800 */
[----:B------:R-:W-:Y:S02]  /*a060*/  FFMA.FTZ R6, R29, c[0x0][0x2d0], -R108 ;  /* 0x0000b4001d067a23 */ /* 0x000fe4000001086c */
[----:B------:R-:W-:Y:S01]  /*a070*/  FMUL.FTZ R7, R72, R127 ;  /* 0x0000007f48077220 */ /* 0x000fe20000410000 */
[----:B-1----:R-:W-:Y:S01]  /*a080*/  @P0 IADD3.X R9, R5, R14, RZ, P1, !PT ;  /* 0x0000000e05090210 */ /* 0x002fe20000ffe4ff */
[----:B------:R-:W-:Y:S01]  /*a090*/  FMUL.FTZ R14, R0, R130 ;  /* 0x00000082000e7220 */ /* 0x000fe20000410000 */
[----:B------:R-:W-:Y:S01]  /*a0a0*/  MOV R127, R34 ;  /* 0x00000022007f7202 */ /* 0x000fe20000000f00 */
[C---:B------:R-:W-:Y:S01]  /*a0b0*/  FMUL.FTZ R29, R71.reuse, R145 ;  /* 0x00000091471d7220 */ /* 0x040fe20000410000 */
[----:B------:R-:W-:Y:S01]  /*a0c0*/  MOV R130, R45 ;  /* 0x0000002d00827202 */ /* 0x000fe20000000f00 */
[----:B------:R1:W-:Y:S01]  /*a0d0*/  @P0 LDGSTS.E.BYPASS.LTC128B.128 [R241+0x6900], [R8.64], !P2 ;  /* 0x0690000008f10fae */ /* 0x0003e2000d101d48 */
[----:B------:R1:W1:Y:S01]  /*a0e0*/  MUFU.EX2 R32, R6 ;  /* 0x0000000600207308 */ /* 0x0002620000000800 */
[----:B------:R-:W-:Y:S01]  /*a0f0*/  FMUL.FTZ R34, R72, R150 ;  /* 0x0000009648227220 */ /* 0x000fe20000410000 */
[----:B------:R-:W-:Y:S01]  /*a100*/  MOV R150, R223 ;  /* 0x000000df00967202 */ /* 0x000fe20000000f00 */
[----:B--2---:R-:W-:Y:S01]  /*a110*/  FMUL.FTZ R12, R71, R128 ;  /* 0x00000080470c7220 */ /* 0x004fe20000410000 */
[----:B------:R-:W-:Y:S01]  /*a120*/  MOV R128, R86 ;  /* 0x0000005600807202 */ /* 0x000fe20000000f00 */
[--C-:B---3--:R-:W-:Y:S02]  /*a130*/  FFMA.FTZ R4, R194, c[0x0][0x2d0], -R3.reuse ;  /* 0x0000b400c2047a23 */ /* 0x108fe40000010803 */
[----:B------:R-:W2:Y:S01]  /*a140*/  LDSM.16.MT88.4 R20, [R224+0x100] ;  /* 0x00010000e014783b */ /* 0x000ea20000004200 */
[----:B------:R-:W-:Y:S01]  /*a150*/  FMUL.FTZ R5, R73, R125 ;  /* 0x0000007d49057220 */ /* 0x000fe20000410000 */
[----:B------:R-:W-:Y:S01]  /*a160*/  MOV R125, R89 ;  /* 0x00000059007d7202 */ /* 0x000fe20000000f00 */
[----:B------:R3:W-:Y:S01]  /*a170*/  MUFU.EX2 R195, R4 ;  /* 0x0000000400c37308 */ /* 0x0007e20000000800 */
[----:B------:R-:W-:Y:S02]  /*a180*/  MOV R142, R91 ;  /* 0x0000005b008e7202 */ /* 0x000fe40000000f00 */
[----:B------:R-:W-:Y:S01]  /*a190*/  MOV R194, R219 ;  /* 0x000000db00c27202 */ /* 0x000fe20000000f00 */
[C---:B----4-:R-:W-:Y:S01]  /*a1a0*/  FMUL.FTZ R28, R71.reuse, R144 ;  /* 0x00000090471c7220 */ /* 0x050fe20000410000 */
[----:B------:R-:W-:Y:S05]  /*a1b0*/  LDSM.16.MT88.4 R52, [R225+0x100] ;  /* 0x00010000e134783b */ /* 0x000fea0000004200 */
[----:B------:R4:W-:Y:S03]  /*a1c0*/  MUFU.EX2 R145, R44 ;  /* 0x0000002c00917308 */ /* 0x0009e60000000800 */
[----:B------:R-:W-:Y:S01]  /*a1d0*/  LDSM.16.MT88.4 R80, [R226+0x100] ;  /* 0x00010000e250783b */ /* 0x000fe20000004200 */
[----:B-1----:R-:W-:Y:S01]  /*a1e0*/  FMUL.FTZ R6, R72, R126 ;  /* 0x0000007e48067220 */ /* 0x002fe20000410000 */
[----:B------:R-:W-:Y:S01]  /*a1f0*/  MOV R123, R32 ;  /* 0x00000020007b7202 */ /* 0x000fe20000000f00 */
[C---:B------:R-:W-:Y:S01]  /*a200*/  FMUL.FTZ R8, R71.reuse, R120 ;  /* 0x0000007847087220 */ /* 0x040fe20000410000 */
[----:B------:R-:W-:Y:S01]  /*a210*/  MOV R120, R88 ;  /* 0x0000005800787202 */ /* 0x000fe20000000f00 */
[----:B------:R-:W-:Y:S01]  /*a220*/  FMUL.FTZ R9, R71, R121 ;  /* 0x0000007947097220 */ /* 0x000fe20000410000 */
[----:B------:R-:W-:Y:S01]  /*a230*/  MOV R121, R87 ;  /* 0x0000005700797202 */ /* 0x000fe20000000f00 */
[--C-:B------:R-:W-:Y:S01]  /*a240*/  FFMA.FTZ R32, R201, c[0x0][0x2d0], -R102.reuse ;  /* 0x0000b400c9207a23 */ /* 0x100fe20000010866 */
[----:B------:R-:W-:Y:S01]  /*a250*/  MOV R201, R47 ;  /* 0x0000002f00c97202 */ /* 0x000fe20000000f00 */
[----:B------:R-:W-:Y:S01]  /*a260*/  FMUL.FTZ R47, R0, R163 ;  /* 0x000000a3002f7220 */ /* 0x000fe20000410000 */
[----:B------:R1:W-:Y:S01]  /*a270*/  MUFU.EX2 R144, R60 ;  /* 0x0000003c00907308 */ /* 0x0003e20000000800 */
[--C-:B---3--:R-:W-:Y:S01]  /*a280*/  FFMA.FTZ R4, R193, c[0x0][0x2d0], -R3.reuse ;  /* 0x0000b400c1047a23 */ /* 0x108fe20000010803 */
[----:B------:R-:W-:Y:S01]  /*a290*/  MOV R193, R36 ;  /* 0x0000002400c17202 */ /* 0x000fe20000000f00 */
[----:B------:R-:W-:Y:S03]  /*a2a0*/  LDSM.16.MT88.4 R84, [R224+0x900] ;  /* 0x00090000e054783b */ /* 0x000fe60000004200 */
[----:B------:R-:W-:Y:S01]  /*a2b0*/  F2FP.BF16.PACK_AB R66, R45, R193 ;  /* 0x000000c12d42723e */ /* 0x000fe200000010ff */
[C---:B------:R-:W-:Y:S03]  /*a2c0*/  FMUL.FTZ R45, R71.reuse, R161 ;  /* 0x000000a1472d7220 */ /* 0x040fe60000410000 */
[----:B------:R3:W2:Y:S01]  /*a2d0*/  MUFU.EX2 R196, R4 ;  /* 0x0000000400c47308 */ /* 0x0006a20000000800 */
[----:B------:R-:W2:Y:S01]  /*a2e0*/  LDSM.16.MT88.4 R36, [R227+0x100] ;  /* 0x00010000e324783b */ /* 0x000ea20000004200 */
[C---:B----4-:R-:W-:Y:S07]  /*a2f0*/  FMUL.FTZ R44, R71.reuse, R160 ;  /* 0x000000a0472c7220 */ /* 0x050fee0000410000 */
[----:B------:R-:W4:Y:S01]  /*a300*/  LDSM.16.MT88.4 R88, [R227+0x900] ;  /* 0x00090000e358783b */ /* 0x000f220000004200 */
[----:B-1----:R-:W-:Y:S07]  /*a310*/  FMUL.FTZ R60, R71, R176 ;  /* 0x000000b0473c7220 */ /* 0x002fee0000410000 */
[----:B------:R-:W0:Y:S01]  /*a320*/  LDGDEPBAR ;  /* 0x00000000000079af */ /* 0x000e220000000000 */
[--C-:B---3--:R-:W-:Y:S02]  /*a330*/  FFMA.FTZ R4, R30, c[0x0][0x2d0], -R3.reuse ;  /* 0x0000b4001e047a23 */ /* 0x108fe40000010803 */
[----:B------:R-:W-:Y:S01]  /*a340*/  FMUL.FTZ R30, R0, R146 ;  /* 0x00000092001e7220 */ /* 0x000fe20000410000 */
[----:B------:R-:W-:Y:S01]  /*a350*/  MOV R146, R35 ;  /* 0x0000002300927202 */ /* 0x000fe20000000f00 */
[----:B------:R1:W-:Y:S01]  /*a360*/  MUFU.EX2 R197, R4 ;  /* 0x0000000400c57308 */ /* 0x0003e20000000800 */
[----:B------:R-:W-:Y:S01]  /*a370*/  FMUL.FTZ R35, R72, R151 ;  /* 0x0000009748237220 */ /* 0x000fe20000410000 */
[----:B------:R-:W-:Y:S01]  /*a380*/  MOV R151, R221 ;  /* 0x000000dd00977202 */ /* 0x000fe20000000f00 */
[----:B-1----:R-:W-:Y:S02]  /*a390*/  FFMA.FTZ R4, R31, c[0x0][0x2d0], -R3 ;  /* 0x0000b4001f047a23 */ /* 0x002fe40000010803 */
[----:B------:R-:W-:Y:S01]  /*a3a0*/  FMUL.FTZ R31, R0, R147 ;  /* 0x00000093001f7220 */ /* 0x000fe20000410000 */
[----:B------:R-:W-:Y:S04]  /*a3b0*/  MOV R147, R40 ;  /* 0x0000002800937202 */ /* 0x000fe80000000f00 */
[----:B------:R1:W3:Y:S01]  /*a3c0*/  MUFU.EX2 R199, R4 ;  /* 0x0000000400c77308 */ /* 0x0002e20000000800 */
[----:B------:R-:W-:Y:S02]  /*a3d0*/  FFMA.FTZ R40, R51, c[0x0][0x2d0], -R102 ;  /* 0x0000b40033287a23 */ /* 0x000fe40000010866 */
[----:B------:R-:W-:Y:S02]  /*a3e0*/  FMUL.FTZ R51, R72, R167 ;  /* 0x000000a748337220 */ /* 0x000fe40000410000 */
[----:B-1----:R-:W-:Y:S05]  /*a3f0*/  FMUL.FTZ R4, R73, R124 ;  /* 0x0000007c49047220 */ /* 0x002fea0000410000 */
[----:B------:R1:W-:Y:S02]  /*a400*/  MUFU.EX2 R124, R24 ;  /* 0x00000018007c7308 */ /* 0x0003e40000000800 */
[-C--:B--2---:R-:W-:Y:S08]  /*a410*/  HMMA.16816.F32.BF16 R4, R76, R20.reuse, R4 ;  /* 0x000000144c04723c */ /* 0x084ff00000041804 */
[C---:B------:R-:W-:Y:S07]  /*a420*/  HMMA.16816.F32.BF16 R8, R64.reuse, R20, R8 ;  /* 0x000000144008723c */ /* 0x040fee0000041808 */
[----:B------:R-:W-:Y:S01]  /*a430*/  FFMA.FTZ R20, R48, c[0x0][0x2d0], -R105 ;  /* 0x0000b40030147a23 */ /* 0x000fe20000010869 */
[-C--:B------:R-:W-:Y:S03]  /*a440*/  HMMA.16816.F32.BF16 R12, R64, R22.reuse, R12 ;  /* 0x00000016400c723c */ /* 0x080fe6000004180c */
[----:B------:R2:W2:Y:S01]  /*a450*/  MUFU.EX2 R126, R20 ;  /* 0x00000014007e7308 */ /* 0x0004a20000000800 */
[----:B-1----:R-:W-:Y:S01]  /*a460*/  FMUL.FTZ R24, R71, R140 ;  /* 0x0000008c47187220 */ /* 0x002fe20000410000 */
[----:B------:R-:W-:Y:S01]  /*a470*/  MOV R140, R93 ;  /* 0x0000005d008c7202 */ /* 0x000fe20000000f00 */
[--C-:B------:R-:W-:Y:S02]  /*a480*/  FFMA.FTZ R48, R203, c[0x0][0x2d0], -R108.reuse ;  /* 0x0000b400cb307a23 */ /* 0x100fe4000001086c */
[C---:B------:R-:W-:Y:S04]  /*a490*/  HMMA.16816.F32.BF16 R16, R76.reuse, R22, R16 ;  /* 0x000000164c10723c */ /* 0x040fe80000041810 */
[----:B------:R-:W-:Y:S01]  /*a4a0*/  FMUL.FTZ R21, R73, R137 ;  /* 0x0000008949157220 */ /* 0x000fe20000410000 */
[----:B------:R1:W-:Y:S01]  /*a4b0*/  MUFU.EX2 R223, R48 ;  /* 0x0000003000df7308 */ /* 0x0003e20000000800 */
[----:B------:R-:W-:Y:S01]  /*a4c0*/  MOV R137, R56 ;  /* 0x0000003800897202 */ /* 0x000fe20000000f00 */
[C---:B------:R-:W-:Y:S01]  /*a4d0*/  FMUL.FTZ R23, R72.reuse, R139 ;  /* 0x0000008b48177220 */ /* 0x040fe20000410000 */
[----:B------:R-:W-:Y:S01]  /*a4e0*/  MOV R139, R250 ;  /* 0x000000fa008b7202 */ /* 0x000fe20000000f00 */
[----:B------:R-:W-:Y:S03]  /*a4f0*/  FMUL.FTZ R22, R72, R138 ;  /* 0x0000008a48167220 */ /* 0x000fe60000410000 */
[----:B------:R-:W-:Y:S01]  /*a500*/  FFMA.FTZ R56, R210, c[0x0][0x2d0], -R108 ;  /* 0x0000b400d2387a23 */ /* 0x000fe2000001086c */
[----:B------:R-:W-:Y:S01]  /*a510*/  MOV R138, R57 ;  /* 0x00000039008a7202 */ /* 0x000fe20000000f00 */
[----:B------:R-:W-:Y:S01]  /*a520*/  FMUL.FTZ R57, R71, R173 ;  /* 0x000000ad47397220 */ /* 0x000fe20000410000 */
[----:B------:R3:W3:Y:S01]  /*a530*/  MUFU.EX2 R250, R32 ;  /* 0x0000002000fa7308 */ /* 0x0006e20000000800 */
[C---:B--2---:R-:W-:Y:S01]  /*a540*/  FMUL.FTZ R20, R73.reuse, R136 ;  /* 0x0000008849147220 */ /* 0x044fe20000410000 */
[----:B------:R-:W-:Y:S01]  /*a550*/  MOV R136, R59 ;  /* 0x0000003b00887202 */ /* 0x000fe20000000f00 */
[----:B------:R-:W-:Y:S07]  /*a560*/  FMUL.FTZ R59, R0, R175 ;  /* 0x000000af003b7220 */ /* 0x000fee0000410000 */
[----:B------:R2:W-:Y:S01]  /*a570*/  MUFU.EX2 R221, R56 ;  /* 0x0000003800dd7308 */ /* 0x0005e20000000800 */
[-C--:B------:R-:W-:Y:S03]  /*a580*/  HMMA.16816.F32.BF16 R20, R76, R36.reuse, R20 ;  /* 0x000000244c14723c */ /* 0x080fe60000041814 */
[C---:B-1----:R-:W-:Y:S05]  /*a590*/  FMUL.FTZ R48, R73.reuse, R164 ;  /* 0x000000a449307220 */ /* 0x042fea0000410000 */
[C---:B------:R-:W-:Y:S04]  /*a5a0*/  HMMA.16816.F32.BF16 R24, R64.reuse, R36, R24 ;  /* 0x000000244018723c */ /* 0x040fe80000041818 */
[C---:B---3--:R-:W-:Y:S01]  /*a5b0*/  FMUL.FTZ R32, R73.reuse, R148 ;  /* 0x0000009449207220 */ /* 0x048fe20000410000 */
[----:B------:R-:W-:Y:S02]  /*a5c0*/  MOV R148, R46 ;  /* 0x0000002e00947202 */ /* 0x000fe40000000f00 */
[----:B------:R-:W-:Y:S01]  /*a5d0*/  FFMA.FTZ R36, R50, c[0x0][0x2d0], -R102 ;  /* 0x0000b40032247a23 */ /* 0x000fe20000010866 */
[-C--:B------:R-:W-:Y:S03]  /*a5e0*/  HMMA.16816.F32.BF16 R28, R64, R38.reuse, R28 ;  /* 0x00000026401c723c */ /* 0x080fe6000004181c */
[----:B------:R1:W-:Y:S01]  /*a5f0*/  MUFU.EX2 R248, R36 ;  /* 0x0000002400f87308 */ /* 0x0003e20000000800 */
[----:B------:R-:W-:Y:S02]  /*a600*/  FMUL.FTZ R50, R72, R166 ;  /* 0x000000a648327220 */ /* 0x000fe40000410000 */
[----:B------:R-:W-:Y:S01]  /*a610*/  LDSM.16.MT88.4 R164, [R225+0x3100] ;  /* 0x00310000e1a4783b */ /* 0x000fe20000004200 */
[----:B------:R-:W-:Y:S01]  /*a620*/  FMUL.FTZ R46, R0, R162 ;  /* 0x000000a2002e7220 */ /* 0x000fe20000410000 */
[C---:B------:R-:W-:Y:S04]  /*a630*/  HMMA.16816.F32.BF16 R32, R76.reuse, R38, R32 ;  /* 0x000000264c20723c */ /* 0x040fe80000041820 */
[----:B------:R-:W-:Y:S02]  /*a640*/  FMUL.FTZ R37, R73, R153 ;  /* 0x0000009949257220 */ /* 0x000fe40000410000 */
[----:B--2---:R-:W-:Y:S02]  /*a650*/  FMUL.FTZ R56, R71, R172 ;  /* 0x000000ac47387220 */ /* 0x004fe40000410000 */
[C---:B------:R-:W-:Y:S01]  /*a660*/  FMUL.FTZ R39, R72.reuse, R155 ;  /* 0x0000009b48277220 */ /* 0x040fe20000410000 */
[----:B------:R-:W-:Y:S02]  /*a670*/  MOV R155, R249 ;  /* 0x000000f9009b7202 */ /* 0x000fe40000000f00 */
[----:B------:R2:W3:Y:S01]  /*a680*/  MUFU.EX2 R249, R40 ;  /* 0x0000002800f97308 */ /* 0x0004e20000000800 */
[C---:B------:R-:W-:Y:S02]  /*a690*/  FMUL.FTZ R38, R72.reuse, R154 ;  /* 0x0000009a48267220 */ /* 0x040fe40000410000 */
[----:B-1----:R-:W-:Y:S07]  /*a6a0*/  FMUL.FTZ R36, R73, R152 ;  /* 0x0000009849247220 */ /* 0x002fee0000410000 */
[-C--:B------:R-:W-:Y:S03]  /*a6b0*/  HMMA.16816.F32.BF16 R36, R76, R52.reuse, R36 ;  /* 0x000000344c24723c */ /* 0x080fe60000041824 */
[----:B--2---:R-:W-:Y:S01]  /*a6c0*/  FMUL.FTZ R40, R71, R156 ;  /* 0x0000009c47287220 */ /* 0x004fe20000410000 */
[----:B------:R-:W-:Y:S02]  /*a6d0*/  MOV R156, R150 ;  /* 0x00000096009c7202 */ /* 0x000fe40000000f00 */
[----:B------:R-:W-:Y:S04]  /*a6e0*/  MOV R150, R198 ;  /* 0x000000c600967202 */ /* 0x000fe80000000f00 */
[C---:B------:R-:W-:Y:S04]  /*a6f0*/  HMMA.16816.F32.BF16 R40, R64.reuse, R52, R40 ;  /* 0x000000344028723c */ /* 0x040fe80000041828 */
[----:B------:R-:W-:Y:S02]  /*a700*/  MOV R198, R136 ;  /* 0x0000008800c67202 */ /* 0x000fe40000000f00 */
[----:B------:R-:W-:Y:S01]  /*a710*/  MOV R136, R133 ;  /* 0x0000008500887202 */ /* 0x000fe20000000f00 */
[----:B------:R-:W-:Y:S01]  /*a720*/  FFMA.FTZ R52, R209, c[0x0][0x2d0], -R108 ;  /* 0x0000b400d1347a23 */ /* 0x000fe2000001086c */
[-C--:B------:R-:W-:Y:S03]  /*a730*/  HMMA.16816.F32.BF16 R44, R64, R54.reuse, R44 ;  /* 0x00000036402c723c */ /* 0x080fe6000004182c */
[----:B------:R1:W2:Y:S01]  /*a740*/  MUFU.EX2 R220, R52 ;  /* 0x0000003400dc7308 */ /* 0x0002a20000000800 */
[----:B------:R-:W-:Y:S01]  /*a750*/  MOV R133, R232 ;  /* 0x000000e800857202 */ /* 0x000fe20000000f00 */
[C---:B------:R-:W-:Y:S01]  /*a760*/  FMUL.FTZ R53, R73.reuse, R169 ;  /* 0x000000a949357220 */ /* 0x040fe20000410000 */
[----:B------:R2:W5:Y:S02]  /*a770*/  LDL.LU R232, [R1+0x74] ;  /* 0x0000740001e87983 */ /* 0x0005640000300800 */
[C---:B------:R-:W-:Y:S07]  /*a780*/  HMMA.16816.F32.BF16 R48, R76.reuse, R54, R48 ;  /* 0x000000364c30723c */ /* 0x040fee0000041830 */
[C---:B------:R-:W-:Y:S02]  /*a790*/  FMUL.FTZ R55, R72.reuse, R171 ;  /* 0x000000ab48377220 */ /* 0x040fe40000410000 */
[----:B------:R-:W-:Y:S03]  /*a7a0*/  FMUL.FTZ R54, R72, R170 ;  /* 0x000000aa48367220 */ /* 0x000fe60000410000 */
[C---:B-1----:R-:W-:Y:S07]  /*a7b0*/  FMUL.FTZ R52, R73.reuse, R168 ;  /* 0x000000a849347220 */ /* 0x042fee0000410000 */
[-C--:B------:R-:W-:Y:S08]  /*a7c0*/  HMMA.16816.F32.BF16 R52, R76, R80.reuse, R52 ;  /* 0x000000504c34723c */ /* 0x080ff00000041834 */
[C---:B------:R-:W-:Y:S07]  /*a7d0*/  HMMA.16816.F32.BF16 R56, R64.reuse, R80, R56 ;  /* 0x000000504038723c */ /* 0x040fee0000041838 */
[--C-:B------:R-:W-:Y:S01]  /*a7e0*/  FFMA.FTZ R80, R216, c[0x0][0x2d0], -R3.reuse ;  /* 0x0000b400d8507a23 */ /* 0x100fe20000010803 */
        /* <DEDUP_REMOVED lines=8> */
[--C-:B-1----:R-:W-:Y:S03]  /*a870*/  FFMA.FTZ R80, R214, c[0x0][0x2d0], -R3.reuse ;  /* 0x0000b400d6507a23 */ /* 0x102fe60000010803 */
[----:B------:R-:W-:Y:S02]  /*a880*/  F2FP.BF16.PACK_AB R76, R121, R129 ;  /* 0x00000081794c723e */ /* 0x000fe400000010ff */
[----:B------:R-:W-:Y:S01]  /*a890*/  F2FP.BF16.PACK_AB R78, R141, R125 ;  /* 0x0000007d8d4e723e */ /* 0x000fe200000010ff */
[----:B------:R1:W-:Y:S02]  /*a8a0*/  MUFU.EX2 R152, R80 ;  /* 0x0000005000987308 */ /* 0x0003e40000000800 */
[----:B------:R-:W-:Y:S02]  /*a8b0*/  F2FP.BF16.PACK_AB R77, R120, R128 ;  /* 0x00000080784d723e */ /* 0x000fe400000010ff */
[----:B------:R-:W-:Y:S02]  /*a8c0*/  F2FP.BF16.PACK_AB R79, R140, R143 ;  /* 0x0000008f8c4f723e */ /* 0x000fe400000010ff */
[----:B------:R-:W-:Y:S02]  /*a8d0*/  F2FP.BF16.PACK_AB R82, R123, R142 ;  /* 0x0000008e7b52723e */ /* 0x000fe400000010ff */
[----:B------:R-:W-:Y:S03]  /*a8e0*/  F2FP.BF16.PACK_AB R83, R199, R197 ;  /* 0x000000c5c753723e */ /* 0x000fe600000010ff */
[-C--:B------:R-:W-:Y:S03]  /*a8f0*/  HMMA.16816.F32.BF16 R4, R76, R84.reuse, R4 ;  /* 0x000000544c04723c */ /* 0x080fe60000041804 */
[----:B-1----:R-:W-:Y:S02]  /*a900*/  FFMA.FTZ R80, R217, c[0x0][0x2d0], -R3 ;  /* 0x0000b400d9507a23 */ /* 0x002fe40000010803 */
[----:B------:R1:W-:Y:S10]  /*a910*/  MUFU.EX2 R217, R92 ;  /* 0x0000005c00d97308 */ /* 0x0003f40000000800 */
[----:B------:R2:W2:Y:S01]  /*a920*/  MUFU.EX2 R153, R80 ;  /* 0x0000005000997308 */ /* 0x0004a20000000800 */
[----:B-1----:R-:W1:Y:S01]  /*a930*/  LDSM.16.MT88.4 R92, [R225+0x900] ;  /* 0x00090000e15c783b */ /* 0x002e620000004200 */
[----:B--2---:R-:W-:Y:S07]  /*a940*/  F2FP.BF16.PACK_AB R80, R127, R122 ;  /* 0x0000007a7f50723e */ /* 0x004fee00000010ff */
[C---:B------:R-:W-:Y:S07]  /*a950*/  HMMA.16816.F32.BF16 R8, R80.reuse, R84, R8 ;  /* 0x000000545008723c */ /* 0x040fee0000041808 */
[--C-:B------:R-:W-:Y:S01]  /*a960*/  FFMA.FTZ R84, R218, c[0x0][0x2d0], -R105.reuse ;  /* 0x0000b400da547a23 */ /* 0x100fe20000010869 */
[-C--:B------:R-:W-:Y:S03]  /*a970*/  HMMA.16816.F32.BF16 R12, R80, R86.reuse, R12 ;  /* 0x00000056500c723c */ /* 0x080fe6000004180c */
[----:B------:R2:W-:Y:S05]  /*a980*/  MUFU.EX2 R219, R84 ;  /* 0x0000005400db7308 */ /* 0x0005ea0000000800 */
[C---:B------:R-:W-:Y:S08]  /*a990*/  HMMA.16816.F32.BF16 R16, R76.reuse, R86, R16 ;  /* 0x000000564c10723c */ /* 0x040ff00000041810 */
[-C--:B----4-:R-:W-:Y:S08]  /*a9a0*/  HMMA.16816.F32.BF16 R20, R76, R88.reuse, R20 ;  /* 0x000000584c14723c */ /* 0x090ff00000041814 */
[C---:B------:R-:W-:Y:S04]  /*a9b0*/  HMMA.16816.F32.BF16 R24, R80.reuse, R88, R24 ;  /* 0x000000585018723c */ /* 0x040fe80000041818 */
[--C-:B--2---:R-:W-:Y:S03]  /*a9c0*/  FFMA.FTZ R84, R212, c[0x0][0x2d0], -R105.reuse ;  /* 0x0000b400d4547a23 */ /* 0x104fe60000010869 */
[--C-:B------:R-:W-:Y:S01]  /*a9d0*/  FFMA.FTZ R88, R151, c[0x0][0x2d0], -R102.reuse ;  /* 0x0000b40097587a23 */ /* 0x100fe20000010866 */
[-C--:B------:R-:W-:Y:S01]  /*a9e0*/  HMMA.16816.F32.BF16 R28, R80, R90.reuse, R28 ;  /* 0x0000005a501c723c */ /* 0x080fe2000004181c */
[----:B------:R2:W-:Y:S03]  /*a9f0*/  MUFU.EX2 R216, R84 ;  /* 0x0000005400d87308 */ /* 0x0005e60000000800 */
[----:B------:R-:W-:Y:S02]  /*aa00*/  MOV R151, R148 ;  /* 0x0000009400977202 */ /* 0x000fe40000000f00 */
[----:B------:R-:W-:Y:S02]  /*aa10*/  MOV R148, R134 ;  /* 0x0000008600947202 */ /* 0x000fe40000000f00 */
[C---:B------:R-:W-:Y:S03]  /*aa20*/  HMMA.16816.F32.BF16 R32, R76.reuse, R90, R32 ;  /* 0x0000005a4c20723c */ /* 0x040fe60000041820 */
[----:B------:R4:W-:Y:S01]  /*aa30*/  MUFU.EX2 R215, R88 ;  /* 0x0000005800d77308 */ /* 0x0009e20000000800 */
[----:B------:R-:W-:Y:S02]  /*aa40*/  MOV R134, R131 ;  /* 0x0000008300867202 */ /* 0x000fe40000000f00 */
[----:B------:R-:W-:Y:S02]  /*aa50*/  MOV R131, R118 ;  /* 0x0000007600837202 */ /* 0x000fe40000000f00 */
[-C--:B-1----:R-:W-:Y:S04]  /*aa60*/  HMMA.16816.F32.BF16 R36, R76, R92.reuse, R36 ;  /* 0x0000005c4c24723c */ /* 0x082fe80000041824 */
[----:B------:R-:W-:Y:S04]  /*aa70*/  MOV R118, R231 ;  /* 0x000000e700767202 */ /* 0x000fe80000000f00 */
[C---:B------:R-:W-:Y:S04]  /*aa80*/  HMMA.16816.F32.BF16 R40, R80.reuse, R92, R40 ;  /* 0x0000005c5028723c */ /* 0x040fe80000041828 */
[----:B--2---:R-:W-:Y:S04]  /*aa90*/  FFMA.FTZ R84, R211, c[0x0][0x2d0], -R105 ;  /* 0x0000b400d3547a23 */ /* 0x004fe80000010869 */
[-C--:B------:R-:W-:Y:S01]  /*aaa0*/  HMMA.16816.F32.BF16 R44, R80, R94.reuse, R44 ;  /* 0x0000005e502c723c */ /* 0x080fe2000004182c */
[----:B------:R1:W-:Y:S03]  /*aab0*/  MUFU.EX2 R218, R84 ;  /* 0x0000005400da7308 */ /* 0x0003e60000000800 */
[--C-:B----4-:R-:W-:Y:S04]  /*aac0*/  FFMA.FTZ R88, R156, c[0x0][0x2d0], -R102.reuse ;  /* 0x0000b4009c587a23 */ /* 0x110fe80000010866 */
[C---:B------:R-:W-:Y:S03]  /*aad0*/  HMMA.16816.F32.BF16 R48, R76.reuse, R94, R48 ;  /* 0x0000005e4c30723c */ /* 0x040fe60000041830 */
[----:B------:R2:W-:Y:S01]  /*aae0*/  MUFU.EX2 R159, R88 ;  /* 0x00000058009f7308 */ /* 0x0005e20000000800 */
[--C-:B-1----:R-:W-:Y:S01]  /*aaf0*/  FFMA.FTZ R84, R155, c[0x0][0x2d0], -R102.reuse ;  /* 0x0000b4009b547a23 */ /* 0x102fe20000010866 */
[----:B------:R-:W-:Y:S02]  /*ab00*/  MOV R155, R149 ;  /* 0x00000095009b7202 */ /* 0x000fe40000000f00 */
[----:B------:R-:W-:Y:S06]  /*ab10*/  MOV R149, R135 ;  /* 0x0000008700957202 */ /* 0x000fec0000000f00 */
[----:B------:R1:W-:Y:S01]  /*ab20*/  MUFU.EX2 R213, R84 ;  /* 0x0000005400d57308 */ /* 0x0003e20000000800 */
[----:B------:R-:W-:Y:S02]  /*ab30*/  MOV R156, R155 ;  /* 0x0000009b009c7202 */ /* 0x000fe40000000f00 */
[----:B------:R-:W-:Y:S02]  /*ab40*/  MOV R155, R151 ;  /* 0x00000097009b7202 */ /* 0x000fe40000000f00 */
[----:B------:R-:W-:Y:S01]  /*ab50*/  MOV R151, R150 ;  /* 0x0000009600977202 */ /* 0x000fe20000000f00 */
[----:B--2---:R-:W-:Y:S01]  /*ab60*/  FFMA.FTZ R88, R156, c[0x0][0x2d0], -R102 ;  /* 0x0000b4009c587a23 */ /* 0x004fe20000010866 */
[----:B------:R-:W-:Y:S02]  /*ab70*/  MOV R156, R155 ;  /* 0x0000009b009c7202 */ /* 0x000fe40000000f00 */
[----:B------:R-:W-:Y:S01]  /*ab80*/  MOV R155, R151 ;  /* 0x00000097009b7202 */ /* 0x000fe20000000f00 */
[----:B------:R2:W-:Y:S01]  /*ab90*/  MUFU.EX2 R214, R88 ;  /* 0x0000005800d67308 */ /* 0x0005e20000000800 */
[----:B------:R-:W-:Y:S02]  /*aba0*/  MOV R150, R149 ;  /* 0x0000009500967202 */ /* 0x000fe40000000f00 */
[----:B------:R-:W-:Y:S02]  /*abb0*/  MOV R157, R155 ;  /* 0x0000009b009d7202 */ /* 0x000fe40000000f00 */
[----:B------:R-:W-:Y:S02]  /*abc0*/  MOV R151, R150 ;  /* 0x0000009600977202 */ /* 0x000fe40000000f00 */
[----:B------:R-:W-:Y:S02]  /*abd0*/  MOV R135, R132 ;  /* 0x0000008400877202 */ /* 0x000fe40000000f00 */
[----:B------:R-:W-:Y:S02]  /*abe0*/  MOV R132, R193 ;  /* 0x000000c100847202 */ /* 0x000fe40000000f00 */
[----:B------:R-:W-:Y:S02]  /*abf0*/  MOV R193, R229 ;  /* 0x000000e500c17202 */ /* 0x000fe40000000f00 */
[----:B------:R-:W-:Y:S01]  /*ac00*/  MOV R149, R148 ;  /* 0x0000009400957202 */ /* 0x000fe20000000f00 */
[----:B-1----:R-:W1:Y:S01]  /*ac10*/  LDSM.16.MT88.4 R84, [R226+0x900] ;  /* 0x00090000e254783b */ /* 0x002e620000004200 */
[----:B------:R-:W-:Y:S02]  /*ac20*/  MOV R148, R136 ;  /* 0x0000008800947202 */ /* 0x000fe40000000f00 */
[----:B------:R-:W-:Y:S02]  /*ac30*/  MOV R136, R135 ;  /* 0x0000008700887202 */ /* 0x000fe40000000f00 */
[----:B------:R-:W-:Y:S02]  /*ac40*/  MOV R135, R134 ;  /* 0x0000008600877202 */ /* 0x000fe40000000f00 */
[----:B------:R-:W-:Y:S01]  /*ac50*/  MOV R134, R193 ;  /* 0x000000c100867202 */ /* 0x000fe20000000f00 */
[----:B------:R4:W5:Y:S01]  /*ac60*/  LDL.LU R229, [R1+0x70] ;  /* 0x0000700001e57983 */ /* 0x0009620000300800 */
[----:B------:R-:W-:Y:S01]  /*ac70*/  MOV R150, R149 ;  /* 0x0000009500967202 */ /* 0x000fe20000000f00 */
[--C-:B--2---:R-:W-:Y:S01]  /*ac80*/  FFMA.FTZ R88, R156, c[0x0][0x2d0], -R108.reuse ;  /* 0x0000b4009c587a23 */ /* 0x104fe2000001086c */
[----:B------:R-:W-:Y:S01]  /*ac90*/  MOV R156, R151 ;  /* 0x00000097009c7202 */ /* 0x000fe20000000f00 */
[----:B------:R4:W5:Y:S01]  /*aca0*/  LDL.LU R231, [R1+0x6c] ;  /* 0x00006c0001e77983 */ /* 0x0009620000300800 */
[----:B------:R-:W-:Y:S01]  /*acb0*/  MOV R149, R148 ;  /* 0x0000009400957202 */ /* 0x000fe20000000f00 */
[----:B------:R2:W-:Y:S01]  /*acc0*/  MUFU.EX2 R155, R88 ;  /* 0x00000058009b7308 */ /* 0x0005e20000000800 */
[----:B------:R-:W-:Y:S02]  /*acd0*/  MOV R148, R135 ;  /* 0x0000008700947202 */ /* 0x000fe40000000f00 */
[----:B------:R-:W-:Y:S02]  /*ace0*/  MOV R135, R134 ;  /* 0x0000008600877202 */ /* 0x000fe40000000f00 */
[----:B------:R-:W-:Y:S02]  /*acf0*/  MOV R134, R236 ;  /* 0x000000ec00867202 */ /* 0x000fe40000000f00 */
[----:B------:R-:W-:Y:S02]  /*ad00*/  MOV R193, R186 ;  /* 0x000000ba00c17202 */ /* 0x000fe40000000f00 */
[----:B------:R-:W-:Y:S02]  /*ad10*/  MOV R186, R235 ;  /* 0x000000eb00ba7202 */ /* 0x000fe40000000f00 */
[----:B------:R4:W5:Y:S01]  /*ad20*/  LDL.LU R235, [R1+0x68] ;  /* 0x0000680001eb7983 */ /* 0x0009620000300800 */
[----:B------:R-:W-:Y:S02]  /*ad30*/  MOV R151, R150 ;  /* 0x0000009600977202 */ /* 0x000fe40000000f00 */
[----:B------:R-:W-:Y:S01]  /*ad40*/  MOV R150, R149 ;  /* 0x0000009500967202 */ /* 0x000fe20000000f00 */
[----:B------:R4:W5:Y:S01]  /*ad50*/  LDL.LU R236, [R1+0x64] ;  /* 0x0000640001ec7983 */ /* 0x0009620000300800 */
[----:B------:R-:W-:Y:S02]  /*ad60*/  MOV R149, R148 ;  /* 0x0000009400957202 */ /* 0x000fe40000000f00 */
[----:B------:R-:W-:Y:S02]  /*ad70*/  MOV R148, R135 ;  /* 0x0000008700947202 */ /* 0x000fe40000000f00 */
[----:B------:R-:W-:Y:S02]  /*ad80*/  MOV R135, R134 ;  /* 0x0000008600877202 */ /* 0x000fe40000000f00 */
[----:B------:R-:W-:Y:S01]  /*ad90*/  MOV R134, R110 ;  /* 0x0000006e00867202 */ /* 0x000fe20000000f00 */
[--C-:B--2---:R-:W-:Y:S01]  /*ada0*/  FFMA.FTZ R88, R157, c[0x0][0x2d0], -R108.reuse ;  /* 0x0000b4009d587a23 */ /* 0x104fe2000001086c */
[----:B------:R-:W-:Y:S01]  /*adb0*/  MOV R157, R156 ;  /* 0x0000009c009d7202 */ /* 0x000fe20000000f00 */
[-C--:B-1----:R-:W-:Y:S02]  /*adc0*/  HMMA.16816.F32.BF16 R52, R76, R84.reuse, R52 ;  /* 0x000000544c34723c */ /* 0x082fe40000041834 */
[----:B------:R1:W-:Y:S01]  /*add0*/  MUFU.EX2 R158, R88 ;  /* 0x00000058009e7308 */ /* 0x0003e20000000800 */
[----:B------:R-:W-:Y:S01]  /*ade0*/  MOV R156, R151 ;  /* 0x00000097009c7202 */ /* 0x000fe20000000f00 */
[--C-:B------:R-:W-:Y:S01]  /*adf0*/  FFMA.FTZ R92, R157, c[0x0][0x2d0], -R108.reuse ;  /* 0x0000b4009d5c7a23 */ /* 0x100fe2000001086c */
[----:B------:R-:W-:Y:S02]  /*ae00*/  MOV R151, R150 ;  /* 0x0000009600977202 */ /* 0x000fe40000000f00 */
[----:B------:R-:W-:Y:S01]  /*ae10*/  MOV R150, R149 ;  /* 0x0000009500967202 */ /* 0x000fe20000000f00 */
[C---:B------:R-:W-:Y:S04]  /*ae20*/  HMMA.16816.F32.BF16 R56, R80.reuse, R84, R56 ;  /* 0x000000545038723c */ /* 0x040fe80000041838 */
[----:B------:R2:W-:Y:S01]  /*ae30*/  MUFU.EX2 R163, R92 ;  /* 0x0000005c00a37308 */ /* 0x0005e20000000800 */
[----:B------:R-:W-:Y:S02]  /*ae40*/  MOV R157, R156 ;  /* 0x0000009c009d7202 */ /* 0x000fe40000000f00 */
[----:B------:R-:W-:Y:S01]  /*ae50*/  MOV R149, R148 ;  /* 0x0000009400957202 */ /* 0x000fe20000000f00 */
[-C--:B------:R-:W-:Y:S04]  /*ae60*/  HMMA.16816.F32.BF16 R60, R80, R86.reuse, R60 ;  /* 0x00000056503c723c */ /* 0x080fe8000004183c */
[----:B------:R-:W-:Y:S02]  /*ae70*/  MOV R156, R151 ;  /* 0x00000097009c7202 */ /* 0x000fe40000000f00 */
[----:B------:R-:W-:Y:S02]  /*ae80*/  MOV R151, R150 ;  /* 0x0000009600977202 */ /* 0x000fe40000000f00 */
[----:B------:R-:W-:Y:S01]  /*ae90*/  HMMA.16816.F32.BF16 R64, R76, R86, R64 ;  /* 0x000000564c40723c */ /* 0x000fe20000041840 */
[----:B-1----:R-:W1:Y:S03]  /*aea0*/  LDSM.16.MT88.4 R88, [R224+0x1100] ;  /* 0x00110000e058783b */ /* 0x002e660000004200 */
[----:B------:R-:W-:Y:S02]  /*aeb0*/  MOV R150, R149 ;  /* 0x0000009500967202 */ /* 0x000fe40000000f00 */
[----:B------:R-:W-:Y:S02]  /*aec0*/  MOV R148, R201 ;  /* 0x000000c900947202 */ /* 0x000fe40000000f00 */
[----:B------:R-:W-:Y:S01]  /*aed0*/  MOV R201, R139 ;  /* 0x0000008b00c97202 */ /* 0x000fe20000000f00 */
[----:B--2---:R-:W-:Y:S03]  /*aee0*/  FFMA.FTZ R92, R157, c[0x0][0x2d0], -R108 ;  /* 0x0000b4009d5c7a23 */ /* 0x004fe6000001086c */
[----:B------:R-:W-:Y:S02]  /*aef0*/  MOV R157, R156 ;  /* 0x0000009c009d7202 */ /* 0x000fe40000000f00 */
[----:B------:R-:W-:Y:S01]  /*af00*/  MOV R156, R151 ;  /* 0x00000097009c7202 */ /* 0x000fe20000000f00 */
[----:B------:R-:W2:Y:S01]  /*af10*/  MUFU.EX2 R162, R92 ;  /* 0x0000005c00a27308 */ /* 0x000ea20000000800 */
[----:B------:R-:W-:Y:S01]  /*af20*/  MOV R151, R150 ;  /* 0x0000009600977202 */ /* 0x000fe20000000f00 */
[--C-:B------:R-:W-:Y:S01]  /*af30*/  FFMA.FTZ R84, R157, c[0x0][0x2d0], -R3.reuse ;  /* 0x0000b4009d547a23 */ /* 0x100fe20000010803 */
[----:B------:R-:W-:Y:S02]  /*af40*/  MOV R208, R156 ;  /* 0x0000009c00d07202 */ /* 0x000fe40000000f00 */
[----:B------:R-:W-:Y:S02]  /*af50*/  MOV R156, R151 ;  /* 0x00000097009c7202 */ /* 0x000fe40000000f00 */
[----:B------:R-:W-:Y:S01]  /*af60*/  MOV R149, R148 ;  /* 0x0000009400957202 */ /* 0x000fe20000000f00 */
[--C-:B------:R-:W-:Y:S01]  /*af70*/  FFMA.FTZ R80, R208, c[0x0][0x2d0], -R3.reuse ;  /* 0x0000b400d0507a23 */ /* 0x100fe20000010803 */
[----:B------:R-:W-:Y:S01]  /*af80*/  MOV R203, R156 ;  /* 0x0000009c00cb7202 */ /* 0x000fe20000000f00 */
[----:B------:R2:W-:Y:S01]  /*af90*/  MUFU.EX2 R157, R84 ;  /* 0x00000054009d7308 */ /* 0x0005e20000000800 */
[----:B------:R-:W-:Y:S02]  /*afa0*/  MOV R148, R201 ;  /* 0x000000c900947202 */ /* 0x000fe40000000f00 */
[----:B------:R-:W-:Y:S02]  /*afb0*/  MOV R201, R198 ;  /* 0x000000c600c97202 */ /* 0x000fe40000000f00 */
[----:B------:R-:W-:Y:S02]  /*afc0*/  F2FP.BF16.PACK_AB R76, R146, R147 ;  /* 0x00000093924c723e */ /* 0x000fe400000010ff */
[----:B------:R-:W-:Y:S02]  /*afd0*/  F2FP.BF16.PACK_AB R78, R124, R126 ;  /* 0x0000007e7c4e723e */ /* 0x000fe400000010ff */
[----:B------:R-:W-:Y:S01]  /*afe0*/  F2FP.BF16.PACK_AB R77, R250, R251 ;  /* 0x000000fbfa4d723e */ /* 0x000fe200000010ff */
[----:B------:R4:W4:Y:S01]  /*aff0*/  MUFU.EX2 R156, R80 ;  /* 0x00000050009c7308 */ /* 0x0009220000000800 */
[----:B---3--:R-:W-:Y:S02]  /*b000*/  F2FP.BF16.PACK_AB R79, R249, R248 ;  /* 0x000000f8f94f723e */ /* 0x008fe400000010ff */
[----:B------:R-:W-:Y:S02]  /*b010*/  MOV R150, R149 ;  /* 0x0000009500967202 */ /* 0x000fe40000000f00 */
[----:B------:R-:W-:Y:S02]  /*b020*/  MOV R149, R201 ;  /* 0x000000c900957202 */ /* 0x000fe40000000f00 */
[----:B------:R-:W-:Y:S01]  /*b030*/  MOV R151, R150 ;  /* 0x0000009600977202 */ /* 0x000fe20000000f00 */
[-C--:B-1----:R-:W-:Y:S03]  /*b040*/  HMMA.16816.F32.BF16 R4, R76, R88.reuse, R4 ;  /* 0x000000584c04723c */ /* 0x082fe60000041804 */
[----:B------:R-:W-:Y:S02]  /*b050*/  MOV R150, R149 ;  /* 0x0000009500967202 */ /* 0x000fe40000000f00 */
[----:B------:R-:W-:Y:S01]  /*b060*/  F2FP.BF16.PACK_AB R82, R221, R220 ;  /* 0x000000dcdd52723e */ /* 0x000fe200000010ff */
[----:B--2---:R-:W1:Y:S01]  /*b070*/  LDSM.16.MT88.4 R84, [R227+0x1100] ;  /* 0x00110000e354783b */ /* 0x004e620000004200 */
[----:B------:R-:W-:Y:S02]  /*b080*/  F2FP.BF16.PACK_AB R81, R154, R144 ;  /* 0x000000909a51723e */ /* 0x000fe400000010ff */
[----:B------:R-:W-:Y:S03]  /*b090*/  F2FP.BF16.PACK_AB R83, R153, R152 ;  /* 0x000000989953723e */ /* 0x000fe600000010ff */
[----:B------:R-:W-:Y:S02]  /*b0a0*/  MOV R208, R151 ;  /* 0x0000009700d07202 */ /* 0x000fe40000000f00 */
[----:B------:R-:W-:Y:S01]  /*b0b0*/  MOV R151, R150 ;  /* 0x0000009600977202 */ /* 0x000fe20000000f00 */
[--C-:B----4-:R-:W-:Y:S01]  /*b0c0*/  FFMA.FTZ R80, R203, c[0x0][0x2d0], -R3.reuse ;  /* 0x0000b400cb507a23 */ /* 0x110fe20000010803 */
[----:B------:R-:W-:Y:S02]  /*b0d0*/  MOV R203, R208 ;  /* 0x000000d000cb7202 */ /* 0x000fe40000000f00 */
[----:B------:R-:W-:Y:S01]  /*b0e0*/  MOV R208, R151 ;  /* 0x0000009700d07202 */ /* 0x000fe20000000f00 */
[----:B------:R2:W-:Y:S01]  /*b0f0*/  MUFU.EX2 R160, R80 ;  /* 0x0000005000a07308 */ /* 0x0005e20000000800 */
[----:B------:R-:W-:Y:S01]  /*b100*/  MOV R198, R138 ;  /* 0x0000008a00c67202 */ /* 0x000fe20000000f00 */
[----:B------:R-:W-:Y:S01]  /*b110*/  FFMA.FTZ R92, R203, c[0x0][0x2d0], -R3 ;  /* 0x0000b400cb5c7a23 */ /* 0x000fe20000010803 */
        /* <DEDUP_REMOVED lines=11> */
[----:B--2---:R-:W-:Y:S02]  /*b1d0*/  F2FP.BF16.PACK_AB R80, R223, R145 ;  /* 0x00000091df50723e */ /* 0x004fe400000010ff */
[----:B------:R-:W-:Y:S02]  /*b1e0*/  MOV R139, R238 ;  /* 0x000000ee008b7202 */ /* 0x000fe40000000f00 */
[----:B------:R-:W-:Y:S02]  /*b1f0*/  MOV R110, R237 ;  /* 0x000000ed006e7202 */ /* 0x000fe40000000f00 */
[----:B------:R2:W5:Y:S01]  /*b200*/  LDL.LU R237, [R1+0x60] ;  /* 0x0000600001ed7983 */ /* 0x0005620000300800 */
[C---:B------:R-:W-:Y:S03]  /*b210*/  HMMA.16816.F32.BF16 R8, R80.reuse, R88, R8 ;  /* 0x000000585008723c */ /* 0x040fe60000041808 */
[----:B------:R2:W5:Y:S01]  /*b220*/  LDL.LU R238, [R1+0x5c] ;  /* 0x00005c0001ee7983 */ /* 0x0005620000300800 */
[----:B------:R-:W-:Y:S02]  /*b230*/  MOV R203, R150 ;  /* 0x0000009600cb7202 */ /* 0x000fe40000000f00 */
[----:B------:R-:W-:Y:S01]  /*b240*/  MOV R138, R137 ;  /* 0x00000089008a7202 */ /* 0x000fe20000000f00 */
[--C-:B------:R-:W-:Y:S01]  /*b250*/  FFMA.FTZ R88, R161, c[0x0][0x2d0], -R105.reuse ;  /* 0x0000b400a1587a23 */ /* 0x100fe20000010869 */
[-C--:B------:R-:W-:Y:S01]  /*b260*/  HMMA.16816.F32.BF16 R12, R80, R90.reuse, R12 ;  /* 0x0000005a500c723c */ /* 0x080fe2000004180c */
[----:B------:R2:W5:Y:S02]  /*b270*/  LDL.LU R239, [R1+0x58] ;  /* 0x0000580001ef7983 */ /* 0x0005640000300800 */
[----:B------:R3:W-:Y:S01]  /*b280*/  MUFU.EX2 R161, R88 ;  /* 0x0000005800a17308 */ /* 0x0007e20000000800 */
[----:B------:R-:W-:Y:S02]  /*b290*/  MOV R137, R240 ;  /* 0x000000f000897202 */ /* 0x000fe40000000f00 */
[----:B------:R2:W5:Y:S01]  /*b2a0*/  LDL.LU R240, [R1+0x54] ;  /* 0x0000540001f07983 */ /* 0x0005620000300800 */
[----:B------:R-:W-:Y:S01]  /*b2b0*/  MOV R198, R138 ;  /* 0x0000008a00c67202 */ /* 0x000fe20000000f00 */
[C---:B------:R-:W-:Y:S04]  /*b2c0*/  HMMA.16816.F32.BF16 R16, R76.reuse, R90, R16 ;  /* 0x0000005a4c10723c */ /* 0x040fe80000041810 */
[----:B------:R-:W-:Y:S02]  /*b2d0*/  MOV R138, R137 ;  /* 0x00000089008a7202 */ /* 0x000fe40000000f00 */
[----:B------:R-:W-:Y:S02]  /*b2e0*/  MOV R137, R111 ;  /* 0x0000006f00897202 */ /* 0x000fe40000000f00 */
[-C--:B-1----:R-:W-:Y:S04]  /*b2f0*/  HMMA.16816.F32.BF16 R20, R76, R84.reuse, R20 ;  /* 0x000000544c14723c */ /* 0x082fe80000041814 */
[----:B------:R-:W-:Y:S02]  /*b300*/  MOV R201, R198 ;  /* 0x000000c600c97202 */ /* 0x000fe40000000f00 */
[----:B------:R-:W-:Y:S02]  /*b310*/  MOV R198, R138 ;  /* 0x0000008a00c67202 */ /* 0x000fe40000000f00 */
[C---:B------:R-:W-:Y:S04]  /*b320*/  HMMA.16816.F32.BF16 R24, R80.reuse, R84, R24 ;  /* 0x000000545018723c */ /* 0x040fe80000041818 */
[--C-:B---3--:R-:W-:Y:S01]  /*b330*/  FFMA.FTZ R88, R203, c[0x0][0x2d0], -R105.reuse ;  /* 0x0000b400cb587a23 */ /* 0x108fe20000010869 */
[----:B------:R-:W-:Y:S02]  /*b340*/  MOV R149, R201 ;  /* 0x000000c900957202 */ /* 0x000fe40000000f00 */
[----:B------:R-:W-:Y:S01]  /*b350*/  MOV R201, R198 ;  /* 0x000000c600c97202 */ /* 0x000fe20000000f00 */
[-C--:B------:R-:W-:Y:S01]  /*b360*/  HMMA.16816.F32.BF16 R28, R80, R86.reuse, R28 ;  /* 0x00000056501c723c */ /* 0x080fe2000004181c */
[----:B------:R1:W-:Y:S03]  /*b370*/  MUFU.EX2 R211, R88 ;  /* 0x0000005800d37308 */ /* 0x0003e60000000800 */
[----:B------:R-:W-:Y:S02]  /*b380*/  MOV R150, R201 ;  /* 0x000000c900967202 */ /* 0x000fe40000000f00 */
[----:B------:R-:W-:Y:S02]  /*b390*/  MOV R138, R137 ;  /* 0x00000089008a7202 */ /* 0x000fe40000000f00 */
[C---:B------:R-:W-:Y:S04]  /*b3a0*/  HMMA.16816.F32.BF16 R32, R76.reuse, R86, R32 ;  /* 0x000000564c20723c */ /* 0x040fe80000041820 */
[----:B------:R-:W-:Y:S01]  /*b3b0*/  MOV R137, R136 ;  /* 0x0000008800897202 */ /* 0x000fe20000000f00 */
[--C-:B------:R-:W-:Y:S01]  /*b3c0*/  FFMA.FTZ R84, R150, c[0x0][0x2d0], -R102.reuse ;  /* 0x0000b40096547a23 */ /* 0x100fe20000010866 */
[----:B------:R-:W-:Y:S02]  /*b3d0*/  MOV R136, R106 ;  /* 0x0000006a00887202 */ /* 0x000fe40000000f00 */
[----:B------:R-:W-:Y:S01]  /*b3e0*/  MOV R198, R138 ;  /* 0x0000008a00c67202 */ /* 0x000fe20000000f00 */
[----:B------:R3:W-:Y:S03]  /*b3f0*/  MUFU.EX2 R209, R84 ;  /* 0x0000005400d17308 */ /* 0x0007e60000000800 */
[----:B------:R-:W-:Y:S02]  /*b400*/  MOV R138, R137 ;  /* 0x00000089008a7202 */ /* 0x000fe40000000f00 */
[----:B------:R-:W-:Y:S02]  /*b410*/  MOV R137, R136 ;  /* 0x0000008800897202 */ /* 0x000fe40000000f00 */
[----:B------:R-:W-:Y:S02]  /*b420*/  MOV R208, R149 ;  /* 0x0000009500d07202 */ /* 0x000fe40000000f00 */
[----:B------:R-:W-:Y:S02]  /*b430*/  MOV R149, R198 ;  /* 0x000000c600957202 */ /* 0x000fe40000000f00 */
[----:B------:R-:W-:Y:S01]  /*b440*/  MOV R198, R137 ;  /* 0x0000008900c67202 */ /* 0x000fe20000000f00 */
[--C-:B-1----:R-:W-:Y:S01]  /*b450*/  FFMA.FTZ R88, R208, c[0x0][0x2d0], -R105.reuse ;  /* 0x0000b400d0587a23 */ /* 0x102fe20000010869 */
[----:B------:R-:W-:Y:S02]  /*b460*/  MOV R137, R135 ;  /* 0x0000008700897202 */ /* 0x000fe40000000f00 */
[----:B------:R-:W-:Y:S01]  /*b470*/  MOV R135, R118 ;  /* 0x0000007600877202 */ /* 0x000fe20000000f00 */
[----:B------:R1:W-:Y:S01]  /*b480*/  MUFU.EX2 R212, R88 ;  /* 0x0000005800d47308 */ /* 0x0003e20000000800 */
[----:B------:R-:W-:Y:S02]  /*b490*/  MOV R201, R138 ;  /* 0x0000008a00c97202 */ /* 0x000fe40000000f00 */
[----:B------:R-:W-:Y:S02]  /*b4a0*/  MOV R136, R133 ;  /* 0x0000008500887202 */ /* 0x000fe40000000f00 */
[----:B------:R-:W-:Y:S02]  /*b4b0*/  MOV R111, R233 ;  /* 0x000000e9006f7202 */ /* 0x000fe40000000f00 */
[----:B------:R-:W-:Y:S01]  /*b4c0*/  MOV R138, R136 ;  /* 0x00000088008a7202 */ /* 0x000fe20000000f00 */
[----:B---3--:R-:W-:Y:S01]  /*b4d0*/  FFMA.FTZ R84, R148, c[0x0][0x2d0], -R102 ;  /* 0x0000b40094547a23 */ /* 0x008fe20000010866 */
[----:B------:R-:W-:Y:S01]  /*b4e0*/  MOV R148, R207 ;  /* 0x000000cf00947202 */ /* 0x000fe20000000f00 */
[----:B------:R3:W4:Y:S01]  /*b4f0*/  MUFU.EX2 R118, R92 ;  /* 0x0000005c00767308 */ /* 0x0007220000000800 */
[----:B------:R-:W-:Y:S01]  /*b500*/  MOV R136, R193 ;  /* 0x000000c100887202 */ /* 0x000fe20000000f00 */
[----:B------:R2:W5:Y:S01]  /*b510*/  LDL.LU R233, [R1+0x50] ;  /* 0x0000500001e97983 */ /* 0x0005620000300800 */
[----:B------:R-:W-:Y:S02]  /*b520*/  MOV R106, R234 ;  /* 0x000000ea006a7202 */ /* 0x000fe40000000f00 */
[----:B------:R-:W-:Y:S01]  /*b530*/  MOV R133, R132 ;  /* 0x0000008400857202 */ /* 0x000fe20000000f00 */
[----:B------:R2:W5:Y:S01]  /*b540*/  LDL.LU R234, [R1+0x4c] ;  /* 0x00004c0001ea7983 */ /* 0x0005620000300800 */
[----:B------:R-:W-:Y:S01]  /*b550*/  MOV R132, R119 ;  /* 0x0000007700847202 */ /* 0x000fe20000000f00 */
[----:B------:R-:W-:Y:S01]  /*b560*/  FFMA.FTZ R106, R106, c[0x0][0x2d0], -R108 ;  /* 0x0000b4006a6a7a23 */ /* 0x000fe2000001086c */
[----:B------:R-:W-:Y:S01]  /*b570*/  MOV R193, R230 ;  /* 0x000000e600c17202 */ /* 0x000fe20000000f00 */
[----:B------:R2:W-:Y:S01]  /*b580*/  MUFU.EX2 R207, R84 ;  /* 0x0000005400cf7308 */ /* 0x0005e20000000800 */
[----:B------:R2:W5:Y:S01]  /*b590*/  LDL.LU R119, [R1+0x48] ;  /* 0x0000480001777983 */ /* 0x0005620000300800 */
[----:B------:R-:W-:Y:S01]  /*b5a0*/  MOV R150, R110 ;  /* 0x0000006e00967202 */ /* 0x000fe20000000f00 */
[--C-:B-1----:R-:W-:Y:S02]  /*b5b0*/  FFMA.FTZ R88, R151, c[0x0][0x2d0], -R105.reuse ;  /* 0x0000b40097587a23 */ /* 0x102fe40000010869 */
[----:B------:R1:W5:Y:S01]  /*b5c0*/  LDL.LU R230, [R1+0x44] ;  /* 0x0000440001e67983 */ /* 0x0003620000300800 */
[----:B------:R-:W-:Y:S01]  /*b5d0*/  MOV R151, R103 ;  /* 0x0000006700977202 */ /* 0x000fe20000000f00 */
[----:B------:R-:W-:Y:S03]  /*b5e0*/  FFMA.FTZ R103, R189, c[0x0][0x2d0], -R105 ;  /* 0x0000b400bd677a23 */ /* 0x000fe60000010869 */
[----:B------:R1:W-:Y:S01]  /*b5f0*/  MUFU.EX2 R210, R88 ;  /* 0x0000005800d27308 */ /* 0x0003e20000000800 */
[----:B---3--:R-:W3:Y:S09]  /*b600*/  LDSM.16.MT88.4 R92, [R225+0x1100] ;  /* 0x00110000e15c783b */ /* 0x008ef20000004200 */
[----:B------:R-:W-:Y:S01]  /*b610*/  MUFU.EX2 R106, R106 ;  /* 0x0000006a006a7308 */ /* 0x000fe20000000800 */
[--C-:B--2---:R-:W-:Y:S09]  /*b620*/  FFMA.FTZ R84, R149, c[0x0][0x2d0], -R102.reuse ;  /* 0x0000b40095547a23 */ /* 0x104ff20000010866 */
[----:B------:R2:W-:Y:S01]  /*b630*/  MUFU.EX2 R208, R84 ;  /* 0x0000005400d07308 */ /* 0x0005e20000000800 */
[----:B-1----:R-:W1:Y:S09]  /*b640*/  LDSM.16.MT88.4 R88, [R226+0x1100] ;  /* 0x00110000e258783b */ /* 0x002e720000004200 */
[----:B------:R-:W-:Y:S10]  /*b650*/  MUFU.EX2 R110, R100 ;  /* 0x00000064006e7308 */ /* 0x000ff40000000800 */
[----:B------:R1:W-:Y:S01]  /*b660*/  MUFU.EX2 R189, R103 ;  /* 0x0000006700bd7308 */ /* 0x0003e20000000800 */
[-C--:B---3--:R-:W-:Y:S03]  /*b670*/  HMMA.16816.F32.BF16 R36, R76, R92.reuse, R36 ;  /* 0x0000005c4c24723c */ /* 0x088fe60000041824 */
[----:B--2---:R-:W-:Y:S01]  /*b680*/  FFMA.FTZ R84, R201, c[0x0][0x2d0], -R102 ;  /* 0x0000b400c9547a23 */ /* 0x004fe20000010866 */
[----:B------:R-:W-:Y:S02]  /*b690*/  MOV R201, R198 ;  /* 0x000000c600c97202 */ /* 0x000fe40000000f00 */
[----:B------:R-:W-:Y:S02]  /*b6a0*/  MOV R198, R206 ;  /* 0x000000ce00c67202 */ /* 0x000fe40000000f00 */
[C---:B------:R-:W-:Y:S01]  /*b6b0*/  HMMA.16816.F32.BF16 R40, R80.reuse, R92, R40 ;  /* 0x0000005c5028723c */ /* 0x040fe20000041828 */
[----:B------:R2:W-:Y:S06]  /*b6c0*/  MUFU.EX2 R206, R84 ;  /* 0x0000005400ce7308 */ /* 0x0005ec0000000800 */
[--C-:B------:R-:W-:Y:S01]  /*b6d0*/  FFMA.FTZ R92, R201, c[0x0][0x2d0], -R108.reuse ;  /* 0x0000b400c95c7a23 */ /* 0x100fe2000001086c */
[-C--:B------:R-:W-:Y:S03]  /*b6e0*/  HMMA.16816.F32.BF16 R44, R80, R94.reuse, R44 ;  /* 0x0000005e502c723c */ /* 0x080fe6000004182c */
[----:B------:R3:W-:Y:S01]  /*b6f0*/  MUFU.EX2 R169, R92 ;  /* 0x0000005c00a97308 */ /* 0x0007e20000000800 */
[--C-:B-1----:R-:W-:Y:S04]  /*b700*/  FFMA.FTZ R103, R75, c[0x0][0x2d0], -R3.reuse ;  /* 0x0000b4004b677a23 */ /* 0x102fe80000010803 */
[C---:B------:R-:W-:Y:S08]  /*b710*/  HMMA.16816.F32.BF16 R48, R76.reuse, R94, R48 ;  /* 0x0000005e4c30723c */ /* 0x040ff00000041830 */
[-C--:B------:R-:W-:Y:S04]  /*b720*/  HMMA.16816.F32.BF16 R52, R76, R88.reuse, R52 ;  /* 0x000000584c34723c */ /* 0x080fe80000041834 */
[--C-:B--2---:R-:W-:Y:S01]  /*b730*/  FFMA.FTZ R84, R148, c[0x0][0x2d0], -R108.reuse ;  /* 0x0000b40094547a23 */ /* 0x104fe2000001086c */
[----:B------:R-:W-:Y:S03]  /*b740*/  MOV R148, R187 ;  /* 0x000000bb00947202 */ /* 0x000fe60000000f00 */
[C---:B------:R-:W-:Y:S01]  /*b750*/  HMMA.16816.F32.BF16 R56, R80.reuse, R88, R56 ;  /* 0x000000585038723c */ /* 0x040fe20000041838 */
[----:B------:R1:W-:Y:S03]  /*b760*/  MUFU.EX2 R171, R84 ;  /* 0x0000005400ab7308 */ /* 0x0003e60000000800 */
[--C-:B---3--:R-:W-:Y:S03]  /*b770*/  FFMA.FTZ R92, R198, c[0x0][0x2d0], -R108.reuse ;  /* 0x0000b400c65c7a23 */ /* 0x108fe6000001086c */
[--C-:B------:R-:W-:Y:S01]  /*b780*/  FFMA.FTZ R88, R139, c[0x0][0x2d0], -R108.reuse ;  /* 0x0000b4008b587a23 */ /* 0x100fe2000001086c */
[-C--:B------:R-:W-:Y:S03]  /*b790*/  HMMA.16816.F32.BF16 R60, R80, R90.reuse, R60 ;  /* 0x0000005a503c723c */ /* 0x080fe6000004183c */
[----:B------:R2:W-:Y:S01]  /*b7a0*/  MUFU.EX2 R168, R88 ;  /* 0x0000005800a87308 */ /* 0x0005e20000000800 */
[----:B------:R-:W-:Y:S02]  /*b7b0*/  MOV R139, R186 ;  /* 0x000000ba008b7202 */ /* 0x000fe40000000f00 */
[----:B------:R-:W-:Y:S01]  /*b7c0*/  MOV R186, R111 ;  /* 0x0000006f00ba7202 */ /* 0x000fe20000000f00 */
[--C-:B------:R-:W-:Y:S01]  /*b7d0*/  FFMA.FTZ R80, R116, c[0x0][0x2d0], -R3.reuse ;  /* 0x0000b40074507a23 */ /* 0x100fe20000010803 */
[----:B------:R-:W-:Y:S04]  /*b7e0*/  HMMA.16816.F32.BF16 R64, R76, R90, R64 ;  /* 0x0000005a4c40723c */ /* 0x000fe80000041840 */
[----:B------:R-:W-:Y:S01]  /*b7f0*/  F2FP.BF16.PACK_AB R82, R162, R163 ;  /* 0x000000a3a252723e */ /* 0x000fe200000010ff */
[----:B------:R3:W-:Y:S01]  /*b800*/  MUFU.EX2 R116, R80 ;  /* 0x0000005000747308 */ /* 0x0007e20000000800 */
[----:B------:R-:W-:Y:S01]  /*b810*/  F2FP.BF16.PACK_AB R81, R156, R157 ;  /* 0x0000009d9c51723e */ /* 0x000fe200000010ff */
[--C-:B------:R-:W-:Y:S01]  /*b820*/  FFMA.FTZ R100, R139, c[0x0][0x2d0], -R3.reuse ;  /* 0x0000b4008b647a23 */ /* 0x100fe20000010803 */
[----:B------:R-:W-:Y:S01]  /*b830*/  F2FP.BF16.PACK_AB R76, R219, R217 ;  /* 0x000000d9db4c723e */ /* 0x000fe200000010ff */
[----:B-1----:R-:W1:Y:S03]  /*b840*/  LDSM.16.MT88.4 R84, [R224+0x1900] ;  /* 0x00190000e054783b */ /* 0x002e660000004200 */
[----:B------:R-:W-:Y:S02]  /*b850*/  F2FP.BF16.PACK_AB R78, R218, R216 ;  /* 0x000000d8da4e723e */ /* 0x000fe400000010ff */
[----:B------:R-:W-:Y:S01]  /*b860*/  F2FP.BF16.PACK_AB R77, R215, R213 ;  /* 0x000000d5d74d723e */ /* 0x000fe200000010ff */
[----:B------:R1:W-:Y:S01]  /*b870*/  MUFU.EX2 R170, R92 ;  /* 0x0000005c00aa7308 */ /* 0x0003e20000000800 */
[----:B------:R-:W-:Y:S02]  /*b880*/  F2FP.BF16.PACK_AB R79, R214, R159 ;  /* 0x0000009fd64f723e */ /* 0x000fe400000010ff */
[----:B----4-:R-:W-:Y:S01]  /*b890*/  F2FP.BF16.PACK_AB R83, R118, R160 ;  /* 0x000000a07653723e */ /* 0x010fe200000010ff */
[----:B--2---:R-:W2:Y:S06]  /*b8a0*/  LDSM.16.MT88.4 R88, [R227+0x1900] ;  /* 0x00190000e358783b */ /* 0x004eac0000004200 */
[----:B------:R-:W-:Y:S01]  /*b8b0*/  MUFU.EX2 R100, R100 ;  /* 0x0000006400647308 */ /* 0x000fe20000000800 */
[--C-:B---3--:R-:W-:Y:S01]  /*b8c0*/  FFMA.FTZ R80, R138, c[0x0][0x2d0], -R3.reuse ;  /* 0x0000b4008a507a23 */ /* 0x108fe20000010803 */
        /* <DEDUP_REMOVED lines=10> */
[----:B------:R-:W-:Y:S01]  /*b970*/  MOV R185, R190 ;  /* 0x000000be00b97202 */ /* 0x000fe20000000f00 */
[----:B------:R-:W-:Y:S01]  /*b980*/  FFMA.FTZ R107, R107, c[0x0][0x2d0], -R108 ;  /* 0x0000b4006b6b7a23 */ /* 0x000fe2000001086c */
[-C--:B------:R-:W-:Y:S05]  /*b990*/  HMMA.16816.F32.BF16 R4, R76, R84.reuse, R4 ;  /* 0x000000544c04723c */ /* 0x080fea0000041804 */
[----:B------:R3:W-:Y:S10]  /*b9a0*/  MUFU.EX2 R113, R80 ;  /* 0x0000005000717308 */ /* 0x0007f40000000800 */
[----:B------:R4:W2:Y:S01]  /*b9b0*/  MUFU.EX2 R190, R101 ;  /* 0x0000006500be7308 */ /* 0x0008a20000000800 */
[----:B-1----:R-:W1:Y:S09]  /*b9c0*/  LDSM.16.MT88.4 R92, [R225+0x1900] ;  /* 0x00190000e15c783b */ /* 0x002e720000004200 */
[----:B------:R-:W-:Y:S01]  /*b9d0*/  MUFU.EX2 R107, R107 ;  /* 0x0000006b006b7308 */ /* 0x000fe20000000800 */
[----:B---3--:R-:W-:Y:S07]  /*b9e0*/  F2FP.BF16.PACK_AB R80, R158, R155 ;  /* 0x0000009b9e50723e */ /* 0x008fee00000010ff */
[C---:B------:R-:W-:Y:S04]  /*b9f0*/  HMMA.16816.F32.BF16 R8, R80.reuse, R84, R8 ;  /* 0x000000545008723c */ /* 0x040fe80000041808 */
[--C-:B----4-:R-:W-:Y:S01]  /*ba00*/  FFMA.FTZ R101, R184, c[0x0][0x2d0], -R3.reuse ;  /* 0x0000b400b8657a23 */ /* 0x110fe20000010803 */
[----:B--2---:R-:W-:Y:S02]  /*ba10*/  F2FP.BF16.PACK_AB R180, R189, R190 ;  /* 0x000000bebdb4723e */ /* 0x004fe400000010ff */
[----:B------:R-:W-:Y:S01]  /*ba20*/  FFMA.FTZ R84, R115, c[0x0][0x2d0], -R3 ;  /* 0x0000b40073547a23 */ /* 0x000fe20000010803 */
[-C--:B------:R-:W-:Y:S02]  /*ba30*/  HMMA.16816.F32.BF16 R12, R80, R86.reuse, R12 ;  /* 0x00000056500c723c */ /* 0x080fe4000004180c */
[----:B------:R-:W2:Y:S06]  /*ba40*/  MUFU.EX2 R101, R101 ;  /* 0x0000006500657308 */ /* 0x000eac0000000800 */
[C---:B------:R-:W-:Y:S04]  /*ba50*/  HMMA.16816.F32.BF16 R16, R76.reuse, R86, R16 ;  /* 0x000000564c10723c */ /* 0x040fe80000041810 */
[----:B------:R3:W-:Y:S04]  /*ba60*/  MUFU.EX2 R115, R84 ;  /* 0x0000005400737308 */ /* 0x0007e80000000800 */
[-C--:B------:R-:W-:Y:S08]  /*ba70*/  HMMA.16816.F32.BF16 R20, R76, R88.reuse, R20 ;  /* 0x000000584c14723c */ /* 0x080ff00000041814 */
[C---:B------:R-:W-:Y:S04]  /*ba80*/  HMMA.16816.F32.BF16 R24, R80.reuse, R88, R24 ;  /* 0x000000585018723c */ /* 0x040fe80000041818 */
[----:B--2---:R-:W-:Y:S04]  /*ba90*/  F2FP.BF16.PACK_AB R177, R101, R100 ;  /* 0x0000006465b1723e */ /* 0x004fe800000010ff */
[-C--:B------:R-:W-:Y:S04]  /*baa0*/  HMMA.16816.F32.BF16 R28, R80, R90.reuse, R28 ;  /* 0x0000005a501c723c */ /* 0x080fe8000004181c */
[--C-:B---3--:R-:W-:Y:S01]  /*bab0*/  FFMA.FTZ R84, R138, c[0x0][0x2d0], -R105.reuse ;  /* 0x0000b4008a547a23 */ /* 0x108fe20000010869 */
[----:B------:R-:W-:Y:S03]  /*bac0*/  MOV R138, R205 ;  /* 0x000000cd008a7202 */ /* 0x000fe60000000f00 */
[C---:B------:R-:W-:Y:S01]  /*bad0*/  HMMA.16816.F32.BF16 R32, R76.reuse, R90, R32 ;  /* 0x0000005a4c20723c */ /* 0x040fe20000041820 */
[----:B------:R2:W-:Y:S03]  /*bae0*/  MUFU.EX2 R205, R84 ;  /* 0x0000005400cd7308 */ /* 0x0005e60000000800 */
[----:B------:R-:W-:Y:S02]  /*baf0*/  FFMA.FTZ R88, R138, c[0x0][0x2d0], -R102 ;  /* 0x0000b4008a587a23 */ /* 0x000fe40000010866 */
[----:B------:R-:W3:Y:S02]  /*bb00*/  LDL.LU R138, [R1+0x18] ;  /* 0x00001800018a7983 */ /* 0x000ee40000300800 */
[-C--:B-1----:R-:W-:Y:S03]  /*bb10*/  HMMA.16816.F32.BF16 R36, R76, R92.reuse, R36 ;  /* 0x0000005c4c24723c */ /* 0x082fe60000041824 */
[----:B------:R1:W-:Y:S05]  /*bb20*/  MUFU.EX2 R174, R88 ;  /* 0x0000005800ae7308 */ /* 0x0003ea0000000800 */
[C---:B------:R-:W-:Y:S07]  /*bb30*/  HMMA.16816.F32.BF16 R40, R80.reuse, R92, R40 ;  /* 0x0000005c5028723c */ /* 0x040fee0000041828 */
[----:B------:R-:W-:Y:S01]  /*bb40*/  FFMA.FTZ R92, R194, c[0x0][0x2d0], -R108 ;  /* 0x0000b400c25c7a23 */ /* 0x000fe2000001086c */
[-C--:B------:R-:W-:Y:S03]  /*bb50*/  HMMA.16816.F32.BF16 R44, R80, R94.reuse, R44 ;  /* 0x0000005e502c723c */ /* 0x080fe6000004182c */
[----:B------:R4:W-:Y:S01]  /*bb60*/  MUFU.EX2 R194, R92 ;  /* 0x0000005c00c27308 */ /* 0x0009e20000000800 */
[--C-:B--2---:R-:W-:Y:S01]  /*bb70*/  FFMA.FTZ R84, R137, c[0x0][0x2d0], -R105.reuse ;  /* 0x0000b40089547a23 */ /* 0x104fe20000010869 */
[----:B------:R-:W-:Y:S02]  /*bb80*/  MOV R137, R136 ;  /* 0x0000008800897202 */ /* 0x000fe40000000f00 */
[----:B------:R-:W-:Y:S01]  /*bb90*/  MOV R136, R134 ;  /* 0x0000008600887202 */ /* 0x000fe20000000f00 */
[C---:B------:R-:W-:Y:S04]  /*bba0*/  HMMA.16816.F32.BF16 R48, R76.reuse, R94, R48 ;  /* 0x0000005e4c30723c */ /* 0x040fe80000041830 */
[----:B------:R-:W-:Y:S01]  /*bbb0*/  MOV R134, R131 ;  /* 0x0000008300867202 */ /* 0x000fe20000000f00 */
[----:B------:R2:W-:Y:S01]  /*bbc0*/  MUFU.EX2 R175, R84 ;  /* 0x0000005400af7308 */ /* 0x0005e20000000800 */
[----:B------:R-:W-:Y:S01]  /*bbd0*/  MOV R131, R204 ;  /* 0x000000cc00837202 */ /* 0x000fe20000000f00 */
[----:B-1----:R-:W-:Y:S02]  /*bbe0*/  FFMA.FTZ R88, R137, c[0x0][0x2d0], -R102 ;  /* 0x0000b40089587a23 */ /* 0x002fe40000010866 */
[----:B------:R-:W3:Y:S06]  /*bbf0*/  LDL.LU R137, [R1+0x24] ;  /* 0x0000240001897983 */ /* 0x000eec0000300800 */
[----:B------:R1:W-:Y:S01]  /*bc00*/  MUFU.EX2 R173, R88 ;  /* 0x0000005800ad7308 */ /* 0x0003e20000000800 */
[----:B----4-:R-:W-:Y:S09]  /*bc10*/  FFMA.FTZ R92, R193, c[0x0][0x2d0], -R108 ;  /* 0x0000b400c15c7a23 */ /* 0x010ff2000001086c */
[----:B------:R4:W-:Y:S01]  /*bc20*/  MUFU.EX2 R193, R92 ;  /* 0x0000005c00c17308 */ /* 0x0009e20000000800 */
[--C-:B--2---:R-:W-:Y:S09]  /*bc30*/  FFMA.FTZ R84, R96, c[0x0][0x2d0], -R105.reuse ;  /* 0x0000b40060547a23 */ /* 0x104ff20000010869 */
[----:B------:R2:W-:Y:S01]  /*bc40*/  MUFU.EX2 R204, R84 ;  /* 0x0000005400cc7308 */ /* 0x0005e20000000800 */
[--C-:B-1----:R-:W-:Y:S09]  /*bc50*/  FFMA.FTZ R88, R98, c[0x0][0x2d0], -R102.reuse ;  /* 0x0000b40062587a23 */ /* 0x102ff20000010866 */
[----:B------:R1:W-:Y:S01]  /*bc60*/  MUFU.EX2 R198, R88 ;  /* 0x0000005800c67308 */ /* 0x0003e20000000800 */
[----:B----4-:R-:W-:Y:S01]  /*bc70*/  LDSM.16.MT88.4 R92, [R227+0x2100] ;  /* 0x00210000e35c783b */ /* 0x010fe20000004200 */
[--C-:B--2---:R-:W-:Y:S02]  /*bc80*/  FFMA.FTZ R84, R97, c[0x0][0x2d0], -R105.reuse ;  /* 0x0000b40061547a23 */ /* 0x104fe40000010869 */
[----:B------:R-:W-:Y:S06]  /*bc90*/  FFMA.FTZ R105, R112, c[0x0][0x2d0], -R105 ;  /* 0x0000b40070697a23 */ /* 0x000fec0000010869 */
[----:B------:R2:W-:Y:S01]  /*bca0*/  MUFU.EX2 R203, R84 ;  /* 0x0000005400cb7308 */ /* 0x0005e20000000800 */
[----:B-1----:R-:W-:Y:S02]  /*bcb0*/  FFMA.FTZ R88, R99, c[0x0][0x2d0], -R102 ;  /* 0x0000b40063587a23 */ /* 0x002fe40000010866 */
[----:B------:R-:W-:Y:S07]  /*bcc0*/  LDSM.16.MT88.4 R96, [R225+0x2100] ;  /* 0x00210000e160783b */ /* 0x000fee0000004200 */
[----:B------:R1:W4:Y:S10]  /*bcd0*/  MUFU.EX2 R201, R88 ;  /* 0x0000005800c97308 */ /* 0x0003340000000800 */
[----:B------:R4:W-:Y:S01]  /*bce0*/  MUFU.EX2 R187, R105 ;  /* 0x0000006900bb7308 */ /* 0x0009e20000000800 */
[----:B--2---:R-:W2:Y:S01]  /*bcf0*/  LDSM.16.MT88.4 R84, [R226+0x1900] ;  /* 0x00190000e254783b */ /* 0x004ea20000004200 */
[--C-:B-1----:R-:W-:Y:S01]  /*bd00*/  FFMA.FTZ R88, R136, c[0x0][0x2d0], -R108.reuse ;  /* 0x0000b40088587a23 */ /* 0x102fe2000001086c */
[----:B----4-:R-:W-:Y:S06]  /*bd10*/  F2FP.BF16.PACK_AB R75, R201, R198 ;  /* 0x000000c6c94b723e */ /* 0x010fec00000010ff */
[----:B------:R-:W4:Y:S01]  /*bd20*/  LDL.LU R136, [R1+0x20] ;  /* 0x0000200001887983 */ /* 0x000f220000300800 */
[----:B------:R1:W-:Y:S01]  /*bd30*/  MUFU.EX2 R172, R88 ;  /* 0x0000005800ac7308 */ /* 0x0003e20000000800 */
[--C-:B------:R-:W-:Y:S09]  /*bd40*/  FFMA.FTZ R105, R149, c[0x0][0x2d0], -R108.reuse ;  /* 0x0000b40095697a23 */ /* 0x100ff2000001086c */
[----:B------:R-:W2:Y:S01]  /*bd50*/  MUFU.EX2 R105, R105 ;  /* 0x0000006900697308 */ /* 0x000ea20000000800 */
[----:B-1----:R-:W1:Y:S01]  /*bd60*/  LDSM.16.MT88.4 R88, [R224+0x2100] ;  /* 0x00210000e058783b */ /* 0x002e620000004200 */
[-C--:B--2---:R-:W-:Y:S08]  /*bd70*/  HMMA.16816.F32.BF16 R52, R76, R84.reuse, R52 ;  /* 0x000000544c34723c */ /* 0x084ff00000041834 */
[C---:B------:R-:W-:Y:S04]  /*bd80*/  HMMA.16816.F32.BF16 R56, R80.reuse, R84, R56 ;  /* 0x000000545038723c */ /* 0x040fe80000041838 */
[----:B------:R-:W-:Y:S03]  /*bd90*/  F2FP.BF16.PACK_AB R176, R106, R105 ;  /* 0x000000696ab0723e */ /* 0x000fe600000010ff */
[--C-:B------:R-:W-:Y:S01]  /*bda0*/  FFMA.FTZ R84, R192, c[0x0][0x2d0], -R108.reuse ;  /* 0x0000b400c0547a23 */ /* 0x100fe2000001086c */
[-C--:B------:R-:W-:Y:S03]  /*bdb0*/  HMMA.16816.F32.BF16 R60, R80, R86.reuse, R60 ;  /* 0x00000056503c723c */ /* 0x080fe6000004183c */
[----:B------:R2:W-:Y:S01]  /*bdc0*/  MUFU.EX2 R192, R84 ;  /* 0x0000005400c07308 */ /* 0x0005e20000000800 */
[----:B------:R-:W-:Y:S03]  /*bdd0*/  FFMA.FTZ R108, R148, c[0x0][0x2d0], -R108 ;  /* 0x0000b400946c7a23 */ /* 0x000fe6000001086c */
[--C-:B------:R-:W-:Y:S01]  /*bde0*/  FFMA.FTZ R81, R135, c[0x0][0x2d0], -R3.reuse ;  /* 0x0000b40087517a23 */ /* 0x100fe20000010803 */
[----:B------:R-:W-:Y:S01]  /*bdf0*/  HMMA.16816.F32.BF16 R64, R76, R86, R64 ;  /* 0x000000564c40723c */ /* 0x000fe20000041840 */
[----:B------:R-:W4:Y:S03]  /*be00*/  LDL.LU R135, [R1+0x1c] ;  /* 0x00001c0001877983 */ /* 0x000f260000300800 */
[--C-:B------:R-:W-:Y:S01]  /*be10*/  FFMA.FTZ R80, R109, c[0x0][0x2d0], -R3.reuse ;  /* 0x0000b4006d507a23 */ /* 0x100fe20000010803 */
[----:B------:R-:W-:Y:S01]  /*be20*/  F2FP.BF16.PACK_AB R82, R168, R170 ;  /* 0x000000aaa852723e */ /* 0x000fe200000010ff */
[----:B------:R1:W-:Y:S01]  /*be30*/  MUFU.EX2 R109, R81 ;  /* 0x00000051006d7308 */ /* 0x0003e20000000800 */
[----:B------:R-:W-:Y:S02]  /*be40*/  F2FP.BF16.PACK_AB R76, R211, R161 ;  /* 0x000000a1d34c723e */ /* 0x000fe400000010ff */
[----:B------:R-:W-:Y:S03]  /*be50*/  F2FP.BF16.PACK_AB R78, R210, R212 ;  /* 0x000000d4d24e723e */ /* 0x000fe600000010ff */
[----:B------:R-:W-:Y:S02]  /*be60*/  F2FP.BF16.PACK_AB R77, R207, R209 ;  /* 0x000000d1cf4d723e */ /* 0x000fe400000010ff */
[----:B------:R-:W-:Y:S02]  /*be70*/  F2FP.BF16.PACK_AB R79, R206, R208 ;  /* 0x000000d0ce4f723e */ /* 0x000fe400000010ff */
[----:B------:R1:W-:Y:S01]  /*be80*/  MUFU.EX2 R112, R80 ;  /* 0x0000005000707308 */ /* 0x0003e20000000800 */
[----:B------:R-:W-:Y:S01]  /*be90*/  F2FP.BF16.PACK_AB R83, R115, R114 ;  /* 0x000000727353723e */ /* 0x000fe200000010ff */
[----:B--2---:R-:W2:Y:S03]  /*bea0*/  LDSM.16.MT88.4 R84, [R226+0x2100] ;  /* 0x00210000e254783b */ /* 0x004ea60000004200 */
[-C--:B-1----:R-:W-:Y:S05]  /*beb0*/  HMMA.16816.F32.BF16 R4, R76, R88.reuse, R4 ;  /* 0x000000584c04723c */ /* 0x082fea0000041804 */
[----:B------:R-:W1:Y:S01]  /*bec0*/  MUFU.EX2 R108, R108 ;  /* 0x0000006c006c7308 */ /* 0x000e620000000800 */
[----:B------:R-:W-:Y:S02]  /*bed0*/  F2FP.BF16.PACK_AB R81, R113, R116 ;  /* 0x000000747151723e */ /* 0x000fe400000010ff */
[----:B------:R-:W-:Y:S07]  /*bee0*/  F2FP.BF16.PACK_AB R80, R169, R171 ;  /* 0x000000aba950723e */ /* 0x000fee00000010ff */
[C---:B------:R-:W-:Y:S04]  /*bef0*/  HMMA.16816.F32.BF16 R8, R80.reuse, R88, R8 ;  /* 0x000000585008723c */ /* 0x040fe80000041808 */
[----:B-1----:R-:W-:Y:S03]  /*bf00*/  F2FP.BF16.PACK_AB R178, R108, R107 ;  /* 0x0000006b6cb2723e */ /* 0x002fe600000010ff */
[--C-:B------:R-:W-:Y:S01]  /*bf10*/  FFMA.FTZ R88, R188, c[0x0][0x2d0], -R3.reuse ;  /* 0x0000b400bc587a23 */ /* 0x100fe20000010803 */
[-C--:B------:R-:W-:Y:S01]  /*bf20*/  HMMA.16816.F32.BF16 R12, R80, R90.reuse, R12 ;  /* 0x0000005a500c723c */ /* 0x080fe2000004180c */
[----:B------:R-:W1:Y:S03]  /*bf30*/  MUFU.EX2 R188, R104 ;  /* 0x0000006800bc7308 */ /* 0x000e660000000800 */
[----:B------:R-:W-:Y:S01]  /*bf40*/  FFMA.FTZ R3, R74, c[0x0][0x2d0], -R3 ;  /* 0x0000b4004a037a23 */ /* 0x000fe20000010803 */
[----:B------:R-:W-:Y:S03]  /*bf50*/  F2FP.BF16.PACK_AB R74, R203, R204 ;  /* 0x000000cccb4a723e */ /* 0x000fe600000010ff */
[C---:B------:R-:W-:Y:S03]  /*bf60*/  HMMA.16816.F32.BF16 R16, R76.reuse, R90, R16 ;  /* 0x0000005a4c10723c */ /* 0x040fe60000041810 */
[----:B------:R2:W-:Y:S05]  /*bf70*/  MUFU.EX2 R111, R88 ;  /* 0x00000058006f7308 */ /* 0x0005ea0000000800 */
[-C--:B------:R-:W-:Y:S08]  /*bf80*/  HMMA.16816.F32.BF16 R20, R76, R92.reuse, R20 ;  /* 0x0000005c4c14723c */ /* 0x080ff00000041814 */
[C---:B------:R-:W-:Y:S04]  /*bf90*/  HMMA.16816.F32.BF16 R24, R80.reuse, R92, R24 ;  /* 0x0000005c5018723c */ /* 0x040fe80000041818 */
[----:B-1----:R-:W-:Y:S03]  /*bfa0*/  F2FP.BF16.PACK_AB R182, R187, R188 ;  /* 0x000000bcbbb6723e */ /* 0x002fe600000010ff */
[--C-:B------:R-:W-:Y:S01]  /*bfb0*/  FFMA.FTZ R92, R151, c[0x0][0x2d0], -R102.reuse ;  /* 0x0000b400975c7a23 */ /* 0x100fe20000010866 */
[-C--:B------:R-:W-:Y:S04]  /*bfc0*/  HMMA.16816.F32.BF16 R28, R80, R94.reuse, R28 ;  /* 0x0000005e501c723c */ /* 0x080fe8000004181c */
[--C-:B--2---:R-:W-:Y:S04]  /*bfd0*/  FFMA.FTZ R88, R185, c[0x0][0x2d0], -R102.reuse ;  /* 0x0000b400b9587a23 */ /* 0x104fe80000010866 */
[C---:B------:R-:W-:Y:S01]  /*bfe0*/  HMMA.16816.F32.BF16 R32, R76.reuse, R94, R32 ;  /* 0x0000005e4c20723c */ /* 0x040fe20000041820 */
[----:B------:R1:W-:Y:S07]  /*bff0*/  MUFU.EX2 R185, R88 ;  /* 0x0000005800b97308 */ /* 0x0003ee0000000800 */
[-C--:B------:R-:W-:Y:S08]  /*c000*/  HMMA.16816.F32.BF16 R36, R76, R96.reuse, R36 ;  /* 0x000000604c24723c */ /* 0x080ff00000041824 */
[C---:B------:R-:W-:Y:S07]  /*c010*/  HMMA.16816.F32.BF16 R40, R80.reuse, R96, R40 ;  /* 0x000000605028723c */ /* 0x040fee0000041828 */
[--C-:B------:R-:W-:Y:S01]  /*c020*/  FFMA.FTZ R96, R150, c[0x0][0x2d0], -R102.reuse ;  /* 0x0000b40096607a23 */ /* 0x100fe20000010866 */
[-C--:B------:R-:W-:Y:S01]  /*c030*/  HMMA.16816.F32.BF16 R44, R80, R98.reuse, R44 ;  /* 0x00000062502c723c */ /* 0x080fe2000004182c */
[----:B-1----:R-:W1:Y:S02]  /*c040*/  LDSM.16.MT88.4 R88, [R224+0x2900] ;  /* 0x00290000e058783b */ /* 0x002e640000004200 */
[----:B------:R2:W-:Y:S01]  /*c050*/  MUFU.EX2 R184, R96 ;  /* 0x0000006000b87308 */ /* 0x0005e20000000800 */
[----:B------:R-:W-:Y:S02]  /*c060*/  FFMA.FTZ R102, R186, c[0x0][0x2d0], -R102 ;  /* 0x0000b400ba667a23 */ /* 0x000fe40000010866 */
[----:B---3--:R-:W-:Y:S01]  /*c070*/  FFMA.FTZ R73, R73, R138, R246 ;  /* 0x0000008a49497223 */ /* 0x008fe200000100f6 */
[----:B------:R-:W-:Y:S01]  /*c080*/  MOV R138, R132 ;  /* 0x00000084008a7202 */ /* 0x000fe20000000f00 */
[C---:B------:R-:W-:Y:S01]  /*c090*/  HMMA.16816.F32.BF16 R48, R76.reuse, R98, R48 ;  /* 0x000000624c30723c */ /* 0x040fe20000041830 */
[----:B------:R-:W-:Y:S03]  /*c0a0*/  LDSM.16.MT88.4 R148, [R227+0x3100] ;  /* 0x00310000e394783b */ /* 0x000fe60000004200 */
[----:B------:R-:W-:Y:S01]  /*c0b0*/  MOV R246, R124 ;  /* 0x0000007c00f67202 */ /* 0x000fe20000000f00 */
[----:B------:R-:W3:Y:S03]  /*c0c0*/  MUFU.EX2 R186, R92 ;  /* 0x0000005c00ba7308 */ /* 0x000ee60000000800 */
[-C--:B------:R-:W-:Y:S08]  /*c0d0*/  HMMA.16816.F32.BF16 R52, R76, R84.reuse, R52 ;  /* 0x000000544c34723c */ /* 0x080ff00000041834 */
[C---:B------:R-:W-:Y:S01]  /*c0e0*/  HMMA.16816.F32.BF16 R56, R80.reuse, R84, R56 ;  /* 0x000000545038723c */ /* 0x040fe20000041838 */
[----:B--2---:R-:W-:Y:S06]  /*c0f0*/  LDSM.16.MT88.4 R96, [R225+0x2900] ;  /* 0x00290000e160783b */ /* 0x004fec0000004200 */
[----:B------:R-:W-:Y:S01]  /*c100*/  FADD.FTZ R84, R247, R73 ;  /* 0x00000049f7547221 */ /* 0x000fe20000010000 */
[-C--:B------:R-:W-:Y:S01]  /*c110*/  HMMA.16816.F32.BF16 R60, R80, R86.reuse, R60 ;  /* 0x00000056503c723c */ /* 0x080fe2000004183c */
[----:B------:R-:W-:Y:S03]  /*c120*/  LDSM.16.MT88.4 R80, [R226+0x2900] ;  /* 0x00290000e250783b */ /* 0x000fe60000004200 */
[----:B------:R-:W-:Y:S01]  /*c130*/  F2FP.BF16.PACK_AB R73, R173, R174 ;  /* 0x000000aead49723e */ /* 0x000fe200000010ff */
[----:B------:R-:W-:Y:S01]  /*c140*/  FADD.FTZ R85, R252, R84 ;  /* 0x00000054fc557221 */ /* 0x000fe20000010000 */
[----:B---3--:R-:W-:Y:S01]  /*c150*/  F2FP.BF16.PACK_AB R181, R186, R185 ;  /* 0x000000b9bab5723e */ /* 0x008fe200000010ff */
[----:B------:R-:W-:Y:S01]  /*c160*/  FFMA.FTZ R72, R72, R137, R244 ;  /* 0x0000008948487223 */ /* 0x000fe200000100f4 */
[----:B------:R-:W-:Y:S01]  /*c170*/  HMMA.16816.F32.BF16 R64, R76, R86, R64 ;  /* 0x000000564c40723c */ /* 0x000fe20000041840 */
[----:B------:R-:W-:Y:S01]  /*c180*/  MUFU.EX2 R86, R103 ;  /* 0x0000006700567308 */ /* 0x000fe20000000800 */
[----:B------:R-:W2:Y:S02]  /*c190*/  LDSM.16.MT88.4 R92, [R227+0x2900] ;  /* 0x00290000e35c783b */ /* 0x000ea40000004200 */
[----:B------:R-:W-:Y:S01]  /*c1a0*/  FADD.FTZ R104, R245, R72 ;  /* 0x00000048f5687221 */ /* 0x000fe20000010000 */
[----:B------:R-:W-:Y:S02]  /*c1b0*/  F2FP.BF16.PACK_AB R72, R175, R205 ;  /* 0x000000cdaf48723e */ /* 0x000fe400000010ff */
[----:B------:R-:W-:Y:S01]  /*c1c0*/  MOV R137, R133 ;  /* 0x0000008500897202 */ /* 0x000fe20000000f00 */
[----:B------:R-:W-:Y:S01]  /*c1d0*/  FADD.FTZ R84, R138, R104 ;  /* 0x000000688a547221 */ /* 0x000fe20000010000 */
[----:B------:R-:W-:Y:S03]  /*c1e0*/  MOV R244, R126 ;  /* 0x0000007e00f47202 */ /* 0x000fe60000000f00 */
[-C--:B-1----:R-:W-:Y:S05]  /*c1f0*/  HMMA.16816.F32.BF16 R4, R72, R88.reuse, R4 ;  /* 0x000000584804723c */ /* 0x082fea0000041804 */
[----:B------:R-:W-:Y:S01]  /*c200*/  F2FP.BF16.PACK_AB R76, R194, R172 ;  /* 0x000000acc24c723e */ /* 0x000fe200000010ff */
[----:B------:R-:W-:Y:S01]  /*c210*/  FADD.FTZ R84, R131, R84 ;  /* 0x0000005483547221 */ /* 0x000fe20000010000 */
[----:B------:R-:W-:Y:S02]  /*c220*/  F2FP.BF16.PACK_AB R78, R192, R193 ;  /* 0x000000c1c04e723e */ /* 0x000fe400000010ff */
[----:B------:R-:W-:Y:S03]  /*c230*/  F2FP.BF16.PACK_AB R77, R112, R109 ;  /* 0x0000006d704d723e */ /* 0x000fe600000010ff */
[----:B------:R-:W-:Y:S07]  /*c240*/  F2FP.BF16.PACK_AB R79, R111, R110 ;  /* 0x0000006e6f4f723e */ /* 0x000fee00000010ff */
[C---:B------:R-:W-:Y:S08]  /*c250*/  HMMA.16816.F32.BF16 R8, R76.reuse, R88, R8 ;  /* 0x000000584c08723c */ /* 0x040ff00000041808 */
[-C--:B------:R-:W-:Y:S08]  /*c260*/  HMMA.16816.F32.BF16 R12, R76, R90.reuse, R12 ;  /* 0x0000005a4c0c723c */ /* 0x080ff0000004180c */
[C---:B------:R-:W-:Y:S08]  /*c270*/  HMMA.16816.F32.BF16 R16, R72.reuse, R90, R16 ;  /* 0x0000005a4810723c */ /* 0x040ff00000041810 */
[-C--:B--2---:R-:W-:Y:S08]  /*c280*/  HMMA.16816.F32.BF16 R20, R72, R92.reuse, R20 ;  /* 0x0000005c4814723c */ /* 0x084ff00000041814 */
[C---:B------:R-:W-:Y:S08]  /*c290*/  HMMA.16816.F32.BF16 R24, R76.reuse, R92, R24 ;  /* 0x0000005c4c18723c */ /* 0x040ff00000041818 */
[-C--:B------:R-:W-:Y:S08]  /*c2a0*/  HMMA.16816.F32.BF16 R28, R76, R94.reuse, R28 ;  /* 0x0000005e4c1c723c */ /* 0x080ff0000004181c */
[C---:B------:R-:W-:Y:S08]  /*c2b0*/  HMMA.16816.F32.BF16 R32, R72.reuse, R94, R32 ;  /* 0x0000005e4820723c */ /* 0x040ff00000041820 */
[-C--:B------:R-:W-:Y:S04]  /*c2c0*/  HMMA.16816.F32.BF16 R36, R72, R96.reuse, R36 ;  /* 0x000000604824723c */ /* 0x080fe80000041824 */
[----:B----4-:R-:W-:Y:S01]  /*c2d0*/  FFMA.FTZ R71, R71, R136, R222 ;  /* 0x0000008847477223 */ /* 0x010fe200000100de */
[----:B------:R-:W-:Y:S02]  /*c2e0*/  MOV R136, R134 ;  /* 0x0000008600887202 */ /* 0x000fe40000000f00 */
[----:B------:R-:W-:Y:S01]  /*c2f0*/  MOV R222, R123 ;  /* 0x0000007b00de7202 */ /* 0x000fe20000000f00 */
[C---:B------:R-:W-:Y:S08]  /*c300*/  HMMA.16816.F32.BF16 R40, R76.reuse, R96, R40 ;  /* 0x000000604c28723c */ /* 0x040ff00000041828 */
[-C--:B------:R-:W-:Y:S08]  /*c310*/  HMMA.16816.F32.BF16 R44, R76, R98.reuse, R44 ;  /* 0x000000624c2c723c */ /* 0x080ff0000004182c */
[C---:B------:R-:W-:Y:S08]  /*c320*/  HMMA.16816.F32.BF16 R48, R72.reuse, R98, R48 ;  /* 0x000000624830723c */ /* 0x040ff00000041830 */
[-C--:B------:R-:W-:Y:S08]  /*c330*/  HMMA.16816.F32.BF16 R52, R72, R80.reuse, R52 ;  /* 0x000000504834723c */ /* 0x080ff00000041834 */
[C---:B------:R-:W-:Y:S07]  /*c340*/  HMMA.16816.F32.BF16 R56, R76.reuse, R80, R56 ;  /* 0x000000504c38723c */ /* 0x040fee0000041838 */
[----:B------:R-:W-:Y:S01]  /*c350*/  FADD.FTZ R81, R136, R85 ;  /* 0x0000005588517221 */ /* 0x000fe20000010000 */
[-C--:B------:R-:W-:Y:S01]  /*c360*/  HMMA.16816.F32.BF16 R60, R76, R82.reuse, R60 ;  /* 0x000000524c3c723c */ /* 0x080fe2000004183c */
[----:B------:R1:W2:Y:S03]  /*c370*/  MUFU.EX2 R85, R3 ;  /* 0x0000000300557308 */ /* 0x0002a60000000800 */
[----:B------:R-:W-:Y:S04]  /*c380*/  FFMA.FTZ R0, R0, R135, R117 ;  /* 0x0000008700007223 */ /* 0x000fe80000010075 */
[----:B------:R-:W-:Y:S01]  /*c390*/  HMMA.16816.F32.BF16 R64, R72, R82, R64 ;  /* 0x000000524840723c */ /* 0x000fe20000041840 */
[----:B------:R-:W3:Y:S02]  /*c3a0*/  LDSM.16.MT88.4 R132, [R224+0x3100] ;  /* 0x00310000e084783b */ /* 0x000ee40000004200 */
[----:B------:R4:W4:Y:S01]  /*c3b0*/  MUFU.EX2 R117, R102 ;  /* 0x0000006600757308 */ /* 0x0009220000000800 */
[----:B-1----:R-:W-:Y:S01]  /*c3c0*/  FADD.FTZ R3, R129, R81 ;  /* 0x0000005181037221 */ /* 0x002fe20000010000 */
[----:B--2---:R-:W-:Y:S03]  /*c3d0*/  F2FP.BF16.PACK_AB R179, R85, R86 ;  /* 0x0000005655b3723e */ /* 0x004fe600000010ff */
[----:B------:R-:W-:Y:S04]  /*c3e0*/  FADD.FTZ R3, R121, R3 ;  /* 0x0000000379037221 */ /* 0x000fe80000010000 */
[----:B----4-:R-:W-:Y:S01]  /*c3f0*/  FADD.FTZ R102, R243, R71 ;  /* 0x00000047f3667221 */ /* 0x010fe20000010000 */
[----:B------:R-:W-:Y:S01]  /*c400*/  F2FP.BF16.PACK_AB R183, R117, R184 ;  /* 0x000000b875b7723e */ /* 0x000fe200000010ff */
        /* <DEDUP_REMOVED lines=11> */
[-C--:B---3--:R-:W-:Y:S05]  /*c4c0*/  HMMA.16816.F32.BF16 R124, R180, R132.reuse, R4 ;  /* 0x00000084b47c723c */ /* 0x088fea0000041804 */
        /* <DEDUP_REMOVED lines=24> */
[----:B------:R-:W-:Y:S01]  /*c650*/  FADD.FTZ R10, R220, R3 ;  /* 0x00000003dc0a7221 */ /* 0x000fe20000010000 */
[----:B------:R-:W1:Y:S01]  /*c660*/  LDSM.16.MT88.4 R4, [R226+0x3100] ;  /* 0x00310000e204783b */ /* 0x000e620000004200 */
        /* <DEDUP_REMOVED lines=8> */
[----:B------:R-:W-:Y:S02]  /*c6f0*/  FADD.FTZ R9, R155, R0 ;  /* 0x000000009b097221 */ /* 0x000fe40000010000 */
[----:B------:R-:W-:Y:S01]  /*c700*/  FADD.FTZ R8, R157, R12 ;  /* 0x0000000c9d087221 */ /* 0x000fe20000010000 */
[-C--:B------:R-:W-:Y:S03]  /*c710*/  HMMA.16816.F32.BF16 R152, R180, R164.reuse, R36 ;  /* 0x000000a4b498723c */ /* 0x080fe60000041824 */
[----:B------:R-:W-:Y:S02]  /*c720*/  FADD.FTZ R3, R219, R11 ;  /* 0x0000000bdb037221 */ /* 0x000fe40000010000 */
        /* <DEDUP_REMOVED lines=12> */
[----:B------:R-:W-:Y:S01]  /*c7f0*/  FADD.FTZ R10, R118, R3 ;  /* 0x00000003760a7221 */ /* 0x000fe20000010000 */
[-C--:B------:R-:W-:Y:S03]  /*c800*/  HMMA.16816.F32.BF16 R160, R176, R166.reuse, R44 ;  /* 0x000000a6b0a0723c */ /* 0x080fe6000004182c */
[----:B------:R-:W-:Y:S01]  /*c810*/  FADD.FTZ R8, R209, R12 ;  /* 0x0000000cd1087221 */ /* 0x000fe20000010000 */
[----:B------:R-:W-:Y:S01]  /*c820*/  MOV R118, R2 ;  /* 0x0000000200767202 */ /* 0x000fe20000000f00 */
[----:B------:R-:W-:Y:S02]  /*c830*/  FADD.FTZ R3, R171, R11 ;  /* 0x0000000bab037221 */ /* 0x000fe40000010000 */
[----:B------:R-:W-:Y:S01]  /*c840*/  FADD.FTZ R0, R116, R10 ;  /* 0x0000000a74007221 */ /* 0x000fe20000010000 */
[C---:B------:R-:W-:Y:S04]  /*c850*/  HMMA.16816.F32.BF16 R164, R180.reuse, R166, R48 ;  /* 0x000000a6b4a4723c */ /* 0x040fe80000041830 */
[----:B------:R-:W-:Y:S01]  /*c860*/  FADD.FTZ R12, R211, R9 ;  /* 0x00000009d30c7221 */ /* 0x000fe20000010000 */
[----:B------:R-:W-:Y:S01]  /*c870*/  MOV R116, R69 ;  /* 0x0000004500747202 */ /* 0x000fe20000000f00 */
        /* <DEDUP_REMOVED lines=11> */
[-C--:B-1----:R-:W-:Y:S03]  /*c930*/  HMMA.16816.F32.BF16 R168, R180, R4.reuse, R52 ;  /* 0x00000004b4a8723c */ /* 0x082fe60000041834 */
        /* <DEDUP_REMOVED lines=33> */
[----:B------:R-:W-:Y:S01]  /*cb50*/  FADD.FTZ R4, R117, R4 ;  /* 0x0000000475047221 */ /* 0x000fe20000010000 */
[----:B------:R-:W-:Y:S01]  /*cb60*/  MOV R117, R68 ;  /* 0x0000004400757202 */ /* 0x000fe20000000f00 */
[----:B------:R-:W-:Y:S03]  /*cb70*/  FADD.FTZ R0, R86, R7 ;  /* 0x0000000756007221 */ /* 0x000fe60000010000 */
[----:B------:R-:W-:Y:S01]  /*cb80*/  STL [R1+0x24], R4 ;  /* 0x0000240401007387 */ /* 0x000fe20000100800 */
[----:B------:R-:W-:Y:S03]  /*cb90*/  FADD.FTZ R0, R85, R0 ;  /* 0x0000000055007221 */ /* 0x000fe60000010000 */
[----:B------:R1:W-:Y:S04]  /*cba0*/  STL [R1+0x20], R3 ;  /* 0x0000200301007387 */ /* 0x0003e80000100800 */
[----:B------:R2:W-:Y:S01]  /*cbb0*/  STL [R1+0x1c], R0 ;  /* 0x00001c0001007387 */ /* 0x0005e20000100800 */
[----:B-1----:R-:W-:Y:S01]  /*cbc0*/  MOV R3, R70 ;  /* 0x0000004600037202 */ /* 0x002fe20000000f00 */
[----:B------:R-:W-:-:S05]  /*cbd0*/  @P0 BRA `(.L_x_33) ;  /* 0xffffa6d000000947 */ /* 0x000fca000383ffff */
.L_x_32:
[----:B-12---:R-:W2:Y:S04]  /*cbe0*/  LDL.LU R0, [R1+0x18] ;  /* 0x0000180001007983 */ /* 0x006ea80000300800 */
[----:B------:R-:W3:Y:S04]  /*cbf0*/  LDL.LU R4, [R1+0x24] ;  /* 0x0000240001047983 */ /* 0x000ee80000300800 */
[----:B------:R-:W4:Y:S04]  /*cc00*/  LDL.LU R10, [R1+0x20] ;  /* 0x00002000010a7983 */ /* 0x000f280000300800 */
[----:B------:R-:W4:Y:S01]  /*cc10*/  LDL.LU R9, [R1+0x1c] ;  /* 0x00001c0001097983 */ /* 0x000f220000300800 */
[----:B------:R-:W-:-:S02]  /*cc20*/  MOV R37, 0xff800000 ;  /* 0xff80000000257802 */ /* 0x000fc40000000f00 */
[----:B------:R-:W-:Y:S02]  /*cc30*/  MOV R38, 0xff800000 ;  /* 0xff80000000267802 */ /* 0x000fe40000000f00 */
[----:B------:R-:W-:Y:S02]  /*cc40*/  MOV R39, 0xff800000 ;  /* 0xff80000000277802 */ /* 0x000fe40000000f00 */
[----:B------:R-:W-:Y:S02]  /*cc50*/  MOV R40, 0xff800000 ;  /* 0xff80000000287802 */ /* 0x000fe40000000f00 */
[----:B------:R-:W-:Y:S01]  /*cc60*/  PLOP3.LUT P4, PT, PT, PT, PT, 0x8, 0x0 ;  /* 0x000000000000781c */ /* 0x000fe20003f8e170 */
[----:B--2---:R-:W1:Y:S04]  /*cc70*/  SHFL.BFLY PT, R5, R0, 0x2, 0x1f ;  /* 0x0c401f0000057f89 */ /* 0x004e6800000e0000 */
[----:B---3--:R-:W2:Y:S04]  /*cc80*/  SHFL.BFLY PT, R6, R4, 0x2, 0x1f ;  /* 0x0c401f0004067f89 */ /* 0x008ea800000e0000 */
[----:B----4-:R-:W3:Y:S04]  /*cc90*/  SHFL.BFLY PT, R7, R10, 0x2, 0x1f ;  /* 0x0c401f000a077f89 */ /* 0x010ee800000e0000 */
[----:B------:R-:W4:Y:S01]  /*cca0*/  SHFL.BFLY PT, R8, R9, 0x2, 0x1f ;  /* 0x0c401f0009087f89 */ /* 0x000f2200000e0000 */
[----:B-1----:R-:W-:-:S02]  /*ccb0*/  FADD.FTZ R5, R5, R0 ;  /* 0x0000000005057221 */ /* 0x002fc40000010000 */
[----:B--2---:R-:W-:-:S03]  /*ccc0*/  FADD.FTZ R6, R6, R4 ;  /* 0x0000000406067221 */ /* 0x004fc60000010000 */
[----:B------:R-:W1:Y:S01]  /*ccd0*/  SHFL.BFLY PT, R0, R5, 0x1, 0x1f ;  /* 0x0c201f0005007f89 */ /* 0x000e6200000e0000 */
[----:B---3--:R-:W-:-:S03]  /*cce0*/  FADD.FTZ R7, R7, R10 ;  /* 0x0000000a07077221 */ /* 0x008fc60000010000 */
[----:B------:R-:W2:Y:S01]  /*ccf0*/  SHFL.BFLY PT, R4, R6, 0x1, 0x1f ;  /* 0x0c201f0006047f89 */ /* 0x000ea200000e0000 */
[----:B----4-:R-:W-:-:S03]  /*cd00*/  FADD.FTZ R8, R8, R9 ;  /* 0x0000000908087221 */ /* 0x010fc60000010000 */
[----:B------:R-:W3:Y:S04]  /*cd10*/  SHFL.BFLY PT, R3, R7, 0x1, 0x1f ;  /* 0x0c201f0007037f89 */ /* 0x000ee800000e0000 */
[----:B------:R-:W4:Y:S01]  /*cd20*/  SHFL.BFLY PT, R9, R8, 0x1, 0x1f ;  /* 0x0c201f0008097f89 */ /* 0x000f2200000e0000 */
[----:B-1----:R-:W-:Y:S01]  /*cd30*/  FADD.FTZ R5, R5, R0 ;  /* 0x0000000005057221 */ /* 0x002fe20000010000 */
[----:B------:R-:W-:Y:S01]  /*cd40*/  MOV R0, RZ ;  /* 0x000000ff00007202 */ /* 0x000fe20000000f00 */
[----:B--2---:R-:W-:-:S03]  /*cd50*/  FADD.FTZ R6, R6, R4 ;  /* 0x0000000406067221 */ /* 0x004fc60000010000 */
[----:B------:R-:W-:Y:S02]  /*cd60*/  FSETP.NE.FTZ.AND P3, PT, R5, RZ, PT ;  /* 0x000000ff0500720b */ /* 0x000fe40003f75000 */
[----:B------:R-:W-:Y:S01]  /*cd70*/  MOV R4, RZ ;  /* 0x000000ff00047202 */ /* 0x000fe20000000f00 */
[----:B---3--:R-:W-:Y:S01]  /*cd80*/  FADD.FTZ R7, R7, R3 ;  /* 0x0000000307077221 */ /* 0x008fe20000010000 */
[----:B------:R-:W-:Y:S02]  /*cd90*/  FSETP.NE.FTZ.AND P2, PT, R6, RZ, PT ;  /* 0x000000ff0600720b */ /* 0x000fe40003f55000 */
[----:B------:R-:W-:Y:S01]  /*cda0*/  MOV R3, RZ ;  /* 0x000000ff00037202 */ /* 0x000fe20000000f00 */
[----:B----4-:R-:W-:Y:S01]  /*cdb0*/  FADD.FTZ R8, R9, R8 ;  /* 0x0000000809087221 */ /* 0x010fe20000010000 */
[----:B------:R-:W-:-:S04]  /*cdc0*/  FSETP.NE.FTZ.AND P1, PT, R7, RZ, PT ;  /* 0x000000ff0700720b */ /* 0x000fc80003f35000 */
[----:B------:R-:W-:Y:S01]  /*cdd0*/  FSETP.NE.FTZ.AND P0, PT, R8, RZ, PT ;  /* 0x000000ff0800720b */ /* 0x000fe20003f15000 */
[----:B------:R-:W1:Y:S08]  /*cde0*/  @P3 MUFU.RCP R0, R5 ;  /* 0x0000000500003308 */ /* 0x000e700000001000 */
[----:B------:R-:W2:Y:S01]  /*cdf0*/  @P1 MUFU.RCP R3, R7 ;  /* 0x0000000700031308 */ /* 0x000ea20000001000 */
[----:B-1----:R-:W-:-:S07]  /*ce00*/  FMUL.FTZ R124, R0, R124 ;  /* 0x0000007c007c7220 */ /* 0x002fce0000410000 */
[----:B------:R-:W1:Y:S01]  /*ce10*/  @P2 MUFU.RCP R4, R6 ;  /* 0x0000000600042308 */ /* 0x000e620000001000 */
[C---:B------:R-:W-:Y:S02]  /*ce20*/  FMUL.FTZ R125, R0.reuse, R125 ;  /* 0x0000007d007d7220 */ /* 0x040fe40000410000 */
[C---:B------:R-:W-:Y:S02]  /*ce30*/  FMUL.FTZ R132, R0.reuse, R132 ;  /* 0x0000008400847220 */ /* 0x040fe40000410000 */
[C---:B------:R-:W-:Y:S02]  /*ce40*/  FMUL.FTZ R133, R0.reuse, R133 ;  /* 0x0000008500857220 */ /* 0x040fe40000410000 */
[C---:B------:R-:W-:Y:S01]  /*ce50*/  FMUL.FTZ R136, R0.reuse, R136 ;  /* 0x0000008800887220 */ /* 0x040fe20000410000 */
[----:B------:R-:W-:Y:S01]  /*ce60*/  @P2 MUFU.LG2 R9, R6 ;  /* 0x0000000600092308 */ /* 0x000fe20000000c00 */
[C---:B------:R-:W-:Y:S02]  /*ce70*/  FMUL.FTZ R29, R0.reuse, R137 ;  /* 0x00000089001d7220 */ /* 0x040fe40000410000 */
[----:B------:R-:W-:-:S02]  /*ce80*/  FMUL.FTZ R148, R0, R148 ;  /* 0x0000009400947220 */ /* 0x000fc40000410000 */
[C---:B------:R-:W-:Y:S02]  /*ce90*/  FMUL.FTZ R14, R0.reuse, R149 ;  /* 0x00000095000e7220 */ /* 0x040fe40000410000 */
[C---:B------:R-:W-:Y:S01]  /*cea0*/  FMUL.FTZ R152, R0.reuse, R152 ;  /* 0x0000009800987220 */ /* 0x040fe20000410000 */
[----:B------:R-:W-:Y:S01]  /*ceb0*/  @P3 MUFU.LG2 R11, R5 ;  /* 0x00000005000b3308 */ /* 0x000fe20000000c00 */
[C---:B------:R-:W-:Y:S02]  /*cec0*/  FMUL.FTZ R25, R0.reuse, R153 ;  /* 0x0000009900197220 */ /* 0x040fe40000410000 */
[C---:B------:R-:W-:Y:S02]  /*ced0*/  FMUL.FTZ R164, R0.reuse, R164 ;  /* 0x000000a400a47220 */ /* 0x040fe40000410000 */
[C---:B------:R-:W-:Y:S02]  /*cee0*/  FMUL.FTZ R165, R0.reuse, R165 ;  /* 0x000000a500a57220 */ /* 0x040fe40000410000 */
[C---:B------:R-:W-:Y:S01]  /*cef0*/  FMUL.FTZ R168, R0.reuse, R168 ;  /* 0x000000a800a87220 */ /* 0x040fe20000410000 */
[----:B------:R-:W-:Y:S01]  /*cf00*/  @P1 MUFU.LG2 R7, R7 ;  /* 0x0000000700071308 */ /* 0x000fe20000000c00 */
[----:B------:R-:W-:-:S02]  /*cf10*/  FMUL.FTZ R19, R0, R169 ;  /* 0x000000a900137220 */ /* 0x000fc40000410000 */
[C---:B------:R-:W-:Y:S02]  /*cf20*/  FMUL.FTZ R180, R0.reuse, R180 ;  /* 0x000000b400b47220 */ /* 0x040fe40000410000 */
[----:B------:R-:W-:Y:S01]  /*cf30*/  FMUL.FTZ R12, R0, R181 ;  /* 0x000000b5000c7220 */ /* 0x000fe20000410000 */
[----:B------:R-:W-:Y:S01]  /*cf40*/  MOV R0, RZ ;  /* 0x000000ff00007202 */ /* 0x000fe20000000f00 */
[C---:B--2---:R-:W-:Y:S01]  /*cf50*/  FMUL.FTZ R120, R3.reuse, R120 ;  /* 0x0000007803787220 */ /* 0x044fe20000410000 */
[----:B------:R-:W-:Y:S01]  /*cf60*/  @P0 MUFU.LG2 R6, R8 ;  /* 0x0000000800060308 */ /* 0x000fe20000000c00 */
[C---:B------:R-:W-:Y:S02]  /*cf70*/  FMUL.FTZ R34, R3.reuse, R121 ;  /* 0x0000007903227220 */ /* 0x040fe40000410000 */
[C---:B------:R-:W-:Y:S02]  /*cf80*/  FMUL.FTZ R128, R3.reuse, R128 ;  /* 0x0000008003807220 */ /* 0x040fe40000410000 */
[----:B------:R-:W-:-:S02]  /*cf90*/  FMUL.FTZ R33, R3, R129 ;  /* 0x0000008103217220 */ /* 0x000fc40000410000 */
[C---:B------:R-:W-:Y:S01]  /*cfa0*/  FMUL.FTZ R140, R3.reuse, R140 ;  /* 0x0000008c038c7220 */ /* 0x040fe20000410000 */
[----:B------:R2:W3:Y:S01]  /*cfb0*/  @P0 MUFU.RCP R0, R8 ;  /* 0x0000000800000308 */ /* 0x0004e20000001000 */
[C---:B------:R-:W-:Y:S02]  /*cfc0*/  FMUL.FTZ R32, R3.reuse, R141 ;  /* 0x0000008d03207220 */ /* 0x040fe40000410000 */
[C---:B------:R-:W-:Y:S02]  /*cfd0*/  FMUL.FTZ R144, R3.reuse, R144 ;  /* 0x0000009003907220 */ /* 0x040fe40000410000 */
[C---:B------:R-:W-:Y:S02]  /*cfe0*/  FMUL.FTZ R31, R3.reuse, R145 ;  /* 0x00000091031f7220 */ /* 0x040fe40000410000 */
[C---:B------:R-:W-:Y:S02]  /*cff0*/  FMUL.FTZ R156, R3.reuse, R156 ;  /* 0x0000009c039c7220 */ /* 0x040fe40000410000 */
[----:B------:R-:W-:-:S02]  /*d000*/  FMUL.FTZ R23, R3, R157 ;  /* 0x0000009d03177220 */ /* 0x000fc40000410000 */
[C---:B------:R-:W-:Y:S02]  /*d010*/  FMUL.FTZ R160, R3.reuse, R160 ;  /* 0x000000a003a07220 */ /* 0x040fe40000410000 */
[C---:B------:R-:W-:Y:S02]  /*d020*/  FMUL.FTZ R20, R3.reuse, R161 ;  /* 0x000000a103147220 */ /* 0x040fe40000410000 */
[C---:B------:R-:W-:Y:S01]  /*d030*/  FMUL.FTZ R172, R3.reuse, R172 ;  /* 0x000000ac03ac7220 */ /* 0x040fe20000410000 */
[----:B--2---:R-:W-:Y:S01]  /*d040*/  @P0 MOV R8, 0x3f317218 ;  /* 0x3f31721800080802 */ /* 0x004fe20000000f00 */
[C---:B------:R-:W-:Y:S02]  /*d050*/  FMUL.FTZ R13, R3.reuse, R173 ;  /* 0x000000ad030d7220 */ /* 0x040fe40000410000 */
[C---:B------:R-:W-:Y:S02]  /*d060*/  FMUL.FTZ R176, R3.reuse, R176 ;  /* 0x000000b003b07220 */ /* 0x040fe40000410000 */
[----:B------:R-:W-:Y:S01]  /*d070*/  FMUL.FTZ R177, R3, R177 ;  /* 0x000000b103b17220 */ /* 0x000fe20000410000 */
[----:B------:R-:W-:Y:S01]  /*d080*/  @P2 MOV R3, 0x3f317218 ;  /* 0x3f31721800032802 */ /* 0x000fe20000000f00 */
[----:B-1----:R-:W-:-:S02]  /*d090*/  FMUL.FTZ R126, R4, R126 ;  /* 0x0000007e047e7220 */ /* 0x002fc40000410000 */
        /* <DEDUP_REMOVED lines=14> */
[----:B------:R-:W-:Y:S01]  /*d180*/  FMUL.FTZ R183, R4, R183 ;  /* 0x000000b704b77220 */ /* 0x000fe20000410000 */
[----:B------:R-:W-:Y:S01]  /*d190*/  @P3 MOV R4, 0x3f317218 ;  /* 0x3f31721800043802 */ /* 0x000fe20000000f00 */
[C---:B---3--:R-:W-:Y:S02]  /*d1a0*/  FMUL.FTZ R122, R0.reuse, R122 ;  /* 0x0000007a007a7220 */ /* 0x048fe40000410000 */
        /* <DEDUP_REMOVED lines=14> */
[----:B------:R-:W-:Y:S01]  /*d290*/  FMUL.FTZ R179, R0, R179 ;  /* 0x000000b300b37220 */ /* 0x000fe20000410000 */
[----:B------:R-:W-:Y:S01]  /*d2a0*/  @P1 MOV R0, 0x3f317218 ;  /* 0x3f31721800001802 */ /* 0x000fe20000000f00 */
[----:B------:R-:W-:Y:S02]  /*d2b0*/  @P2 FMUL.FTZ R5, R3, c[0x0][0x2d0] ;  /* 0x0000b40003052a20 */ /* 0x000fe40000410000 */
[----:B------:R-:W-:Y:S02]  /*d2c0*/  @P3 FMUL.FTZ R10, R4, c[0x0][0x2d0] ;  /* 0x0000b400040a3a20 */ /* 0x000fe40000410000 */
[----:B------:R-:W-:Y:S02]  /*d2d0*/  @P1 FMUL.FTZ R3, R0, c[0x0][0x2d0] ;  /* 0x0000b40000031a20 */ /* 0x000fe40000410000 */
[----:B------:R-:W-:Y:S02]  /*d2e0*/  @P3 FMUL.FTZ R11, R11, 0.69314718246459960938 ;  /* 0x3f3172180b0b3820 */ /* 0x000fe40000410000 */
[----:B------:R-:W-:-:S02]  /*d2f0*/  @P2 FMUL.FTZ R9, R9, 0.69314718246459960938 ;  /* 0x3f31721809092820 */ /* 0x000fc40000410000 */
[----:B------:R-:W-:Y:S02]  /*d300*/  @P1 FMUL.FTZ R7, R7, 0.69314718246459960938 ;  /* 0x3f31721807071820 */ /* 0x000fe40000410000 */
[----:B------:R-:W-:Y:S02]  /*d310*/  @P0 FMUL.FTZ R4, R6, 0.69314718246459960938 ;  /* 0x3f31721806040820 */ /* 0x000fe40000410000 */
[----:B------:R-:W-:Y:S02]  /*d320*/  @P0 FMUL.FTZ R0, R8, c[0x0][0x2d0] ;  /* 0x0000b40008000a20 */ /* 0x000fe40000410000 */
[----:B------:R-:W-:Y:S02]  /*d330*/  @P3 FFMA.FTZ R37, R10, R70, R11 ;  /* 0x000000460a253223 */ /* 0x000fe4000001000b */
[----:B------:R-:W-:Y:S02]  /*d340*/  @P2 FFMA.FTZ R38, R5, R69, R9 ;  /* 0x0000004505262223 */ /* 0x000fe40000010009 */
[----:B------:R-:W-:-:S02]  /*d350*/  @P1 FFMA.FTZ R39, R3, R68, R7 ;  /* 0x0000004403271223 */ /* 0x000fc40000010007 */
[----:B------:R-:W-:Y:S02]  /*d360*/  @P0 FFMA.FTZ R40, R0, R2, R4 ;  /* 0x0000000200280223 */ /* 0x000fe40000010004 */
.L_x_16:
[----:B-1----:R-:W-:Y:S05]  /*d370*/  @P4 BRA `(.L_x_34) ;  /* 0x0000131000004947 */ /* 0x002fea0003800000 */
[----:B------:R-:W2:Y:S01]  /*d380*/  LDL R43, [R1+0x40] ;  /* 0x00004000012b7983 */ /* 0x000ea20000100800 */
[----:B------:R-:W-:Y:S01]  /*d390*/  IMAD.MOV.U32 R6, RZ, RZ, -0x10 ;  /* 0xfffffff0ff067424 */ /* 0x000fe200078e00ff */
[----:B------:R-:W-:Y:S02]  /*d3a0*/  F2FP.BF16.PACK_AB R5, R125, R124 ;  /* 0x0000007c7d05723e */ /* 0x000fe400000010ff */
[----:B------:R-:W1:Y:S01]  /*d3b0*/  S2R R41, SR_TID.X ;  /* 0x0000000000297919 */ /* 0x000e620000002100 */
[----:B------:R-:W-:Y:S02]  /*d3c0*/  F2FP.BF16.PACK_AB R7, R127, R126 ;  /* 0x0000007e7f07723e */ /* 0x000fe400000010ff */
[----:B------:R-:W-:Y:S02]  /*d3d0*/  F2FP.BF16.PACK_AB R8, R133, R132 ;  /* 0x000000848508723e */ /* 0x000fe400000010ff */
[----:B------:R-:W-:Y:S02]  /*d3e0*/  F2FP.BF16.PACK_AB R30, R30, R134 ;  /* 0x000000861e1e723e */ /* 0x000fe400000010ff */
[----:B------:R-:W-:-:S02]  /*d3f0*/  F2FP.BF16.PACK_AB R34, R34, R120 ;  /* 0x000000782222723e */ /* 0x000fc400000010ff */
[----:B------:R-:W-:Y:S02]  /*d400*/  F2FP.BF16.PACK_AB R122, R123, R122 ;  /* 0x0000007a7b7a723e */ /* 0x000fe400000010ff */
[----:B------:R-:W-:Y:S02]  /*d410*/  F2FP.BF16.PACK_AB R33, R33, R128 ;  /* 0x000000802121723e */ /* 0x000fe400000010ff */
[----:B------:R-:W-:Y:S02]  /*d420*/  F2FP.BF16.PACK_AB R130, R131, R130 ;  /* 0x000000828382723e */ /* 0x000fe400000010ff */
[----:B------:R-:W-:Y:S02]  /*d430*/  F2FP.BF16.PACK_AB R29, R29, R136 ;  /* 0x000000881d1d723e */ /* 0x000fe400000010ff */
[----:B------:R-:W-:Y:S02]  /*d440*/  F2FP.BF16.PACK_AB R28, R28, R138 ;  /* 0x0000008a1c1c723e */ /* 0x000fe400000010ff */
[----:B------:R-:W-:-:S02]  /*d450*/  F2FP.BF16.PACK_AB R14, R14, R148 ;  /* 0x000000940e0e723e */ /* 0x000fc400000010ff */
[----:B------:R-:W-:Y:S02]  /*d460*/  F2FP.BF16.PACK_AB R26, R26, R150 ;  /* 0x000000961a1a723e */ /* 0x000fe400000010ff */
[----:B------:R-:W-:Y:S02]  /*d470*/  F2FP.BF16.PACK_AB R32, R32, R140 ;  /* 0x0000008c2020723e */ /* 0x000fe400000010ff */
[----:B-1----:R-:W-:Y:S02]  /*d480*/  SHF.R.S32.HI R42, RZ, 0x1f, R41 ;  /* 0x0000001fff2a7819 */ /* 0x002fe40000011429 */
[----:B------:R-:W-:Y:S02]  /*d490*/  F2FP.BF16.PACK_AB R142, R143, R142 ;  /* 0x0000008e8f8e723e */ /* 0x000fe400000010ff */
[CC--:B------:R-:W-:Y:S02]  /*d4a0*/  LEA.HI R2, R42.reuse, R41.reuse, RZ, 0x2 ;  /* 0x000000292a027211 */ /* 0x0c0fe400078f10ff */
[----:B------:R-:W-:-:S02]  /*d4b0*/  LEA.HI R36, R42, R41, RZ, 0x5 ;  /* 0x000000292a247211 */ /* 0x000fc400078f28ff */
[--C-:B------:R-:W-:Y:S02]  /*d4c0*/  SHF.R.S32.HI R4, RZ, 0x2, R2.reuse ;  /* 0x00000002ff047819 */ /* 0x100fe40000011402 */
[----:B------:R-:W-:Y:S02]  /*d4d0*/  SHF.R.S32.HI R0, RZ, 0x1f, R2 ;  /* 0x0000001fff007819 */ /* 0x000fe40000011402 */
[----:B------:R-:W-:Y:S02]  /*d4e0*/  SHF.R.S32.HI R35, RZ, 0x5, R36 ;  /* 0x00000005ff237819 */ /* 0x000fe40000011424 */
[----:B------:R-:W-:Y:S02]  /*d4f0*/  LEA.HI R0, R0, R4, RZ, 0x3 ;  /* 0x0000000400007211 */ /* 0x000fe400078f18ff */
[----:B------:R-:W-:Y:S02]  /*d500*/  F2FP.BF16.PACK_AB R31, R31, R144 ;  /* 0x000000901f1f723e */ /* 0x000fe400000010ff */
[----:B------:R-:W-:-:S02]  /*d510*/  LOP3.LUT R0, R0, 0xfffffff8, RZ, 0xc0, !PT ;  /* 0xfffffff800007812 */ /* 0x000fc400078ec0ff */
[----:B------:R-:W-:Y:S02]  /*d520*/  F2FP.BF16.PACK_AB R146, R147, R146 ;  /* 0x000000929392723e */ /* 0x000fe400000010ff */
[----:B------:R-:W-:Y:S01]  /*d530*/  F2FP.BF16.PACK_AB R25, R25, R152 ;  /* 0x000000981919723e */ /* 0x000fe200000010ff */
[----:B------:R-:W-:Y:S01]  /*d540*/  IMAD.IADD R4, R4, 0x1, -R0 ;  /* 0x0000000104047824 */ /* 0x000fe200078e0a00 */
[----:B------:R-:W-:Y:S02]  /*d550*/  LOP3.LUT R0, R2, 0xfffffffc, RZ, 0xc0, !PT ;  /* 0xfffffffc02007812 */ /* 0x000fe400078ec0ff */
[----:B------:R-:W-:Y:S01]  /*d560*/  F2FP.BF16.PACK_AB R24, R24, R154 ;  /* 0x0000009a1818723e */ /* 0x000fe200000010ff */
[C---:B------:R-:W-:Y:S01]  /*d570*/  IMAD.SHL.U32 R2, R4.reuse, 0x40, RZ ;  /* 0x0000004004027824 */ /* 0x040fe200078e00ff */
[----:B------:R-:W-:Y:S01]  /*d580*/  LOP3.LUT R3, R4, 0x1, RZ, 0xc0, !PT ;  /* 0x0000000104037812 */ /* 0x000fe200078ec0ff */
[----:B------:R-:W-:Y:S01]  /*d590*/  IMAD.IADD R18, R41, 0x1, -R0 ;  /* 0x0000000129127824 */ /* 0x000fe200078e0a00 */
[----:B------:R-:W-:-:S02]  /*d5a0*/  F2FP.BF16.PACK_AB R21, R165, R164 ;  /* 0x000000a4a515723e */ /* 0x000fc400000010ff */
[----:B------:R-:W-:Y:S01]  /*d5b0*/  LOP3.LUT R2, R2, 0x1c0, RZ, 0xc0, !PT ;  /* 0x000001c002027812 */ /* 0x000fe200078ec0ff */
[----:B------:R-:W-:Y:S01]  /*d5c0*/  IMAD R0, R35, 0x200, R18 ;  /* 0x0000020023007824 */ /* 0x000fe200078e0212 */
[----:B------:R-:W-:Y:S02]  /*d5d0*/  ISETP.NE.U32.AND P0, PT, R3, 0x1, PT ;  /* 0x000000010300780c */ /* 0x000fe40003f05070 */
[----:B------:R-:W-:Y:S02]  /*d5e0*/  LEA.HI R2, R2, R2, RZ, 0x1d ;  /* 0x0000000202027211 */ /* 0x000fe400078fe8ff */
[----:B------:R-:W-:Y:S02]  /*d5f0*/  R2P PR, R4, 0x6 ;  /* 0x0000000604007804 */ /* 0x000fe40000000000 */
[----:B------:R-:W-:Y:S01]  /*d600*/  SEL R6, R6, 0x10, !P0 ;  /* 0x0000001006067807 */ /* 0x000fe20004000000 */
[----:B------:R-:W-:Y:S01]  /*d610*/  IMAD.U32 R2, R0, 0x2, R2 ;  /* 0x0000000200027824 */ /* 0x000fe200078e0002 */
[----:B------:R-:W-:-:S02]  /*d620*/  F2FP.BF16.PACK_AB R17, R17, R166 ;  /* 0x000000a61111723e */ /* 0x000fc400000010ff */
[----:B------:R-:W-:Y:S01]  /*d630*/  F2FP.BF16.PACK_AB R23, R23, R156 ;  /* 0x0000009c1717723e */ /* 0x000fe200000010ff */
[----:B------:R-:W-:Y:S01]  /*d640*/  IMAD.SHL.U32 R2, R2, 0x2, RZ ;  /* 0x0000000202027824 */ /* 0x000fe200078e00ff */
[----:B------:R-:W-:Y:S01]  /*d650*/  BAR.SYNC.DEFER_BLOCKING 0x1, 0x80 ;  /* 0x0042000000007b1d */ /* 0x000fe20000010000 */
[----:B------:R-:W-:Y:S02]  /*d660*/  F2FP.BF16.PACK_AB R22, R22, R158 ;  /* 0x0000009e1616723e */ /* 0x000fe400000010ff */
[C---:B------:R-:W-:Y:S01]  /*d670*/  IMAD.IADD R3, R2.reuse, 0x1, R6 ;  /* 0x0000000102037824 */ /* 0x040fe200078e0206 */
[C---:B------:R-:W-:Y:S02]  /*d680*/  IADD3 R4, R2.reuse, 0x80, RZ ;  /* 0x0000008002047810 */ /* 0x040fe40007ffe0ff */
[----:B------:R-:W-:Y:S02]  /*d690*/  IADD3 R0, R2, 0xc0, RZ ;  /* 0x000000c002007810 */ /* 0x000fe40007ffe0ff */
[----:B------:R-:W-:-:S02]  /*d6a0*/  @P2 IADD3 R0, R4, -0x40, RZ ;  /* 0xffffffc004002810 */ /* 0x000fc40007ffe0ff */
[----:B------:R-:W-:Y:S02]  /*d6b0*/  F2FP.BF16.PACK_AB R20, R20, R160 ;  /* 0x000000a01414723e */ /* 0x000fe400000010ff */
[----:B------:R-:W-:Y:S02]  /*d6c0*/  F2FP.BF16.PACK_AB R27, R27, R162 ;  /* 0x000000a21b1b723e */ /* 0x000fe400000010ff */
[----:B------:R-:W-:Y:S02]  /*d6d0*/  F2FP.BF16.PACK_AB R19, R19, R168 ;  /* 0x000000a81313723e */ /* 0x000fe400000010ff */
[----:B------:R-:W-:Y:S02]  /*d6e0*/  F2FP.BF16.PACK_AB R16, R16, R170 ;  /* 0x000000aa1010723e */ /* 0x000fe400000010ff */
[----:B------:R-:W-:Y:S02]  /*d6f0*/  F2FP.BF16.PACK_AB R12, R12, R180 ;  /* 0x000000b40c0c723e */ /* 0x000fe400000010ff */
[----:B------:R-:W-:-:S02]  /*d700*/  F2FP.BF16.PACK_AB R11, R183, R182 ;  /* 0x000000b6b70b723e */ /* 0x000fc400000010ff */
[----:B------:R-:W-:Y:S01]  /*d710*/  F2FP.BF16.PACK_AB R13, R13, R172 ;  /* 0x000000ac0d0d723e */ /* 0x000fe200000010ff */
[----:B------:R1:W-:Y:S01]  /*d720*/  STS [R2+0x80], R5 ;  /* 0x0000800502007388 */ /* 0x0003e20000000800 */
[----:B------:R-:W-:Y:S02]  /*d730*/  F2FP.BF16.PACK_AB R15, R15, R174 ;  /* 0x000000ae0f0f723e */ /* 0x000fe400000010ff */
[----:B------:R-:W-:Y:S01]  /*d740*/  F2FP.BF16.PACK_AB R10, R177, R176 ;  /* 0x000000b0b10a723e */ /* 0x000fe200000010ff */
[----:B------:R-:W-:Y:S01]  /*d750*/  STS [R2+0x480], R7 ;  /* 0x0004800702007388 */ /* 0x000fe20000000800 */
[----:B------:R-:W-:Y:S02]  /*d760*/  F2FP.BF16.PACK_AB R9, R179, R178 ;  /* 0x000000b2b309723e */ /* 0x000fe400000010ff */
[----:B------:R-:W-:Y:S01]  /*d770*/  ISETP.NE.U32.AND P0, PT, RZ, c[0x0][0x500], PT ;  /* 0x00014000ff007a0c */ /* 0x000fe20003f05070 */
[----:B------:R3:W-:Y:S03]  /*d780*/  STS [R3+0x80], R8 ;  /* 0x0000800803007388 */ /* 0x0007e60000000800 */
[----:B------:R-:W-:Y:S01]  /*d790*/  ISETP.NE.AND.EX P0, PT, RZ, c[0x0][0x504], PT, P0 ;  /* 0x00014100ff007a0c */ /* 0x000fe20003f05300 */
[----:B------:R-:W-:Y:S04]  /*d7a0*/  STS [R3+0x480], R30 ;  /* 0x0004801e03007388 */ /* 0x000fe80000000800 */
[----:B------:R-:W-:Y:S04]  /*d7b0*/  STS [R2+0x2080], R34 ;  /* 0x0020802202007388 */ /* 0x000fe80000000800 */
[----:B------:R4:W-:Y:S04]  /*d7c0*/  STS [R2+0x2480], R122 ;  /* 0x0024807a02007388 */ /* 0x0009e80000000800 */
[----:B------:R-:W-:Y:S01]  /*d7d0*/  STS [R3+0x2080], R33 ;  /* 0x0020802103007388 */ /* 0x000fe20000000800 */
[----:B-1----:R-:W-:-:S03]  /*d7e0*/  IMAD.MOV.U32 R5, RZ, RZ, 0x20 ;  /* 0x00000020ff057424 */ /* 0x002fc600078e00ff */
[----:B------:R1:W-:Y:S02]  /*d7f0*/  STS [R3+0x2480], R130 ;  /* 0x0024808203007388 */ /* 0x0003e40000000800 */
[----:B---3--:R-:W-:Y:S02]  /*d800*/  SEL R8, R5, 0xffffffe0, !P1 ;  /* 0xffffffe005087807 */ /* 0x008fe40004800000 */
[----:B------:R-:W-:-:S03]  /*d810*/  ISETP.NE.U32.AND P1, PT, RZ, c[0x0][0x508], PT ;  /* 0x00014200ff007a0c */ /* 0x000fc60003f25070 */
[----:B------:R-:W-:Y:S01]  /*d820*/  IMAD.IADD R5, R2, 0x1, R8 ;  /* 0x0000000102057824 */ /* 0x000fe200078e0208 */
[----:B------:R-:W-:Y:S01]  /*d830*/  ISETP.NE.AND.EX P1, PT, RZ, c[0x0][0x50c], PT, P1 ;  /* 0x00014300ff007a0c */ /* 0x000fe20003f25310 */
[----:B------:R-:W-:-:S03]  /*d840*/  IMAD.IADD R4, R8, 0x1, R3 ;  /* 0x0000000108047824 */ /* 0x000fc600078e0203 */
[----:B------:R-:W-:Y:S01]  /*d850*/  STS [R5+0x80], R29 ;  /* 0x0000801d05007388 */ /* 0x000fe20000000800 */
[----:B----4-:R-:W-:-:S03]  /*d860*/  IADD3 R2, R8, 0x400, R0 ;  /* 0x0000040008027810 */ /* 0x010fc60007ffe000 */
[----:B------:R-:W-:Y:S02]  /*d870*/  STS [R5+0x480], R28 ;  /* 0x0004801c05007388 */ /* 0x000fe40000000800 */
[C---:B------:R-:W-:Y:S02]  /*d880*/  IMAD.IADD R7, R6.reuse, 0x1, R2 ;  /* 0x0000000106077824 */ /* 0x040fe400078e0202 */
[----:B------:R-:W-:Y:S01]  /*d890*/  STS [R4+0x80], R14 ;  /* 0x0000800e04007388 */ /* 0x000fe20000000800 */
[----:B------:R-:W-:-:S03]  /*d8a0*/  IMAD.IADD R2, R6, 0x1, R0 ;  /* 0x0000000106027824 */ /* 0x000fc600078e0200 */
[----:B------:R-:W-:Y:S01]  /*d8b0*/  STS [R4+0x480], R26 ;  /* 0x0004801a04007388 */ /* 0x000fe20000000800 */
[----:B-1----:R-:W-:-:S03]  /*d8c0*/  IMAD.IADD R3, R8, 0x1, R2 ;  /* 0x0000000108037824 */ /* 0x002fc600078e0202 */
[----:B------:R-:W-:Y:S04]  /*d8d0*/  STS [R5+0x2080], R32 ;  /* 0x0020802005007388 */ /* 0x000fe80000000800 */
[----:B------:R-:W-:Y:S04]  /*d8e0*/  STS [R5+0x2480], R142 ;  /* 0x0024808e05007388 */ /* 0x000fe80000000800 */
[----:B------:R-:W-:Y:S04]  /*d8f0*/  STS [R4+0x2080], R31 ;  /* 0x0020801f04007388 */ /* 0x000fe80000000800 */
[----:B------:R-:W-:Y:S04]  /*d900*/  STS [R4+0x2480], R146 ;  /* 0x0024809204007388 */ /* 0x000fe80000000800 */
[----:B------:R-:W-:Y:S04]  /*d910*/  STS [R0], R25 ;  /* 0x0000001900007388 */ /* 0x000fe80000000800 */
[----:B------:R-:W-:Y:S04]  /*d920*/  STS [R0+0x400], R24 ;  /* 0x0004001800007388 */ /* 0x000fe80000000800 */
[----:B------:R-:W-:Y:S04]  /*d930*/  STS [R2], R21 ;  /* 0x0000001502007388 */ /* 0x000fe80000000800 */
[----:B------:R-:W-:Y:S04]  /*d940*/  STS [R2+0x400], R17 ;  /* 0x0004001102007388 */ /* 0x000fe80000000800 */
[----:B------:R-:W-:Y:S04]  /*d950*/  STS [R0+0x2000], R23 ;  /* 0x0020001700007388 */ /* 0x000fe80000000800 */
[----:B------:R1:W-:Y:S04]  /*d960*/  STS [R0+0x2400], R22 ;  /* 0x0024001600007388 */ /* 0x0003e80000000800 */
[----:B------:R-:W-:Y:S04]  /*d970*/  STS [R2+0x2000], R20 ;  /* 0x0020001402007388 */ /* 0x000fe80000000800 */
[----:B------:R3:W-:Y:S01]  /*d980*/  STS [R2+0x2400], R27 ;  /* 0x0024001b02007388 */ /* 0x0007e20000000800 */
[----:B-1----:R-:W-:-:S05]  /*d990*/  IMAD.IADD R0, R8, 0x1, R0 ;  /* 0x0000000108007824 */ /* 0x002fca00078e0200 */
[----:B------:R-:W-:Y:S01]  /*d9a0*/  STS [R0], R19 ;  /* 0x0000001300007388 */ /* 0x000fe20000000800 */
[----:B---3--:R-:W-:-:S03]  /*d9b0*/  IMAD.MOV.U32 R2, RZ, RZ, 0x4 ;  /* 0x00000004ff027424 */ /* 0x008fc600078e00ff */
[----:B------:R-:W-:Y:S04]  /*d9c0*/  STS [R0+0x400], R16 ;  /* 0x0004001000007388 */ /* 0x000fe80000000800 */
[----:B------:R-:W-:Y:S04]  /*d9d0*/  STS [R3], R12 ;  /* 0x0000000c03007388 */ /* 0x000fe80000000800 */
[----:B------:R-:W-:Y:S04]  /*d9e0*/  STS [R7], R11 ;  /* 0x0000000b07007388 */ /* 0x000fe80000000800 */
[----:B------:R-:W-:Y:S04]  /*d9f0*/  STS [R0+0x2000], R13 ;  /* 0x0020000d00007388 */ /* 0x000fe80000000800 */
[----:B------:R1:W-:Y:S04]  /*da00*/  STS [R0+0x2400], R15 ;  /* 0x0024000f00007388 */ /* 0x0003e80000000800 */
[----:B------:R3:W-:Y:S04]  /*da10*/  STS [R3+0x2000], R10 ;  /* 0x0020000a03007388 */ /* 0x0007e80000000800 */
[----:B------:R4:W-:Y:S01]  /*da20*/  STS [R7+0x2000], R9 ;  /* 0x0020000907007388 */ /* 0x0009e20000000800 */
[----:B--2---:R-:W-:-:S03]  /*da30*/  IMAD.WIDE R4, R43, R2, c[0x0][0x500] ;  /* 0x000140002b047625 */ /* 0x004fc600078e0202 */
[----:B------:R-:W-:Y:S06]  /*da40*/  BAR.SYNC.DEFER_BLOCKING 0x1, 0x80 ;  /* 0x0042000000007b1d */ /* 0x000fec0000010000 */
[----:B-1----:R-:W2:Y:S01]  /*da50*/  @P0 LDG.E R0, [R4.64] ;  /* 0x0000000804000981 */ /* 0x002ea2000c1e1900 */
[----:B------:R-:W-:Y:S02]  /*da60*/  IMAD.MOV.U32 R17, RZ, RZ, c[0x0][0x388] ;  /* 0x0000e200ff117624 */ /* 0x000fe400078e00ff */
[----:B---3--:R-:W-:-:S05]  /*da70*/  @P1 IMAD.WIDE R2, R43, R2, c[0x0][0x508] ;  /* 0x000142002b021625 */ /* 0x008fca00078e0202 */
[----:B------:R1:W5:Y:S02]  /*da80*/  @P1 LDG.E R17, [R2.64] ;  /* 0x0000000802111981 */ /* 0x000364000c1e1900 */
[----:B-1----:R-:W-:Y:S02]  /*da90*/  CS2R R2, SRZ ;  /* 0x0000000000027805 */ /* 0x002fe4000001ff00 */
[--C-:B--2---:R-:W-:Y:S01]  /*daa0*/  @P0 SHF.R.S32.HI R3, RZ, 0x1f, R0.reuse ;  /* 0x0000001fff030819 */ /* 0x104fe20000011400 */
[----:B------:R-:W-:Y:S01]  /*dab0*/  @P0 IMAD.MOV.U32 R2, RZ, RZ, R0 ;  /* 0x000000ffff020224 */ /* 0x000fe200078e0000 */
[----:B------:R-:W-:Y:S05]  /*dac0*/  @P1 BRA `(.L_x_35) ;  /* 0x0000004000001947 */ /* 0x000fea0003800000 */
[----:B----4-:R-:W-:Y:S05]  /*dad0*/  @!P0 BRA `(.L_x_35) ;  /* 0x0000003000008947 */ /* 0x010fea0003800000 */
[----:B------:R-:W2:Y:S04]  /*dae0*/  LDG.E R6, [R4.64] ;  /* 0x0000000804067981 */ /* 0x000ea8000c1e1900 */
[----:B------:R-:W2:Y:S02]  /*daf0*/  LDG.E R0, [R4.64+0x4] ;  /* 0x0000040804007981 */ /* 0x000ea4000c1e1900 */
[----:B--2--5:R-:W-:-:S02]  /*db00*/  IADD3 R17, -R6, R0, RZ ;  /* 0x0000000006117210 */ /* 0x024fc40007ffe1ff */
.L_x_35:
[----:B----4-:R-:W-:Y:S01]  /*db10*/  IMAD.MOV.U32 R4, RZ, RZ, c[0x0][0x4e8] ;  /* 0x00013a00ff047624 */ /* 0x010fe200078e00ff */
[----:B------:R-:W-:Y:S01]  /*db20*/  LEA.HI R6, R18, R18, RZ, 0x1 ;  /* 0x0000001212067211 */ /* 0x000fe200078f08ff */
[----:B------:R-:W1:Y:S01]  /*db30*/  S2R R19, SR_CTAID.Y ;  /* 0x0000000000137919 */ /* 0x000e620000002600 */
[----:B------:R-:W-:Y:S01]  /*db40*/  LEA.HI R20, R42, R41, RZ, 0x3 ;  /* 0x000000292a147211 */ /* 0x000fe200078f18ff */
[----:B------:R-:W-:Y:S01]  /*db50*/  IMAD R7, R3, c[0x0][0x3a0], RZ ;  /* 0x0000e80003077a24 */ /* 0x000fe200078e02ff */
[----:B------:R-:W-:Y:S01]  /*db60*/  LOP3.LUT R0, R6, 0x1ffffffe, RZ, 0xc0, !PT ;  /* 0x1ffffffe06007812 */ /* 0x000fe200078ec0ff */
[----:B------:R-:W2:Y:S01]  /*db70*/  S2R R23, SR_CTAID.X ;  /* 0x0000000000177919 */ /* 0x000ea20000002500 */
[----:B------:R-:W-:Y:S01]  /*db80*/  ISETP.NE.AND P2, PT, R4, 0x1, PT ;  /* 0x000000010400780c */ /* 0x000fe20003f45270 */
[----:B------:R-:W-:Y:S01]  /*db90*/  IMAD.SHL.U32 R8, R6, 0x20, RZ ;  /* 0x0000002006087824 */ /* 0x000fe200078e00ff */
[----:B------:R-:W-:Y:S01]  /*dba0*/  LOP3.LUT R4, R36, 0xffffffe0, RZ, 0xc0, !PT ;  /* 0xffffffe024047812 */ /* 0x000fe200078ec0ff */
[----:B------:R-:W-:Y:S01]  /*dbb0*/  IMAD.IADD R10, R18, 0x1, -R0 ;  /* 0x00000001120a7824 */ /* 0x000fe200078e0a00 */
[----:B------:R-:W-:Y:S01]  /*dbc0*/  SHF.R.S32.HI R9, RZ, 0x1f, R35 ;  /* 0x0000001fff097819 */ /* 0x000fe20000011423 */
[----:B------:R-:W-:Y:S01]  /*dbd0*/  IMAD R6, R2, c[0x0][0x3a4], R7 ;  /* 0x0000e90002067a24 */ /* 0x000fe200078e0207 */
[----:B------:R-:W-:Y:S01]  /*dbe0*/  LOP3.LUT R5, R20, 0xfffffff8, RZ, 0xc0, !PT ;  /* 0xfffffff814057812 */ /* 0x000fe200078ec0ff */
[----:B------:R-:W-:Y:S01]  /*dbf0*/  IMAD.IADD R0, R41, 0x1, -R4 ;  /* 0x0000000129007824 */ /* 0x000fe200078e0a04 */
[----:B------:R-:W-:-:S02]  /*dc00*/  LEA.HI R9, R9, R35, RZ, 0x2 ;  /* 0x0000002309097211 */ /* 0x000fc400078f10ff */
[----:B------:R-:W-:Y:S01]  /*dc10*/  LOP3.LUT R8, R8, 0xffffffc0, RZ, 0xc0, !PT ;  /* 0xffffffc008087812 */ /* 0x000fe200078ec0ff */
[----:B------:R-:W-:Y:S01]  /*dc20*/  IMAD.IADD R13, R41, 0x1, -R5 ;  /* 0x00000001290d7824 */ /* 0x000fe200078e0a05 */
[----:B------:R-:W-:Y:S01]  /*dc30*/  SHF.R.S32.HI R11, RZ, 0x1f, R0 ;  /* 0x0000001fff0b7819 */ /* 0x000fe20000011400 */
[----:B------:R-:W-:Y:S01]  /*dc40*/  IMAD.WIDE.U32 R4, R2, c[0x0][0x3a0], RZ ;  /* 0x0000e80002047a25 */ /* 0x000fe200078e00ff */
[----:B------:R-:W-:Y:S02]  /*dc50*/  LOP3.LUT R9, R9, 0xffffffc, RZ, 0xc0, !PT ;  /* 0x0ffffffc09097812 */ /* 0x000fe400078ec0ff */
[----:B------:R-:W-:Y:S01]  /*dc60*/  LEA.HI R7, R11, R0, RZ, 0x2 ;  /* 0x000000000b077211 */ /* 0x000fe200078f10ff */
[----:B------:R-:W-:Y:S01]  /*dc70*/  IMAD.IADD R5, R5, 0x1, R6 ;  /* 0x0000000105057824 */ /* 0x000fe200078e0206 */
[----:B------:R-:W-:Y:S01]  /*dc80*/  LOP3.LUT P1, RZ, R0, 0x3, RZ, 0xc0, !PT ;  /* 0x0000000300ff7812 */ /* 0x000fe2000782c0ff */
[----:B------:R-:W-:Y:S01]  /*dc90*/  IMAD.IADD R0, R35, 0x1, -R9 ;  /* 0x0000000123007824 */ /* 0x000fe200078e0a09 */
[----:B------:R-:W-:Y:S01]  /*dca0*/  SHF.R.S32.HI R6, RZ, 0x2, R7 ;  /* 0x00000002ff067819 */ /* 0x000fe20000011407 */
[----:B------:R-:W-:Y:S01]  /*dcb0*/  IMAD R8, R10, 0x8, R8 ;  /* 0x000000080a087824 */ /* 0x000fe200078e0208 */
[----:B-1----:R-:W-:Y:S01]  /*dcc0*/  SHF.R.S32.HI R7, RZ, 0x1f, R19 ;  /* 0x0000001fff077819 */ /* 0x002fe20000011413 */
[----:B------:R-:W-:Y:S01]  /*dcd0*/  IMAD.WIDE.U32 R14, R19, c[0x0][0x490], R2 ;  /* 0x00012400130e7a25 */ /* 0x000fe200078e0002 */
[----:B------:R-:W-:-:S02]  /*dce0*/  SHF.R.S32.HI R20, RZ, 0x3, R20 ;  /* 0x00000003ff147819 */ /* 0x000fc40000011414 */
[----:B------:R-:W-:Y:S01]  /*dcf0*/  LEA.HI R22, R42, R41, RZ, 0x6 ;  /* 0x000000292a167211 */ /* 0x000fe200078f30ff */
[----:B------:R-:W-:Y:S02]  /*dd00*/  IMAD R16, R0, 0x10, R6 ;  /* 0x0000001000107824 */ /* 0x000fe400078e0206 */
[C---:B------:R-:W-:Y:S02]  /*dd10*/  IMAD R9, R7.reuse, c[0x0][0x490], RZ ;  /* 0x0001240007097a24 */ /* 0x040fe400078e02ff */
[----:B------:R-:W-:Y:S02]  /*dd20*/  IMAD.IADD R0, R16, 0x1, R8 ;  /* 0x0000000110007824 */ /* 0x000fe400078e0208 */
[----:B------:R-:W-:Y:S02]  /*dd30*/  IMAD R12, R7, c[0x0][0x3e8], RZ ;  /* 0x0000fa00070c7a24 */ /* 0x000fe400078e02ff */
[----:B------:R-:W-:Y:S02]  /*dd40*/  IMAD.SHL.U32 R7, R20, 0x40, RZ ;  /* 0x0000004014077824 */ /* 0x000fe400078e00ff */
[----:B--2---:R-:W-:-:S02]  /*dd50*/  IMAD R6, R23, 0x80, R0 ;  /* 0x0000008017067824 */ /* 0x004fc400078e0200 */
[----:B------:R-:W-:Y:S01]  /*dd60*/  IMAD R9, R19, c[0x0][0x494], R9 ;  /* 0x0001250013097a24 */ /* 0x000fe200078e0209 */
[----:B------:R-:W-:Y:S01]  /*dd70*/  LOP3.LUT R7, R7, 0x1c0, RZ, 0xc0, !PT ;  /* 0x000001c007077812 */ /* 0x000fe200078ec0ff */
[----:B------:R-:W-:Y:S02]  /*dd80*/  IMAD.SHL.U32 R8, R13, 0x8, RZ ;  /* 0x000000080d087824 */ /* 0x000fe400078e00ff */
[----:B------:R-:W-:-:S03]  /*dd90*/  @P2 IMAD.HI.U32 R10, R6, c[0x0][0x4ec], RZ ;  /* 0x00013b00060a2a27 */ /* 0x000fc600078e00ff */
[----:B------:R-:W-:Y:S01]  /*dda0*/  LOP3.LUT R11, R7, 0x38, R8, 0xf8, !PT ;  /* 0x00000038070b7812 */ /* 0x000fe200078ef808 */
[----:B------:R-:W-:Y:S01]  /*ddb0*/  IMAD.WIDE.U32 R2, R19, c[0x0][0x3e8], R4 ;  /* 0x0000fa0013027a25 */ /* 0x000fe200078e0004 */
[----:B------:R-:W-:Y:S02]  /*ddc0*/  SHF.R.U32.HI R7, RZ, 0x3, R7 ;  /* 0x00000003ff077819 */ /* 0x000fe40000011607 */
[----:B------:R-:W-:Y:S01]  /*ddd0*/  ISETP.GE.AND P6, PT, R8, c[0x0][0x3c8], PT ;  /* 0x0000f20008007a0c */ /* 0x000fe20003fc6270 */
[----:B------:R-:W-:Y:S01]  /*dde0*/  IMAD.IADD R5, R15, 0x1, R9 ;  /* 0x000000010f057824 */ /* 0x000fe200078e0209 */
[----:B------:R-:W-:Y:S01]  /*ddf0*/  SHF.R.S32.HI R9, RZ, 0x1f, R43 ;  /* 0x0000001fff097819 */ /* 0x000fe2000001142b */
[----:B------:R-:W-:Y:S01]  /*de00*/  IMAD.MOV.U32 R0, RZ, RZ, R6 ;  /* 0x000000ffff007224 */ /* 0x000fe200078e0006 */
[----:B------:R-:W-:Y:S01]  /*de10*/  @P2 SHF.R.U32.HI R0, RZ, c[0x0][0x4f0], R10 ;  /* 0x00013c00ff002a19 */ /* 0x000fe2000001160a */
[----:B------:R-:W-:Y:S01]  /*de20*/  IMAD R12, R19, c[0x0][0x3ec], R12 ;  /* 0x0000fb00130c7a24 */ /* 0x000fe200078e020c */
[----:B------:R-:W-:Y:S01]  /*de30*/  SEL R9, R9, RZ, !P0 ;  /* 0x000000ff09097207 */ /* 0x000fe20004000000 */
[----:B------:R-:W-:Y:S01]  /*de40*/  IMAD.MOV.U32 R4, RZ, RZ, R14 ;  /* 0x000000ffff047224 */ /* 0x000fe200078e000e */
[----:B------:R-:W-:Y:S01]  /*de50*/  SEL R10, R43, RZ, !P0 ;  /* 0x000000ff2b0a7207 */ /* 0x000fe20004000000 */
[----:B------:R-:W-:Y:S01]  /*de60*/  IMAD.IADD R3, R3, 0x1, R12 ;  /* 0x0000000103037824 */ /* 0x000fe200078e020c */
[----:B------:R-:W-:Y:S01]  /*de70*/  LOP3.LUT R21, R11, R7, RZ, 0x3c, !PT ;  /* 0x000000070b157212 */ /* 0x000fe200078e3cff */
[----:B------:R-:W-:Y:S01]  /*de80*/  IMAD R7, R13, 0x10, R20 ;  /* 0x000000100d077824 */ /* 0x000fe200078e0214 */
[----:B------:R-:W-:Y:S01]  /*de90*/  SHF.R.S32.HI R53, RZ, 0x1f, R8 ;  /* 0x0000001fff357819 */ /* 0x000fe20000011408 */
[----:B------:R-:W-:-:S02]  /*dea0*/  IMAD.MOV R12, RZ, RZ, -R0 ;  /* 0x000000ffff0c7224 */ /* 0x000fc400078e0a00 */
[----:B------:R-:W-:Y:S02]  /*deb0*/  IMAD R13, R9, c[0x0][0x498], RZ ;  /* 0x00012600090d7a24 */ /* 0x000fe400078e02ff */
[----:B------:R-:W-:-:S04]  /*dec0*/  IMAD.WIDE.U32 R4, R10, c[0x0][0x498], R4 ;  /* 0x000126000a047a25 */ /* 0x000fc800078e0004 */
[----:B------:R-:W-:Y:S01]  /*ded0*/  IMAD R11, R23, 0x80, R7 ;  /* 0x00000080170b7824 */ /* 0x000fe200078e0207 */
[----:B------:R-:W-:Y:S01]  /*dee0*/  IADD3 R4, P0, R0, R4, RZ ;  /* 0x0000000400047210 */ /* 0x000fe20007f1e0ff */
[----:B------:R-:W-:Y:S02]  /*def0*/  IMAD R7, R12, c[0x0][0x4e8], R6 ;  /* 0x00013a000c077a24 */ /* 0x000fe400078e0206 */
[----:B------:R-:W-:Y:S01]  /*df00*/  IMAD R12, R10, c[0x0][0x49c], R13 ;  /* 0x000127000a0c7a24 */ /* 0x000fe200078e020d */
[----:B------:R-:W-:Y:S01]  /*df10*/  SHF.R.S32.HI R13, RZ, 0x1f, R0 ;  /* 0x0000001fff0d7819 */ /* 0x000fe20000011400 */
[----:B------:R-:W-:Y:S01]  /*df20*/  IMAD R0, R9, c[0x0][0x3f0], RZ ;  /* 0x0000fc0009007a24 */ /* 0x000fe200078e02ff */
[----:B------:R-:W-:Y:S01]  /*df30*/  SHF.R.S32.HI R9, RZ, 0x1f, R7 ;  /* 0x0000001fff097819 */ /* 0x000fe20000011407 */
[----:B------:R-:W-:Y:S01]  /*df40*/  @P2 IMAD.HI.U32 R14, R11, c[0x0][0x4ec], RZ ;  /* 0x00013b000b0e2a27 */ /* 0x000fe200078e00ff */
[----:B------:R-:W-:-:S03]  /*df50*/  IADD3.X R5, R13, R5, R12, P0, !PT ;  /* 0x000000050d057210 */ /* 0x000fc600007fe40c */
[----:B------:R-:W-:Y:S02]  /*df60*/  IMAD R12, R10, c[0x0][0x3f4], R0 ;  /* 0x0000fd000a0c7a24 */ /* 0x000fe400078e0200 */
[----:B------:R-:W-:Y:S02]  /*df70*/  IMAD R0, R9, c[0x0][0x488], RZ ;  /* 0x0001220009007a24 */ /* 0x000fe400078e02ff */
[----:B------:R-:W-:Y:S01]  /*df80*/  IMAD.MOV.U32 R6, RZ, RZ, R11 ;  /* 0x000000ffff067224 */ /* 0x000fe200078e000b */
[----:B------:R-:W-:Y:S01]  /*df90*/  @P2 SHF.R.U32.HI R6, RZ, c[0x0][0x4f0], R14 ;  /* 0x00013c00ff062a19 */ /* 0x000fe2000001160e */
[----:B------:R-:W-:-:S04]  /*dfa0*/  IMAD.WIDE.U32 R4, R7, c[0x0][0x488], R4 ;  /* 0x0001220007047a25 */ /* 0x000fc800078e0004 */
[----:B------:R-:W-:Y:S01]  /*dfb0*/  IMAD R9, R7, c[0x0][0x48c], R0 ;  /* 0x0001230007097a24 */ /* 0x000fe200078e0200 */
[----:B------:R-:W-:Y:S01]  /*dfc0*/  LEA R7, P0, R4, c[0x0][0x450], 0x2 ;  /* 0x0001140004077a11 */ /* 0x000fe200078010ff */
[----:B------:R-:W-:Y:S01]  /*dfd0*/  IMAD.WIDE.U32 R2, R10, c[0x0][0x3f0], R2 ;  /* 0x0000fc000a027a25 */ /* 0x000fe200078e0002 */
[----:B------:R-:W-:-:S03]  /*dfe0*/  SHF.R.S32.HI R10, RZ, 0x1f, R6 ;  /* 0x0000001fff0a7819 */ /* 0x000fc60000011406 */
[----:B------:R-:W-:Y:S01]  /*dff0*/  IMAD.IADD R5, R5, 0x1, R9 ;  /* 0x0000000105057824 */ /* 0x000fe200078e0209 */
[----:B------:R-:W-:Y:S01]  /*e000*/  SHFL.IDX PT, R14, R7, 0x1, 0x1c1f ;  /* 0x003c1f00070e7f89 */ /* 0x000fe200000e0000 */
[----:B------:R-:W-:Y:S02]  /*e010*/  IMAD R0, R10, c[0x0][0x3e0], RZ ;  /* 0x0000f8000a007a24 */ /* 0x000fe400078e02ff */
[----:B------:R-:W-:Y:S01]  /*e020*/  IMAD.MOV R18, RZ, RZ, -R6 ;  /* 0x000000ffff127224 */ /* 0x000fe200078e0a06 */
[----:B------:R-:W-:Y:S01]  /*e030*/  LEA.HI.X R4, R4, c[0x0][0x454], R5, 0x2, P0 ;  /* 0x0001150004047a11 */ /* 0x000fe200000f1405 */
[----:B------:R-:W-:Y:S01]  /*e040*/  IMAD R9, R6, c[0x0][0x3e4], R0 ;  /* 0x0000f90006097a24 */ /* 0x000fe200078e0200 */
[----:B------:R-:W-:Y:S01]  /*e050*/  SHFL.IDX PT, R10, R7, 0x3, 0x1c1f ;  /* 0x007c1f00070a7f89 */ /* 0x000fe200000e0000 */
[----:B------:R-:W-:Y:S02]  /*e060*/  IMAD.IADD R3, R3, 0x1, R12 ;  /* 0x0000000103037824 */ /* 0x000fe400078e020c */
[----:B-----5:R-:W-:Y:S01]  /*e070*/  IMAD R0, R17, c[0x0][0x4e8], RZ ;  /* 0x00013a0011007a24 */ /* 0x020fe200078e02ff */
[----:B------:R-:W-:Y:S01]  /*e080*/  SHFL.IDX PT, R15, R4, 0x1, 0x1c1f ;  /* 0x003c1f00040f7f89 */ /* 0x000fe200000e0000 */
[----:B------:R-:W-:-:S02]  /*e090*/  IMAD R5, R23, 0x80, R16 ;  /* 0x0000008017057824 */ /* 0x000fc400078e0210 */
[----:B------:R-:W-:Y:S01]  /*e0a0*/  IMAD R18, R18, c[0x0][0x4e8], R11 ;  /* 0x00013a0012127a24 */ /* 0x000fe200078e020b */
[----:B------:R-:W-:Y:S01]  /*e0b0*/  SHFL.IDX PT, R16, R7, RZ, 0x1c1f ;  /* 0x001c1fff07107589 */ /* 0x000fe200000e0000 */
[----:B------:R-:W-:Y:S01]  /*e0c0*/  IMAD.WIDE.U32 R2, R6, c[0x0][0x3e0], R2 ;  /* 0x0000f80006027a25 */ /* 0x000fe200078e0002 */
[-C--:B------:R-:W-:Y:S02]  /*e0d0*/  ISETP.GE.OR P4, PT, R5, R0.reuse, P1 ;  /* 0x000000000500720c */ /* 0x080fe40000f86670 */
[----:B------:R-:W1:Y:S01]  /*e0e0*/  SHFL.IDX PT, R17, R4, RZ, 0x1c1f ;  /* 0x001c1fff04117589 */ /* 0x000e6200000e0000 */
[----:B------:R-:W-:Y:S01]  /*e0f0*/  SHF.R.S32.HI R6, RZ, 0x1f, R18 ;  /* 0x0000001fff067819 */ /* 0x000fe20000011412 */
[----:B------:R-:W-:Y:S01]  /*e100*/  IMAD.IADD R3, R3, 0x1, R9 ;  /* 0x0000000103037824 */ /* 0x000fe200078e0209 */
[----:B------:R-:W-:Y:S01]  /*e110*/  IADD3 R9, R5, 0x8, RZ ;  /* 0x0000000805097810 */ /* 0x000fe20007ffe0ff */
[----:B------:R2:W-:Y:S02]  /*e120*/  SHFL.IDX PT, R12, R7, 0x2, 0x1c1f ;  /* 0x005c1f00070c7f89 */ /* 0x0005e400000e0000 */
[----:B------:R-:W-:Y:S01]  /*e130*/  IMAD R6, R6, c[0x0][0x3d8], RZ ;  /* 0x0000f60006067a24 */ /* 0x000fe200078e02ff */
[----:B------:R-:W-:Y:S01]  /*e140*/  ISETP.GE.OR P3, PT, R9, R0, P1 ;  /* 0x000000000900720c */ /* 0x000fe20000f66670 */
[----:B------:R-:W3:Y:S01]  /*e150*/  SHFL.IDX PT, R13, R4, 0x2, 0x1c1f ;  /* 0x005c1f00040d7f89 */ /* 0x000ee200000e0000 */
[----:B------:R-:W-:-:S02]  /*e160*/  IMAD.SHL.U32 R9, R22, 0x8, RZ ;  /* 0x0000000816097824 */ /* 0x000fc400078e00ff */
[C---:B------:R-:W-:Y:S01]  /*e170*/  IMAD R19, R18.reuse, c[0x0][0x3dc], R6 ;  /* 0x0000f70012137a24 */ /* 0x040fe200078e0206 */
[----:B------:R4:W3:Y:S04]  /*e180*/  SHFL.IDX PT, R11, R4, 0x3, 0x1c1f ;  /* 0x007c1f00040b7f89 */ /* 0x0008e800000e0000 */
[----:B-1----:R-:W-:Y:S01]  /*e190*/  @!P4 ST.E [R16.64], R37 ;  /* 0x000000251000c985 */ /* 0x002fe2000c101908 */
[----:B--2---:R-:W-:Y:S01]  /*e1a0*/  IMAD.WIDE.U32 R6, R18, c[0x0][0x3d8], R2 ;  /* 0x0000f60012067a25 */ /* 0x004fe200078e0002 */
[----:B------:R-:W-:Y:S02]  /*e1b0*/  IADD3 R18, R5, 0x48, RZ ;  /* 0x0000004805127810 */ /* 0x000fe40007ffe0ff */
[----:B------:R-:W-:Y:S01]  /*e1c0*/  @!P3 ST.E [R14.64], R38 ;  /* 0x000000260e00b985 */ /* 0x000fe2000c101908 */
[----:B------:R-:W-:-:S02]  /*e1d0*/  IMAD.IADD R3, R7, 0x1, R19 ;  /* 0x0000000107037824 */ /* 0x000fc400078e0213 */
[----:B------:R-:W-:Y:S01]  /*e1e0*/  IMAD R2, R23, 0x80, R20 ;  /* 0x0000008017027824 */ /* 0x000fe200078e0214 */
[----:B----4-:R-:W-:Y:S02]  /*e1f0*/  IADD3 R4, R5, 0x40, RZ ;  /* 0x0000004005047810 */ /* 0x010fe40007ffe0ff */
[----:B------:R-:W-:Y:S02]  /*e200*/  LOP3.LUT R5, R21, 0x7ffffe00, R9, 0xf8, !PT ;  /* 0x7ffffe0015057812 */ /* 0x000fe400078ef809 */
[-C--:B------:R-:W-:Y:S02]  /*e210*/  ISETP.GE.OR P2, PT, R4, R0.reuse, P1 ;  /* 0x000000000400720c */ /* 0x080fe40000f46670 */
[----:B------:R-:W-:Y:S01]  /*e220*/  LEA R4, P0, R6, c[0x0][0x380], 0x1 ;  /* 0x0000e00006047a11 */ /* 0x000fe200078008ff */
[----:B------:R-:W-:Y:S01]  /*e230*/  IMAD.SHL.U32 R5, R5, 0x2, RZ ;  /* 0x0000000205057824 */ /* 0x000fe200078e00ff */
[-C--:B------:R-:W-:Y:S02]  /*e240*/  ISETP.GE.OR P1, PT, R18, R0.reuse, P1 ;  /* 0x000000001200720c */ /* 0x080fe40000f26670 */
[----:B------:R-:W-:Y:S01]  /*e250*/  LEA.HI.X R3, R6, c[0x0][0x384], R3, 0x1, P0 ;  /* 0x0000e10006037a11 */ /* 0x000fe200000f0c03 */
[----:B------:R-:W-:Y:S01]  /*e260*/  SHFL.IDX PT, R7, R4, 0x1, 0x181f ;  /* 0x00381f0004077f89 */ /* 0x000fe200000e0000 */
[----:B------:R-:W-:-:S02]  /*e270*/  ISETP.GE.OR P3, PT, R2, R0, P6 ;  /* 0x000000000200720c */ /* 0x000fc40003766670 */
[C---:B------:R-:W-:Y:S01]  /*e280*/  IADD3 R6, R2.reuse, 0x10, RZ ;  /* 0x0000001002067810 */ /* 0x040fe20007ffe0ff */
[----:B------:R-:W-:Y:S01]  /*e290*/  SHFL.IDX PT, R9, R3, RZ, 0x181f ;  /* 0x00181fff03097589 */ /* 0x000fe200000e0000 */
[C---:B------:R-:W-:Y:S02]  /*e2a0*/  IADD3 R32, R2.reuse, 0x40, RZ ;  /* 0x0000004002207810 */ /* 0x040fe40007ffe0ff */
[----:B------:R-:W-:Y:S01]  /*e2b0*/  IADD3 R54, R2, 0x60, RZ ;  /* 0x0000006002367810 */ /* 0x000fe20007ffe0ff */
[----:B---3--:R-:W-:Y:S01]  /*e2c0*/  @!P2 ST.E [R12.64], R39 ;  /* 0x000000270c00a985 */ /* 0x008fe2000c101908 */
[-C--:B------:R-:W-:Y:S02]  /*e2d0*/  ISETP.GE.OR P2, PT, R6, R0.reuse, P6 ;  /* 0x000000000600720c */ /* 0x080fe40003746670 */
[----:B------:R-:W-:Y:S01]  /*e2e0*/  IADD3 R6, R2, 0x20, RZ ;  /* 0x0000002002067810 */ /* 0x000fe20007ffe0ff */
[----:B------:R-:W1:Y:S04]  /*e2f0*/  SHFL.IDX PT, R12, R4, RZ, 0x181f ;  /* 0x00181fff040c7589 */ /* 0x000e6800000e0000 */
[----:B------:R2:W-:Y:S01]  /*e300*/  @!P1 ST.E [R10.64], R40 ;  /* 0x000000280a009985 */ /* 0x0005e2000c101908 */
[----:B------:R-:W-:-:S02]  /*e310*/  ISETP.GE.OR P1, PT, R6, R0, P6 ;  /* 0x000000000600720c */ /* 0x000fc40003726670 */
[----:B------:R-:W-:Y:S01]  /*e320*/  IADD3 R6, R2, 0x30, RZ ;  /* 0x0000003002067810 */ /* 0x000fe20007ffe0ff */
[----:B------:R-:W-:Y:S03]  /*e330*/  LDS.128 R24, [R5+0x80] ;  /* 0x0000800005187984 */ /* 0x000fe60000000c00 */
[----:B------:R-:W-:Y:S01]  /*e340*/  ISETP.GE.OR P0, PT, R6, R0, P6 ;  /* 0x000000000600720c */ /* 0x000fe20003706670 */
[----:B------:R-:W3:Y:S04]  /*e350*/  SHFL.IDX PT, R11, R3, 0x1, 0x181f ;  /* 0x00381f00030b7f89 */ /* 0x000ee800000e0000 */
[----:B------:R-:W4:Y:S04]  /*e360*/  SHFL.IDX PT, R14, R4, 0x2, 0x181f ;  /* 0x00581f00040e7f89 */ /* 0x000f2800000e0000 */
[----:B------:R-:W4:Y:S04]  /*e370*/  SHFL.IDX PT, R44, R3, 0x2, 0x181f ;  /* 0x00581f00032c7f89 */ /* 0x000f2800000e0000 */
[----:B------:R-:W4:Y:S01]  /*e380*/  SHFL.IDX PT, R15, R4, 0x3, 0x181f ;  /* 0x00781f00040f7f89 */ /* 0x000f2200000e0000 */
[----:B-1----:R-:W-:-:S03]  /*e390*/  @!P3 LEA R12, P5, R8, R12, 0x1 ;  /* 0x0000000c080cb211 */ /* 0x002fc600078a08ff */
[----:B------:R-:W-:Y:S01]  /*e3a0*/  LDS.128 R20, [R5+0x880] ;  /* 0x0008800005147984 */ /* 0x000fe20000000c00 */
[----:B------:R-:W-:Y:S02]  /*e3b0*/  @!P3 LEA.HI.X R13, R8, R9, R53, 0x1, P5 ;  /* 0x00000009080db211 */ /* 0x000fe400028f0c35 */
[----:B------:R-:W-:Y:S01]  /*e3c0*/  ISETP.GE.OR P5, PT, R32, R0, P6 ;  /* 0x000000002000720c */ /* 0x000fe200037a6670 */
[----:B------:R-:W-:Y:S01]  /*e3d0*/  LDS.128 R16, [R5+0x1080] ;  /* 0x0010800005107984 */ /* 0x000fe20000000c00 */
[----:B--2---:R-:W-:-:S03]  /*e3e0*/  @!P2 LEA R10, P4, R8, R7, 0x1 ;  /* 0x00000007080aa211 */ /* 0x004fc600078808ff */
[----:B------:R-:W1:Y:S01]  /*e3f0*/  SHFL.IDX PT, R45, R3, 0x3, 0x181f ;  /* 0x00781f00032d7f89 */ /* 0x000e6200000e0000 */
[----:B---3--:R-:W-:-:S03]  /*e400*/  @!P2 LEA.HI.X R11, R8, R11, R53, 0x1, P4 ;  /* 0x0000000b080ba211 */ /* 0x008fc600020f0c35 */
[----:B------:R-:W2:Y:S01]  /*e410*/  LDS.128 R28, [R5+0x1880] ;  /* 0x00188000051c7984 */ /* 0x000ea20000000c00 */
[----:B----4-:R-:W-:-:S03]  /*e420*/  @!P1 LEA R6, P4, R8, R14, 0x1 ;  /* 0x0000000e08069211 */ /* 0x010fc600078808ff */
[----:B------:R-:W-:Y:S01]  /*e430*/  LDS.128 R32, [R5+0x2080] ;  /* 0x0020800005207984 */ /* 0x000fe20000000c00 */
[--C-:B------:R-:W-:Y:S02]  /*e440*/  @!P1 LEA.HI.X R7, R8, R44, R53.reuse, 0x1, P4 ;  /* 0x0000002c08079211 */ /* 0x100fe400020f0c35 */
[----:B------:R-:W-:Y:S01]  /*e450*/  IADD3 R44, R2, 0x50, RZ ;  /* 0x00000050022c7810 */ /* 0x000fe20007ffe0ff */
[----:B------:R-:W-:Y:S01]  /*e460*/  LDS.128 R36, [R5+0x2880] ;  /* 0x0028800005247984 */ /* 0x000fe20000000c00 */
[----:B------:R-:W-:Y:S02]  /*e470*/  @!P0 LEA R14, P4, R8, R15, 0x1 ;  /* 0x0000000f080e8211 */ /* 0x000fe400078808ff */
[----:B------:R-:W-:Y:S01]  /*e480*/  IADD3 R2, R2, 0x70, RZ ;  /* 0x0000007002027810 */ /* 0x000fe20007ffe0ff */
[----:B------:R-:W-:Y:S04]  /*e490*/  LDS.128 R40, [R5+0x3080] ;  /* 0x0030800005287984 */ /* 0x000fe80000000c00 */
[----:B------:R-:W3:Y:S04]  /*e4a0*/  SHFL.IDX PT, R48, R4, 0x4, 0x181f ;  /* 0x00981f0004307f89 */ /* 0x000ee800000e0000 */
[----:B------:R-:W4:Y:S01]  /*e4b0*/  SHFL.IDX PT, R9, R4, 0x5, 0x181f ;  /* 0x00b81f0004097f89 */ /* 0x000f2200000e0000 */
[----:B-1----:R-:W-:-:S02]  /*e4c0*/  @!P0 LEA.HI.X R15, R8, R45, R53, 0x1, P4 ;  /* 0x0000002d080f8211 */ /* 0x002fc400020f0c35 */
[-C--:B------:R-:W-:Y:S01]  /*e4d0*/  ISETP.GE.OR P4, PT, R44, R0.reuse, P6 ;  /* 0x000000002c00720c */ /* 0x080fe20003786670 */
[----:B------:R-:W-:Y:S04]  /*e4e0*/  SHFL.IDX PT, R49, R4, 0x6, 0x181f ;  /* 0x00d81f0004317f89 */ /* 0x000fe800000e0000 */
[----:B------:R-:W1:Y:S04]  /*e4f0*/  SHFL.IDX PT, R52, R3, 0x4, 0x181f ;  /* 0x00981f0003347f89 */ /* 0x000e6800000e0000 */
[----:B------:R-:W1:Y:S04]  /*e500*/  SHFL.IDX PT, R51, R3, 0x5, 0x181f ;  /* 0x00b81f0003337f89 */ /* 0x000e6800000e0000 */
[----:B------:R-:W1:Y:S04]  /*e510*/  SHFL.IDX PT, R50, R3, 0x6, 0x181f ;  /* 0x00d81f0003327f89 */ /* 0x000e6800000e0000 */
[----:B------:R-:W1:Y:S04]  /*e520*/  LDS.128 R44, [R5+0x3880] ;  /* 0x00388000052c7984 */ /* 0x000e680000000c00 */
[----:B------:R3:W-:Y:S01]  /*e530*/  @!P3 ST.E.128 [R12.64], R24 ;  /* 0x000000180c00b985 */ /* 0x0007e2000c101d08 */
[----:B------:R-:W-:-:S02]  /*e540*/  ISETP.GE.OR P3, PT, R54, R0, P6 ;  /* 0x000000003600720c */ /* 0x000fc40003766670 */
[----:B------:R-:W-:Y:S01]  /*e550*/  ISETP.GE.OR P6, PT, R2, R0, P6 ;  /* 0x000000000200720c */ /* 0x000fe200037c6670 */
[----:B------:R4:W-:Y:S04]  /*e560*/  @!P2 ST.E.128 [R10.64], R20 ;  /* 0x000000140a00a985 */ /* 0x0009e8000c101d08 */
[----:B------:R1:W-:Y:S04]  /*e570*/  @!P1 ST.E.128 [R6.64], R16 ;  /* 0x0000001006009985 */ /* 0x0003e8000c101d08 */
[----:B--2---:R2:W-:Y:S04]  /*e580*/  @!P0 ST.E.128 [R14.64], R28 ;  /* 0x0000001c0e008985 */ /* 0x0045e8000c101d08 */
[----:B------:R-:W1:Y:S04]  /*e590*/  SHFL.IDX PT, R4, R4, 0x7, 0x181f ;  /* 0x00f81f0004047f89 */ /* 0x000e6800000e0000 */
[----:B------:R-:W2:Y:S01]  /*e5a0*/  SHFL.IDX PT, R3, R3, 0x7, 0x181f ;  /* 0x00f81f0003037f89 */ /* 0x000ea200000e0000 */
[----:B---3--:R-:W-:-:S02]  /*e5b0*/  @!P5 LEA R12, P2, R8, R48, 0x1 ;  /* 0x00000030080cd211 */ /* 0x008fc400078408ff */
[C---:B----4-:R-:W-:Y:S02]  /*e5c0*/  @!P4 LEA R10, P1, R8.reuse, R9, 0x1 ;  /* 0x00000009080ac211 */ /* 0x050fe400078208ff */
[C-C-:B-1----:R-:W-:Y:S02]  /*e5d0*/  @!P5 LEA.HI.X R13, R8.reuse, R52, R53.reuse, 0x1, P2 ;  /* 0x00000034080dd211 */ /* 0x142fe400010f0c35 */
[C---:B------:R-:W-:Y:S02]  /*e5e0*/  @!P3 LEA R6, P0, R8.reuse, R49, 0x1 ;  /* 0x000000310806b211 */ /* 0x040fe400078008ff */
[C-C-:B------:R-:W-:Y:S01]  /*e5f0*/  @!P4 LEA.HI.X R11, R8.reuse, R51, R53.reuse, 0x1, P1 ;  /* 0x00000033080bc211 */ /* 0x140fe200008f0c35 */
[----:B------:R1:W-:Y:S01]  /*e600*/  @!P5 ST.E.128 [R12.64], R32 ;  /* 0x000000200c00d985 */ /* 0x0003e2000c101d08 */
[----:B------:R-:W-:-:S03]  /*e610*/  @!P3 LEA.HI.X R7, R8, R50, R53, 0x1, P0 ;  /* 0x000000320807b211 */ /* 0x000fc600000f0c35 */
[----:B------:R1:W-:Y:S04]  /*e620*/  @!P4 ST.E.128 [R10.64], R36 ;  /* 0x000000240a00c985 */ /* 0x0003e8000c101d08 */
[----:B------:R1:W-:Y:S01]  /*e630*/  @!P3 ST.E.128 [R6.64], R40 ;  /* 0x000000280600b985 */ /* 0x0003e2000c101d08 */
[----:B------:R-:W-:Y:S05]  /*e640*/  @P6 EXIT ;  /* 0x000000000000694d */ /* 0x000fea0003800000 */
[----:B--2---:R-:W-:-:S04]  /*e650*/  LEA R2, P0, R8, R4, 0x1 ;  /* 0x0000000408027211 */ /* 0x004fc800078008ff */
[----:B------:R-:W-:-:S05]  /*e660*/  LEA.HI.X R3, R8, R3, R53, 0x1, P0 ;  /* 0x0000000308037211 */ /* 0x000fca00000f0c35 */
[----:B------:R-:W-:Y:S01]  /*e670*/  ST.E.128 [R2.64], R44 ;  /* 0x0000002c02007985 */ /* 0x000fe2000c101d08 */
[----:B------:R-:W-:Y:S05]  /*e680*/  EXIT ;  /* 0x000000000000794d */ /* 0x000fea0003800000 */
.L_x_34:
[----:B------:R-:W2:Y:S01]  /*e690*/  LDL R8, [R1+0x40] ;  /* 0x0000400001087983 */ /* 0x000ea20000100800 */
[----:B------:R-:W-:Y:S01]  /*e6a0*/  ISETP.NE.U32.AND P0, PT, RZ, c[0x0][0x508], PT ;  /* 0x00014200ff007a0c */ /* 0x000fe20003f05070 */
[----:B------:R-:W-:Y:S01]  /*e6b0*/  IMAD.MOV.U32 R2, RZ, RZ, 0x4 ;  /* 0x00000004ff027424 */ /* 0x000fe200078e00ff */
[----:B------:R-:W-:Y:S02]  /*e6c0*/  ISETP.NE.U32.AND P1, PT, RZ, c[0x0][0x500], PT ;  /* 0x00014000ff007a0c */ /* 0x000fe40003f25070 */
[----:B------:R-:W-:Y:S02]  /*e6d0*/  ISETP.NE.AND.EX P0, PT, RZ, c[0x0][0x50c], PT, P0 ;  /* 0x00014300ff007a0c */ /* 0x000fe40003f05300 */
[----:B------:R-:W-:Y:S01]  /*e6e0*/  ISETP.NE.AND.EX P1, PT, RZ, c[0x0][0x504], PT, P1 ;  /* 0x00014100ff007a0c */ /* 0x000fe20003f25310 */
[----:B------:R-:W-:Y:S02]  /*e6f0*/  IMAD.MOV.U32 R18, RZ, RZ, c[0x0][0x388] ;  /* 0x0000e200ff127624 */ /* 0x000fe400078e00ff */
[----:B--2---:R-:W-:-:S08]  /*e700*/  IMAD.WIDE R6, R8, R2, c[0x0][0x500] ;  /* 0x0001400008067625 */ /* 0x004fd000078e0202 */
[----:B------:R-:W-:Y:S02]  /*e710*/  @P0 IMAD.WIDE R2, R8, R2, c[0x0][0x508] ;  /* 0x0001420008020625 */ /* 0x000fe400078e0202 */
[----:B------:R-:W2:Y:S04]  /*e720*/  @P1 LDG.E R0, [R6.64] ;  /* 0x0000000806001981 */ /* 0x000ea8000c1e1900 */
[----:B------:R1:W5:Y:S01]  /*e730*/  @P0 LDG.E R18, [R2.64] ;  /* 0x0000000802120981 */ /* 0x000362000c1e1900 */
[----:B------:R-:W-:Y:S02]  /*e740*/  CS2R R4, SRZ ;  /* 0x0000000000047805 */ /* 0x000fe4000001ff00 */
[--C-:B--2---:R-:W-:Y:S01]  /*e750*/  @P1 SHF.R.S32.HI R5, RZ, 0x1f, R0.reuse ;  /* 0x0000001fff051819 */ /* 0x104fe20000011400 */
[----:B------:R-:W-:Y:S01]  /*e760*/  @P1 IMAD.MOV.U32 R4, RZ, RZ, R0 ;  /* 0x000000ffff041224 */ /* 0x000fe200078e0000 */
[----:B------:R-:W-:Y:S05]  /*e770*/  @P0 BRA `(.L_x_36) ;  /* 0x0000004000000947 */ /* 0x000fea0003800000 */
[----:B-1----:R-:W-:Y:S05]  /*e780*/  @!P1 BRA `(.L_x_36) ;  /* 0x0000003000009947 */ /* 0x002fea0003800000 */
[----:B------:R1:W2:Y:S04]  /*e790*/  LDG.E R0, [R6.64] ;  /* 0x0000000806007981 */ /* 0x0002a8000c1e1900 */
[----:B-1----:R-:W2:Y:S02]  /*e7a0*/  LDG.E R6, [R6.64+0x4] ;  /* 0x0000040806067981 */ /* 0x002ea4000c1e1900 */
[----:B--2--5:R-:W-:-:S02]  /*e7b0*/  IADD3 R18, -R0, R6, RZ ;  /* 0x0000000600127210 */ /* 0x024fc40007ffe1ff */
.L_x_36:
[----:B-1----:R-:W1:Y:S01]  /*e7c0*/  S2R R12, SR_TID.X ;  /* 0x00000000000c7919 */ /* 0x002e620000002100 */
[----:B------:R-:W-:Y:S01]  /*e7d0*/  SHF.R.S32.HI R0, RZ, 0x1f, R8 ;  /* 0x0000001fff007819 */ /* 0x000fe20000011408 */
[----:B------:R-:W-:Y:S01]  /*e7e0*/  BSSY B0, `(.L_x_37) ;  /* 0x0000028000007945 */ /* 0x000fe20003800000 */
[----:B------:R-:W-:-:S02]  /*e7f0*/  SEL R10, R8, RZ, !P1 ;  /* 0x000000ff080a7207 */ /* 0x000fc40004800000 */
[----:B------:R-:W-:Y:S02]  /*e800*/  SEL R11, R0, RZ, !P1 ;  /* 0x000000ff000b7207 */ /* 0x000fe40004800000 */
[----:B-1----:R-:W-:-:S13]  /*e810*/  ISETP.GE.AND P0, PT, R12, 0x80, PT ;  /* 0x000000800c00780c */ /* 0x002fda0003f06270 */
[----:B------:R-:W-:Y:S05]  /*e820*/  @P0 BRA `(.L_x_38) ;  /* 0x0000023000000947 */ /* 0x000fea0003800000 */
[----:B------:R-:W1:Y:S01]  /*e830*/  S2R R9, SR_CTAID.X ;  /* 0x0000000000097919 */ /* 0x000e620000002500 */
[----:B-----5:R-:W-:Y:S01]  /*e840*/  IMAD R0, R18, c[0x0][0x4e8], RZ ;  /* 0x00013a0012007a24 */ /* 0x020fe200078e02ff */
[----:B-1----:R-:W-:-:S04]  /*e850*/  LEA R9, R9, R12, 0x7 ;  /* 0x0000000c09097211 */ /* 0x002fc800078e38ff */
[----:B------:R-:W-:-:S13]  /*e860*/  ISETP.GE.AND P0, PT, R9, R0, PT ;  /* 0x000000000900720c */ /* 0x000fda0003f06270 */
[----:B------:R-:W-:Y:S05]  /*e870*/  @P0 BRA `(.L_x_38) ;  /* 0x000001e000000947 */ /* 0x000fea0003800000 */
[----:B------:R-:W1:Y:S01]  /*e880*/  S2R R8, SR_CTAID.Y ;  /* 0x0000000000087919 */ /* 0x000e620000002600 */
[----:B------:R-:W-:Y:S01]  /*e890*/  MOV R0, c[0x0][0x4e8] ;  /* 0x00013a0000007a02 */ /* 0x000fe20000000f00 */
[----:B------:R-:W-:Y:S01]  /*e8a0*/  IMAD.MOV.U32 R3, RZ, RZ, R5 ;  /* 0x000000ffff037224 */ /* 0x000fe200078e0005 */
[----:B------:R-:W-:Y:S02]  /*e8b0*/  MOV R2, R4 ;  /* 0x0000000400027202 */ /* 0x000fe40000000f00 */
[----:B------:R-:W-:-:S13]  /*e8c0*/  ISETP.NE.AND P0, PT, R0, 0x1, PT ;  /* 0x000000010000780c */ /* 0x000fda0003f05270 */
[----:B------:R-:W-:Y:S01]  /*e8d0*/  @P0 IMAD.HI.U32 R7, R9, c[0x0][0x4ec], RZ ;  /* 0x00013b0009070a27 */ /* 0x000fe200078e00ff */
[----:B-1----:R-:W-:-:S03]  /*e8e0*/  SHF.R.S32.HI R0, RZ, 0x1f, R8 ;  /* 0x0000001fff007819 */ /* 0x002fc60000011408 */
[----:B------:R-:W-:-:S04]  /*e8f0*/  IMAD.WIDE.U32 R2, R8, c[0x0][0x490], R2 ;  /* 0x0001240008027a25 */ /* 0x000fc800078e0002 */
[----:B------:R-:W-:Y:S02]  /*e900*/  IMAD R6, R0, c[0x0][0x490], RZ ;  /* 0x0001240000067a24 */ /* 0x000fe400078e02ff */
[----:B------:R-:W-:Y:S01]  /*e910*/  IMAD.MOV.U32 R0, RZ, RZ, R9 ;  /* 0x000000ffff007224 */ /* 0x000fe200078e0009 */
[----:B------:R-:W-:Y:S01]  /*e920*/  @P0 SHF.R.U32.HI R0, RZ, c[0x0][0x4f0], R7 ;  /* 0x00013c00ff000a19 */ /* 0x000fe20000011607 */
[----:B------:R-:W-:Y:S02]  /*e930*/  IMAD R6, R8, c[0x0][0x494], R6 ;  /* 0x0001250008067a24 */ /* 0x000fe400078e0206 */
[----:B------:R-:W-:Y:S01]  /*e940*/  IMAD R8, R11, c[0x0][0x498], RZ ;  /* 0x000126000b087a24 */ /* 0x000fe200078e02ff */
[----:B------:R-:W-:Y:S01]  /*e950*/  IADD3 R7, -R0, RZ, RZ ;  /* 0x000000ff00077210 */ /* 0x000fe20007ffe1ff */
[----:B------:R-:W-:Y:S02]  /*e960*/  IMAD.IADD R3, R6, 0x1, R3 ;  /* 0x0000000106037824 */ /* 0x000fe400078e0203 */
[----:B------:R-:W-:-:S02]  /*e970*/  IMAD R8, R10, c[0x0][0x49c], R8 ;  /* 0x000127000a087a24 */ /* 0x000fc400078e0208 */
[----:B------:R-:W-:Y:S01]  /*e980*/  IMAD R6, R7, c[0x0][0x4e8], R9 ;  /* 0x00013a0007067a24 */ /* 0x000fe200078e0209 */
[----:B------:R-:W-:Y:S01]  /*e990*/  SHF.R.S32.HI R9, RZ, 0x1f, R0 ;  /* 0x0000001fff097819 */ /* 0x000fe20000011400 */
[----:B------:R-:W-:-:S03]  /*e9a0*/  IMAD.WIDE.U32 R2, R10, c[0x0][0x498], R2 ;  /* 0x000126000a027a25 */ /* 0x000fc600078e0002 */
[----:B------:R-:W-:Y:S02]  /*e9b0*/  SHF.R.S32.HI R7, RZ, 0x1f, R6 ;  /* 0x0000001fff077819 */ /* 0x000fe40000011406 */
[----:B------:R-:W-:-:S03]  /*e9c0*/  IADD3 R2, P0, R0, R2, RZ ;  /* 0x0000000200027210 */ /* 0x000fc60007f1e0ff */
[----:B------:R-:W-:Y:S01]  /*e9d0*/  IMAD R0, R7, c[0x0][0x488], RZ ;  /* 0x0001220007007a24 */ /* 0x000fe200078e02ff */
[----:B------:R-:W-:-:S03]  /*e9e0*/  IADD3.X R3, R9, R3, R8, P0, !PT ;  /* 0x0000000309037210 */ /* 0x000fc600007fe408 */
[C---:B------:R-:W-:Y:S02]  /*e9f0*/  IMAD R0, R6.reuse, c[0x0][0x48c], R0 ;  /* 0x0001230006007a24 */ /* 0x040fe400078e0200 */
[----:B------:R-:W-:-:S05]  /*ea00*/  IMAD.WIDE.U32 R2, R6, c[0x0][0x488], R2 ;  /* 0x0001220006027a25 */ /* 0x000fca00078e0002 */
[----:B------:R-:W-:Y:S02]  /*ea10*/  IADD3 R0, R3, R0, RZ ;  /* 0x0000000003007210 */ /* 0x000fe40007ffe0ff */
[----:B------:R-:W-:-:S04]  /*ea20*/  LEA R6, P0, R2, c[0x0][0x450], 0x2 ;  /* 0x0001140002067a11 */ /* 0x000fc800078010ff */
[----:B------:R-:W-:Y:S02]  /*ea30*/  LEA.HI.X R7, R2, c[0x0][0x454], R0, 0x2, P0 ;  /* 0x0001150002077a11 */ /* 0x000fe400000f1400 */
[----:B------:R-:W-:-:S05]  /*ea40*/  MOV R0, 0xff800000 ;  /* 0xff80000000007802 */ /* 0x000fca0000000f00 */
[----:B------:R1:W-:Y:S02]  /*ea50*/  STG.E [R6.64], R0 ;  /* 0x0000000006007986 */ /* 0x0003e4000c101908 */
.L_x_38:
[----:B------:R-:W-:Y:S05]  /*ea60*/  BSYNC B0 ;  /* 0x0000000000007941 */ /* 0x000fea0003800000 */
.L_x_37:
[----:B-1----:R-:W1:Y:S01]  /*ea70*/  S2R R6, SR_CTAID.Y ;  /* 0x0000000000067919 */ /* 0x002e620000002600 */
[----:B------:R-:W-:Y:S01]  /*ea80*/  IMAD R0, R5, c[0x0][0x3a0], RZ ;  /* 0x0000e80005007a24 */ /* 0x000fe200078e02ff */
[----:B------:R-:W-:Y:S01]  /*ea90*/  SHF.R.S32.HI R5, RZ, 0x1f, R12 ;  /* 0x0000001fff057819 */ /* 0x000fe2000001140c */
[C---:B------:R-:W-:Y:S01]  /*eaa0*/  IMAD.WIDE.U32 R2, R4.reuse, c[0x0][0x3a0], RZ ;  /* 0x0000e80004027a25 */ /* 0x040fe200078e00ff */
[----:B------:R-:W2:Y:S02]  /*eab0*/  S2R R13, SR_CTAID.X ;  /* 0x00000000000d7919 */ /* 0x000ea40000002500 */
[----:B------:R-:W-:Y:S01]  /*eac0*/  LEA.HI R5, R5, R12, RZ, 0x3 ;  /* 0x0000000c05057211 */ /* 0x000fe200078f18ff */
[----:B------:R-:W-:Y:S02]  /*ead0*/  IMAD R0, R4, c[0x0][0x3a4], R0 ;  /* 0x0000e90004007a24 */ /* 0x000fe400078e0200 */
[----:B------:R-:W-:Y:S01]  /*eae0*/  IMAD.MOV.U32 R8, RZ, RZ, c[0x0][0x4e8] ;  /* 0x00013a00ff087624 */ /* 0x000fe200078e00ff */
[----:B------:R-:W-:Y:S01]  /*eaf0*/  LOP3.LUT R4, R5, 0xfffffff8, RZ, 0xc0, !PT ;  /* 0xfffffff805047812 */ /* 0x000fe200078ec0ff */
[----:B------:R-:W-:Y:S01]  /*eb00*/  IMAD.IADD R3, R3, 0x1, R0 ;  /* 0x0000000103037824 */ /* 0x000fe200078e0200 */
[----:B------:R-:W-:Y:S01]  /*eb10*/  SHF.R.S32.HI R9, RZ, 0x3, R5 ;  /* 0x00000003ff097819 */ /* 0x000fe20000011405 */
[----:B-----5:R-:W-:Y:S01]  /*eb20*/  IMAD R18, R18, c[0x0][0x4e8], RZ ;  /* 0x00013a0012127a24 */ /* 0x020fe200078e02ff */
[----:B------:R-:W-:Y:S01]  /*eb30*/  ISETP.NE.AND P0, PT, R8, 0x1, PT ;  /* 0x000000010800780c */ /* 0x000fe20003f05270 */
[----:B------:R-:W-:-:S04]  /*eb40*/  IMAD.IADD R8, R12, 0x1, -R4 ;  /* 0x000000010c087824 */ /* 0x000fc800078e0a04 */
[----:B------:R-:W-:Y:S01]  /*eb50*/  IMAD R4, R8, 0x10, R9 ;  /* 0x0000001008047824 */ /* 0x000fe200078e0209 */
[----:B-1----:R-:W-:Y:S01]  /*eb60*/  SHF.R.S32.HI R7, RZ, 0x1f, R6 ;  /* 0x0000001fff077819 */ /* 0x002fe20000011406 */
[----:B------:R-:W-:-:S04]  /*eb70*/  IMAD.WIDE.U32 R2, R6, c[0x0][0x3e8], R2 ;  /* 0x0000fa0006027a25 */ /* 0x000fc800078e0002 */
[----:B------:R-:W-:Y:S02]  /*eb80*/  IMAD R0, R7, c[0x0][0x3e8], RZ ;  /* 0x0000fa0007007a24 */ /* 0x000fe400078e02ff */
[----:B--2---:R-:W-:Y:S02]  /*eb90*/  IMAD R4, R13, 0x80, R4 ;  /* 0x000000800d047824 */ /* 0x004fe400078e0204 */
[----:B------:R-:W-:Y:S02]  /*eba0*/  IMAD R0, R6, c[0x0][0x3ec], R0 ;  /* 0x0000fb0006007a24 */ /* 0x000fe400078e0200 */
[----:B------:R-:W-:-:S04]  /*ebb0*/  @P0 IMAD.HI.U32 R5, R4, c[0x0][0x4ec], RZ ;  /* 0x00013b0004050a27 */ /* 0x000fc800078e00ff */
[----:B------:R-:W-:Y:S02]  /*ebc0*/  IMAD.IADD R3, R0, 0x1, R3 ;  /* 0x0000000100037824 */ /* 0x000fe400078e0203 */
[----:B------:R-:W-:Y:S01]  /*ebd0*/  IMAD.MOV.U32 R0, RZ, RZ, R4 ;  /* 0x000000ffff007224 */ /* 0x000fe200078e0004 */
[----:B------:R-:W-:Y:S01]  /*ebe0*/  @P0 SHF.R.U32.HI R0, RZ, c[0x0][0x4f0], R5 ;  /* 0x00013c00ff000a19 */ /* 0x000fe20000011605 */
[----:B------:R-:W-:Y:S02]  /*ebf0*/  IMAD R6, R11, c[0x0][0x3f0], RZ ;  /* 0x0000fc000b067a24 */ /* 0x000fe400078e02ff */
[----:B------:R-:W-:-:S04]  /*ec00*/  IMAD.WIDE.U32 R2, R10, c[0x0][0x3f0], R2 ;  /* 0x0000fc000a027a25 */ /* 0x000fc800078e0002 */
[----:B------:R-:W-:Y:S01]  /*ec10*/  IMAD R7, R10, c[0x0][0x3f4], R6 ;  /* 0x0000fd000a077a24 */ /* 0x000fe200078e0206 */
[--C-:B------:R-:W-:Y:S01]  /*ec20*/  SHF.R.S32.HI R6, RZ, 0x1f, R0.reuse ;  /* 0x0000001fff067819 */ /* 0x100fe20000011400 */
[----:B------:R-:W-:Y:S02]  /*ec30*/  IMAD.MOV R5, RZ, RZ, -R0 ;  /* 0x000000ffff057224 */ /* 0x000fe400078e0a00 */
[----:B------:R-:W-:Y:S02]  /*ec40*/  IMAD.IADD R3, R3, 0x1, R7 ;  /* 0x0000000103037824 */ /* 0x000fe400078e0207 */
[----:B------:R-:W-:Y:S02]  /*ec50*/  IMAD R5, R5, c[0x0][0x4e8], R4 ;  /* 0x00013a0005057a24 */ /* 0x000fe400078e0204 */
[----:B------:R-:W-:Y:S02]  /*ec60*/  IMAD R6, R6, c[0x0][0x3e0], RZ ;  /* 0x0000f80006067a24 */ /* 0x000fe400078e02ff */
[----:B------:R-:W-:Y:S01]  /*ec70*/  IMAD.WIDE.U32 R2, R0, c[0x0][0x3e0], R2 ;  /* 0x0000f80000027a25 */ /* 0x000fe200078e0002 */
[----:B------:R-:W-:-:S03]  /*ec80*/  SHF.R.S32.HI R4, RZ, 0x1f, R5 ;  /* 0x0000001fff047819 */ /* 0x000fc60000011405 */
[----:B------:R-:W-:-:S04]  /*ec90*/  IMAD R0, R0, c[0x0][0x3e4], R6 ;  /* 0x0000f90000007a24 */ /* 0x000fc800078e0206 */
[----:B------:R-:W-:Y:S02]  /*eca0*/  IMAD.IADD R3, R3, 0x1, R0 ;  /* 0x0000000103037824 */ /* 0x000fe400078e0200 */
[----:B------:R-:W-:Y:S02]  /*ecb0*/  IMAD R0, R4, c[0x0][0x3d8], RZ ;  /* 0x0000f60004007a24 */ /* 0x000fe400078e02ff */
[----:B------:R-:W-:-:S04]  /*ecc0*/  IMAD.WIDE.U32 R2, R5, c[0x0][0x3d8], R2 ;  /* 0x0000f60005027a25 */ /* 0x000fc800078e0002 */
[----:B------:R-:W-:Y:S01]  /*ecd0*/  IMAD R0, R5, c[0x0][0x3dc], R0 ;  /* 0x0000f70005007a24 */ /* 0x000fe200078e0200 */
[----:B------:R-:W-:-:S03]  /*ece0*/  LEA R4, P0, R2, c[0x0][0x380], 0x1 ;  /* 0x0000e00002047a11 */ /* 0x000fc600078008ff */
[----:B------:R-:W-:Y:S02]  /*ecf0*/  IMAD.IADD R3, R3, 0x1, R0 ;  /* 0x0000000103037824 */ /* 0x000fe400078e0200 */
[----:B------:R-:W1:Y:S01]  /*ed00*/  SHFL.IDX PT, R6, R4, RZ, 0x181f ;  /* 0x00181fff04067589 */ /* 0x000e6200000e0000 */
[----:B------:R-:W-:Y:S02]  /*ed10*/  IMAD.SHL.U32 R0, R8, 0x8, RZ ;  /* 0x0000000808007824 */ /* 0x000fe400078e00ff */
[----:B------:R-:W-:Y:S01]  /*ed20*/  LEA.HI.X R3, R2, c[0x0][0x384], R3, 0x1, P0 ;  /* 0x0000e10002037a11 */ /* 0x000fe200000f0c03 */
[----:B------:R-:W-:Y:S01]  /*ed30*/  IMAD R2, R13, 0x80, R9 ;  /* 0x000000800d027824 */ /* 0x000fe200078e0209 */
[----:B------:R-:W-:Y:S01]  /*ed40*/  SHFL.IDX PT, R5, R4, 0x1, 0x181f ;  /* 0x00381f0004057f89 */ /* 0x000fe200000e0000 */
[----:B------:R-:W-:Y:S02]  /*ed50*/  ISETP.GE.AND P0, PT, R0, c[0x0][0x3c8], PT ;  /* 0x0000f20000007a0c */ /* 0x000fe40003f06270 */
[----:B------:R-:W-:Y:S01]  /*ed60*/  SHF.R.S32.HI R19, RZ, 0x1f, R0 ;  /* 0x0000001fff137819 */ /* 0x000fe20000011400 */
[----:B------:R-:W2:Y:S01]  /*ed70*/  SHFL.IDX PT, R7, R3, RZ, 0x181f ;  /* 0x00181fff03077589 */ /* 0x000ea200000e0000 */
[----:B------:R-:W-:-:S02]  /*ed80*/  ISETP.GE.OR P2, PT, R2, R18, P0 ;  /* 0x000000120200720c */ /* 0x000fc40000746670 */
[C---:B------:R-:W-:Y:S01]  /*ed90*/  IADD3 R8, R2.reuse, 0x10, RZ ;  /* 0x0000001002087810 */ /* 0x040fe20007ffe0ff */
[----:B------:R-:W3:Y:S01]  /*eda0*/  SHFL.IDX PT, R9, R3, 0x1, 0x181f ;  /* 0x00381f0003097f89 */ /* 0x000ee200000e0000 */
[----:B------:R-:W-:Y:S02]  /*edb0*/  IADD3 R14, R2, 0x20, RZ ;  /* 0x00000020020e7810 */ /* 0x000fe40007ffe0ff */
[-C--:B------:R-:W-:Y:S01]  /*edc0*/  ISETP.GE.OR P4, PT, R8, R18.reuse, P0 ;  /* 0x000000120800720c */ /* 0x080fe20000786670 */
[----:B------:R-:W-:Y:S01]  /*edd0*/  SHFL.IDX PT, R12, R3, 0x2, 0x181f ;  /* 0x00581f00030c7f89 */ /* 0x000fe200000e0000 */
[C---:B------:R-:W-:Y:S02]  /*ede0*/  IADD3 R10, R2.reuse, 0x40, RZ ;  /* 0x00000040020a7810 */ /* 0x040fe40007ffe0ff */
[----:B------:R-:W-:Y:S01]  /*edf0*/  IADD3 R13, R2, 0x30, RZ ;  /* 0x00000030020d7810 */ /* 0x000fe20007ffe0ff */
[----:B------:R-:W4:Y:S01]  /*ee00*/  SHFL.IDX PT, R8, R4, 0x2, 0x181f ;  /* 0x00581f0004087f89 */ /* 0x000f2200000e0000 */
[----:B------:R-:W-:-:S02]  /*ee10*/  ISETP.GE.OR P3, PT, R14, R18, P0 ;  /* 0x000000120e00720c */ /* 0x000fc40000766670 */
[----:B-1----:R-:W-:Y:S01]  /*ee20*/  @!P2 LEA R6, P1, R0, R6, 0x1 ;  /* 0x000000060006a211 */ /* 0x002fe200078208ff */
[----:B------:R-:W-:Y:S01]  /*ee30*/  SHFL.IDX PT, R11, R4, 0x3, 0x181f ;  /* 0x00781f00040b7f89 */ /* 0x000fe200000e0000 */
[----:B------:R-:W-:-:S03]  /*ee40*/  ISETP.GE.OR P6, PT, R10, R18, P0 ;  /* 0x000000120a00720c */ /* 0x000fc600007c6670 */
[----:B------:R-:W-:Y:S01]  /*ee50*/  SHFL.IDX PT, R14, R3, 0x3, 0x181f ;  /* 0x00781f00030e7f89 */ /* 0x000fe200000e0000 */
[----:B--2---:R-:W-:-:S03]  /*ee60*/  @!P2 LEA.HI.X R7, R0, R7, R19, 0x1, P1 ;  /* 0x000000070007a211 */ /* 0x004fc600008f0c13 */
[----:B------:R-:W1:Y:S01]  /*ee70*/  SHFL.IDX PT, R10, R4, 0x4, 0x181f ;  /* 0x00981f00040a7f89 */ /* 0x000e6200000e0000 */
[----:B------:R-:W-:-:S03]  /*ee80*/  ISETP.GE.OR P1, PT, R13, R18, P0 ;  /* 0x000000120d00720c */ /* 0x000fc60000726670 */
[----:B------:R2:W-:Y:S04]  /*ee90*/  @!P2 ST.E.128 [R6.64], RZ ;  /* 0x000000ff0600a985 */ /* 0x0005e8000c101d08 */
[----:B------:R-:W-:Y:S04]  /*eea0*/  SHFL.IDX PT, R13, R4, 0x5, 0x181f ;  /* 0x00b81f00040d7f89 */ /* 0x000fe800000e0000 */
[----:B------:R-:W1:Y:S04]  /*eeb0*/  SHFL.IDX PT, R17, R3, 0x4, 0x181f ;  /* 0x00981f0003117f89 */ /* 0x000e6800000e0000 */
[----:B------:R-:W1:Y:S04]  /*eec0*/  SHFL.IDX PT, R16, R3, 0x5, 0x181f ;  /* 0x00b81f0003107f89 */ /* 0x000e6800000e0000 */
[----:B------:R-:W-:Y:S04]  /*eed0*/  SHFL.IDX PT, R15, R3, 0x6, 0x181f ;  /* 0x00d81f00030f7f89 */ /* 0x000fe800000e0000 */
[----:B------:R-:W-:Y:S01]  /*eee0*/  SHFL.IDX PT, R3, R3, 0x7, 0x181f ;  /* 0x00f81f0003037f89 */ /* 0x000fe200000e0000 */
[----:B--2---:R-:W-:-:S02]  /*eef0*/  @!P4 LEA R6, P2, R0, R5, 0x1 ;  /* 0x000000050006c211 */ /* 0x004fc400078408ff */
[----:B------:R-:W-:Y:S01]  /*ef00*/  IADD3 R7, R2, 0x50, RZ ;  /* 0x0000005002077810 */ /* 0x000fe20007ffe0ff */
[----:B------:R-:W2:Y:S03]  /*ef10*/  SHFL.IDX PT, R5, R4, 0x6, 0x181f ;  /* 0x00d81f0004057f89 */ /* 0x000ea600000e0000 */
[----:B------:R-:W-:Y:S01]  /*ef20*/  ISETP.GE.OR P5, PT, R7, R18, P0 ;  /* 0x000000120700720c */ /* 0x000fe200007a6670 */
[----:B------:R-:W2:Y:S01]  /*ef30*/  SHFL.IDX PT, R4, R4, 0x7, 0x181f ;  /* 0x00f81f0004047f89 */ /* 0x000ea200000e0000 */
[----:B---3--:R-:W-:Y:S02]  /*ef40*/  @!P4 LEA.HI.X R7, R0, R9, R19, 0x1, P2 ;  /* 0x000000090007c211 */ /* 0x008fe400010f0c13 */
[----:B------:R-:W-:Y:S02]  /*ef50*/  IADD3 R9, R2, 0x60, RZ ;  /* 0x0000006002097810 */ /* 0x000fe40007ffe0ff */
[----:B----4-:R-:W-:Y:S01]  /*ef60*/  @!P3 LEA R8, P2, R0, R8, 0x1 ;  /* 0x000000080008b211 */ /* 0x010fe200078408ff */
[----:B------:R3:W-:Y:S01]  /*ef70*/  @!P4 ST.E.128 [R6.64], RZ ;  /* 0x000000ff0600c985 */ /* 0x0007e2000c101d08 */
[----:B------:R-:W-:-:S02]  /*ef80*/  ISETP.GE.OR P4, PT, R9, R18, P0 ;  /* 0x000000120900720c */ /* 0x000fc40000786670 */
[----:B------:R-:W-:Y:S02]  /*ef90*/  @!P3 LEA.HI.X R9, R0, R12, R19, 0x1, P2 ;  /* 0x0000000c0009b211 */ /* 0x000fe400010f0c13 */
[----:B------:R-:W-:-:S03]  /*efa0*/  IADD3 R2, R2, 0x70, RZ ;  /* 0x0000007002027810 */ /* 0x000fc60007ffe0ff */
[----:B------:R4:W-:Y:S01]  /*efb0*/  @!P3 ST.E.128 [R8.64], RZ ;  /* 0x000000ff0800b985 */ /* 0x0009e2000c101d08 */
[----:B------:R-:W-:Y:S02]  /*efc0*/  ISETP.GE.OR P0, PT, R2, R18, P0 ;  /* 0x000000120200720c */ /* 0x000fe40000706670 */
[C---:B-1----:R-:W-:Y:S02]  /*efd0*/  @!P6 LEA R10, P3, R0.reuse, R10, 0x1 ;  /* 0x0000000a000ae211 */ /* 0x042fe400078608ff */
[C---:B---3--:R-:W-:Y:S02]  /*efe0*/  @!P1 LEA R6, P2, R0.reuse, R11, 0x1 ;  /* 0x0000000b00069211 */ /* 0x048fe400078408ff */
[C-C-:B------:R-:W-:Y:S02]  /*eff0*/  @!P6 LEA.HI.X R11, R0.reuse, R17, R19.reuse, 0x1, P3 ;  /* 0x00000011000be211 */ /* 0x140fe400018f0c13 */
[C---:B------:R-:W-:Y:S02]  /*f000*/  @!P1 LEA.HI.X R7, R0.reuse, R14, R19, 0x1, P2 ;  /* 0x0000000e00079211 */ /* 0x040fe400010f0c13 */
[----:B----4-:R-:W-:-:S03]  /*f010*/  @!P5 LEA R8, P2, R0, R13, 0x1 ;  /* 0x0000000d0008d211 */ /* 0x010fc600078408ff */
[----:B------:R2:W-:Y:S01]  /*f020*/  @!P1 ST.E.128 [R6.64], RZ ;  /* 0x000000ff06009985 */ /* 0x0005e2000c101d08 */
[----:B------:R-:W-:-:S03]  /*f030*/  @!P5 LEA.HI.X R9, R0, R16, R19, 0x1, P2 ;  /* 0x000000100009d211 */ /* 0x000fc600010f0c13 */
[----:B------:R1:W-:Y:S04]  /*f040*/  @!P6 ST.E.128 [R10.64], RZ ;  /* 0x000000ff0a00e985 */ /* 0x0003e8000c101d08 */
[----:B------:R1:W-:Y:S01]  /*f050*/  @!P5 ST.E.128 [R8.64], RZ ;  /* 0x000000ff0800d985 */ /* 0x0003e2000c101d08 */
[----:B--2---:R-:W-:-:S04]  /*f060*/  @!P4 LEA R6, P1, R0, R5, 0x1 ;  /* 0x000000050006c211 */ /* 0x004fc800078208ff */
[----:B------:R-:W-:-:S05]  /*f070*/  @!P4 LEA.HI.X R7, R0, R15, R19, 0x1, P1 ;  /* 0x0000000f0007c211 */ /* 0x000fca00008f0c13 */
[----:B------:R1:W-:Y:S01]  /*f080*/  @!P4 ST.E.128 [R6.64], RZ ;  /* 0x000000ff0600c985 */ /* 0x0003e2000c101d08 */
[----:B------:R-:W-:Y:S05]  /*f090*/  @P0 EXIT ;  /* 0x000000000000094d */ /* 0x000fea0003800000 */
[----:B------:R-:W-:-:S04]  /*f0a0*/  LEA R2, P0, R0, R4, 0x1 ;  /* 0x0000000400027211 */ /* 0x000fc800078008ff */
[----:B------:R-:W-:-:S05]  /*f0b0*/  LEA.HI.X R3, R0, R3, R19, 0x1, P0 ;  /* 0x0000000300037211 */ /* 0x000fca00000f0c13 */
[----:B------:R-:W-:Y:S01]  /*f0c0*/  ST.E.128 [R2.64], RZ ;  /* 0x000000ff02007985 */ /* 0x000fe2000c101d08 */
[----:B------:R-:W-:Y:S05]  /*f0d0*/  EXIT ;  /* 0x000000000000794d */ /* 0x000fea0003800000 */
.L_x_39:
        /* <DEDUP_REMOVED lines=10> */
.L_x_1471:


//--------------------- .text._ZN7cutlass13device_kernelIN5flash19enable_sm80_to_sm89INS1_16FlashAttnFwdSm80INS1_25CollectiveMainloopFwdSm80ILi4ELi1ELb0EN4cute5tupleIJNS5_1CILi128EEENS7_ILi112EEENS7_ILi64EEEEEELi64ENS_10bfloat16_tEfNS_4arch4Sm80ELb0ELb0ELb1ELb1ELb0ELb1ELb1ELb0EEENS1_21CollectiveEpilogueFwdINS6_IJS8_SA_S9_EEENS6_IJNS7_ILi1EEESI_SI_EEESC_SE_Li128ELb1ELb1ELb0ELb0EEENS1_19SingleTileSchedulerILb1ELb0ELb1ELi128EEEEEEEEEvNT_6ParamsE --------------------------
	.section	.text._ZN7cutlass13device_kernelIN5flash19enable_sm80_to_sm89INS1_16FlashAttnFwdSm80INS1_25CollectiveMainloopFwdSm80ILi4ELi1ELb0EN4cute5tupleIJNS5_1CILi128EEENS7_ILi112EEENS7_ILi64EEEEEELi64ENS_10bfloat16_tEfNS_4arch4Sm80ELb0ELb0ELb1ELb1ELb0ELb1ELb1ELb0EEENS1_21CollectiveEpilogueFwdINS6_IJS8_SA_S9_EEENS6_IJNS7_ILi1EEESI_SI_EEESC_SE_Li128ELb1ELb1ELb0ELb0EEENS1_19SingleTileSchedulerILb1ELb0ELb1ELi128EEEEEEEEEvNT_6ParamsE,"ax",@progbits
	.sectioninfo	@"SHI_REGISTERS=255"
	.align	128
.text._ZN7cutlass13device_kernelIN5flash19enable_sm80_to_sm89INS1_16FlashAttnFwdSm80INS1_25CollectiveMainloopFwdSm80ILi4ELi1ELb0EN4cute5tupleIJNS5_1CILi128EEENS7_ILi112EEENS7_ILi64EEEEEELi64ENS_10bfloat16_tEfNS_4arch4Sm80ELb0ELb0ELb1ELb1ELb0ELb1ELb1ELb0EEENS1_21CollectiveEpilogueFwdINS6_IJS8_SA_S9_EEENS6_IJNS7_ILi1EEESI_SI_EEESC_SE_Li128ELb1ELb1ELb0ELb0EEENS1_19SingleTileSchedulerILb1ELb0ELb1ELi128EEEEEEEEEvNT_6ParamsE:
        .type           _ZN7cutlass13device_kernelIN5flash19enable_sm80_to_sm89INS1_16FlashAttnFwdSm80INS1_25CollectiveMainloopFwdSm80ILi4ELi1ELb0EN4cute5tupleIJNS5_1CILi128EEENS7_ILi112EEENS7_ILi64EEEEEELi64ENS_10bfloat16_tEfNS_4arch4Sm80ELb0ELb0ELb1ELb1ELb0ELb1ELb1ELb0EEENS1_21CollectiveEpilogueFwdINS6_IJS8_SA_S9_EEENS6_IJNS7_ILi1EEESI_SI_EEESC_SE_Li128ELb1ELb1ELb0ELb0EEENS1_19SingleTileSchedulerILb1ELb0ELb1ELi128EEEEEEEEEvNT_6ParamsE,@function
        .size           _ZN7cutlass13device_kernelIN5flash19enable_sm80_to_sm89INS1_16FlashAttnFwdSm80INS1_25CollectiveMainloopFwdSm80ILi4ELi1ELb0EN4cute5tupleIJNS5_1CILi128EEENS7_ILi112EEENS7_ILi64EEEEEELi64ENS_10bfloat16_tEfNS_4arch4Sm80ELb0ELb0ELb1ELb1ELb0ELb1ELb1ELb0EEENS1_21CollectiveEpilogueFwdINS6_IJS8_SA_S9_EEENS6_IJNS7_ILi1EEESI_SI_EEESC_SE_Li128ELb1ELb1ELb0ELb0EEENS1_19SingleTileSchedulerILb1ELb0ELb1ELi128EEEEEEEEEvNT_6ParamsE,(.L_x_1472 - _ZN7cutlass13device_kernelIN5flash19enable_sm80_to_sm89INS1_16FlashAttnFwdSm80INS1_25CollectiveMainloopFwdSm80ILi4ELi1ELb0EN4cute5tupleIJNS5_1CILi128EEENS7_ILi112EEENS7_ILi64EEEEEELi64ENS_10bfloat16_tEfNS_4arch4Sm80ELb0ELb0ELb1ELb1ELb0ELb1ELb1ELb0EEENS1_21CollectiveEpilogueFwdINS6_IJS8_SA_S9_EEENS6_IJNS7_ILi1EEESI_SI_EEESC_SE_Li128ELb1ELb1ELb0ELb0EEENS1_19SingleTileSchedulerILb1ELb0ELb1ELi128EEEEEEEEEvNT_6ParamsE)
        .other          _ZN7cutlass13device_kernelIN5flash19enable_sm80_to_sm89INS1_16FlashAttnFwdSm80INS1_25CollectiveMainloopFwdSm80ILi4ELi1ELb0EN4cute5tupleIJNS5_1CILi128EEENS7_ILi112EEENS7_ILi64EEEEEELi64ENS_10bfloat16_tEfNS_4arch4Sm80ELb0ELb0ELb1ELb1ELb0ELb1ELb1ELb0EEENS1_21CollectiveEpilogueFwdINS6_IJS8_SA_S9_EEENS6_IJNS7_ILi1EEESI_SI_EEESC_SE_Li128ELb1ELb1ELb0ELb0EEENS1_19SingleTileSchedulerILb1ELb0ELb1ELi128EEEEEEEEEvNT_6ParamsE,@"STO_CUDA_ENTRY STV_DEFAULT"
_ZN7cutlass13device_kernelIN5flash19enable_sm80_to_sm89INS1_16FlashAttnFwdSm80INS1_25CollectiveMainloopFwdSm80ILi4ELi1ELb0EN4cute5tupleIJNS5_1CILi128EEENS7_ILi112EEENS7_ILi64EEEEEELi64ENS_10bfloat16_tEfNS_4arch4Sm80ELb0ELb0ELb1ELb1ELb0ELb1ELb1ELb0EEENS1_21CollectiveEpilogueFwdINS6_IJS8_SA_S9_EEENS6_IJNS7_ILi1EEESI_SI_EEESC_SE_Li128ELb1ELb1ELb0ELb0EEENS1_19SingleTileSchedulerILb1ELb0ELb1ELi128EEEEEEEEEvNT_6ParamsE:
        /* <DEDUP_REMOVED lines=17> */
.L_x_41:
        /* <DEDUP_REMOVED lines=8> */
.L_x_43:
[----:B------:R-:W-:-:S05]  /*0190*/  MOV R0, c[0x0][0x54c] ;  /* 0x0001530000007a02 */ /* 0x000fca0000000f00 */
.L_x_42:
[----:B-----5:R-:W-:Y:S01]  /*01a0*/  IMAD R0, R0, c[0x0][0x548], RZ ;  /* 0x0001520000007a24 */ /* 0x020fe200078e02ff */
[----:B-1----:R-:W-:-:S04]  /*01b0*/  SHF.L.U32 R2, R214, 0x7, RZ ;  /* 0x00000007d6027819 */ /* 0x002fc800000006ff */
[----:B------:R-:W-:-:S04]  /*01c0*/  ISETP.GE.AND P0, PT, R2, R0, PT ;  /* 0x000000000200720c */ /* 0x000fc80003f06270 */
[----:B------:R-:W-:-:S05]  /*01d0*/  SEL R0, R5, 0xffffffff, !P0 ;  /* 0xffffffff05007807 */ /* 0x000fca0004000000 */
[----:B------:R1:W-:Y:S01]  /*01e0*/  STL [R1+0x28], R0 ;  /* 0x0000280001007387 */ /* 0x0003e20000100800 */
[----:B------:R-:W-:Y:S05]  /*01f0*/  BRA `(.L_x_44) ;  /* 0x0000013000007947 */ /* 0x000fea0003800000 */
.L_x_40:
[----:B---3--:R-:W-:-:S04]  /*0200*/  ISETP.NE.U32.AND P0, PT, RZ, c[0x0][0x568], PT ;  /* 0x00015a00ff007a0c */ /* 0x008fc80003f05070 */
[----:B------:R-:W-:-:S13]  /*0210*/  ISETP.NE.AND.EX P0, PT, RZ, c[0x0][0x56c], PT, P0 ;  /* 0x00015b00ff007a0c */ /* 0x000fda0003f05300 */
[----:B------:R-:W-:Y:S05]  /*0220*/  @!P0 BRA `(.L_x_45) ;  /* 0x0000002000008947 */ /* 0x000fea0003800000 */
[----:B------:R1:W5:Y:S01]  /*0230*/  LDG.E R0, [R2.64] ;  /* 0x0000000a02007981 */ /* 0x000362000c1e1900 */
[----:B------:R-:W-:Y:S05]  /*0240*/  BRA `(.L_x_46) ;  /* 0x0000009000007947 */ /* 0x000fea0003800000 */
.L_x_45:
        /* <DEDUP_REMOVED lines=8> */
.L_x_47:
[----:B------:R-:W-:-:S05]  /*02d0*/  MOV R0, c[0x0][0x54c] ;  /* 0x0001530000007a02 */ /* 0x000fca0000000f00 */
.L_x_46:
[----:B-----5:R-:W-:Y:S01]  /*02e0*/  IMAD R0, R0, c[0x0][0x548], RZ ;  /* 0x0001520000007a24 */ /* 0x020fe200078e02ff */
[----:B-1----:R-:W-:-:S04]  /*02f0*/  SHF.L.U32 R2, R214, 0x7, RZ ;  /* 0x00000007d6027819 */ /* 0x002fc800000006ff */
[----:B------:R-:W-:-:S04]  /*0300*/  ISETP.GE.AND P0, PT, R2, R0, PT ;  /* 0x000000000200720c */ /* 0x000fc80003f06270 */
[----:B------:R-:W-:-:S05]  /*0310*/  SEL R0, R5, 0xffffffff, !P0 ;  /* 0xffffffff05007807 */ /* 0x000fca0004000000 */
[----:B------:R1:W-:Y:S04]  /*0320*/  STL [R1+0x28], R0 ;  /* 0x0000280001007387 */ /* 0x0003e80000100800 */
.L_x_44:
[----:B------:R-:W2:Y:S02]  /*0330*/  LDL R38, [R1+0x28] ;  /* 0x0000280001267983 */ /* 0x000ea40000100800 */
[----:B--2---:R-:W-:-:S13]  /*0340*/  ISETP.GE.AND P0, PT, R38, RZ, PT ;  /* 0x000000ff2600720c */ /* 0x004fda0003f06270 */
[----:B------:R-:W-:Y:S05]  /*0350*/  @!P0 EXIT ;  /* 0x000000000000894d */ /* 0x000fea0003800000 */
[----:B------:R-:W-:Y:S01]  /*0360*/  ISETP.NE.U32.AND P0, PT, RZ, c[0x0][0x370], PT ;  /* 0x0000dc00ff007a0c */ /* 0x000fe20003f05070 */
[----:B------:R-:W-:Y:S01]  /*0370*/  IMAD.MOV.U32 R187, RZ, RZ, RZ ;  /* 0x000000ffffbb7224 */ /* 0x000fe200078e00ff */
[----:B------:R-:W-:Y:S01]  /*0380*/  ISETP.NE.U32.AND P1, PT, RZ, c[0x0][0x360], PT ;  /* 0x0000d800ff007a0c */ /* 0x000fe20003f25070 */
[----:B------:R-:W-:Y:S01]  /*0390*/  IMAD.MOV.U32 R191, RZ, RZ, c[0x0][0x168] ;  /* 0x00005a00ffbf7624 */ /* 0x000fe200078e00ff */
[----:B------:R-:W-:Y:S01]  /*03a0*/  ISETP.NE.AND.EX P2, PT, RZ, c[0x0][0x374], PT, P0 ;  /* 0x0000dd00ff007a0c */ /* 0x000fe20003f45300 */
[----:B------:R-:W-:Y:S01]  /*03b0*/  IMAD.MOV.U32 R184, RZ, RZ, RZ ;  /* 0x000000ffffb87224 */ /* 0x000fe200078e00ff */
[----:B------:R-:W-:Y:S01]  /*03c0*/  ISETP.NE.AND.EX P0, PT, RZ, c[0x0][0x364], PT, P1 ;  /* 0x0000d900ff007a0c */ /* 0x000fe20003f05310 */
[----:B------:R-:W-:Y:S01]  /*03d0*/  IMAD.MOV.U32 R12, RZ, RZ, RZ ;  /* 0x000000ffff0c7224 */ /* 0x000fe200078e00ff */
[----:B------:R-:W-:Y:S01]  /*03e0*/  ISETP.NE.U32.AND P1, PT, RZ, c[0x0][0x348], PT ;  /* 0x0000d200ff007a0c */ /* 0x000fe20003f25070 */
[----:B------:R-:W-:Y:S01]  /*03f0*/  IMAD.WIDE R6, R38, R14, c[0x0][0x348] ;  /* 0x0000d20026067625 */ /* 0x000fe200078e020e */
[----:B------:R-:W-:-:S02]  /*0400*/  ISETP.NE.U32.AND P5, PT, RZ, c[0x0][0x350], PT ;  /* 0x0000d400ff007a0c */ /* 0x000fc40003fa5070 */
[----:B------:R-:W-:Y:S01]  /*0410*/  ISETP.NE.U32.AND P3, PT, RZ, c[0x0][0x358], PT ;  /* 0x0000d600ff007a0c */ /* 0x000fe20003f65070 */
[CC--:B------:R-:W-:Y:S01]  /*0420*/  IMAD.WIDE R4, R38.reuse, R14.reuse, c[0x0][0x350] ;  /* 0x0000d40026047625 */ /* 0x0c0fe200078e020e */
[----:B------:R-:W-:Y:S02]  /*0430*/  ISETP.NE.AND.EX P1, PT, RZ, c[0x0][0x34c], PT, P1 ;  /* 0x0000d300ff007a0c */ /* 0x000fe40003f25310 */
[----:B------:R-:W-:Y:S01]  /*0440*/  ISETP.NE.AND.EX P5, PT, RZ, c[0x0][0x354], PT, P5 ;  /* 0x0000d500ff007a0c */ /* 0x000fe20003fa5350 */
[CC--:B------:R-:W-:Y:S01]  /*0450*/  @P2 IMAD.WIDE R10, R38.reuse, R14.reuse, c[0x0][0x370] ;  /* 0x0000dc00260a2625 */ /* 0x0c0fe200078e020e */
[----:B------:R-:W-:Y:S02]  /*0460*/  ISETP.NE.AND.EX P3, PT, RZ, c[0x0][0x35c], PT, P3 ;  /* 0x0000d700ff007a0c */ /* 0x000fe40003f65330 */
[----:B------:R-:W-:Y:S01]  /*0470*/  MOV R190, RZ ;  /* 0x000000ff00be7202 */ /* 0x000fe20000000f00 */
[CC--:B------:R-:W-:Y:S01]  /*0480*/  @P0 IMAD.WIDE R8, R38.reuse, R14.reuse, c[0x0][0x360] ;  /* 0x0000d80026080625 */ /* 0x0c0fe200078e020e */
[----:B------:R2:W5:Y:S03]  /*0490*/  @P2 LDG.E R187, [R10.64] ;  /* 0x0000000a0abb2981 */ /* 0x000566000c1e1900 */
[----:B------:R-:W-:Y:S01]  /*04a0*/  IMAD.WIDE R2, R38, R14, c[0x0][0x358] ;  /* 0x0000d60026027625 */ /* 0x000fe200078e020e */
[----:B------:R2:W5:Y:S04]  /*04b0*/  @P0 LDG.E R191, [R8.64] ;  /* 0x0000000a08bf0981 */ /* 0x000568000c1e1900 */
[----:B------:R2:W5:Y:S04]  /*04c0*/  @P1 LDG.E R184, [R6.64] ;  /* 0x0000000a06b81981 */ /* 0x000568000c1e1900 */
[----:B------:R2:W5:Y:S04]  /*04d0*/  @P5 LDG.E R190, [R4.64] ;  /* 0x0000000a04be5981 */ /* 0x000568000c1e1900 */
[----:B------:R2:W5:Y:S04]  /*04e0*/  @P3 LDG.E R12, [R2.64] ;  /* 0x0000000a020c3981 */ /* 0x000568000c1e1900 */
[----:B------:R-:W3:Y:S01]  /*04f0*/  S2R R40, SR_CTAID.Y ;  /* 0x0000000000287919 */ /* 0x000ee20000002600 */
[----:B------:R-:W-:Y:S01]  /*0500*/  IMAD.MOV.U32 R13, RZ, RZ, c[0x0][0x1d0] ;  /* 0x00007400ff0d7624 */ /* 0x000fe200078e00ff */
[----:B-1----:R-:W-:-:S02]  /*0510*/  MOV R0, c[0x0][0x228] ;  /* 0x00008a0000007a02 */ /* 0x002fc40000000f00 */
[----:B---3--:R-:W-:Y:S01]  /*0520*/  SHF.R.S32.HI R219, RZ, 0x1f, R40 ;  /* 0x0000001fffdb7819 */ /* 0x008fe20000011428 */
[----:B------:R-:W-:Y:S05]  /*0530*/  @P0 BRA `(.L_x_48) ;  /* 0x0000004000000947 */ /* 0x000fea0003800000 */
[----:B--2---:R-:W-:Y:S05]  /*0540*/  @!P1 BRA `(.L_x_48) ;  /* 0x0000003000009947 */ /* 0x004fea0003800000 */
[----:B------:R1:W2:Y:S04]  /*0550*/  LDG.E R8, [R6.64] ;  /* 0x0000000a06087981 */ /* 0x0002a8000c1e1900 */
[----:B-1----:R-:W2:Y:S02]  /*0560*/  LDG.E R6, [R6.64+0x4] ;  /* 0x0000040a06067981 */ /* 0x002ea4000c1e1900 */
[----:B--2--5:R-:W-:Y:S02]  /*0570*/  IADD3 R191, -R8, R6, RZ ;  /* 0x0000000608bf7210 */ /* 0x024fe40007ffe1ff */
.L_x_48:
[----:B--2---:R-:W-:-:S04]  /*0580*/  ISETP.NE.U32.AND P0, PT, RZ, c[0x0][0x368], PT ;  /* 0x0000da00ff007a0c */ /* 0x004fc80003f05070 */
[----:B------:R-:W-:-:S13]  /*0590*/  ISETP.NE.AND.EX P0, PT, RZ, c[0x0][0x36c], PT, P0 ;  /* 0x0000db00ff007a0c */ /* 0x000fda0003f05300 */
[----:B------:R-:W-:Y:S05]  /*05a0*/  @!P0 BRA `(.L_x_49) ;  /* 0x0000003000008947 */ /* 0x000fea0003800000 */
[----:B------:R-:W-:-:S05]  /*05b0*/  IMAD.WIDE R4, R38, R14, c[0x0][0x368] ;  /* 0x0000da0026047625 */ /* 0x000fca00078e020e */
[----:B------:R1:W5:Y:S01]  /*05c0*/  LDG.E R13, [R4.64] ;  /* 0x0000000a040d7981 */ /* 0x000362000c1e1900 */
[----:B------:R-:W-:Y:S05]  /*05d0*/  BRA `(.L_x_50) ;  /* 0x0000004000007947 */ /* 0x000fea0003800000 */
.L_x_49:
[----:B------:R-:W-:Y:S05]  /*05e0*/  @!P5 BRA `(.L_x_50) ;  /* 0x000000300000d947 */ /* 0x000fea0003800000 */
[----:B------:R1:W2:Y:S04]  /*05f0*/  LDG.E R6, [R4.64] ;  /* 0x0000000a04067981 */ /* 0x0002a8000c1e1900 */
[----:B-1----:R-:W2:Y:S02]  /*0600*/  LDG.E R4, [R4.64+0x4] ;  /* 0x0000040a04047981 */ /* 0x002ea4000c1e1900 */
[----:B--2---:R-:W-:Y:S02]  /*0610*/  IADD3 R13, -R6, R4, RZ ;  /* 0x00000004060d7210 */ /* 0x004fe40007ffe1ff */
.L_x_50:
[----:B------:R2:W3:Y:S04]  /*0620*/  @P3 LDG.E R6, [R2.64] ;  /* 0x0000000a02063981 */ /* 0x0004e8000c1e1900 */
[----:B-1----:R2:W3:Y:S01]  /*0630*/  @P3 LDG.E R5, [R2.64+0x4] ;  /* 0x0000040a02053981 */ /* 0x0024e2000c1e1900 */
[----:B------:R-:W-:Y:S01]  /*0640*/  ISETP.NE.U32.AND P0, PT, RZ, c[0x0][0x378], PT ;  /* 0x0000de00ff007a0c */ /* 0x000fe20003f05070 */
[----:B-----5:R-:W-:-:S03]  /*0650*/  IMAD.MOV.U32 R167, RZ, RZ, R13 ;  /* 0x000000ffffa77224 */ /* 0x020fc600078e000d */
[----:B------:R-:W-:Y:S01]  /*0660*/  ISETP.NE.AND.EX P0, PT, RZ, c[0x0][0x37c], PT, P0 ;  /* 0x0000df00ff007a0c */ /* 0x000fe20003f05300 */
[----:B------:R-:W-:-:S12]  /*0670*/  IMAD.IADD R4, R13, 0x1, -R187 ;  /* 0x000000010d047824 */ /* 0x000fd800078e0abb */
[----:B--2---:R-:W-:-:S05]  /*0680*/  @P0 IMAD.WIDE R2, R38, R14, c[0x0][0x378] ;  /* 0x0000de0026020625 */ /* 0x004fca00078e020e */
[----:B------:R1:W5:Y:S02]  /*0690*/  @P0 LDG.E R167, [R2.64] ;  /* 0x0000000a02a70981 */ /* 0x000364000c1e1900 */
[----:B-1----:R-:W-:Y:S01]  /*06a0*/  MOV R2, RZ ;  /* 0x000000ff00027202 */ /* 0x002fe20000000f00 */
[----:B---3--:R-:W-:-:S04]  /*06b0*/  @P3 IMAD.IADD R0, R5, 0x1, -R6 ;  /* 0x0000000105003824 */ /* 0x008fc800078e0a06 */
[----:B------:R-:W-:-:S05]  /*06c0*/  IMAD.IADD R208, R4, 0x1, R0 ;  /* 0x0000000104d07824 */ /* 0x000fca00078e0200 */
[----:B------:R-:W-:-:S05]  /*06d0*/  IADD3 R3, R208, 0x6f, RZ ;  /* 0x0000006fd0037810 */ /* 0x000fca0007ffe0ff */
[----:B------:R-:W-:-:S05]  /*06e0*/  IMAD.HI R2, R3, -0x6db6db6d, R2 ;  /* 0x9249249303027827 */ /* 0x000fca00078e0202 */
[----:B------:R-:W-:-:S04]  /*06f0*/  SHF.R.U32.HI R3, RZ, 0x1f, R2 ;  /* 0x0000001fff037819 */ /* 0x000fc80000011602 */
[----:B------:R-:W-:Y:S01]  /*0700*/  LEA.HI.SX32 R7, R2, R3, 0x1a ;  /* 0x0000000302077211 */ /* 0x000fe200078fd2ff */
[----:B------:R-:W-:-:S04]  /*0710*/  IMAD.MOV R2, RZ, RZ, -R4 ;  /* 0x000000ffff027224 */ /* 0x000fc800078e0a04 */
[----:B------:R-:W-:Y:S01]  /*0720*/  IMAD R3, R7, 0x70, -R4 ;  /* 0x0000007007037824 */ /* 0x000fe200078e0a04 */
[----:B------:R-:W-:Y:S01]  /*0730*/  IMNMX R2, RZ, R2, !PT ;  /* 0x00000002ff027217 */ /* 0x000fe20007800200 */
[----:B------:R1:W-:Y:S03]  /*0740*/  STL [R1], R7 ;  /* 0x0000000701007387 */ /* 0x0003e60000100800 */
[----:B------:R-:W-:-:S04]  /*0750*/  IMNMX R3, R3, R0, PT ;  /* 0x0000000003037217 */ /* 0x000fc80003800200 */
[----:B------:R-:W-:Y:S02]  /*0760*/  ISETP.GT.AND P0, PT, R3, R2, PT ;  /* 0x000000020300720c */ /* 0x000fe40003f04270 */
[----:B------:R-:W-:-:S05]  /*0770*/  SHF.R.U32.HI R2, RZ, 0x4, R2 ;  /* 0x00000004ff027819 */ /* 0x000fca0000011602 */
[----:B------:R-:W-:-:S04]  /*0780*/  IMAD.WIDE.U32 R4, R2, 0x24924925, RZ ;  /* 0x2492492502047825 */ /* 0x000fc800078e00ff */
[----:B------:R-:W-:Y:S02]  /*0790*/  IMAD.MOV.U32 R164, RZ, RZ, R5 ;  /* 0x000000ffffa47224 */ /* 0x000fe400078e0005 */
[----:B------:R-:W-:Y:S02]  /*07a0*/  @P0 IADD3 R3, R3, 0x6f, RZ ;  /* 0x0000006f03030810 */ /* 0x000fe40007ffe0ff */
[----:B------:R-:W-:Y:S01]  /*07b0*/  @P0 MOV R2, RZ ;  /* 0x000000ff00020202 */ /* 0x000fe20000000f00 */
[----:B------:R-:W-:-:S04]  /*07c0*/  IMAD.MOV.U32 R6, RZ, RZ, R164 ;  /* 0x000000ffff067224 */ /* 0x000fc800078e00a4 */
[----:B------:R-:W-:-:S05]  /*07d0*/  @P0 IMAD.HI R2, R3, -0x6db6db6d, R2 ;  /* 0x9249249303020827 */ /* 0x000fca00078e0202 */
[----:B------:R-:W-:-:S04]  /*07e0*/  @P0 SHF.R.U32.HI R3, RZ, 0x1f, R2 ;  /* 0x0000001fff030819 */ /* 0x000fc80000011602 */
[----:B------:R-:W-:-:S04]  /*07f0*/  @P0 LEA.HI.SX32 R6, R2, R3, 0x1a ;  /* 0x0000000302060211 */ /* 0x000fc800078fd2ff */
[----:B------:R-:W-:-:S13]  /*0800*/  ISETP.GT.AND P0, PT, R6, R164, PT ;  /* 0x000000a40600720c */ /* 0x000fda0003f04270 */
[----:B------:R-:W-:Y:S05]  /*0810*/  @!P0 BRA `(.L_x_51) ;  /* 0x000077c000008947 */ /* 0x000fea0003800000 */
[----:B-1----:R-:W-:-:S04]  /*0820*/  ISETP.NE.U32.AND P0, PT, RZ, c[0x0][0x340], PT ;  /* 0x0000d000ff007a0c */ /* 0x002fc80003f05070 */
[----:B------:R-:W-:-:S13]  /*0830*/  ISETP.NE.AND.EX P4, PT, RZ, c[0x0][0x344], PT, P0 ;  /* 0x0000d100ff007a0c */ /* 0x000fda0003f85300 */
[----:B------:R-:W-:-:S05]  /*0840*/  @P4 IMAD.WIDE R2, R38, R14, c[0x0][0x340] ;  /* 0x0000d00026024625 */ /* 0x000fca00078e020e */
[----:B------:R1:W2:Y:S01]  /*0850*/  @P4 LDG.E R34, [R2.64] ;  /* 0x0000000a02224981 */ /* 0x0002a2000c1e1900 */
[----:B------:R-:W-:Y:S01]  /*0860*/  SHF.R.S32.HI R36, RZ, 0x1f, R216 ;  /* 0x0000001fff247819 */ /* 0x000fe200000114d8 */
[C---:B------:R-:W-:Y:S01]  /*0870*/  IMAD R7, R219.reuse, c[0x0][0x240], RZ ;  /* 0x00009000db077a24 */ /* 0x040fe200078e02ff */
[----:B------:R-:W-:Y:S01]  /*0880*/  SHF.R.S32.HI R30, RZ, 0x1f, R38 ;  /* 0x0000001fff1e7819 */ /* 0x000fe20000011426 */
[----:B------:R-:W-:Y:S01]  /*0890*/  IMAD.MOV.U32 R172, RZ, RZ, 0x70 ;  /* 0x00000070ffac7424 */ /* 0x000fe200078e00ff */
[----:B------:R-:W-:Y:S01]  /*08a0*/  IADD3 R39, R6, -0x1, RZ ;  /* 0xffffffff06277810 */ /* 0x000fe20007ffe0ff */
[----:B------:R-:W-:Y:S01]  /*08b0*/  IMAD.MOV.U32 R166, RZ, RZ, c[0x0][0x238] ;  /* 0x00008e00ffa67624 */ /* 0x000fe200078e00ff */
[----:B------:R-:W-:Y:S01]  /*08c0*/  SEL R25, R30, RZ, !P3 ;  /* 0x000000ff1e197207 */ /* 0x000fe20005800000 */
[----:B------:R-:W-:Y:S01]  /*08d0*/  IMAD.WIDE.U32 R178, R172, c[0x0][0x238], RZ ;  /* 0x00008e00acb27a25 */ /* 0x000fe200078e00ff */
[----:B------:R-:W-:Y:S01]  /*08e0*/  SEL R102, R38, RZ, !P3 ;  /* 0x000000ff26667207 */ /* 0x000fe20005800000 */
[----:B------:R-:W-:Y:S01]  /*08f0*/  ULDC.U8 UR6, c[0x0][0x298] ;  /* 0x0000a60000067ab9 */ /* 0x000fe20000000000 */
[----:B------:R-:W-:Y:S01]  /*0900*/  SHF.R.S32.HI R6, RZ, 0x1f, R39 ;  /* 0x0000001fff067819 */ /* 0x000fe20000011427 */
[----:B------:R-:W-:Y:S01]  /*0910*/  IMAD.MOV.U32 R37, RZ, RZ, c[0x0][0x23c] ;  /* 0x00008f00ff257624 */ /* 0x000fe200078e00ff */
[-C--:B------:R-:W-:Y:S01]  /*0920*/  LEA.HI R21, R36, R216.reuse, RZ, 0x2 ;  /* 0x000000d824157211 */ /* 0x080fe200078f10ff */
[----:B------:R-:W-:Y:S01]  /*0930*/  IMAD.IADD R28, R190, 0x1, R13 ;  /* 0x00000001be1c7824 */ /* 0x000fe200078e020d */
[----:B------:R-:W-:Y:S01]  /*0940*/  MOV R218, c[0x0][0x27c] ;  /* 0x00009f0000da7a02 */ /* 0x000fe20000000f00 */
[----:B------:R-:W-:Y:S01]  /*0950*/  IMAD R17, R219, c[0x0][0x210], RZ ;  /* 0x00008400db117a24 */ /* 0x000fe200078e02ff */
[----:B------:R-:W-:Y:S01]  /*0960*/  LOP3.LUT R32, R21, 0xfffffffc, RZ, 0xc0, !PT ;  /* 0xfffffffc15207812 */ /* 0x000fe200078ec0ff */
[----:B------:R-:W-:Y:S01]  /*0970*/  IMAD.MOV.U32 R186, RZ, RZ, 0x5 ;  /* 0x00000005ffba7424 */ /* 0x000fe200078e00ff */
[----:B------:R-:W-:Y:S01]  /*0980*/  SHF.R.S32.HI R31, RZ, 0x1f, R28 ;  /* 0x0000001fff1f7819 */ /* 0x000fe2000001141c */
[----:B------:R-:W-:Y:S01]  /*0990*/  IMAD R17, R40, c[0x0][0x214], R17 ;  /* 0x0000850028117a24 */ /* 0x000fe200078e0211 */
[----:B------:R-:W-:Y:S01]  /*09a0*/  SHF.R.S32.HI R101, RZ, 0x2, R21 ;  /* 0x00000002ff657819 */ /* 0x000fe20000011415 */
[----:B------:R-:W-:Y:S01]  /*09b0*/  IMAD.IADD R32, R216, 0x1, -R32 ;  /* 0x00000001d8207824 */ /* 0x000fe200078e0a20 */
[----:B------:R-:W-:Y:S01]  /*09c0*/  MOV R183, 0x6 ;  /* 0x0000000600b77802 */ /* 0x000fe20000000f00 */
[----:B------:R-:W-:Y:S01]  /*09d0*/  IMAD.MOV.U32 R180, RZ, RZ, c[0x0][0x1e0] ;  /* 0x00007800ffb47624 */ /* 0x000fe200078e00ff */
[----:B-1----:R-:W-:Y:S01]  /*09e0*/  LEA.HI R3, R36, R216, RZ, 0x3 ;  /* 0x000000d824037211 */ /* 0x002fe200078f18ff */
[C---:B------:R-:W-:Y:S01]  /*09f0*/  IMAD.SHL.U32 R26, R32.reuse, 0x8, RZ ;  /* 0x00000008201a7824 */ /* 0x040fe200078e00ff */
[----:B------:R-:W-:Y:S01]  /*0a00*/  SHF.R.S32.HI R35, RZ, 0x1f, R101 ;  /* 0x0000001fff237819 */ /* 0x000fe20000011465 */
[----:B------:R-:W-:Y:S01]  /*0a10*/  IMAD.SHL.U32 R32, R32, 0x4, RZ ;  /* 0x0000000420207824 */ /* 0x000fe200078e00ff */
[----:B------:R-:W-:Y:S01]  /*0a20*/  LOP3.LUT R2, R3, 0x1ffffff8, RZ, 0xc0, !PT ;  /* 0x1ffffff803027812 */ /* 0x000fe200078ec0ff */
[----:B------:R-:W-:Y:S01]  /*0a30*/  IMAD.SHL.U32 R171, R166, 0x20, RZ ;  /* 0x00000020a6ab7824 */ /* 0x000fe200078e00ff */
[----:B------:R-:W-:Y:S01]  /*0a40*/  SHF.R.S32.HI R5, RZ, 0x3, R3 ;  /* 0x00000003ff057819 */ /* 0x000fe20000011403 */
[----:B------:R-:W-:Y:S01]  /*0a50*/  IMAD R16, R35, c[0x0][0x280], RZ ;  /* 0x0000a00023107a24 */ /* 0x000fe200078e02ff */
[----:B------:R-:W-:Y:S01]  /*0a60*/  SHF.R.S32.HI R3, RZ, 0x1f, R12 ;  /* 0x0000001fff037819 */ /* 0x000fe2000001140c */
[----:B------:R-:W-:Y:S01]  /*0a70*/  IMAD.IADD R2, R216, 0x1, -R2 ;  /* 0x00000001d8027824 */ /* 0x000fe200078e0a02 */
[C---:B------:R-:W-:Y:S01]  /*0a80*/  IADD3 R160, P0, R5.reuse, R12, RZ ;  /* 0x0000000c05a07210 */ /* 0x040fe20007f1e0ff */
[----:B------:R-:W-:Y:S01]  /*0a90*/  IMAD.IADD R140, R0, 0x1, -R5 ;  /* 0x00000001008c7824 */ /* 0x000fe200078e0a05 */
[----:B------:R-:W-:Y:S01]  /*0aa0*/  SHF.R.S32.HI R27, RZ, 0x1f, R26 ;  /* 0x0000001fff1b7819 */ /* 0x000fe2000001141a */
[----:B------:R-:W-:Y:S01]  /*0ab0*/  IMAD.SHL.U32 R10, R2, 0x8, RZ ;  /* 0x00000008020a7824 */ /* 0x000fe200078e00ff */
[C---:B------:R-:W-:Y:S01]  /*0ac0*/  LEA.HI.X.SX32 R165, R5.reuse, R3, 0x1, P0 ;  /* 0x0000000305a57211 */ /* 0x040fe200000f0eff */
[----:B------:R-:W-:Y:S01]  /*0ad0*/  IMAD.SHL.U32 R5, R5, 0x40, RZ ;  /* 0x0000004005057824 */ /* 0x000fe200078e00ff */
[----:B------:R-:W-:Y:S01]  /*0ae0*/  IADD3 R117, R26, 0x20, RZ ;  /* 0x000000201a757810 */ /* 0x000fe20007ffe0ff */
[----:B------:R-:W-:Y:S01]  /*0af0*/  IMAD R14, R39, -0x70, R140 ;  /* 0xffffff90270e7824 */ /* 0x000fe200078e028c */
[----:B------:R-:W-:Y:S01]  /*0b00*/  SHF.R.S32.HI R11, RZ, 0x1f, R10 ;  /* 0x0000001fff0b7819 */ /* 0x000fe2000001140a */
[----:B------:R-:W-:Y:S01]  /*0b10*/  IMAD R2, R165, c[0x0][0x238], RZ ;  /* 0x00008e00a5027a24 */ /* 0x000fe200078e02ff */
[----:B------:R-:W-:Y:S01]  /*0b20*/  ISETP.GE.AND P6, PT, R10, c[0x0][0x1d4], PT ;  /* 0x000075000a007a0c */ /* 0x000fe20003fc6270 */
[----:B------:R-:W-:Y:S01]  /*0b30*/  IMAD R16, R101, c[0x0][0x284], R16 ;  /* 0x0000a10065107a24 */ /* 0x000fe200078e0210 */
[----:B------:R-:W-:Y:S01]  /*0b40*/  ISETP.GE.AND P1, PT, R14, 0x1, PT ;  /* 0x000000010e00780c */ /* 0x000fe20003f26270 */
[----:B------:R-:W-:Y:S01]  /*0b50*/  IMAD R4, R160, c[0x0][0x23c], R2 ;  /* 0x00008f00a0047a24 */ /* 0x000fe200078e0202 */
[----:B------:R-:W-:Y:S01]  /*0b60*/  ISETP.GE.AND P0, PT, R14, 0x11, PT ;  /* 0x000000110e00780c */ /* 0x000fe20003f06270 */
[----:B------:R-:W-:Y:S01]  /*0b70*/  IMAD.WIDE.U32 R2, R160, c[0x0][0x238], R10 ;  /* 0x00008e00a0027a25 */ /* 0x000fe200078e000a */
[----:B------:R-:W-:Y:S01]  /*0b80*/  ISETP.GE.AND P3, PT, R14, 0x21, PT ;  /* 0x000000210e00780c */ /* 0x000fe20003f66270 */
[----:B------:R-:W-:Y:S01]  /*0b90*/  ULDC UR8, c[0x0][0x1e4] ;  /* 0x0000790000087ab9 */ /* 0x000fe20000000800 */
[----:B------:R-:W-:Y:S01]  /*0ba0*/  SHF.R.S32.HI R33, RZ, 0x1f, R32 ;  /* 0x0000001fff217819 */ /* 0x000fe20000011420 */
[----:B------:R-:W-:Y:S01]  /*0bb0*/  IMAD.IADD R3, R3, 0x1, R4 ;  /* 0x0000000103037824 */ /* 0x000fe200078e0204 */
[C---:B------:R-:W-:Y:S01]  /*0bc0*/  IADD3 R170, R101.reuse, 0x20, RZ ;  /* 0x0000002065aa7810 */ /* 0x040fe20007ffe0ff */
[C---:B------:R-:W-:Y:S01]  /*0bd0*/  IMAD R4, R40.reuse, c[0x0][0x244], R7 ;  /* 0x0000910028047a24 */ /* 0x040fe200078e0207 */
[C---:B------:R-:W-:Y:S01]  /*0be0*/  IADD3 R169, R101.reuse, 0x40, RZ ;  /* 0x0000004065a97810 */ /* 0x040fe20007ffe0ff */
[----:B------:R-:W-:Y:S01]  /*0bf0*/  IMAD.WIDE.U32 R2, R40, c[0x0][0x240], R2 ;  /* 0x0000900028027a25 */ /* 0x000fe200078e0002 */
[----:B------:R-:W-:Y:S01]  /*0c00*/  IADD3 R168, R101, 0x60, RZ ;  /* 0x0000006065a87810 */ /* 0x000fe20007ffe0ff */
[----:B------:R-:W-:Y:S01]  /*0c10*/  UMOV UR7, 0x60 ;  /* 0x0000006000077882 */ /* 0x000fe20000000000 */
[----:B------:R-:W-:Y:S01]  /*0c20*/  SHF.L.U32 R215, R180, 0x5, RZ ;  /* 0x00000005b4d77819 */ /* 0x000fe200000006ff */
[----:B------:R-:W-:Y:S01]  /*0c30*/  IMAD R7, R172, c[0x0][0x23c], RZ ;  /* 0x00008f00ac077a24 */ /* 0x000fe200078e02ff */
[C---:B------:R-:W-:Y:S01]  /*0c40*/  SHF.L.U64.HI R203, R180.reuse, R183, c[0x0][0x1e4] ;  /* 0x00007900b4cb7619 */ /* 0x040fe200000102b7 */
[----:B------:R-:W-:Y:S01]  /*0c50*/  IMAD.IADD R3, R3, 0x1, R4 ;  /* 0x0000000103037824 */ /* 0x000fe200078e0204 */
[----:B------:R-:W-:Y:S01]  /*0c60*/  SHF.L.U64.HI R198, R180, R186, c[0x0][0x1e4] ;  /* 0x00007900b4c67619 */ /* 0x000fe200000102ba */
[----:B------:R-:W-:Y:S01]  /*0c70*/  IMAD R4, R25, c[0x0][0x248], RZ ;  /* 0x0000920019047a24 */ /* 0x000fe200078e02ff */
[----:B------:R-:W-:Y:S01]  /*0c80*/  IADD3 R209, R179, R7, RZ ;  /* 0x00000007b3d17210 */ /* 0x000fe20007ffe0ff */
[----:B------:R-:W-:Y:S01]  /*0c90*/  IMAD.WIDE.U32 R138, R102, c[0x0][0x248], R2 ;  /* 0x00009200668a7a25 */ /* 0x000fe200078e0002 */
[----:B------:R-:W-:Y:S01]  /*0ca0*/  LOP3.LUT R2, R5, 0x1c0, RZ, 0xc0, !PT ;  /* 0x000001c005027812 */ /* 0x000fe200078ec0ff */
[----:B------:R-:W-:Y:S01]  /*0cb0*/  ULDC UR5, c[0x0][0x284] ;  /* 0x0000a10000057ab9 */ /* 0x000fe20000000800 */
[----:B------:R-:W-:Y:S01]  /*0cc0*/  LEA.HI R5, R36, R216, RZ, 0x6 ;  /* 0x000000d824057211 */ /* 0x000fe200078f30ff */
[----:B------:R-:W-:Y:S01]  /*0cd0*/  IMAD R7, R102, c[0x0][0x24c], R4 ;  /* 0x0000930066077a24 */ /* 0x000fe200078e0204 */
[----:B------:R-:W-:Y:S01]  /*0ce0*/  ULDC UR4, c[0x0][0x294] ;  /* 0x0000a50000047ab9 */ /* 0x000fe20000000800 */
[----:B------:R-:W-:Y:S01]  /*0cf0*/  IMAD R4, R209, R39, RZ ;  /* 0x00000027d1047224 */ /* 0x000fe200078e02ff */
[----:B------:R-:W-:Y:S01]  /*0d00*/  UIMAD UR8, UR8, 0x60, URZ ;  /* 0x00000060080878a4 */ /* 0x000fe2000f8e023f */
[----:B------:R-:W-:Y:S01]  /*0d10*/  IMAD.IADD R135, R139, 0x1, R7 ;  /* 0x000000018b877824 */ /* 0x000fe200078e0207 */
[----:B------:R-:W-:Y:S01]  /*0d20*/  UIMAD UR5, UR7, UR5, URZ ;  /* 0x00000005070572a4 */ /* 0x000fe2000f8e023f */
[-C--:B------:R-:W-:Y:S01]  /*0d30*/  IMAD R3, R6, R178.reuse, R4 ;  /* 0x000000b206037224 */ /* 0x080fe200078e0204 */
[----:B------:R-:W-:Y:S01]  /*0d40*/  LOP3.LUT R4, R2, 0x38, R10, 0xf8, !PT ;  /* 0x0000003802047812 */ /* 0x000fe200078ef80a */
[----:B------:R-:W-:Y:S01]  /*0d50*/  IMAD.MOV.U32 R134, RZ, RZ, R138 ;  /* 0x000000ffff867224 */ /* 0x000fe200078e008a */
[----:B------:R-:W-:Y:S01]  /*0d60*/  SHF.R.U32.HI R2, RZ, 0x3, R2 ;  /* 0x00000003ff027819 */ /* 0x000fe20000011602 */
[----:B------:R-:W-:Y:S01]  /*0d70*/  IMAD.SHL.U32 R5, R5, 0x8, RZ ;  /* 0x0000000805057824 */ /* 0x000fe200078e00ff */
[----:B------:R-:W-:Y:S01]  /*0d80*/  UIMAD UR4, UR7, UR4, URZ ;  /* 0x00000004070472a4 */ /* 0x000fe2000f8e023f */
[----:B------:R-:W-:Y:S01]  /*0d90*/  IMAD.WIDE.U32 R22, R39, R178, R134 ;  /* 0x000000b227167225 */ /* 0x000fe200078e0086 */
[----:B------:R-:W-:-:S02]  /*0da0*/  LOP3.LUT R2, R4, R2, RZ, 0x3c, !PT ;  /* 0x0000000204027212 */ /* 0x000fc400078e3cff */
[----:B------:R-:W-:Y:S01]  /*0db0*/  P2R R133, PR, RZ, 0x40 ;  /* 0x00000040ff857803 */ /* 0x000fe20000000000 */
[----:B------:R-:W-:Y:S01]  /*0dc0*/  IMAD.WIDE.U32 R6, R166, 0x20, RZ ;  /* 0x00000020a6067825 */ /* 0x000fe200078e00ff */
[----:B------:R-:W-:Y:S02]  /*0dd0*/  LOP3.LUT R2, R2, 0xfffffe00, R5, 0xf8, !PT ;  /* 0xfffffe0002027812 */ /* 0x000fe400078ef805 */
[----:B------:R-:W-:Y:S01]  /*0de0*/  IADD3 R3, R23, R3, RZ ;  /* 0x0000000317037210 */ /* 0x000fe20007ffe0ff */
[----:B------:R-:W-:Y:S01]  /*0df0*/  IMAD.WIDE.U32 R188, R101, c[0x0][0x1e0], RZ ;  /* 0x0000780065bc7a25 */ /* 0x000fe200078e00ff */
[----:B------:R-:W-:-:S03]  /*0e00*/  @P1 LEA R4, P2, R22, c[0x0][0x220], 0x1 ;  /* 0x0000880016041a11 */ /* 0x000fc600078408ff */
[----:B------:R-:W-:Y:S01]  /*0e10*/  IMAD.SHL.U32 R94, R2, 0x2, RZ ;  /* 0x00000002025e7824 */ /* 0x000fe200078e00ff */
[----:B------:R-:W-:Y:S01]  /*0e20*/  @P1 LEA.HI.X R5, R22, c[0x0][0x224], R3, 0x1, P2 ;  /* 0x0000890016051a11 */ /* 0x000fe200010f0c03 */
[----:B------:R-:W-:Y:S01]  /*0e30*/  IMAD.SHL.U32 R217, R180, 0x40, RZ ;  /* 0x00000040b4d97824 */ /* 0x000fe200078e00ff */
[----:B------:R-:W-:Y:S01]  /*0e40*/  @P0 LEA R2, P2, R166, R22, 0x4 ;  /* 0x00000016a6020211 */ /* 0x000fe200078420ff */
[----:B------:R-:W-:Y:S02]  /*0e50*/  IMAD R200, R172, c[0x0][0x294], RZ ;  /* 0x0000a500acc87a24 */ /* 0x000fe400078e02ff */
[----:B------:R-:W-:Y:S01]  /*0e60*/  @!PT LDS RZ, [RZ] ;  /* 0x00000000fffff984 */ /* 0x000fe20000000800 */
[----:B------:R-:W-:Y:S01]  /*0e70*/  @!PT LDS RZ, [RZ] ;  /* 0x00000000fffff984 */ /* 0x000fe20000000800 */
[----:B------:R-:W-:Y:S01]  /*0e80*/  @!PT LDS RZ, [RZ] ;  /* 0x00000000fffff984 */ /* 0x000fe20000000800 */
[----:B------:R1:W-:Y:S01]  /*0e90*/  @P1 LDGSTS.E.BYPASS.LTC128B.128 [R94+0x3900], [R4.64], !P6 ;  /* 0x03900000045e1fae */ /* 0x0003e2000f101d4a */
[----:B------:R-:W-:Y:S01]  /*0ea0*/  ISETP.GE.AND P1, PT, R14, 0x31, PT ;  /* 0x000000310e00780c */ /* 0x000fe20003f26270 */
[C---:B------:R-:W-:Y:S02]  /*0eb0*/  IMAD R201, R172.reuse, c[0x0][0x284], RZ ;  /* 0x0000a100acc97a24 */ /* 0x040fe400078e02ff */
[----:B------:R-:W-:-:S02]  /*0ec0*/  IMAD R202, R172, c[0x0][0x1e4], RZ ;  /* 0x00007900acca7a24 */ /* 0x000fc400078e02ff */
[----:B------:R-:W-:-:S04]  /*0ed0*/  IMAD.WIDE.U32 R176, R172, c[0x0][0x290], RZ ;  /* 0x0000a400acb07a25 */ /* 0x000fc800078e00ff */
[----:B------:R-:W-:-:S04]  /*0ee0*/  IMAD.WIDE.U32 R174, R172, c[0x0][0x280], RZ ;  /* 0x0000a000acae7a25 */ /* 0x000fc800078e00ff */
[----:B------:R-:W-:Y:S02]  /*0ef0*/  @P1 IMAD R12, R37, 0x30, RZ ;  /* 0x00000030250c1824 */ /* 0x000fe400078e02ff */
[----:B------:R-:W-:-:S04]  /*0f00*/  IMAD.WIDE.U32 R180, R180, 0x60, RZ ;  /* 0x00000060b4b47825 */ /* 0x000fc800078e00ff */
[----:B------:R-:W-:Y:S01]  /*0f10*/  IMAD.WIDE.U32 R194, R169, c[0x0][0x1e0], RZ ;  /* 0x00007800a9c27a25 */ /* 0x000fe200078e00ff */
[----:B------:R-:W-:-:S03]  /*0f20*/  IADD3 R199, R181, UR8, RZ ;  /* 0x00000008b5c77c10 */ /* 0x000fc6000fffe0ff */
[----:B------:R-:W-:Y:S01]  /*0f30*/  IMAD.WIDE.U32 R172, R172, c[0x0][0x1e0], RZ ;  /* 0x00007800acac7a25 */ /* 0x000fe200078e00ff */
[----:B-1----:R-:W-:-:S03]  /*0f40*/  @P0 LEA.HI.X R5, R166, R3, R37, 0x4, P2 ;  /* 0x00000003a6050211 */ /* 0x002fc600010f2425 */
[----:B------:R-:W-:Y:S01]  /*0f50*/  IMAD.WIDE.U32 R196, R170, c[0x0][0x1e0], RZ ;  /* 0x00007800aac47a25 */ /* 0x000fe200078e00ff */
[----:B------:R-:W-:-:S03]  /*0f60*/  @P0 LEA R4, P2, R2, c[0x0][0x220], 0x1 ;  /* 0x0000880002040a11 */ /* 0x000fc600078408ff */
[----:B------:R-:W-:Y:S01]  /*0f70*/  IMAD.WIDE.U32 R192, R168, c[0x0][0x1e0], RZ ;  /* 0x00007800a8c07a25 */ /* 0x000fe200078e00ff */
[----:B------:R-:W-:Y:S02]  /*0f80*/  @P0 LEA.HI.X R5, R2, c[0x0][0x224], R5, 0x1, P2 ;  /* 0x0000890002050a11 */ /* 0x000fe400010f0c05 */
[----:B------:R-:W-:Y:S01]  /*0f90*/  @P3 IADD3 R6, P2, R22, R6, RZ ;  /* 0x0000000616063210 */ /* 0x000fe20007f5e0ff */
[----:B------:R-:W-:Y:S02]  /*0fa0*/  IMAD.SHL.U32 R2, R37, 0x20, RZ ;  /* 0x0000002025027824 */ /* 0x000fe400078e00ff */
[----:B------:R1:W-:Y:S01]  /*0fb0*/  @P0 LDGSTS.E.BYPASS.LTC128B.128 [R94+0x4100], [R4.64], !P6 ;  /* 0x04100000045e0fae */ /* 0x0003e2000f101d4a */
[----:B------:R-:W-:Y:S01]  /*0fc0*/  @P3 LEA R8, P0, R6, c[0x0][0x220], 0x1 ;  /* 0x0000880006083a11 */ /* 0x000fe200078008ff */
[----:B------:R-:W-:Y:S01]  /*0fd0*/  IMAD.IADD R200, R177, 0x1, R200 ;  /* 0x00000001b1c87824 */ /* 0x000fe200078e02c8 */
[----:B------:R-:W-:Y:S01]  /*0fe0*/  @P3 IADD3.X R7, R3, R7, R2, P2, !PT ;  /* 0x0000000703073210 */ /* 0x000fe200017fe402 */
[----:B------:R-:W-:Y:S01]  /*0ff0*/  IMAD.IADD R201, R175, 0x1, R201 ;  /* 0x00000001afc97824 */ /* 0x000fe200078e02c9 */
[----:B------:R-:W-:Y:S01]  /*1000*/  @P1 MOV R2, R22 ;  /* 0x0000001600021202 */ /* 0x000fe20000000f00 */
[----:B------:R-:W-:Y:S01]  /*1010*/  IMAD.IADD R202, R173, 0x1, R202 ;  /* 0x00000001adca7824 */ /* 0x000fe200078e02ca */
[----:B------:R-:W-:-:S02]  /*1020*/  ISETP.GE.AND P2, PT, R14, 0x41, PT ;  /* 0x000000410e00780c */ /* 0x000fc40003f46270 */
[----:B------:R-:W-:-:S05]  /*1030*/  @P3 LEA.HI.X R9, R6, c[0x0][0x224], R7, 0x1, P0 ;  /* 0x0000890006093a11 */ /* 0x000fca00000f0c07 */
[----:B------:R3:W-:Y:S01]  /*1040*/  @P3 LDGSTS.E.BYPASS.LTC128B.128 [R94+0x4900], [R8.64], !P6 ;  /* 0x04900000085e3fae */ /* 0x0007e2000f101d4a */
[----:B-1----:R-:W-:-:S04]  /*1050*/  @P1 IMAD.WIDE.U32 R4, R166, 0x30, R2 ;  /* 0x00000030a6041825 */ /* 0x002fc800078e0002 */
[----:B------:R-:W-:Y:S01]  /*1060*/  @P1 IMAD.IADD R2, R5, 0x1, R12 ;  /* 0x0000000105021824 */ /* 0x000fe200078e020c */
[----:B------:R-:W-:Y:S01]  /*1070*/  @P1 LEA R6, P0, R4, c[0x0][0x220], 0x1 ;  /* 0x0000880004061a11 */ /* 0x000fe200078008ff */
[----:B------:R-:W-:-:S03]  /*1080*/  IMAD R12, R219, c[0x0][0x1e8], RZ ;  /* 0x00007a00db0c7a24 */ /* 0x000fc600078e02ff */
[----:B------:R-:W-:Y:S01]  /*1090*/  @P1 LEA.HI.X R7, R4, c[0x0][0x224], R2, 0x1, P0 ;  /* 0x0000890004071a11 */ /* 0x000fe200000f0c02 */
[----:B------:R-:W-:Y:S01]  /*10a0*/  IMAD R12, R40, c[0x0][0x1ec], R12 ;  /* 0x00007b00280c7a24 */ /* 0x000fe200078e020c */
[----:B------:R-:W-:-:S03]  /*10b0*/  @P2 LEA R2, P0, R166, R22, 0x6 ;  /* 0x00000016a6022211 */ /* 0x000fc600078030ff */
[----:B------:R1:W-:Y:S01]  /*10c0*/  @P1 LDGSTS.E.BYPASS.LTC128B.128 [R94+0x5100], [R6.64], !P6 ;  /* 0x05100000065e1fae */ /* 0x0003e2000f101d4a */
[----:B------:R-:W-:Y:S01]  /*10d0*/  @P2 LEA.HI.X R4, R166, R3, R37, 0x6, P0 ;  /* 0x00000003a6042211 */ /* 0x000fe200000f3425 */
[----:B---3--:R-:W-:Y:S01]  /*10e0*/  IMAD R9, R219, c[0x0][0x260], RZ ;  /* 0x00009800db097a24 */ /* 0x008fe200078e02ff */
[----:B------:R-:W-:Y:S02]  /*10f0*/  @P2 LEA R18, P0, R2, c[0x0][0x220], 0x1 ;  /* 0x0000880002122a11 */ /* 0x000fe400078008ff */
[----:B------:R-:W-:Y:S01]  /*1100*/  ISETP.GE.AND P1, PT, R218, 0x1, PT ;  /* 0x00000001da00780c */ /* 0x000fe20003f26270 */
[----:B------:R-:W-:Y:S01]  /*1110*/  IMAD R9, R40, c[0x0][0x264], R9 ;  /* 0x0000990028097a24 */ /* 0x000fe200078e0209 */
[----:B------:R-:W-:Y:S01]  /*1120*/  @P2 LEA.HI.X R19, R2, c[0x0][0x224], R4, 0x1, P0 ;  /* 0x0000890002132a11 */ /* 0x000fe200000f0c04 */
[----:B------:R-:W-:Y:S01]  /*1130*/  IMAD.WIDE.U32 R4, R28, c[0x0][0x1e0], RZ ;  /* 0x000078001c047a25 */ /* 0x000fe200078e00ff */
[C---:B------:R-:W-:Y:S02]  /*1140*/  ISETP.GE.AND P0, PT, R26.reuse, c[0x0][0x27c], PT ;  /* 0x00009f001a007a0c */ /* 0x040fe40003f06270 */
[----:B------:R-:W-:Y:S01]  /*1150*/  ISETP.GE.AND P1, PT, R26, c[0x0][0x1d4], PT ;  /* 0x000075001a007a0c */ /* 0x000fe20003f26270 */
[----:B------:R-:W-:Y:S01]  /*1160*/  IMAD.SHL.U32 R2, R218, 0x2, RZ ;  /* 0x00000002da027824 */ /* 0x000fe200078e00ff */
[----:B------:R-:W-:Y:S01]  /*1170*/  SEL R8, RZ, c[0x0][0x27c], !P0 ;  /* 0x00009f00ff087a07 */ /* 0x000fe20004000000 */
[----:B------:R3:W-:Y:S01]  /*1180*/  @P2 LDGSTS.E.BYPASS.LTC128B.128 [R94+0x5900], [R18.64], !P6 ;  /* 0x05900000125e2fae */ /* 0x0007e2000f101d4a */
[----:B------:R-:W-:-:S02]  /*1190*/  SEL R24, RZ, 0x1, P1 ;  /* 0x00000001ff187807 */ /* 0x000fc40000800000 */
[----:B------:R-:W-:Y:S01]  /*11a0*/  ISETP.GE.AND P1, PT, R14, 0x51, PT ;  /* 0x000000510e00780c */ /* 0x000fe20003f26270 */
[----:B------:R-:W-:-:S04]  /*11b0*/  IMAD.IADD R8, R26, 0x1, R8 ;  /* 0x000000011a087824 */ /* 0x000fc800078e0208 */
[----:B------:R-:W-:Y:S02]  /*11c0*/  @P0 IADD3 R2, -R2, c[0x0][0x1d4], RZ ;  /* 0x0000750002020a10 */ /* 0x000fe40007ffe1ff */
[----:B------:R-:W-:Y:S01]  /*11d0*/  ISETP.GE.AND P0, PT, R117, c[0x0][0x1d4], PT ;  /* 0x0000750075007a0c */ /* 0x000fe20003f06270 */
[----:B-1----:R-:W-:-:S03]  /*11e0*/  IMAD R6, R31, c[0x0][0x1e0], RZ ;  /* 0x000078001f067a24 */ /* 0x002fc600078e02ff */
[----:B------:R-:W-:Y:S02]  /*11f0*/  SEL R23, RZ, 0xffffffff, P0 ;  /* 0xffffffffff177807 */ /* 0x000fe40000000000 */
[----:B------:R-:W-:Y:S01]  /*1200*/  ISETP.GT.AND P0, PT, R14, 0x60, PT ;  /* 0x000000600e00780c */ /* 0x000fe20003f04270 */
[----:B------:R-:W-:Y:S02]  /*1210*/  IMAD R6, R28, c[0x0][0x1e4], R6 ;  /* 0x000079001c067a24 */ /* 0x000fe400078e0206 */
[----:B------:R-:W-:-:S04]  /*1220*/  IMAD.WIDE.U32 R14, R101, c[0x0][0x280], R32 ;  /* 0x0000a000650e7a25 */ /* 0x000fc800078e0020 */
[----:B------:R-:W-:Y:S02]  /*1230*/  IMAD.IADD R5, R5, 0x1, R6 ;  /* 0x0000000105057824 */ /* 0x000fe400078e0206 */
[----:B------:R-:W-:Y:S02]  /*1240*/  IMAD.IADD R115, R15, 0x1, R16 ;  /* 0x000000010f737824 */ /* 0x000fe400078e0210 */
[----:B------:R-:W-:-:S04]  /*1250*/  IMAD.WIDE.U32 R6, R40, c[0x0][0x1e8], R4 ;  /* 0x00007a0028067a25 */ /* 0x000fc800078e0004 */
[----:B------:R-:W-:Y:S01]  /*1260*/  IMAD.WIDE.U32 R4, R40, c[0x0][0x260], R10 ;  /* 0x0000980028047a25 */ /* 0x000fe200078e000a */
[----:B------:R-:W-:-:S03]  /*1270*/  SHF.R.S32.HI R10, RZ, 0x1f, R2 ;  /* 0x0000001fff0a7819 */ /* 0x000fc60000011402 */
[----:B------:R-:W-:Y:S01]  /*1280*/  IMAD.IADD R93, R7, 0x1, R12 ;  /* 0x00000001075d7824 */ /* 0x000fe200078e020c */
[----:B------:R-:W-:Y:S01]  /*1290*/  LEA.HI R29, R10, R2, RZ, 0x4 ;  /* 0x000000020a1d7211 */ /* 0x000fe200078f20ff */
[----:B------:R-:W-:Y:S01]  /*12a0*/  IMAD.WIDE.U32 R12, R101, c[0x0][0x290], R32 ;  /* 0x0000a400650c7a25 */ /* 0x000fe200078e0020 */
[----:B------:R-:W-:Y:S02]  /*12b0*/  SHF.R.S32.HI R2, RZ, 0x1f, R8 ;  /* 0x0000001fff027819 */ /* 0x000fe40000011408 */
[----:B------:R-:W-:Y:S01]  /*12c0*/  IADD3 R5, R5, R9, RZ ;  /* 0x0000000905057210 */ /* 0x000fe20007ffe0ff */
[----:B------:R-:W-:Y:S01]  /*12d0*/  IMAD.MOV.U32 R92, RZ, RZ, R6 ;  /* 0x000000ffff5c7224 */ /* 0x000fe200078e0006 */
[----:B------:R-:W-:Y:S01]  /*12e0*/  LEA.HI R20, R2, R8, RZ, 0x3 ;  /* 0x0000000802147211 */ /* 0x000fe200078f18ff */
[----:B------:R-:W-:Y:S02]  /*12f0*/  IMAD R2, R35, c[0x0][0x290], RZ ;  /* 0x0000a40023027a24 */ /* 0x000fe400078e02ff */
[----:B------:R-:W-:Y:S01]  /*1300*/  IMAD.WIDE.U32 R8, R101, c[0x0][0x290], R26 ;  /* 0x0000a40065087a25 */ /* 0x000fe200078e001a */
[----:B------:R-:W-:-:S03]  /*1310*/  LOP3.LUT R120, R20, 0xfffffff8, RZ, 0xc0, !PT ;  /* 0xfffffff814787812 */ /* 0x000fc600078ec0ff */
[----:B------:R-:W-:Y:S01]  /*1320*/  IMAD R2, R101, c[0x0][0x294], R2 ;  /* 0x0000a50065027a24 */ /* 0x000fe200078e0202 */
[----:B------:R-:W-:Y:S01]  /*1330*/  SHF.R.S32.HI R126, RZ, 0x1f, R120 ;  /* 0x0000001fff7e7819 */ /* 0x000fe20000011478 */
[----:B------:R-:W-:Y:S02]  /*1340*/  IMAD.MOV.U32 R108, RZ, RZ, R8 ;  /* 0x000000ffff6c7224 */ /* 0x000fe400078e0008 */
[----:B------:R-:W-:Y:S01]  /*1350*/  IMAD R8, R25, c[0x0][0x268], RZ ;  /* 0x00009a0019087a24 */ /* 0x000fe200078e02ff */
[----:B------:R-:W-:Y:S01]  /*1360*/  IADD3 R25, R32, 0x10, RZ ;  /* 0x0000001020197810 */ /* 0x000fe20007ffe0ff */
[----:B------:R-:W-:Y:S02]  /*1370*/  IMAD.IADD R113, R13, 0x1, R2 ;  /* 0x000000010d717824 */ /* 0x000fe400078e0202 */
[----:B------:R-:W-:-:S04]  /*1380*/  IMAD.WIDE.U32 R6, R40, c[0x0][0x210], R26 ;  /* 0x0000840028067a25 */ /* 0x000fc800078e001a */
[----:B------:R-:W-:Y:S01]  /*1390*/  IMAD.IADD R109, R2, 0x1, R9 ;  /* 0x00000001026d7824 */ /* 0x000fe200078e0209 */
[----:B------:R-:W-:Y:S01]  /*13a0*/  SHF.R.S32.HI R2, RZ, 0x1f, R21 ;  /* 0x0000001fff027819 */ /* 0x000fe20000011415 */
[C---:B------:R-:W-:Y:S02]  /*13b0*/  IMAD R104, R102.reuse, c[0x0][0x26c], R8 ;  /* 0x00009b0066687a24 */ /* 0x040fe400078e0208 */
[----:B------:R-:W-:Y:S01]  /*13c0*/  IMAD.WIDE.U32 R102, R102, c[0x0][0x268], R4 ;  /* 0x00009a0066667a25 */ /* 0x000fe200078e0004 */
[----:B------:R-:W-:Y:S02]  /*13d0*/  @P1 MOV R5, R3 ;  /* 0x0000000300051202 */ /* 0x000fe40000000f00 */
[----:B------:R-:W-:Y:S01]  /*13e0*/  LEA.HI R2, R2, R101, RZ, 0x3 ;  /* 0x0000006502027211 */ /* 0x000fe200078f18ff */
[----:B------:R-:W-:Y:S02]  /*13f0*/  IMAD.IADD R15, R7, 0x1, R17 ;  /* 0x00000001070f7824 */ /* 0x000fe400078e0211 */
[----:B------:R-:W-:Y:S01]  /*1400*/  IMAD.SHL.U32 R7, R23, 0x2, RZ ;  /* 0x0000000217077824 */ /* 0x000fe200078e00ff */
[----:B------:R-:W-:Y:S01]  /*1410*/  LOP3.LUT R2, R2, 0xfffffff8, RZ, 0xc0, !PT ;  /* 0xfffffff802027812 */ /* 0x000fe200078ec0ff */
[----:B------:R-:W-:-:S02]  /*1420*/  @P1 IMAD.MOV.U32 R4, RZ, RZ, R22 ;  /* 0x000000ffff041224 */ /* 0x000fc400078e0016 */
[----:B------:R-:W-:Y:S01]  /*1430*/  IMAD.MOV.U32 R114, RZ, RZ, R14 ;  /* 0x000000ffff727224 */ /* 0x000fe200078e000e */
[----:B------:R-:W-:Y:S01]  /*1440*/  LOP3.LUT R24, R7, 0x2, R24, 0xe2, !PT ;  /* 0x0000000207187812 */ /* 0x000fe200078ee218 */
[----:B------:R-:W-:Y:S01]  /*1450*/  IMAD.MOV.U32 R14, RZ, RZ, R6 ;  /* 0x000000ffff0e7224 */ /* 0x000fe200078e0006 */
[----:B------:R-:W-:Y:S01]  /*1460*/  LEA.HI R7, R36, R216, RZ, 0x5 ;  /* 0x000000d824077211 */ /* 0x000fe200078f28ff */
[----:B------:R-:W-:Y:S01]  /*1470*/  @P1 IMAD R6, R37, 0x50, RZ ;  /* 0x0000005025061824 */ /* 0x000fe200078e02ff */
[----:B------:R-:W-:Y:S01]  /*1480*/  LOP3.LUT R98, R24, 0x1, RZ, 0xc0, !PT ;  /* 0x0000000118627812 */ /* 0x000fe200078ec0ff */
[----:B------:R-:W-:Y:S01]  /*1490*/  @P1 IMAD.WIDE.U32 R4, R166, 0x50, R4 ;  /* 0x00000050a6041825 */ /* 0x000fe200078e0004 */
[----:B------:R-:W-:-:S03]  /*14a0*/  LOP3.LUT R99, R24, 0x2, RZ, 0xc0, !PT ;  /* 0x0000000218637812 */ /* 0x000fc600078ec0ff */
[----:B------:R-:W-:Y:S01]  /*14b0*/  @P1 IMAD.IADD R5, R5, 0x1, R6 ;  /* 0x0000000105051824 */ /* 0x000fe200078e0206 */
[C---:B------:R-:W-:Y:S01]  /*14c0*/  @P1 LEA R8, P2, R4.reuse, c[0x0][0x220], 0x1 ;  /* 0x0000880004081a11 */ /* 0x040fe200078408ff */
[----:B------:R-:W-:Y:S02]  /*14d0*/  IMAD.IADD R2, R101, 0x1, -R2 ;  /* 0x0000000165027824 */ /* 0x000fe400078e0a02 */
[----:B------:R-:W-:Y:S01]  /*14e0*/  IMAD.SHL.U32 R6, R7, 0x10, RZ ;  /* 0x0000001007067824 */ /* 0x000fe200078e00ff */
[----:B------:R-:W-:Y:S01]  /*14f0*/  SHF.R.S32.HI R7, RZ, 0x1f, R170 ;  /* 0x0000001fff077819 */ /* 0x000fe200000114aa */
[----:B------:R-:W-:Y:S01]  /*1500*/  IMAD.WIDE.U32 R10, R101, c[0x0][0x280], R26 ;  /* 0x0000a000650a7a25 */ /* 0x000fe200078e001a */
[----:B------:R-:W-:Y:S02]  /*1510*/  @P1 LEA.HI.X R9, R4, c[0x0][0x224], R5, 0x1, P2 ;  /* 0x0000890004091a11 */ /* 0x000fe400010f0c05 */
[C---:B------:R-:W-:Y:S01]  /*1520*/  LOP3.LUT P3, RZ, R2.reuse, 0x4, RZ, 0xc0, !PT ;  /* 0x0000000402ff7812 */ /* 0x040fe2000786c0ff */
[----:B------:R-:W-:Y:S01]  /*1530*/  IMAD.SHL.U32 R2, R2, 0x40, RZ ;  /* 0x0000004002027824 */ /* 0x000fe200078e00ff */
[----:B------:R-:W-:Y:S01]  /*1540*/  SHF.R.S32.HI R5, RZ, 0x4, R29 ;  /* 0x00000004ff057819 */ /* 0x000fe2000001141d */
[----:B------:R-:W-:Y:S01]  /*1550*/  IMAD.MOV.U32 R112, RZ, RZ, R12 ;  /* 0x000000ffff707224 */ /* 0x000fe200078e000c */
[----:B------:R-:W-:Y:S01]  /*1560*/  LEA.HI R7, R7, R170, RZ, 0x3 ;  /* 0x000000aa07077211 */ /* 0x000fe200078f18ff */
[----:B------:R1:W-:Y:S01]  /*1570*/  @P1 LDGSTS.E.BYPASS.LTC128B.128 [R94+0x6100], [R8.64], !P6 ;  /* 0x06100000085e1fae */ /* 0x0003e2000f101d4a */
[----:B------:R-:W-:Y:S01]  /*1580*/  MOV R110, R10 ;  /* 0x0000000a006e7202 */ /* 0x000fe20000000f00 */
[----:B-----5:R-:W-:Y:S01]  /*1590*/  IMAD.WIDE.U32 R112, R167, c[0x0][0x290], R112 ;  /* 0x0000a400a7707a25 */ /* 0x020fe200078e0070 */
[----:B------:R-:W-:-:S02]  /*15a0*/  LEA.HI.SX32 R10, R20, R5, 0x1d ;  /* 0x00000005140a7211 */ /* 0x000fc400078feaff */
[----:B------:R-:W-:Y:S01]  /*15b0*/  SHF.L.U32 R4, R170, 0x6, RZ ;  /* 0x00000006aa047819 */ /* 0x000fe200000006ff */
[----:B------:R-:W-:Y:S01]  /*15c0*/  IMAD.WIDE.U32 R114, R167, c[0x0][0x280], R114 ;  /* 0x0000a000a7727a25 */ /* 0x000fe200078e0072 */
[----:B------:R-:W-:Y:S02]  /*15d0*/  IADD3 R111, R16, R11, RZ ;  /* 0x0000000b106f7210 */ /* 0x000fe40007ffe0ff */
[----:B------:R-:W-:Y:S01]  /*15e0*/  LOP3.LUT R2, R2, 0x1c0, RZ, 0xc0, !PT ;  /* 0x000001c002027812 */ /* 0x000fe200078ec0ff */
[----:B------:R-:W-:Y:S01]  /*15f0*/  IMAD.SHL.U32 R11, R7, 0x40, RZ ;  /* 0x00000040070b7824 */ /* 0x000fe200078e00ff */
[----:B------:R-:W-:Y:S01]  /*1600*/  LOP3.LUT R4, R4, 0x1c0, RZ, 0xc0, !PT ;  /* 0x000001c004047812 */ /* 0x000fe200078ec0ff */
[----:B------:R-:W-:Y:S01]  /*1610*/  IMAD.SHL.U32 R100, R10, 0x8, RZ ;  /* 0x000000080a647824 */ /* 0x000fe200078e00ff */
[----:B------:R-:W-:Y:S01]  /*1620*/  LOP3.LUT R6, R6, 0xfffffe00, RZ, 0xc0, !PT ;  /* 0xfffffe0006067812 */ /* 0x000fe200078ec0ff */
[----:B------:R-:W-:Y:S01]  /*1630*/  @P0 IMAD R16, R37, 0x60, RZ ;  /* 0x0000006025100824 */ /* 0x000fe200078e02ff */
[----:B------:R-:W-:Y:S01]  /*1640*/  SHF.R.U32.HI R5, RZ, 0x3, R2 ;  /* 0x00000003ff057819 */ /* 0x000fe20000011602 */
[----:B------:R-:W-:Y:S01]  /*1650*/  IMAD.WIDE.U32 R110, R167, c[0x0][0x280], R110 ;  /* 0x0000a000a76e7a25 */ /* 0x000fe200078e006e */
[----:B------:R-:W-:-:S02]  /*1660*/  LOP3.LUT R12, R2, 0x18, R26, 0xf8, !PT ;  /* 0x00000018020c7812 */ /* 0x000fc400078ef81a */
[----:B------:R-:W-:Y:S01]  /*1670*/  LOP3.LUT R10, R11, 0xfffffe00, RZ, 0xc0, !PT ;  /* 0xfffffe000b0a7812 */ /* 0x000fe200078ec0ff */
[----:B------:R-:W-:Y:S01]  /*1680*/  IMAD.WIDE.U32 R108, R167, c[0x0][0x290], R108 ;  /* 0x0000a400a76c7a25 */ /* 0x000fe200078e006c */
[----:B------:R-:W-:Y:S02]  /*1690*/  SHF.R.U32.HI R7, RZ, 0x3, R4 ;  /* 0x00000003ff077819 */ /* 0x000fe40000011604 */
[----:B------:R-:W-:Y:S01]  /*16a0*/  LOP3.LUT R11, R4, 0x38, R20, 0xf8, !PT ;  /* 0x00000038040b7812 */ /* 0x000fe200078ef814 */
[----:B------:R-:W-:Y:S01]  /*16b0*/  IMAD.IADD R104, R103, 0x1, R104 ;  /* 0x0000000167687824 */ /* 0x000fe200078e0268 */
[----:B------:R-:W-:Y:S02]  /*16c0*/  LOP3.LUT R97, R6, R12, R5, 0xf6, !PT ;  /* 0x0000000c06617212 */ /* 0x000fe400078ef605 */
[----:B------:R-:W-:Y:S02]  /*16d0*/  LOP3.LUT R4, R4, 0x38, R100, 0xf8, !PT ;  /* 0x0000003804047812 */ /* 0x000fe400078ef864 */
[----:B------:R-:W-:-:S02]  /*16e0*/  LOP3.LUT R12, R2, 0x38, R20, 0xf8, !PT ;  /* 0x00000038020c7812 */ /* 0x000fc400078ef814 */
[----:B-1----:R-:W-:Y:S02]  /*16f0*/  SHF.R.S32.HI R8, RZ, 0x1f, R169 ;  /* 0x0000001fff087819 */ /* 0x002fe400000114a9 */
[----:B------:R-:W-:Y:S02]  /*1700*/  LOP3.LUT R2, R2, 0x38, R100, 0xf8, !PT ;  /* 0x0000003802027812 */ /* 0x000fe400078ef864 */
[C-C-:B---3--:R-:W-:Y:S02]  /*1710*/  LOP3.LUT R19, R10.reuse, R11, R7.reuse, 0xf6, !PT ;  /* 0x0000000b0a137212 */ /* 0x148fe400078ef607 */
[----:B------:R-:W-:Y:S01]  /*1720*/  LOP3.LUT R18, R10, R4, R7, 0xf6, !PT ;  /* 0x000000040a127212 */ /* 0x000fe200078ef607 */
[----:B------:R-:W-:Y:S01]  /*1730*/  @P0 IMAD.MOV.U32 R4, RZ, RZ, R22 ;  /* 0x000000ffff040224 */ /* 0x000fe200078e0016 */
[----:B------:R-:W-:Y:S01]  /*1740*/  SHF.R.S32.HI R7, RZ, 0x1f, R168 ;  /* 0x0000001fff077819 */ /* 0x000fe200000114a8 */
[----:B------:R-:W-:Y:S01]  /*1750*/  IMAD.SHL.U32 R153, R19, 0x2, RZ ;  /* 0x0000000213997824 */ /* 0x000fe200078e00ff */
[----:B------:R-:W-:Y:S01]  /*1760*/  LEA.HI R8, R8, R169, RZ, 0x3 ;  /* 0x000000a908087211 */ /* 0x000fe200078f18ff */
[----:B------:R-:W-:Y:S01]  /*1770*/  IMAD.SHL.U32 R149, R18, 0x2, RZ ;  /* 0x0000000212957824 */ /* 0x000fe200078e00ff */
[----:B------:R-:W-:-:S02]  /*1780*/  LOP3.LUT R21, R6, R2, R5, 0xf6, !PT ;  /* 0x0000000206157212 */ /* 0x000fc400078ef605 */
[----:B------:R-:W-:Y:S01]  /*1790*/  SHF.L.U32 R2, R169, 0x6, RZ ;  /* 0x00000006a9027819 */ /* 0x000fe200000006ff */
[----:B------:R-:W-:Y:S01]  /*17a0*/  IMAD.SHL.U32 R9, R8, 0x40, RZ ;  /* 0x0000004008097824 */ /* 0x000fe200078e00ff */
[----:B------:R-:W-:Y:S01]  /*17b0*/  LOP3.LUT R23, R6, R12, R5, 0xf6, !PT ;  /* 0x0000000c06177212 */ /* 0x000fe200078ef605 */
[----:B------:R-:W-:Y:S01]  /*17c0*/  IMAD.SHL.U32 R6, R168, 0x40, RZ ;  /* 0x00000040a8067824 */ /* 0x000fe200078e00ff */
[----:B------:R-:W-:Y:S01]  /*17d0*/  LEA.HI R7, R7, R168, RZ, 0x3 ;  /* 0x000000a807077211 */ /* 0x000fe200078f18ff */
[----:B------:R-:W-:Y:S01]  /*17e0*/  @P0 IMAD.MOV.U32 R5, RZ, RZ, R3 ;  /* 0x000000ffff050224 */ /* 0x000fe200078e0003 */
[----:B------:R-:W-:Y:S02]  /*17f0*/  LOP3.LUT R2, R2, 0x1c0, RZ, 0xc0, !PT ;  /* 0x000001c002027812 */ /* 0x000fe400078ec0ff */
[----:B------:R-:W-:Y:S01]  /*1800*/  LOP3.LUT R6, R6, 0x1c0, RZ, 0xc0, !PT ;  /* 0x000001c006067812 */ /* 0x000fe200078ec0ff */
[----:B------:R-:W-:Y:S01]  /*1810*/  IMAD.SHL.U32 R8, R7, 0x40, RZ ;  /* 0x0000004007087824 */ /* 0x000fe200078e00ff */
[----:B------:R-:W-:Y:S01]  /*1820*/  SHF.R.U32.HI R13, RZ, 0x3, R2 ;  /* 0x00000003ff0d7819 */ /* 0x000fe20000011602 */
[----:B------:R-:W-:Y:S01]  /*1830*/  @P0 IMAD.WIDE.U32 R4, R166, 0x60, R4 ;  /* 0x00000060a6040825 */ /* 0x000fe200078e0004 */
[----:B------:R-:W-:-:S02]  /*1840*/  LOP3.LUT R9, R9, 0xfffffe00, RZ, 0xc0, !PT ;  /* 0xfffffe0009097812 */ /* 0x000fc400078ec0ff */
[C---:B------:R-:W-:Y:S02]  /*1850*/  LOP3.LUT R10, R2.reuse, 0x38, R20, 0xf8, !PT ;  /* 0x00000038020a7812 */ /* 0x040fe400078ef814 */
[----:B------:R-:W-:Y:S01]  /*1860*/  LOP3.LUT R11, R2, 0x38, R100, 0xf8, !PT ;  /* 0x00000038020b7812 */ /* 0x000fe200078ef864 */
[----:B------:R-:W-:Y:S01]  /*1870*/  @P0 IMAD.IADD R2, R5, 0x1, R16 ;  /* 0x0000000105020824 */ /* 0x000fe200078e0210 */
[----:B------:R-:W-:Y:S01]  /*1880*/  SHF.R.U32.HI R7, RZ, 0x3, R6 ;  /* 0x00000003ff077819 */ /* 0x000fe20000011606 */
[----:B------:R-:W-:Y:S01]  /*1890*/  IMAD.MOV.U32 R5, RZ, RZ, c[0x0][0x280] ;  /* 0x0000a000ff057624 */ /* 0x000fe200078e00ff */
[----:B------:R-:W-:Y:S02]  /*18a0*/  LOP3.LUT R8, R8, 0xfffffe00, RZ, 0xc0, !PT ;  /* 0xfffffe0008087812 */ /* 0x000fe400078ec0ff */
[C---:B------:R-:W-:Y:S01]  /*18b0*/  LOP3.LUT R12, R6.reuse, 0x38, R20, 0xf8, !PT ;  /* 0x00000038060c7812 */ /* 0x040fe200078ef814 */
[----:B------:R-:W-:Y:S01]  /*18c0*/  IMAD.SHL.U32 R211, R5, 0x40, RZ ;  /* 0x0000004005d37824 */ /* 0x000fe200078e00ff */
[----:B------:R-:W-:Y:S01]  /*18d0*/  LOP3.LUT R17, R9, R10, R13, 0xf6, !PT ;  /* 0x0000000a09117212 */ /* 0x000fe200078ef60d */
[C---:B------:R-:W-:Y:S01]  /*18e0*/  IMAD.SHL.U32 R213, R5.reuse, 0x20, RZ ;  /* 0x0000002005d57824 */ /* 0x040fe200078e00ff */
[----:B------:R-:W-:Y:S01]  /*18f0*/  LOP3.LUT R10, R6, 0x38, R100, 0xf8, !PT ;  /* 0x00000038060a7812 */ /* 0x000fe200078ef864 */
[----:B------:R-:W-:Y:S01]  /*1900*/  IMAD.WIDE.U32 R206, R5, 0x60, RZ ;  /* 0x0000006005ce7825 */ /* 0x000fe200078e00ff */
[----:B--2---:R-:W-:-:S02]  /*1910*/  @P4 SHF.R.S32.HI R3, RZ, 0x1f, R34 ;  /* 0x0000001fff034819 */ /* 0x004fc40000011422 */
[----:B------:R-:W-:Y:S01]  /*1920*/  @P0 LEA R6, P1, R4, c[0x0][0x220], 0x1 ;  /* 0x0000880004060a11 */ /* 0x000fe200078208ff */
[----:B------:R-:W-:Y:S01]  /*1930*/  @!P4 IMAD.MOV.U32 R3, RZ, RZ, R30 ;  /* 0x000000ffff03c224 */ /* 0x000fe200078e001e */
[----:B------:R-:W-:Y:S01]  /*1940*/  LOP3.LUT R16, R9, R11, R13, 0xf6, !PT ;  /* 0x0000000b09107212 */ /* 0x000fe200078ef60d */
[----:B------:R-:W-:Y:S01]  /*1950*/  IMAD.SHL.U32 R152, R17, 0x2, RZ ;  /* 0x0000000211987824 */ /* 0x000fe200078e00ff */
[C-C-:B------:R-:W-:Y:S02]  /*1960*/  LOP3.LUT R13, R8.reuse, R12, R7.reuse, 0xf6, !PT ;  /* 0x0000000c080d7212 */ /* 0x140fe400078ef607 */
[----:B------:R-:W-:Y:S01]  /*1970*/  LOP3.LUT R12, R8, R10, R7, 0xf6, !PT ;  /* 0x0000000a080c7212 */ /* 0x000fe200078ef607 */
[----:B------:R-:W-:Y:S01]  /*1980*/  IMAD.SHL.U32 R148, R16, 0x2, RZ ;  /* 0x0000000210947824 */ /* 0x000fe200078e00ff */
[----:B------:R-:W-:Y:S01]  /*1990*/  @P0 LEA.HI.X R7, R4, c[0x0][0x224], R2, 0x1, P1 ;  /* 0x0000890004070a11 */ /* 0x000fe200008f0c02 */
[----:B------:R-:W-:Y:S01]  /*19a0*/  IMAD.SHL.U32 R151, R13, 0x2, RZ ;  /* 0x000000020d977824 */ /* 0x000fe200078e00ff */
[----:B------:R-:W-:Y:S01]  /*19b0*/  @P4 MOV R2, R34 ;  /* 0x0000002200024202 */ /* 0x000fe20000000f00 */
[----:B------:R-:W-:Y:S01]  /*19c0*/  @!P4 IMAD.MOV.U32 R2, RZ, RZ, R38 ;  /* 0x000000ffff02c224 */ /* 0x000fe200078e0026 */
[----:B------:R-:W-:Y:S01]  /*19d0*/  SEL R3, R3, RZ, !P5 ;  /* 0x000000ff03037207 */ /* 0x000fe20006800000 */
[----:B------:R1:W-:Y:S01]  /*19e0*/  @P0 LDGSTS.E.BYPASS.LTC128B.128 [R94+0x6900], [R6.64], !P6 ;  /* 0x06900000065e0fae */ /* 0x0003e2000f101d4a */
[----:B------:R-:W-:Y:S01]  /*19f0*/  ISETP.NE.AND P0, PT, RZ, UR6, PT ;  /* 0x00000006ff007c0c */ /* 0x000fe2000bf05270 */
[----:B------:R-:W-:Y:S01]  /*1a00*/  IMAD.SHL.U32 R147, R12, 0x2, RZ ;  /* 0x000000020c937824 */ /* 0x000fe200078e00ff */
[----:B------:R-:W-:Y:S01]  /*1a10*/  SEL R2, R2, RZ, !P5 ;  /* 0x000000ff02027207 */ /* 0x000fe20006800000 */
[----:B------:R-:W-:Y:S01]  /*1a20*/  IMAD R4, R3, c[0x0][0x1f0], RZ ;  /* 0x00007c0003047a24 */ /* 0x000fe200078e02ff */
[----:B------:R-:W-:Y:S01]  /*1a30*/  SHF.L.U64.HI R182, R5, R183, c[0x0][0x284] ;  /* 0x0000a10005b67619 */ /* 0x000fe200000102b7 */
[----:B------:R-:W-:Y:S01]  /*1a40*/  IMAD R3, R3, c[0x0][0x218], RZ ;  /* 0x0000860003037a24 */ /* 0x000fe200078e02ff */
[-C--:B------:R-:W-:Y:S01]  /*1a50*/  SHF.L.U64.HI R185, R5, R186.reuse, c[0x0][0x284] ;  /* 0x0000a10005b97619 */ /* 0x080fe200000102ba */
[----:B------:R-:W-:Y:S01]  /*1a60*/  IMAD.WIDE.U32 R92, R2, c[0x0][0x1f0], R92 ;  /* 0x00007c00025c7a25 */ /* 0x000fe200078e005c */
[----:B------:R-:W-:Y:S01]  /*1a70*/  P2R R163, PR, RZ, 0x1 ;  /* 0x00000001ffa37803 */ /* 0x000fe20000000000 */
[----:B------:R-:W0:Y:S01]  /*1a80*/  LDGDEPBAR ;  /* 0x00000000000079af */ /* 0x000e220000000000 */
[----:B------:R-:W-:Y:S01]  /*1a90*/  IADD3 R162, P1, R28, R101, RZ ;  /* 0x000000651ca27210 */ /* 0x000fe20007f3e0ff */
[----:B------:R-:W-:Y:S01]  /*1aa0*/  IMAD R95, R2, c[0x0][0x1f4], R4 ;  /* 0x00007d00025f7a24 */ /* 0x000fe200078e0204 */
[----:B------:R-:W-:Y:S01]  /*1ab0*/  SHF.L.U64.HI R166, R166, R186, c[0x0][0x23c] ;  /* 0x00008f00a6a67619 */ /* 0x000fe200000102ba */
[C---:B------:R-:W-:Y:S01]  /*1ac0*/  IMAD R116, R2.reuse, c[0x0][0x21c], R3 ;  /* 0x0000870002747a24 */ /* 0x040fe200078e0203 */
[----:B------:R-:W-:Y:S01]  /*1ad0*/  IADD3.X R161, R31, R35, RZ, P1, !PT ;  /* 0x000000231fa17210 */ /* 0x000fe20000ffe4ff */
[----:B------:R-:W-:Y:S01]  /*1ae0*/  IMAD.WIDE.U32 R106, R2, c[0x0][0x218], R14 ;  /* 0x00008600026a7a25 */ /* 0x000fe200078e000e */
[----:B------:R-:W-:-:S02]  /*1af0*/  SHF.R.S32.HI R2, RZ, 0x1f, R167 ;  /* 0x0000001fff027819 */ /* 0x000fc400000114a7 */
[----:B------:R-:W-:Y:S01]  /*1b00*/  SHF.R.S32.HI R10, RZ, 0x1f, R169 ;  /* 0x0000001fff0a7819 */ /* 0x000fe200000114a9 */
[----:B------:R-:W-:Y:S01]  /*1b10*/  IMAD.MOV.U32 R4, RZ, RZ, c[0x0][0x290] ;  /* 0x0000a400ff047624 */ /* 0x000fe200078e00ff */
[----:B------:R-:W-:Y:S01]  /*1b20*/  IADD3 R145, P2, R26, R188, RZ ;  /* 0x000000bc1a917210 */ /* 0x000fe20007f5e0ff */
[C---:B------:R-:W-:Y:S01]  /*1b30*/  IMAD R3, R2.reuse, c[0x0][0x280], RZ ;  /* 0x0000a00002037a24 */ /* 0x040fe200078e02ff */
[----:B------:R-:W-:Y:S01]  /*1b40*/  SHF.R.S32.HI R11, RZ, 0x1f, R168 ;  /* 0x0000001fff0b7819 */ /* 0x000fe200000114a8 */
[----:B------:R-:W-:Y:S01]  /*1b50*/  IMAD R2, R2, c[0x0][0x290], RZ ;  /* 0x0000a40002027a24 */ /* 0x000fe200078e02ff */
[C---:B------:R-:W-:Y:S01]  /*1b60*/  SHF.L.U64.HI R183, R4.reuse, R183, c[0x0][0x294] ;  /* 0x0000a50004b77619 */ /* 0x040fe200000102b7 */
[C---:B------:R-:W-:Y:S01]  /*1b70*/  IMAD R8, R167.reuse, c[0x0][0x284], R3 ;  /* 0x0000a100a7087a24 */ /* 0x040fe200078e0203 */
[C---:B------:R-:W-:Y:S01]  /*1b80*/  SHF.L.U64.HI R186, R4.reuse, R186, c[0x0][0x294] ;  /* 0x0000a50004ba7619 */ /* 0x040fe200000102ba */
[----:B------:R-:W-:Y:S01]  /*1b90*/  IMAD R5, R167, c[0x0][0x294], R2 ;  /* 0x0000a500a7057a24 */ /* 0x000fe200078e0202 */
[----:B------:R-:W-:Y:S01]  /*1ba0*/  IADD3 R2, P0, R101, 0x20, RZ ;  /* 0x0000002065027810 */ /* 0x000fe20007f1e0ff */
[C---:B------:R-:W-:Y:S01]  /*1bb0*/  IMAD.SHL.U32 R212, R4.reuse, 0x40, RZ ;  /* 0x0000004004d47824 */ /* 0x040fe200078e00ff */
[C---:B------:R-:W-:Y:S01]  /*1bc0*/  SHF.L.U32 R210, R4.reuse, 0x5, RZ ;  /* 0x0000000504d27819 */ /* 0x040fe200000006ff */
[----:B------:R-:W-:Y:S01]  /*1bd0*/  IMAD.WIDE.U32 R204, R4, 0x60, RZ ;  /* 0x0000006004cc7825 */ /* 0x000fe200078e00ff */
[----:B-1----:R-:W-:-:S02]  /*1be0*/  SHF.R.S32.HI R6, RZ, 0x1f, R170 ;  /* 0x0000001fff067819 */ /* 0x002fc400000114aa */
[----:B------:R-:W-:Y:S01]  /*1bf0*/  IADD3 R132, R207, UR5, RZ ;  /* 0x00000005cf847c10 */ /* 0x000fe2000fffe0ff */
[----:B------:R-:W-:Y:S01]  /*1c00*/  IMAD.X R3, RZ, RZ, R35, P0 ;  /* 0x000000ffff037224 */ /* 0x000fe200000e0623 */
[----:B------:R-:W-:Y:S01]  /*1c10*/  IADD3 R131, R205, UR4, RZ ;  /* 0x00000004cd837c10 */ /* 0x000fe2000fffe0ff */
[C---:B------:R-:W-:Y:S01]  /*1c20*/  IMAD.WIDE.U32 R136, R2.reuse, c[0x0][0x1e0], RZ ;  /* 0x0000780002887a25 */ /* 0x040fe200078e00ff */
[----:B------:R-:W-:Y:S02]  /*1c30*/  IADD3 R128, R113, R5, RZ ;  /* 0x0000000571807210 */ /* 0x000fe40007ffe0ff */
[----:B------:R-:W-:Y:S01]  /*1c40*/  SHF.L.U32 R154, R23, 0x1, RZ ;  /* 0x00000001179a7819 */ /* 0x000fe200000006ff */
[----:B------:R-:W-:Y:S01]  /*1c50*/  IMAD R3, R3, c[0x0][0x1e0], RZ ;  /* 0x0000780003037a24 */ /* 0x000fe200078e02ff */
[----:B------:R-:W-:Y:S01]  /*1c60*/  IADD3 R146, P1, R215, R136, RZ ;  /* 0x00000088d7927210 */ /* 0x000fe20007f3e0ff */
[----:B------:R-:W-:Y:S01]  /*1c70*/  IMAD R4, R35, c[0x0][0x1e0], RZ ;  /* 0x0000780023047a24 */ /* 0x000fe200078e02ff */
[----:B------:R-:W-:Y:S01]  /*1c80*/  SHF.R.S32.HI R125, RZ, 0x1f, R100 ;  /* 0x0000001fff7d7819 */ /* 0x000fe20000011464 */
[----:B------:R-:W-:Y:S01]  /*1c90*/  IMAD R9, R2, c[0x0][0x1e4], R3 ;  /* 0x0000790002097a24 */ /* 0x000fe200078e0203 */
[----:B------:R-:W-:Y:S01]  /*1ca0*/  IADD3 R159, P0, R215, R146, RZ ;  /* 0x00000092d79f7210 */ /* 0x000fe20007f1e0ff */
[----:B------:R-:W-:Y:S01]  /*1cb0*/  IMAD R7, R101, c[0x0][0x1e4], R4 ;  /* 0x0000790065077a24 */ /* 0x000fe200078e0204 */
[----:B------:R-:W-:Y:S01]  /*1cc0*/  SHF.L.U32 R150, R21, 0x1, RZ ;  /* 0x0000000115967819 */ /* 0x000fe200000006ff */
[----:B------:R-:W-:-:S02]  /*1cd0*/  IMAD.IADD R143, R137, 0x1, R9 ;  /* 0x00000001898f7824 */ /* 0x000fc400078e0209 */
[----:B------:R-:W-:Y:S02]  /*1ce0*/  IMAD.IADD R144, R189, 0x1, R7 ;  /* 0x00000001bd907824 */ /* 0x000fe400078e0207 */
[----:B------:R-:W-:Y:S01]  /*1cf0*/  IMAD.X R142, R198, 0x1, R143, P1 ;  /* 0x00000001c68e7824 */ /* 0x000fe200008e068f */
[----:B------:R-:W-:Y:S01]  /*1d00*/  IADD3 R129, P1, R92, 0x20, RZ ;  /* 0x000000205c817810 */ /* 0x000fe20007f3e0ff */
[----:B------:R-:W-:Y:S02]  /*1d10*/  IMAD R4, R6, c[0x0][0x1e0], RZ ;  /* 0x0000780006047a24 */ /* 0x000fe400078e02ff */
[----:B------:R-:W-:Y:S01]  /*1d20*/  IMAD.X R156, R198, 0x1, R142, P0 ;  /* 0x00000001c69c7824 */ /* 0x000fe200000e068e */
[----:B------:R-:W-:Y:S01]  /*1d30*/  IADD3 R119, P0, R145, R92, RZ ;  /* 0x0000005c91777210 */ /* 0x000fe20007f1e0ff */
[----:B------:R-:W-:Y:S02]  /*1d40*/  IMAD.MOV.U32 R14, RZ, RZ, 0x40 ;  /* 0x00000040ff0e7424 */ /* 0x000fe400078e00ff */
[----:B------:R-:W-:-:S02]  /*1d50*/  IMAD R3, R10, c[0x0][0x1e0], RZ ;  /* 0x000078000a037a24 */ /* 0x000fc400078e02ff */
[----:B------:R-:W-:Y:S02]  /*1d60*/  IMAD.X R141, R27, 0x1, R144, P2 ;  /* 0x000000011b8d7824 */ /* 0x000fe400010e0690 */
[----:B------:R-:W-:Y:S02]  /*1d70*/  IMAD.IADD R95, R93, 0x1, R95 ;  /* 0x000000015d5f7824 */ /* 0x000fe400078e025f */
[----:B------:R-:W-:Y:S02]  /*1d80*/  IMAD R2, R11, c[0x0][0x1e0], RZ ;  /* 0x000078000b027a24 */ /* 0x000fe400078e02ff */
[----:B------:R-:W-:Y:S02]  /*1d90*/  IMAD R6, R170, c[0x0][0x1e4], R4 ;  /* 0x00007900aa067a24 */ /* 0x000fe400078e0204 */
[----:B------:R-:W-:Y:S01]  /*1da0*/  IMAD R4, R169, c[0x0][0x1e4], R3 ;  /* 0x00007900a9047a24 */ /* 0x000fe200078e0203 */
[----:B------:R-:W-:Y:S01]  /*1db0*/  SEL R3, R14, 0xffffffc0, !P3 ;  /* 0xffffffc00e037807 */ /* 0x000fe20005800000 */
[----:B------:R-:W-:Y:S01]  /*1dc0*/  IMAD.X R118, R141, 0x1, R95, P0 ;  /* 0x000000018d767824 */ /* 0x000fe200000e065f */
[----:B------:R-:W-:Y:S01]  /*1dd0*/  IADD3 R123, P0, R119, 0x20, RZ ;  /* 0x00000020777b7810 */ /* 0x000fe20007f1e0ff */
[----:B------:R-:W-:Y:S01]  /*1de0*/  IMAD R2, R168, c[0x0][0x1e4], R2 ;  /* 0x00007900a8027a24 */ /* 0x000fe200078e0202 */
[----:B------:R-:W-:Y:S01]  /*1df0*/  IADD3 R157, R195, R4, RZ ;  /* 0x00000004c39d7210 */ /* 0x000fe20007ffe0ff */
[C---:B------:R-:W-:Y:S01]  /*1e00*/  IMAD R96, R97.reuse, 0x2, R3 ;  /* 0x0000000261607824 */ /* 0x040fe200078e0203 */
[----:B------:R-:W-:Y:S01]  /*1e10*/  SHF.L.U32 R97, R97, 0x1, RZ ;  /* 0x0000000161617819 */ /* 0x000fe200000006ff */
[----:B------:R-:W-:-:S02]  /*1e20*/  IMAD.IADD R158, R197, 0x1, R6 ;  /* 0x00000001c59e7824 */ /* 0x000fc400078e0206 */
[----:B------:R-:W-:Y:S02]  /*1e30*/  IMAD.IADD R155, R193, 0x1, R2 ;  /* 0x00000001c19b7824 */ /* 0x000fe400078e0202 */
[----:B------:R-:W-:Y:S02]  /*1e40*/  IMAD.IADD R130, R115, 0x1, R8 ;  /* 0x0000000173827824 */ /* 0x000fe400078e0208 */
[----:B------:R-:W-:Y:S02]  /*1e50*/  IMAD.IADD R127, R8, 0x1, R111 ;  /* 0x00000001087f7824 */ /* 0x000fe400078e026f */
[----:B------:R-:W-:Y:S02]  /*1e60*/  IMAD.IADD R124, R5, 0x1, R109 ;  /* 0x00000001057c7824 */ /* 0x000fe400078e026d */
[----:B------:R-:W-:Y:S02]  /*1e70*/  IMAD.IADD R116, R107, 0x1, R116 ;  /* 0x000000016b747824 */ /* 0x000fe400078e0274 */
[----:B------:R-:W-:-:S02]  /*1e80*/  IMAD.X R121, RZ, RZ, R95, P1 ;  /* 0x000000ffff797224 */ /* 0x000fc400008e065f */
[----:B------:R-:W-:Y:S01]  /*1e90*/  IMAD.X R122, RZ, RZ, R118, P0 ;  /* 0x000000ffff7a7224 */ /* 0x000fe200000e0676 */
[----:B------:R-:W-:Y:S06]  /*1ea0*/  BAR.SYNC.DEFER_BLOCKING 0x0 ;  /* 0x0000000000007b1d */ /* 0x000fec0000010000 */
.L_x_98:
[-C--:B--2---:R-:W-:Y:S01]  /*1eb0*/  IMAD R2, R202, R39.reuse, RZ ;  /* 0x00000027ca027224 */ /* 0x084fe200078e02ff */
[----:B------:R-:W-:Y:S04]  /*1ec0*/  DEPBAR.LE SB0, 0x0 ;  /* 0x000080000000791a */ /* 0x000fe80000000000 */
[----:B------:R-:W-:Y:S01]  /*1ed0*/  BAR.SYNC.DEFER_BLOCKING 0x0 ;  /* 0x0000000000007b1d */ /* 0x000fe20000010000 */
[----:B------:R-:W-:Y:S01]  /*1ee0*/  ISETP.GE.AND P0, PT, R218, 0x1, PT ;  /* 0x00000001da00780c */ /* 0x000fe20003f06270 */
[----:B------:R-:W-:Y:S01]  /*1ef0*/  IMAD.WIDE.U32 R86, R172, R39, RZ ;  /* 0x00000027ac567225 */ /* 0x000fe200078e00ff */
[----:B------:R-:W-:Y:S05]  /*1f00*/  SHF.R.S32.HI R105, RZ, 0x1f, R39 ;  /* 0x0000001fff697819 */ /* 0x000fea0000011427 */
[----:B------:R-:W-:Y:S05]  /*1f10*/  IMAD R2, R105, R172, R2 ;  /* 0x000000ac69027224 */ /* 0x000fea00078e0202 */
[----:B------:R-:W-:Y:S01]  /*1f20*/  IADD3 R91, R87, R2, RZ ;  /* 0x00000002575b7210 */ /* 0x000fe20007ffe0ff */
[----:B------:R-:W-:Y:S01]  /*1f30*/  BSSY B2, `(.L_x_52) ;  /* 0x0000529000027945 */ /* 0x000fe20003800000 */
[----:B------:R-:W-:-:S05]  /*1f40*/  @!P0 BRA `(.L_x_53) ;  /* 0x00004d5000008947 */ /* 0x000fca0003800000 */
[-C--:B------:R-:W-:Y:S01]  /*1f50*/  IMAD R4, R201, R39.reuse, RZ ;  /* 0x00000027c9047224 */ /* 0x080fe200078e02ff */
[----:B------:R-:W-:Y:S01]  /*1f60*/  ISETP.NE.AND P0, PT, R163, RZ, PT ;  /* 0x000000ffa300720c */ /* 0x000fe20003f05270 */
[-C--:B------:R-:W-:Y:S02]  /*1f70*/  IMAD R3, R200, R39.reuse, RZ ;  /* 0x00000027c8037224 */ /* 0x080fe400078e02ff */
[----:B------:R-:W-:Y:S02]  /*1f80*/  IMAD R2, R39, -0x70, R0 ;  /* 0xffffff9027027824 */ /* 0x000fe400078e0200 */
[-C--:B------:R-:W-:Y:S03]  /*1f90*/  IMAD.WIDE.U32 R10, R174, R39.reuse, RZ ;  /* 0x00000027ae0a7225 */ /* 0x080fe600078e00ff */
[----:B------:R-:W-:Y:S01]  /*1fa0*/  IMNMX R76, R2, 0x70, PT ;  /* 0x00000070024c7817 */ /* 0x000fe20003800200 */
[----:B------:R-:W-:Y:S04]  /*1fb0*/  IMAD.WIDE.U32 R8, R176, R39, RZ ;  /* 0x00000027b0087225 */ /* 0x000fe800078e00ff */
[C---:B------:R-:W-:Y:S02]  /*1fc0*/  IMAD R4, R105.reuse, R174, R4 ;  /* 0x000000ae69047224 */ /* 0x040fe400078e0204 */
[----:B------:R-:W-:Y:S03]  /*1fd0*/  IMAD R3, R105, R176, R3 ;  /* 0x000000b069037224 */ /* 0x000fe600078e0203 */
[----:B------:R-:W-:Y:S02]  /*1fe0*/  IADD3 R38, R11, R4, RZ ;  /* 0x000000040b267210 */ /* 0x000fe40007ffe0ff */
[----:B------:R-:W-:Y:S01]  /*1ff0*/  IADD3 R37, R9, R3, RZ ;  /* 0x0000000309257210 */ /* 0x000fe20007ffe0ff */
[----:B------:R-:W-:-:S05]  /*2000*/  @!P0 BRA `(.L_x_54) ;  /* 0x000028e000008947 */ /* 0x000fca0003800000 */
[----:B------:R-:W-:Y:S01]  /*2010*/  ISETP.GE.AND P3, PT, R101, R76, PT ;  /* 0x0000004c6500720c */ /* 0x000fe20003f66270 */
[----:B------:R-:W-:Y:S01]  /*2020*/  BSSY B0, `(.L_x_55) ;  /* 0x0000019000007945 */ /* 0x000fe20003800000 */
[----:B------:R-:W-:Y:S01]  /*2030*/  CS2R R16, SRZ ;  /* 0x0000000000107805 */ /* 0x000fe2000001ff00 */
[----:B------:R-:W-:Y:S01]  /*2040*/  CS2R R12, SRZ ;  /* 0x00000000000c7805 */ /* 0x000fe2000001ff00 */
[----:B------:R-:W-:Y:S01]  /*2050*/  CS2R R2, SRZ ;  /* 0x0000000000027805 */ /* 0x000fe2000001ff00 */
[----:B------:R-:W-:Y:S01]  /*2060*/  CS2R R46, SRZ ;  /* 0x00000000002e7805 */ /* 0x000fe2000001ff00 */
[----:B------:R-:W-:Y:S07]  /*2070*/  CS2R R40, SRZ ;  /* 0x0000000000287805 */ /* 0x000fee000001ff00 */
[----:B------:R-:W-:-:S05]  /*2080*/  @P3 BRA `(.L_x_56) ;  /* 0x0000012000003947 */ /* 0x000fca0003800000 */
[----:B------:R-:W-:Y:S01]  /*2090*/  IADD3 R2, P0, R114, R10, RZ ;  /* 0x0000000a72027210 */ /* 0x000fe20007f1e0ff */
[----:B------:R-:W-:Y:S01]  /*20a0*/  CS2R R12, SRZ ;  /* 0x00000000000c7805 */ /* 0x000fe2000001ff00 */
[----:B------:R-:W-:Y:S01]  /*20b0*/  IADD3 R3, P1, R112, R8, RZ ;  /* 0x0000000870037210 */ /* 0x000fe20007f3e0ff */
[----:B------:R-:W-:Y:S01]  /*20c0*/  CS2R R40, SRZ ;  /* 0x0000000000287805 */ /* 0x000fe2000001ff00 */
[----:B------:R-:W-:Y:S01]  /*20d0*/  ISETP.GE.AND P2, PT, R32, c[0x0][0x27c], PT ;  /* 0x00009f0020007a0c */ /* 0x000fe20003f46270 */
[----:B------:R-:W-:Y:S01]  /*20e0*/  IMAD.X R4, R38, 0x1, R130, P0 ;  /* 0x0000000126047824 */ /* 0x000fe200000e0682 */
[C---:B------:R-:W-:Y:S01]  /*20f0*/  LEA R6, P0, R2.reuse, c[0x0][0x270], 0x1 ;  /* 0x00009c0002067a11 */ /* 0x040fe200078008ff */
[----:B------:R-:W-:Y:S03]  /*2100*/  CS2R R46, SRZ ;  /* 0x00000000002e7805 */ /* 0x000fe6000001ff00 */
[----:B------:R-:W-:Y:S01]  /*2110*/  LEA.HI.X R7, R2, c[0x0][0x274], R4, 0x1, P0 ;  /* 0x00009d0002077a11 */ /* 0x000fe200000f0c04 */
[----:B------:R-:W-:Y:S01]  /*2120*/  IMAD.X R2, R37, 0x1, R128, P1 ;  /* 0x0000000125027824 */ /* 0x000fe200008e0680 */
[----:B------:R-:W-:Y:S02]  /*2130*/  ISETP.GE.AND P0, PT, R25, c[0x0][0x27c], PT ;  /* 0x00009f0019007a0c */ /* 0x000fe40003f06270 */
[C---:B------:R-:W-:Y:S04]  /*2140*/  LEA R4, P1, R3.reuse, c[0x0][0x288], 0x1 ;  /* 0x0000a20003047a11 */ /* 0x040fe800078208ff */
[----:B------:R-:W-:Y:S02]  /*2150*/  LEA.HI.X R5, R3, c[0x0][0x28c], R2, 0x1, P1 ;  /* 0x0000a30003057a11 */ /* 0x000fe400008f0c02 */
[----:B------:R-:W-:Y:S03]  /*2160*/  CS2R R2, SRZ ;  /* 0x0000000000027805 */ /* 0x000fe6000001ff00 */
[----:B------:R1:W5:Y:S04]  /*2170*/  @!P2 LDG.E.64 R40, [R4.64] ;  /* 0x0000000a0428a981 */ /* 0x000368000c1e1b00 */
[----:B------:R1:W5:Y:S04]  /*2180*/  @!P2 LDG.E.64 R2, [R6.64] ;  /* 0x0000000a0602a981 */ /* 0x000368000c1e1b00 */
[----:B------:R1:W5:Y:S04]  /*2190*/  @!P0 LDG.E.64 R12, [R6.64+0x20] ;  /* 0x0000200a060c8981 */ /* 0x000368000c1e1b00 */
[----:B------:R1:W5:Y:S02]  /*21a0*/  @!P0 LDG.E.64 R46, [R4.64+0x20] ;  /* 0x0000200a042e8981 */ /* 0x000364000c1e1b00 */
.L_x_56:
[----:B------:R-:W-:Y:S05]  /*21b0*/  BSYNC B0 ;  /* 0x0000000000007941 */ /* 0x000fea0003800000 */
.L_x_55:
[----:B------:R-:W-:Y:S01]  /*21c0*/  ISETP.GE.AND P4, PT, R170, R76, PT ;  /* 0x0000004caa00720c */ /* 0x000fe20003f86270 */
[----:B-1---5:R-:W-:Y:S01]  /*21d0*/  IMAD.MOV.U32 R4, RZ, RZ, R12 ;  /* 0x000000ffff047224 */ /* 0x022fe200078e000c */
[----:B------:R-:W-:Y:S01]  /*21e0*/  MOV R7, R46 ;  /* 0x0000002e00077202 */ /* 0x000fe20000000f00 */
[----:B------:R-:W-:Y:S01]  /*21f0*/  IMAD.MOV.U32 R6, RZ, RZ, R13 ;  /* 0x000000ffff067224 */ /* 0x000fe200078e000d */
[----:B------:R-:W-:Y:S01]  /*2200*/  BSSY B0, `(.L_x_57) ;  /* 0x0000021000007945 */ /* 0x000fe20003800000 */
[----:B------:R-:W-:Y:S01]  /*2210*/  IMAD.MOV.U32 R5, RZ, RZ, R2 ;  /* 0x000000ffff057224 */ /* 0x000fe200078e0002 */
[----:B------:R-:W-:Y:S01]  /*2220*/  PRMT R45, R7, 0x7610, R45 ;  /* 0x00007610072d7816 */ /* 0x000fe2000000002d */
[----:B------:R-:W-:Y:S01]  /*2230*/  CS2R R14, SRZ ;  /* 0x00000000000e7805 */ /* 0x000fe2000001ff00 */
[----:B------:R-:W-:Y:S01]  /*2240*/  PRMT R30, R6, 0x5410, R4 ;  /* 0x00005410061e7816 */ /* 0x000fe20000000004 */
[----:B------:R-:W-:Y:S01]  /*2250*/  IMAD.MOV.U32 R4, RZ, RZ, R3 ;  /* 0x000000ffff047224 */ /* 0x000fe200078e0003 */
[----:B------:R-:W-:Y:S01]  /*2260*/  CS2R R50, SRZ ;  /* 0x0000000000327805 */ /* 0x000fe2000001ff00 */
[----:B------:R-:W-:Y:S01]  /*2270*/  IMAD.MOV.U32 R6, RZ, RZ, R47 ;  /* 0x000000ffff067224 */ /* 0x000fe200078e002f */
[----:B------:R-:W-:Y:S02]  /*2280*/  CS2R R48, SRZ ;  /* 0x0000000000307805 */ /* 0x000fe4000001ff00 */
[----:B------:R-:W-:Y:S01]  /*2290*/  PRMT R24, R4, 0x5410, R5 ;  /* 0x0000541004187816 */ /* 0x000fe20000000005 */
[----:B------:R-:W-:Y:S01]  /*22a0*/  IMAD.MOV.U32 R5, RZ, RZ, R40 ;  /* 0x000000ffff057224 */ /* 0x000fe200078e0028 */
[----:B------:R-:W-:Y:S02]  /*22b0*/  MOV R4, R41 ;  /* 0x0000002900047202 */ /* 0x000fe40000000f00 */
[----:B------:R-:W-:Y:S02]  /*22c0*/  PRMT R45, R45, 0x5410, R6 ;  /* 0x000054102d2d7816 */ /* 0x000fe40000000006 */
[----:B------:R-:W-:Y:S01]  /*22d0*/  PRMT R42, R5, 0x5410, R4 ;  /* 0x00005410052a7816 */ /* 0x000fe20000000004 */
[----:B------:R-:W-:-:S05]  /*22e0*/  @P4 BRA `(.L_x_58) ;  /* 0x0000012000004947 */ /* 0x000fca0003800000 */
[----:B------:R-:W-:Y:S01]  /*22f0*/  IADD3 R5, P1, P0, R114, R10, R213 ;  /* 0x0000000a72057210 */ /* 0x000fe2000783e0d5 */
[----:B------:R-:W-:Y:S01]  /*2300*/  CS2R R16, SRZ ;  /* 0x0000000000107805 */ /* 0x000fe2000001ff00 */
[----:B------:R-:W-:Y:S01]  /*2310*/  CS2R R48, SRZ ;  /* 0x0000000000307805 */ /* 0x000fe2000001ff00 */
[----:B------:R-:W-:Y:S01]  /*2320*/  CS2R R50, SRZ ;  /* 0x0000000000327805 */ /* 0x000fe2000001ff00 */
[----:B------:R-:W-:Y:S02]  /*2330*/  IADD3.X R7, R130, R38, R185, P1, P0 ;  /* 0x0000002682077210 */ /* 0x000fe40000fe04b9 */
[----:B------:R-:W-:Y:S04]  /*2340*/  IADD3 R14, P1, P0, R112, R8, R210 ;  /* 0x00000008700e7210 */ /* 0x000fe8000783e0d2 */
[----:B------:R-:W-:Y:S02]  /*2350*/  IADD3.X R15, R128, R37, R186, P1, P0 ;  /* 0x00000025800f7210 */ /* 0x000fe40000fe04ba */
[C---:B------:R-:W-:Y:S02]  /*2360*/  LEA R6, P0, R5.reuse, c[0x0][0x270], 0x1 ;  /* 0x00009c0005067a11 */ /* 0x040fe400078008ff */
[----:B------:R-:W-:Y:S02]  /*2370*/  ISETP.GE.AND P1, PT, R32, c[0x0][0x27c], PT ;  /* 0x00009f0020007a0c */ /* 0x000fe40003f26270 */
[----:B------:R-:W-:Y:S02]  /*2380*/  LEA.HI.X R7, R5, c[0x0][0x274], R7, 0x1, P0 ;  /* 0x00009d0005077a11 */ /* 0x000fe400000f0c07 */
        /* <DEDUP_REMOVED lines=8> */
.L_x_58:
[----:B------:R-:W-:Y:S05]  /*2410*/  BSYNC B0 ;  /* 0x0000000000007941 */ /* 0x000fea0003800000 */
.L_x_57:
[----:B------:R-:W-:Y:S01]  /*2420*/  ISETP.GE.AND P2, PT, R169, R76, PT ;  /* 0x0000004ca900720c */ /* 0x000fe20003f46270 */
[----:B-1---5:R-:W-:Y:S01]  /*2430*/  IMAD.MOV.U32 R4, RZ, RZ, R16 ;  /* 0x000000ffff047224 */ /* 0x022fe200078e0010 */
[----:B------:R-:W-:Y:S01]  /*2440*/  MOV R5, R14 ;  /* 0x0000000e00057202 */ /* 0x000fe20000000f00 */
[----:B------:R-:W-:Y:S01]  /*2450*/  IMAD.MOV.U32 R6, RZ, RZ, R17 ;  /* 0x000000ffff067224 */ /* 0x000fe200078e0011 */
[----:B------:R-:W-:Y:S01]  /*2460*/  BSSY B0, `(.L_x_59) ;  /* 0x0000024000007945 */ /* 0x000fe20003800000 */
[----:B------:R-:W-:Y:S01]  /*2470*/  IMAD.MOV.U32 R7, RZ, RZ, R50 ;  /* 0x000000ffff077224 */ /* 0x000fe200078e0032 */
[----:B------:R-:W-:Y:S01]  /*2480*/  CS2R R28, SRZ ;  /* 0x00000000001c7805 */ /* 0x000fe2000001ff00 */
[----:B------:R-:W-:Y:S01]  /*2490*/  CS2R R20, SRZ ;  /* 0x0000000000147805 */ /* 0x000fe2000001ff00 */
[----:B------:R-:W-:Y:S01]  /*24a0*/  PRMT R34, R6, 0x5410, R4 ;  /* 0x0000541006227816 */ /* 0x000fe20000000004 */
[----:B------:R-:W-:Y:S01]  /*24b0*/  IMAD.MOV.U32 R4, RZ, RZ, R15 ;  /* 0x000000ffff047224 */ /* 0x000fe200078e000f */
[----:B------:R-:W-:Y:S01]  /*24c0*/  MOV R6, R51 ;  /* 0x0000003300067202 */ /* 0x000fe20000000f00 */
[----:B------:R-:W-:Y:S01]  /*24d0*/  CS2R R18, SRZ ;  /* 0x0000000000127805 */ /* 0x000fe2000001ff00 */
[----:B------:R-:W-:Y:S01]  /*24e0*/  CS2R R54, SRZ ;  /* 0x0000000000367805 */ /* 0x000fe2000001ff00 */
[----:B------:R-:W-:Y:S01]  /*24f0*/  CS2R R52, SRZ ;  /* 0x0000000000347805 */ /* 0x000fe2000001ff00 */
        /* <DEDUP_REMOVED lines=13> */
[C---:B------:R-:W-:Y:S04]  /*25d0*/  LEA R6, P0, R4.reuse, c[0x0][0x270], 0x1 ;  /* 0x00009c0004067a11 */ /* 0x040fe800078008ff */
[----:B------:R-:W-:Y:S02]  /*25e0*/  LEA.HI.X R7, R4, c[0x0][0x274], R7, 0x1, P0 ;  /* 0x00009d0004077a11 */ /* 0x000fe400000f0c07 */
[C---:B------:R-:W-:Y:S04]  /*25f0*/  LEA R4, P0, R5.reuse, c[0x0][0x288], 0x1 ;  /* 0x0000a20005047a11 */ /* 0x040fe800078008ff */
[----:B------:R-:W-:Y:S02]  /*2600*/  LEA.HI.X R5, R5, c[0x0][0x28c], R18, 0x1, P0 ;  /* 0x0000a30005057a11 */ /* 0x000fe400000f0c12 */
[----:B------:R-:W-:Y:S01]  /*2610*/  ISETP.GE.AND P0, PT, R32, c[0x0][0x27c], PT ;  /* 0x00009f0020007a0c */ /* 0x000fe20003f06270 */
[----:B------:R-:W-:Y:S11]  /*2620*/  CS2R R18, SRZ ;  /* 0x0000000000127805 */ /* 0x000ff6000001ff00 */
[----:B------:R-:W-:Y:S01]  /*2630*/  @!UPT UIADD3 URZ, URZ, URZ, URZ ;  /* 0x0000003f3f3ff290 */ /* 0x000fe2000fffe03f */
[----:B------:R1:W5:Y:S04]  /*2640*/  @!P0 LDG.E.64 R18, [R6.64] ;  /* 0x0000000a06128981 */ /* 0x000368000c1e1b00 */
[----:B------:R1:W5:Y:S01]  /*2650*/  @!P0 LDG.E.64 R52, [R4.64] ;  /* 0x0000000a04348981 */ /* 0x000362000c1e1b00 */
[----:B------:R-:W-:Y:S11]  /*2660*/  ISETP.GE.AND P0, PT, R25, c[0x0][0x27c], PT ;  /* 0x00009f0019007a0c */ /* 0x000ff60003f06270 */
[----:B------:R-:W-:Y:S02]  /*2670*/  @!UPT UIADD3 URZ, URZ, URZ, URZ ;  /* 0x0000003f3f3ff290 */ /* 0x000fe4000fffe03f */
[----:B------:R1:W5:Y:S04]  /*2680*/  @!P0 LDG.E.64 R20, [R6.64+0x20] ;  /* 0x0000200a06148981 */ /* 0x000368000c1e1b00 */
[----:B------:R1:W5:Y:S02]  /*2690*/  @!P0 LDG.E.64 R54, [R4.64+0x20] ;  /* 0x0000200a04368981 */ /* 0x000364000c1e1b00 */
.L_x_60:
[----:B------:R-:W-:Y:S05]  /*26a0*/  BSYNC B0 ;  /* 0x0000000000007941 */ /* 0x000fea0003800000 */
.L_x_59:
        /* <DEDUP_REMOVED lines=10> */
[----:B------:R-:W-:Y:S01]  /*2750*/  PRMT R35, R4, 0x5410, R5 ;  /* 0x0000541004237816 */ /* 0x000fe20000000005 */
[----:B------:R-:W-:Y:S01]  /*2760*/  IMAD.MOV.U32 R5, RZ, RZ, R52 ;  /* 0x000000ffff057224 */ /* 0x000fe200078e0034 */
[----:B------:R-:W-:Y:S01]  /*2770*/  MOV R6, R55 ;  /* 0x0000003700067202 */ /* 0x000fe20000000f00 */
[----:B------:R-:W-:Y:S01]  /*2780*/  CS2R R56, SRZ ;  /* 0x0000000000387805 */ /* 0x000fe2000001ff00 */
        /* <DEDUP_REMOVED lines=8> */
[----:B------:R-:W-:Y:S01]  /*2810*/  IADD3.X R38, R130, R132, R38, P1, P0 ;  /* 0x0000008482267210 */ /* 0x000fe20000fe0426 */
[----:B------:R-:W-:Y:S01]  /*2820*/  CS2R R58, SRZ ;  /* 0x00000000003a7805 */ /* 0x000fe2000001ff00 */
[----:B------:R-:W-:Y:S04]  /*2830*/  IADD3 R8, P1, P0, R112, R204, R8 ;  /* 0x000000cc70087210 */ /* 0x000fe8000783e008 */
[----:B------:R-:W-:Y:S02]  /*2840*/  IADD3.X R37, R128, R131, R37, P1, P0 ;  /* 0x0000008380257210 */ /* 0x000fe40000fe0425 */
[C---:B------:R-:W-:Y:S04]  /*2850*/  LEA R6, P0, R10.reuse, c[0x0][0x270], 0x1 ;  /* 0x00009c000a067a11 */ /* 0x040fe800078008ff */
[----:B------:R-:W-:Y:S02]  /*2860*/  LEA.HI.X R7, R10, c[0x0][0x274], R38, 0x1, P0 ;  /* 0x00009d000a077a11 */ /* 0x000fe400000f0c26 */
[C---:B------:R-:W-:Y:S04]  /*2870*/  LEA R4, P0, R8.reuse, c[0x0][0x288], 0x1 ;  /* 0x0000a20008047a11 */ /* 0x040fe800078008ff */
[----:B------:R-:W-:Y:S02]  /*2880*/  LEA.HI.X R5, R8, c[0x0][0x28c], R37, 0x1, P0 ;  /* 0x0000a30008057a11 */ /* 0x000fe400000f0c25 */
[----:B------:R-:W-:Y:S11]  /*2890*/  ISETP.GE.AND P0, PT, R32, c[0x0][0x27c], PT ;  /* 0x00009f0020007a0c */ /* 0x000ff60003f06270 */
[----:B------:R-:W-:Y:S02]  /*28a0*/  @!UPT UIADD3 URZ, URZ, URZ, URZ ;  /* 0x0000003f3f3ff290 */ /* 0x000fe4000fffe03f */
[----:B------:R1:W5:Y:S04]  /*28b0*/  @!P0 LDG.E.64 R22, [R6.64] ;  /* 0x0000000a06168981 */ /* 0x000368000c1e1b00 */
[----:B------:R1:W5:Y:S01]  /*28c0*/  @!P0 LDG.E.64 R56, [R4.64] ;  /* 0x0000000a04388981 */ /* 0x000362000c1e1b00 */
[----:B------:R-:W-:Y:S11]  /*28d0*/  ISETP.GE.AND P0, PT, R25, c[0x0][0x27c], PT ;  /* 0x00009f0019007a0c */ /* 0x000ff60003f06270 */
[----:B------:R-:W-:Y:S02]  /*28e0*/  @!UPT UIADD3 URZ, URZ, URZ, URZ ;  /* 0x0000003f3f3ff290 */ /* 0x000fe4000fffe03f */
[----:B------:R1:W5:Y:S04]  /*28f0*/  @!P0 LDG.E.64 R28, [R6.64+0x20] ;  /* 0x0000200a061c8981 */ /* 0x000368000c1e1b00 */
[----:B------:R1:W5:Y:S02]  /*2900*/  @!P0 LDG.E.64 R58, [R4.64+0x20] ;  /* 0x0000200a043a8981 */ /* 0x000364000c1e1b00 */
.L_x_62:
[----:B------:R-:W-:Y:S05]  /*2910*/  BSYNC B0 ;  /* 0x0000000000007941 */ /* 0x000fea0003800000 */
.L_x_61:
[----:B-1---5:R-:W-:Y:S01]  /*2920*/  MOV R5, R22 ;  /* 0x0000001600057202 */ /* 0x022fe20000000f00 */
[----:B------:R-:W-:Y:S01]  /*2930*/  IMAD.MOV.U32 R7, RZ, RZ, R28 ;  /* 0x000000ffff077224 */ /* 0x000fe200078e001c */
[----:B------:R-:W-:Y:S01]  /*2940*/  BSSY B1, `(.L_x_63) ;  /* 0x0000086000017945 */ /* 0x000fe20003800000 */
[----:B------:R-:W-:Y:S02]  /*2950*/  IMAD.MOV.U32 R6, RZ, RZ, R29 ;  /* 0x000000ffff067224 */ /* 0x000fe400078e001d */
[----:B------:R-:W-:Y:S03]  /*2960*/  IMAD.MOV.U32 R4, RZ, RZ, R23 ;  /* 0x000000ffff047224 */ /* 0x000fe600078e0017 */
[----:B------:R-:W-:Y:S01]  /*2970*/  PRMT R38, R6, 0x5410, R7 ;  /* 0x0000541006267816 */ /* 0x000fe20000000007 */
[----:B------:R-:W-:Y:S01]  /*2980*/  IMAD.MOV.U32 R7, RZ, RZ, R58 ;  /* 0x000000ffff077224 */ /* 0x000fe200078e003a */
[----:B------:R-:W-:Y:S01]  /*2990*/  PRMT R37, R4, 0x5410, R5 ;  /* 0x0000541004257816 */ /* 0x000fe20000000005 */
[----:B------:R-:W-:Y:S01]  /*29a0*/  IMAD.MOV.U32 R5, RZ, RZ, R56 ;  /* 0x000000ffff057224 */ /* 0x000fe200078e0038 */
[----:B------:R-:W-:Y:S02]  /*29b0*/  MOV R6, R59 ;  /* 0x0000003b00067202 */ /* 0x000fe40000000f00 */
[----:B------:R-:W-:Y:S02]  /*29c0*/  MOV R4, R57 ;  /* 0x0000003900047202 */ /* 0x000fe40000000f00 */
[----:B------:R-:W-:Y:S02]  /*29d0*/  PRMT R65, R7, 0x5410, R6 ;  /* 0x0000541007417816 */ /* 0x000fe40000000006 */
[----:B------:R-:W-:Y:S01]  /*29e0*/  PRMT R64, R5, 0x5410, R4 ;  /* 0x0000541005407816 */ /* 0x000fe20000000004 */
[----:B------:R-:W-:-:S05]  /*29f0*/  @P3 BRA `(.L_x_64) ;  /* 0x000007a000003947 */ /* 0x000fca0003800000 */
[----:B------:R-:W-:Y:S01]  /*2a00*/  IADD3 R68, P0, R145, R86, RZ ;  /* 0x0000005691447210 */ /* 0x000fe20007f1e0ff */
[----:B------:R-:W-:Y:S04]  /*2a10*/  BSSY B0, `(.L_x_65) ;  /* 0x000003d000007945 */ /* 0x000fe80003800000 */
[----:B------:R-:W-:Y:S01]  /*2a20*/  IMAD.X R69, R91, 0x1, R141, P0 ;  /* 0x000000015b457824 */ /* 0x000fe200000e068d */
[----:B------:R-:W-:Y:S11]  /*2a30*/  ISETP.NE.AND P0, PT, R98, RZ, PT ;  /* 0x000000ff6200720c */ /* 0x000ff60003f05270 */
[----:B------:R-:W-:Y:S02]  /*2a40*/  @!UPT UIADD3 URZ, URZ, URZ, URZ ;  /* 0x0000003f3f3ff290 */ /* 0x000fe4000fffe03f */
[----:B------:R-:W-:-:S05]  /*2a50*/  @!P0 BRA `(.L_x_66) ;  /* 0x0000038000008947 */ /* 0x000fca0003800000 */
[----:B------:R-:W-:Y:S01]  /*2a60*/  IADD3 R4, P0, R68, R92, RZ ;  /* 0x0000005c44047210 */ /* 0x000fe20007f1e0ff */
[----:B------:R-:W1:Y:S04]  /*2a70*/  LDS.128 R8, [R97+0x3900] ;  /* 0x0039000061087984 */ /* 0x000e680000000c00 */
[----:B------:R-:W-:Y:S01]  /*2a80*/  IMAD.X R5, R69, 0x1, R95, P0 ;  /* 0x0000000145057824 */ /* 0x000fe200000e065f */
[C---:B------:R-:W-:Y:S04]  /*2a90*/  LEA R66, P0, R4.reuse, c[0x0][0x1c8], 0x1 ;  /* 0x0000720004427a11 */ /* 0x040fe800078008ff */
[----:B------:R-:W-:Y:S02]  /*2aa0*/  LEA.HI.X R67, R4, c[0x0][0x1cc], R5, 0x1, P0 ;  /* 0x0000730004437a11 */ /* 0x000fe400000f0c05 */
[----:B------:R-:W-:Y:S11]  /*2ab0*/  ISETP.GE.AND P0, PT, R32, c[0x0][0x27c], PT ;  /* 0x00009f0020007a0c */ /* 0x000ff60003f06270 */
[----:B------:R-:W-:Y:S02]  /*2ac0*/  @!UPT UIADD3 URZ, URZ, URZ, URZ ;  /* 0x0000003f3f3ff290 */ /* 0x000fe4000fffe03f */
[----:B------:R-:W-:Y:S02]  /*2ad0*/  @!P0 SHF.R.U64 R4, R40, 0x10, R41 ;  /* 0x0000001028048819 */ /* 0x000fe40000001229 */
[--C-:B------:R-:W-:Y:S02]  /*2ae0*/  @!P0 SHF.R.U64 R2, R2, 0x10, R3.reuse ;  /* 0x0000001002028819 */ /* 0x100fe40000001203 */
[----:B------:R-:W-:Y:S02]  /*2af0*/  @!P0 SHF.R.U32.HI R3, RZ, 0x10, R3 ;  /* 0x00000010ff038819 */ /* 0x000fe40000011603 */
[----:B------:R-:W-:Y:S02]  /*2b00*/  @!P0 SHF.R.U32.HI R43, RZ, 0x10, R41 ;  /* 0x00000010ff2b8819 */ /* 0x000fe40000011629 */
[----:B------:R-:W-:Y:S02]  /*2b10*/  @!P0 PRMT R41, R42, 0x5410, R4 ;  /* 0x000054102a298816 */ /* 0x000fe40000000004 */
[C---:B------:R-:W-:Y:S02]  /*2b20*/  @!P0 PRMT R2, R24.reuse, 0x5432, R2 ;  /* 0x0000543218028816 */ /* 0x040fe40000000002 */
[----:B------:R-:W-:Y:S01]  /*2b30*/  @!P0 PRMT R6, R24, 0x5410, R3 ;  /* 0x0000541018068816 */ /* 0x000fe20000000003 */
[----:B------:R-:W-:Y:S01]  /*2b40*/  @!P0 IMAD.U32 R24, R41, 0x10000, RZ ;  /* 0x0001000029188824 */ /* 0x000fe200078e00ff */
[C---:B------:R-:W-:Y:S01]  /*2b50*/  @!P0 LOP3.LUT R5, R2.reuse, 0xffff0000, RZ, 0xc0, !PT ;  /* 0xffff000002058812 */ /* 0x040fe200078ec0ff */
[----:B------:R-:W-:Y:S01]  /*2b60*/  @!P0 IMAD.U32 R7, R2, 0x10000, RZ ;  /* 0x0001000002078824 */ /* 0x000fe200078e00ff */
[C---:B-1----:R-:W-:Y:S02]  /*2b70*/  @!P0 LOP3.LUT R3, R8.reuse, 0xffff0000, RZ, 0xc0, !PT ;  /* 0xffff000008038812 */ /* 0x042fe400078ec0ff */
[----:B------:R-:W-:Y:S02]  /*2b80*/  @!P0 LOP3.LUT R4, R9, 0xffff0000, RZ, 0xc0, !PT ;  /* 0xffff000009048812 */ /* 0x000fe400078ec0ff */
[----:B------:R-:W-:Y:S01]  /*2b90*/  @!P0 LOP3.LUT R41, R41, 0xffff0000, RZ, 0xc0, !PT ;  /* 0xffff000029298812 */ /* 0x000fe200078ec0ff */
[C---:B------:R-:W-:Y:S01]  /*2ba0*/  @!P0 FMUL.FTZ R44, R3.reuse, R24 ;  /* 0x00000018032c8220 */ /* 0x040fe20000410000 */
[----:B------:R-:W-:Y:S01]  /*2bb0*/  @!P0 SHF.L.U32 R40, R8, 0x10, RZ ;  /* 0x0000001008288819 */ /* 0x000fe200000006ff */
[----:B------:R-:W-:Y:S01]  /*2bc0*/  @!P0 FMUL.FTZ R2, R3, R7 ;  /* 0x0000000703028220 */ /* 0x000fe20000410000 */
[----:B------:R-:W-:Y:S01]  /*2bd0*/  @!P0 PRMT R43, R42, 0x5432, R43 ;  /* 0x000054322a2b8816 */ /* 0x000fe2000000002b */
[----:B------:R-:W-:Y:S02]  /*2be0*/  @!P0 IMAD.U32 R42, R9, 0x10000, RZ ;  /* 0x00010000092a8824 */ /* 0x000fe400078e00ff */
[C---:B------:R-:W-:Y:S02]  /*2bf0*/  @!P0 FMUL.FTZ R70, R4.reuse, R41 ;  /* 0x0000002904468220 */ /* 0x040fe40000410000 */
[----:B------:R-:W-:Y:S01]  /*2c00*/  @!P0 FMUL.FTZ R3, R4, R5 ;  /* 0x0000000504038220 */ /* 0x000fe20000410000 */
[----:B------:R-:W-:Y:S01]  /*2c10*/  @!P0 LOP3.LUT R4, R10, 0xffff0000, RZ, 0xc0, !PT ;  /* 0xffff00000a048812 */ /* 0x000fe200078ec0ff */
[----:B------:R-:W-:Y:S02]  /*2c20*/  @!P0 FFMA.FTZ R73, R40, R7, -R44 ;  /* 0x0000000728498223 */ /* 0x000fe4000001082c */
[----:B------:R-:W-:Y:S01]  /*2c30*/  @!P0 FFMA.FTZ R2, R24, R40, R2 ;  /* 0x0000002818028223 */ /* 0x000fe20000010002 */
[----:B------:R-:W-:Y:S01]  /*2c40*/  @!P0 SHF.L.U32 R40, R10, 0x10, RZ ;  /* 0x000000100a288819 */ /* 0x000fe200000006ff */
[C---:B------:R-:W-:Y:S01]  /*2c50*/  @!P0 IMAD.U32 R24, R43.reuse, 0x10000, RZ ;  /* 0x000100002b188824 */ /* 0x040fe200078e00ff */
[----:B------:R-:W-:Y:S01]  /*2c60*/  @!P0 LOP3.LUT R43, R43, 0xffff0000, RZ, 0xc0, !PT ;  /* 0xffff00002b2b8812 */ /* 0x000fe200078ec0ff */
[----:B------:R-:W-:Y:S01]  /*2c70*/  @!P0 IMAD.U32 R7, R6, 0x10000, RZ ;  /* 0x0001000006078824 */ /* 0x000fe200078e00ff */
[----:B------:R-:W-:Y:S01]  /*2c80*/  @!P0 F2FP.BF16.PACK_AB R2, R2, R73 ;  /* 0x000000490202823e */ /* 0x000fe200000010ff */
[----:B------:R-:W-:Y:S01]  /*2c90*/  @!P0 FFMA.FTZ R72, R42, R5, -R70 ;  /* 0x000000052a488223 */ /* 0x000fe20000010846 */
[C---:B------:R-:W-:Y:S01]  /*2ca0*/  @!P0 LOP3.LUT R5, R11.reuse, 0xffff0000, RZ, 0xc0, !PT ;  /* 0xffff00000b058812 */ /* 0x040fe200078ec0ff */
[----:B------:R-:W-:Y:S01]  /*2cb0*/  @!P0 FMUL.FTZ R70, R4, R24 ;  /* 0x0000001804468220 */ /* 0x000fe20000410000 */
[----:B------:R-:W-:Y:S01]  /*2cc0*/  @!P0 LOP3.LUT R6, R6, 0xffff0000, RZ, 0xc0, !PT ;  /* 0xffff000006068812 */ /* 0x000fe200078ec0ff */
[----:B------:R-:W-:Y:S01]  /*2cd0*/  @!P0 FMUL.FTZ R4, R4, R7 ;  /* 0x0000000704048220 */ /* 0x000fe20000410000 */
[----:B------:R-:W-:Y:S01]  /*2ce0*/  @!P0 MOV R8, R2 ;  /* 0x0000000200088202 */ /* 0x000fe20000000f00 */
[----:B------:R-:W-:Y:S02]  /*2cf0*/  @!P0 IMAD.U32 R44, R11, 0x10000, RZ ;  /* 0x000100000b2c8824 */ /* 0x000fe400078e00ff */
[C---:B------:R-:W-:Y:S02]  /*2d00*/  @!P0 FMUL.FTZ R71, R5.reuse, R43 ;  /* 0x0000002b05478220 */ /* 0x040fe40000410000 */
[----:B------:R-:W-:Y:S02]  /*2d10*/  @!P0 FMUL.FTZ R5, R5, R6 ;  /* 0x0000000605058220 */ /* 0x000fe40000410000 */
[----:B------:R-:W-:Y:S02]  /*2d20*/  @!P0 FFMA.FTZ R3, R41, R42, R3 ;  /* 0x0000002a29038223 */ /* 0x000fe40000010003 */
[----:B------:R-:W-:Y:S02]  /*2d30*/  @!P0 FFMA.FTZ R4, R24, R40, R4 ;  /* 0x0000002818048223 */ /* 0x000fe40000010004 */
[----:B------:R-:W-:Y:S01]  /*2d40*/  @!P0 FFMA.FTZ R70, R40, R7, -R70 ;  /* 0x0000000728468223 */ /* 0x000fe20000010846 */
[----:B------:R-:W-:Y:S01]  /*2d50*/  @!P0 F2FP.BF16.PACK_AB R3, R3, R72 ;  /* 0x000000480303823e */ /* 0x000fe200000010ff */
[----:B------:R-:W-:Y:S02]  /*2d60*/  @!P0 FFMA.FTZ R71, R44, R6, -R71 ;  /* 0x000000062c478223 */ /* 0x000fe40000010847 */
[----:B------:R-:W-:Y:S01]  /*2d70*/  @!P0 FFMA.FTZ R5, R43, R44, R5 ;  /* 0x0000002c2b058223 */ /* 0x000fe20000010005 */
[----:B------:R-:W-:Y:S01]  /*2d80*/  @!P0 F2FP.BF16.PACK_AB R4, R4, R70 ;  /* 0x000000460404823e */ /* 0x000fe200000010ff */
[----:B------:R-:W-:Y:S03]  /*2d90*/  @!P0 IMAD.MOV.U32 R9, RZ, RZ, R3 ;  /* 0x000000ffff098224 */ /* 0x000fe600078e0003 */
[----:B------:R-:W-:Y:S01]  /*2da0*/  @!P0 F2FP.BF16.PACK_AB R5, R5, R71 ;  /* 0x000000470505823e */ /* 0x000fe200000010ff */
[----:B------:R-:W-:Y:S03]  /*2db0*/  @!P0 IMAD.MOV.U32 R10, RZ, RZ, R4 ;  /* 0x000000ffff0a8224 */ /* 0x000fe600078e0004 */
[----:B------:R-:W-:Y:S05]  /*2dc0*/  @!P0 MOV R11, R5 ;  /* 0x00000005000b8202 */ /* 0x000fea0000000f00 */
[----:B------:R1:W-:Y:S02]  /*2dd0*/  STG.E.128 [R66.64], R8 ;  /* 0x0000000842007986 */ /* 0x0003e4000c101d0a */
.L_x_66:
[----:B------:R-:W-:Y:S05]  /*2de0*/  BSYNC B0 ;  /* 0x0000000000007941 */ /* 0x000fea0003800000 */
.L_x_65:
[----:B------:R-:W-:Y:S11]  /*2df0*/  ISETP.NE.AND P0, PT, R99, RZ, PT ;  /* 0x000000ff6300720c */ /* 0x000ff60003f05270 */
[----:B------:R-:W-:Y:S02]  /*2e00*/  @!UPT UIADD3 URZ, URZ, URZ, URZ ;  /* 0x0000003f3f3ff290 */ /* 0x000fe4000fffe03f */
[----:B------:R-:W-:-:S05]  /*2e10*/  @!P0 BRA `(.L_x_64) ;  /* 0x0000038000008947 */ /* 0x000fca0003800000 */
[----:B------:R-:W-:Y:S01]  /*2e20*/  IADD3 R2, P0, R68, R129, RZ ;  /* 0x0000008144027210 */ /* 0x000fe20007f1e0ff */
[----:B-1----:R-:W1:Y:S04]  /*2e30*/  LDS.128 R8, [R96+0x3900] ;  /* 0x0039000060087984 */ /* 0x002e680000000c00 */
        /* <DEDUP_REMOVED lines=8> */
[C---:B------:R-:W-:Y:S02]  /*2ec0*/  @!P0 PRMT R2, R30.reuse, 0x5432, R2 ;  /* 0x000054321e028816 */ /* 0x040fe40000000002 */
[----:B------:R-:W-:Y:S02]  /*2ed0*/  @!P0 PRMT R24, R45, 0x5410, R24 ;  /* 0x000054102d188816 */ /* 0x000fe40000000018 */
[----:B------:R-:W-:Y:S01]  /*2ee0*/  @!P0 PRMT R6, R30, 0x5410, R3 ;  /* 0x000054101e068816 */ /* 0x000fe20000000003 */
[----:B------:R-:W-:Y:S01]  /*2ef0*/  @!P0 IMAD.U32 R7, R2, 0x10000, RZ ;  /* 0x0001000002078824 */ /* 0x000fe200078e00ff */
[----:B------:R-:W-:Y:S01]  /*2f00*/  @!P0 SHF.R.U32.HI R40, RZ, 0x10, R47 ;  /* 0x00000010ff288819 */ /* 0x000fe2000001162f */
[C---:B------:R-:W-:Y:S01]  /*2f10*/  @!P0 IMAD.U32 R12, R24.reuse, 0x10000, RZ ;  /* 0x00010000180c8824 */ /* 0x040fe200078e00ff */
[----:B------:R-:W-:Y:S01]  /*2f20*/  @!P0 LOP3.LUT R24, R24, 0xffff0000, RZ, 0xc0, !PT ;  /* 0xffff000018188812 */ /* 0x000fe200078ec0ff */
[C---:B-1----:R-:W-:Y:S01]  /*2f30*/  @!P0 IMAD.U32 R30, R9.reuse, 0x10000, RZ ;  /* 0x00010000091e8824 */ /* 0x042fe200078e00ff */
[----:B------:R-:W-:Y:S02]  /*2f40*/  @!P0 LOP3.LUT R3, R8, 0xffff0000, RZ, 0xc0, !PT ;  /* 0xffff000008038812 */ /* 0x000fe400078ec0ff */
[----:B------:R-:W-:Y:S02]  /*2f50*/  @!P0 LOP3.LUT R4, R9, 0xffff0000, RZ, 0xc0, !PT ;  /* 0xffff000009048812 */ /* 0x000fe400078ec0ff */
[----:B------:R-:W-:Y:S01]  /*2f60*/  @!P0 LOP3.LUT R5, R2, 0xffff0000, RZ, 0xc0, !PT ;  /* 0xffff000002058812 */ /* 0x000fe200078ec0ff */
[C---:B------:R-:W-:Y:S01]  /*2f70*/  @!P0 FMUL.FTZ R41, R3.reuse, R12 ;  /* 0x0000000c03298220 */ /* 0x040fe20000410000 */
[----:B------:R-:W-:Y:S01]  /*2f80*/  @!P0 SHF.L.U32 R13, R8, 0x10, RZ ;  /* 0x00000010080d8819 */ /* 0x000fe200000006ff */
[----:B------:R-:W-:Y:S01]  /*2f90*/  @!P0 FMUL.FTZ R2, R3, R7 ;  /* 0x0000000703028220 */ /* 0x000fe20000410000 */
[----:B------:R-:W-:Y:S01]  /*2fa0*/  @!P0 PRMT R40, R45, 0x5432, R40 ;  /* 0x000054322d288816 */ /* 0x000fe20000000028 */
        /* <DEDUP_REMOVED lines=31> */
.L_x_64:
[----:B------:R-:W-:Y:S05]  /*31a0*/  BSYNC B1 ;  /* 0x0000000000017941 */ /* 0x000fea0003800000 */
.L_x_63:
[----:B------:R-:W-:Y:S01]  /*31b0*/  BSSY B1, `(.L_x_67) ;  /* 0x000007c000017945 */ /* 0x000fe20003800000 */
[----:B------:R-:W-:-:S05]  /*31c0*/  @P4 BRA `(.L_x_68) ;  /* 0x000007a000004947 */ /* 0x000fca0003800000 */
[----:B------:R-:W-:Y:S01]  /*31d0*/  IADD3 R44, P1, P0, R136, R86, R26 ;  /* 0x00000056882c7210 */ /* 0x000fe2000783e01a */
[----:B------:R-:W-:Y:S03]  /*31e0*/  BSSY B0, `(.L_x_69) ;  /* 0x000003d000007945 */ /* 0x000fe60003800000 */
[----:B------:R-:W-:Y:S02]  /*31f0*/  IADD3.X R45, R143, R91, R27, P1, P0 ;  /* 0x0000005b8f2d7210 */ /* 0x000fe40000fe041b */
[----:B------:R-:W-:Y:S11]  /*3200*/  ISETP.NE.AND P0, PT, R98, RZ, PT ;  /* 0x000000ff6200720c */ /* 0x000ff60003f05270 */
[----:B------:R-:W-:Y:S02]  /*3210*/  @!UPT UIADD3 URZ, URZ, URZ, URZ ;  /* 0x0000003f3f3ff290 */ /* 0x000fe4000fffe03f */
[----:B------:R-:W-:-:S05]  /*3220*/  @!P0 BRA `(.L_x_70) ;  /* 0x0000038000008947 */ /* 0x000fca0003800000 */
[----:B------:R-:W-:Y:S01]  /*3230*/  ISETP.GE.AND P0, PT, R32, c[0x0][0x27c], PT ;  /* 0x00009f0020007a0c */ /* 0x000fe20003f06270 */
[----:B-1----:R-:W1:Y:S11]  /*3240*/  LDS.128 R8, [R97+0x4900] ;  /* 0x0049000061087984 */ /* 0x002e760000000c00 */
[----:B------:R-:W-:Y:S01]  /*3250*/  @!UPT UIADD3 URZ, URZ, URZ, URZ ;  /* 0x0000003f3f3ff290 */ /* 0x000fe2000fffe03f */
[----:B------:R-:W-:Y:S02]  /*3260*/  @!P0 SHF.R.U64 R4, R48, 0x10, R49 ;  /* 0x0000001030048819 */ /* 0x000fe40000001231 */
[--C-:B------:R-:W-:Y:S02]  /*3270*/  @!P0 SHF.R.U64 R2, R14, 0x10, R15.reuse ;  /* 0x000000100e028819 */ /* 0x100fe4000000120f */
[----:B------:R-:W-:Y:S02]  /*3280*/  @!P0 SHF.R.U32.HI R3, RZ, 0x10, R15 ;  /* 0x00000010ff038819 */ /* 0x000fe4000001160f */
[----:B------:R-:W-:Y:S02]  /*3290*/  @!P0 PRMT R14, R60, 0x5410, R4 ;  /* 0x000054103c0e8816 */ /* 0x000fe40000000004 */
[C---:B------:R-:W-:Y:S02]  /*32a0*/  @!P0 PRMT R2, R31.reuse, 0x5432, R2 ;  /* 0x000054321f028816 */ /* 0x040fe40000000002 */
[----:B------:R-:W-:Y:S01]  /*32b0*/  @!P0 PRMT R6, R31, 0x5410, R3 ;  /* 0x000054101f068816 */ /* 0x000fe20000000003 */
[----:B------:R-:W-:Y:S01]  /*32c0*/  @!P0 IMAD.U32 R12, R14, 0x10000, RZ ;  /* 0x000100000e0c8824 */ /* 0x000fe200078e00ff */
[----:B------:R-:W-:Y:S01]  /*32d0*/  @!P0 SHF.R.U32.HI R24, RZ, 0x10, R49 ;  /* 0x00000010ff188819 */ /* 0x000fe20000011631 */
[----:B------:R-:W-:Y:S01]  /*32e0*/  @!P0 IMAD.U32 R7, R2, 0x10000, RZ ;  /* 0x0001000002078824 */ /* 0x000fe200078e00ff */
[----:B------:R-:W-:Y:S02]  /*32f0*/  @!P0 LOP3.LUT R14, R14, 0xffff0000, RZ, 0xc0, !PT ;  /* 0xffff00000e0e8812 */ /* 0x000fe400078ec0ff */
[----:B------:R-:W-:Y:S02]  /*3300*/  @!P0 LOP3.LUT R5, R2, 0xffff0000, RZ, 0xc0, !PT ;  /* 0xffff000002058812 */ /* 0x000fe400078ec0ff */
[----:B------:R-:W-:Y:S01]  /*3310*/  @!P0 PRMT R24, R60, 0x5432, R24 ;  /* 0x000054323c188816 */ /* 0x000fe20000000018 */
[C---:B-1----:R-:W-:Y:S01]  /*3320*/  @!P0 IMAD.U32 R13, R8.reuse, 0x10000, RZ ;  /* 0x00010000080d8824 */ /* 0x042fe200078e00ff */
[----:B------:R-:W-:Y:S02]  /*3330*/  @!P0 LOP3.LUT R3, R8, 0xffff0000, RZ, 0xc0, !PT ;  /* 0xffff000008038812 */ /* 0x000fe400078ec0ff */
[C---:B------:R-:W-:Y:S02]  /*3340*/  @!P0 LOP3.LUT R4, R9.reuse, 0xffff0000, RZ, 0xc0, !PT ;  /* 0xffff000009048812 */ /* 0x040fe400078ec0ff */
[----:B------:R-:W-:Y:S01]  /*3350*/  @!P0 SHF.L.U32 R15, R9, 0x10, RZ ;  /* 0x00000010090f8819 */ /* 0x000fe200000006ff */
[C---:B------:R-:W-:Y:S02]  /*3360*/  @!P0 FMUL.FTZ R30, R3.reuse, R12 ;  /* 0x0000000c031e8220 */ /* 0x040fe40000410000 */
[-C--:B------:R-:W-:Y:S02]  /*3370*/  @!P0 FMUL.FTZ R2, R3, R7.reuse ;  /* 0x0000000703028220 */ /* 0x080fe40000410000 */
[----:B------:R-:W-:Y:S02]  /*3380*/  @!P0 FMUL.FTZ R31, R4, R14 ;  /* 0x0000000e041f8220 */ /* 0x000fe40000410000 */
[----:B------:R-:W-:Y:S01]  /*3390*/  @!P0 FFMA.FTZ R43, R13, R7, -R30 ;  /* 0x000000070d2b8223 */ /* 0x000fe2000001081e */
[----:B------:R-:W-:Y:S01]  /*33a0*/  @!P0 SHF.L.U32 R7, R6, 0x10, RZ ;  /* 0x0000001006078819 */ /* 0x000fe200000006ff */
[----:B------:R-:W-:Y:S01]  /*33b0*/  @!P0 FMUL.FTZ R3, R4, R5 ;  /* 0x0000000504038220 */ /* 0x000fe20000410000 */
[----:B------:R-:W-:Y:S01]  /*33c0*/  @!P0 LOP3.LUT R4, R10, 0xffff0000, RZ, 0xc0, !PT ;  /* 0xffff00000a048812 */ /* 0x000fe200078ec0ff */
[----:B------:R-:W-:Y:S01]  /*33d0*/  @!P0 FFMA.FTZ R2, R12, R13, R2 ;  /* 0x0000000d0c028223 */ /* 0x000fe20000010002 */
[----:B------:R-:W-:Y:S01]  /*33e0*/  @!P0 LOP3.LUT R6, R6, 0xffff0000, RZ, 0xc0, !PT ;  /* 0xffff000006068812 */ /* 0x000fe200078ec0ff */
[C---:B------:R-:W-:Y:S01]  /*33f0*/  @!P0 IMAD.U32 R12, R24.reuse, 0x10000, RZ ;  /* 0x00010000180c8824 */ /* 0x040fe200078e00ff */
[----:B------:R-:W-:Y:S01]  /*3400*/  @!P0 LOP3.LUT R24, R24, 0xffff0000, RZ, 0xc0, !PT ;  /* 0xffff000018188812 */ /* 0x000fe200078ec0ff */
[----:B------:R-:W-:Y:S01]  /*3410*/  @!P0 FFMA.FTZ R42, R15, R5, -R31 ;  /* 0x000000050f2a8223 */ /* 0x000fe2000001081f */
[C---:B------:R-:W-:Y:S01]  /*3420*/  @!P0 LOP3.LUT R5, R11.reuse, 0xffff0000, RZ, 0xc0, !PT ;  /* 0xffff00000b058812 */ /* 0x040fe200078ec0ff */
[----:B------:R-:W-:Y:S01]  /*3430*/  @!P0 IMAD.U32 R13, R10, 0x10000, RZ ;  /* 0x000100000a0d8824 */ /* 0x000fe200078e00ff */
[----:B------:R-:W-:Y:S01]  /*3440*/  IADD3 R31, P1, R44, R92, RZ ;  /* 0x0000005c2c1f7210 */ /* 0x000fe20007f3e0ff */
[----:B------:R-:W-:Y:S01]  /*3450*/  @!P0 FMUL.FTZ R40, R4, R12 ;  /* 0x0000000c04288220 */ /* 0x000fe20000410000 */
[----:B------:R-:W-:Y:S01]  /*3460*/  @!P0 F2FP.BF16.PACK_AB R2, R2, R43 ;  /* 0x0000002b0202823e */ /* 0x000fe200000010ff */
[----:B------:R-:W-:Y:S02]  /*3470*/  @!P0 FMUL.FTZ R4, R4, R7 ;  /* 0x0000000704048220 */ /* 0x000fe40000410000 */
[----:B------:R-:W-:Y:S01]  /*3480*/  @!P0 IMAD.U32 R30, R11, 0x10000, RZ ;  /* 0x000100000b1e8824 */ /* 0x000fe200078e00ff */
[----:B------:R-:W-:Y:S01]  /*3490*/  @!P0 MOV R8, R2 ;  /* 0x0000000200088202 */ /* 0x000fe20000000f00 */
        /* <DEDUP_REMOVED lines=9> */
[----:B------:R-:W-:Y:S01]  /*3530*/  IMAD.X R7, R45, 0x1, R95, P1 ;  /* 0x000000012d077824 */ /* 0x000fe200008e065f */
[----:B------:R-:W-:Y:S01]  /*3540*/  LEA R6, P1, R31, c[0x0][0x1c8], 0x1 ;  /* 0x000072001f067a11 */ /* 0x000fe200078208ff */
[----:B------:R-:W-:Y:S01]  /*3550*/  @!P0 IMAD.MOV.U32 R9, RZ, RZ, R3 ;  /* 0x000000ffff098224 */ /* 0x000fe200078e0003 */
[----:B------:R-:W-:Y:S01]  /*3560*/  @!P0 F2FP.BF16.PACK_AB R5, R5, R41 ;  /* 0x000000290505823e */ /* 0x000fe200000010ff */
[----:B------:R-:W-:Y:S01]  /*3570*/  @!P0 IMAD.MOV.U32 R10, RZ, RZ, R4 ;  /* 0x000000ffff0a8224 */ /* 0x000fe200078e0004 */
[----:B------:R-:W-:Y:S02]  /*3580*/  LEA.HI.X R7, R31, c[0x0][0x1cc], R7, 0x1, P1 ;  /* 0x000073001f077a11 */ /* 0x000fe400008f0c07 */
[----:B------:R-:W-:Y:S05]  /*3590*/  @!P0 MOV R11, R5 ;  /* 0x00000005000b8202 */ /* 0x000fea0000000f00 */
[----:B------:R1:W-:Y:S02]  /*35a0*/  STG.E.128 [R6.64], R8 ;  /* 0x0000000806007986 */ /* 0x0003e4000c101d0a */
.L_x_70:
[----:B------:R-:W-:Y:S05]  /*35b0*/  BSYNC B0 ;  /* 0x0000000000007941 */ /* 0x000fea0003800000 */
.L_x_69:
        /* <DEDUP_REMOVED lines=9> */
[C---:B------:R-:W-:Y:S02]  /*3650*/  @!P0 PRMT R14, R61.reuse, 0x5410, R14 ;  /* 0x000054103d0e8816 */ /* 0x040fe4000000000e */
        /* <DEDUP_REMOVED lines=42> */
[C---:B------:R-:W-:Y:S01]  /*3900*/  LEA R6, P1, R24.reuse, c[0x0][0x1c8], 0x1 ;  /* 0x0000720018067a11 */ /* 0x040fe200078208ff */
[----:B------:R-:W-:Y:S01]  /*3910*/  @!P0 IMAD.MOV.U32 R9, RZ, RZ, R3 ;  /* 0x000000ffff098224 */ /* 0x000fe200078e0003 */
[----:B------:R-:W-:Y:S01]  /*3920*/  @!P0 F2FP.BF16.PACK_AB R5, R5, R31 ;  /* 0x0000001f0505823e */ /* 0x000fe200000010ff */
[----:B------:R-:W-:Y:S01]  /*3930*/  @!P0 IMAD.MOV.U32 R10, RZ, RZ, R4 ;  /* 0x000000ffff0a8224 */ /* 0x000fe200078e0004 */
[----:B------:R-:W-:Y:S02]  /*3940*/  LEA.HI.X R7, R24, c[0x0][0x1cc], R7, 0x1, P1 ;  /* 0x0000730018077a11 */ /* 0x000fe400008f0c07 */
[----:B------:R-:W-:Y:S05]  /*3950*/  @!P0 MOV R11, R5 ;  /* 0x00000005000b8202 */ /* 0x000fea0000000f00 */
[----:B------:R1:W-:Y:S02]  /*3960*/  STG.E.128 [R6.64], R8 ;  /* 0x0000000806007986 */ /* 0x0003e4000c101d0a */
.L_x_68:
[----:B------:R-:W-:Y:S05]  /*3970*/  BSYNC B1 ;  /* 0x0000000000017941 */ /* 0x000fea0003800000 */
.L_x_67:
[----:B------:R-:W-:Y:S01]  /*3980*/  BSSY B1, `(.L_x_71) ;  /* 0x000007b000017945 */ /* 0x000fe20003800000 */
[----:B------:R-:W-:-:S05]  /*3990*/  @P2 BRA `(.L_x_72) ;  /* 0x0000079000002947 */ /* 0x000fca0003800000 */
[----:B------:R-:W-:Y:S01]  /*39a0*/  ISETP.NE.AND P0, PT, R98, RZ, PT ;  /* 0x000000ff6200720c */ /* 0x000fe20003f05270 */
[----:B------:R-:W-:Y:S01]  /*39b0*/  BSSY B0, `(.L_x_73) ;  /* 0x000003c000007945 */ /* 0x000fe20003800000 */
[----:B------:R-:W-:Y:S04]  /*39c0*/  IADD3 R34, P2, P1, R146, R86, R26 ;  /* 0x0000005692227210 */ /* 0x000fe8000795e01a */
[----:B------:R-:W-:Y:S07]  /*39d0*/  IADD3.X R40, R142, R91, R27, P2, P1 ;  /* 0x0000005b8e287210 */ /* 0x000fee00017e241b */
        /* <DEDUP_REMOVED lines=57> */
.L_x_74:
[----:B------:R-:W-:Y:S05]  /*3d70*/  BSYNC B0 ;  /* 0x0000000000007941 */ /* 0x000fea0003800000 */
.L_x_73:
        /* <DEDUP_REMOVED lines=43> */
[-C--:B------:R-:W-:Y:S02]  /*4030*/  @!P0 FMUL.FTZ R5, R5, R6.reuse ;  /* 0x0000000605058220 */ /* 0x080fe40000410000 */
        /* <DEDUP_REMOVED lines=15> */
.L_x_72:
[----:B------:R-:W-:Y:S05]  /*4130*/  BSYNC B1 ;  /* 0x0000000000017941 */ /* 0x000fea0003800000 */
.L_x_71:
        /* <DEDUP_REMOVED lines=62> */
.L_x_77:
[----:B------:R-:W-:Y:S05]  /*4520*/  BSYNC B0 ;  /* 0x0000000000007941 */ /* 0x000fea0003800000 */
.L_x_76:
        /* <DEDUP_REMOVED lines=10> */
[----:B------:R-:W-:Y:S02]  /*45d0*/  @!P0 PRMT R2, R38, 0x5432, R2 ;  /* 0x0000543226028816 */ /* 0x000fe40000000002 */
[----:B------:R-:W-:Y:S01]  /*45e0*/  @!P0 SHF.R.U32.HI R4, RZ, 0x10, R59 ;  /* 0x00000010ff048819 */ /* 0x000fe2000001163b */
[----:B------:R-:W-:Y:S01]  /*45f0*/  @!P0 IMAD.U32 R12, R14, 0x10000, RZ ;  /* 0x000100000e0c8824 */ /* 0x000fe200078e00ff */
[----:B------:R-:W-:Y:S01]  /*4600*/  @!P0 PRMT R6, R38, 0x5410, R3 ;  /* 0x0000541026068816 */ /* 0x000fe20000000003 */
[----:B------:R-:W-:Y:S01]  /*4610*/  @!P0 IMAD.U32 R7, R2, 0x10000, RZ ;  /* 0x0001000002078824 */ /* 0x000fe200078e00ff */
[----:B------:R-:W-:Y:S02]  /*4620*/  @!P0 PRMT R16, R65, 0x5432, R4 ;  /* 0x0000543241108816 */ /* 0x000fe40000000004 */
[----:B------:R-:W-:Y:S02]  /*4630*/  @!P0 LOP3.LUT R14, R14, 0xffff0000, RZ, 0xc0, !PT ;  /* 0xffff00000e0e8812 */ /* 0x000fe400078ec0ff */
[----:B------:R-:W-:Y:S01]  /*4640*/  @!P0 LOP3.LUT R5, R2, 0xffff0000, RZ, 0xc0, !PT ;  /* 0xffff000002058812 */ /* 0x000fe200078ec0ff */
        /* <DEDUP_REMOVED lines=40> */
[----:B------:R1:W-:Y:S01]  /*48d0*/  STG.E.128 [R6.64], R8 ;  /* 0x0000000806007986 */ /* 0x0003e2000c101d0a */
[----:B------:R-:W-:-:S05]  /*48e0*/  BRA `(.L_x_75) ;  /* 0x000028d000007947 */ /* 0x000fca0003800000 */
.L_x_54:
[-C--:B------:R-:W-:Y:S01]  /*48f0*/  ISETP.GE.AND P0, PT, R170, R76.reuse, PT ;  /* 0x0000004caa00720c */ /* 0x080fe20003f06270 */
[----:B------:R-:W-:Y:S01]  /*4900*/  CS2R R18, SRZ ;  /* 0x0000000000127805 */ /* 0x000fe2000001ff00 */
[----:B------:R-:W-:Y:S01]  /*4910*/  ISETP.NE.AND P4, PT, R98, RZ, PT ;  /* 0x000000ff6200720c */ /* 0x000fe20003f85270 */
[----:B------:R-:W-:Y:S01]  /*4920*/  CS2R R16, SRZ ;  /* 0x0000000000107805 */ /* 0x000fe2000001ff00 */
[C---:B------:R-:W-:Y:S01]  /*4930*/  ISETP.GE.OR P2, PT, R26.reuse, c[0x0][0x27c], P0 ;  /* 0x00009f001a007a0c */ /* 0x040fe20000746670 */
[----:B------:R-:W-:Y:S01]  /*4940*/  CS2R R62, SRZ ;  /* 0x00000000003e7805 */ /* 0x000fe2000001ff00 */
[----:B------:R-:W-:Y:S01]  /*4950*/  ISETP.GE.AND P0, PT, R169, R76, PT ;  /* 0x0000004ca900720c */ /* 0x000fe20003f06270 */
[----:B------:R-:W-:Y:S01]  /*4960*/  CS2R R60, SRZ ;  /* 0x00000000003c7805 */ /* 0x000fe2000001ff00 */
[----:B------:R-:W-:Y:S01]  /*4970*/  CS2R R22, SRZ ;  /* 0x0000000000167805 */ /* 0x000fe2000001ff00 */
[----:B------:R-:W-:Y:S01]  /*4980*/  CS2R R20, SRZ ;  /* 0x0000000000147805 */ /* 0x000fe2000001ff00 */
[----:B------:R-:W-:Y:S01]  /*4990*/  ISETP.GE.OR P3, PT, R26, c[0x0][0x27c], P0 ;  /* 0x00009f001a007a0c */ /* 0x000fe20000766670 */
[----:B------:R-:W-:Y:S01]  /*49a0*/  CS2R R66, SRZ ;  /* 0x0000000000427805 */ /* 0x000fe2000001ff00 */
[----:B------:R-:W-:Y:S01]  /*49b0*/  CS2R R64, SRZ ;  /* 0x0000000000407805 */ /* 0x000fe2000001ff00 */
[----:B------:R-:W-:Y:S01]  /*49c0*/  CS2R R30, SRZ ;  /* 0x00000000001e7805 */ /* 0x000fe2000001ff00 */
[----:B------:R-:W-:Y:S01]  /*49d0*/  CS2R R28, SRZ ;  /* 0x00000000001c7805 */ /* 0x000fe2000001ff00 */
[----:B------:R-:W-:Y:S01]  /*49e0*/  CS2R R70, SRZ ;  /* 0x0000000000467805 */ /* 0x000fe2000001ff00 */
[----:B------:R-:W-:Y:S01]  /*49f0*/  CS2R R68, SRZ ;  /* 0x0000000000447805 */ /* 0x000fe2000001ff00 */
[----:B------:R-:W-:Y:S01]  /*4a00*/  @!P2 IADD3 R3, P1, P0, R110, R10, R213 ;  /* 0x0000000a6e03a210 */ /* 0x000fe2000783e0d5 */
[----:B------:R-:W-:Y:S01]  /*4a10*/  CS2R R42, SRZ ;  /* 0x00000000002a7805 */ /* 0x000fe2000001ff00 */
[----:B------:R-:W-:Y:S01]  /*4a20*/  CS2R R40, SRZ ;  /* 0x0000000000287805 */ /* 0x000fe2000001ff00 */
[----:B------:R-:W-:Y:S01]  /*4a30*/  BSSY B0, `(.L_x_78) ;  /* 0x00000cb000007945 */ /* 0x000fe20003800000 */
[C---:B------:R-:W-:Y:S02]  /*4a40*/  @!P2 IADD3.X R4, R127.reuse, R38, R185, P1, P0 ;  /* 0x000000267f04a210 */ /* 0x040fe40000fe04b9 */
[----:B------:R-:W-:Y:S04]  /*4a50*/  @!P2 IADD3 R5, P1, P0, R108, R8, R210 ;  /* 0x000000086c05a210 */ /* 0x000fe8000783e0d2 */
[----:B------:R-:W-:Y:S02]  /*4a60*/  @!P2 IADD3.X R9, R124, R37, R186, P1, P0 ;  /* 0x000000257c09a210 */ /* 0x000fe40000fe04ba */
[----:B------:R-:W-:Y:S04]  /*4a70*/  @!P3 IADD3 R6, P1, P0, R110, R211, R10 ;  /* 0x000000d36e06b210 */ /* 0x000fe8000783e00a */
[----:B------:R-:W-:Y:S02]  /*4a80*/  @!P3 IADD3.X R11, R127, R182, R38, P1, P0 ;  /* 0x000000b67f0bb210 */ /* 0x000fe40000fe0426 */
[C---:B------:R-:W-:Y:S04]  /*4a90*/  @!P2 LEA R2, P0, R3.reuse, c[0x0][0x270], 0x1 ;  /* 0x00009c000302aa11 */ /* 0x040fe800078008ff */
[----:B------:R-:W-:Y:S02]  /*4aa0*/  @!P2 LEA.HI.X R3, R3, c[0x0][0x274], R4, 0x1, P0 ;  /* 0x00009d000303aa11 */ /* 0x000fe400000f0c04 */
[----:B------:R-:W-:Y:S03]  /*4ab0*/  @!P3 IADD3 R7, P1, P0, R108, R212, R8 ;  /* 0x000000d46c07b210 */ /* 0x000fe6000783e008 */
[----:B------:R1:W2:Y:S01]  /*4ac0*/  @!P2 LDG.E.128 R16, [R2.64] ;  /* 0x0000000a0210a981 */ /* 0x0002a2000c1e1d00 */
[----:B------:R-:W-:Y:S02]  /*4ad0*/  @!P3 IADD3.X R12, R124, R183, R37, P1, P0 ;  /* 0x000000b77c0cb210 */ /* 0x000fe40000fe0425 */
[----:B------:R-:W-:Y:S02]  /*4ae0*/  ISETP.GE.AND P0, PT, R168, R76, PT ;  /* 0x0000004ca800720c */ /* 0x000fe40003f06270 */
[C---:B------:R-:W-:Y:S04]  /*4af0*/  @!P2 LEA R4, P1, R5.reuse, c[0x0][0x288], 0x1 ;  /* 0x0000a2000504aa11 */ /* 0x040fe800078208ff */
[----:B------:R-:W-:Y:S02]  /*4b00*/  @!P2 LEA.HI.X R5, R5, c[0x0][0x28c], R9, 0x1, P1 ;  /* 0x0000a3000505aa11 */ /* 0x000fe400008f0c09 */
[----:B------:R-:W-:Y:S03]  /*4b10*/  ISETP.GE.OR P1, PT, R26, c[0x0][0x27c], P0 ;  /* 0x00009f001a007a0c */ /* 0x000fe60000726670 */
[----:B------:R3:W4:Y:S01]  /*4b20*/  @!P2 LDG.E.128 R60, [R4.64] ;  /* 0x0000000a043ca981 */ /* 0x000722000c1e1d00 */
[C---:B-1----:R-:W-:Y:S04]  /*4b30*/  @!P3 LEA R2, P0, R6.reuse, c[0x0][0x270], 0x1 ;  /* 0x00009c000602ba11 */ /* 0x042fe800078008ff */
[----:B------:R-:W-:Y:S02]  /*4b40*/  @!P3 LEA.HI.X R3, R6, c[0x0][0x274], R11, 0x1, P0 ;  /* 0x00009d000603ba11 */ /* 0x000fe400000f0c0b */
[C---:B------:R-:W-:Y:S03]  /*4b50*/  @!P3 LEA R6, P0, R7.reuse, c[0x0][0x288], 0x1 ;  /* 0x0000a2000706ba11 */ /* 0x040fe600078008ff */
[----:B------:R1:W4:Y:S01]  /*4b60*/  @!P3 LDG.E.128 R20, [R2.64] ;  /* 0x0000000a0214b981 */ /* 0x000322000c1e1d00 */
[----:B------:R-:W-:Y:S02]  /*4b70*/  @!P3 LEA.HI.X R7, R7, c[0x0][0x28c], R12, 0x1, P0 ;  /* 0x0000a3000707ba11 */ /* 0x000fe400000f0c0c */
[----:B---3--:R-:W-:Y:S05]  /*4b80*/  @!P1 IADD3 R4, P2, P0, R110, R206, R10 ;  /* 0x000000ce6e049210 */ /* 0x008fea000785e00a */
[----:B------:R3:W4:Y:S01]  /*4b90*/  @!P3 LDG.E.128 R64, [R6.64] ;  /* 0x0000000a0640b981 */ /* 0x000722000c1e1d00 */
[----:B-1----:R-:W-:Y:S02]  /*4ba0*/  @!P1 IADD3.X R3, R127, R132, R38, P2, P0 ;  /* 0x000000847f039210 */ /* 0x002fe400017e0426 */
[----:B------:R-:W-:Y:S02]  /*4bb0*/  @!P1 LEA R2, P0, R4, c[0x0][0x270], 0x1 ;  /* 0x00009c0004029a11 */ /* 0x000fe400078008ff */
[----:B------:R-:W-:Y:S02]  /*4bc0*/  @!P1 IADD3 R5, P3, P2, R108, R204, R8 ;  /* 0x000000cc6c059210 */ /* 0x000fe40007a7e008 */
[----:B------:R-:W-:Y:S02]  /*4bd0*/  @!P1 LEA.HI.X R3, R4, c[0x0][0x274], R3, 0x1, P0 ;  /* 0x00009d0004039a11 */ /* 0x000fe400000f0c03 */
[----:B---3--:R-:W-:Y:S02]  /*4be0*/  @!P1 IADD3.X R6, R124, R131, R37, P3, P2 ;  /* 0x000000837c069210 */ /* 0x008fe40001fe4425 */
[----:B------:R-:W-:Y:S01]  /*4bf0*/  @!P1 LEA R4, P2, R5, c[0x0][0x288], 0x1 ;  /* 0x0000a20005049a11 */ /* 0x000fe200078408ff */
[----:B------:R1:W3:Y:S01]  /*4c00*/  @!P1 LDG.E.128 R28, [R2.64] ;  /* 0x0000000a021c9981 */ /* 0x0002e2000c1e1d00 */
[----:B------:R-:W-:Y:S02]  /*4c10*/  ISETP.GE.AND P0, PT, R101, R76, PT ;  /* 0x0000004c6500720c */ /* 0x000fe40003f06270 */
[----:B------:R-:W-:Y:S02]  /*4c20*/  @!P1 LEA.HI.X R5, R5, c[0x0][0x28c], R6, 0x1, P2 ;  /* 0x0000a30005059a11 */ /* 0x000fe400010f0c06 */
[----:B------:R-:W-:Y:S01]  /*4c30*/  ISETP.GE.OR P0, PT, R26, c[0x0][0x27c], P0 ;  /* 0x00009f001a007a0c */ /* 0x000fe20000706670 */
[----:B------:R-:W-:Y:S02]  /*4c40*/  CS2R R6, SRZ ;  /* 0x0000000000067805 */ /* 0x000fe4000001ff00 */
[----:B------:R1:W3:Y:S10]  /*4c50*/  @!P1 LDG.E.128 R68, [R4.64] ;  /* 0x0000000a04449981 */ /* 0x0002f4000c1e1d00 */
[----:B------:R-:W-:Y:S05]  /*4c60*/  @!P0 IADD3 R10, P3, R110, R10, RZ ;  /* 0x0000000a6e0a8210 */ /* 0x000fea0007f7e0ff */
[----:B------:R-:W-:Y:S01]  /*4c70*/  @!P0 IMAD.X R38, R38, 0x1, R127, P3 ;  /* 0x0000000126268824 */ /* 0x000fe200018e067f */
[----:B-1----:R-:W-:Y:S04]  /*4c80*/  @!P0 IADD3 R3, P2, R108, R8, RZ ;  /* 0x000000086c038210 */ /* 0x002fe80007f5e0ff */
[----:B------:R-:W-:Y:S01]  /*4c90*/  @!P0 LEA R2, P1, R3, c[0x0][0x288], 0x1 ;  /* 0x0000a20003028a11 */ /* 0x000fe200078208ff */
[----:B------:R-:W-:Y:S01]  /*4ca0*/  @!P0 IMAD.X R37, R37, 0x1, R124, P2 ;  /* 0x0000000125258824 */ /* 0x000fe200010e067c */
[C---:B------:R-:W-:Y:S01]  /*4cb0*/  @!P0 LEA R8, P2, R10.reuse, c[0x0][0x270], 0x1 ;  /* 0x00009c000a088a11 */ /* 0x040fe200078408ff */
[----:B------:R-:W-:Y:S03]  /*4cc0*/  CS2R R4, SRZ ;  /* 0x0000000000047805 */ /* 0x000fe6000001ff00 */
[----:B------:R-:W-:Y:S02]  /*4cd0*/  @!P0 LEA.HI.X R9, R10, c[0x0][0x274], R38, 0x1, P2 ;  /* 0x00009d000a098a11 */ /* 0x000fe400010f0c26 */
[----:B------:R-:W-:Y:S02]  /*4ce0*/  @!P0 LEA.HI.X R3, R3, c[0x0][0x28c], R37, 0x1, P1 ;  /* 0x0000a30003038a11 */ /* 0x000fe400008f0c25 */
[----:B------:R-:W-:Y:S01]  /*4cf0*/  ISETP.GE.OR P1, PT, R101, R76, !P4 ;  /* 0x0000004c6500720c */ /* 0x000fe20006726670 */
[----:B------:R1:W5:Y:S08]  /*4d00*/  @!P0 LDG.E.128 R4, [R8.64] ;  /* 0x0000000a08048981 */ /* 0x000370000c1e1d00 */
[----:B------:R2:W5:Y:S01]  /*4d10*/  @!P0 LDG.E.128 R40, [R2.64] ;  /* 0x0000000a02288981 */ /* 0x000562000c1e1d00 */
[----:B------:R-:W-:Y:S01]  /*4d20*/  ISETP.GE.AND P0, PT, R26, c[0x0][0x27c], PT ;  /* 0x00009f001a007a0c */ /* 0x000fe20003f06270 */
[----:B--2---:R-:W-:Y:S02]  /*4d30*/  IMAD.MOV.U32 R2, RZ, RZ, R18 ;  /* 0x000000ffff027224 */ /* 0x004fe400078e0012 */
[----:B-1----:R-:W-:Y:S02]  /*4d40*/  IMAD.MOV.U32 R8, RZ, RZ, R19 ;  /* 0x000000ffff087224 */ /* 0x002fe400078e0013 */
[----:B------:R-:W-:Y:S03]  /*4d50*/  IMAD.MOV.U32 R3, RZ, RZ, R16 ;  /* 0x000000ffff037224 */ /* 0x000fe600078e0010 */
[----:B------:R-:W-:Y:S01]  /*4d60*/  PRMT R34, R8, 0x5410, R2 ;  /* 0x0000541008227816 */ /* 0x000fe20000000002 */
[----:B------:R-:W-:Y:S05]  /*4d70*/  IMAD.MOV.U32 R2, RZ, RZ, R17 ;  /* 0x000000ffff027224 */ /* 0x000fea00078e0011 */
[----:B------:R-:W-:Y:S01]  /*4d80*/  PRMT R24, R2, 0x5410, R3 ;  /* 0x0000541002187816 */ /* 0x000fe20000000003 */
[----:B----4-:R-:W-:Y:S02]  /*4d90*/  IMAD.MOV.U32 R8, RZ, RZ, R62 ;  /* 0x000000ffff087224 */ /* 0x010fe400078e003e */
[----:B------:R-:W-:Y:S02]  /*4da0*/  IMAD.MOV.U32 R2, RZ, RZ, R63 ;  /* 0x000000ffff027224 */ /* 0x000fe400078e003f */
[----:B------:R-:W-:Y:S03]  /*4db0*/  IMAD.MOV.U32 R3, RZ, RZ, R61 ;  /* 0x000000ffff037224 */ /* 0x000fe600078e003d */
[----:B------:R-:W-:Y:S01]  /*4dc0*/  PRMT R55, R2, 0x5410, R8 ;  /* 0x0000541002377816 */ /* 0x000fe20000000008 */
[----:B------:R-:W-:Y:S05]  /*4dd0*/  IMAD.MOV.U32 R8, RZ, RZ, R60 ;  /* 0x000000ffff087224 */ /* 0x000fea00078e003c */
[----:B------:R-:W-:Y:S01]  /*4de0*/  PRMT R54, R8, 0x5410, R3 ;  /* 0x0000541008367816 */ /* 0x000fe20000000003 */
[----:B------:R-:W-:Y:S02]  /*4df0*/  IMAD.MOV.U32 R2, RZ, RZ, R22 ;  /* 0x000000ffff027224 */ /* 0x000fe400078e0016 */
[----:B------:R-:W-:Y:S02]  /*4e00*/  IMAD.MOV.U32 R8, RZ, RZ, R23 ;  /* 0x000000ffff087224 */ /* 0x000fe400078e0017 */
[----:B------:R-:W-:Y:S03]  /*4e10*/  IMAD.MOV.U32 R3, RZ, RZ, R20 ;  /* 0x000000ffff037224 */ /* 0x000fe600078e0014 */
[----:B------:R-:W-:Y:S01]  /*4e20*/  PRMT R36, R8, 0x5410, R2 ;  /* 0x0000541008247816 */ /* 0x000fe20000000002 */
[----:B------:R-:W-:Y:S02]  /*4e30*/  IMAD.MOV.U32 R2, RZ, RZ, R21 ;  /* 0x000000ffff027224 */ /* 0x000fe400078e0015 */
[----:B------:R-:W-:Y:S03]  /*4e40*/  IMAD.MOV.U32 R8, RZ, RZ, R66 ;  /* 0x000000ffff087224 */ /* 0x000fe600078e0042 */
[----:B------:R-:W-:Y:S01]  /*4e50*/  PRMT R35, R2, 0x5410, R3 ;  /* 0x0000541002237816 */ /* 0x000fe20000000003 */
[----:B------:R-:W-:Y:S02]  /*4e60*/  IMAD.MOV.U32 R2, RZ, RZ, R67 ;  /* 0x000000ffff027224 */ /* 0x000fe400078e0043 */
[----:B------:R-:W-:Y:S03]  /*4e70*/  IMAD.MOV.U32 R3, RZ, RZ, R65 ;  /* 0x000000ffff037224 */ /* 0x000fe600078e0041 */
[----:B------:R-:W-:Y:S01]  /*4e80*/  PRMT R73, R2, 0x5410, R8 ;  /* 0x0000541002497816 */ /* 0x000fe20000000008 */
[----:B------:R-:W-:Y:S05]  /*4e90*/  IMAD.MOV.U32 R8, RZ, RZ, R64 ;  /* 0x000000ffff087224 */ /* 0x000fea00078e0040 */
[----:B------:R-:W-:Y:S01]  /*4ea0*/  PRMT R72, R8, 0x5410, R3 ;  /* 0x0000541008487816 */ /* 0x000fe20000000003 */
[----:B---3--:R-:W-:Y:S02]  /*4eb0*/  IMAD.MOV.U32 R2, RZ, RZ, R30 ;  /* 0x000000ffff027224 */ /* 0x008fe400078e001e */
[----:B------:R-:W-:Y:S02]  /*4ec0*/  IMAD.MOV.U32 R8, RZ, RZ, R31 ;  /* 0x000000ffff087224 */ /* 0x000fe400078e001f */
[----:B------:R-:W-:Y:S03]  /*4ed0*/  IMAD.MOV.U32 R3, RZ, RZ, R28 ;  /* 0x000000ffff037224 */ /* 0x000fe600078e001c */
[----:B------:R-:W-:Y:S01]  /*4ee0*/  PRMT R38, R8, 0x5410, R2 ;  /* 0x0000541008267816 */ /* 0x000fe20000000002 */
[----:B------:R-:W-:Y:S02]  /*4ef0*/  IMAD.MOV.U32 R2, RZ, RZ, R29 ;  /* 0x000000ffff027224 */ /* 0x000fe400078e001d */
[----:B------:R-:W-:Y:S02]  /*4f00*/  IMAD.MOV.U32 R9, RZ, RZ, R70 ;  /* 0x000000ffff097224 */ /* 0x000fe400078e0046 */
[----:B------:R-:W-:Y:S01]  /*4f10*/  IMAD.MOV.U32 R8, RZ, RZ, R71 ;  /* 0x000000ffff087224 */ /* 0x000fe200078e0047 */
[----:B------:R-:W-:Y:S01]  /*4f20*/  PRMT R37, R2, 0x5410, R3 ;  /* 0x0000541002257816 */ /* 0x000fe20000000003 */
[----:B------:R-:W-:Y:S02]  /*4f30*/  IMAD.MOV.U32 R3, RZ, RZ, R68 ;  /* 0x000000ffff037224 */ /* 0x000fe400078e0044 */
[----:B------:R-:W-:Y:S01]  /*4f40*/  IMAD.MOV.U32 R2, RZ, RZ, R69 ;  /* 0x000000ffff027224 */ /* 0x000fe200078e0045 */
[----:B------:R-:W-:Y:S04]  /*4f50*/  PRMT R75, R8, 0x5410, R9 ;  /* 0x00005410084b7816 */ /* 0x000fe80000000009 */
[----:B------:R-:W-:Y:S01]  /*4f60*/  PRMT R74, R2, 0x5410, R3 ;  /* 0x00005410024a7816 */ /* 0x000fe20000000003 */
[----:B------:R-:W-:-:S05]  /*4f70*/  @P1 BRA `(.L_x_79) ;  /* 0x0000076000001947 */ /* 0x000fca0003800000 */
[----:B------:R-:W-:Y:S01]  /*4f80*/  IADD3 R3, P1, R188, R86, RZ ;  /* 0x00000056bc037210 */ /* 0x000fe20007f3e0ff */
[----:B------:R-:W1:Y:S01]  /*4f90*/  LDS.128 R12, [R150+0x3900] ;  /* 0x00390000960c7984 */ /* 0x000e620000000c00 */
[----:B-----5:R-:W-:Y:S01]  /*4fa0*/  @!P0 SHF.R.U32.HI R45, RZ, 0x10, R41 ;  /* 0x00000010ff2d8819 */ /* 0x020fe20000011629 */
[----:B------:R-:W-:Y:S01]  /*4fb0*/  IMAD.MOV.U32 R11, RZ, RZ, R7 ;  /* 0x000000ffff0b7224 */ /* 0x000fe200078e0007 */
[----:B------:R-:W-:Y:S01]  /*4fc0*/  MOV R10, R5 ;  /* 0x00000005000a7202 */ /* 0x000fe20000000f00 */
[----:B------:R-:W-:Y:S01]  /*4fd0*/  IMAD.X R2, R91, 0x1, R144, P1 ;  /* 0x000000015b027824 */ /* 0x000fe200008e0690 */
[-C--:B------:R-:W-:Y:S01]  /*4fe0*/  IADD3 R49, P2, P1, R92, R3.reuse, R120 ;  /* 0x000000035c317210 */ /* 0x080fe2000795e078 */
[----:B------:R-:W-:Y:S02]  /*4ff0*/  IMAD.MOV.U32 R47, RZ, RZ, R43 ;  /* 0x000000ffff2f7224 */ /* 0x000fe400078e002b */
[----:B------:R-:W2:Y:S01]  /*5000*/  LDS.128 R56, [R154+0x3900] ;  /* 0x003900009a387984 */ /* 0x000ea20000000c00 */
[-C--:B------:R-:W-:Y:S01]  /*5010*/  IADD3.X R51, R95, R2.reuse, R126, P2, P1 ;  /* 0x000000025f337210 */ /* 0x080fe200017e247e */
[----:B------:R-:W-:Y:S01]  /*5020*/  IMAD.MOV.U32 R9, RZ, RZ, R40 ;  /* 0x000000ffff097224 */ /* 0x000fe200078e0028 */
[----:B------:R-:W-:Y:S01]  /*5030*/  ISETP.GE.AND P1, PT, R100, c[0x0][0x1d4], PT ;  /* 0x0000750064007a0c */ /* 0x000fe20003f26270 */
[----:B------:R-:W-:Y:S01]  /*5040*/  IMAD.MOV.U32 R8, RZ, RZ, R4 ;  /* 0x000000ffff087224 */ /* 0x000fe200078e0004 */
[--C-:B------:R-:W-:Y:S01]  /*5050*/  @!P0 SHF.R.U64 R40, R40, 0x10, R41.reuse ;  /* 0x0000001028288819 */ /* 0x100fe20000001229 */
[----:B------:R-:W-:Y:S01]  /*5060*/  IMAD.MOV.U32 R46, RZ, RZ, R41 ;  /* 0x000000ffff2e7224 */ /* 0x000fe200078e0029 */
[----:B------:R-:W-:Y:S01]  /*5070*/  @!P0 SHF.R.U64 R4, R4, 0x10, R5 ;  /* 0x0000001004048819 */ /* 0x000fe20000001205 */
[----:B------:R-:W-:Y:S01]  /*5080*/  IMAD.MOV.U32 R44, RZ, RZ, R42 ;  /* 0x000000ffff2c7224 */ /* 0x000fe200078e002a */
[----:B------:R-:W-:Y:S02]  /*5090*/  @!P0 PRMT R41, R9, 0x5410, R40 ;  /* 0x0000541009298816 */ /* 0x000fe40000000028 */
[----:B------:R-:W-:Y:S02]  /*50a0*/  @!P0 PRMT R9, R8, 0x5410, R4 ;  /* 0x0000541008098816 */ /* 0x000fe40000000004 */
[--C-:B------:R-:W-:Y:S02]  /*50b0*/  @!P0 SHF.R.U64 R42, R42, 0x10, R43.reuse ;  /* 0x000000102a2a8819 */ /* 0x100fe4000000122b */
[----:B------:R-:W-:Y:S02]  /*50c0*/  @!P0 SHF.R.U32.HI R43, RZ, 0x10, R43 ;  /* 0x00000010ff2b8819 */ /* 0x000fe4000001162b */
[----:B------:R-:W-:Y:S02]  /*50d0*/  @!P1 IADD3 R50, P3, P2, R92, R3, R100 ;  /* 0x000000035c329210 */ /* 0x000fe40007a7e064 */
[----:B------:R-:W-:Y:S02]  /*50e0*/  @!P0 PRMT R52, R47, 0x5410, R43 ;  /* 0x000054102f348816 */ /* 0x000fe4000000002b */
[----:B------:R-:W-:Y:S02]  /*50f0*/  @!P1 IADD3.X R53, R95, R2, R125, P3, P2 ;  /* 0x000000025f359210 */ /* 0x000fe40001fe447d */
[C---:B------:R-:W-:Y:S02]  /*5100*/  LEA R80, P2, R49.reuse, c[0x0][0x1c8], 0x1 ;  /* 0x0000720031507a11 */ /* 0x040fe400078408ff */
[----:B------:R-:W-:Y:S02]  /*5110*/  @!P0 SHF.R.U32.HI R2, RZ, 0x10, R7 ;  /* 0x00000010ff028819 */ /* 0x000fe40000011607 */
[----:B------:R-:W-:Y:S02]  /*5120*/  LEA.HI.X R81, R49, c[0x0][0x1cc], R51, 0x1, P2 ;  /* 0x0000730031517a11 */ /* 0x000fe400010f0c33 */
[----:B------:R-:W-:Y:S02]  /*5130*/  @!P1 LEA R78, P2, R50, c[0x0][0x1c8], 0x1 ;  /* 0x00007200324e9a11 */ /* 0x000fe400078408ff */
[----:B------:R-:W-:Y:S01]  /*5140*/  @!P0 PRMT R11, R11, 0x5410, R2 ;  /* 0x000054100b0b8816 */ /* 0x000fe20000000002 */
[----:B-1----:R-:W-:Y:S01]  /*5150*/  @!P0 IMAD.U32 R2, R12, 0x10000, RZ ;  /* 0x000100000c028824 */ /* 0x002fe200078e00ff */
[----:B------:R-:W-:Y:S02]  /*5160*/  @!P1 LEA.HI.X R79, R50, c[0x0][0x1cc], R53, 0x1, P2 ;  /* 0x00007300324f9a11 */ /* 0x000fe400010f0c35 */
[----:B------:R-:W-:Y:S02]  /*5170*/  @!P0 SHF.L.U32 R4, R13, 0x10, RZ ;  /* 0x000000100d048819 */ /* 0x000fe400000006ff */
[----:B------:R-:W-:Y:S02]  /*5180*/  @!P0 SHF.R.U32.HI R3, RZ, 0x10, R5 ;  /* 0x00000010ff038819 */ /* 0x000fe40000011605 */
[----:B------:R-:W-:Y:S01]  /*5190*/  @!P0 SHF.R.U64 R5, R6, 0x10, R7 ;  /* 0x0000001006058819 */ /* 0x000fe20000001207 */
[----:B--2---:R-:W-:Y:S01]  /*51a0*/  @!P0 IMAD.U32 R43, R57, 0x10000, RZ ;  /* 0x00010000392b8824 */ /* 0x004fe200078e00ff */
[----:B------:R-:W-:Y:S02]  /*51b0*/  @!P0 SHF.L.U32 R7, R56, 0x10, RZ ;  /* 0x0000001038078819 */ /* 0x000fe400000006ff */
[C---:B------:R-:W-:Y:S02]  /*51c0*/  @!P0 SHF.L.U32 R47, R58.reuse, 0x10, RZ ;  /* 0x000000103a2f8819 */ /* 0x040fe400000006ff */
[----:B------:R-:W-:Y:S02]  /*51d0*/  @!P0 LOP3.LUT R49, R58, 0xffff0000, RZ, 0xc0, !PT ;  /* 0xffff00003a318812 */ /* 0x000fe400078ec0ff */
[C---:B------:R-:W-:Y:S02]  /*51e0*/  @!P0 SHF.L.U32 R51, R59.reuse, 0x10, RZ ;  /* 0x000000103b338819 */ /* 0x040fe400000006ff */
[----:B------:R-:W-:Y:S02]  /*51f0*/  @!P0 LOP3.LUT R53, R59, 0xffff0000, RZ, 0xc0, !PT ;  /* 0xffff00003b358812 */ /* 0x000fe400078ec0ff */
[----:B------:R-:W-:Y:S02]  /*5200*/  @!P0 PRMT R40, R46, 0x5410, R45 ;  /* 0x000054102e288816 */ /* 0x000fe4000000002d */
[----:B------:R-:W-:Y:S01]  /*5210*/  @!P0 PRMT R8, R10, 0x5410, R3 ;  /* 0x000054100a088816 */ /* 0x000fe20000000003 */
[----:B------:R-:W-:Y:S01]  /*5220*/  @!P0 IMAD.U32 R3, R9, 0x10000, RZ ;  /* 0x0001000009038824 */ /* 0x000fe200078e00ff */
[----:B------:R-:W-:Y:S01]  /*5230*/  @!P0 PRMT R10, R6, 0x5410, R5 ;  /* 0x00005410060a8816 */ /* 0x000fe20000000005 */
[----:B------:R-:W-:Y:S01]  /*5240*/  @!P0 IMAD.U32 R6, R41, 0x10000, RZ ;  /* 0x0001000029068824 */ /* 0x000fe200078e00ff */
[----:B------:R-:W-:Y:S01]  /*5250*/  @!P0 PRMT R48, R44, 0x5410, R42 ;  /* 0x000054102c308816 */ /* 0x000fe2000000002a */
[----:B------:R-:W-:Y:S02]  /*5260*/  @!P0 IMAD.U32 R42, R40, 0x10000, RZ ;  /* 0x00010000282a8824 */ /* 0x000fe400078e00ff */
[C---:B------:R-:W-:Y:S02]  /*5270*/  @!P0 FMUL.FTZ R44, R2.reuse, R6 ;  /* 0x00000006022c8220 */ /* 0x040fe40000410000 */
[-C--:B------:R-:W-:Y:S02]  /*5280*/  @!P0 FMUL.FTZ R2, R2, R3.reuse ;  /* 0x0000000302028220 */ /* 0x080fe40000410000 */
[----:B------:R-:W-:Y:S01]  /*5290*/  @!P0 FFMA.FTZ R90, R7, R3, -R44 ;  /* 0x00000003075a8223 */ /* 0x000fe2000001082c */
[----:B------:R-:W-:Y:S01]  /*52a0*/  @!P0 LOP3.LUT R3, R13, 0xffff0000, RZ, 0xc0, !PT ;  /* 0xffff00000d038812 */ /* 0x000fe200078ec0ff */
[----:B------:R-:W-:Y:S01]  /*52b0*/  @!P0 FFMA.FTZ R2, R6, R7, R2 ;  /* 0x0000000706028223 */ /* 0x000fe20000010002 */
[----:B------:R-:W-:Y:S01]  /*52c0*/  @!P0 LOP3.LUT R7, R12, 0xffff0000, RZ, 0xc0, !PT ;  /* 0xffff00000c078812 */ /* 0x000fe200078ec0ff */
[C---:B------:R-:W-:Y:S01]  /*52d0*/  @!P0 IMAD.U32 R5, R8.reuse, 0x10000, RZ ;  /* 0x0001000008058824 */ /* 0x040fe200078e00ff */
[----:B------:R-:W-:Y:S01]  /*52e0*/  @!P0 LOP3.LUT R6, R8, 0xffff0000, RZ, 0xc0, !PT ;  /* 0xffff000008068812 */ /* 0x000fe200078ec0ff */
[C---:B------:R-:W-:Y:S01]  /*52f0*/  @!P0 FMUL.FTZ R45, R4.reuse, R42 ;  /* 0x0000002a042d8220 */ /* 0x040fe20000410000 */
[----:B------:R-:W-:Y:S01]  /*5300*/  @!P0 LOP3.LUT R8, R9, 0xffff0000, RZ, 0xc0, !PT ;  /* 0xffff000009088812 */ /* 0x000fe200078ec0ff */
[-C--:B------:R-:W-:Y:S01]  /*5310*/  @!P0 FMUL.FTZ R4, R4, R5.reuse ;  /* 0x0000000504048220 */ /* 0x080fe20000410000 */
[----:B------:R-:W-:Y:S01]  /*5320*/  @!P0 LOP3.LUT R44, R40, 0xffff0000, RZ, 0xc0, !PT ;  /* 0xffff0000282c8812 */ /* 0x000fe200078ec0ff */
[----:B------:R-:W-:Y:S01]  /*5330*/  @!P0 FFMA.FTZ R89, R43, R5, -R45 ;  /* 0x000000052b598223 */ /* 0x000fe2000001082d */
[----:B------:R-:W-:Y:S01]  /*5340*/  @!P0 LOP3.LUT R40, R41, 0xffff0000, RZ, 0xc0, !PT ;  /* 0xffff000029288812 */ /* 0x000fe200078ec0ff */
[C---:B------:R-:W-:Y:S01]  /*5350*/  @!P0 FMUL.FTZ R5, R3.reuse, R6 ;  /* 0x0000000603058220 */ /* 0x040fe20000410000 */
[----:B------:R-:W-:Y:S01]  /*5360*/  @!P0 LOP3.LUT R41, R56, 0xffff0000, RZ, 0xc0, !PT ;  /* 0xffff000038298812 */ /* 0x000fe200078ec0ff */
[----:B------:R-:W-:Y:S01]  /*5370*/  @!P0 FMUL.FTZ R9, R3, R44 ;  /* 0x0000002c03098220 */ /* 0x000fe20000410000 */
[----:B------:R-:W-:Y:S01]  /*5380*/  @!P0 LOP3.LUT R45, R57, 0xffff0000, RZ, 0xc0, !PT ;  /* 0xffff0000392d8812 */ /* 0x000fe200078ec0ff */
[C---:B------:R-:W-:Y:S02]  /*5390*/  @!P0 FMUL.FTZ R46, R7.reuse, R40 ;  /* 0x00000028072e8220 */ /* 0x040fe40000410000 */
[-C--:B------:R-:W-:Y:S02]  /*53a0*/  @!P0 FMUL.FTZ R3, R7, R8.reuse ;  /* 0x0000000807038220 */ /* 0x080fe40000410000 */
[----:B------:R-:W-:Y:S01]  /*53b0*/  @!P0 FFMA.FTZ R85, R41, R8, -R46 ;  /* 0x0000000829558223 */ /* 0x000fe2000001082e */
[----:B------:R-:W-:Y:S01]  /*53c0*/  @!P0 LOP3.LUT R8, R14, 0xffff0000, RZ, 0xc0, !PT ;  /* 0xffff00000e088812 */ /* 0x000fe200078ec0ff */
[C---:B------:R-:W-:Y:S01]  /*53d0*/  @!P0 IMAD.U32 R46, R48.reuse, 0x10000, RZ ;  /* 0x00010000302e8824 */ /* 0x040fe200078e00ff */
[----:B------:R-:W-:Y:S01]  /*53e0*/  @!P0 LOP3.LUT R48, R48, 0xffff0000, RZ, 0xc0, !PT ;  /* 0xffff000030308812 */ /* 0x000fe200078ec0ff */
[----:B------:R-:W-:Y:S01]  /*53f0*/  @!P0 FFMA.FTZ R88, R45, R6, -R9 ;  /* 0x000000062d588223 */ /* 0x000fe20000010809 */
[----:B------:R-:W-:Y:S01]  /*5400*/  @!P0 LOP3.LUT R9, R10, 0xffff0000, RZ, 0xc0, !PT ;  /* 0xffff00000a098812 */ /* 0x000fe200078ec0ff */
[----:B------:R-:W-:Y:S02]  /*5410*/  @!P0 IMAD.U32 R6, R14, 0x10000, RZ ;  /* 0x000100000e068824 */ /* 0x000fe400078e00ff */
[----:B------:R-:W-:Y:S02]  /*5420*/  @!P0 IMAD.U32 R7, R10, 0x10000, RZ ;  /* 0x000100000a078824 */ /* 0x000fe400078e00ff */
[----:B------:R-:W-:Y:S02]  /*5430*/  @!P0 FMUL.FTZ R10, R6, R46 ;  /* 0x0000002e060a8220 */ /* 0x000fe40000410000 */
[----:B------:R-:W-:Y:S02]  /*5440*/  @!P0 FMUL.FTZ R50, R8, R48 ;  /* 0x0000003008328220 */ /* 0x000fe40000410000 */
[----:B------:R-:W-:Y:S01]  /*5450*/  @!P0 FFMA.FTZ R84, R47, R7, -R10 ;  /* 0x000000072f548223 */ /* 0x000fe2000001080a */
[----:B------:R-:W-:Y:S01]  /*5460*/  @!P0 LOP3.LUT R10, R15, 0xffff0000, RZ, 0xc0, !PT ;  /* 0xffff00000f0a8812 */ /* 0x000fe200078ec0ff */
[----:B------:R-:W-:Y:S02]  /*5470*/  @!P0 FFMA.FTZ R83, R49, R9, -R50 ;  /* 0x0000000931538223 */ /* 0x000fe40000010832 */
[C---:B------:R-:W-:Y:S01]  /*5480*/  @!P0 IMAD.U32 R50, R52.reuse, 0x10000, RZ ;  /* 0x0001000034328824 */ /* 0x040fe200078e00ff */
[----:B------:R-:W-:Y:S01]  /*5490*/  @!P0 LOP3.LUT R52, R52, 0xffff0000, RZ, 0xc0, !PT ;  /* 0xffff000034348812 */ /* 0x000fe200078ec0ff */
[----:B------:R-:W-:Y:S02]  /*54a0*/  @!P0 FMUL.FTZ R6, R6, R7 ;  /* 0x0000000706068220 */ /* 0x000fe40000410000 */
[----:B------:R-:W-:Y:S02]  /*54b0*/  @!P0 FMUL.FTZ R7, R8, R9 ;  /* 0x0000000908078220 */ /* 0x000fe40000410000 */
[----:B------:R-:W-:Y:S02]  /*54c0*/  @!P0 IMAD.U32 R8, R15, 0x10000, RZ ;  /* 0x000100000f088824 */ /* 0x000fe400078e00ff */
[C---:B------:R-:W-:Y:S01]  /*54d0*/  @!P0 IMAD.U32 R9, R11.reuse, 0x10000, RZ ;  /* 0x000100000b098824 */ /* 0x040fe200078e00ff */
[----:B------:R-:W-:Y:S01]  /*54e0*/  @!P0 LOP3.LUT R11, R11, 0xffff0000, RZ, 0xc0, !PT ;  /* 0xffff00000b0b8812 */ /* 0x000fe200078ec0ff */
[----:B------:R-:W-:Y:S01]  /*54f0*/  @!P0 FFMA.FTZ R3, R40, R41, R3 ;  /* 0x0000002928038223 */ /* 0x000fe20000010003 */
[----:B------:R-:W-:Y:S01]  /*5500*/  @!P0 F2FP.BF16.PACK_AB R40, R83, R84 ;  /* 0x000000545328823e */ /* 0x000fe200000010ff */
[----:B------:R-:W-:Y:S02]  /*5510*/  @!P0 FMUL.FTZ R77, R8, R50 ;  /* 0x00000032084d8220 */ /* 0x000fe40000410000 */
[----:B------:R-:W-:Y:S01]  /*5520*/  @!P0 FMUL.FTZ R82, R10, R52 ;  /* 0x000000340a528220 */ /* 0x000fe20000410000 */
[----:B------:R-:W-:Y:S01]  /*5530*/  @!P0 F2FP.BF16.PACK_AB R2, R3, R2 ;  /* 0x000000020302823e */ /* 0x000fe200000010ff */
[----:B------:R-:W-:Y:S02]  /*5540*/  @!P0 FFMA.FTZ R4, R42, R43, R4 ;  /* 0x0000002b2a048223 */ /* 0x000fe40000010004 */
[----:B------:R-:W-:Y:S02]  /*5550*/  @!P0 FFMA.FTZ R5, R44, R45, R5 ;  /* 0x0000002d2c058223 */ /* 0x000fe40000010005 */
[----:B------:R-:W-:Y:S02]  /*5560*/  @!P0 FFMA.FTZ R77, R51, R9, -R77 ;  /* 0x00000009334d8223 */ /* 0x000fe4000001084d */
[----:B------:R-:W-:Y:S01]  /*5570*/  @!P0 FFMA.FTZ R82, R53, R11, -R82 ;  /* 0x0000000b35528223 */ /* 0x000fe20000010852 */
[----:B------:R-:W-:Y:S01]  /*5580*/  @!P0 F2FP.BF16.PACK_AB R4, R5, R4 ;  /* 0x000000040504823e */ /* 0x000fe200000010ff */
[----:B------:R-:W-:Y:S02]  /*5590*/  @!P0 FMUL.FTZ R8, R8, R9 ;  /* 0x0000000908088220 */ /* 0x000fe40000410000 */
[----:B------:R-:W-:Y:S01]  /*55a0*/  @!P0 FFMA.FTZ R6, R46, R47, R6 ;  /* 0x0000002f2e068223 */ /* 0x000fe20000010006 */
[----:B------:R-:W-:Y:S01]  /*55b0*/  @!P0 F2FP.BF16.PACK_AB R41, R82, R77 ;  /* 0x0000004d5229823e */ /* 0x000fe200000010ff */
[----:B------:R-:W-:Y:S01]  /*55c0*/  @!P0 FMUL.FTZ R9, R10, R11 ;  /* 0x0000000b0a098220 */ /* 0x000fe20000410000 */
[----:B------:R-:W-:Y:S01]  /*55d0*/  @!P0 F2FP.BF16.PACK_AB R11, R88, R89 ;  /* 0x00000059580b823e */ /* 0x000fe200000010ff */
[----:B------:R-:W-:Y:S01]  /*55e0*/  @!P0 FFMA.FTZ R7, R48, R49, R7 ;  /* 0x0000003130078223 */ /* 0x000fe20000010007 */
[----:B------:R-:W-:Y:S01]  /*55f0*/  @!P0 F2FP.BF16.PACK_AB R10, R85, R90 ;  /* 0x0000005a550a823e */ /* 0x000fe200000010ff */
[----:B------:R-:W-:Y:S01]  /*5600*/  @!P0 FFMA.FTZ R8, R50, R51, R8 ;  /* 0x0000003332088223 */ /* 0x000fe20000010008 */
[----:B------:R-:W-:Y:S01]  /*5610*/  @!P0 MOV R59, R41 ;  /* 0x00000029003b8202 */ /* 0x000fe20000000f00 */
[----:B------:R-:W-:Y:S01]  /*5620*/  @!P0 FFMA.FTZ R9, R52, R53, R9 ;  /* 0x0000003534098223 */ /* 0x000fe20000010009 */
[----:B------:R-:W-:Y:S01]  /*5630*/  @!P0 MOV R56, R10 ;  /* 0x0000000a00388202 */ /* 0x000fe20000000f00 */
[----:B------:R-:W-:Y:S01]  /*5640*/  @!P0 IMAD.MOV.U32 R57, RZ, RZ, R11 ;  /* 0x000000ffff398224 */ /* 0x000fe200078e000b */
[----:B------:R-:W-:Y:S01]  /*5650*/  @!P0 F2FP.BF16.PACK_AB R6, R7, R6 ;  /* 0x000000060706823e */ /* 0x000fe200000010ff */
[----:B------:R-:W-:Y:S01]  /*5660*/  @!P0 IMAD.MOV.U32 R58, RZ, RZ, R40 ;  /* 0x000000ffff3a8224 */ /* 0x000fe200078e0028 */
[----:B------:R-:W-:Y:S01]  /*5670*/  @!P0 F2FP.BF16.PACK_AB R8, R9, R8 ;  /* 0x000000080908823e */ /* 0x000fe200000010ff */
[----:B------:R-:W-:Y:S01]  /*5680*/  @!P0 IMAD.MOV.U32 R12, RZ, RZ, R2 ;  /* 0x000000ffff0c8224 */ /* 0x000fe200078e0002 */
[----:B------:R-:W-:Y:S01]  /*5690*/  @!P0 MOV R14, R6 ;  /* 0x00000006000e8202 */ /* 0x000fe20000000f00 */
[----:B------:R-:W-:Y:S01]  /*56a0*/  @!P0 IMAD.MOV.U32 R13, RZ, RZ, R4 ;  /* 0x000000ffff0d8224 */ /* 0x000fe200078e0004 */
[----:B------:R1:W-:Y:S01]  /*56b0*/  STG.E.128 [R80.64], R56 ;  /* 0x0000003850007986 */ /* 0x0003e2000c101d0a */
[----:B------:R-:W-:Y:S07]  /*56c0*/  @!P0 IMAD.MOV.U32 R15, RZ, RZ, R8 ;  /* 0x000000ffff0f8224 */ /* 0x000fee00078e0008 */
[----:B------:R1:W-:Y:S02]  /*56d0*/  @!P1 STG.E.128 [R78.64], R12 ;  /* 0x0000000c4e009986 */ /* 0x0003e4000c101d0a */
.L_x_79:
[----:B------:R-:W-:Y:S05]  /*56e0*/  BSYNC B0 ;  /* 0x0000000000007941 */ /* 0x000fea0003800000 */
.L_x_78:
[----:B------:R-:W-:Y:S01]  /*56f0*/  ISETP.GE.OR P1, PT, R170, R76, !P4 ;  /* 0x0000004caa00720c */ /* 0x000fe20006726670 */
[----:B------:R-:W-:Y:S01]  /*5700*/  @!UPT UIADD3 URZ, URZ, URZ, URZ ;  /* 0x0000003f3f3ff290 */ /* 0x000fe2000fffe03f */
[----:B------:R-:W-:Y:S11]  /*5710*/  BSSY B0, `(.L_x_80) ;  /* 0x0000071000007945 */ /* 0x000ff60003800000 */
[----:B------:R-:W-:-:S05]  /*5720*/  @P1 BRA `(.L_x_81) ;  /* 0x000006f000001947 */ /* 0x000fca0003800000 */
[----:B------:R-:W-:Y:S01]  /*5730*/  IADD3 R3, P1, R196, R86, RZ ;  /* 0x00000056c4037210 */ /* 0x000fe20007f3e0ff */
[----:B-1----:R-:W1:Y:S01]  /*5740*/  LDS.128 R12, [R149+0x3900] ;  /* 0x00390000950c7984 */ /* 0x002e620000000c00 */
[--C-:B-----5:R-:W-:Y:S02]  /*5750*/  @!P0 SHF.R.U64 R6, R60, 0x10, R61.reuse ;  /* 0x000000103c068819 */ /* 0x120fe4000000123d */
[----:B------:R-:W-:Y:S01]  /*5760*/  @!P0 SHF.R.U32.HI R7, RZ, 0x10, R61 ;  /* 0x00000010ff078819 */ /* 0x000fe2000001163d */
[----:B------:R-:W-:Y:S01]  /*5770*/  IMAD.X R2, R91, 0x1, R158, P1 ;  /* 0x000000015b027824 */ /* 0x000fe200008e069e */
[-C--:B------:R-:W-:Y:S02]  /*5780*/  IADD3 R11, P2, P1, R92, R3.reuse, R120 ;  /* 0x000000035c0b7210 */ /* 0x080fe4000795e078 */
[----:B------:R-:W-:Y:S01]  /*5790*/  @!P0 SHF.R.U64 R4, R18, 0x10, R19 ;  /* 0x0000001012048819 */ /* 0x000fe20000001213 */
[----:B------:R-:W2:Y:S01]  /*57a0*/  LDS.128 R48, [R153+0x3900] ;  /* 0x0039000099307984 */ /* 0x000ea20000000c00 */
[-C--:B------:R-:W-:Y:S02]  /*57b0*/  IADD3.X R42, R95, R2.reuse, R126, P2, P1 ;  /* 0x000000025f2a7210 */ /* 0x080fe400017e247e */
[----:B------:R-:W-:Y:S02]  /*57c0*/  ISETP.GE.AND P1, PT, R100, c[0x0][0x1d4], PT ;  /* 0x0000750064007a0c */ /* 0x000fe40003f26270 */
[----:B------:R-:W-:Y:S02]  /*57d0*/  @!P0 SHF.R.U64 R9, R62, 0x10, R63 ;  /* 0x000000103e098819 */ /* 0x000fe4000000123f */
[----:B------:R-:W-:Y:S02]  /*57e0*/  @!P0 SHF.R.U32.HI R5, RZ, 0x10, R19 ;  /* 0x00000010ff058819 */ /* 0x000fe40000011613 */
[----:B------:R-:W-:Y:S04]  /*57f0*/  @!P0 SHF.R.U32.HI R10, RZ, 0x10, R63 ;  /* 0x00000010ff0a8819 */ /* 0x000fe8000001163f */
[----:B------:R-:W-:Y:S02]  /*5800*/  @!P0 PRMT R40, R55, 0x5410, R10 ;  /* 0x0000541037288816 */ /* 0x000fe4000000000a */
[----:B------:R-:W-:Y:S02]  /*5810*/  @!P0 PRMT R10, R34, 0x5410, R5 ;  /* 0x00005410220a8816 */ /* 0x000fe40000000005 */
[----:B------:R-:W-:Y:S01]  /*5820*/  @!P1 IADD3 R41, P3, P2, R92, R3, R100 ;  /* 0x000000035c299210 */ /* 0x000fe20007a7e064 */
[----:B------:R-:W-:Y:S01]  /*5830*/  @!P0 IMAD.U32 R44, R40, 0x10000, RZ ;  /* 0x00010000282c8824 */ /* 0x000fe200078e00ff */
[----:B------:R-:W-:Y:S02]  /*5840*/  @!P0 SHF.R.U32.HI R3, RZ, 0x10, R17 ;  /* 0x00000010ff038819 */ /* 0x000fe40000011611 */
[----:B------:R-:W-:Y:S02]  /*5850*/  @!P1 IADD3.X R43, R95, R2, R125, P3, P2 ;  /* 0x000000025f2b9210 */ /* 0x000fe40001fe447d */
[C---:B------:R-:W-:Y:S02]  /*5860*/  LEA R56, P2, R11.reuse, c[0x0][0x1c8], 0x1 ;  /* 0x000072000b387a11 */ /* 0x040fe400078408ff */
[----:B------:R-:W-:Y:S02]  /*5870*/  @!P0 SHF.R.U64 R2, R16, 0x10, R17 ;  /* 0x0000001010028819 */ /* 0x000fe40000001211 */
[----:B------:R-:W-:Y:S02]  /*5880*/  LEA.HI.X R57, R11, c[0x0][0x1cc], R42, 0x1, P2 ;  /* 0x000073000b397a11 */ /* 0x000fe400010f0c2a */
[C---:B------:R-:W-:Y:S02]  /*5890*/  @!P1 LEA R52, P2, R41.reuse, c[0x0][0x1c8], 0x1 ;  /* 0x0000720029349a11 */ /* 0x040fe400078408ff */
[----:B------:R-:W-:Y:S02]  /*58a0*/  @!P0 PRMT R17, R54, 0x5410, R6 ;  /* 0x0000541036118816 */ /* 0x000fe40000000006 */
[----:B------:R-:W-:Y:S02]  /*58b0*/  @!P1 LEA.HI.X R53, R41, c[0x0][0x1cc], R43, 0x1, P2 ;  /* 0x0000730029359a11 */ /* 0x000fe400010f0c2b */
[----:B------:R-:W-:Y:S01]  /*58c0*/  @!P0 PRMT R8, R24, 0x5432, R2 ;  /* 0x0000543218088816 */ /* 0x000fe20000000002 */
[----:B-1----:R-:W-:Y:S01]  /*58d0*/  @!P0 IMAD.U32 R2, R12, 0x10000, RZ ;  /* 0x000100000c028824 */ /* 0x002fe200078e00ff */
[----:B------:R-:W-:Y:S02]  /*58e0*/  @!P0 PRMT R11, R34, 0x5432, R4 ;  /* 0x00005432220b8816 */ /* 0x000fe40000000004 */
[----:B------:R-:W-:Y:S01]  /*58f0*/  @!P0 SHF.L.U32 R4, R13, 0x10, RZ ;  /* 0x000000100d048819 */ /* 0x000fe200000006ff */
[----:B--2---:R-:W-:Y:S01]  /*5900*/  @!P0 IMAD.U32 R19, R49, 0x10000, RZ ;  /* 0x0001000031138824 */ /* 0x004fe200078e00ff */
[C---:B------:R-:W-:Y:S01]  /*5910*/  @!P0 LOP3.LUT R47, R51.reuse, 0xffff0000, RZ, 0xc0, !PT ;  /* 0xffff0000332f8812 */ /* 0x040fe200078ec0ff */
[----:B------:R-:W-:Y:S01]  /*5920*/  @!P0 IMAD.U32 R45, R51, 0x10000, RZ ;  /* 0x00010000332d8824 */ /* 0x000fe200078e00ff */
[----:B------:R-:W-:Y:S02]  /*5930*/  @!P0 LOP3.LUT R43, R50, 0xffff0000, RZ, 0xc0, !PT ;  /* 0xffff0000322b8812 */ /* 0x000fe400078ec0ff */
[----:B------:R-:W-:Y:S01]  /*5940*/  @!P0 PRMT R42, R55, 0x5432, R9 ;  /* 0x00005432372a8816 */ /* 0x000fe20000000009 */
[----:B------:R-:W-:Y:S01]  /*5950*/  @!P0 IMAD.U32 R9, R48, 0x10000, RZ ;  /* 0x0001000030098824 */ /* 0x000fe200078e00ff */
[----:B------:R-:W-:Y:S01]  /*5960*/  @!P0 PRMT R16, R54, 0x5432, R7 ;  /* 0x0000543236108816 */ /* 0x000fe20000000007 */
[----:B------:R-:W-:Y:S01]  /*5970*/  @!P0 IMAD.U32 R7, R17, 0x10000, RZ ;  /* 0x0001000011078824 */ /* 0x000fe200078e00ff */
[----:B------:R-:W-:Y:S01]  /*5980*/  @!P0 PRMT R6, R24, 0x5410, R3 ;  /* 0x0000541018068816 */ /* 0x000fe20000000003 */
[C---:B------:R-:W-:Y:S01]  /*5990*/  @!P0 IMAD.U32 R3, R8.reuse, 0x10000, RZ ;  /* 0x0001000008038824 */ /* 0x040fe200078e00ff */
[----:B------:R-:W-:Y:S01]  /*59a0*/  @!P0 LOP3.LUT R8, R8, 0xffff0000, RZ, 0xc0, !PT ;  /* 0xffff000008088812 */ /* 0x000fe200078ec0ff */
[----:B------:R-:W-:Y:S01]  /*59b0*/  @!P0 IMAD.U32 R18, R16, 0x10000, RZ ;  /* 0x0001000010128824 */ /* 0x000fe200078e00ff */
[----:B------:R-:W-:Y:S01]  /*59c0*/  @!P0 LOP3.LUT R46, R40, 0xffff0000, RZ, 0xc0, !PT ;  /* 0xffff0000282e8812 */ /* 0x000fe200078ec0ff */
[----:B------:R-:W-:Y:S02]  /*59d0*/  @!P0 FMUL.FTZ R24, R2, R7 ;  /* 0x0000000702188220 */ /* 0x000fe40000410000 */
[C---:B------:R-:W-:Y:S01]  /*59e0*/  @!P0 IMAD.U32 R5, R6.reuse, 0x10000, RZ ;  /* 0x0001000006058824 */ /* 0x040fe200078e00ff */
[----:B------:R-:W-:Y:S01]  /*59f0*/  @!P0 LOP3.LUT R6, R6, 0xffff0000, RZ, 0xc0, !PT ;  /* 0xffff000006068812 */ /* 0x000fe200078ec0ff */
[-C--:B------:R-:W-:Y:S02]  /*5a00*/  @!P0 FMUL.FTZ R2, R2, R3.reuse ;  /* 0x0000000302028220 */ /* 0x080fe40000410000 */
[----:B------:R-:W-:Y:S02]  /*5a10*/  @!P0 FMUL.FTZ R34, R4, R18 ;  /* 0x0000001204228220 */ /* 0x000fe40000410000 */
[----:B------:R-:W-:Y:S01]  /*5a20*/  @!P0 FFMA.FTZ R63, R9, R3, -R24 ;  /* 0x00000003093f8223 */ /* 0x000fe20000010818 */
[----:B------:R-:W-:Y:S01]  /*5a30*/  @!P0 LOP3.LUT R3, R13, 0xffff0000, RZ, 0xc0, !PT ;  /* 0xffff00000d038812 */ /* 0x000fe200078ec0ff */
[----:B------:R-:W-:Y:S01]  /*5a40*/  @!P0 FFMA.FTZ R62, R19, R5, -R34 ;  /* 0x00000005133e8223 */ /* 0x000fe20000010822 */
[----:B------:R-:W-:Y:S01]  /*5a50*/  @!P0 LOP3.LUT R34, R49, 0xffff0000, RZ, 0xc0, !PT ;  /* 0xffff000031228812 */ /* 0x000fe200078ec0ff */
[----:B------:R-:W-:Y:S01]  /*5a60*/  @!P0 FFMA.FTZ R2, R7, R9, R2 ;  /* 0x0000000907028223 */ /* 0x000fe20000010002 */
[----:B------:R-:W-:Y:S01]  /*5a70*/  @!P0 LOP3.LUT R24, R16, 0xffff0000, RZ, 0xc0, !PT ;  /* 0xffff000010188812 */ /* 0x000fe200078ec0ff */
[----:B------:R-:W-:Y:S01]  /*5a80*/  @!P0 FMUL.FTZ R4, R4, R5 ;  /* 0x0000000504048220 */ /* 0x000fe20000410000 */
[----:B------:R-:W-:Y:S01]  /*5a90*/  @!P0 LOP3.LUT R7, R12, 0xffff0000, RZ, 0xc0, !PT ;  /* 0xffff00000c078812 */ /* 0x000fe200078ec0ff */
[----:B------:R-:W-:Y:S01]  /*5aa0*/  @!P0 FMUL.FTZ R5, R3, R6 ;  /* 0x0000000603058220 */ /* 0x000fe20000410000 */
[----:B------:R-:W-:Y:S01]  /*5ab0*/  @!P0 LOP3.LUT R16, R17, 0xffff0000, RZ, 0xc0, !PT ;  /* 0xffff000011108812 */ /* 0x000fe200078ec0ff */
[----:B------:R-:W-:Y:S01]  /*5ac0*/  @!P0 FMUL.FTZ R9, R3, R24 ;  /* 0x0000001803098220 */ /* 0x000fe20000410000 */
[----:B------:R-:W-:Y:S01]  /*5ad0*/  @!P0 LOP3.LUT R17, R48, 0xffff0000, RZ, 0xc0, !PT ;  /* 0xffff000030118812 */ /* 0x000fe200078ec0ff */
[----:B------:R-:W-:Y:S02]  /*5ae0*/  @!P0 FMUL.FTZ R3, R7, R8 ;  /* 0x0000000807038220 */ /* 0x000fe40000410000 */
[----:B------:R-:W-:Y:S01]  /*5af0*/  @!P0 FFMA.FTZ R61, R34, R6, -R9 ;  /* 0x00000006223d8223 */ /* 0x000fe20000010809 */
[----:B------:R-:W-:Y:S01]  /*5b00*/  @!P0 SHF.L.U32 R6, R15, 0x10, RZ ;  /* 0x000000100f068819 */ /* 0x000fe200000006ff */
[----:B------:R-:W-:Y:S01]  /*5b10*/  @!P0 FMUL.FTZ R41, R7, R16 ;  /* 0x0000001007298220 */ /* 0x000fe20000410000 */
[----:B------:R-:W-:Y:S01]  /*5b20*/  @!P0 LOP3.LUT R9, R15, 0xffff0000, RZ, 0xc0, !PT ;  /* 0xffff00000f098812 */ /* 0x000fe200078ec0ff */
[C---:B------:R-:W-:Y:S01]  /*5b30*/  @!P0 IMAD.U32 R7, R10.reuse, 0x10000, RZ ;  /* 0x000100000a078824 */ /* 0x040fe200078e00ff */
[----:B------:R-:W-:Y:S01]  /*5b40*/  @!P0 LOP3.LUT R10, R10, 0xffff0000, RZ, 0xc0, !PT ;  /* 0xffff00000a0a8812 */ /* 0x000fe200078ec0ff */
[----:B------:R-:W-:Y:S02]  /*5b50*/  @!P0 FFMA.FTZ R60, R17, R8, -R41 ;  /* 0x00000008113c8223 */ /* 0x000fe40000010829 */
[C---:B------:R-:W-:Y:S02]  /*5b60*/  @!P0 FMUL.FTZ R40, R6.reuse, R44 ;  /* 0x0000002c06288220 */ /* 0x040fe40000410000 */
[----:B------:R-:W-:Y:S02]  /*5b70*/  @!P0 FMUL.FTZ R41, R9, R46 ;  /* 0x0000002e09298220 */ /* 0x000fe40000410000 */
[-C--:B------:R-:W-:Y:S01]  /*5b80*/  @!P0 FMUL.FTZ R8, R6, R7.reuse ;  /* 0x0000000706088220 */ /* 0x080fe20000410000 */
[C---:B------:R-:W-:Y:S01]  /*5b90*/  @!P0 SHF.L.U32 R6, R14.reuse, 0x10, RZ ;  /* 0x000000100e068819 */ /* 0x040fe200000006ff */
[----:B------:R-:W-:Y:S02]  /*5ba0*/  @!P0 FFMA.FTZ R59, R45, R7, -R40 ;  /* 0x000000072d3b8223 */ /* 0x000fe40000010828 */
[-C--:B------:R-:W-:Y:S02]  /*5bb0*/  @!P0 FMUL.FTZ R9, R9, R10.reuse ;  /* 0x0000000a09098220 */ /* 0x080fe40000410000 */
[----:B------:R-:W-:Y:S01]  /*5bc0*/  @!P0 FFMA.FTZ R58, R47, R10, -R41 ;  /* 0x0000000a2f3a8223 */ /* 0x000fe20000010829 */
[----:B------:R-:W-:Y:S01]  /*5bd0*/  @!P0 LOP3.LUT R10, R14, 0xffff0000, RZ, 0xc0, !PT ;  /* 0xffff00000e0a8812 */ /* 0x000fe200078ec0ff */
[C---:B------:R-:W-:Y:S01]  /*5be0*/  @!P0 IMAD.U32 R40, R42.reuse, 0x10000, RZ ;  /* 0x000100002a288824 */ /* 0x040fe200078e00ff */
[----:B------:R-:W-:Y:S01]  /*5bf0*/  @!P0 LOP3.LUT R42, R42, 0xffff0000, RZ, 0xc0, !PT ;  /* 0xffff00002a2a8812 */ /* 0x000fe200078ec0ff */
[C---:B------:R-:W-:Y:S01]  /*5c00*/  @!P0 IMAD.U32 R7, R11.reuse, 0x10000, RZ ;  /* 0x000100000b078824 */ /* 0x040fe200078e00ff */
[----:B------:R-:W-:Y:S01]  /*5c10*/  @!P0 LOP3.LUT R11, R11, 0xffff0000, RZ, 0xc0, !PT ;  /* 0xffff00000b0b8812 */ /* 0x000fe200078ec0ff */
[----:B------:R-:W-:Y:S02]  /*5c20*/  @!P0 IMAD.U32 R41, R50, 0x10000, RZ ;  /* 0x0001000032298824 */ /* 0x000fe400078e00ff */
[----:B------:R-:W-:Y:S02]  /*5c30*/  @!P0 FMUL.FTZ R54, R6, R40 ;  /* 0x0000002806368220 */ /* 0x000fe40000410000 */
[----:B------:R-:W-:Y:S02]  /*5c40*/  @!P0 FMUL.FTZ R55, R10, R42 ;  /* 0x0000002a0a378220 */ /* 0x000fe40000410000 */
[----:B------:R-:W-:Y:S01]  /*5c50*/  @!P0 FFMA.FTZ R3, R16, R17, R3 ;  /* 0x0000001110038223 */ /* 0x000fe20000010003 */
[----:B------:R-:W-:Y:S01]  /*5c60*/  @!P0 F2FP.BF16.PACK_AB R17, R58, R59 ;  /* 0x0000003b3a11823e */ /* 0x000fe200000010ff */
[----:B------:R-:W-:Y:S02]  /*5c70*/  @!P0 FMUL.FTZ R6, R6, R7 ;  /* 0x0000000706068220 */ /* 0x000fe40000410000 */
[----:B------:R-:W-:Y:S01]  /*5c80*/  @!P0 FFMA.FTZ R4, R18, R19, R4 ;  /* 0x0000001312048223 */ /* 0x000fe20000010004 */
[----:B------:R-:W-:Y:S01]  /*5c90*/  @!P0 F2FP.BF16.PACK_AB R2, R3, R2 ;  /* 0x000000020302823e */ /* 0x000fe200000010ff */
[----:B------:R-:W-:Y:S02]  /*5ca0*/  @!P0 FFMA.FTZ R54, R41, R7, -R54 ;  /* 0x0000000729368223 */ /* 0x000fe40000010836 */
[----:B------:R-:W-:Y:S01]  /*5cb0*/  @!P0 FMUL.FTZ R7, R10, R11 ;  /* 0x0000000b0a078220 */ /* 0x000fe20000410000 */
[----:B------:R-:W-:Y:S01]  /*5cc0*/  @!P0 F2FP.BF16.PACK_AB R10, R60, R63 ;  /* 0x0000003f3c0a823e */ /* 0x000fe200000010ff */
[----:B------:R-:W-:Y:S01]  /*5cd0*/  @!P0 FFMA.FTZ R55, R43, R11, -R55 ;  /* 0x0000000b2b378223 */ /* 0x000fe20000010837 */
[----:B------:R-:W-:Y:S01]  /*5ce0*/  @!P0 F2FP.BF16.PACK_AB R11, R61, R62 ;  /* 0x0000003e3d0b823e */ /* 0x000fe200000010ff */
[----:B------:R-:W-:Y:S02]  /*5cf0*/  @!P0 FFMA.FTZ R5, R24, R34, R5 ;  /* 0x0000002218058223 */ /* 0x000fe40000010005 */
[----:B------:R-:W-:Y:S01]  /*5d00*/  @!P0 FFMA.FTZ R6, R40, R41, R6 ;  /* 0x0000002928068223 */ /* 0x000fe20000010006 */
[----:B------:R-:W-:Y:S01]  /*5d10*/  @!P0 MOV R49, R11 ;  /* 0x0000000b00318202 */ /* 0x000fe20000000f00 */
[----:B------:R-:W-:Y:S01]  /*5d20*/  @!P0 FFMA.FTZ R7, R42, R43, R7 ;  /* 0x0000002b2a078223 */ /* 0x000fe20000010007 */
[----:B------:R-:W-:Y:S01]  /*5d30*/  @!P0 F2FP.BF16.PACK_AB R16, R55, R54 ;  /* 0x000000363710823e */ /* 0x000fe200000010ff */
[----:B------:R-:W-:Y:S01]  /*5d40*/  @!P0 FFMA.FTZ R8, R44, R45, R8 ;  /* 0x0000002d2c088223 */ /* 0x000fe20000010008 */
[----:B------:R-:W-:Y:S01]  /*5d50*/  @!P0 F2FP.BF16.PACK_AB R4, R5, R4 ;  /* 0x000000040504823e */ /* 0x000fe200000010ff */
[----:B------:R-:W-:Y:S01]  /*5d60*/  @!P0 FFMA.FTZ R9, R46, R47, R9 ;  /* 0x0000002f2e098223 */ /* 0x000fe20000010009 */
[----:B------:R-:W-:Y:S01]  /*5d70*/  @!P0 F2FP.BF16.PACK_AB R6, R7, R6 ;  /* 0x000000060706823e */ /* 0x000fe200000010ff */
[----:B------:R-:W-:Y:S01]  /*5d80*/  @!P0 IMAD.MOV.U32 R48, RZ, RZ, R10 ;  /* 0x000000ffff308224 */ /* 0x000fe200078e000a */
[----:B------:R-:W-:Y:S01]  /*5d90*/  @!P0 MOV R13, R4 ;  /* 0x00000004000d8202 */ /* 0x000fe20000000f00 */
[----:B------:R-:W-:Y:S01]  /*5da0*/  @!P0 IMAD.MOV.U32 R50, RZ, RZ, R16 ;  /* 0x000000ffff328224 */ /* 0x000fe200078e0010 */
[----:B------:R-:W-:Y:S01]  /*5db0*/  @!P0 F2FP.BF16.PACK_AB R8, R9, R8 ;  /* 0x000000080908823e */ /* 0x000fe200000010ff */
[----:B------:R-:W-:Y:S02]  /*5dc0*/  @!P0 IMAD.MOV.U32 R51, RZ, RZ, R17 ;  /* 0x000000ffff338224 */ /* 0x000fe400078e0011 */
[----:B------:R-:W-:Y:S02]  /*5dd0*/  @!P0 IMAD.MOV.U32 R12, RZ, RZ, R2 ;  /* 0x000000ffff0c8224 */ /* 0x000fe400078e0002 */
[----:B------:R-:W-:Y:S01]  /*5de0*/  @!P0 IMAD.MOV.U32 R14, RZ, RZ, R6 ;  /* 0x000000ffff0e8224 */ /* 0x000fe200078e0006 */
[----:B------:R1:W-:Y:S01]  /*5df0*/  STG.E.128 [R56.64], R48 ;  /* 0x0000003038007986 */ /* 0x0003e2000c101d0a */
[----:B------:R-:W-:Y:S07]  /*5e00*/  @!P0 IMAD.MOV.U32 R15, RZ, RZ, R8 ;  /* 0x000000ffff0f8224 */ /* 0x000fee00078e0008 */
[----:B------:R1:W-:Y:S02]  /*5e10*/  @!P1 STG.E.128 [R52.64], R12 ;  /* 0x0000000c34009986 */ /* 0x0003e4000c101d0a */
.L_x_81:
[----:B------:R-:W-:Y:S05]  /*5e20*/  BSYNC B0 ;  /* 0x0000000000007941 */ /* 0x000fea0003800000 */
.L_x_80:
        /* <DEDUP_REMOVED lines=10> */
[----:B------:R-:W-:Y:S01]  /*5ed0*/  @!P0 PRMT R17, R72, 0x5410, R6 ;  /* 0x0000541048118816 */ /* 0x000fe20000000006 */
[----:B------:R-:W2:Y:S01]  /*5ee0*/  LDS.128 R44, [R152+0x3900] ;  /* 0x00390000982c7984 */ /* 0x000ea20000000c00 */
[-C--:B------:R-:W-:Y:S02]  /*5ef0*/  IADD3.X R19, R95, R2.reuse, R126, P2, P1 ;  /* 0x000000025f137210 */ /* 0x080fe400017e247e */
[----:B------:R-:W-:Y:S02]  /*5f00*/  ISETP.GE.AND P1, PT, R100, c[0x0][0x1d4], PT ;  /* 0x0000750064007a0c */ /* 0x000fe40003f26270 */
[----:B------:R-:W-:Y:S02]  /*5f10*/  @!P0 SHF.R.U64 R4, R22, 0x10, R23 ;  /* 0x0000001016048819 */ /* 0x000fe40000001217 */
[--C-:B------:R-:W-:Y:S02]  /*5f20*/  @!P0 SHF.R.U32.HI R9, RZ, 0x10, R67.reuse ;  /* 0x00000010ff098819 */ /* 0x100fe40000011643 */
[----:B------:R-:W-:Y:S02]  /*5f30*/  @!P0 SHF.R.U64 R11, R66, 0x10, R67 ;  /* 0x00000010420b8819 */ /* 0x000fe40000001243 */
[----:B------:R-:W-:Y:S02]  /*5f40*/  @!P0 PRMT R22, R73, 0x5410, R9 ;  /* 0x0000541049168816 */ /* 0x000fe40000000009 */
[----:B------:R-:W-:Y:S01]  /*5f50*/  @!P0 PRMT R16, R72, 0x5432, R7 ;  /* 0x0000543248108816 */ /* 0x000fe20000000007 */
[----:B------:R-:W-:Y:S01]  /*5f60*/  @!P0 IMAD.U32 R7, R17, 0x10000, RZ ;  /* 0x0001000011078824 */ /* 0x000fe200078e00ff */
[----:B------:R-:W-:Y:S02]  /*5f70*/  @!P0 PRMT R24, R73, 0x5432, R11 ;  /* 0x0000543249188816 */ /* 0x000fe4000000000b */
[----:B------:R-:W-:Y:S02]  /*5f80*/  @!P1 IADD3 R18, P3, P2, R92, R3, R100 ;  /* 0x000000035c129210 */ /* 0x000fe40007a7e064 */
[----:B------:R-:W-:Y:S02]  /*5f90*/  @!P0 PRMT R11, R36, 0x5432, R4 ;  /* 0x00005432240b8816 */ /* 0x000fe40000000004 */
[----:B------:R-:W-:Y:S02]  /*5fa0*/  @!P1 IADD3.X R34, R95, R2, R125, P3, P2 ;  /* 0x000000025f229210 */ /* 0x000fe40001fe447d */
[----:B------:R-:W-:Y:S02]  /*5fb0*/  LEA R52, P2, R10, c[0x0][0x1c8], 0x1 ;  /* 0x000072000a347a11 */ /* 0x000fe400078408ff */
[----:B------:R-:W-:Y:S02]  /*5fc0*/  @!P0 SHF.R.U64 R2, R20, 0x10, R21 ;  /* 0x0000001014028819 */ /* 0x000fe40000001215 */
[----:B------:R-:W-:Y:S02]  /*5fd0*/  LEA.HI.X R53, R10, c[0x0][0x1cc], R19, 0x1, P2 ;  /* 0x000073000a357a11 */ /* 0x000fe400010f0c13 */
[----:B------:R-:W-:Y:S02]  /*5fe0*/  @!P1 LEA R50, P2, R18, c[0x0][0x1c8], 0x1 ;  /* 0x0000720012329a11 */ /* 0x000fe400078408ff */
[----:B------:R-:W-:Y:S01]  /*5ff0*/  @!P0 PRMT R8, R35, 0x5432, R2 ;  /* 0x0000543223088816 */ /* 0x000fe20000000002 */
[----:B-1----:R-:W-:Y:S01]  /*6000*/  @!P0 IMAD.U32 R2, R12, 0x10000, RZ ;  /* 0x000100000c028824 */ /* 0x002fe200078e00ff */
[----:B------:R-:W-:Y:S01]  /*6010*/  @!P1 LEA.HI.X R51, R18, c[0x0][0x1cc], R34, 0x1, P2 ;  /* 0x0000730012339a11 */ /* 0x000fe200010f0c22 */
[----:B------:R-:W-:Y:S01]  /*6020*/  @!P0 IMAD.U32 R18, R16, 0x10000, RZ ;  /* 0x0001000010128824 */ /* 0x000fe200078e00ff */
[----:B------:R-:W-:Y:S01]  /*6030*/  @!P0 SHF.L.U32 R4, R13, 0x10, RZ ;  /* 0x000000100d048819 */ /* 0x000fe200000006ff */
[----:B------:R-:W-:Y:S01]  /*6040*/  @!P0 FMUL.FTZ R20, R2, R7 ;  /* 0x0000000702148220 */ /* 0x000fe20000410000 */
[----:B------:R-:W-:Y:S02]  /*6050*/  @!P0 SHF.R.U32.HI R3, RZ, 0x10, R21 ;  /* 0x00000010ff038819 */ /* 0x000fe40000011615 */
[----:B------:R-:W-:Y:S01]  /*6060*/  @!P0 SHF.R.U32.HI R5, RZ, 0x10, R23 ;  /* 0x00000010ff058819 */ /* 0x000fe20000011617 */
[----:B--2---:R-:W-:Y:S01]  /*6070*/  @!P0 IMAD.U32 R9, R44, 0x10000, RZ ;  /* 0x000100002c098824 */ /* 0x004fe200078e00ff */
[----:B------:R-:W-:Y:S01]  /*6080*/  @!P0 LOP3.LUT R41, R47, 0xffff0000, RZ, 0xc0, !PT ;  /* 0xffff00002f298812 */ /* 0x000fe200078ec0ff */
[----:B------:R-:W-:Y:S01]  /*6090*/  @!P0 IMAD.U32 R19, R45, 0x10000, RZ ;  /* 0x000100002d138824 */ /* 0x000fe200078e00ff */
[----:B------:R-:W-:Y:S01]  /*60a0*/  @!P0 LOP3.LUT R34, R46, 0xffff0000, RZ, 0xc0, !PT ;  /* 0xffff00002e228812 */ /* 0x000fe200078ec0ff */
[----:B------:R-:W-:Y:S01]  /*60b0*/  @!P0 FMUL.FTZ R21, R4, R18 ;  /* 0x0000001204158220 */ /* 0x000fe20000410000 */
[----:B------:R-:W-:Y:S01]  /*60c0*/  @!P0 PRMT R10, R36, 0x5410, R5 ;  /* 0x00005410240a8816 */ /* 0x000fe20000000005 */
[----:B------:R-:W-:Y:S01]  /*60d0*/  @!P0 IMAD.U32 R36, R47, 0x10000, RZ ;  /* 0x000100002f248824 */ /* 0x000fe200078e00ff */
[----:B------:R-:W-:Y:S01]  /*60e0*/  @!P0 PRMT R6, R35, 0x5410, R3 ;  /* 0x0000541023068816 */ /* 0x000fe20000000003 */
[C---:B------:R-:W-:Y:S01]  /*60f0*/  @!P0 IMAD.U32 R3, R8.reuse, 0x10000, RZ ;  /* 0x0001000008038824 */ /* 0x040fe200078e00ff */
[----:B------:R-:W-:Y:S01]  /*6100*/  @!P0 LOP3.LUT R8, R8, 0xffff0000, RZ, 0xc0, !PT ;  /* 0xffff000008088812 */ /* 0x000fe200078ec0ff */
[C---:B------:R-:W-:Y:S01]  /*6110*/  @!P0 IMAD.U32 R35, R22.reuse, 0x10000, RZ ;  /* 0x0001000016238824 */ /* 0x040fe200078e00ff */
[----:B------:R-:W-:Y:S01]  /*6120*/  @!P0 LOP3.LUT R40, R22, 0xffff0000, RZ, 0xc0, !PT ;  /* 0xffff000016288812 */ /* 0x000fe200078ec0ff */
[C---:B------:R-:W-:Y:S01]  /*6130*/  @!P0 IMAD.U32 R5, R6.reuse, 0x10000, RZ ;  /* 0x0001000006058824 */ /* 0x040fe200078e00ff */
[----:B------:R-:W-:Y:S01]  /*6140*/  @!P0 LOP3.LUT R6, R6, 0xffff0000, RZ, 0xc0, !PT ;  /* 0xffff000006068812 */ /* 0x000fe200078ec0ff */
[-C--:B------:R-:W-:Y:S02]  /*6150*/  @!P0 FMUL.FTZ R2, R2, R3.reuse ;  /* 0x0000000302028220 */ /* 0x080fe40000410000 */
        /* <DEDUP_REMOVED lines=21> */
[C---:B------:R-:W-:Y:S02]  /*62b0*/  @!P0 FMUL.FTZ R23, R9.reuse, R40 ;  /* 0x0000002809178220 */ /* 0x040fe40000410000 */
[-C--:B------:R-:W-:Y:S01]  /*62c0*/  @!P0 FMUL.FTZ R8, R6, R7.reuse ;  /* 0x0000000706088220 */ /* 0x080fe20000410000 */
[----:B------:R-:W-:Y:S01]  /*62d0*/  @!P0 SHF.L.U32 R6, R14, 0x10, RZ ;  /* 0x000000100e068819 */ /* 0x000fe200000006ff */
        /* <DEDUP_REMOVED lines=40> */
.L_x_83:
[----:B------:R-:W-:Y:S05]  /*6560*/  BSYNC B0 ;  /* 0x0000000000007941 */ /* 0x000fea0003800000 */
.L_x_82:
[----:B------:R-:W-:Y:S02]  /*6570*/  ISETP.GE.OR P2, PT, R168, R76, !P4 ;  /* 0x0000004ca800720c */ /* 0x000fe40006746670 */
[----:B-1----:R-:W-:Y:S05]  /*6580*/  IADD3 R58, P1, R192, R86, RZ ;  /* 0x00000056c03a7210 */ /* 0x002fea0007f3e0ff */
[----:B------:R-:W-:Y:S06]  /*6590*/  IMAD.X R57, R91, 0x1, R155, P1 ;  /* 0x000000015b397824 */ /* 0x000fec00008e069b */
[----:B------:R-:W-:-:S05]  /*65a0*/  @P2 BRA `(.L_x_75) ;  /* 0x00000c1000002947 */ /* 0x000fca0003800000 */
[----:B-----5:R-:W-:Y:S01]  /*65b0*/  @!P0 SHF.R.U32.HI R5, RZ, 0x10, R69 ;  /* 0x00000010ff058819 */ /* 0x020fe20000011645 */
[----:B------:R-:W1:Y:S01]  /*65c0*/  LDS.128 R12, [R147+0x3900] ;  /* 0x00390000930c7984 */ /* 0x000e620000000c00 */
[----:B------:R-:W-:Y:S02]  /*65d0*/  @!P0 SHF.R.U32.HI R3, RZ, 0x10, R29 ;  /* 0x00000010ff038819 */ /* 0x000fe4000001161d */
[----:B------:R-:W-:Y:S02]  /*65e0*/  @!P0 SHF.R.U64 R8, R70, 0x10, R71 ;  /* 0x0000001046088819 */ /* 0x000fe40000001247 */
[----:B------:R-:W-:Y:S02]  /*65f0*/  @!P0 SHF.R.U64 R22, R68, 0x10, R69 ;  /* 0x0000001044168819 */ /* 0x000fe40000001245 */
[----:B------:R-:W-:Y:S01]  /*6600*/  @!P0 SHF.R.U64 R2, R28, 0x10, R29 ;  /* 0x000000101c028819 */ /* 0x000fe2000000121d */
[----:B------:R-:W2:Y:S01]  /*6610*/  LDS.128 R44, [R151+0x3900] ;  /* 0x00390000972c7984 */ /* 0x000ea20000000c00 */
[--C-:B------:R-:W-:Y:S02]  /*6620*/  @!P0 SHF.R.U32.HI R4, RZ, 0x10, R31.reuse ;  /* 0x00000010ff048819 */ /* 0x100fe4000001161f */
[C---:B------:R-:W-:Y:S02]  /*6630*/  @!P0 PRMT R35, R75.reuse, 0x5432, R8 ;  /* 0x000054324b238816 */ /* 0x040fe40000000008 */
[----:B------:R-:W-:Y:S02]  /*6640*/  IADD3 R8, P2, P1, R92, R58, R120 ;  /* 0x0000003a5c087210 */ /* 0x000fe4000795e078 */
[----:B------:R-:W-:Y:S02]  /*6650*/  @!P0 SHF.R.U64 R6, R30, 0x10, R31 ;  /* 0x000000101e068819 */ /* 0x000fe4000000121f */
[----:B------:R-:W-:Y:S02]  /*6660*/  @!P0 SHF.R.U32.HI R9, RZ, 0x10, R71 ;  /* 0x00000010ff098819 */ /* 0x000fe40000011647 */
[C---:B------:R-:W-:Y:S02]  /*6670*/  @!P0 PRMT R19, R38.reuse, 0x5432, R6 ;  /* 0x0000543226138816 */ /* 0x040fe40000000006 */
[----:B------:R-:W-:Y:S02]  /*6680*/  @!P0 PRMT R40, R75, 0x5410, R9 ;  /* 0x000054104b288816 */ /* 0x000fe40000000009 */
[----:B------:R-:W-:Y:S02]  /*6690*/  @!P0 PRMT R9, R38, 0x5410, R4 ;  /* 0x0000541026098816 */ /* 0x000fe40000000004 */
[----:B------:R-:W-:Y:S02]  /*66a0*/  IADD3.X R4, R95, R57, R126, P2, P1 ;  /* 0x000000395f047210 */ /* 0x000fe400017e247e */
[C---:B------:R-:W-:Y:S01]  /*66b0*/  LEA R50, P1, R8.reuse, c[0x0][0x1c8], 0x1 ;  /* 0x0000720008327a11 */ /* 0x040fe200078208ff */
[----:B------:R-:W-:Y:S01]  /*66c0*/  @!P0 IMAD.U32 R11, R9, 0x10000, RZ ;  /* 0x00010000090b8824 */ /* 0x000fe200078e00ff */
[C---:B------:R-:W-:Y:S02]  /*66d0*/  @!P0 SHF.L.U32 R31, R35.reuse, 0x10, RZ ;  /* 0x00000010231f8819 */ /* 0x040fe400000006ff */
[----:B------:R-:W-:Y:S02]  /*66e0*/  LEA.HI.X R51, R8, c[0x0][0x1cc], R4, 0x1, P1 ;  /* 0x0000730008337a11 */ /* 0x000fe400008f0c04 */
[----:B------:R-:W-:Y:S02]  /*66f0*/  @!P0 LOP3.LUT R35, R35, 0xffff0000, RZ, 0xc0, !PT ;  /* 0xffff000023238812 */ /* 0x000fe400078ec0ff */
[----:B------:R-:W-:Y:S02]  /*6700*/  @!P0 LOP3.LUT R17, R9, 0xffff0000, RZ, 0xc0, !PT ;  /* 0xffff000009118812 */ /* 0x000fe400078ec0ff */
[----:B------:R-:W-:Y:S02]  /*6710*/  @!P0 LOP3.LUT R9, R19, 0xffff0000, RZ, 0xc0, !PT ;  /* 0xffff000013098812 */ /* 0x000fe400078ec0ff */
[C---:B------:R-:W-:Y:S02]  /*6720*/  @!P0 PRMT R7, R37.reuse, 0x5410, R3 ;  /* 0x0000541025078816 */ /* 0x040fe40000000003 */
[----:B------:R-:W-:Y:S02]  /*6730*/  @!P0 PRMT R29, R74, 0x5410, R5 ;  /* 0x000054104a1d8816 */ /* 0x000fe40000000005 */
[----:B------:R-:W-:Y:S01]  /*6740*/  @!P0 PRMT R5, R37, 0x5432, R2 ;  /* 0x0000543225058816 */ /* 0x000fe20000000002 */
[----:B-1----:R-:W-:Y:S01]  /*6750*/  @!P0 IMAD.U32 R2, R13, 0x10000, RZ ;  /* 0x000100000d028824 */ /* 0x002fe200078e00ff */
[----:B------:R-:W-:Y:S01]  /*6760*/  @!P0 LOP3.LUT R6, R12, 0xffff0000, RZ, 0xc0, !PT ;  /* 0xffff00000c068812 */ /* 0x000fe200078ec0ff */
[----:B------:R-:W-:Y:S01]  /*6770*/  @!P0 IMAD.U32 R24, R29, 0x10000, RZ ;  /* 0x000100001d188824 */ /* 0x000fe200078e00ff */
[----:B------:R-:W-:Y:S01]  /*6780*/  @!P0 SHF.L.U32 R16, R15, 0x10, RZ ;  /* 0x000000100f108819 */ /* 0x000fe200000006ff */
[----:B------:R-:W-:Y:S01]  /*6790*/  @!P0 IMAD.U32 R3, R7, 0x10000, RZ ;  /* 0x0001000007038824 */ /* 0x000fe200078e00ff */
[C---:B--2---:R-:W-:Y:S01]  /*67a0*/  @!P0 SHF.L.U32 R28, R45.reuse, 0x10, RZ ;  /* 0x000000102d1c8819 */ /* 0x044fe200000006ff */
[----:B------:R-:W-:Y:S01]  /*67b0*/  @!P0 FMUL.FTZ R10, R2, R24 ;  /* 0x00000018020a8220 */ /* 0x000fe20000410000 */
[----:B------:R-:W-:Y:S01]  /*67c0*/  @!P0 LOP3.LUT R23, R44, 0xffff0000, RZ, 0xc0, !PT ;  /* 0xffff00002c178812 */ /* 0x000fe200078ec0ff */
[-C--:B------:R-:W-:Y:S01]  /*67d0*/  @!P0 FMUL.FTZ R4, R2, R3.reuse ;  /* 0x0000000302048220 */ /* 0x080fe20000410000 */
[----:B------:R-:W-:Y:S01]  /*67e0*/  @!P0 LOP3.LUT R30, R45, 0xffff0000, RZ, 0xc0, !PT ;  /* 0xffff00002d1e8812 */ /* 0x000fe200078ec0ff */
[----:B------:R-:W-:Y:S01]  /*67f0*/  @!P0 IMAD.U32 R2, R12, 0x10000, RZ ;  /* 0x000100000c028824 */ /* 0x000fe200078e00ff */
[----:B------:R-:W-:Y:S01]  /*6800*/  @!P0 LOP3.LUT R41, R47, 0xffff0000, RZ, 0xc0, !PT ;  /* 0xffff00002f298812 */ /* 0x000fe200078ec0ff */
[----:B------:R-:W-:Y:S01]  /*6810*/  @!P0 FFMA.FTZ R56, R28, R3, -R10 ;  /* 0x000000031c388223 */ /* 0x000fe2000001080a */
[----:B------:R-:W-:Y:S01]  /*6820*/  @!P0 LOP3.LUT R36, R46, 0xffff0000, RZ, 0xc0, !PT ;  /* 0xffff00002e248812 */ /* 0x000fe200078ec0ff */
[----:B------:R-:W-:Y:S01]  /*6830*/  @!P0 IMAD.U32 R21, R44, 0x10000, RZ ;  /* 0x000100002c158824 */ /* 0x000fe200078e00ff */
[C---:B------:R-:W-:Y:S01]  /*6840*/  @!P0 SHF.L.U32 R3, R5.reuse, 0x10, RZ ;  /* 0x0000001005038819 */ /* 0x040fe200000006ff */
[----:B------:R-:W-:Y:S01]  /*6850*/  @!P0 IMAD.U32 R37, R40, 0x10000, RZ ;  /* 0x0001000028258824 */ /* 0x000fe200078e00ff */
[----:B------:R-:W-:Y:S01]  /*6860*/  @!P0 LOP3.LUT R5, R5, 0xffff0000, RZ, 0xc0, !PT ;  /* 0xffff000005058812 */ /* 0x000fe200078ec0ff */
[----:B------:R-:W-:Y:S01]  /*6870*/  @!P0 IMAD.U32 R38, R47, 0x10000, RZ ;  /* 0x000100002f268824 */ /* 0x000fe200078e00ff */
[----:B------:R-:W-:Y:S01]  /*6880*/  @!P0 LOP3.LUT R18, R15, 0xffff0000, RZ, 0xc0, !PT ;  /* 0xffff00000f128812 */ /* 0x000fe200078ec0ff */
[----:B------:R-:W-:Y:S01]  /*6890*/  @!P0 IMAD.U32 R34, R46, 0x10000, RZ ;  /* 0x000100002e228824 */ /* 0x000fe200078e00ff */
[----:B------:R-:W-:Y:S01]  /*68a0*/  @!P0 LOP3.LUT R29, R29, 0xffff0000, RZ, 0xc0, !PT ;  /* 0xffff00001d1d8812 */ /* 0x000fe200078ec0ff */
[----:B------:R-:W-:Y:S01]  /*68b0*/  @!P0 FMUL.FTZ R42, R16, R37 ;  /* 0x00000025102a8220 */ /* 0x000fe20000410000 */
[----:B------:R-:W-:Y:S02]  /*68c0*/  @!P0 LOP3.LUT R40, R40, 0xffff0000, RZ, 0xc0, !PT ;  /* 0xffff000028288812 */ /* 0x000fe400078ec0ff */
[----:B------:R-:W-:Y:S01]  /*68d0*/  @!P0 PRMT R22, R74, 0x5432, R22 ;  /* 0x000054324a168816 */ /* 0x000fe20000000016 */
[----:B------:R-:W-:Y:S01]  /*68e0*/  @!P0 FFMA.FTZ R42, R38, R11, -R42 ;  /* 0x0000000b262a8223 */ /* 0x000fe2000001082a */
[----:B------:R-:W-:Y:S03]  /*68f0*/  ISETP.GE.AND P1, PT, R100, c[0x0][0x1d4], PT ;  /* 0x0000750064007a0c */ /* 0x000fe60003f26270 */
[C---:B------:R-:W-:Y:S01]  /*6900*/  @!P0 IMAD.U32 R20, R22.reuse, 0x10000, RZ ;  /* 0x0001000016148824 */ /* 0x040fe200078e00ff */
[----:B------:R-:W-:Y:S03]  /*6910*/  @!P0 LOP3.LUT R22, R22, 0xffff0000, RZ, 0xc0, !PT ;  /* 0xffff000016168812 */ /* 0x000fe600078ec0ff */
[----:B------:R-:W-:Y:S02]  /*6920*/  @!P0 FMUL.FTZ R8, R2, R20 ;  /* 0x0000001402088220 */ /* 0x000fe40000410000 */
[----:B------:R-:W-:Y:S02]  /*6930*/  @!P0 FMUL.FTZ R10, R6, R22 ;  /* 0x00000016060a8220 */ /* 0x000fe40000410000 */
[-C--:B------:R-:W-:Y:S02]  /*6940*/  @!P0 FMUL.FTZ R2, R2, R3.reuse ;  /* 0x0000000302028220 */ /* 0x080fe40000410000 */
[----:B------:R-:W-:Y:S02]  /*6950*/  @!P0 FFMA.FTZ R55, R21, R3, -R8 ;  /* 0x0000000315378223 */ /* 0x000fe40000010808 */
[-C--:B------:R-:W-:Y:S01]  /*6960*/  @!P0 FMUL.FTZ R3, R6, R5.reuse ;  /* 0x0000000506038220 */ /* 0x080fe20000410000 */
[----:B------:R-:W-:Y:S01]  /*6970*/  @!P0 LOP3.LUT R6, R13, 0xffff0000, RZ, 0xc0, !PT ;  /* 0xffff00000d068812 */ /* 0x000fe200078ec0ff */
[----:B------:R-:W-:Y:S01]  /*6980*/  @!P0 FFMA.FTZ R54, R23, R5, -R10 ;  /* 0x0000000517368223 */ /* 0x000fe2000001080a */
[C---:B------:R-:W-:Y:S01]  /*6990*/  @!P0 LOP3.LUT R10, R14.reuse, 0xffff0000, RZ, 0xc0, !PT ;  /* 0xffff00000e0a8812 */ /* 0x040fe200078ec0ff */
[----:B------:R-:W-:Y:S01]  /*69a0*/  @!P0 IMAD.U32 R8, R14, 0x10000, RZ ;  /* 0x000100000e088824 */ /* 0x000fe200078e00ff */
[----:B------:R-:W-:Y:S01]  /*69b0*/  @!P0 LOP3.LUT R5, R7, 0xffff0000, RZ, 0xc0, !PT ;  /* 0xffff000007058812 */ /* 0x000fe200078ec0ff */
[----:B------:R-:W-:Y:S02]  /*69c0*/  @!P0 IMAD.U32 R7, R19, 0x10000, RZ ;  /* 0x0001000013078824 */ /* 0x000fe400078e00ff */
[----:B------:R-:W-:Y:S02]  /*69d0*/  @!P0 FMUL.FTZ R49, R6, R29 ;  /* 0x0000001d06318220 */ /* 0x000fe40000410000 */
[----:B------:R-:W-:Y:S02]  /*69e0*/  @!P0 FMUL.FTZ R19, R18, R40 ;  /* 0x0000002812138220 */ /* 0x000fe40000410000 */
[----:B------:R-:W-:Y:S02]  /*69f0*/  @!P0 FMUL.FTZ R48, R8, R31 ;  /* 0x0000001f08308220 */ /* 0x000fe40000410000 */
[----:B------:R-:W-:Y:S02]  /*6a00*/  @!P0 FMUL.FTZ R43, R10, R35 ;  /* 0x000000230a2b8220 */ /* 0x000fe40000410000 */
[----:B------:R-:W-:Y:S02]  /*6a10*/  @!P0 FFMA.FTZ R53, R30, R5, -R49 ;  /* 0x000000051e358223 */ /* 0x000fe40000010831 */
[----:B------:R-:W-:Y:S02]  /*6a20*/  @!P0 FFMA.FTZ R19, R41, R17, -R19 ;  /* 0x0000001129138223 */ /* 0x000fe40000010813 */
[----:B------:R-:W-:Y:S01]  /*6a30*/  @!P0 FFMA.FTZ R52, R34, R7, -R48 ;  /* 0x0000000722348223 */ /* 0x000fe20000010830 */
[----:B------:R-:W-:Y:S01]  /*6a40*/  @!P0 F2FP.BF16.PACK_AB R48, R53, R56 ;  /* 0x000000383530823e */ /* 0x000fe200000010ff */
[----:B------:R-:W-:Y:S01]  /*6a50*/  @!P0 FFMA.FTZ R49, R36, R9, -R43 ;  /* 0x0000000924318223 */ /* 0x000fe2000001082b */
[----:B------:R-:W-:Y:S01]  /*6a60*/  @!P0 F2FP.BF16.PACK_AB R42, R19, R42 ;  /* 0x0000002a132a823e */ /* 0x000fe200000010ff */
[----:B------:R-:W-:Y:S01]  /*6a70*/  @!P0 FFMA.FTZ R2, R20, R21, R2 ;  /* 0x0000001514028223 */ /* 0x000fe20000010002 */
[----:B------:R-:W-:Y:S01]  /*6a80*/  @!P0 F2FP.BF16.PACK_AB R43, R54, R55 ;  /* 0x00000037362b823e */ /* 0x000fe200000010ff */
[----:B------:R-:W-:Y:S01]  /*6a90*/  @!P0 IMAD.MOV.U32 R45, RZ, RZ, R48 ;  /* 0x000000ffff2d8224 */ /* 0x000fe200078e0030 */
[----:B------:R-:W-:Y:S01]  /*6aa0*/  @!P0 F2FP.BF16.PACK_AB R19, R49, R52 ;  /* 0x000000343113823e */ /* 0x000fe200000010ff */
[----:B------:R-:W-:Y:S01]  /*6ab0*/  @!P0 FMUL.FTZ R5, R6, R5 ;  /* 0x0000000506058220 */ /* 0x000fe20000410000 */
[----:B------:R-:W-:Y:S01]  /*6ac0*/  @!P0 MOV R44, R43 ;  /* 0x0000002b002c8202 */ /* 0x000fe20000000f00 */
[----:B------:R-:W-:Y:S01]  /*6ad0*/  @!P0 FFMA.FTZ R3, R22, R23, R3 ;  /* 0x0000001716038223 */ /* 0x000fe20000010003 */
[----:B------:R-:W-:Y:S01]  /*6ae0*/  @!P0 MOV R47, R42 ;  /* 0x0000002a002f8202 */ /* 0x000fe20000000f00 */
[----:B------:R-:W-:Y:S02]  /*6af0*/  @!P0 IMAD.MOV.U32 R46, RZ, RZ, R19 ;  /* 0x000000ffff2e8224 */ /* 0x000fe400078e0013 */
[----:B------:R-:W-:Y:S01]  /*6b00*/  @!P0 FMUL.FTZ R6, R8, R7 ;  /* 0x0000000708068220 */ /* 0x000fe20000410000 */
[----:B------:R-:W-:Y:S01]  /*6b10*/  @!P0 F2FP.BF16.PACK_AB R2, R3, R2 ;  /* 0x000000020302823e */ /* 0x000fe200000010ff */
[----:B------:R-:W-:Y:S01]  /*6b20*/  @!P0 FFMA.FTZ R4, R24, R28, R4 ;  /* 0x0000001c18048223 */ /* 0x000fe20000010004 */
[----:B------:R1:W-:Y:S01]  /*6b30*/  STG.E.128 [R50.64], R44 ;  /* 0x0000002c32007986 */ /* 0x0003e2000c101d0a */
[----:B------:R-:W-:Y:S02]  /*6b40*/  @!P0 FMUL.FTZ R7, R10, R9 ;  /* 0x000000090a078220 */ /* 0x000fe40000410000 */
[----:B------:R-:W-:Y:S02]  /*6b50*/  @!P0 FFMA.FTZ R5, R29, R30, R5 ;  /* 0x0000001e1d058223 */ /* 0x000fe40000010005 */
[----:B------:R-:W-:Y:S02]  /*6b60*/  @!P0 FMUL.FTZ R8, R16, R11 ;  /* 0x0000000b10088220 */ /* 0x000fe40000410000 */
[----:B------:R-:W-:Y:S01]  /*6b70*/  @!P0 FFMA.FTZ R6, R31, R34, R6 ;  /* 0x000000221f068223 */ /* 0x000fe20000010006 */
[----:B------:R-:W-:Y:S01]  /*6b80*/  @!P0 F2FP.BF16.PACK_AB R4, R5, R4 ;  /* 0x000000040504823e */ /* 0x000fe200000010ff */
[----:B------:R-:W-:Y:S02]  /*6b90*/  @!P0 FMUL.FTZ R9, R18, R17 ;  /* 0x0000001112098220 */ /* 0x000fe40000410000 */
[----:B------:R-:W-:Y:S02]  /*6ba0*/  @!P0 FFMA.FTZ R7, R35, R36, R7 ;  /* 0x0000002423078223 */ /* 0x000fe40000010007 */
[----:B------:R-:W-:Y:S02]  /*6bb0*/  @!P0 FFMA.FTZ R8, R37, R38, R8 ;  /* 0x0000002625088223 */ /* 0x000fe40000010008 */
[----:B------:R-:W-:Y:S01]  /*6bc0*/  @!P0 FFMA.FTZ R9, R40, R41, R9 ;  /* 0x0000002928098223 */ /* 0x000fe20000010009 */
[----:B------:R-:W-:Y:S01]  /*6bd0*/  @!P0 F2FP.BF16.PACK_AB R6, R7, R6 ;  /* 0x000000060706823e */ /* 0x000fe200000010ff */
[----:B------:R-:W-:Y:S02]  /*6be0*/  @!P0 IMAD.MOV.U32 R12, RZ, RZ, R2 ;  /* 0x000000ffff0c8224 */ /* 0x000fe400078e0002 */
[----:B------:R-:W-:Y:S01]  /*6bf0*/  @!P0 IMAD.MOV.U32 R13, RZ, RZ, R4 ;  /* 0x000000ffff0d8224 */ /* 0x000fe200078e0004 */
[----:B------:R-:W-:Y:S02]  /*6c00*/  @!P0 F2FP.BF16.PACK_AB R8, R9, R8 ;  /* 0x000000080908823e */ /* 0x000fe400000010ff */
[----:B------:R-:W-:Y:S03]  /*6c10*/  @!P0 MOV R14, R6 ;  /* 0x00000006000e8202 */ /* 0x000fe60000000f00 */
[----:B------:R-:W-:Y:S01]  /*6c20*/  @!P0 IMAD.MOV.U32 R15, RZ, RZ, R8 ;  /* 0x000000ffff0f8224 */ /* 0x000fe200078e0008 */
[----:B------:R-:W-:-:S05]  /*6c30*/  @P1 BRA `(.L_x_75) ;  /* 0x0000058000001947 */ /* 0x000fca0003800000 */
[----:B------:R-:W-:Y:S04]  /*6c40*/  IADD3 R3, P1, P0, R92, R58, R100 ;  /* 0x0000003a5c037210 */ /* 0x000fe8000783e064 */
[----:B------:R-:W-:Y:S02]  /*6c50*/  IADD3.X R4, R95, R57, R125, P1, P0 ;  /* 0x000000395f047210 */ /* 0x000fe40000fe047d */
[C---:B------:R-:W-:Y:S04]  /*6c60*/  LEA R2, P0, R3.reuse, c[0x0][0x1c8], 0x1 ;  /* 0x0000720003027a11 */ /* 0x040fe800078008ff */
[----:B------:R-:W-:Y:S05]  /*6c70*/  LEA.HI.X R3, R3, c[0x0][0x1cc], R4, 0x1, P0 ;  /* 0x0000730003037a11 */ /* 0x000fea00000f0c04 */
[----:B------:R2:W-:Y:S01]  /*6c80*/  STG.E.128 [R2.64], R12 ;  /* 0x0000000c02007986 */ /* 0x0005e2000c101d0a */
[----:B------:R-:W-:-:S05]  /*6c90*/  BRA `(.L_x_75) ;  /* 0x0000052000007947 */ /* 0x000fca0003800000 */
.L_x_53:
[----:B------:R-:W-:Y:S01]  /*6ca0*/  IMAD R2, R39, -0x70, R0 ;  /* 0xffffff9027027824 */ /* 0x000fe200078e0200 */
[----:B------:R-:W-:Y:S04]  /*6cb0*/  BSSY B0, `(.L_x_84) ;  /* 0x0000013000007945 */ /* 0x000fe80003800000 */
[----:B------:R-:W-:Y:S04]  /*6cc0*/  IMNMX R7, R2, 0x70, PT ;  /* 0x0000007002077817 */ /* 0x000fe80003800200 */
[----:B------:R-:W-:Y:S11]  /*6cd0*/  ISETP.GE.AND P0, PT, R101, R7, PT ;  /* 0x000000076500720c */ /* 0x000ff60003f06270 */
[----:B------:R-:W-:Y:S02]  /*6ce0*/  @!UPT UIADD3 URZ, URZ, URZ, URZ ;  /* 0x0000003f3f3ff290 */ /* 0x000fe4000fffe03f */
[----:B------:R-:W-:-:S05]  /*6cf0*/  @P0 BRA `(.L_x_85) ;  /* 0x000000e000000947 */ /* 0x000fca0003800000 */
[----:B------:R-:W-:Y:S02]  /*6d00*/  ISETP.NE.AND P1, PT, R98, RZ, PT ;  /* 0x000000ff6200720c */ /* 0x000fe40003f25270 */
[----:B------:R-:W-:Y:S11]  /*6d10*/  ISETP.NE.AND P0, PT, R99, RZ, PT ;  /* 0x000000ff6300720c */ /* 0x000ff60003f05270 */
[----:B------:R-:W1:Y:S01]  /*6d20*/  @P1 LDS.128 R12, [R97+0x3900] ;  /* 0x00390000610c1984 */ /* 0x000e620000000c00 */
[-C--:B------:R-:W-:Y:S02]  /*6d30*/  @P1 IADD3 R3, P3, R119, R86.reuse, RZ ;  /* 0x0000005677031210 */ /* 0x080fe40007f7e0ff */
[----:B------:R-:W-:Y:S01]  /*6d40*/  @P0 IADD3 R6, P2, R123, R86, RZ ;  /* 0x000000567b060210 */ /* 0x000fe20007f5e0ff */
[----:B------:R-:W2:Y:S02]  /*6d50*/  @P0 LDS.128 R8, [R96+0x3900] ;  /* 0x0039000060080984 */ /* 0x000ea40000000c00 */
[----:B------:R-:W-:Y:S01]  /*6d60*/  @P1 IMAD.X R5, R118, 0x1, R91, P3 ;  /* 0x0000000176051824 */ /* 0x000fe200018e065b */
[----:B------:R-:W-:Y:S01]  /*6d70*/  @P1 LEA R4, P3, R3, c[0x0][0x1c8], 0x1 ;  /* 0x0000720003041a11 */ /* 0x000fe200078608ff */
[----:B------:R-:W-:Y:S01]  /*6d80*/  @P0 IMAD.X R16, R91, 0x1, R122, P2 ;  /* 0x000000015b100824 */ /* 0x000fe200010e067a */
[C---:B------:R-:W-:Y:S02]  /*6d90*/  @P0 LEA R2, P2, R6.reuse, c[0x0][0x1c8], 0x1 ;  /* 0x0000720006020a11 */ /* 0x040fe400078408ff */
[----:B------:R-:W-:Y:S02]  /*6da0*/  @P1 LEA.HI.X R5, R3, c[0x0][0x1cc], R5, 0x1, P3 ;  /* 0x0000730003051a11 */ /* 0x000fe400018f0c05 */
[----:B------:R-:W-:Y:S03]  /*6db0*/  @P0 LEA.HI.X R3, R6, c[0x0][0x1cc], R16, 0x1, P2 ;  /* 0x0000730006030a11 */ /* 0x000fe600010f0c10 */
[----:B-1----:R1:W-:Y:S04]  /*6dc0*/  @P1 STG.E.128 [R4.64], R12 ;  /* 0x0000000c04001986 */ /* 0x0023e8000c101d0a */
[----:B--2---:R1:W-:Y:S02]  /*6dd0*/  @P0 STG.E.128 [R2.64], R8 ;  /* 0x0000000802000986 */ /* 0x0043e4000c101d0a */
.L_x_85:
[----:B------:R-:W-:Y:S05]  /*6de0*/  BSYNC B0 ;  /* 0x0000000000007941 */ /* 0x000fea0003800000 */
.L_x_84:
[----:B------:R-:W-:Y:S01]  /*6df0*/  ISETP.GE.AND P0, PT, R170, R7, PT ;  /* 0x00000007aa00720c */ /* 0x000fe20003f06270 */
[----:B------:R-:W-:Y:S01]  /*6e00*/  @!UPT UIADD3 URZ, URZ, URZ, URZ ;  /* 0x0000003f3f3ff290 */ /* 0x000fe2000fffe03f */
[----:B------:R-:W-:Y:S11]  /*6e10*/  BSSY B0, `(.L_x_86) ;  /* 0x0000012000007945 */ /* 0x000ff60003800000 */
[----:B------:R-:W-:-:S05]  /*6e20*/  @P0 BRA `(.L_x_87) ;  /* 0x0000010000000947 */ /* 0x000fca0003800000 */
[----:B------:R-:W-:Y:S02]  /*6e30*/  ISETP.NE.AND P1, PT, R98, RZ, PT ;  /* 0x000000ff6200720c */ /* 0x000fe40003f25270 */
[----:B------:R-:W-:Y:S02]  /*6e40*/  ISETP.NE.AND P0, PT, R99, RZ, PT ;  /* 0x000000ff6300720c */ /* 0x000fe40003f05270 */
[----:B-1----:R-:W-:Y:S05]  /*6e50*/  IADD3 R3, P2, R215, R86, RZ ;  /* 0x00000056d7037210 */ /* 0x002fea0007f5e0ff */
[----:B------:R-:W-:Y:S04]  /*6e60*/  IMAD.X R2, R198, 0x1, R91, P2 ;  /* 0x00000001c6027824 */ /* 0x000fe800010e065b */
[----:B------:R-:W1:Y:S01]  /*6e70*/  @P1 LDS.128 R12, [R97+0x4900] ;  /* 0x00490000610c1984 */ /* 0x000e620000000c00 */
[----:B------:R-:W-:Y:S02]  /*6e80*/  @P1 IADD3 R5, P3, R119, R3, RZ ;  /* 0x0000000377051210 */ /* 0x000fe40007f7e0ff */
[----:B------:R-:W-:Y:S01]  /*6e90*/  @P0 IADD3 R3, P2, R3, R123, RZ ;  /* 0x0000007b03030210 */ /* 0x000fe20007f5e0ff */
[----:B------:R-:W2:Y:S02]  /*6ea0*/  @P0 LDS.128 R8, [R96+0x4900] ;  /* 0x0049000060080984 */ /* 0x000ea40000000c00 */
[----:B------:R-:W-:Y:S01]  /*6eb0*/  @P1 IMAD.X R16, R118, 0x1, R2, P3 ;  /* 0x0000000176101824 */ /* 0x000fe200018e0602 */
[----:B------:R-:W-:Y:S01]  /*6ec0*/  @P1 LEA R4, P3, R5, c[0x0][0x1c8], 0x1 ;  /* 0x0000720005041a11 */ /* 0x000fe200078608ff */
[----:B------:R-:W-:Y:S01]  /*6ed0*/  @P0 IMAD.X R6, R2, 0x1, R122, P2 ;  /* 0x0000000102060824 */ /* 0x000fe200010e067a */
[----:B------:R-:W-:Y:S02]  /*6ee0*/  @P0 LEA R2, P2, R3, c[0x0][0x1c8], 0x1 ;  /* 0x0000720003020a11 */ /* 0x000fe400078408ff */
[----:B------:R-:W-:Y:S02]  /*6ef0*/  @P1 LEA.HI.X R5, R5, c[0x0][0x1cc], R16, 0x1, P3 ;  /* 0x0000730005051a11 */ /* 0x000fe400018f0c10 */
[----:B------:R-:W-:Y:S03]  /*6f00*/  @P0 LEA.HI.X R3, R3, c[0x0][0x1cc], R6, 0x1, P2 ;  /* 0x0000730003030a11 */ /* 0x000fe600010f0c06 */
[----:B-1----:R1:W-:Y:S04]  /*6f10*/  @P1 STG.E.128 [R4.64], R12 ;  /* 0x0000000c04001986 */ /* 0x0023e8000c101d0a */
[----:B--2---:R1:W-:Y:S02]  /*6f20*/  @P0 STG.E.128 [R2.64], R8 ;  /* 0x0000000802000986 */ /* 0x0043e4000c101d0a */
.L_x_87:
[----:B------:R-:W-:Y:S05]  /*6f30*/  BSYNC B0 ;  /* 0x0000000000007941 */ /* 0x000fea0003800000 */
.L_x_86:
        /* <DEDUP_REMOVED lines=20> */
.L_x_89:
[----:B------:R-:W-:Y:S05]  /*7080*/  BSYNC B0 ;  /* 0x0000000000007941 */ /* 0x000fea0003800000 */
.L_x_88:
[----:B------:R-:W-:Y:S11]  /*7090*/  ISETP.GE.AND P0, PT, R168, R7, PT ;  /* 0x00000007a800720c */ /* 0x000ff60003f06270 */
[----:B------:R-:W-:Y:S02]  /*70a0*/  @!UPT UIADD3 URZ, URZ, URZ, URZ ;  /* 0x0000003f3f3ff290 */ /* 0x000fe4000fffe03f */
        /* <DEDUP_REMOVED lines=17> */
.L_x_75:
[----:B------:R-:W-:Y:S05]  /*71c0*/  BSYNC B2 ;  /* 0x0000000000027941 */ /* 0x000fea0003800000 */
.L_x_52:
[----:B------:R-:W-:Y:S01]  /*71d0*/  IMAD R22, R39, -0x70, RZ ;  /* 0xffffff9027167824 */ /* 0x000fe200078e02ff */
[----:B------:R-:W-:Y:S01]  /*71e0*/  BSSY B0, `(.L_x_90) ;  /* 0x000007c000007945 */ /* 0x000fe20003800000 */
[----:B-12---:R-:W-:Y:S02]  /*71f0*/  IMAD R2, R105, 0x70, RZ ;  /* 0x0000007069027824 */ /* 0x006fe400078e02ff */
[----:B-----5:R-:W-:Y:S02]  /*7200*/  IMAD.IADD R5, R140, 0x1, R22 ;  /* 0x000000018c057824 */ /* 0x020fe400078e0216 */
[----:B------:R-:W-:Y:S03]  /*7210*/  IMAD.WIDE.U32 R20, R39, 0x70, RZ ;  /* 0x0000007027147825 */ /* 0x000fe600078e00ff */
[----:B------:R-:W-:Y:S01]  /*7220*/  ISETP.GE.AND P5, PT, R5, 0x11, PT ;  /* 0x000000110500780c */ /* 0x000fe20003fa6270 */
[----:B------:R-:W-:Y:S01]  /*7230*/  IMAD.IADD R23, R21, 0x1, R2 ;  /* 0x0000000115177824 */ /* 0x000fe200078e0202 */
[C---:B------:R-:W-:Y:S02]  /*7240*/  ISETP.GE.AND P6, PT, R5.reuse, 0x1, PT ;  /* 0x000000010500780c */ /* 0x040fe40003fc6270 */
[C---:B------:R-:W-:Y:S02]  /*7250*/  ISETP.GE.AND P4, PT, R5.reuse, 0x21, PT ;  /* 0x000000210500780c */ /* 0x040fe40003f86270 */
[----:B------:R-:W-:Y:S02]  /*7260*/  IADD3 R4, P0, R160, R20, RZ ;  /* 0x00000014a0047210 */ /* 0x000fe40007f1e0ff */
[----:B------:R-:W-:Y:S02]  /*7270*/  ISETP.GE.AND P3, PT, R5, 0x31, PT ;  /* 0x000000310500780c */ /* 0x000fe40003f66270 */
[----:B------:R-:W-:Y:S02]  /*7280*/  IADD3.X R8, R23, R165, RZ, P0, !PT ;  /* 0x000000a517087210 */ /* 0x000fe400007fe4ff */
[C---:B------:R-:W-:Y:S02]  /*7290*/  ISETP.GE.AND P2, PT, R5.reuse, 0x41, PT ;  /* 0x000000410500780c */ /* 0x040fe40003f46270 */
[----:B------:R-:W-:Y:S01]  /*72a0*/  @P5 IADD3 R9, P0, R4, 0x10, RZ ;  /* 0x0000001004095810 */ /* 0x000fe20007f1e0ff */
[----:B------:R-:W-:Y:S01]  /*72b0*/  @P6 IMAD R6, R8, c[0x0][0x258], RZ ;  /* 0x0000960008066a24 */ /* 0x000fe200078e02ff */
[----:B------:R-:W-:Y:S01]  /*72c0*/  @P6 MOV R3, R104 ;  /* 0x0000006800036202 */ /* 0x000fe20000000f00 */
[----:B------:R-:W-:Y:S01]  /*72d0*/  @P6 IMAD.MOV.U32 R2, RZ, RZ, R102 ;  /* 0x000000ffff026224 */ /* 0x000fe200078e0066 */
[----:B------:R-:W-:Y:S01]  /*72e0*/  ISETP.GE.AND P1, PT, R5, 0x51, PT ;  /* 0x000000510500780c */ /* 0x000fe20003f26270 */
[----:B------:R-:W-:Y:S01]  /*72f0*/  @P5 IMAD.X R7, RZ, RZ, R8, P0 ;  /* 0x000000ffff075224 */ /* 0x000fe200000e0608 */
[C---:B------:R-:W-:Y:S01]  /*7300*/  @P4 IADD3 R11, P0, R4.reuse, 0x20, RZ ;  /* 0x00000020040b4810 */ /* 0x040fe20007f1e0ff */
[C---:B------:R-:W-:Y:S01]  /*7310*/  @P6 IMAD.WIDE.U32 R2, R4.reuse, c[0x0][0x258], R2 ;  /* 0x0000960004026a25 */ /* 0x040fe200078e0002 */
[----:B------:R-:W-:Y:S02]  /*7320*/  P2R R24, PR, RZ, 0x40 ;  /* 0x00000040ff187803 */ /* 0x000fe40000000000 */
[----:B------:R-:W-:Y:S01]  /*7330*/  P2R R21, PR, RZ, 0x20 ;  /* 0x00000020ff157803 */ /* 0x000fe20000000000 */
[----:B------:R-:W-:Y:S02]  /*7340*/  @P6 IMAD R6, R4, c[0x0][0x25c], R6 ;  /* 0x0000970004066a24 */ /* 0x000fe400078e0206 */
[----:B------:R-:W-:Y:S01]  /*7350*/  @P4 IMAD.X R10, RZ, RZ, R8, P0 ;  /* 0x000000ffff0a4224 */ /* 0x000fe200000e0608 */
[C---:B------:R-:W-:Y:S01]  /*7360*/  @P6 LEA R18, P0, R2.reuse, c[0x0][0x250], 0x1 ;  /* 0x0000940002126a11 */ /* 0x040fe200078008ff */
[----:B------:R-:W-:Y:S02]  /*7370*/  @P6 IMAD.IADD R6, R3, 0x1, R6 ;  /* 0x0000000103066824 */ /* 0x000fe400078e0206 */
[----:B------:R-:W-:Y:S02]  /*7380*/  @P5 IMAD R3, R7, c[0x0][0x258], RZ ;  /* 0x0000960007035a24 */ /* 0x000fe400078e02ff */
[----:B------:R-:W-:Y:S01]  /*7390*/  @P5 IMAD.MOV.U32 R7, RZ, RZ, R104 ;  /* 0x000000ffff075224 */ /* 0x000fe200078e0068 */
[----:B------:R-:W-:Y:S01]  /*73a0*/  @P6 LEA.HI.X R19, R2, c[0x0][0x254], R6, 0x1, P0 ;  /* 0x0000950002136a11 */ /* 0x000fe200000f0c06 */
[----:B------:R-:W-:Y:S01]  /*73b0*/  @P4 IMAD.MOV.U32 R2, RZ, RZ, R102 ;  /* 0x000000ffff024224 */ /* 0x000fe200078e0066 */
[----:B------:R-:W-:Y:S01]  /*73c0*/  @P5 MOV R6, R102 ;  /* 0x0000006600065202 */ /* 0x000fe20000000f00 */
[----:B------:R-:W-:Y:S04]  /*73d0*/  @P4 IMAD R10, R10, c[0x0][0x258], RZ ;  /* 0x000096000a0a4a24 */ /* 0x000fe800078e02ff */
[C---:B------:R-:W-:Y:S04]  /*73e0*/  @P5 IMAD.WIDE.U32 R6, R9.reuse, c[0x0][0x258], R6 ;  /* 0x0000960009065a25 */ /* 0x040fe800078e0006 */
[----:B------:R-:W-:Y:S01]  /*73f0*/  @P5 IMAD R9, R9, c[0x0][0x25c], R3 ;  /* 0x0000970009095a24 */ /* 0x000fe200078e0203 */
[-C--:B------:R-:W-:Y:S02]  /*7400*/  @P4 MOV R3, R104.reuse ;  /* 0x0000006800034202 */ /* 0x080fe40000000f00 */
[C---:B------:R-:W-:Y:S01]  /*7410*/  @P5 LEA R16, P0, R6.reuse, c[0x0][0x250], 0x1 ;  /* 0x0000940006105a11 */ /* 0x040fe200078008ff */
[----:B------:R-:W-:Y:S02]  /*7420*/  @P5 IMAD.IADD R9, R7, 0x1, R9 ;  /* 0x0000000107095824 */ /* 0x000fe400078e0209 */
[C---:B------:R-:W-:Y:S03]  /*7430*/  @P4 IMAD.WIDE.U32 R2, R11.reuse, c[0x0][0x258], R2 ;  /* 0x000096000b024a25 */ /* 0x040fe600078e0002 */
[----:B------:R-:W-:Y:S01]  /*7440*/  @P5 LEA.HI.X R17, R6, c[0x0][0x254], R9, 0x1, P0 ;  /* 0x0000950006115a11 */ /* 0x000fe200000f0c09 */
[----:B------:R-:W-:Y:S01]  /*7450*/  @P4 IMAD R7, R11, c[0x0][0x25c], R10 ;  /* 0x000097000b074a24 */ /* 0x000fe200078e020a */
[C---:B------:R-:W-:Y:S02]  /*7460*/  @P4 LEA R14, P0, R2.reuse, c[0x0][0x250], 0x1 ;  /* 0x00009400020e4a11 */ /* 0x040fe400078008ff */
[----:B------:R-:W-:Y:S01]  /*7470*/  ISETP.NE.AND P5, PT, R133, RZ, PT ;  /* 0x000000ff8500720c */ /* 0x000fe20003fa5270 */
[----:B------:R-:W-:Y:S05]  /*7480*/  @P4 IMAD.IADD R3, R3, 0x1, R7 ;  /* 0x0000000103034824 */ /* 0x000fea00078e0207 */
[----:B------:R-:W-:Y:S02]  /*7490*/  @P4 LEA.HI.X R15, R2, c[0x0][0x254], R3, 0x1, P0 ;  /* 0x00009500020f4a11 */ /* 0x000fe400000f0c03 */
[C---:B------:R-:W-:Y:S02]  /*74a0*/  @P3 IADD3 R6, P0, R4.reuse, 0x30, RZ ;  /* 0x0000003004063810 */ /* 0x040fe40007f1e0ff */
[----:B------:R-:W-:Y:S02]  /*74b0*/  @P3 MOV R3, R104 ;  /* 0x0000006800033202 */ /* 0x000fe40000000f00 */
[----:B------:R-:W-:Y:S02]  /*74c0*/  @P3 IADD3.X R2, RZ, R8, RZ, P0, !PT ;  /* 0x00000008ff023210 */ /* 0x000fe400007fe4ff */
[----:B------:R-:W-:Y:S03]  /*74d0*/  @P2 IADD3 R7, P0, R4, 0x40, RZ ;  /* 0x0000004004072810 */ /* 0x000fe60007f1e0ff */
[----:B------:R-:W-:Y:S02]  /*74e0*/  @P3 IMAD R9, R2, c[0x0][0x258], RZ ;  /* 0x0000960002093a24 */ /* 0x000fe400078e02ff */
[----:B------:R-:W-:Y:S02]  /*74f0*/  @P3 IMAD.MOV.U32 R2, RZ, RZ, R102 ;  /* 0x000000ffff023224 */ /* 0x000fe400078e0066 */
[----:B------:R-:W-:Y:S02]  /*7500*/  @P2 IMAD.X R10, RZ, RZ, R8, P0 ;  /* 0x000000ffff0a2224 */ /* 0x000fe400000e0608 */
[C---:B------:R-:W-:Y:S04]  /*7510*/  @P3 IMAD.WIDE.U32 R2, R6.reuse, c[0x0][0x258], R2 ;  /* 0x0000960006023a25 */ /* 0x040fe800078e0002 */
[----:B------:R-:W-:Y:S01]  /*7520*/  @P3 IMAD R6, R6, c[0x0][0x25c], R9 ;  /* 0x0000970006063a24 */ /* 0x000fe200078e0209 */
[C---:B------:R-:W-:Y:S03]  /*7530*/  @P3 LEA R12, P0, R2.reuse, c[0x0][0x250], 0x1 ;  /* 0x00009400020c3a11 */ /* 0x040fe600078008ff */
[----:B------:R-:W-:Y:S01]  /*7540*/  @P3 IMAD.IADD R6, R3, 0x1, R6 ;  /* 0x0000000103063824 */ /* 0x000fe200078e0206 */
[----:B------:R-:W-:Y:S04]  /*7550*/  @P2 MOV R3, R104 ;  /* 0x0000006800032202 */ /* 0x000fe80000000f00 */
[----:B------:R-:W-:Y:S01]  /*7560*/  @P3 LEA.HI.X R13, R2, c[0x0][0x254], R6, 0x1, P0 ;  /* 0x00009500020d3a11 */ /* 0x000fe200000f0c06 */
[----:B------:R-:W-:Y:S02]  /*7570*/  @P2 IMAD R6, R10, c[0x0][0x258], RZ ;  /* 0x000096000a062a24 */ /* 0x000fe400078e02ff */
[----:B------:R-:W-:Y:S02]  /*7580*/  @P2 IMAD.MOV.U32 R2, RZ, RZ, R102 ;  /* 0x000000ffff022224 */ /* 0x000fe400078e0066 */
[C---:B------:R-:W-:Y:S02]  /*7590*/  @P2 IMAD R6, R7.reuse, c[0x0][0x25c], R6 ;  /* 0x0000970007062a24 */ /* 0x040fe400078e0206 */
[----:B------:R-:W-:Y:S04]  /*75a0*/  @P2 IMAD.WIDE.U32 R2, R7, c[0x0][0x258], R2 ;  /* 0x0000960007022a25 */ /* 0x000fe800078e0002 */
[----:B------:R-:W-:Y:S01]  /*75b0*/  @P2 IMAD.IADD R6, R3, 0x1, R6 ;  /* 0x0000000103062824 */ /* 0x000fe200078e0206 */
[C---:B------:R-:W-:Y:S01]  /*75c0*/  @P2 LEA R10, P0, R2.reuse, c[0x0][0x250], 0x1 ;  /* 0x00009400020a2a11 */ /* 0x040fe200078008ff */
[----:B------:R-:W-:Y:S03]  /*75d0*/  @P1 IMAD.MOV.U32 R3, RZ, RZ, R104 ;  /* 0x000000ffff031224 */ /* 0x000fe600078e0068 */
[----:B------:R-:W-:Y:S02]  /*75e0*/  @P2 LEA.HI.X R11, R2, c[0x0][0x254], R6, 0x1, P0 ;  /* 0x00009500020b2a11 */ /* 0x000fe400000f0c06 */
[C---:B------:R-:W-:Y:S05]  /*75f0*/  @P1 IADD3 R6, P0, R4.reuse, 0x50, RZ ;  /* 0x0000005004061810 */ /* 0x040fea0007f1e0ff */
[----:B------:R-:W-:Y:S01]  /*7600*/  @P1 IMAD.X R2, RZ, RZ, R8, P0 ;  /* 0x000000ffff021224 */ /* 0x000fe200000e0608 */
[----:B------:R-:W-:Y:S11]  /*7610*/  ISETP.GE.AND P0, PT, R5, 0x61, PT ;  /* 0x000000610500780c */ /* 0x000ff60003f06270 */
[----:B------:R-:W-:Y:S02]  /*7620*/  @!UPT UIADD3 URZ, URZ, URZ, URZ ;  /* 0x0000003f3f3ff290 */ /* 0x000fe4000fffe03f */
[----:B------:R-:W-:Y:S01]  /*7630*/  @P0 IADD3 R5, P6, R4, 0x60, RZ ;  /* 0x0000006004050810 */ /* 0x000fe20007fde0ff */
[----:B------:R-:W-:Y:S02]  /*7640*/  @P1 IMAD R4, R2, c[0x0][0x258], RZ ;  /* 0x0000960002041a24 */ /* 0x000fe400078e02ff */
[----:B------:R-:W-:Y:S01]  /*7650*/  @P1 IMAD.MOV.U32 R2, RZ, RZ, R102 ;  /* 0x000000ffff021224 */ /* 0x000fe200078e0066 */
[----:B------:R-:W-:Y:S01]  /*7660*/  @P0 IADD3.X R8, RZ, R8, RZ, P6, !PT ;  /* 0x00000008ff080210 */ /* 0x000fe200037fe4ff */
[C---:B------:R-:W-:Y:S02]  /*7670*/  @P1 IMAD R4, R6.reuse, c[0x0][0x25c], R4 ;  /* 0x0000970006041a24 */ /* 0x040fe400078e0204 */
[----:B------:R-:W-:Y:S05]  /*7680*/  @P1 IMAD.WIDE.U32 R2, R6, c[0x0][0x258], R2 ;  /* 0x0000960006021a25 */ /* 0x000fea00078e0002 */
[C---:B------:R-:W-:Y:S02]  /*7690*/  @P1 LEA R6, P6, R2.reuse, c[0x0][0x250], 0x1 ;  /* 0x0000940002061a11 */ /* 0x040fe400078c08ff */
[----:B------:R-:W-:Y:S01]  /*76a0*/  @P1 IADD3 R4, R3, R4, RZ ;  /* 0x0000000403041210 */ /* 0x000fe20007ffe0ff */
[----:B------:R-:W-:Y:S03]  /*76b0*/  @P0 IMAD.MOV.U32 R3, RZ, RZ, R104 ;  /* 0x000000ffff030224 */ /* 0x000fe600078e0068 */
[----:B------:R-:W-:Y:S01]  /*76c0*/  @P1 LEA.HI.X R7, R2, c[0x0][0x254], R4, 0x1, P6 ;  /* 0x0000950002071a11 */ /* 0x000fe200030f0c04 */
[----:B------:R-:W-:Y:S02]  /*76d0*/  @P0 IMAD R4, R8, c[0x0][0x258], RZ ;  /* 0x0000960008040a24 */ /* 0x000fe400078e02ff */
[----:B------:R-:W-:Y:S02]  /*76e0*/  @P0 IMAD.MOV.U32 R2, RZ, RZ, R102 ;  /* 0x000000ffff020224 */ /* 0x000fe400078e0066 */
[C---:B------:R-:W-:Y:S02]  /*76f0*/  @P0 IMAD R4, R5.reuse, c[0x0][0x25c], R4 ;  /* 0x0000970005040a24 */ /* 0x040fe400078e0204 */
[----:B------:R-:W-:Y:S05]  /*7700*/  @P0 IMAD.WIDE.U32 R2, R5, c[0x0][0x258], R2 ;  /* 0x0000960005020a25 */ /* 0x000fea00078e0002 */
[----:B------:R-:W-:Y:S02]  /*7710*/  @P0 IADD3 R3, R3, R4, RZ ;  /* 0x0000000403030210 */ /* 0x000fe40007ffe0ff */
[C---:B------:R-:W-:Y:S04]  /*7720*/  @P0 LEA R4, P6, R2.reuse, c[0x0][0x250], 0x1 ;  /* 0x0000940002040a11 */ /* 0x040fe800078c08ff */
[----:B------:R-:W-:Y:S01]  /*7730*/  @P0 LEA.HI.X R5, R2, c[0x0][0x254], R3, 0x1, P6 ;  /* 0x0000950002050a11 */ /* 0x000fe200030f0c03 */
[----:B------:R-:W-:Y:S01]  /*7740*/  IMAD.IADD R2, R22, 0x1, R0 ;  /* 0x0000000116027824 */ /* 0x000fe200078e0200 */
[----:B------:R-:W-:Y:S11]  /*7750*/  ISETP.NE.AND P6, PT, R24, RZ, PT ;  /* 0x000000ff1800720c */ /* 0x000ff60003fc5270 */
[----:B------:R-:W-:Y:S02]  /*7760*/  @!UPT UIADD3 URZ, URZ, URZ, URZ ;  /* 0x0000003f3f3ff290 */ /* 0x000fe4000fffe03f */
[----:B------:R-:W-:Y:S01]  /*7770*/  @!PT LDS RZ, [RZ] ;  /* 0x00000000fffff984 */ /* 0x000fe20000000800 */
[----:B------:R-:W-:Y:S01]  /*7780*/  @!PT LDS RZ, [RZ] ;  /* 0x00000000fffff984 */ /* 0x000fe20000000800 */
[----:B------:R-:W-:Y:S01]  /*7790*/  @!PT LDS RZ, [RZ] ;  /* 0x00000000fffff984 */ /* 0x000fe20000000800 */
[----:B------:R1:W-:Y:S01]  /*77a0*/  @P6 LDGSTS.E.BYPASS.LTC128B.128 [R94+0x100], [R18.64], !P5 ;  /* 0x00100000125e6fae */ /* 0x0003e2000e901d4a */
[----:B------:R-:W-:Y:S02]  /*77b0*/  ISETP.NE.AND P5, PT, R21, RZ, PT ;  /* 0x000000ff1500720c */ /* 0x000fe40003fa5270 */
[----:B------:R-:W-:Y:S11]  /*77c0*/  ISETP.NE.AND P6, PT, R133, RZ, PT ;  /* 0x000000ff8500720c */ /* 0x000ff60003fc5270 */
[----:B------:R-:W-:Y:S02]  /*77d0*/  @!UPT UIADD3 URZ, URZ, URZ, URZ ;  /* 0x0000003f3f3ff290 */ /* 0x000fe4000fffe03f */
[----:B------:R2:W-:Y:S08]  /*77e0*/  @P5 LDGSTS.E.BYPASS.LTC128B.128 [R94+0x900], [R16.64], !P6 ;  /* 0x00900000105e5fae */ /* 0x0005f0000f101d4a */
[----:B------:R1:W-:Y:S08]  /*77f0*/  @P4 LDGSTS.E.BYPASS.LTC128B.128 [R94+0x1100], [R14.64], !P6 ;  /* 0x011000000e5e4fae */ /* 0x0003f0000f101d4a */
[----:B------:R1:W-:Y:S08]  /*7800*/  @P3 LDGSTS.E.BYPASS.LTC128B.128 [R94+0x1900], [R12.64], !P6 ;  /* 0x019000000c5e3fae */ /* 0x0003f0000f101d4a */
[----:B------:R1:W-:Y:S08]  /*7810*/  @P2 LDGSTS.E.BYPASS.LTC128B.128 [R94+0x2100], [R10.64], !P6 ;  /* 0x021000000a5e2fae */ /* 0x0003f0000f101d4a */
[----:B------:R3:W-:Y:S08]  /*7820*/  @P1 LDGSTS.E.BYPASS.LTC128B.128 [R94+0x2900], [R6.64], !P6 ;  /* 0x02900000065e1fae */ /* 0x0007f0000f101d4a */
[----:B------:R1:W-:Y:S08]  /*7830*/  @P0 LDGSTS.E.BYPASS.LTC128B.128 [R94+0x3100], [R4.64], !P6 ;  /* 0x03100000045e0fae */ /* 0x0003f0000f101d4a */
[----:B------:R-:W0:Y:S01]  /*7840*/  LDGDEPBAR ;  /* 0x00000000000079af */ /* 0x000e220000000000 */
[----:B---3--:R-:W-:Y:S02]  /*7850*/  IMNMX R7, R2, 0x70, PT ;  /* 0x0000007002077817 */ /* 0x008fe40003800200 */
[----:B------:R-:W-:Y:S02]  /*7860*/  IADD3 R6, P0, R162, R20, RZ ;  /* 0x00000014a2067210 */ /* 0x000fe40007f1e0ff */
[----:B------:R-:W-:Y:S02]  /*7870*/  ISETP.GE.AND P1, PT, R101, R7, PT ;  /* 0x000000076500720c */ /* 0x000fe40003f26270 */
[----:B--2---:R-:W-:Y:S01]  /*7880*/  IADD3.X R16, R23, R161, RZ, P0, !PT ;  /* 0x000000a117107210 */ /* 0x004fe200007fe4ff */
[----:B------:R-:W-:Y:S04]  /*7890*/  DEPBAR.LE SB0, 0x0 ;  /* 0x000080000000791a */ /* 0x000fe80000000000 */
[----:B------:R-:W-:Y:S06]  /*78a0*/  BAR.SYNC.DEFER_BLOCKING 0x0 ;  /* 0x0000000000007b1d */ /* 0x000fec0000010000 */
[----:B------:R-:W-:-:S05]  /*78b0*/  @P1 BRA `(.L_x_91) ;  /* 0x000000e000001947 */ /* 0x000fca0003800000 */
[----:B-1----:R-:W-:Y:S01]  /*78c0*/  ISETP.GE.AND P1, PT, R26, c[0x0][0x1d4], PT ;  /* 0x000075001a007a0c */ /* 0x002fe20003f26270 */
[----:B------:R-:W-:Y:S01]  /*78d0*/  IMAD R2, R16, c[0x0][0x208], RZ ;  /* 0x0000820010027a24 */ /* 0x000fe200078e02ff */
[----:B------:R-:W-:Y:S01]  /*78e0*/  ISETP.GE.AND P0, PT, R117, c[0x0][0x1d4], PT ;  /* 0x0000750075007a0c */ /* 0x000fe20003f06270 */
[----:B------:R-:W-:Y:S01]  /*78f0*/  IMAD.MOV.U32 R4, RZ, RZ, R106 ;  /* 0x000000ffff047224 */ /* 0x000fe200078e006a */
[----:B------:R-:W-:Y:S01]  /*7900*/  MOV R5, R116 ;  /* 0x0000007400057202 */ /* 0x000fe20000000f00 */
[C---:B------:R-:W-:Y:S04]  /*7910*/  IMAD R2, R6.reuse, c[0x0][0x20c], R2 ;  /* 0x0000830006027a24 */ /* 0x040fe800078e0202 */
[----:B------:R-:W-:Y:S04]  /*7920*/  IMAD.WIDE.U32 R4, R6, c[0x0][0x208], R4 ;  /* 0x0000820006047a25 */ /* 0x000fe800078e0004 */
[----:B------:R-:W1:Y:S01]  /*7930*/  @!P1 LDS.128 R12, [R97+0x100] ;  /* 0x00010000610c9984 */ /* 0x000e620000000c00 */
[----:B------:R-:W-:Y:S01]  /*7940*/  IMAD.IADD R3, R5, 0x1, R2 ;  /* 0x0000000105037824 */ /* 0x000fe200078e0202 */
[C---:B------:R-:W-:Y:S02]  /*7950*/  LEA R2, P2, R4.reuse, c[0x0][0x1f8], 0x1 ;  /* 0x00007e0004027a11 */ /* 0x040fe400078408ff */
[----:B------:R-:W2:Y:S02]  /*7960*/  @!P0 LDS.128 R8, [R96+0x100] ;  /* 0x0001000060088984 */ /* 0x000ea40000000c00 */
[----:B------:R-:W-:Y:S05]  /*7970*/  LEA.HI.X R3, R4, c[0x0][0x1fc], R3, 0x1, P2 ;  /* 0x00007f0004037a11 */ /* 0x000fea00010f0c03 */
[----:B-1----:R1:W-:Y:S04]  /*7980*/  @!P1 STG.E.128 [R2.64], R12 ;  /* 0x0000000c02009986 */ /* 0x0023e8000c101d0a */
[----:B--2---:R1:W-:Y:S02]  /*7990*/  @!P0 STG.E.128 [R2.64+0x40], R8 ;  /* 0x0000400802008986 */ /* 0x0043e4000c101d0a */
.L_x_91:
[----:B-1----:R-:W-:Y:S05]  /*79a0*/  BSYNC B0 ;  /* 0x0000000000007941 */ /* 0x002fea0003800000 */
.L_x_90:
[----:B------:R-:W-:Y:S01]  /*79b0*/  ISETP.GE.AND P0, PT, R170, R7, PT ;  /* 0x00000007aa00720c */ /* 0x000fe20003f06270 */
[----:B------:R-:W-:Y:S01]  /*79c0*/  @!UPT UIADD3 URZ, URZ, URZ, URZ ;  /* 0x0000003f3f3ff290 */ /* 0x000fe2000fffe03f */
[----:B------:R-:W-:Y:S11]  /*79d0*/  BSSY B0, `(.L_x_92) ;  /* 0x0000012000007945 */ /* 0x000ff60003800000 */
[----:B------:R-:W-:-:S05]  /*79e0*/  @P0 BRA `(.L_x_93) ;  /* 0x0000010000000947 */ /* 0x000fca0003800000 */
[----:B------:R-:W-:Y:S01]  /*79f0*/  ISETP.GE.AND P1, PT, R26, c[0x0][0x1d4], PT ;  /* 0x000075001a007a0c */ /* 0x000fe20003f26270 */
[----:B------:R-:W-:Y:S01]  /*7a00*/  IMAD.MOV.U32 R4, RZ, RZ, R106 ;  /* 0x000000ffff047224 */ /* 0x000fe200078e006a */
[----:B------:R-:W-:Y:S02]  /*7a10*/  ISETP.GE.AND P0, PT, R117, c[0x0][0x1d4], PT ;  /* 0x0000750075007a0c */ /* 0x000fe40003f06270 */
[----:B------:R-:W-:Y:S02]  /*7a20*/  IADD3 R2, P2, R6, 0x20, RZ ;  /* 0x0000002006027810 */ /* 0x000fe40007f5e0ff */
[----:B------:R-:W-:Y:S03]  /*7a30*/  MOV R5, R116 ;  /* 0x0000007400057202 */ /* 0x000fe60000000f00 */
[----:B------:R-:W-:Y:S02]  /*7a40*/  IMAD.X R3, RZ, RZ, R16, P2 ;  /* 0x000000ffff037224 */ /* 0x000fe400010e0610 */
[C---:B------:R-:W-:Y:S02]  /*7a50*/  IMAD.WIDE.U32 R4, R2.reuse, c[0x0][0x208], R4 ;  /* 0x0000820002047a25 */ /* 0x040fe400078e0004 */
[----:B------:R-:W1:Y:S02]  /*7a60*/  @!P1 LDS.128 R12, [R97+0x1100] ;  /* 0x00110000610c9984 */ /* 0x000e640000000c00 */
[----:B------:R-:W-:Y:S02]  /*7a70*/  IMAD R3, R3, c[0x0][0x208], RZ ;  /* 0x0000820003037a24 */ /* 0x000fe400078e02ff */
[----:B------:R-:W2:Y:S02]  /*7a80*/  @!P0 LDS.128 R8, [R96+0x1100] ;  /* 0x0011000060088984 */ /* 0x000ea40000000c00 */
[----:B------:R-:W-:Y:S01]  /*7a90*/  IMAD R3, R2, c[0x0][0x20c], R3 ;  /* 0x0000830002037a24 */ /* 0x000fe200078e0203 */
[C---:B------:R-:W-:Y:S03]  /*7aa0*/  LEA R2, P2, R4.reuse, c[0x0][0x1f8], 0x1 ;  /* 0x00007e0004027a11 */ /* 0x040fe600078408ff */
[----:B------:R-:W-:Y:S05]  /*7ab0*/  IMAD.IADD R3, R5, 0x1, R3 ;  /* 0x0000000105037824 */ /* 0x000fea00078e0203 */
[----:B------:R-:W-:Y:S05]  /*7ac0*/  LEA.HI.X R3, R4, c[0x0][0x1fc], R3, 0x1, P2 ;  /* 0x00007f0004037a11 */ /* 0x000fea00010f0c03 */
[----:B-1----:R1:W-:Y:S04]  /*7ad0*/  @!P1 STG.E.128 [R2.64], R12 ;  /* 0x0000000c02009986 */ /* 0x0023e8000c101d0a */
[----:B--2---:R1:W-:Y:S02]  /*7ae0*/  @!P0 STG.E.128 [R2.64+0x40], R8 ;  /* 0x0000400802008986 */ /* 0x0043e4000c101d0a */
.L_x_93:
[----:B------:R-:W-:Y:S05]  /*7af0*/  BSYNC B0 ;  /* 0x0000000000007941 */ /* 0x000fea0003800000 */
.L_x_92:
[----:B------:R-:W-:Y:S01]  /*7b00*/  ISETP.GE.AND P0, PT, R169, R7, PT ;  /* 0x00000007a900720c */ /* 0x000fe20003f06270 */
[----:B------:R-:W-:Y:S01]  /*7b10*/  @!UPT UIADD3 URZ, URZ, URZ, URZ ;  /* 0x0000003f3f3ff290 */ /* 0x000fe2000fffe03f */
[----:B------:R-:W-:Y:S11]  /*7b20*/  BSSY B0, `(.L_x_94) ;  /* 0x0000012000007945 */ /* 0x000ff60003800000 */
[----:B------:R-:W-:-:S05]  /*7b30*/  @P0 BRA `(.L_x_95) ;  /* 0x0000010000000947 */ /* 0x000fca0003800000 */
[----:B------:R-:W-:Y:S01]  /*7b40*/  ISETP.GE.AND P1, PT, R26, c[0x0][0x1d4], PT ;  /* 0x000075001a007a0c */ /* 0x000fe20003f26270 */
[----:B------:R-:W-:Y:S01]  /*7b50*/  IMAD.MOV.U32 R4, RZ, RZ, R106 ;  /* 0x000000ffff047224 */ /* 0x000fe200078e006a */
[----:B------:R-:W-:Y:S02]  /*7b60*/  ISETP.GE.AND P0, PT, R117, c[0x0][0x1d4], PT ;  /* 0x0000750075007a0c */ /* 0x000fe40003f06270 */
[----:B-1----:R-:W-:Y:S02]  /*7b70*/  IADD3 R2, P2, R6, 0x40, RZ ;  /* 0x0000004006027810 */ /* 0x002fe40007f5e0ff */
        /* <DEDUP_REMOVED lines=12> */
.L_x_95:
[----:B------:R-:W-:Y:S05]  /*7c40*/  BSYNC B0 ;  /* 0x0000000000007941 */ /* 0x000fea0003800000 */
.L_x_94:
        /* <DEDUP_REMOVED lines=20> */
.L_x_97:
[----:B------:R-:W-:Y:S05]  /*7d90*/  BSYNC B0 ;  /* 0x0000000000007941 */ /* 0x000fea0003800000 */
.L_x_96:
[C---:B------:R-:W-:Y:S02]  /*7da0*/  ISETP.GT.AND P0, PT, R39.reuse, R164, PT ;  /* 0x000000a42700720c */ /* 0x040fe40003f04270 */
[----:B------:R-:W-:Y:S11]  /*7db0*/  IADD3 R39, R39, -0x1, RZ ;  /* 0xffffffff27277810 */ /* 0x000ff60007ffe0ff */
[----:B------:R-:W-:Y:S01]  /*7dc0*/  @P0 SHF.R.S32.HI R5, RZ, 0x1f, R39 ;  /* 0x0000001fff050819 */ /* 0x000fe20000011427 */
[----:B------:R-:W-:Y:S02]  /*7dd0*/  @P0 IMAD R4, R209, R39, RZ ;  /* 0x00000027d1040224 */ /* 0x000fe400078e02ff */
[----:B-1----:R-:W-:Y:S02]  /*7de0*/  @P0 IMAD.MOV.U32 R2, RZ, RZ, R138 ;  /* 0x000000ffff020224 */ /* 0x002fe400078e008a */
[----:B------:R-:W-:Y:S02]  /*7df0*/  @P0 IMAD.MOV.U32 R3, RZ, RZ, R135 ;  /* 0x000000ffff030224 */ /* 0x000fe400078e0087 */
[-C--:B------:R-:W-:Y:S02]  /*7e00*/  @P0 IMAD R4, R5, R178.reuse, R4 ;  /* 0x000000b205040224 */ /* 0x080fe400078e0204 */
[----:B------:R-:W-:Y:S04]  /*7e10*/  @P0 IMAD.WIDE.U32 R2, R39, R178, R2 ;  /* 0x000000b227020225 */ /* 0x000fe800078e0002 */
[----:B------:R-:W-:Y:S01]  /*7e20*/  @P0 IMAD.IADD R4, R3, 0x1, R4 ;  /* 0x0000000103040824 */ /* 0x000fe200078e0204 */
[C---:B------:R-:W-:Y:S04]  /*7e30*/  @P0 LEA R10, P1, R2.reuse, c[0x0][0x220], 0x1 ;  /* 0x00008800020a0a11 */ /* 0x040fe800078208ff */
[----:B------:R-:W-:Y:S02]  /*7e40*/  @P0 LEA.HI.X R11, R2, c[0x0][0x224], R4, 0x1, P1 ;  /* 0x00008900020b0a11 */ /* 0x000fe400008f0c04 */
[-C--:B------:R-:W-:Y:S03]  /*7e50*/  @P0 IADD3 R12, P2, R10, R171.reuse, RZ ;  /* 0x000000ab0a0c0210 */ /* 0x080fe60007f5e0ff */
[----:B------:R-:W-:Y:S01]  /*7e60*/  @!PT LDS RZ, [RZ] ;  /* 0x00000000fffff984 */ /* 0x000fe20000000800 */
[----:B------:R-:W-:Y:S01]  /*7e70*/  @!PT LDS RZ, [RZ] ;  /* 0x00000000fffff984 */ /* 0x000fe20000000800 */
[----:B------:R-:W-:Y:S01]  /*7e80*/  @!PT LDS RZ, [RZ] ;  /* 0x00000000fffff984 */ /* 0x000fe20000000800 */
[----:B------:R1:W-:Y:S01]  /*7e90*/  @P0 LDGSTS.E.BYPASS.LTC128B.128 [R94+0x3900], [R10.64], !P6 ;  /* 0x039000000a5e0fae */ /* 0x0003e2000f101d4a */
[-C--:B------:R-:W-:Y:S01]  /*7ea0*/  @P0 IADD3 R8, P1, R12, R171.reuse, RZ ;  /* 0x000000ab0c080210 */ /* 0x080fe20007f3e0ff */
[--C-:B------:R-:W-:Y:S03]  /*7eb0*/  @P0 IMAD.X R13, R11, 0x1, R166.reuse, P2 ;  /* 0x000000010b0d0824 */ /* 0x100fe600010e06a6 */
[-C--:B------:R-:W-:Y:S02]  /*7ec0*/  @P0 IADD3 R6, P2, R8, R171.reuse, RZ ;  /* 0x000000ab08060210 */ /* 0x080fe40007f5e0ff */
[----:B------:R2:W-:Y:S01]  /*7ed0*/  @P0 LDGSTS.E.BYPASS.LTC128B.128 [R94+0x4100], [R12.64], !P6 ;  /* 0x041000000c5e0fae */ /* 0x0005e2000f101d4a */
[-C--:B------:R-:W-:Y:S02]  /*7ee0*/  @P0 IADD3.X R9, R13, R166.reuse, RZ, P1, !PT ;  /* 0x000000a60d090210 */ /* 0x080fe40000ffe4ff */
[-C--:B------:R-:W-:Y:S03]  /*7ef0*/  @P0 IADD3 R4, P1, R6, R171.reuse, RZ ;  /* 0x000000ab06040210 */ /* 0x080fe60007f3e0ff */
[----:B------:R2:W-:Y:S01]  /*7f00*/  @P0 LDGSTS.E.BYPASS.LTC128B.128 [R94+0x4900], [R8.64], !P6 ;  /* 0x04900000085e0fae */ /* 0x0005e2000f101d4a */
[--C-:B------:R-:W-:Y:S01]  /*7f10*/  @P0 IMAD.X R7, R9, 0x1, R166.reuse, P2 ;  /* 0x0000000109070824 */ /* 0x100fe200010e06a6 */
[-C--:B------:R-:W-:Y:S03]  /*7f20*/  @P0 IADD3 R2, P2, R4, R171.reuse, RZ ;  /* 0x000000ab04020210 */ /* 0x080fe60007f5e0ff */
[--C-:B------:R-:W-:Y:S01]  /*7f30*/  @P0 IMAD.X R5, R7, 0x1, R166.reuse, P1 ;  /* 0x0000000107050824 */ /* 0x100fe200008e06a6 */
[----:B------:R2:W-:Y:S04]  /*7f40*/  @P0 LDGSTS.E.BYPASS.LTC128B.128 [R94+0x5100], [R6.64], !P6 ;  /* 0x05100000065e0fae */ /* 0x0005e8000f101d4a */
[----:B------:R2:W-:Y:S01]  /*7f50*/  @P0 LDGSTS.E.BYPASS.LTC128B.128 [R94+0x5900], [R4.64], !P6 ;  /* 0x05900000045e0fae */ /* 0x0005e2000f101d4a */
[----:B------:R-:W-:Y:S02]  /*7f60*/  @P0 IADD3.X R3, R5, R166, RZ, P2, !PT ;  /* 0x000000a605030210 */ /* 0x000fe400017fe4ff */
[----:B-1----:R-:W-:Y:S03]  /*7f70*/  @P0 IADD3 R10, P1, R2, R171, RZ ;  /* 0x000000ab020a0210 */ /* 0x002fe60007f3e0ff */
[----:B------:R2:W-:Y:S02]  /*7f80*/  @P0 LDGSTS.E.BYPASS.LTC128B.128 [R94+0x6100], [R2.64], !P6 ;  /* 0x06100000025e0fae */ /* 0x0005e4000f101d4a */
[----:B------:R-:W-:Y:S05]  /*7f90*/  @P0 IMAD.X R11, R3, 0x1, R166, P1 ;  /* 0x00000001030b0824 */ /* 0x000fea00008e06a6 */
[----:B------:R2:W-:Y:S04]  /*7fa0*/  @P0 LDGSTS.E.BYPASS.LTC128B.128 [R94+0x6900], [R10.64], !P6 ;  /* 0x069000000a5e0fae */ /* 0x0005e8000f101d4a */
[----:B------:R-:W0:Y:S01]  /*7fb0*/  LDGDEPBAR ;  /* 0x00000000000079af */ /* 0x000e220000000000 */
[----:B------:R-:W-:-:S05]  /*7fc0*/  @P0 BRA `(.L_x_98) ;  /* 0xffff9ee000000947 */ /* 0x000fca000383ffff */
[----:B------:R-:W-:Y:S06]  /*7fd0*/  BAR.SYNC.DEFER_BLOCKING 0x0 ;  /* 0x0000000000007b1d */ /* 0x000fec0000010000 */
.L_x_51:
[----:B-1----:R-:W-:Y:S01]  /*7fe0*/  ISETP.GE.AND P0, PT, R208, 0x1, PT ;  /* 0x00000001d000780c */ /* 0x002fe20003f06270 */
[----:B--2---:R-:W-:Y:S01]  /*7ff0*/  IMAD.IADD R13, R190, 0x1, R187 ;  /* 0x00000001be0d7824 */ /* 0x004fe200078e02bb */
[----:B------:R-:W-:Y:S01]  /*8000*/  PLOP3.LUT P4, PT, PT, PT, PT, 0x80, 0x0 ;  /* 0x000000000000781c */ /* 0x000fe20003f8f070 */
[----:B------:R-:W-:Y:S01]  /*8010*/  CS2R R178, SRZ ;  /* 0x0000000000b27805 */ /* 0x000fe2000001ff00 */
[----:B------:R-:W-:Y:S01]  /*8020*/  CS2R R176, SRZ ;  /* 0x0000000000b07805 */ /* 0x000fe2000001ff00 */
[----:B------:R-:W-:Y:S01]  /*8030*/  CS2R R182, SRZ ;  /* 0x0000000000b67805 */ /* 0x000fe2000001ff00 */
[----:B------:R-:W-:Y:S01]  /*8040*/  MOV R12, RZ ;  /* 0x000000ff000c7202 */ /* 0x000fe20000000f00 */
[----:B------:R-:W-:Y:S01]  /*8050*/  IMAD.MOV.U32 R180, RZ, RZ, RZ ;  /* 0x000000ffffb47224 */ /* 0x000fe200078e00ff */
[----:B------:R-:W-:Y:S01]  /*8060*/  CS2R R14, SRZ ;  /* 0x00000000000e7805 */ /* 0x000fe2000001ff00 */
[----:B------:R-:W-:Y:S01]  /*8070*/  MOV R174, RZ ;  /* 0x000000ff00ae7202 */ /* 0x000fe20000000f00 */
[----:B------:R-:W-:Y:S01]  /*8080*/  CS2R R172, SRZ ;  /* 0x0000000000ac7805 */ /* 0x000fe2000001ff00 */
[----:B------:R-:W-:Y:S01]  /*8090*/  CS2R R16, SRZ ;  /* 0x0000000000107805 */ /* 0x000fe2000001ff00 */
[----:B------:R-:W-:Y:S01]  /*80a0*/  IMAD.MOV.U32 R170, RZ, RZ, RZ ;  /* 0x000000ffffaa7224 */ /* 0x000fe200078e00ff */
[----:B------:R-:W-:Y:S01]  /*80b0*/  MOV R168, RZ ;  /* 0x000000ff00a87202 */ /* 0x000fe20000000f00 */
[----:B------:R-:W-:Y:S01]  /*80c0*/  CS2R R20, SRZ ;  /* 0x0000000000147805 */ /* 0x000fe2000001ff00 */
[----:B------:R-:W-:Y:S01]  /*80d0*/  IMAD.MOV.U32 R162, RZ, RZ, RZ ;  /* 0x000000ffffa27224 */ /* 0x000fe200078e00ff */
[----:B------:R-:W-:Y:S01]  /*80e0*/  CS2R R18, SRZ ;  /* 0x0000000000127805 */ /* 0x000fe2000001ff00 */
[----:B------:R-:W-:Y:S01]  /*80f0*/  MOV R160, RZ ;  /* 0x000000ff00a07202 */ /* 0x000fe20000000f00 */
[----:B------:R-:W-:Y:S01]  /*8100*/  IMAD.MOV.U32 R166, RZ, RZ, RZ ;  /* 0x000000ffffa67224 */ /* 0x000fe200078e00ff */
[----:B------:R-:W-:Y:S01]  /*8110*/  MOV R164, RZ ;  /* 0x000000ff00a47202 */ /* 0x000fe20000000f00 */
[----:B------:R-:W-:Y:S01]  /*8120*/  CS2R R158, SRZ ;  /* 0x00000000009e7805 */ /* 0x000fe2000001ff00 */
[----:B------:R-:W-:Y:S01]  /*8130*/  IMAD.MOV.U32 R156, RZ, RZ, RZ ;  /* 0x000000ffff9c7224 */ /* 0x000fe200078e00ff */
[----:B------:R-:W-:Y:S01]  /*8140*/  CS2R R22, SRZ ;  /* 0x0000000000167805 */ /* 0x000fe2000001ff00 */
[----:B------:R-:W-:Y:S01]  /*8150*/  MOV R154, RZ ;  /* 0x000000ff009a7202 */ /* 0x000fe20000000f00 */
[----:B------:R-:W-:Y:S01]  /*8160*/  IMAD.MOV.U32 R152, RZ, RZ, RZ ;  /* 0x000000ffff987224 */ /* 0x000fe200078e00ff */
[----:B------:R-:W-:Y:S01]  /*8170*/  CS2R R146, SRZ ;  /* 0x0000000000927805 */ /* 0x000fe2000001ff00 */
[----:B------:R-:W-:Y:S01]  /*8180*/  CS2R R30, SRZ ;  /* 0x00000000001e7805 */ /* 0x000fe2000001ff00 */
[----:B------:R-:W-:Y:S01]  /*8190*/  MOV R144, RZ ;  /* 0x000000ff00907202 */ /* 0x000fe20000000f00 */
[----:B------:R-:W-:Y:S01]  /*81a0*/  CS2R R24, SRZ ;  /* 0x0000000000187805 */ /* 0x000fe2000001ff00 */
[----:B------:R-:W-:Y:S01]  /*81b0*/  IMAD.MOV.U32 R150, RZ, RZ, RZ ;  /* 0x000000ffff967224 */ /* 0x000fe200078e00ff */
[----:B------:R-:W-:Y:S01]  /*81c0*/  CS2R R148, SRZ ;  /* 0x0000000000947805 */ /* 0x000fe2000001ff00 */
[----:B------:R-:W-:Y:S01]  /*81d0*/  CS2R R142, SRZ ;  /* 0x00000000008e7805 */ /* 0x000fe2000001ff00 */
[----:B------:R-:W-:Y:S01]  /*81e0*/  MOV R140, RZ ;  /* 0x000000ff008c7202 */ /* 0x000fe20000000f00 */
[----:B------:R-:W-:Y:S01]  /*81f0*/  IMAD.MOV.U32 R27, RZ, RZ, RZ ;  /* 0x000000ffff1b7224 */ /* 0x000fe200078e00ff */
[----:B------:R-:W-:Y:S01]  /*8200*/  MOV R138, RZ ;  /* 0x000000ff008a7202 */ /* 0x000fe20000000f00 */
[----:B------:R-:W-:Y:S01]  /*8210*/  CS2R R28, SRZ ;  /* 0x00000000001c7805 */ /* 0x000fe2000001ff00 */
[----:B------:R-:W-:Y:S01]  /*8220*/  IMAD.MOV.U32 R136, RZ, RZ, RZ ;  /* 0x000000ffff887224 */ /* 0x000fe200078e00ff */
[----:B------:R-:W-:Y:S01]  /*8230*/  CS2R R130, SRZ ;  /* 0x0000000000827805 */ /* 0x000fe2000001ff00 */
[----:B------:R-:W-:Y:S01]  /*8240*/  CS2R R32, SRZ ;  /* 0x0000000000207805 */ /* 0x000fe2000001ff00 */
[----:B------:R-:W-:Y:S01]  /*8250*/  MOV R128, RZ ;  /* 0x000000ff00807202 */ /* 0x000fe20000000f00 */
[----:B------:R-:W-:Y:S01]  /*8260*/  IMAD.MOV.U32 R134, RZ, RZ, RZ ;  /* 0x000000ffff867224 */ /* 0x000fe200078e00ff */
[----:B------:R-:W-:Y:S01]  /*8270*/  CS2R R132, SRZ ;  /* 0x0000000000847805 */ /* 0x000fe2000001ff00 */
[----:B------:R-:W-:Y:S01]  /*8280*/  CS2R R122, SRZ ;  /* 0x00000000007a7805 */ /* 0x000fe2000001ff00 */
[----:B------:R-:W-:Y:S01]  /*8290*/  MOV R120, RZ ;  /* 0x000000ff00787202 */ /* 0x000fe20000000f00 */
[----:B------:R-:W-:Y:S01]  /*82a0*/  IMAD.MOV.U32 R126, RZ, RZ, RZ ;  /* 0x000000ffff7e7224 */ /* 0x000fe200078e00ff */
[----:B------:R-:W-:Y:S01]  /*82b0*/  CS2R R124, SRZ ;  /* 0x00000000007c7805 */ /* 0x000fe2000001ff00 */
[----:B------:R-:W-:Y:S01]  /*82c0*/  CS2R R38, SRZ ;  /* 0x0000000000267805 */ /* 0x000fe2000001ff00 */
[----:B------:R-:W-:Y:S01]  /*82d0*/  CS2R R36, SRZ ;  /* 0x0000000000247805 */ /* 0x000fe2000001ff00 */
[----:B------:R-:W-:Y:S05]  /*82e0*/  @!P0 BRA `(.L_x_99) ;  /* 0x00010ab000008947 */ /* 0x000fea0003800000 */
[----:B------:R-:W2:Y:S01]  /*82f0*/  LDL R34, [R1+0x28] ;  /* 0x0000280001227983 */ /* 0x000ea20000100800 */
[----:B------:R-:W-:-:S03]  /*8300*/  ISETP.NE.U32.AND P0, PT, RZ, c[0x0][0x340], PT ;  /* 0x0000d000ff007a0c */ /* 0x000fc60003f05070 */
[----:B------:R-:W3:Y:S01]  /*8310*/  LDL R198, [R1] ;  /* 0x0000000001c67983 */ /* 0x000ee20000100800 */
[----:B------:R-:W-:Y:S02]  /*8320*/  ISETP.NE.AND.EX P1, PT, RZ, c[0x0][0x344], PT, P0 ;  /* 0x0000d100ff007a0c */ /* 0x000fe40003f25300 */
[----:B------:R-:W-:Y:S01]  /*8330*/  SHF.R.S32.HI R0, RZ, 0x1f, R184 ;  /* 0x0000001fff007819 */ /* 0x000fe200000114b8 */
[----:B------:R-:W1:Y:S01]  /*8340*/  S2R R26, SR_CTAID.Y ;  /* 0x00000000001a7919 */ /* 0x000e620000002600 */
[----:B------:R-:W-:Y:S01]  /*8350*/  SHF.R.S32.HI R25, RZ, 0x1f, R216 ;  /* 0x0000001fff197819 */ /* 0x000fe200000114d8 */
[----:B------:R-:W-:Y:S01]  /*8360*/  IMAD.MOV.U32 R5, RZ, RZ, c[0x0][0x2c4] ;  /* 0x0000b100ff057624 */ /* 0x000fe200078e00ff */
[----:B------:R-:W-:-:S07]  /*8370*/  P2R R24, PR, RZ, 0x2 ;  /* 0x00000002ff187803 */ /* 0x000fce0000000000 */
[----:B------:R-:W-:Y:S02]  /*8380*/  @P1 IMAD.MOV.U32 R2, RZ, RZ, 0x4 ;  /* 0x00000004ff021424 */ /* 0x000fe400078e00ff */
[----:B------:R-:W-:Y:S01]  /*8390*/  IMAD R0, R0, c[0x0][0x178], RZ ;  /* 0x00005e0000007a24 */ /* 0x000fe200078e02ff */
[----:B------:R-:W-:-:S03]  /*83a0*/  LEA.HI R4, R25, R216, RZ, 0x3 ;  /* 0x000000d819047211 */ /* 0x000fc600078f18ff */
[----:B------:R-:W-:Y:S01]  /*83b0*/  IMAD R0, R184, c[0x0][0x17c], R0 ;  /* 0x00005f00b8007a24 */ /* 0x000fe200078e0200 */
[----:B------:R-:W-:Y:S02]  /*83c0*/  SHF.R.S32.HI R49, RZ, 0x3, R4 ;  /* 0x00000003ff317819 */ /* 0x000fe40000011404 */
[----:B------:R-:W-:-:S04]  /*83d0*/  ISETP.NE.U32.AND P0, PT, RZ, c[0x0][0x348], PT ;  /* 0x0000d200ff007a0c */ /* 0x000fc80003f05070 */
[----:B------:R-:W-:Y:S01]  /*83e0*/  ISETP.NE.AND.EX P0, PT, RZ, c[0x0][0x34c], PT, P0 ;  /* 0x0000d300ff007a0c */ /* 0x000fe20003f05300 */
[----:B------:R-:W-:Y:S02]  /*83f0*/  IMAD R19, R214, 0x80, R49 ;  /* 0x00000080d6137824 */ /* 0x000fe400078e0231 */
[----:B------:R-:W-:-:S03]  /*8400*/  IMAD R23, R191, c[0x0][0x2c4], RZ ;  /* 0x0000b100bf177a24 */ /* 0x000fc600078e02ff */
[C---:B------:R-:W-:Y:S02]  /*8410*/  IADD3 R10, R19.reuse, 0x10, RZ ;  /* 0x00000010130a7810 */ /* 0x040fe40007ffe0ff */
[----:B------:R-:W-:Y:S02]  /*8420*/  ISETP.GE.AND P2, PT, R19, R23, PT ;  /* 0x000000171300720c */ /* 0x000fe40003f46270 */
[----:B------:R-:W-:Y:S02]  /*8430*/  LEA.HI R8, R25, R216, RZ, 0x6 ;  /* 0x000000d819087211 */ /* 0x000fe400078f30ff */
[----:B------:R-:W-:Y:S01]  /*8440*/  IADD3 R11, R19, 0x20, RZ ;  /* 0x00000020130b7810 */ /* 0x000fe20007ffe0ff */
[----:B--2---:R-:W-:-:S05]  /*8450*/  @P1 IMAD.WIDE R2, R34, R2, c[0x0][0x340] ;  /* 0x0000d00022021625 */ /* 0x004fca00078e0202 */
[----:B------:R2:W4:Y:S01]  /*8460*/  @P1 LDG.E R22, [R2.64] ;  /* 0x0000000a02161981 */ /* 0x000522000c1e1900 */
[----:B------:R-:W-:Y:S01]  /*8470*/  ISETP.NE.AND P1, PT, R5, 0x1, PT ;  /* 0x000000010500780c */ /* 0x000fe20003f25270 */
[----:B------:R-:W-:Y:S01]  /*8480*/  IMAD.MOV.U32 R193, RZ, RZ, c[0x0][0x1e0] ;  /* 0x00007800ffc17624 */ /* 0x000fe200078e00ff */
[----:B------:R-:W-:Y:S02]  /*8490*/  SHF.R.S32.HI R21, RZ, 0x1f, R34 ;  /* 0x0000001fff157819 */ /* 0x000fe40000011422 */
[----:B------:R-:W-:Y:S02]  /*84a0*/  IADD3 R18, P6, R49, R13, RZ ;  /* 0x0000000d31127210 */ /* 0x000fe40007fde0ff */
[----:B------:R-:W-:Y:S02]  /*84b0*/  SEL R6, R21, RZ, !P0 ;  /* 0x000000ff15067207 */ /* 0x000fe40004000000 */
[----:B---3--:R-:W-:Y:S02]  /*84c0*/  IADD3 R50, R198, -0x1, RZ ;  /* 0xffffffffc6327810 */ /* 0x008fe40007ffe0ff */
[----:B------:R-:W-:Y:S01]  /*84d0*/  LEA.HI R54, R25, R216, RZ, 0x4 ;  /* 0x000000d819367211 */ /* 0x000fe200078f20ff */
[----:B------:R-:W-:Y:S01]  /*84e0*/  IMAD R6, R6, c[0x0][0x1c0], RZ ;  /* 0x0000700006067a24 */ /* 0x000fe200078e02ff */
[----:B------:R-:W-:-:S02]  /*84f0*/  SHF.R.S32.HI R53, RZ, 0x1f, R50 ;  /* 0x0000001fff357819 */ /* 0x000fc40000011432 */
[----:B------:R-:W-:-:S04]  /*8500*/  LEA.HI R190, R25, R216, RZ, 0x5 ;  /* 0x000000d819be7211 */ /* 0x000fc800078f28ff */
[----:B------:R-:W-:Y:S01]  /*8510*/  SHF.R.S32.HI R55, RZ, 0x5, R190 ;  /* 0x00000005ff377819 */ /* 0x000fe200000114be */
[----:B--2---:R-:W-:-:S04]  /*8520*/  IMAD.WIDE.U32 R2, R184, c[0x0][0x178], RZ ;  /* 0x00005e00b8027a25 */ /* 0x004fc800078e00ff */
[----:B------:R-:W-:Y:S01]  /*8530*/  IMAD.IADD R3, R3, 0x1, R0 ;  /* 0x0000000103037824 */ /* 0x000fe200078e0200 */
[----:B------:R-:W-:Y:S02]  /*8540*/  LOP3.LUT R0, R4, 0xfffffff8, RZ, 0xc0, !PT ;  /* 0xfffffff804007812 */ /* 0x000fe400078ec0ff */
[----:B------:R-:W-:Y:S01]  /*8550*/  SEL R4, R34, RZ, !P0 ;  /* 0x000000ff22047207 */ /* 0x000fe20004000000 */
[----:B-1----:R-:W-:-:S04]  /*8560*/  IMAD.WIDE.U32 R2, R26, c[0x0][0x1b8], R2 ;  /* 0x00006e001a027a25 */ /* 0x002fc800078e0002 */
[----:B------:R-:W-:Y:S02]  /*8570*/  IMAD.IADD R56, R216, 0x1, -R0 ;  /* 0x00000001d8387824 */ /* 0x000fe400078e0a00 */
[----:B------:R-:W-:Y:S02]  /*8580*/  IMAD R0, R219, c[0x0][0x1b8], RZ ;  /* 0x00006e00db007a24 */ /* 0x000fe400078e02ff */
[----:B------:R-:W-:Y:S02]  /*8590*/  IMAD R5, R56, 0x10, R49 ;  /* 0x0000001038057824 */ /* 0x000fe400078e0231 */
[----:B------:R-:W-:Y:S02]  /*85a0*/  IMAD R0, R26, c[0x0][0x1bc], R0 ;  /* 0x00006f001a007a24 */ /* 0x000fe400078e0200 */
[----:B------:R-:W-:Y:S02]  /*85b0*/  IMAD R5, R214, 0x80, R5 ;  /* 0x00000080d6057824 */ /* 0x000fe400078e0205 */
[----:B------:R-:W-:-:S02]  /*85c0*/  IMAD.IADD R3, R3, 0x1, R0 ;  /* 0x0000000103037824 */ /* 0x000fc400078e0200 */
[----:B------:R-:W-:-:S04]  /*85d0*/  @P1 IMAD.HI.U32 R7, R5, c[0x0][0x2c8], RZ ;  /* 0x0000b20005071a27 */ /* 0x000fc800078e00ff */
[----:B------:R-:W-:Y:S01]  /*85e0*/  IMAD.MOV.U32 R0, RZ, RZ, R5 ;  /* 0x000000ffff007224 */ /* 0x000fe200078e0005 */
[----:B------:R-:W-:Y:S01]  /*85f0*/  @P1 SHF.R.U32.HI R0, RZ, c[0x0][0x2cc], R7 ;  /* 0x0000b300ff001a19 */ /* 0x000fe20000011607 */
[----:B------:R-:W-:Y:S01]  /*8600*/  IMAD R6, R4, c[0x0][0x1c4], R6 ;  /* 0x0000710004067a24 */ /* 0x000fe200078e0206 */
[----:B------:R-:W-:Y:S01]  /*8610*/  ISETP.GE.AND P1, PT, R10, R23, PT ;  /* 0x000000170a00720c */ /* 0x000fe20003f26270 */
[----:B------:R-:W-:Y:S01]  /*8620*/  IMAD.WIDE.U32 R2, R4, c[0x0][0x1c0], R2 ;  /* 0x0000700004027a25 */ /* 0x000fe200078e0002 */
[----:B------:R-:W-:-:S03]  /*8630*/  SHF.R.S32.HI R7, RZ, 0x1f, R0 ;  /* 0x0000001fff077819 */ /* 0x000fc60000011400 */
[----:B------:R-:W-:Y:S02]  /*8640*/  IMAD.MOV R4, RZ, RZ, -R0 ;  /* 0x000000ffff047224 */ /* 0x000fe400078e0a00 */
[----:B------:R-:W-:Y:S02]  /*8650*/  IMAD.IADD R3, R3, 0x1, R6 ;  /* 0x0000000103037824 */ /* 0x000fe400078e0206 */
[----:B------:R-:W-:Y:S02]  /*8660*/  IMAD R4, R4, c[0x0][0x2c4], R5 ;  /* 0x0000b10004047a24 */ /* 0x000fe400078e0205 */
[----:B------:R-:W-:Y:S02]  /*8670*/  IMAD R5, R7, c[0x0][0x1b0], RZ ;  /* 0x00006c0007057a24 */ /* 0x000fe400078e02ff */
[----:B------:R-:W-:-:S04]  /*8680*/  IMAD.WIDE.U32 R2, R0, c[0x0][0x1b0], R2 ;  /* 0x00006c0000027a25 */ /* 0x000fc800078e0002 */
[----:B------:R-:W-:Y:S01]  /*8690*/  IMAD R6, R0, c[0x0][0x1b4], R5 ;  /* 0x00006d0000067a24 */ /* 0x000fe200078e0205 */
[----:B------:R-:W-:Y:S01]  /*86a0*/  SHF.R.S32.HI R5, RZ, 0x1f, R4 ;  /* 0x0000001fff057819 */ /* 0x000fe20000011404 */
[----:B------:R-:W-:Y:S02]  /*86b0*/  IMAD.SHL.U32 R38, R56, 0x8, RZ ;  /* 0x0000000838267824 */ /* 0x000fe400078e00ff */
[----:B------:R-:W-:Y:S02]  /*86c0*/  IMAD.IADD R3, R3, 0x1, R6 ;  /* 0x0000000103037824 */ /* 0x000fe400078e0206 */
[----:B------:R-:W-:Y:S01]  /*86d0*/  IMAD R0, R5, c[0x0][0x1a8], RZ ;  /* 0x00006a0005007a24 */ /* 0x000fe200078e02ff */
[----:B------:R-:W-:Y:S01]  /*86e0*/  ISETP.GE.AND P4, PT, R38, c[0x0][0x198], PT ;  /* 0x0000660026007a0c */ /* 0x000fe20003f86270 */
[----:B------:R-:W-:Y:S01]  /*86f0*/  IMAD.WIDE.U32 R2, R4, c[0x0][0x1a8], R2 ;  /* 0x00006a0004027a25 */ /* 0x000fe200078e0002 */
[----:B------:R-:W-:-:S03]  /*8700*/  SHF.R.S32.HI R39, RZ, 0x1f, R38 ;  /* 0x0000001fff277819 */ /* 0x000fc60000011426 */
[----:B------:R-:W-:Y:S01]  /*8710*/  IMAD R0, R4, c[0x0][0x1ac], R0 ;  /* 0x00006b0004007a24 */ /* 0x000fe200078e0200 */
[----:B------:R-:W-:-:S03]  /*8720*/  LEA R7, P0, R2, c[0x0][0x160], 0x1 ;  /* 0x0000580002077a11 */ /* 0x000fc600078008ff */
[----:B------:R-:W-:Y:S02]  /*8730*/  IMAD.IADD R6, R3, 0x1, R0 ;  /* 0x0000000103067824 */ /* 0x000fe400078e0200 */
[----:B------:R-:W1:Y:S01]  /*8740*/  SHFL.IDX PT, R4, R7, RZ, 0x181f ;  /* 0x00181fff07047589 */ /* 0x000e6200000e0000 */
[----:B------:R-:W-:Y:S02]  /*8750*/  IMAD.SHL.U32 R0, R49, 0x40, RZ ;  /* 0x0000004031007824 */ /* 0x000fe400078e00ff */
[----:B------:R-:W-:Y:S01]  /*8760*/  LEA.HI.X R6, R2, c[0x0][0x164], R6, 0x1, P0 ;  /* 0x0000590002067a11 */ /* 0x000fe200000f0c06 */
[----:B------:R-:W-:Y:S01]  /*8770*/  SHFL.IDX PT, R3, R7, 0x1, 0x181f ;  /* 0x00381f0007037f89 */ /* 0x000fe200000e0000 */
[----:B------:R-:W-:Y:S02]  /*8780*/  ISETP.GE.AND P0, PT, R11, R23, PT ;  /* 0x000000170b00720c */ /* 0x000fe40003f06270 */
[----:B------:R-:W-:Y:S01]  /*8790*/  LOP3.LUT R0, R0, 0x1c0, RZ, 0xc0, !PT ;  /* 0x000001c000007812 */ /* 0x000fe200078ec0ff */
[----:B------:R-:W2:Y:S01]  /*87a0*/  SHFL.IDX PT, R5, R6, RZ, 0x181f ;  /* 0x00181fff06057589 */ /* 0x000ea200000e0000 */
[----:B------:R-:W-:-:S02]  /*87b0*/  IADD3 R11, R19, 0x40, RZ ;  /* 0x00000040130b7810 */ /* 0x000fc40007ffe0ff */
[----:B------:R-:W-:Y:S01]  /*87c0*/  SHF.R.U32.HI R2, RZ, 0x3, R0 ;  /* 0x00000003ff027819 */ /* 0x000fe20000011600 */
[----:B------:R-:W3:Y:S01]  /*87d0*/  SHFL.IDX PT, R9, R6, 0x1, 0x181f ;  /* 0x00381f0006097f89 */ /* 0x000ee200000e0000 */
[----:B------:R-:W-:-:S03]  /*87e0*/  LOP3.LUT R0, R0, 0x38, R38, 0xf8, !PT ;  /* 0x0000003800007812 */ /* 0x000fc600078ef826 */
[----:B------:R-:W3:Y:S01]  /*87f0*/  SHFL.IDX PT, R10, R7, 0x2, 0x181f ;  /* 0x00581f00070a7f89 */ /* 0x000ee200000e0000 */
[----:B------:R-:W-:Y:S01]  /*8800*/  LOP3.LUT R2, R0, R2, RZ, 0x3c, !PT ;  /* 0x0000000200027212 */ /* 0x000fe200078e3cff */
[----:B------:R-:W-:Y:S01]  /*8810*/  IMAD.SHL.U32 R0, R8, 0x8, RZ ;  /* 0x0000000808007824 */ /* 0x000fe200078e00ff */
[----:B------:R-:W-:Y:S01]  /*8820*/  IADD3 R8, R19, 0x30, RZ ;  /* 0x0000003013087810 */ /* 0x000fe20007ffe0ff */
[----:B------:R-:W3:Y:S03]  /*8830*/  SHFL.IDX PT, R12, R6, 0x2, 0x181f ;  /* 0x00581f00060c7f89 */ /* 0x000ee600000e0000 */
[----:B------:R-:W-:Y:S01]  /*8840*/  LOP3.LUT R241, R2, 0xfffffe00, R0, 0xf8, !PT ;  /* 0xfffffe0002f17812 */ /* 0x000fe200078ef800 */
[----:B------:R-:W-:Y:S01]  /*8850*/  SHFL.IDX PT, R17, R6, 0x5, 0x181f ;  /* 0x00b81f0006117f89 */ /* 0x000fe200000e0000 */
[----:B-1----:R-:W-:Y:S02]  /*8860*/  @!P2 LEA R4, P5, R38, R4, 0x1 ;  /* 0x000000042604a211 */ /* 0x002fe400078a08ff */
[----:B------:R-:W-:Y:S01]  /*8870*/  ISETP.GE.AND P3, PT, R8, R23, PT ;  /* 0x000000170800720c */ /* 0x000fe20003f66270 */
[C---:B------:R-:W-:Y:S01]  /*8880*/  @!P2 IMAD.SHL.U32 R8, R241.reuse, 0x2, RZ ;  /* 0x00000002f108a824 */ /* 0x040fe200078e00ff */
[----:B------:R-:W-:Y:S01]  /*8890*/  SHFL.IDX PT, R16, R7, 0x6, 0x181f ;  /* 0x00d81f0007107f89 */ /* 0x000fe200000e0000 */
[----:B------:R-:W-:Y:S01]  /*88a0*/  @!P1 IMAD.SHL.U32 R0, R241, 0x2, RZ ;  /* 0x00000002f1009824 */ /* 0x000fe200078e00ff */
[----:B--2---:R-:W-:-:S02]  /*88b0*/  @!P2 LEA.HI.X R5, R38, R5, R39, 0x1, P5 ;  /* 0x000000052605a211 */ /* 0x004fc400028f0c27 */
[----:B------:R-:W-:Y:S01]  /*88c0*/  SHFL.IDX PT, R15, R6, 0x6, 0x181f ;  /* 0x00d81f00060f7f89 */ /* 0x000fe200000e0000 */
[----:B------:R-:W-:-:S03]  /*88d0*/  @!P1 LEA R2, P5, R38, R3, 0x1 ;  /* 0x0000000326029211 */ /* 0x000fc600078a08ff */
[----:B------:R1:W-:Y:S01]  /*88e0*/  @!P2 LDGSTS.E.BYPASS.LTC128B.128 [R8+0x7100], [R4.64], !P4 ;  /* 0x071000000408afae */ /* 0x0003e2000e101d4a */
[----:B---3--:R-:W-:Y:S02]  /*88f0*/  @!P1 LEA.HI.X R3, R38, R9, R39, 0x1, P5 ;  /* 0x0000000926039211 */ /* 0x008fe400028f0c27 */
[----:B------:R-:W-:Y:S01]  /*8900*/  ISETP.GE.AND P5, PT, R11, R23, PT ;  /* 0x000000170b00720c */ /* 0x000fe20003fa6270 */
[----:B------:R-:W2:Y:S04]  /*8910*/  SHFL.IDX PT, R9, R7, 0x3, 0x181f ;  /* 0x00781f0007097f89 */ /* 0x000ea800000e0000 */
[----:B------:R3:W-:Y:S04]  /*8920*/  @!P1 LDGSTS.E.BYPASS.LTC128B.128 [R0+0x7900], [R2.64], !P4 ;  /* 0x0790000002009fae */ /* 0x0007e8000e101d4a */
[----:B------:R-:W-:Y:S04]  /*8930*/  SHFL.IDX PT, R11, R7, 0x5, 0x181f ;  /* 0x00b81f00070b7f89 */ /* 0x000fe800000e0000 */
[----:B------:R-:W-:Y:S04]  /*8940*/  SHFL.IDX PT, R14, R6, 0x7, 0x181f ;  /* 0x00f81f00060e7f89 */ /* 0x000fe800000e0000 */
[----:B-1----:R-:W1:Y:S01]  /*8950*/  SHFL.IDX PT, R5, R6, 0x3, 0x181f ;  /* 0x00781f0006057f89 */ /* 0x002e6200000e0000 */
[----:B------:R-:W-:-:S02]  /*8960*/  IADD3 R8, R19, 0x50, RZ ;  /* 0x0000005013087810 */ /* 0x000fc40007ffe0ff */
[----:B------:R-:W-:Y:S02]  /*8970*/  IADD3 R4, R19, 0x60, RZ ;  /* 0x0000006013047810 */ /* 0x000fe40007ffe0ff */
[-C--:B------:R-:W-:Y:S02]  /*8980*/  ISETP.GE.AND P2, PT, R8, R23.reuse, PT ;  /* 0x000000170800720c */ /* 0x080fe40003f46270 */
[C---:B---3--:R-:W-:Y:S02]  /*8990*/  @!P0 LEA R2, P1, R38.reuse, R10, 0x1 ;  /* 0x0000000a26028211 */ /* 0x048fe400078208ff */
[----:B------:R-:W3:Y:S01]  /*89a0*/  SHFL.IDX PT, R10, R7, 0x4, 0x181f ;  /* 0x00981f00070a7f89 */ /* 0x000ee200000e0000 */
[----:B------:R-:W-:Y:S02]  /*89b0*/  SHF.R.S32.HI R0, RZ, 0x1f, R13 ;  /* 0x0000001fff007819 */ /* 0x000fe4000001140d */
[----:B------:R-:W-:Y:S01]  /*89c0*/  @!P0 LEA.HI.X R3, R38, R12, R39, 0x1, P1 ;  /* 0x0000000c26038211 */ /* 0x000fe200008f0c27 */
[----:B------:R1:W-:Y:S01]  /*89d0*/  SHFL.IDX PT, R13, R7, 0x7, 0x181f ;  /* 0x00f81f00070d7f89 */ /* 0x0003e200000e0000 */
[----:B------:R-:W-:Y:S01]  /*89e0*/  LEA.HI.X.SX32 R20, R49, R0, 0x1, P6 ;  /* 0x0000000031147211 */ /* 0x000fe200030f0eff */
[----:B------:R-:W-:Y:S01]  /*89f0*/  @!P0 IMAD.SHL.U32 R0, R241, 0x2, RZ ;  /* 0x00000002f1008824 */ /* 0x000fe200078e00ff */
[----:B------:R-:W-:Y:S01]  /*8a00*/  ISETP.GE.AND P6, PT, R4, R23, PT ;  /* 0x000000170400720c */ /* 0x000fe20003fc6270 */
[----:B------:R3:W2:Y:S02]  /*8a10*/  SHFL.IDX PT, R12, R6, 0x4, 0x181f ;  /* 0x00981f00060c7f89 */ /* 0x0006a400000e0000 */
[----:B------:R-:W-:-:S02]  /*8a20*/  IMAD R4, R20, c[0x0][0x1e0], RZ ;  /* 0x0000780014047a24 */ /* 0x000fc400078e02ff */
[----:B------:R2:W-:Y:S02]  /*8a30*/  @!P0 LDGSTS.E.BYPASS.LTC128B.128 [R0+0x8100], [R2.64], !P4 ;  /* 0x0810000002008fae */ /* 0x0005e4000e101d4a */
[----:B------:R-:W-:Y:S01]  /*8a40*/  IMAD R8, R18, c[0x0][0x1e4], R4 ;  /* 0x0000790012087a24 */ /* 0x000fe200078e0204 */
[----:B-1----:R-:W-:-:S04]  /*8a50*/  IADD3 R7, R19, 0x70, RZ ;  /* 0x0000007013077810 */ /* 0x002fc80007ffe0ff */
[----:B------:R-:W-:Y:S02]  /*8a60*/  ISETP.GE.AND P1, PT, R7, R23, PT ;  /* 0x000000170700720c */ /* 0x000fe40003f26270 */
[----:B--2---:R-:W-:Y:S01]  /*8a70*/  @!P3 LEA R2, P0, R38, R9, 0x1 ;  /* 0x000000092602b211 */ /* 0x004fe200078008ff */
[----:B------:R-:W-:-:S03]  /*8a80*/  @!P3 IMAD.SHL.U32 R0, R241, 0x2, RZ ;  /* 0x00000002f100b824 */ /* 0x000fc600078e00ff */
[--C-:B------:R-:W-:Y:S01]  /*8a90*/  @!P3 LEA.HI.X R3, R38, R5, R39.reuse, 0x1, P0 ;  /* 0x000000052603b211 */ /* 0x100fe200000f0c27 */
[----:B------:R-:W-:Y:S01]  /*8aa0*/  IMAD.WIDE.U32 R4, R18, c[0x0][0x1e0], R38 ;  /* 0x0000780012047a25 */ /* 0x000fe200078e0026 */
[----:B---3--:R-:W-:-:S03]  /*8ab0*/  @!P5 LEA R6, P0, R38, R10, 0x1 ;  /* 0x0000000a2606d211 */ /* 0x008fc600078008ff */
[----:B------:R1:W-:Y:S01]  /*8ac0*/  @!P3 LDGSTS.E.BYPASS.LTC128B.128 [R0+0x8900], [R2.64], !P4 ;  /* 0x089000000200bfae */ /* 0x0003e2000e101d4a */
[--C-:B------:R-:W-:Y:S02]  /*8ad0*/  @!P5 LEA.HI.X R7, R38, R12, R39.reuse, 0x1, P0 ;  /* 0x0000000c2607d211 */ /* 0x100fe400000f0c27 */
[----:B------:R-:W-:Y:S01]  /*8ae0*/  ISETP.NE.AND P3, PT, R24, RZ, PT ;  /* 0x000000ff1800720c */ /* 0x000fe20003f65270 */
[----:B-1----:R-:W-:Y:S01]  /*8af0*/  IMAD.IADD R3, R5, 0x1, R8 ;  /* 0x0000000105037824 */ /* 0x002fe200078e0208 */
[C---:B------:R-:W-:Y:S01]  /*8b00*/  @!P2 LEA R8, P0, R38.reuse, R11, 0x1 ;  /* 0x0000000b2608a211 */ /* 0x040fe200078008ff */
[----:B------:R-:W-:Y:S02]  /*8b10*/  IMAD R0, R219, c[0x0][0x1e8], RZ ;  /* 0x00007a00db007a24 */ /* 0x000fe400078e02ff */
[----:B------:R-:W-:Y:S01]  /*8b20*/  IMAD.MOV.U32 R2, RZ, RZ, R4 ;  /* 0x000000ffff027224 */ /* 0x000fe200078e0004 */
[----:B------:R-:W-:Y:S01]  /*8b30*/  @!P2 LEA.HI.X R9, R38, R17, R39, 0x1, P0 ;  /* 0x000000112609a211 */ /* 0x000fe200000f0c27 */
[----:B------:R-:W-:Y:S01]  /*8b40*/  IMAD R4, R26, c[0x0][0x1ec], R0 ;  /* 0x00007b001a047a24 */ /* 0x000fe200078e0200 */
[----:B------:R-:W-:Y:S01]  /*8b50*/  @!P6 LEA R10, P0, R38, R16, 0x1 ;  /* 0x00000010260ae211 */ /* 0x000fe200078008ff */
[----:B------:R-:W-:-:S03]  /*8b60*/  IMAD.WIDE.U32 R2, R26, c[0x0][0x1e8], R2 ;  /* 0x00007a001a027a25 */ /* 0x000fc600078e0002 */
[C---:B------:R-:W-:Y:S01]  /*8b70*/  @!P6 LEA.HI.X R11, R38.reuse, R15, R39, 0x1, P0 ;  /* 0x0000000f260be211 */ /* 0x040fe200000f0c27 */
[----:B------:R-:W-:Y:S01]  /*8b80*/  @!P5 IMAD.SHL.U32 R0, R241, 0x2, RZ ;  /* 0x00000002f100d824 */ /* 0x000fe200078e00ff */
[----:B------:R-:W-:Y:S01]  /*8b90*/  @!P1 LEA R12, P0, R38, R13, 0x1 ;  /* 0x0000000d260c9211 */ /* 0x000fe200078008ff */
[----:B------:R-:W-:Y:S02]  /*8ba0*/  IMAD.IADD R5, R4, 0x1, R3 ;  /* 0x0000000104057824 */ /* 0x000fe400078e0203 */
[----:B------:R-:W-:Y:S01]  /*8bb0*/  IMAD.MOV.U32 R4, RZ, RZ, R2 ;  /* 0x000000ffff047224 */ /* 0x000fe200078e0002 */
[----:B------:R-:W-:Y:S01]  /*8bc0*/  @!P1 LEA.HI.X R13, R38, R14, R39, 0x1, P0 ;  /* 0x0000000e260d9211 */ /* 0x000fe200000f0c27 */
[----:B------:R1:W-:Y:S01]  /*8bd0*/  @!P5 LDGSTS.E.BYPASS.LTC128B.128 [R0+0x9100], [R6.64], !P4 ;  /* 0x091000000600dfae */ /* 0x0003e2000e101d4a */
[----:B------:R-:W-:-:S04]  /*8be0*/  ISETP.NE.U32.AND P0, PT, RZ, c[0x0][0x350], PT ;  /* 0x0000d400ff007a0c */ /* 0x000fc80003f05070 */
[----:B------:R-:W-:Y:S01]  /*8bf0*/  ISETP.NE.AND.EX P0, PT, RZ, c[0x0][0x354], PT, P0 ;  /* 0x0000d500ff007a0c */ /* 0x000fe20003f05300 */
[----:B-1----:R-:W-:Y:S02]  /*8c00*/  IMAD.MOV.U32 R6, RZ, RZ, 0x70 ;  /* 0x00000070ff067424 */ /* 0x002fe400078e00ff */
[----:B------:R-:W-:Y:S02]  /*8c10*/  @!P2 IMAD.SHL.U32 R0, R241, 0x2, RZ ;  /* 0x00000002f100a824 */ /* 0x000fe400078e00ff */
[----:B------:R-:W-:Y:S02]  /*8c20*/  IMAD R189, R198, -0x70, R6 ;  /* 0xffffff90c6bd7824 */ /* 0x000fe400078e0206 */
[----:B------:R-:W-:Y:S01]  /*8c30*/  IMAD.WIDE.U32 R194, R6, c[0x0][0x1e0], RZ ;  /* 0x0000780006c27a25 */ /* 0x000fe200078e00ff */
[----:B------:R1:W-:Y:S02]  /*8c40*/  @!P2 LDGSTS.E.BYPASS.LTC128B.128 [R0+0x9900], [R8.64], !P4 ;  /* 0x099000000800afae */ /* 0x0003e4000e101d4a */
[----:B------:R-:W-:-:S04]  /*8c50*/  IADD3 R47, R189, R208, -R49 ;  /* 0x000000d0bd2f7210 */ /* 0x000fc80007ffe831 */
[C---:B------:R-:W-:Y:S02]  /*8c60*/  ISETP.GE.AND P5, PT, R47.reuse, 0x11, PT ;  /* 0x000000112f00780c */ /* 0x040fe40003fa6270 */
[--C-:B----4-:R-:W-:Y:S01]  /*8c70*/  @P3 SHF.R.S32.HI R3, RZ, 0x1f, R22.reuse ;  /* 0x0000001fff033819 */ /* 0x110fe20000011416 */
[----:B------:R-:W-:Y:S01]  /*8c80*/  @!P3 IMAD.MOV.U32 R3, RZ, RZ, R21 ;  /* 0x000000ffff03b224 */ /* 0x000fe200078e0015 */
[----:B------:R-:W-:Y:S01]  /*8c90*/  ISETP.GE.AND P2, PT, R47, 0x21, PT ;  /* 0x000000212f00780c */ /* 0x000fe20003f46270 */
[----:B------:R-:W-:Y:S02]  /*8ca0*/  @P3 IMAD.MOV.U32 R2, RZ, RZ, R22 ;  /* 0x000000ffff023224 */ /* 0x000fe400078e0016 */
[----:B------:R-:W-:Y:S01]  /*8cb0*/  @!P3 IMAD.MOV.U32 R2, RZ, RZ, R34 ;  /* 0x000000ffff02b224 */ /* 0x000fe200078e0022 */
[----:B------:R-:W-:Y:S01]  /*8cc0*/  SEL R21, R3, RZ, !P0 ;  /* 0x000000ff03157207 */ /* 0x000fe20004000000 */
[----:B------:R-:W-:Y:S01]  /*8cd0*/  IMAD R3, R6, c[0x0][0x1e4], RZ ;  /* 0x0000790006037a24 */ /* 0x000fe200078e02ff */
[----:B------:R-:W-:Y:S01]  /*8ce0*/  ISETP.GE.AND P3, PT, R38, c[0x0][0x1d4], PT ;  /* 0x0000750026007a0c */ /* 0x000fe20003f66270 */
[----:B------:R-:W-:Y:S01]  /*8cf0*/  IMAD.MOV.U32 R22, RZ, RZ, c[0x0][0x1e4] ;  /* 0x00007900ff167624 */ /* 0x000fe200078e00ff */
[----:B------:R-:W-:Y:S01]  /*8d00*/  SEL R19, R2, RZ, !P0 ;  /* 0x000000ff02137207 */ /* 0x000fe20004000000 */
[----:B------:R-:W-:-:S04]  /*8d10*/  IMAD.IADD R192, R195, 0x1, R3 ;  /* 0x00000001c3c07824 */ /* 0x000fc800078e0203 */
[----:B------:R-:W-:-:S04]  /*8d20*/  IMAD.WIDE.U32 R4, R19, c[0x0][0x1f0], R4 ;  /* 0x00007c0013047a25 */ /* 0x000fc800078e0004 */
[----:B-1----:R-:W-:Y:S01]  /*8d30*/  IMAD R0, R21, c[0x0][0x1f0], RZ ;  /* 0x00007c0015007a24 */ /* 0x002fe200078e02ff */
[----:B------:R1:W-:Y:S01]  /*8d40*/  STL.64 [R1+0x40], R4 ;  /* 0x0000400401007387 */ /* 0x0003e20000100a00 */
[----:B------:R-:W-:Y:S02]  /*8d50*/  IMAD R2, R192, R50, RZ ;  /* 0x00000032c0027224 */ /* 0x000fe400078e02ff */
[----:B------:R-:W-:Y:S02]  /*8d60*/  IMAD R3, R19, c[0x0][0x1f4], R0 ;  /* 0x00007d0013037a24 */ /* 0x000fe400078e0200 */
[----:B------:R-:W-:Y:S02]  /*8d70*/  @!P6 IMAD.SHL.U32 R0, R241, 0x2, RZ ;  /* 0x00000002f100e824 */ /* 0x000fe400078e00ff */
[----:B------:R-:W-:Y:S02]  /*8d80*/  IMAD.IADD R197, R5, 0x1, R3 ;  /* 0x0000000105c57824 */ /* 0x000fe400078e0203 */
[----:B------:R-:W-:Y:S01]  /*8d90*/  IMAD.MOV.U32 R196, RZ, RZ, R4 ;  /* 0x000000ffffc47224 */ /* 0x000fe200078e0004 */
[----:B------:R2:W-:Y:S01]  /*8da0*/  @!P6 LDGSTS.E.BYPASS.LTC128B.128 [R0+0xa100], [R10.64], !P4 ;  /* 0x0a1000000a00efae */ /* 0x0005e2000e101d4a */
[----:B------:R-:W-:Y:S01]  /*8db0*/  IMAD.WIDE.U32 R8, R193, 0x20, RZ ;  /* 0x00000020c1087825 */ /* 0x000fe200078e00ff */
[----:B------:R-:W-:-:S02]  /*8dc0*/  ISETP.GE.AND P6, PT, R47, 0x1, PT ;  /* 0x000000012f00780c */ /* 0x000fc40003fc6270 */
[----:B------:R3:W-:Y:S01]  /*8dd0*/  STL.64 [R1+0x38], R196 ;  /* 0x000038c401007387 */ /* 0x0007e20000100a00 */
[----:B-1----:R-:W-:-:S05]  /*8de0*/  @!P1 IMAD.SHL.U32 R4, R241, 0x2, RZ ;  /* 0x00000002f1049824 */ /* 0x002fca00078e00ff */
[----:B------:R1:W-:Y:S04]  /*8df0*/  @!P1 LDGSTS.E.BYPASS.LTC128B.128 [R4+0xa900], [R12.64], !P4 ;  /* 0x0a9000000c049fae */ /* 0x0003e8000e101d4a */
[----:B------:R-:W0:Y:S01]  /*8e00*/  LDGDEPBAR ;  /* 0x00000000000079af */ /* 0x000e220000000000 */
[-C--:B--2---:R-:W-:Y:S02]  /*8e10*/  IMAD R0, R53, R194.reuse, R2 ;  /* 0x000000c235007224 */ /* 0x084fe400078e0202 */
[----:B------:R-:W-:-:S04]  /*8e20*/  IMAD.WIDE.U32 R2, R50, R194, R196 ;  /* 0x000000c232027225 */ /* 0x000fc800078e00c4 */
[----:B------:R-:W-:Y:S01]  /*8e30*/  IMAD.IADD R3, R3, 0x1, R0 ;  /* 0x0000000103037824 */ /* 0x000fe200078e0200 */
[----:B------:R-:W-:Y:S01]  /*8e40*/  BAR.SYNC.DEFER_BLOCKING 0x0 ;  /* 0x0000000000007b1d */ /* 0x000fe20000010000 */
[----:B------:R-:W-:Y:S01]  /*8e50*/  @P5 LEA R5, P0, R193, R2, 0x4 ;  /* 0x00000002c1055211 */ /* 0x000fe200078020ff */
[----:B------:R-:W-:Y:S01]  /*8e60*/  IMAD.SHL.U32 R10, R22, 0x20, RZ ;  /* 0x00000020160a7824 */ /* 0x000fe200078e00ff */
[----:B------:R-:W-:Y:S01]  /*8e70*/  @P2 IADD3 R0, P1, R2, R8, RZ ;  /* 0x0000000802002210 */ /* 0x000fe20007f3e0ff */
[----:B------:R-:W-:Y:S01]  /*8e80*/  @P6 IMAD.SHL.U32 R8, R241, 0x2, RZ ;  /* 0x00000002f1086824 */ /* 0x000fe200078e00ff */
[----:B------:R-:W-:Y:S02]  /*8e90*/  @P5 LEA.HI.X R7, R193, R3, R22, 0x4, P0 ;  /* 0x00000003c1075211 */ /* 0x000fe400000f2416 */
[----:B------:R-:W-:Y:S02]  /*8ea0*/  @P5 LEA R6, P0, R5, c[0x0][0x1c8], 0x1 ;  /* 0x0000720005065a11 */ /* 0x000fe400078008ff */
[----:B------:R-:W-:-:S02]  /*8eb0*/  ISETP.GE.AND P2, PT, R47, 0x31, PT ;  /* 0x000000312f00780c */ /* 0x000fc40003f46270 */
[----:B------:R-:W-:Y:S02]  /*8ec0*/  @P5 LEA.HI.X R7, R5, c[0x0][0x1cc], R7, 0x1, P0 ;  /* 0x0000730005075a11 */ /* 0x000fe400000f0c07 */
[----:B------:R-:W-:Y:S02]  /*8ed0*/  ISETP.GE.AND P0, PT, R47, 0x21, PT ;  /* 0x000000212f00780c */ /* 0x000fe40003f06270 */
[----:B-1----:R-:W-:-:S04]  /*8ee0*/  @P6 LEA R4, P4, R2, c[0x0][0x1c8], 0x1 ;  /* 0x0000720002046a11 */ /* 0x002fc800078808ff */
[----:B------:R-:W-:Y:S02]  /*8ef0*/  @P6 LEA.HI.X R5, R2, c[0x0][0x1cc], R3, 0x1, P4 ;  /* 0x0000730002056a11 */ /* 0x000fe400020f0c03 */
[----:B------:R-:W-:-:S03]  /*8f00*/  ISETP.GE.AND P4, PT, R47, 0x41, PT ;  /* 0x000000412f00780c */ /* 0x000fc60003f86270 */
[----:B------:R-:W-:Y:S01]  /*8f10*/  @!PT LDS RZ, [RZ] ;  /* 0x00000000fffff984 */ /* 0x000fe20000000800 */
[----:B------:R-:W-:Y:S01]  /*8f20*/  @!PT LDS RZ, [RZ] ;  /* 0x00000000fffff984 */ /* 0x000fe20000000800 */
[----:B------:R-:W-:Y:S01]  /*8f30*/  @!PT LDS RZ, [RZ] ;  /* 0x00000000fffff984 */ /* 0x000fe20000000800 */
[----:B------:R1:W-:Y:S01]  /*8f40*/  @P6 LDGSTS.E.BYPASS.LTC128B.128 [R8+0x3900], [R4.64], !P3 ;  /* 0x0390000004086fae */ /* 0x0003e2000d901d4a */
[----:B------:R-:W-:Y:S02]  /*8f50*/  ISETP.GE.AND P6, PT, R47, 0x21, PT ;  /* 0x000000212f00780c */ /* 0x000fe40003fc6270 */
[----:B------:R-:W-:Y:S01]  /*8f60*/  @P0 IADD3.X R9, R3, R9, R10, P1, !PT ;  /* 0x0000000903090210 */ /* 0x000fe20000ffe40a */
[----:B------:R-:W-:Y:S01]  /*8f70*/  IMAD.WIDE.U32 R10, R18, c[0x0][0x208], R38 ;  /* 0x00008200120a7a25 */ /* 0x000fe200078e0026 */
[----:B------:R-:W-:-:S13]  /*8f80*/  ISETP.GE.AND P1, PT, R47, 0x21, PT ;  /* 0x000000212f00780c */ /* 0x000fda0003f26270 */
[----:B------:R-:W-:-:S04]  /*8f90*/  @P1 LEA R16, P0, R0, c[0x0][0x1c8], 0x1 ;  /* 0x0000720000101a11 */ /* 0x000fc800078008ff */
[----:B------:R-:W-:Y:S01]  /*8fa0*/  @P1 LEA.HI.X R17, R0, c[0x0][0x1cc], R9, 0x1, P0 ;  /* 0x0000730000111a11 */ /* 0x000fe200000f0c09 */
[----:B------:R-:W-:Y:S01]  /*8fb0*/  @P5 IMAD.SHL.U32 R0, R241, 0x2, RZ ;  /* 0x00000002f1005824 */ /* 0x000fe200078e00ff */
[C---:B------:R-:W-:Y:S02]  /*8fc0*/  ISETP.GE.AND P1, PT, R47.reuse, 0x51, PT ;  /* 0x000000512f00780c */ /* 0x040fe40003f26270 */
[----:B------:R-:W-:Y:S01]  /*8fd0*/  ISETP.GE.AND P0, PT, R47, 0x61, PT ;  /* 0x000000612f00780c */ /* 0x000fe20003f06270 */
[----:B-1----:R-:W-:Y:S01]  /*8fe0*/  @P2 IMAD R8, R22, 0x30, RZ ;  /* 0x0000003016082824 */ /* 0x002fe200078e02ff */
[----:B------:R1:W-:Y:S01]  /*8ff0*/  @P5 LDGSTS.E.BYPASS.LTC128B.128 [R0+0x4100], [R6.64], !P3 ;  /* 0x0410000006005fae */ /* 0x0003e2000d901d4a */
[----:B------:R-:W-:-:S04]  /*9000*/  @P2 IMAD.WIDE.U32 R4, R193, 0x30, R2 ;  /* 0x00000030c1042825 */ /* 0x000fc800078e0002 */
[----:B------:R-:W-:Y:S01]  /*9010*/  @P2 IMAD.IADD R5, R5, 0x1, R8 ;  /* 0x0000000105052824 */ /* 0x000fe200078e0208 */
[----:B------:R-:W-:-:S03]  /*9020*/  @P2 LEA R14, P5, R4, c[0x0][0x1c8], 0x1 ;  /* 0x00007200040e2a11 */ /* 0x000fc600078a08ff */
[----:B------:R-:W-:Y:S01]  /*9030*/  @P1 IMAD R8, R22, 0x50, RZ ;  /* 0x0000005016081824 */ /* 0x000fe200078e02ff */
[----:B------:R-:W-:Y:S02]  /*9040*/  @P2 LEA.HI.X R15, R4, c[0x0][0x1cc], R5, 0x1, P5 ;  /* 0x00007300040f2a11 */ /* 0x000fe400028f0c05 */
[C---:B------:R-:W-:Y:S01]  /*9050*/  @P4 LEA R4, P5, R193.reuse, R2, 0x6 ;  /* 0x00000002c1044211 */ /* 0x040fe200078a30ff */
[----:B-1----:R-:W-:Y:S02]  /*9060*/  IMAD R0, R20, c[0x0][0x208], RZ ;  /* 0x0000820014007a24 */ /* 0x002fe400078e02ff */
[----:B------:R-:W-:-:S04]  /*9070*/  @P1 IMAD.WIDE.U32 R6, R193, 0x50, R2 ;  /* 0x00000050c1061825 */ /* 0x000fc800078e0002 */
[----:B------:R-:W-:Y:S01]  /*9080*/  IMAD R9, R18, c[0x0][0x20c], R0 ;  /* 0x0000830012097a24 */ /* 0x000fe200078e0200 */
[----:B------:R-:W-:Y:S01]  /*9090*/  @P4 LEA.HI.X R0, R193, R3, R22, 0x6, P5 ;  /* 0x00000003c1004211 */ /* 0x000fe200028f3416 */
[----:B------:R-:W-:Y:S01]  /*90a0*/  @P0 IMAD R18, R22, 0x60, RZ ;  /* 0x0000006016120824 */ /* 0x000fe200078e02ff */
[----:B------:R-:W-:-:S04]  /*90b0*/  @P4 LEA R12, P5, R4, c[0x0][0x1c8], 0x1 ;  /* 0x00007200040c4a11 */ /* 0x000fc800078a08ff */
[----:B------:R-:W-:Y:S01]  /*90c0*/  @P4 LEA.HI.X R13, R4, c[0x0][0x1cc], R0, 0x1, P5 ;  /* 0x00007300040d4a11 */ /* 0x000fe200028f0c00 */
[----:B------:R-:W-:Y:S01]  /*90d0*/  @P1 IMAD.IADD R0, R7, 0x1, R8 ;  /* 0x0000000107001824 */ /* 0x000fe200078e0208 */
[----:B------:R-:W-:Y:S01]  /*90e0*/  @P1 LEA R8, P5, R6, c[0x0][0x1c8], 0x1 ;  /* 0x0000720006081a11 */ /* 0x000fe200078a08ff */
[----:B------:R-:W-:-:S04]  /*90f0*/  @P0 IMAD.WIDE.U32 R4, R193, 0x60, R2 ;  /* 0x00000060c1040825 */ /* 0x000fc800078e0002 */
[----:B------:R-:W-:Y:S01]  /*9100*/  IMAD.IADD R3, R11, 0x1, R9 ;  /* 0x000000010b037824 */ /* 0x000fe200078e0209 */
[----:B------:R-:W-:Y:S01]  /*9110*/  @P1 LEA.HI.X R9, R6, c[0x0][0x1cc], R0, 0x1, P5 ;  /* 0x0000730006091a11 */ /* 0x000fe200028f0c00 */
[----:B------:R-:W-:Y:S01]  /*9120*/  @P0 IMAD.IADD R0, R18, 0x1, R5 ;  /* 0x0000000112000824 */ /* 0x000fe200078e0205 */
[C---:B------:R-:W-:Y:S01]  /*9130*/  @P0 LEA R6, P5, R4.reuse, c[0x0][0x1c8], 0x1 ;  /* 0x0000720004060a11 */ /* 0x040fe200078a08ff */
[----:B------:R-:W-:Y:S02]  /*9140*/  IMAD.MOV.U32 R2, RZ, RZ, R10 ;  /* 0x000000ffff027224 */ /* 0x000fe400078e000a */
[C---:B------:R-:W-:Y:S01]  /*9150*/  @P6 IMAD.SHL.U32 R10, R241.reuse, 0x2, RZ ;  /* 0x00000002f10a6824 */ /* 0x040fe200078e00ff */
[----:B------:R-:W-:Y:S01]  /*9160*/  @P0 LEA.HI.X R7, R4, c[0x0][0x1cc], R0, 0x1, P5 ;  /* 0x0000730004070a11 */ /* 0x000fe200028f0c00 */
[C---:B------:R-:W-:Y:S01]  /*9170*/  @P2 IMAD.SHL.U32 R5, R241.reuse, 0x2, RZ ;  /* 0x00000002f1052824 */ /* 0x040fe200078e00ff */
[----:B------:R-:W-:Y:S01]  /*9180*/  LOP3.LUT R0, R54, 0xfffffff0, RZ, 0xc0, !PT ;  /* 0xfffffff036007812 */ /* 0x000fe200078ec0ff */
[----:B------:R-:W-:Y:S01]  /*9190*/  @P4 IMAD.SHL.U32 R4, R241, 0x2, RZ ;  /* 0x00000002f1044824 */ /* 0x000fe200078e00ff */
[----:B------:R1:W-:Y:S01]  /*91a0*/  @P6 LDGSTS.E.BYPASS.LTC128B.128 [R10+0x4900], [R16.64], !P3 ;  /* 0x04900000100a6fae */ /* 0x0003e2000d901d4a */
[----:B------:R-:W-:-:S02]  /*91b0*/  IMAD R11, R219, c[0x0][0x210], RZ ;  /* 0x00008400db0b7a24 */ /* 0x000fc400078e02ff */
[----:B------:R-:W-:Y:S01]  /*91c0*/  IMAD.IADD R0, R216, 0x1, -R0 ;  /* 0x00000001d8007824 */ /* 0x000fe200078e0a00 */
[----:B------:R2:W-:Y:S01]  /*91d0*/  @P2 LDGSTS.E.BYPASS.LTC128B.128 [R5+0x5100], [R14.64], !P3 ;  /* 0x051000000e052fae */ /* 0x0005e2000d901d4a */
[C---:B------:R-:W-:Y:S02]  /*91e0*/  IMAD R11, R26.reuse, c[0x0][0x214], R11 ;  /* 0x000085001a0b7a24 */ /* 0x040fe400078e020b */
[----:B------:R-:W-:Y:S01]  /*91f0*/  IMAD.WIDE.U32 R2, R26, c[0x0][0x210], R2 ;  /* 0x000084001a027a25 */ /* 0x000fe200078e0002 */
[----:B------:R4:W-:Y:S03]  /*9200*/  @P4 LDGSTS.E.BYPASS.LTC128B.128 [R4+0x5900], [R12.64], !P3 ;  /* 0x059000000c044fae */ /* 0x0009e6000d901d4a */
[----:B------:R-:W-:-:S04]  /*9210*/  IMAD.IADD R3, R11, 0x1, R3 ;  /* 0x000000010b037824 */ /* 0x000fc800078e0203 */
[----:B------:R-:W-:-:S04]  /*9220*/  IMAD.WIDE.U32 R58, R19, c[0x0][0x218], R2 ;  /* 0x00008600133a7a25 */ /* 0x000fc800078e0002 */
[----:B------:R-:W-:Y:S01]  /*9230*/  IMAD.MOV.U32 R3, RZ, RZ, 0x10 ;  /* 0x00000010ff037424 */ /* 0x000fe200078e00ff */
[----:B------:R3:W-:Y:S01]  /*9240*/  STL.64 [R1+0x10], R58 ;  /* 0x0000103a01007387 */ /* 0x0007e20000100a00 */
[C---:B-1----:R-:W-:Y:S01]  /*9250*/  @P0 IMAD.SHL.U32 R10, R241.reuse, 0x2, RZ ;  /* 0x00000002f10a0824 */ /* 0x042fe200078e00ff */
[----:B--2---:R-:W-:Y:S01]  /*9260*/  SHF.R.S32.HI R5, RZ, 0x1f, R0 ;  /* 0x0000001fff057819 */ /* 0x004fe20000011400 */
[----:B----4-:R-:W-:-:S03]  /*9270*/  @P1 IMAD.SHL.U32 R4, R241, 0x2, RZ ;  /* 0x00000002f1041824 */ /* 0x010fc600078e00ff */
[----:B------:R-:W-:-:S04]  /*9280*/  LEA.HI R52, R5, R0, RZ, 0x3 ;  /* 0x0000000005347211 */ /* 0x000fc800078f18ff */
[----:B------:R-:W-:Y:S01]  /*9290*/  LOP3.LUT R5, R52, 0xfffffff8, RZ, 0xc0, !PT ;  /* 0xfffffff834057812 */ /* 0x000fe200078ec0ff */
[----:B------:R1:W-:Y:S04]  /*92a0*/  @P1 LDGSTS.E.BYPASS.LTC128B.128 [R4+0x6100], [R8.64], !P3 ;  /* 0x0610000008041fae */ /* 0x0003e8000d901d4a */
[----:B------:R-:W-:Y:S01]  /*92b0*/  IMAD.IADD R51, R0, 0x1, -R5 ;  /* 0x0000000100337824 */ /* 0x000fe200078e0a05 */
[----:B------:R3:W-:Y:S01]  /*92c0*/  @P0 LDGSTS.E.BYPASS.LTC128B.128 [R10+0x6900], [R6.64], !P3 ;  /* 0x06900000060a0fae */ /* 0x0007e2000d901d4a */
[----:B------:R-:W-:-:S03]  /*92d0*/  ISETP.LT.AND P0, PT, RZ, c[0x0][0x27c], PT ;  /* 0x00009f00ff007a0c */ /* 0x000fc60003f01270 */
[----:B------:R-:W0:Y:S01]  /*92e0*/  LDGDEPBAR ;  /* 0x00000000000079af */ /* 0x000e220000000000 */
[----:B------:R-:W-:-:S05]  /*92f0*/  R2P PR, R51, 0x6 ;  /* 0x0000000633007804 */ /* 0x000fca0000000000 */
[----:B------:R-:W-:Y:S01]  /*9300*/  SEL R3, R3, 0xfffffff0, !P1 ;  /* 0xfffffff003037807 */ /* 0x000fe20004800000 */
[----:B-1----:R-:W-:-:S04]  /*9310*/  IMAD R4, R21, c[0x0][0x218], RZ ;  /* 0x0000860015047a24 */ /* 0x002fc800078e02ff */
[----:B------:R-:W-:Y:S02]  /*9320*/  IMAD R0, R19, c[0x0][0x21c], R4 ;  /* 0x0000870013007a24 */ /* 0x000fe400078e0204 */
[----:B------:R-:W-:Y:S02]  /*9330*/  IMAD.MOV.U32 R4, RZ, RZ, 0x20 ;  /* 0x00000020ff047424 */ /* 0x000fe400078e00ff */
[----:B------:R-:W-:-:S03]  /*9340*/  IMAD.IADD R61, R59, 0x1, R0 ;  /* 0x000000013b3d7824 */ /* 0x000fc600078e0200 */
[----:B------:R-:W-:Y:S02]  /*9350*/  SEL R4, R4, 0xffffffe0, !P2 ;  /* 0xffffffe004047807 */ /* 0x000fe40005000000 */
[----:B------:R3:W-:Y:S01]  /*9360*/  STL [R1+0xc], R61 ;  /* 0x00000c3d01007387 */ /* 0x0007e20000100800 */
[----:B------:R-:W-:Y:S05]  /*9370*/  @P0 BRA `(.L_x_100) ;  /* 0x0000002000000947 */ /* 0x000fea0003800000 */
[----:B------:R-:W-:-:S04]  /*9380*/  DEPBAR.LE SB0, 0x1 ;  /* 0x000080400000791a */ /* 0x000fc80000000000 */
[----:B------:R-:W-:Y:S05]  /*9390*/  BRA `(.L_x_101) ;  /* 0x000035c000007947 */ /* 0x000fea0003800000 */
.L_x_100:
[----:B-----5:R-:W-:Y:S01]  /*93a0*/  SHF.R.S32.HI R0, RZ, 0x1f, R167 ;  /* 0x0000001fff007819 */ /* 0x020fe200000114a7 */
[----:B------:R-:W-:Y:S01]  /*93b0*/  ULDC.U8 UR4, c[0x0][0x298] ;  /* 0x0000a60000047ab9 */ /* 0x000fe20000000000 */
[----:B---3--:R-:W-:Y:S01]  /*93c0*/  LEA.HI R10, R25, R216, RZ, 0x2 ;  /* 0x000000d8190a7211 */ /* 0x008fe200078f10ff */
[C---:B------:R-:W-:Y:S01]  /*93d0*/  IMAD.WIDE.U32 R6, R167.reuse, c[0x0][0x290], RZ ;  /* 0x0000a400a7067a25 */ /* 0x040fe200078e00ff */
[----:B------:R-:W-:Y:S01]  /*93e0*/  ISETP.NE.AND P2, PT, RZ, UR4, PT ;  /* 0x00000004ff007c0c */ /* 0x000fe2000bf45270 */
[----:B------:R-:W-:Y:S01]  /*93f0*/  BSSY B2, `(.L_x_101) ;  /* 0x0000356000027945 */ /* 0x000fe20003800000 */
[----:B------:R-:W-:Y:S01]  /*9400*/  SHF.R.S32.HI R41, RZ, 0x2, R10 ;  /* 0x00000002ff297819 */ /* 0x000fe2000001140a */
[----:B------:R-:W-:Y:S01]  /*9410*/  IMAD R2, R0, c[0x0][0x280], RZ ;  /* 0x0000a00000027a24 */ /* 0x000fe200078e02ff */
[----:B------:R-:W-:Y:S01]  /*9420*/  LEA R16, P0, R6, c[0x0][0x288], 0x1 ;  /* 0x0000a20006107a11 */ /* 0x000fe200078008ff */
[----:B------:R-:W-:Y:S02]  /*9430*/  IMAD R0, R0, c[0x0][0x290], RZ ;  /* 0x0000a40000007a24 */ /* 0x000fe400078e02ff */
[----:B------:R-:W-:-:S02]  /*9440*/  IMAD R5, R167, c[0x0][0x284], R2 ;  /* 0x0000a100a7057a24 */ /* 0x000fc400078e0202 */
[C---:B------:R-:W-:Y:S01]  /*9450*/  IMAD R2, R167.reuse, c[0x0][0x294], R0 ;  /* 0x0000a500a7027a24 */ /* 0x040fe200078e0200 */
[----:B------:R-:W-:Y:S01]  /*9460*/  LOP3.LUT R0, R10, 0xfffffffc, RZ, 0xc0, !PT ;  /* 0xfffffffc0a007812 */ /* 0x000fe200078ec0ff */
[----:B------:R-:W-:-:S03]  /*9470*/  IMAD.WIDE.U32 R8, R167, c[0x0][0x280], RZ ;  /* 0x0000a000a7087a25 */ /* 0x000fc600078e00ff */
[----:B------:R-:W-:Y:S01]  /*9480*/  IADD3 R0, -R0, R216, RZ ;  /* 0x000000d800007210 */ /* 0x000fe20007ffe1ff */
[----:B------:R-:W-:Y:S01]  /*9490*/  IMAD.IADD R2, R2, 0x1, R7 ;  /* 0x0000000102027824 */ /* 0x000fe200078e0207 */
[----:B------:R-:W-:Y:S01]  /*94a0*/  LEA R18, P1, R8, c[0x0][0x270], 0x1 ;  /* 0x00009c0008127a11 */ /* 0x000fe200078208ff */
[----:B------:R-:W-:Y:S01]  /*94b0*/  IMAD.IADD R5, R5, 0x1, R9 ;  /* 0x0000000105057824 */ /* 0x000fe200078e0209 */
[----:B------:R-:W-:Y:S02]  /*94c0*/  SHF.L.U32 R25, R0, 0x3, RZ ;  /* 0x0000000300197819 */ /* 0x000fe400000006ff */
[----:B------:R-:W-:Y:S01]  /*94d0*/  LEA.HI.X R17, R6, c[0x0][0x28c], R2, 0x1, P0 ;  /* 0x0000a30006117a11 */ /* 0x000fe200000f0c02 */
[----:B------:R-:W-:Y:S01]  /*94e0*/  IMAD R2, R214, 0x80, R41 ;  /* 0x00000080d6027824 */ /* 0x000fe200078e0229 */
[----:B------:R-:W-:Y:S01]  /*94f0*/  LEA.HI.X R19, R8, c[0x0][0x274], R5, 0x1, P1 ;  /* 0x00009d0008137a11 */ /* 0x000fe200008f0c05 */
[----:B------:R-:W-:Y:S05]  /*9500*/  @!P2 BRA `(.L_x_102) ;  /* 0x00001a200000a947 */ /* 0x000fea0003800000 */
[----:B------:R-:W-:Y:S01]  /*9510*/  ISETP.GE.AND P0, PT, R2, R23, PT ;  /* 0x000000170200720c */ /* 0x000fe20003f06270 */
[----:B------:R-:W-:Y:S01]  /*9520*/  BSSY B0, `(.L_x_103) ;  /* 0x0000017000007945 */ /* 0x000fe20003800000 */
[----:B------:R-:W-:Y:S01]  /*9530*/  SHF.L.U32 R24, R0, 0x2, RZ ;  /* 0x0000000200187819 */ /* 0x000fe200000006ff */
[----:B------:R-:W-:Y:S01]  /*9540*/  CS2R R8, SRZ ;  /* 0x0000000000087805 */ /* 0x000fe2000001ff00 */
[----:B------:R-:W-:Y:S01]  /*9550*/  CS2R R12, SRZ ;  /* 0x00000000000c7805 */ /* 0x000fe2000001ff00 */
[----:B------:R-:W-:Y:S01]  /*9560*/  CS2R R6, SRZ ;  /* 0x0000000000067805 */ /* 0x000fe2000001ff00 */
[----:B------:R-:W-:-:S07]  /*9570*/  CS2R R10, SRZ ;  /* 0x00000000000a7805 */ /* 0x000fce000001ff00 */
[----:B------:R-:W-:Y:S05]  /*9580*/  @P0 BRA `(.L_x_104) ;  /* 0x0000010000000947 */ /* 0x000fea0003800000 */
[C---:B------:R-:W-:Y:S01]  /*9590*/  IADD3 R2, R24.reuse, 0x10, RZ ;  /* 0x0000001018027810 */ /* 0x040fe20007ffe0ff */
[----:B------:R-:W-:Y:S01]  /*95a0*/  CS2R R8, SRZ ;  /* 0x0000000000087805 */ /* 0x000fe2000001ff00 */
[----:B------:R-:W-:Y:S01]  /*95b0*/  ISETP.GE.AND P1, PT, R24, c[0x0][0x27c], PT ;  /* 0x00009f0018007a0c */ /* 0x000fe20003f26270 */
[----:B------:R-:W-:Y:S01]  /*95c0*/  CS2R R6, SRZ ;  /* 0x0000000000067805 */ /* 0x000fe2000001ff00 */
[----:B------:R-:W-:-:S11]  /*95d0*/  ISETP.GE.AND P0, PT, R2, c[0x0][0x27c], PT ;  /* 0x00009f0002007a0c */ /* 0x000fd60003f06270 */
[----:B------:R-:W-:Y:S02]  /*95e0*/  @!P1 IMAD.WIDE R20, R24, 0x2, R18 ;  /* 0x0000000218149825 */ /* 0x000fe400078e0212 */
[----:B------:R-:W-:-:S03]  /*95f0*/  @!P0 SHF.R.S32.HI R0, RZ, 0x1f, R2 ;  /* 0x0000001fff008819 */ /* 0x000fc60000011402 */
[----:B------:R1:W5:Y:S01]  /*9600*/  @!P1 LD.E.64 R12, [R20.64] ;  /* 0x0000000a140c9980 */ /* 0x000362000c101b00 */
[----:B------:R-:W-:-:S04]  /*9610*/  @!P0 LEA.HI R0, R0, R2, RZ, 0x2 ;  /* 0x0000000200008211 */ /* 0x000fc800078f10ff */
[----:B------:R-:W-:-:S05]  /*9620*/  @!P0 LOP3.LUT R0, R0, 0xfffffffc, RZ, 0xc0, !PT ;  /* 0xfffffffc00008812 */ /* 0x000fca00078ec0ff */
[----:B------:R-:W-:-:S04]  /*9630*/  @!P0 IMAD.WIDE R14, R0, 0x2, R16 ;  /* 0x00000002000e8825 */ /* 0x000fc800078e0210 */
[----:B------:R-:W-:Y:S01]  /*9640*/  @!P0 IMAD.WIDE R18, R0, 0x2, R18 ;  /* 0x0000000200128825 */ /* 0x000fe200078e0212 */
[----:B------:R1:W5:Y:S03]  /*9650*/  @!P0 LD.E.64 R6, [R14.64] ;  /* 0x0000000a0e068980 */ /* 0x000366000c101b00 */
[----:B------:R-:W-:Y:S01]  /*9660*/  @!P1 IMAD.WIDE R16, R24, 0x2, R16 ;  /* 0x0000000218109825 */ /* 0x000fe200078e0210 */
[----:B------:R1:W5:Y:S04]  /*9670*/  @!P0 LD.E.64 R8, [R18.64] ;  /* 0x0000000a12088980 */ /* 0x000368000c101b00 */
[----:B------:R1:W5:Y:S02]  /*9680*/  @!P1 LD.E.64 R10, [R16.64] ;  /* 0x0000000a100a9980 */ /* 0x000364000c101b00 */
.L_x_104:
[----:B------:R-:W-:Y:S05]  /*9690*/  BSYNC B0 ;  /* 0x0000000000007941 */ /* 0x000fea0003800000 */
.L_x_103:
[----:B------:R-:W-:Y:S01]  /*96a0*/  SHF.R.S32.HI R5, RZ, 0x1f, R41 ;  /* 0x0000001fff057819 */ /* 0x000fe20000011429 */
[----:B-----5:R-:W-:Y:S01]  /*96b0*/  IMAD.MOV.U32 R22, RZ, RZ, R12 ;  /* 0x000000ffff167224 */ /* 0x020fe200078e000c */
[--C-:B-1----:R-:W-:Y:S01]  /*96c0*/  SHF.R.U64 R21, R12, 0x10, R13.reuse ;  /* 0x000000100c157819 */ /* 0x102fe2000000120d */
[----:B------:R-:W-:Y:S01]  /*96d0*/  IMAD.MOV.U32 R14, RZ, RZ, R10 ;  /* 0x000000ffff0e7224 */ /* 0x000fe200078e000a */
[----:B------:R-:W-:Y:S01]  /*96e0*/  LEA.HI R5, R5, R41, RZ, 0x3 ;  /* 0x0000002905057211 */ /* 0x000fe200078f18ff */
[----:B------:R-:W-:Y:S01]  /*96f0*/  IMAD.MOV.U32 R20, RZ, RZ, R13 ;  /* 0x000000ffff147224 */ /* 0x000fe200078e000d */
[----:B------:R-:W-:Y:S01]  /*9700*/  SHF.R.U64 R12, R10, 0x10, R11 ;  /* 0x000000100a0c7819 */ /* 0x000fe2000000120b */
[----:B------:R-:W-:Y:S01]  /*9710*/  IMAD R10, R214, -0x80, R23 ;  /* 0xffffff80d60a7824 */ /* 0x000fe200078e0217 */
[----:B------:R-:W-:Y:S01]  /*9720*/  LOP3.LUT R5, R5, 0xfffffff8, RZ, 0xc0, !PT ;  /* 0xfffffff805057812 */ /* 0x000fe200078ec0ff */
[----:B------:R-:W-:Y:S01]  /*9730*/  IMAD.MOV.U32 R19, RZ, RZ, R8 ;  /* 0x000000ffff137224 */ /* 0x000fe200078e0008 */
[----:B------:R-:W-:Y:S01]  /*9740*/  SHF.R.U32.HI R16, RZ, 0x10, R13 ;  /* 0x00000010ff107819 */ /* 0x000fe2000001160d */
[----:B------:R-:W-:Y:S01]  /*9750*/  IMAD.MOV.U32 R18, RZ, RZ, R9 ;  /* 0x000000ffff127224 */ /* 0x000fe200078e0009 */
[----:B------:R-:W-:Y:S01]  /*9760*/  IMNMX R30, R10, 0x80, PT ;  /* 0x000000800a1e7817 */ /* 0x000fe20003800200 */
[C---:B------:R-:W-:Y:S01]  /*9770*/  IMAD.IADD R5, R41.reuse, 0x1, -R5 ;  /* 0x0000000129057824 */ /* 0x040fe200078e0a05 */
[----:B------:R-:W-:Y:S01]  /*9780*/  SHF.R.U64 R17, R8, 0x10, R9 ;  /* 0x0000001008117819 */ /* 0x000fe20000001209 */
[----:B------:R-:W-:Y:S01]  /*9790*/  IMAD.MOV.U32 R13, RZ, RZ, R11 ;  /* 0x000000ffff0d7224 */ /* 0x000fe200078e000b */
[----:B------:R-:W-:Y:S01]  /*97a0*/  ISETP.GE.AND P0, PT, R41, R30, PT ;  /* 0x0000001e2900720c */ /* 0x000fe20003f06270 */
[C---:B------:R-:W-:Y:S01]  /*97b0*/  IMAD.SHL.U32 R0, R5.reuse, 0x40, RZ ;  /* 0x0000004005007824 */ /* 0x040fe200078e00ff */
[----:B------:R-:W-:Y:S01]  /*97c0*/  LOP3.LUT P1, RZ, R5, 0x4, RZ, 0xc0, !PT ;  /* 0x0000000405ff7812 */ /* 0x000fe2000782c0ff */
[----:B------:R-:W-:Y:S01]  /*97d0*/  IMAD.MOV.U32 R8, RZ, RZ, R7 ;  /* 0x000000ffff087224 */ /* 0x000fe200078e0007 */
[----:B------:R-:W-:Y:S01]  /*97e0*/  SHF.R.U32.HI R15, RZ, 0x10, R9 ;  /* 0x00000010ff0f7819 */ /* 0x000fe20000011609 */
[----:B------:R-:W-:Y:S01]  /*97f0*/  IMAD.MOV.U32 R9, RZ, RZ, R6 ;  /* 0x000000ffff097224 */ /* 0x000fe200078e0006 */
[----:B------:R-:W-:Y:S01]  /*9800*/  LOP3.LUT R0, R0, 0x1c0, RZ, 0xc0, !PT ;  /* 0x000001c000007812 */ /* 0x000fe200078ec0ff */
[----:B------:R-:W-:-:S04]  /*9810*/  DEPBAR.LE SB0, 0x1 ;  /* 0x000080400000791a */ /* 0x000fc80000000000 */
[----:B------:R-:W-:Y:S01]  /*9820*/  LOP3.LUT R2, R0, 0x18, R25, 0xf8, !PT ;  /* 0x0000001800027812 */ /* 0x000fe200078ef819 */
[----:B------:R-:W-:Y:S01]  /*9830*/  BSSY B1, `(.L_x_105) ;  /* 0x0000068000017945 */ /* 0x000fe20003800000 */
[----:B------:R-:W-:Y:S02]  /*9840*/  SHF.R.U32.HI R0, RZ, 0x3, R0 ;  /* 0x00000003ff007819 */ /* 0x000fe40000011600 */
[----:B------:R-:W-:Y:S02]  /*9850*/  SHF.R.U32.HI R11, RZ, 0x10, R11 ;  /* 0x00000010ff0b7819 */ /* 0x000fe4000001160b */
[----:B------:R-:W-:Y:S02]  /*9860*/  LOP3.LUT R0, R2, R0, RZ, 0x3c, !PT ;  /* 0x0000000002007212 */ /* 0x000fe400078e3cff */
[--C-:B------:R-:W-:Y:S02]  /*9870*/  SHF.R.U64 R6, R6, 0x10, R7.reuse ;  /* 0x0000001006067819 */ /* 0x100fe40000001207 */
[----:B------:R-:W-:Y:S01]  /*9880*/  SHF.R.U32.HI R5, RZ, 0x10, R7 ;  /* 0x00000010ff057819 */ /* 0x000fe20000011607 */
[----:B------:R-:W-:Y:S01]  /*9890*/  IMAD R0, R55, 0x200, R0 ;  /* 0x0000020037007824 */ /* 0x000fe200078e0200 */
[----:B------:R-:W-:-:S02]  /*98a0*/  PRMT R21, R22, 0x5410, R21 ;  /* 0x0000541016157816 */ /* 0x000fc40000000015 */
[----:B------:R-:W-:Y:S02]  /*98b0*/  PRMT R22, R20, 0x5410, R16 ;  /* 0x0000541014167816 */ /* 0x000fe40000000010 */
[C---:B------:R-:W-:Y:S02]  /*98c0*/  IADD3 R2, R0.reuse, 0x20, RZ ;  /* 0x0000002000027810 */ /* 0x040fe40007ffe0ff */
[----:B------:R-:W-:Y:S02]  /*98d0*/  @P1 IADD3 R2, R0, -0x20, RZ ;  /* 0xffffffe000021810 */ /* 0x000fe40007ffe0ff */
[----:B------:R-:W-:Y:S02]  /*98e0*/  PRMT R25, R19, 0x5410, R17 ;  /* 0x0000541013197816 */ /* 0x000fe40000000011 */
[----:B------:R-:W-:Y:S02]  /*98f0*/  PRMT R28, R18, 0x5410, R15 ;  /* 0x00005410121c7816 */ /* 0x000fe4000000000f */
[----:B------:R-:W-:-:S02]  /*9900*/  PRMT R19, R14, 0x5410, R12 ;  /* 0x000054100e137816 */ /* 0x000fc4000000000c */
[----:B------:R-:W-:Y:S02]  /*9910*/  PRMT R20, R13, 0x5410, R11 ;  /* 0x000054100d147816 */ /* 0x000fe4000000000b */
[----:B------:R-:W-:Y:S02]  /*9920*/  LEA R26, R0, 0x7100, 0x1 ;  /* 0x00007100001a7811 */ /* 0x000fe400078e08ff */
[----:B------:R-:W-:Y:S02]  /*9930*/  LEA R29, R2, 0x7100, 0x1 ;  /* 0x00007100021d7811 */ /* 0x000fe400078e08ff */
[----:B------:R-:W-:Y:S02]  /*9940*/  PRMT R23, R9, 0x5410, R6 ;  /* 0x0000541009177816 */ /* 0x000fe40000000006 */
[----:B------:R-:W-:Y:S01]  /*9950*/  PRMT R27, R8, 0x5410, R5 ;  /* 0x00005410081b7816 */ /* 0x000fe20000000005 */
[----:B------:R-:W-:Y:S06]  /*9960*/  BAR.SYNC.DEFER_BLOCKING 0x0 ;  /* 0x0000000000007b1d */ /* 0x000fec0000010000 */
[----:B------:R-:W-:Y:S05]  /*9970*/  @P0 BRA `(.L_x_106) ;  /* 0x0000053000000947 */ /* 0x000fea0003800000 */
[----:B------:R-:W-:Y:S01]  /*9980*/  ISETP.GE.AND P0, PT, R24, c[0x0][0x27c], PT ;  /* 0x00009f0018007a0c */ /* 0x000fe20003f06270 */
[----:B------:R-:W-:-:S12]  /*9990*/  BSSY B0, `(.L_x_107) ;  /* 0x0000028000007945 */ /* 0x000fd80003800000 */
[----:B------:R-:W-:Y:S05]  /*99a0*/  @P0 BRA `(.L_x_108) ;  /* 0x0000026000000947 */ /* 0x000fea0003800000 */
[----:B------:R-:W1:Y:S01]  /*99b0*/  LDS.128 R8, [R26] ;  /* 0x000000001a087984 */ /* 0x000e620000000c00 */
[----:B------:R-:W-:Y:S01]  /*99c0*/  SHF.L.U32 R5, R21, 0x10, RZ ;  /* 0x0000001015057819 */ /* 0x000fe200000006ff */
[----:B------:R-:W-:Y:S01]  /*99d0*/  IMAD.U32 R0, R19, 0x10000, RZ ;  /* 0x0001000013007824 */ /* 0x000fe200078e00ff */
[----:B------:R-:W-:Y:S02]  /*99e0*/  LOP3.LUT R2, R21, 0xffff0000, RZ, 0xc0, !PT ;  /* 0xffff000015027812 */ /* 0x000fe400078ec0ff */
[C---:B-1----:R-:W-:Y:S01]  /*99f0*/  SHF.L.U32 R7, R8.reuse, 0x10, RZ ;  /* 0x0000001008077819 */ /* 0x042fe200000006ff */
[----:B------:R-:W-:Y:S01]  /*9a00*/  IMAD.U32 R16, R11, 0x10000, RZ ;  /* 0x000100000b107824 */ /* 0x000fe200078e00ff */
[----:B------:R-:W-:Y:S02]  /*9a10*/  LOP3.LUT R6, R8, 0xffff0000, RZ, 0xc0, !PT ;  /* 0xffff000008067812 */ /* 0x000fe400078ec0ff */
[C---:B------:R-:W-:Y:S02]  /*9a20*/  SHF.L.U32 R13, R9.reuse, 0x10, RZ ;  /* 0x00000010090d7819 */ /* 0x040fe400000006ff */
[----:B------:R-:W-:Y:S01]  /*9a30*/  LOP3.LUT R8, R9, 0xffff0000, RZ, 0xc0, !PT ;  /* 0xffff000009087812 */ /* 0x000fe200078ec0ff */
[----:B------:R-:W-:Y:S01]  /*9a40*/  FMUL.FTZ R14, R6, R0 ;  /* 0x00000000060e7220 */ /* 0x000fe20000410000 */
[----:B------:R-:W-:-:S02]  /*9a50*/  LOP3.LUT R9, R19, 0xffff0000, RZ, 0xc0, !PT ;  /* 0xffff000013097812 */ /* 0x000fc400078ec0ff */
[C---:B------:R-:W-:Y:S01]  /*9a60*/  SHF.L.U32 R15, R10.reuse, 0x10, RZ ;  /* 0x000000100a0f7819 */ /* 0x040fe200000006ff */
[-C--:B------:R-:W-:Y:S01]  /*9a70*/  FFMA.FTZ R18, R7, R5.reuse, -R14 ;  /* 0x0000000507127223 */ /* 0x080fe2000001080e */
[----:B------:R-:W-:Y:S01]  /*9a80*/  LOP3.LUT R12, R10, 0xffff0000, RZ, 0xc0, !PT ;  /* 0xffff00000a0c7812 */ /* 0x000fe200078ec0ff */
[----:B------:R-:W-:Y:S01]  /*9a90*/  FMUL.FTZ R10, R6, R5 ;  /* 0x00000005060a7220 */ /* 0x000fe20000410000 */
[----:B------:R-:W-:Y:S01]  /*9aa0*/  LOP3.LUT R11, R11, 0xffff0000, RZ, 0xc0, !PT ;  /* 0xffff00000b0b7812 */ /* 0x000fe200078ec0ff */
[-C--:B------:R-:W-:Y:S01]  /*9ab0*/  FMUL.FTZ R6, R8, R9.reuse ;  /* 0x0000000908067220 */ /* 0x080fe20000410000 */
[----:B------:R-:W-:Y:S01]  /*9ac0*/  LOP3.LUT R5, R22, 0xffff0000, RZ, 0xc0, !PT ;  /* 0xffff000016057812 */ /* 0x000fe200078ec0ff */
[----:B------:R-:W-:Y:S01]  /*9ad0*/  FFMA.FTZ R17, R7, R0, R10 ;  /* 0x0000000007117223 */ /* 0x000fe2000001000a */
[----:B------:R-:W-:Y:S01]  /*9ae0*/  LOP3.LUT R0, R20, 0xffff0000, RZ, 0xc0, !PT ;  /* 0xffff000014007812 */ /* 0x000fe200078ec0ff */
[-C--:B------:R-:W-:Y:S02]  /*9af0*/  FMUL.FTZ R8, R8, R2.reuse ;  /* 0x0000000208087220 */ /* 0x080fe40000410000 */
[C---:B------:R-:W-:Y:S01]  /*9b00*/  FFMA.FTZ R14, R13.reuse, R2, -R6 ;  /* 0x000000020d0e7223 */ /* 0x040fe20000010806 */
[----:B------:R-:W-:Y:S01]  /*9b10*/  SHF.L.U32 R2, R20, 0x10, RZ ;  /* 0x0000001014027819 */ /* 0x000fe200000006ff */
[----:B------:R-:W-:Y:S01]  /*9b20*/  FFMA.FTZ R13, R13, R9, R8 ;  /* 0x000000090d0d7223 */ /* 0x000fe20000010008 */
[----:B------:R-:W-:Y:S01]  /*9b30*/  SHF.L.U32 R6, R22, 0x10, RZ ;  /* 0x0000001016067819 */ /* 0x000fe200000006ff */
[----:B------:R-:W-:-:S02]  /*9b40*/  FMUL.FTZ R7, R11, R0 ;  /* 0x000000000b077220 */ /* 0x000fc40000410000 */
[C---:B------:R-:W-:Y:S02]  /*9b50*/  FMUL.FTZ R9, R12.reuse, R2 ;  /* 0x000000020c097220 */ /* 0x040fe40000410000 */
[-C--:B------:R-:W-:Y:S02]  /*9b60*/  FMUL.FTZ R8, R12, R6.reuse ;  /* 0x000000060c087220 */ /* 0x080fe40000410000 */
[-C--:B------:R-:W-:Y:S02]  /*9b70*/  FMUL.FTZ R11, R11, R5.reuse ;  /* 0x000000050b0b7220 */ /* 0x080fe40000410000 */
[----:B------:R-:W-:Y:S01]  /*9b80*/  FFMA.FTZ R6, R15, R6, -R9 ;  /* 0x000000060f067223 */ /* 0x000fe20000010809 */
[----:B------:R-:W-:Y:S01]  /*9b90*/  F2FP.BF16.PACK_AB R9, R13, R14 ;  /* 0x0000000e0d09723e */ /* 0x000fe200000010ff */
[----:B------:R-:W-:Y:S01]  /*9ba0*/  FFMA.FTZ R10, R15, R2, R8 ;  /* 0x000000020f0a7223 */ /* 0x000fe20000010008 */
[----:B------:R-:W-:Y:S01]  /*9bb0*/  F2FP.BF16.PACK_AB R8, R17, R18 ;  /* 0x000000121108723e */ /* 0x000fe200000010ff */
[----:B------:R-:W-:-:S02]  /*9bc0*/  FFMA.FTZ R7, R16, R5, -R7 ;  /* 0x0000000510077223 */ /* 0x000fc40000010807 */
[----:B------:R-:W-:Y:S01]  /*9bd0*/  FFMA.FTZ R11, R16, R0, R11 ;  /* 0x00000000100b7223 */ /* 0x000fe2000001000b */
[----:B------:R-:W-:-:S04]  /*9be0*/  F2FP.BF16.PACK_AB R10, R10, R6 ;  /* 0x000000060a0a723e */ /* 0x000fc800000010ff */
[----:B------:R-:W-:-:S05]  /*9bf0*/  F2FP.BF16.PACK_AB R11, R11, R7 ;  /* 0x000000070b0b723e */ /* 0x000fca00000010ff */
[----:B------:R1:W-:Y:S02]  /*9c00*/  STS.128 [R26], R8 ;  /* 0x000000081a007388 */ /* 0x0003e40000000c00 */
.L_x_108:
[----:B------:R-:W-:Y:S05]  /*9c10*/  BSYNC B0 ;  /* 0x0000000000007941 */ /* 0x000fea0003800000 */
.L_x_107:
[----:B------:R-:W-:-:S04]  /*9c20*/  IADD3 R0, R24, 0x10, RZ ;  /* 0x0000001018007810 */ /* 0x000fc80007ffe0ff */
[----:B------:R-:W-:-:S13]  /*9c30*/  ISETP.GE.AND P0, PT, R0, c[0x0][0x27c], PT ;  /* 0x00009f0000007a0c */ /* 0x000fda0003f06270 */
[----:B------:R-:W-:Y:S05]  /*9c40*/  @P0 BRA `(.L_x_106) ;  /* 0x0000026000000947 */ /* 0x000fea0003800000 */
[----:B-1----:R-:W1:Y:S01]  /*9c50*/  LDS.128 R8, [R29] ;  /* 0x000000001d087984 */ /* 0x002e620000000c00 */
        /* <DEDUP_REMOVED lines=20> */
[----:B------:R-:W-:Y:S01]  /*9da0*/  FFMA.FTZ R14, R13, R2, -R6 ;  /* 0x000000020d0e7223 */ /* 0x000fe20000010806 */
        /* <DEDUP_REMOVED lines=16> */
.L_x_106:
[----:B------:R-:W-:Y:S05]  /*9eb0*/  BSYNC B1 ;  /* 0x0000000000017941 */ /* 0x000fea0003800000 */
.L_x_105:
[----:B------:R-:W-:Y:S01]  /*9ec0*/  IADD3 R0, R41, 0x20, RZ ;  /* 0x0000002029007810 */ /* 0x000fe20007ffe0ff */
[----:B------:R-:W-:Y:S03]  /*9ed0*/  BSSY B1, `(.L_x_109) ;  /* 0x0000056000017945 */ /* 0x000fe60003800000 */
[----:B------:R-:W-:-:S13]  /*9ee0*/  ISETP.GE.AND P0, PT, R0, R30, PT ;  /* 0x0000001e0000720c */ /* 0x000fda0003f06270 */
[----:B------:R-:W-:Y:S05]  /*9ef0*/  @P0 BRA `(.L_x_110) ;  /* 0x0000053000000947 */ /* 0x000fea0003800000 */
[----:B------:R-:W-:Y:S01]  /*9f00*/  ISETP.GE.AND P0, PT, R24, c[0x0][0x27c], PT ;  /* 0x00009f0018007a0c */ /* 0x000fe20003f06270 */
[----:B------:R-:W-:-:S12]  /*9f10*/  BSSY B0, `(.L_x_111) ;  /* 0x0000028000007945 */ /* 0x000fd80003800000 */
[----:B------:R-:W-:Y:S05]  /*9f20*/  @P0 BRA `(.L_x_112) ;  /* 0x0000026000000947 */ /* 0x000fea0003800000 */
[----:B-1----:R-:W1:Y:S01]  /*9f30*/  LDS.128 R8, [R26+0x1000] ;  /* 0x001000001a087984 */ /* 0x002e620000000c00 */
        /* <DEDUP_REMOVED lines=11> */
[CC--:B------:R-:W-:Y:S01]  /*9ff0*/  FFMA.FTZ R18, R5.reuse, R7.reuse, -R14 ;  /* 0x0000000705127223 */ /* 0x0c0fe2000001080e */
[----:B------:R-:W-:Y:S01]  /*a000*/  LOP3.LUT R12, R10, 0xffff0000, RZ, 0xc0, !PT ;  /* 0xffff00000a0c7812 */ /* 0x000fe200078ec0ff */
[----:B------:R-:W-:Y:S01]  /*a010*/  FMUL.FTZ R10, R5, R6 ;  /* 0x00000006050a7220 */ /* 0x000fe20000410000 */
[----:B------:R-:W-:Y:S01]  /*a020*/  LOP3.LUT R11, R11, 0xffff0000, RZ, 0xc0, !PT ;  /* 0xffff00000b0b7812 */ /* 0x000fe200078ec0ff */
[CC--:B------:R-:W-:Y:S01]  /*a030*/  FMUL.FTZ R6, R9.reuse, R8.reuse ;  /* 0x0000000809067220 */ /* 0x0c0fe20000410000 */
[----:B------:R-:W-:Y:S01]  /*a040*/  LOP3.LUT R5, R22, 0xffff0000, RZ, 0xc0, !PT ;  /* 0xffff000016057812 */ /* 0x000fe200078ec0ff */
[----:B------:R-:W-:Y:S01]  /*a050*/  FFMA.FTZ R17, R0, R7, R10 ;  /* 0x0000000700117223 */ /* 0x000fe2000001000a */
[----:B------:R-:W-:Y:S01]  /*a060*/  LOP3.LUT R0, R20, 0xffff0000, RZ, 0xc0, !PT ;  /* 0xffff000014007812 */ /* 0x000fe200078ec0ff */
[C---:B------:R-:W-:Y:S02]  /*a070*/  FMUL.FTZ R8, R2.reuse, R8 ;  /* 0x0000000802087220 */ /* 0x040fe40000410000 */
[-C--:B------:R-:W-:Y:S01]  /*a080*/  FFMA.FTZ R14, R2, R13.reuse, -R6 ;  /* 0x0000000d020e7223 */ /* 0x080fe20000010806 */
[----:B------:R-:W-:Y:S01]  /*a090*/  SHF.L.U32 R2, R20, 0x10, RZ ;  /* 0x0000001014027819 */ /* 0x000fe200000006ff */
[----:B------:R-:W-:Y:S01]  /*a0a0*/  FFMA.FTZ R13, R9, R13, R8 ;  /* 0x0000000d090d7223 */ /* 0x000fe20000010008 */
[----:B------:R-:W-:Y:S01]  /*a0b0*/  SHF.L.U32 R6, R22, 0x10, RZ ;  /* 0x0000001016067819 */ /* 0x000fe200000006ff */
[----:B------:R-:W-:-:S02]  /*a0c0*/  FMUL.FTZ R7, R0, R11 ;  /* 0x0000000b00077220 */ /* 0x000fc40000410000 */
[-C--:B------:R-:W-:Y:S02]  /*a0d0*/  FMUL.FTZ R9, R2, R12.reuse ;  /* 0x0000000c02097220 */ /* 0x080fe40000410000 */
[C---:B------:R-:W-:Y:S02]  /*a0e0*/  FMUL.FTZ R8, R6.reuse, R12 ;  /* 0x0000000c06087220 */ /* 0x040fe40000410000 */
[----:B------:R-:W-:Y:S02]  /*a0f0*/  FMUL.FTZ R11, R5, R11 ;  /* 0x0000000b050b7220 */ /* 0x000fe40000410000 */
[-C--:B------:R-:W-:Y:S01]  /*a100*/  FFMA.FTZ R6, R6, R15.reuse, -R9 ;  /* 0x0000000f06067223 */ /* 0x080fe20000010809 */
[----:B------:R-:W-:Y:S01]  /*a110*/  F2FP.BF16.PACK_AB R9, R13, R14 ;  /* 0x0000000e0d09723e */ /* 0x000fe200000010ff */
[----:B------:R-:W-:Y:S01]  /*a120*/  FFMA.FTZ R10, R2, R15, R8 ;  /* 0x0000000f020a7223 */ /* 0x000fe20000010008 */
[----:B------:R-:W-:Y:S01]  /*a130*/  F2FP.BF16.PACK_AB R8, R17, R18 ;  /* 0x000000121108723e */ /* 0x000fe200000010ff */
[----:B------:R-:W-:-:S02]  /*a140*/  FFMA.FTZ R7, R5, R16, -R7 ;  /* 0x0000001005077223 */ /* 0x000fc40000010807 */
[----:B------:R-:W-:Y:S01]  /*a150*/  FFMA.FTZ R11, R0, R16, R11 ;  /* 0x00000010000b7223 */ /* 0x000fe2000001000b */
[----:B------:R-:W-:-:S04]  /*a160*/  F2FP.BF16.PACK_AB R10, R10, R6 ;  /* 0x000000060a0a723e */ /* 0x000fc800000010ff */
[----:B------:R-:W-:-:S05]  /*a170*/  F2FP.BF16.PACK_AB R11, R11, R7 ;  /* 0x000000070b0b723e */ /* 0x000fca00000010ff */
[----:B------:R1:W-:Y:S02]  /*a180*/  STS.128 [R26+0x1000], R8 ;  /* 0x001000081a007388 */ /* 0x0003e40000000c00 */
.L_x_112:
[----:B------:R-:W-:Y:S05]  /*a190*/  BSYNC B0 ;  /* 0x0000000000007941 */ /* 0x000fea0003800000 */
.L_x_111:
[----:B------:R-:W-:-:S04]  /*a1a0*/  IADD3 R0, R24, 0x10, RZ ;  /* 0x0000001018007810 */ /* 0x000fc80007ffe0ff */
[----:B------:R-:W-:-:S13]  /*a1b0*/  ISETP.GE.AND P0, PT, R0, c[0x0][0x27c], PT ;  /* 0x00009f0000007a0c */ /* 0x000fda0003f06270 */
        /* <DEDUP_REMOVED lines=17> */
[-C--:B------:R-:W-:Y:S01]  /*a2d0*/  FMUL.FTZ R6, R9, R8.reuse ;  /* 0x0000000809067220 */ /* 0x080fe20000410000 */
[----:B------:R-:W-:Y:S01]  /*a2e0*/  LOP3.LUT R5, R28, 0xffff0000, RZ, 0xc0, !PT ;  /* 0xffff00001c057812 */ /* 0x000fe200078ec0ff */
[----:B------:R-:W-:Y:S01]  /*a2f0*/  FFMA.FTZ R17, R0, R7, R10 ;  /* 0x0000000700117223 */ /* 0x000fe2000001000a */
[C---:B------:R-:W-:Y:S01]  /*a300*/  LOP3.LUT R0, R27.reuse, 0xffff0000, RZ, 0xc0, !PT ;  /* 0xffff00001b007812 */ /* 0x040fe200078ec0ff */
        /* <DEDUP_REMOVED lines=18> */
.L_x_110:
[----:B------:R-:W-:Y:S05]  /*a430*/  BSYNC B1 ;  /* 0x0000000000017941 */ /* 0x000fea0003800000 */
.L_x_109:
        /* <DEDUP_REMOVED lines=45> */
.L_x_116:
[----:B------:R-:W-:Y:S05]  /*a710*/  BSYNC B0 ;  /* 0x0000000000007941 */ /* 0x000fea0003800000 */
.L_x_115:
        /* <DEDUP_REMOVED lines=41> */
.L_x_114:
[----:B------:R-:W-:Y:S05]  /*a9b0*/  BSYNC B1 ;  /* 0x0000000000017941 */ /* 0x000fea0003800000 */
.L_x_113:
[----:B------:R-:W-:-:S04]  /*a9c0*/  IADD3 R0, R41, 0x60, RZ ;  /* 0x0000006029007810 */ /* 0x000fc80007ffe0ff */
        /* <DEDUP_REMOVED lines=43> */
.L_x_119:
[----:B------:R-:W-:Y:S05]  /*ac80*/  BSYNC B0 ;  /* 0x0000000000007941 */ /* 0x000fea0003800000 */
.L_x_118:
        /* <DEDUP_REMOVED lines=40> */
[----:B------:R1:W-:Y:S01]  /*af10*/  STS.128 [R29+0x3000], R8 ;  /* 0x003000081d007388 */ /* 0x0003e20000000c00 */
[----:B------:R-:W-:Y:S05]  /*af20*/  BRA `(.L_x_117) ;  /* 0x00001a2000007947 */ /* 0x000fea0003800000 */
.L_x_102:
[----:B------:R-:W-:Y:S01]  /*af30*/  ISETP.GE.AND P0, PT, R2, R23, PT ;  /* 0x000000170200720c */ /* 0x000fe20003f06270 */
[----:B------:R-:W-:Y:S01]  /*af40*/  BSSY B0, `(.L_x_120) ;  /* 0x000000d000007945 */ /* 0x000fe20003800000 */
[----:B------:R-:W-:Y:S01]  /*af50*/  CS2R R10, SRZ ;  /* 0x00000000000a7805 */ /* 0x000fe2000001ff00 */
[----:B------:R-:W-:Y:S01]  /*af60*/  CS2R R8, SRZ ;  /* 0x0000000000087805 */ /* 0x000fe2000001ff00 */
[----:B------:R-:W-:Y:S01]  /*af70*/  CS2R R14, SRZ ;  /* 0x00000000000e7805 */ /* 0x000fe2000001ff00 */
[----:B------:R-:W-:-:S08]  /*af80*/  CS2R R12, SRZ ;  /* 0x00000000000c7805 */ /* 0x000fd0000001ff00 */
[----:B------:R-:W-:Y:S05]  /*af90*/  @P0 BRA `(.L_x_121) ;  /* 0x0000007000000947 */ /* 0x000fea0003800000 */
[----:B------:R-:W-:Y:S01]  /*afa0*/  ISETP.GE.AND P0, PT, R25, c[0x0][0x27c], PT ;  /* 0x00009f0019007a0c */ /* 0x000fe20003f06270 */
[----:B------:R-:W-:-:S12]  /*afb0*/  CS2R R10, SRZ ;  /* 0x00000000000a7805 */ /* 0x000fd8000001ff00 */
[----:B------:R-:W-:Y:S05]  /*afc0*/  @P0 BRA `(.L_x_121) ;  /* 0x0000004000000947 */ /* 0x000fea0003800000 */
[----:B------:R-:W-:-:S04]  /*afd0*/  IMAD.WIDE R12, R25, 0x2, R18 ;  /* 0x00000002190c7825 */ /* 0x000fc800078e0212 */
[----:B------:R-:W-:Y:S02]  /*afe0*/  IMAD.WIDE R8, R25, 0x2, R16 ;  /* 0x0000000219087825 */ /* 0x000fe400078e0210 */
[----:B------:R-:W5:Y:S04]  /*aff0*/  LD.E.128 R12, [R12.64] ;  /* 0x0000000a0c0c7980 */ /* 0x000f68000c101d00 */
[----:B------:R-:W5:Y:S02]  /*b000*/  LD.E.128 R8, [R8.64] ;  /* 0x0000000a08087980 */ /* 0x000f64000c101d00 */
.L_x_121:
[----:B------:R-:W-:Y:S05]  /*b010*/  BSYNC B0 ;  /* 0x0000000000007941 */ /* 0x000fea0003800000 */
.L_x_120:
[----:B------:R-:W-:Y:S01]  /*b020*/  IMAD R0, R214, -0x80, R23 ;  /* 0xffffff80d6007824 */ /* 0x000fe200078e0217 */
[----:B------:R-:W-:Y:S01]  /*b030*/  ISETP.GE.AND P0, PT, R25, c[0x0][0x27c], PT ;  /* 0x00009f0019007a0c */ /* 0x000fe20003f06270 */
[--C-:B-----5:R-:W-:Y:S01]  /*b040*/  IMAD.MOV.U32 R21, RZ, RZ, R13.reuse ;  /* 0x000000ffff157224 */ /* 0x120fe200078e000d */
[--C-:B------:R-:W-:Y:S01]  /*b050*/  SHF.R.U64 R20, R12, 0x10, R13.reuse ;  /* 0x000000100c147819 */ /* 0x100fe2000000120d */
[----:B------:R-:W-:Y:S01]  /*b060*/  IMAD.MOV.U32 R19, RZ, RZ, R14 ;  /* 0x000000ffff137224 */ /* 0x000fe200078e000e */
[----:B------:R-:W-:Y:S01]  /*b070*/  IMNMX R48, R0, 0x80, PT ;  /* 0x0000008000307817 */ /* 0x000fe20003800200 */
[----:B------:R-:W-:Y:S01]  /*b080*/  IMAD.MOV.U32 R22, RZ, RZ, R12 ;  /* 0x000000ffff167224 */ /* 0x000fe200078e000c */
[----:B------:R-:W-:Y:S01]  /*b090*/  SHF.R.U32.HI R16, RZ, 0x10, R13 ;  /* 0x00000010ff107819 */ /* 0x000fe2000001160d */
[----:B------:R-:W-:Y:S01]  /*b0a0*/  IMAD.MOV.U32 R18, RZ, RZ, R15 ;  /* 0x000000ffff127224 */ /* 0x000fe200078e000f */
[----:B------:R-:W-:Y:S01]  /*b0b0*/  ISETP.GE.OR P1, PT, R41, R48, P0 ;  /* 0x000000302900720c */ /* 0x000fe20000726670 */
[----:B------:R-:W-:Y:S01]  /*b0c0*/  IMAD.MOV.U32 R13, RZ, RZ, R9 ;  /* 0x000000ffff0d7224 */ /* 0x000fe200078e0009 */
[--C-:B------:R-:W-:Y:S01]  /*b0d0*/  SHF.R.U64 R17, R14, 0x10, R15.reuse ;  /* 0x000000100e117819 */ /* 0x100fe2000000120f */
[----:B------:R-:W-:Y:S01]  /*b0e0*/  IMAD.MOV.U32 R14, RZ, RZ, R8 ;  /* 0x000000ffff0e7224 */ /* 0x000fe200078e0008 */
[----:B------:R-:W-:Y:S01]  /*b0f0*/  SHF.R.U32.HI R12, RZ, 0x10, R15 ;  /* 0x00000010ff0c7819 */ /* 0x000fe2000001160f */
[----:B------:R-:W-:Y:S01]  /*b100*/  IMAD.MOV.U32 R7, RZ, RZ, R10 ;  /* 0x000000ffff077224 */ /* 0x000fe200078e000a */
[----:B------:R-:W-:-:S04]  /*b110*/  DEPBAR.LE SB0, 0x1 ;  /* 0x000080400000791a */ /* 0x000fc80000000000 */
[----:B------:R-:W-:Y:S01]  /*b120*/  IMAD.MOV.U32 R5, RZ, RZ, R11 ;  /* 0x000000ffff057224 */ /* 0x000fe200078e000b */
[--C-:B------:R-:W-:Y:S01]  /*b130*/  SHF.R.U64 R8, R8, 0x10, R9.reuse ;  /* 0x0000001008087819 */ /* 0x100fe20000001209 */
[----:B------:R-:W-:Y:S01]  /*b140*/  BSSY B0, `(.L_x_122) ;  /* 0x0000065000007945 */ /* 0x000fe20003800000 */
[----:B------:R-:W-:Y:S02]  /*b150*/  SHF.R.U32.HI R6, RZ, 0x10, R9 ;  /* 0x00000010ff067819 */ /* 0x000fe40000011609 */
[--C-:B------:R-:W-:Y:S02]  /*b160*/  SHF.R.U64 R2, R10, 0x10, R11.reuse ;  /* 0x000000100a027819 */ /* 0x100fe4000000120b */
[----:B------:R-:W-:Y:S02]  /*b170*/  SHF.R.U32.HI R0, RZ, 0x10, R11 ;  /* 0x00000010ff007819 */ /* 0x000fe4000001160b */
[----:B------:R-:W-:Y:S02]  /*b180*/  PRMT R42, R22, 0x5410, R20 ;  /* 0x00005410162a7816 */ /* 0x000fe40000000014 */
[----:B------:R-:W-:-:S02]  /*b190*/  PRMT R46, R21, 0x5410, R16 ;  /* 0x00005410152e7816 */ /* 0x000fc40000000010 */
[----:B------:R-:W-:Y:S02]  /*b1a0*/  PRMT R37, R19, 0x5410, R17 ;  /* 0x0000541013257816 */ /* 0x000fe40000000011 */
[----:B------:R-:W-:Y:S02]  /*b1b0*/  PRMT R45, R18, 0x5410, R12 ;  /* 0x00005410122d7816 */ /* 0x000fe4000000000c */
[----:B------:R-:W-:Y:S02]  /*b1c0*/  PRMT R40, R14, 0x5410, R8 ;  /* 0x000054100e287816 */ /* 0x000fe40000000008 */
[----:B------:R-:W-:Y:S02]  /*b1d0*/  PRMT R43, R13, 0x5410, R6 ;  /* 0x000054100d2b7816 */ /* 0x000fe40000000006 */
[----:B------:R-:W-:Y:S02]  /*b1e0*/  PRMT R36, R7, 0x5410, R2 ;  /* 0x0000541007247816 */ /* 0x000fe40000000002 */
[----:B------:R-:W-:Y:S01]  /*b1f0*/  PRMT R44, R5, 0x5410, R0 ;  /* 0x00005410052c7816 */ /* 0x000fe20000000000 */
[----:B------:R-:W-:Y:S06]  /*b200*/  BAR.SYNC.DEFER_BLOCKING 0x0 ;  /* 0x0000000000007b1d */ /* 0x000fec0000010000 */
[----:B------:R-:W-:Y:S05]  /*b210*/  @P1 BRA `(.L_x_123) ;  /* 0x0000057000001947 */ /* 0x000fea0003800000 */
[----:B------:R-:W-:Y:S01]  /*b220*/  SHF.L.U32 R0, R41, 0x6, RZ ;  /* 0x0000000629007819 */ /* 0x000fe200000006ff */
[----:B------:R-:W-:Y:S01]  /*b230*/  IMAD.SHL.U32 R7, R55, 0x200, RZ ;  /* 0x0000020037077824 */ /* 0x000fe200078e00ff */
[----:B------:R-:W-:-:S02]  /*b240*/  IADD3 R6, R25, c[0x0][0x27c], RZ ;  /* 0x00009f0019067a10 */ /* 0x000fc40007ffe0ff */
[----:B------:R-:W-:-:S04]  /*b250*/  LOP3.LUT R0, R0, 0x1c0, RZ, 0xc0, !PT ;  /* 0x000001c000007812 */ /* 0x000fc800078ec0ff */
[C---:B------:R-:W-:Y:S02]  /*b260*/  LOP3.LUT R2, R0.reuse, 0x38, R25, 0xf8, !PT ;  /* 0x0000003800027812 */ /* 0x040fe400078ef819 */
[----:B------:R-:W-:Y:S02]  /*b270*/  SHF.R.U32.HI R5, RZ, 0x3, R0 ;  /* 0x00000003ff057819 */ /* 0x000fe40000011600 */
[----:B------:R-:W-:Y:S02]  /*b280*/  LOP3.LUT R0, R0, 0x38, R6, 0xf8, !PT ;  /* 0x0000003800007812 */ /* 0x000fe400078ef806 */
[C-C-:B------:R-:W-:Y:S02]  /*b290*/  LOP3.LUT R2, R7.reuse, R2, R5.reuse, 0xf6, !PT ;  /* 0x0000000207027212 */ /* 0x140fe400078ef605 */
[----:B------:R-:W-:Y:S02]  /*b2a0*/  LOP3.LUT R0, R7, R0, R5, 0xf6, !PT ;  /* 0x0000000007007212 */ /* 0x000fe400078ef605 */
[----:B------:R-:W-:-:S02]  /*b2b0*/  SHF.L.U32 R32, R2, 0x1, RZ ;  /* 0x0000000102207819 */ /* 0x000fc400000006ff */
[----:B------:R-:W-:Y:S01]  /*b2c0*/  SHF.L.U32 R6, R40, 0x10, RZ ;  /* 0x0000001028067819 */ /* 0x000fe200000006ff */
[----:B------:R-:W-:Y:S02]  /*b2d0*/  IMAD.SHL.U32 R31, R0, 0x2, RZ ;  /* 0x00000002001f7824 */ /* 0x000fe400078e00ff */
[----:B------:R-:W1:Y:S01]  /*b2e0*/  LDS.128 R12, [R32+0x7100] ;  /* 0x00710000200c7984 */ /* 0x000e620000000c00 */
[----:B------:R-:W-:-:S03]  /*b2f0*/  IMAD.U32 R0, R42, 0x10000, RZ ;  /* 0x000100002a007824 */ /* 0x000fc600078e00ff */
[----:B------:R-:W2:Y:S01]  /*b300*/  LDS.128 R8, [R31+0x7100] ;  /* 0x007100001f087984 */ /* 0x000ea20000000c00 */
[C---:B-1----:R-:W-:Y:S01]  /*b310*/  SHF.L.U32 R16, R12.reuse, 0x10, RZ ;  /* 0x000000100c107819 */ /* 0x042fe200000006ff */
[----:B------:R-:W-:Y:S01]  /*b320*/  IMAD.U32 R21, R13, 0x10000, RZ ;  /* 0x000100000d157824 */ /* 0x000fe200078e00ff */
[----:B------:R-:W-:Y:S01]  /*b330*/  LOP3.LUT R18, R12, 0xffff0000, RZ, 0xc0, !PT ;  /* 0xffff00000c127812 */ /* 0x000fe200078ec0ff */
[----:B------:R-:W-:Y:S01]  /*b340*/  IMAD.U32 R24, R15, 0x10000, RZ ;  /* 0x000100000f187824 */ /* 0x000fe200078e00ff */
[C---:B--2---:R-:W-:Y:S01]  /*b350*/  SHF.L.U32 R2, R8.reuse, 0x10, RZ ;  /* 0x0000001008027819 */ /* 0x044fe200000006ff */
[C---:B------:R-:W-:Y:S01]  /*b360*/  IMAD.U32 R19, R9.reuse, 0x10000, RZ ;  /* 0x0001000009137824 */ /* 0x040fe200078e00ff */
[----:B------:R-:W-:Y:S02]  /*b370*/  LOP3.LUT R23, R9, 0xffff0000, RZ, 0xc0, !PT ;  /* 0xffff000009177812 */ /* 0x000fe400078ec0ff */
[----:B------:R-:W-:Y:S01]  /*b380*/  LOP3.LUT R12, R8, 0xffff0000, RZ, 0xc0, !PT ;  /* 0xffff0000080c7812 */ /* 0x000fe200078ec0ff */
[----:B------:R-:W-:Y:S01]  /*b390*/  FMUL.FTZ R5, R2, R6 ;  /* 0x0000000602057220 */ /* 0x000fe20000410000 */
[----:B------:R-:W-:Y:S01]  /*b3a0*/  LOP3.LUT R9, R40, 0xffff0000, RZ, 0xc0, !PT ;  /* 0xffff000028097812 */ /* 0x000fe200078ec0ff */
[-C--:B------:R-:W-:Y:S01]  /*b3b0*/  FMUL.FTZ R7, R2, R0.reuse ;  /* 0x0000000002077220 */ /* 0x080fe20000410000 */
[----:B------:R-:W-:Y:S01]  /*b3c0*/  LOP3.LUT R2, R42, 0xffff0000, RZ, 0xc0, !PT ;  /* 0xffff00002a027812 */ /* 0x000fe200078ec0ff */
[----:B------:R-:W-:Y:S01]  /*b3d0*/  FFMA.FTZ R34, R16, R0, -R5 ;  /* 0x0000000010227223 */ /* 0x000fe20000010805 */
[----:B------:R-:W-:Y:S01]  /*b3e0*/  LOP3.LUT R27, R13, 0xffff0000, RZ, 0xc0, !PT ;  /* 0xffff00000d1b7812 */ /* 0x000fe200078ec0ff */
[----:B------:R-:W-:Y:S01]  /*b3f0*/  FMUL.FTZ R8, R12, R9 ;  /* 0x000000090c087220 */ /* 0x000fe20000410000 */
[----:B------:R-:W-:Y:S01]  /*b400*/  SHF.L.U32 R13, R10, 0x10, RZ ;  /* 0x000000100a0d7819 */ /* 0x000fe200000006ff */
[----:B------:R-:W-:Y:S01]  /*b410*/  FFMA.FTZ R33, R16, R6, R7 ;  /* 0x0000000610217223 */ /* 0x000fe20000010007 */
[----:B------:R-:W-:Y:S01]  /*b420*/  SHF.L.U32 R5, R36, 0x10, RZ ;  /* 0x0000001024057819 */ /* 0x000fe200000006ff */
[-C--:B------:R-:W-:Y:S01]  /*b430*/  FMUL.FTZ R7, R12, R2.reuse ;  /* 0x000000020c077220 */ /* 0x080fe20000410000 */
[----:B------:R-:W-:Y:S01]  /*b440*/  SHF.L.U32 R17, R14, 0x10, RZ ;  /* 0x000000100e117819 */ /* 0x000fe200000006ff */
[----:B------:R-:W-:Y:S01]  /*b450*/  FFMA.FTZ R12, R18, R2, -R8 ;  /* 0x00000002120c7223 */ /* 0x000fe20000010808 */
[----:B------:R-:W-:Y:S01]  /*b460*/  LOP3.LUT R20, R14, 0xffff0000, RZ, 0xc0, !PT ;  /* 0xffff00000e147812 */ /* 0x000fe200078ec0ff */
[----:B------:R-:W-:Y:S01]  /*b470*/  IMAD.U32 R0, R37, 0x10000, RZ ;  /* 0x0001000025007824 */ /* 0x000fe200078e00ff */
[----:B------:R-:W-:Y:S01]  /*b480*/  LOP3.LUT R14, R10, 0xffff0000, RZ, 0xc0, !PT ;  /* 0xffff00000a0e7812 */ /* 0x000fe200078ec0ff */
[CC--:B------:R-:W-:Y:S01]  /*b490*/  FMUL.FTZ R2, R13.reuse, R5.reuse ;  /* 0x000000050d027220 */ /* 0x0c0fe20000410000 */
[----:B------:R-:W-:Y:S01]  /*b4a0*/  LOP3.LUT R10, R36, 0xffff0000, RZ, 0xc0, !PT ;  /* 0xffff0000240a7812 */ /* 0x000fe200078ec0ff */
[-C--:B------:R-:W-:Y:S01]  /*b4b0*/  FMUL.FTZ R6, R13, R0.reuse ;  /* 0x000000000d067220 */ /* 0x080fe20000410000 */
[----:B------:R-:W-:Y:S01]  /*b4c0*/  LOP3.LUT R26, R15, 0xffff0000, RZ, 0xc0, !PT ;  /* 0xffff00000f1a7812 */ /* 0x000fe200078ec0ff */
[----:B------:R-:W-:Y:S01]  /*b4d0*/  FFMA.FTZ R29, R17, R0, -R2 ;  /* 0x00000000111d7223 */ /* 0x000fe20000010802 */
[----:B------:R-:W-:Y:S01]  /*b4e0*/  LOP3.LUT R0, R37, 0xffff0000, RZ, 0xc0, !PT ;  /* 0xffff000025007812 */ /* 0x000fe200078ec0ff */
[----:B------:R-:W-:Y:S01]  /*b4f0*/  FFMA.FTZ R28, R17, R5, R6 ;  /* 0x00000005111c7223 */ /* 0x000fe20000010006 */
[----:B------:R-:W-:Y:S01]  /*b500*/  SHF.L.U32 R5, R46, 0x10, RZ ;  /* 0x000000102e057819 */ /* 0x000fe200000006ff */
[----:B------:R-:W-:Y:S01]  /*b510*/  FFMA.FTZ R30, R18, R9, R7 ;  /* 0x00000009121e7223 */ /* 0x000fe20000010007 */
[----:B------:R-:W-:Y:S01]  /*b520*/  SHF.L.U32 R8, R44, 0x10, RZ ;  /* 0x000000102c087819 */ /* 0x000fe200000006ff */
[----:B------:R-:W-:Y:S01]  /*b530*/  FMUL.FTZ R6, R14, R10 ;  /* 0x0000000a0e067220 */ /* 0x000fe20000410000 */
[----:B------:R-:W-:Y:S01]  /*b540*/  LOP3.LUT R22, R11, 0xffff0000, RZ, 0xc0, !PT ;  /* 0xffff00000b167812 */ /* 0x000fe200078ec0ff */
[----:B------:R-:W-:Y:S01]  /*b550*/  IMAD.U32 R2, R43, 0x10000, RZ ;  /* 0x000100002b027824 */ /* 0x000fe200078e00ff */
[----:B------:R-:W-:Y:S01]  /*b560*/  F2FP.BF16.PACK_AB R12, R12, R34 ;  /* 0x000000220c0c723e */ /* 0x000fe200000010ff */
[----:B------:R-:W-:-:S02]  /*b570*/  FMUL.FTZ R9, R14, R0 ;  /* 0x000000000e097220 */ /* 0x000fc40000410000 */
[----:B------:R-:W-:Y:S02]  /*b580*/  IMAD.U32 R15, R11, 0x10000, RZ ;  /* 0x000100000b0f7824 */ /* 0x000fe400078e00ff */
[C---:B------:R-:W-:Y:S01]  /*b590*/  FFMA.FTZ R14, R20.reuse, R0, -R6 ;  /* 0x00000000140e7223 */ /* 0x040fe20000010806 */
[----:B------:R-:W-:Y:S01]  /*b5a0*/  SHF.L.U32 R0, R45, 0x10, RZ ;  /* 0x000000102d007819 */ /* 0x000fe200000006ff */
[C---:B------:R-:W-:Y:S02]  /*b5b0*/  FMUL.FTZ R7, R19.reuse, R2 ;  /* 0x0000000213077220 */ /* 0x040fe40000410000 */
[----:B------:R-:W-:Y:S01]  /*b5c0*/  FFMA.FTZ R20, R20, R10, R9 ;  /* 0x0000000a14147223 */ /* 0x000fe20000010009 */
[----:B------:R-:W-:Y:S01]  /*b5d0*/  F2FP.BF16.PACK_AB R14, R14, R29 ;  /* 0x0000001d0e0e723e */ /* 0x000fe200000010ff */
[----:B------:R-:W-:Y:S02]  /*b5e0*/  FMUL.FTZ R6, R19, R5 ;  /* 0x0000000513067220 */ /* 0x000fe40000410000 */
[----:B------:R-:W-:-:S02]  /*b5f0*/  FMUL.FTZ R9, R15, R8 ;  /* 0x000000080f097220 */ /* 0x000fc40000410000 */
[----:B------:R-:W-:Y:S01]  /*b600*/  FFMA.FTZ R18, R21, R5, -R7 ;  /* 0x0000000515127223 */ /* 0x000fe20000010807 */
[----:B------:R-:W-:Y:S01]  /*b610*/  LOP3.LUT R5, R45, 0xffff0000, RZ, 0xc0, !PT ;  /* 0xffff00002d057812 */ /* 0x000fe200078ec0ff */
[----:B------:R-:W-:Y:S01]  /*b620*/  FFMA.FTZ R17, R21, R2, R6 ;  /* 0x0000000215117223 */ /* 0x000fe20000010006 */
[----:B------:R-:W-:Y:S01]  /*b630*/  LOP3.LUT R2, R43, 0xffff0000, RZ, 0xc0, !PT ;  /* 0xffff00002b027812 */ /* 0x000fe200078ec0ff */
[-C--:B------:R-:W-:Y:S01]  /*b640*/  FMUL.FTZ R7, R15, R0.reuse ;  /* 0x000000000f077220 */ /* 0x080fe20000410000 */
[----:B------:R-:W-:Y:S01]  /*b650*/  LOP3.LUT R6, R46, 0xffff0000, RZ, 0xc0, !PT ;  /* 0xffff00002e067812 */ /* 0x000fe200078ec0ff */
[----:B------:R-:W-:Y:S01]  /*b660*/  FFMA.FTZ R16, R24, R0, -R9 ;  /* 0x0000000018107223 */ /* 0x000fe20000010809 */
[----:B------:R-:W-:Y:S01]  /*b670*/  LOP3.LUT R0, R44, 0xffff0000, RZ, 0xc0, !PT ;  /* 0xffff00002c007812 */ /* 0x000fe200078ec0ff */
[----:B------:R-:W-:Y:S02]  /*b680*/  FFMA.FTZ R11, R24, R8, R7 ;  /* 0x00000008180b7223 */ /* 0x000fe40000010007 */
[----:B------:R-:W-:-:S02]  /*b690*/  FMUL.FTZ R10, R23, R2 ;  /* 0x00000002170a7220 */ /* 0x000fc40000410000 */
[C---:B------:R-:W-:Y:S02]  /*b6a0*/  FMUL.FTZ R8, R22.reuse, R0 ;  /* 0x0000000016087220 */ /* 0x040fe40000410000 */
[-C--:B------:R-:W-:Y:S02]  /*b6b0*/  FMUL.FTZ R9, R23, R6.reuse ;  /* 0x0000000617097220 */ /* 0x080fe40000410000 */
[-C--:B------:R-:W-:Y:S02]  /*b6c0*/  FMUL.FTZ R7, R22, R5.reuse ;  /* 0x0000000516077220 */ /* 0x080fe40000410000 */
[C---:B------:R-:W-:Y:S01]  /*b6d0*/  FFMA.FTZ R13, R27.reuse, R6, -R10 ;  /* 0x000000061b0d7223 */ /* 0x040fe2000001080a */
[----:B------:R-:W-:Y:S01]  /*b6e0*/  F2FP.BF16.PACK_AB R10, R20, R28 ;  /* 0x0000001c140a723e */ /* 0x000fe200000010ff */
[----:B------:R-:W-:Y:S01]  /*b6f0*/  FFMA.FTZ R15, R26, R5, -R8 ;  /* 0x000000051a0f7223 */ /* 0x000fe20000010808 */
[----:B------:R-:W-:Y:S01]  /*b700*/  F2FP.BF16.PACK_AB R8, R30, R33 ;  /* 0x000000211e08723e */ /* 0x000fe200000010ff */
[----:B------:R-:W-:Y:S01]  /*b710*/  FFMA.FTZ R9, R27, R2, R9 ;  /* 0x000000021b097223 */ /* 0x000fe20000010009 */
[----:B------:R-:W-:Y:S01]  /*b720*/  F2FP.BF16.PACK_AB R13, R13, R18 ;  /* 0x000000120d0d723e */ /* 0x000fe200000010ff */
[----:B------:R-:W-:Y:S01]  /*b730*/  FFMA.FTZ R7, R26, R0, R7 ;  /* 0x000000001a077223 */ /* 0x000fe20000010007 */
[----:B------:R-:W-:-:S02]  /*b740*/  F2FP.BF16.PACK_AB R15, R15, R16 ;  /* 0x000000100f0f723e */ /* 0x000fc400000010ff */
[----:B------:R-:W-:Y:S02]  /*b750*/  F2FP.BF16.PACK_AB R9, R9, R17 ;  /* 0x000000110909723e */ /* 0x000fe400000010ff */
[----:B------:R-:W-:Y:S01]  /*b760*/  F2FP.BF16.PACK_AB R11, R7, R11 ;  /* 0x0000000b070b723e */ /* 0x000fe200000010ff */
[----:B------:R1:W-:Y:S04]  /*b770*/  STS.128 [R32+0x7100], R12 ;  /* 0x0071000c20007388 */ /* 0x0003e80000000c00 */
[----:B------:R1:W-:Y:S02]  /*b780*/  STS.128 [R31+0x7100], R8 ;  /* 0x007100081f007388 */ /* 0x0003e40000000c00 */
.L_x_123:
[----:B------:R-:W-:Y:S05]  /*b790*/  BSYNC B0 ;  /* 0x0000000000007941 */ /* 0x000fea0003800000 */
.L_x_122:
[----:B------:R-:W-:Y:S01]  /*b7a0*/  IADD3 R0, R41, 0x20, RZ ;  /* 0x0000002029007810 */ /* 0x000fe20007ffe0ff */
[----:B------:R-:W-:Y:S03]  /*b7b0*/  BSSY B0, `(.L_x_124) ;  /* 0x000005d000007945 */ /* 0x000fe60003800000 */
[----:B------:R-:W-:-:S13]  /*b7c0*/  ISETP.GE.OR P1, PT, R0, R48, P0 ;  /* 0x000000300000720c */ /* 0x000fda0000726670 */
[----:B------:R-:W-:Y:S05]  /*b7d0*/  @P1 BRA `(.L_x_125) ;  /* 0x000005a000001947 */ /* 0x000fea0003800000 */
[----:B------:R-:W-:Y:S01]  /*b7e0*/  SHF.R.S32.HI R2, RZ, 0x1f, R0 ;  /* 0x0000001fff027819 */ /* 0x000fe20000011400 */
[----:B------:R-:W-:Y:S01]  /*b7f0*/  IMAD.SHL.U32 R5, R0, 0x40, RZ ;  /* 0x0000004000057824 */ /* 0x000fe200078e00ff */
[----:B------:R-:W-:Y:S02]  /*b800*/  IADD3 R7, R25, c[0x0][0x27c], RZ ;  /* 0x00009f0019077a10 */ /* 0x000fe40007ffe0ff */
[----:B------:R-:W-:Y:S02]  /*b810*/  LEA.HI R2, R2, R0, RZ, 0x3 ;  /* 0x0000000002027211 */ /* 0x000fe400078f18ff */
[----:B------:R-:W-:-:S03]  /*b820*/  LOP3.LUT R0, R5, 0x1c0, RZ, 0xc0, !PT ;  /* 0x000001c005007812 */ /* 0x000fc600078ec0ff */
[----:B------:R-:W-:Y:S01]  /*b830*/  IMAD.SHL.U32 R2, R2, 0x40, RZ ;  /* 0x0000004002027824 */ /* 0x000fe200078e00ff */
[----:B------:R-:W-:Y:S02]  /*b840*/  LOP3.LUT R5, R0, 0x38, R25, 0xf8, !PT ;  /* 0x0000003800057812 */ /* 0x000fe400078ef819 */
[----:B------:R-:W-:Y:S02]  /*b850*/  SHF.R.U32.HI R6, RZ, 0x3, R0 ;  /* 0x00000003ff067819 */ /* 0x000fe40000011600 */
[----:B------:R-:W-:Y:S02]  /*b860*/  LOP3.LUT R2, R2, 0xfffffe00, RZ, 0xc0, !PT ;  /* 0xfffffe0002027812 */ /* 0x000fe400078ec0ff */
[----:B------:R-:W-:Y:S02]  /*b870*/  LOP3.LUT R0, R0, 0x38, R7, 0xf8, !PT ;  /* 0x0000003800007812 */ /* 0x000fe400078ef807 */
[C-C-:B------:R-:W-:Y:S02]  /*b880*/  LOP3.LUT R5, R2.reuse, R5, R6.reuse, 0xf6, !PT ;  /* 0x0000000502057212 */ /* 0x140fe400078ef606 */
[----:B------:R-:W-:-:S02]  /*b890*/  LOP3.LUT R0, R2, R0, R6, 0xf6, !PT ;  /* 0x0000000002007212 */ /* 0x000fc400078ef606 */
[----:B-1----:R-:W-:Y:S02]  /*b8a0*/  SHF.L.U32 R32, R5, 0x1, RZ ;  /* 0x0000000105207819 */ /* 0x002fe400000006ff */
[----:B------:R-:W-:Y:S01]  /*b8b0*/  SHF.L.U32 R2, R37, 0x10, RZ ;  /* 0x0000001025027819 */ /* 0x000fe200000006ff */
[----:B------:R-:W-:Y:S01]  /*b8c0*/  IMAD.SHL.U32 R31, R0, 0x2, RZ ;  /* 0x00000002001f7824 */ /* 0x000fe200078e00ff */
[----:B------:R-:W-:Y:S01]  /*b8d0*/  LOP3.LUT R0, R36, 0xffff0000, RZ, 0xc0, !PT ;  /* 0xffff000024007812 */ /* 0x000fe200078ec0ff */
[----:B------:R-:W1:Y:S04]  /*b8e0*/  LDS.128 R12, [R32+0x7100] ;  /* 0x00710000200c7984 */ /* 0x000e680000000c00 */
[----:B------:R-:W2:Y:S01]  /*b8f0*/  LDS.128 R8, [R31+0x7100] ;  /* 0x007100001f087984 */ /* 0x000ea20000000c00 */
[C---:B-1----:R-:W-:Y:S01]  /*b900*/  SHF.L.U32 R17, R12.reuse, 0x10, RZ ;  /* 0x000000100c117819 */ /* 0x042fe200000006ff */
[----:B------:R-:W-:Y:S01]  /*b910*/  IMAD.U32 R21, R13, 0x10000, RZ ;  /* 0x000100000d157824 */ /* 0x000fe200078e00ff */
[----:B------:R-:W-:Y:S01]  /*b920*/  LOP3.LUT R20, R12, 0xffff0000, RZ, 0xc0, !PT ;  /* 0xffff00000c147812 */ /* 0x000fe200078ec0ff */
[----:B------:R-:W-:Y:S01]  /*b930*/  IMAD.U32 R24, R15, 0x10000, RZ ;  /* 0x000100000f187824 */ /* 0x000fe200078e00ff */
[----:B------:R-:W-:Y:S01]  /*b940*/  SHF.L.U32 R12, R36, 0x10, RZ ;  /* 0x00000010240c7819 */ /* 0x000fe200000006ff */
[----:B--2---:R-:W-:Y:S01]  /*b950*/  IMAD.U32 R5, R10, 0x10000, RZ ;  /* 0x000100000a057824 */ /* 0x004fe200078e00ff */
[----:B------:R-:W-:Y:S01]  /*b960*/  LOP3.LUT R27, R13, 0xffff0000, RZ, 0xc0, !PT ;  /* 0xffff00000d1b7812 */ /* 0x000fe200078ec0ff */
[----:B------:R-:W-:Y:S01]  /*b970*/  IMAD.U32 R19, R9, 0x10000, RZ ;  /* 0x0001000009137824 */ /* 0x000fe200078e00ff */
[----:B------:R-:W-:Y:S01]  /*b980*/  SHF.L.U32 R13, R14, 0x10, RZ ;  /* 0x000000100e0d7819 */ /* 0x000fe200000006ff */
[-C--:B------:R-:W-:Y:S01]  /*b990*/  FMUL.FTZ R6, R12, R5.reuse ;  /* 0x000000050c067220 */ /* 0x080fe20000410000 */
[----:B------:R-:W-:Y:S01]  /*b9a0*/  LOP3.LUT R7, R10, 0xffff0000, RZ, 0xc0, !PT ;  /* 0xffff00000a077812 */ /* 0x000fe200078ec0ff */
[----:B------:R-:W-:Y:S01]  /*b9b0*/  FMUL.FTZ R5, R2, R5 ;  /* 0x0000000502057220 */ /* 0x000fe20000410000 */
[----:B------:R-:W-:Y:S01]  /*b9c0*/  LOP3.LUT R16, R14, 0xffff0000, RZ, 0xc0, !PT ;  /* 0xffff00000e107812 */ /* 0x000fe200078ec0ff */
[-C--:B------:R-:W-:Y:S01]  /*b9d0*/  FFMA.FTZ R35, R2, R13.reuse, -R6 ;  /* 0x0000000d02237223 */ /* 0x080fe20000010806 */
[----:B------:R-:W-:Y:S01]  /*b9e0*/  LOP3.LUT R2, R37, 0xffff0000, RZ, 0xc0, !PT ;  /* 0xffff000025027812 */ /* 0x000fe200078ec0ff */
[----:B------:R-:W-:Y:S01]  /*b9f0*/  FFMA.FTZ R34, R12, R13, R5 ;  /* 0x0000000d0c227223 */ /* 0x000fe20000010005 */
[----:B------:R-:W-:Y:S01]  /*ba00*/  LOP3.LUT R26, R15, 0xffff0000, RZ, 0xc0, !PT ;  /* 0xffff00000f1a7812 */ /* 0x000fe200078ec0ff */
[----:B------:R-:W-:Y:S01]  /*ba10*/  IMAD.U32 R5, R42, 0x10000, RZ ;  /* 0x000100002a057824 */ /* 0x000fe200078e00ff */
[C---:B------:R-:W-:Y:S01]  /*ba20*/  SHF.L.U32 R14, R8.reuse, 0x10, RZ ;  /* 0x00000010080e7819 */ /* 0x040fe200000006ff */
[----:B------:R-:W-:Y:S01]  /*ba30*/  IMAD.U32 R18, R11, 0x10000, RZ ;  /* 0x000100000b127824 */ /* 0x000fe200078e00ff */
[----:B------:R-:W-:Y:S01]  /*ba40*/  LOP3.LUT R15, R8, 0xffff0000, RZ, 0xc0, !PT ;  /* 0xffff0000080f7812 */ /* 0x000fe200078ec0ff */
[-C--:B------:R-:W-:Y:S01]  /*ba50*/  FMUL.FTZ R8, R0, R7.reuse ;  /* 0x0000000700087220 */ /* 0x080fe20000410000 */
[----:B------:R-:W-:Y:S01]  /*ba60*/  SHF.L.U32 R6, R40, 0x10, RZ ;  /* 0x0000001028067819 */ /* 0x000fe200000006ff */
[C---:B------:R-:W-:Y:S01]  /*ba70*/  FMUL.FTZ R7, R2.reuse, R7 ;  /* 0x0000000702077220 */ /* 0x040fe20000410000 */
[----:B------:R-:W-:Y:S01]  /*ba80*/  LOP3.LUT R23, R9, 0xffff0000, RZ, 0xc0, !PT ;  /* 0xffff000009177812 */ /* 0x000fe200078ec0ff */
[----:B------:R-:W-:Y:S01]  /*ba90*/  FFMA.FTZ R33, R2, R16, -R8 ;  /* 0x0000001002217223 */ /* 0x000fe20000010808 */
[----:B------:R-:W-:Y:S01]  /*baa0*/  LOP3.LUT R9, R40, 0xffff0000, RZ, 0xc0, !PT ;  /* 0xffff000028097812 */ /* 0x000fe200078ec0ff */
[----:B------:R-:W-:Y:S01]  /*bab0*/  FMUL.FTZ R8, R5, R14 ;  /* 0x0000000e05087220 */ /* 0x000fe20000410000 */
[----:B------:R-:W-:Y:S01]  /*bac0*/  LOP3.LUT R22, R11, 0xffff0000, RZ, 0xc0, !PT ;  /* 0xffff00000b167812 */ /* 0x000fe200078ec0ff */
[----:B------:R-:W-:Y:S01]  /*bad0*/  FFMA.FTZ R30, R0, R16, R7 ;  /* 0x00000010001e7223 */ /* 0x000fe20000010007 */
[----:B------:R-:W-:Y:S01]  /*bae0*/  LOP3.LUT R0, R42, 0xffff0000, RZ, 0xc0, !PT ;  /* 0xffff00002a007812 */ /* 0x000fe200078ec0ff */
[----:B------:R-:W-:Y:S01]  /*baf0*/  FMUL.FTZ R2, R6, R14 ;  /* 0x0000000e06027220 */ /* 0x000fe20000410000 */
[----:B------:R-:W-:Y:S01]  /*bb00*/  SHF.L.U32 R7, R44, 0x10, RZ ;  /* 0x000000102c077819 */ /* 0x000fe200000006ff */
[----:B------:R-:W-:Y:S01]  /*bb10*/  FFMA.FTZ R28, R6, R17, R8 ;  /* 0x00000011061c7223 */ /* 0x000fe20000010008 */
[----:B------:R-:W-:Y:S01]  /*bb20*/  F2FP.BF16.PACK_AB R14, R33, R35 ;  /* 0x00000023210e723e */ /* 0x000fe200000010ff */
[----:B------:R-:W-:Y:S01]  /*bb30*/  FFMA.FTZ R29, R5, R17, -R2 ;  /* 0x00000011051d7223 */ /* 0x000fe20000010802 */
[----:B------:R-:W-:Y:S01]  /*bb40*/  SHF.L.U32 R5, R46, 0x10, RZ ;  /* 0x000000102e057819 */ /* 0x000fe200000006ff */
[----:B------:R-:W-:-:S02]  /*bb50*/  FMUL.FTZ R6, R9, R15 ;  /* 0x0000000f09067220 */ /* 0x000fc40000410000 */
[----:B------:R-:W-:Y:S02]  /*bb60*/  IMAD.U32 R2, R43, 0x10000, RZ ;  /* 0x000100002b027824 */ /* 0x000fe400078e00ff */
[C---:B------:R-:W-:Y:S02]  /*bb70*/  FMUL.FTZ R10, R0.reuse, R15 ;  /* 0x0000000f000a7220 */ /* 0x040fe40000410000 */
[-C--:B------:R-:W-:Y:S02]  /*bb80*/  FFMA.FTZ R12, R0, R20.reuse, -R6 ;  /* 0x00000014000c7223 */ /* 0x080fe40000010806 */
[----:B------:R-:W-:Y:S02]  /*bb90*/  FMUL.FTZ R8, R2, R19 ;  /* 0x0000001302087220 */ /* 0x000fe40000410000 */
[----:B------:R-:W-:Y:S01]  /*bba0*/  FFMA.FTZ R20, R9, R20, R10 ;  /* 0x0000001409147223 */ /* 0x000fe2000001000a */
[----:B------:R-:W-:Y:S01]  /*bbb0*/  F2FP.BF16.PACK_AB R12, R12, R29 ;  /* 0x0000001d0c0c723e */ /* 0x000fe200000010ff */
[----:B------:R-:W-:-:S02]  /*bbc0*/  IMAD.U32 R0, R45, 0x10000, RZ ;  /* 0x000100002d007824 */ /* 0x000fc400078e00ff */
[----:B------:R-:W-:Y:S02]  /*bbd0*/  FMUL.FTZ R6, R5, R19 ;  /* 0x0000001305067220 */ /* 0x000fe40000410000 */
[-C--:B------:R-:W-:Y:S02]  /*bbe0*/  FMUL.FTZ R9, R7, R18.reuse ;  /* 0x0000001207097220 */ /* 0x080fe40000410000 */
[-C--:B------:R-:W-:Y:S01]  /*bbf0*/  FFMA.FTZ R19, R5, R21.reuse, -R8 ;  /* 0x0000001505137223 */ /* 0x080fe20000010808 */
[----:B------:R-:W-:Y:S01]  /*bc00*/  LOP3.LUT R5, R45, 0xffff0000, RZ, 0xc0, !PT ;  /* 0xffff00002d057812 */ /* 0x000fe200078ec0ff */
[----:B------:R-:W-:Y:S01]  /*bc10*/  FFMA.FTZ R17, R2, R21, R6 ;  /* 0x0000001502117223 */ /* 0x000fe20000010006 */
[----:B------:R-:W-:Y:S01]  /*bc20*/  LOP3.LUT R2, R43, 0xffff0000, RZ, 0xc0, !PT ;  /* 0xffff00002b027812 */ /* 0x000fe200078ec0ff */
[----:B------:R-:W-:Y:S01]  /*bc30*/  FMUL.FTZ R8, R0, R18 ;  /* 0x0000001200087220 */ /* 0x000fe20000410000 */
[----:B------:R-:W-:Y:S01]  /*bc40*/  LOP3.LUT R6, R46, 0xffff0000, RZ, 0xc0, !PT ;  /* 0xffff00002e067812 */ /* 0x000fe200078ec0ff */
[-C--:B------:R-:W-:Y:S01]  /*bc50*/  FFMA.FTZ R16, R0, R24.reuse, -R9 ;  /* 0x0000001800107223 */ /* 0x080fe20000010809 */
[----:B------:R-:W-:Y:S01]  /*bc60*/  LOP3.LUT R0, R44, 0xffff0000, RZ, 0xc0, !PT ;  /* 0xffff00002c007812 */ /* 0x000fe200078ec0ff */
[----:B------:R-:W-:-:S02]  /*bc70*/  FFMA.FTZ R11, R7, R24, R8 ;  /* 0x00000018070b7223 */ /* 0x000fc40000010008 */
[-C--:B------:R-:W-:Y:S02]  /*bc80*/  FMUL.FTZ R10, R2, R23.reuse ;  /* 0x00000017020a7220 */ /* 0x080fe40000410000 */
[-C--:B------:R-:W-:Y:S02]  /*bc90*/  FMUL.FTZ R8, R0, R22.reuse ;  /* 0x0000001600087220 */ /* 0x080fe40000410000 */
[C---:B------:R-:W-:Y:S02]  /*bca0*/  FMUL.FTZ R9, R6.reuse, R23 ;  /* 0x0000001706097220 */ /* 0x040fe40000410000 */
[C---:B------:R-:W-:Y:S02]  /*bcb0*/  FMUL.FTZ R7, R5.reuse, R22 ;  /* 0x0000001605077220 */ /* 0x040fe40000410000 */
[-C--:B------:R-:W-:Y:S01]  /*bcc0*/  FFMA.FTZ R13, R6, R27.reuse, -R10 ;  /* 0x0000001b060d7223 */ /* 0x080fe2000001080a */
        /* <DEDUP_REMOVED lines=11> */
.L_x_125:
[----:B------:R-:W-:Y:S05]  /*bd80*/  BSYNC B0 ;  /* 0x0000000000007941 */ /* 0x000fea0003800000 */
.L_x_124:
        /* <DEDUP_REMOVED lines=94> */
.L_x_127:
[----:B------:R-:W-:Y:S05]  /*c370*/  BSYNC B0 ;  /* 0x0000000000007941 */ /* 0x000fea0003800000 */
.L_x_126:
[----:B------:R-:W-:-:S04]  /*c380*/  IADD3 R0, R41, 0x60, RZ ;  /* 0x0000006029007810 */ /* 0x000fc80007ffe0ff */
        /* <DEDUP_REMOVED lines=53> */
[-C--:B------:R-:W-:Y:S01]  /*c6e0*/  FFMA.FTZ R27, R6, R17.reuse, R8 ;  /* 0x00000011061b7223 */ /* 0x080fe20000010008 */
        /* <DEDUP_REMOVED lines=25> */
[----:B------:R-:W-:Y:S02]  /*c880*/  FMUL.FTZ R7, R5, R22 ;  /* 0x0000001605077220 */ /* 0x000fe40000410000 */
        /* <DEDUP_REMOVED lines=12> */
.L_x_117:
[----:B------:R-:W-:Y:S05]  /*c950*/  BSYNC B2 ;  /* 0x0000000000027941 */ /* 0x000fea0003800000 */
.L_x_101:
[----:B------:R-:W-:Y:S01]  /*c960*/  SHF.L.U32 R0, R56, 0x6, RZ ;  /* 0x0000000638007819 */ /* 0x000fe200000006ff */
[----:B------:R-:W-:Y:S01]  /*c970*/  IMAD R2, R53, c[0x0][0x208], RZ ;  /* 0x0000820035027a24 */ /* 0x000fe200078e02ff */
[----:B-1----:R-:W-:Y:S01]  /*c980*/  SHF.R.S32.HI R11, RZ, 0x4, R54 ;  /* 0x00000004ff0b7819 */ /* 0x002fe20000011436 */
[----:B---3--:R-:W-:Y:S01]  /*c990*/  IMAD.WIDE.U32 R6, R50, c[0x0][0x208], RZ ;  /* 0x0000820032067a25 */ /* 0x008fe200078e00ff */
[----:B------:R-:W-:Y:S01]  /*c9a0*/  SHF.L.U32 R9, R49, 0x3, RZ ;  /* 0x0000000331097819 */ /* 0x000fe200000006ff */
[----:B------:R-:W-:-:S04]  /*c9b0*/  DEPBAR.LE SB0, 0x0 ;  /* 0x000080000000791a */ /* 0x000fc80000000000 */
[----:B------:R-:W-:Y:S01]  /*c9c0*/  LOP3.LUT R0, R0, 0x1c0, RZ, 0xc0, !PT ;  /* 0x000001c000007812 */ /* 0x000fe200078ec0ff */
[----:B------:R-:W-:Y:S01]  /*c9d0*/  IMAD R8, R50, c[0x0][0x20c], R2 ;  /* 0x0000830032087a24 */ /* 0x000fe200078e0202 */
[----:B------:R-:W-:Y:S02]  /*c9e0*/  LEA.HI R5, R54, R11, RZ, 0x1 ;  /* 0x0000000b36057211 */ /* 0x000fe400078f08ff */
[----:B------:R-:W-:Y:S02]  /*c9f0*/  LOP3.LUT R9, R0, 0x8, R9, 0xf8, !PT ;  /* 0x0000000800097812 */ /* 0x000fe400078ef809 */
[----:B------:R-:W-:Y:S02]  /*ca00*/  LOP3.LUT R5, R5, 0xfffffffe, RZ, 0xc0, !PT ;  /* 0xfffffffe05057812 */ /* 0x000fe400078ec0ff */
[----:B------:R-:W-:Y:S02]  /*ca10*/  SHF.R.U32.HI R0, RZ, 0x3, R0 ;  /* 0x00000003ff007819 */ /* 0x000fe40000011600 */
[----:B------:R-:W-:-:S02]  /*ca20*/  IADD3 R2, R11, -R5, RZ ;  /* 0x800000050b027210 */ /* 0x000fc40007ffe0ff */
[----:B------:R-:W-:Y:S02]  /*ca30*/  LOP3.LUT R0, R9, R0, RZ, 0x3c, !PT ;  /* 0x0000000009007212 */ /* 0x000fe400078e3cff */
[----:B------:R-:W-:Y:S02]  /*ca40*/  LOP3.LUT P2, RZ, R56, 0x2, RZ, 0xc0, !PT ;  /* 0x0000000238ff7812 */ /* 0x000fe4000784c0ff */
[----:B------:R-:W-:Y:S02]  /*ca50*/  LEA R0, R2, R0, 0x9 ;  /* 0x0000000002007211 */ /* 0x000fe400078e48ff */
[----:B------:R-:W-:Y:S02]  /*ca60*/  SHF.L.U32 R10, R51, 0x6, RZ ;  /* 0x00000006330a7819 */ /* 0x000fe400000006ff */
[----:B------:R-:W-:Y:S01]  /*ca70*/  SHF.L.U32 R119, R0, 0x1, RZ ;  /* 0x0000000100777819 */ /* 0x000fe200000006ff */
[----:B------:R-:W-:Y:S01]  /*ca80*/  BAR.SYNC.DEFER_BLOCKING 0x0 ;  /* 0x0000000000007b1d */ /* 0x000fe20000010000 */
[----:B------:R-:W-:-:S02]  /*ca90*/  IADD3 R9, R7, R8, RZ ;  /* 0x0000000807097210 */ /* 0x000fc40007ffe0ff */
[----:B------:R-:W-:Y:S02]  /*caa0*/  LOP3.LUT R5, R10, 0x1c0, RZ, 0xc0, !PT ;  /* 0x000001c00a057812 */ /* 0x000fe400078ec0ff */
[----:B------:R-:W-:Y:S01]  /*cab0*/  SHF.L.U32 R8, R2, 0x3, RZ ;  /* 0x0000000302087819 */ /* 0x000fe200000006ff */
[----:B------:R-:W-:Y:S01]  /*cac0*/  IMAD R2, R9, 0x70, RZ ;  /* 0x0000007009027824 */ /* 0x000fe200078e02ff */
[----:B------:R-:W-:Y:S02]  /*cad0*/  IADD3 R0, R119, 0x3900, RZ ;  /* 0x0000390077007810 */ /* 0x000fe40007ffe0ff */
[----:B------:R-:W-:Y:S02]  /*cae0*/  LOP3.LUT R10, R5, 0x8, R8, 0xf8, !PT ;  /* 0x00000008050a7812 */ /* 0x000fe400078ef808 */
[----:B------:R-:W-:Y:S02]  /*caf0*/  IADD3 R234, R119, 0x3920, RZ ;  /* 0x0000392077ea7810 */ /* 0x000fe40007ffe0ff */
[----:B------:R-:W-:-:S02]  /*cb00*/  MOV R16, R60 ;  /* 0x0000003c00107202 */ /* 0x000fc40000000f00 */
[----:B------:R-:W-:Y:S02]  /*cb10*/  SHF.R.U32.HI R5, RZ, 0x3, R5 ;  /* 0x00000003ff057819 */ /* 0x000fe40000011605 */
[----:B------:R-:W-:Y:S02]  /*cb20*/  @P2 IADD3 R234, R0, -0x20, RZ ;  /* 0xffffffe000ea2810 */ /* 0x000fe40007ffe0ff */
[----:B------:R-:W-:Y:S02]  /*cb30*/  MOV R17, R61 ;  /* 0x0000003d00117202 */ /* 0x000fe40000000f00 */
[----:B------:R-:W-:Y:S02]  /*cb40*/  MOV R16, R58 ;  /* 0x0000003a00107202 */ /* 0x000fe40000000f00 */
[----:B------:R-:W-:Y:S01]  /*cb50*/  SHF.L.U32 R0, R52, 0x6, RZ ;  /* 0x0000000634007819 */ /* 0x000fe200000006ff */
[----:B------:R-:W-:Y:S01]  /*cb60*/  LDSM.16.M88.4 R48, [R119+0x3900] ;  /* 0x003900007730783b */ /* 0x000fe20000000200 */
[----:B------:R-:W-:Y:S01]  /*cb70*/  LOP3.LUT R116, R10, R5, RZ, 0x3c, !PT ;  /* 0x000000050a747212 */ /* 0x000fe200078e3cff */
[----:B------:R-:W-:Y:S01]  /*cb80*/  IMAD.WIDE.U32 R6, R6, 0x70, R16 ;  /* 0x0000007006067825 */ /* 0x000fe200078e0010 */
[----:B------:R-:W-:Y:S01]  /*cb90*/  LOP3.LUT R5, R0, 0xfffffe00, RZ, 0xc0, !PT ;  /* 0xfffffe0000057812 */ /* 0x000fe200078ec0ff */
[----:B------:R1:W-:Y:S01]  /*cba0*/  STL.64 [R1+0x8], R16 ;  /* 0x0000081001007387 */ /* 0x0003e20000100a00 */
[----:B------:R-:W-:-:S02]  /*cbb0*/  ISETP.GE.AND P0, PT, R38, c[0x0][0x1d4], PT ;  /* 0x0000750026007a0c */ /* 0x000fc40003f06270 */
[----:B------:R-:W-:Y:S01]  /*cbc0*/  LEA R0, R55, R5, 0xa ;  /* 0x0000000537007211 */ /* 0x000fe200078e50ff */
[----:B------:R-:W-:Y:S01]  /*cbd0*/  LDSM.16.M88.4 R80, [R119+0x4100] ;  /* 0x004100007750783b */ /* 0x000fe20000000200 */
[----:B------:R-:W-:Y:S02]  /*cbe0*/  LEA R8, P1, R6, c[0x0][0x1f8], 0x1 ;  /* 0x00007e0006087a11 */ /* 0x000fe400078208ff */
[----:B------:R-:W-:Y:S01]  /*cbf0*/  IADD3 R2, R7, R2, RZ ;  /* 0x0000000207027210 */ /* 0x000fe20007ffe0ff */
[----:B------:R-:W-:Y:S01]  /*cc00*/  LDSM.16.M88.4 R88, [R119+0x4900] ;  /* 0x004900007758783b */ /* 0x000fe20000000200 */
[----:B------:R-:W-:Y:S02]  /*cc10*/  IADD3 R0, R116, R0, RZ ;  /* 0x0000000074007210 */ /* 0x000fe40007ffe0ff */
[----:B------:R-:W-:Y:S01]  /*cc20*/  LEA.HI.X R9, R6, c[0x0][0x1fc], R2, 0x1, P1 ;  /* 0x00007f0006097a11 */ /* 0x000fe200008f0c02 */
[----:B------:R-:W-:Y:S01]  /*cc30*/  LDSM.16.M88.4 R96, [R119+0x5100] ;  /* 0x005100007760783b */ /* 0x000fe20000000200 */
[----:B------:R-:W-:-:S02]  /*cc40*/  MOV R6, c[0x0][0x208] ;  /* 0x0000820000067a02 */ /* 0x000fc40000000f00 */
[----:B------:R-:W-:Y:S01]  /*cc50*/  SHF.L.U32 R230, R0, 0x1, RZ ;  /* 0x0000000100e67819 */ /* 0x000fe200000006ff */
[----:B------:R-:W-:Y:S01]  /*cc60*/  LDSM.16.M88.4 R104, [R119+0x5900] ;  /* 0x005900007768783b */ /* 0x000fe20000000200 */
[----:B------:R-:W-:Y:S02]  /*cc70*/  MOV R191, 0x5 ;  /* 0x0000000500bf7802 */ /* 0x000fe40000000f00 */
[----:B------:R-:W-:Y:S01]  /*cc80*/  SHF.L.U32 R2, R6, 0x5, RZ ;  /* 0x0000000506027819 */ /* 0x000fe200000006ff */
[----:B------:R-:W2:Y:S01]  /*cc90*/  LDSM.16.M88.4 R36, [R230+0x7100] ;  /* 0x00710000e624783b */ /* 0x000ea20000000200 */
[----:B------:R-:W-:Y:S02]  /*cca0*/  ISETP.LT.OR P4, PT, R47, 0x1, P0 ;  /* 0x000000012f00780c */ /* 0x000fe40000781670 */
[----:B------:R-:W-:Y:S01]  /*ccb0*/  IADD3 R12, P1, R2, R8, RZ ;  /* 0x00000008020c7210 */ /* 0x000fe20007f3e0ff */
[----:B------:R-:W-:Y:S01]  /*ccc0*/  LDSM.16.M88.4 R112, [R119+0x6100] ;  /* 0x006100007770783b */ /* 0x000fe20000000200 */
[----:B------:R-:W-:-:S02]  /*ccd0*/  LEA R233, R3, R230, 0x1 ;  /* 0x000000e603e97211 */ /* 0x000fc400078e08ff */
[----:B-1----:R-:W-:Y:S01]  /*cce0*/  SHF.L.U64.HI R16, R6, R191, c[0x0][0x20c] ;  /* 0x0000830006107619 */ /* 0x002fe200000102bf */
[----:B------:R-:W-:Y:S01]  /*ccf0*/  LDSM.16.M88.4 R124, [R119+0x6900] ;  /* 0x00690000777c783b */ /* 0x000fe20000000200 */
[-C--:B------:R-:W-:Y:S02]  /*cd00*/  IADD3 R10, P2, R12, R2.reuse, RZ ;  /* 0x000000020c0a7210 */ /* 0x080fe40007f5e0ff */
[----:B------:R-:W-:Y:S01]  /*cd10*/  IADD3.X R13, R16, R9, RZ, P1, !PT ;  /* 0x00000009100d7210 */ /* 0x000fe20000ffe4ff */
[----:B------:R-:W-:Y:S01]  /*cd20*/  LDSM.16.M88.4 R52, [R234] ;  /* 0x00000000ea34783b */ /* 0x000fe20000000200 */
[----:B------:R-:W-:Y:S02]  /*cd30*/  SHF.L.U32 R241, R241, 0x1, RZ ;  /* 0x00000001f1f17819 */ /* 0x000fe400000006ff */
[----:B------:R-:W-:Y:S01]  /*cd40*/  IADD3 R6, P1, R10, R2, RZ ;  /* 0x000000020a067210 */ /* 0x000fe20007f3e0ff */
[----:B------:R-:W-:Y:S01]  /*cd50*/  LDSM.16.M88.4 R84, [R234+0x800] ;  /* 0x00080000ea54783b */ /* 0x000fe20000000200 */
[----:B------:R-:W-:-:S02]  /*cd60*/  IADD3.X R11, R13, R16, RZ, P2, !PT ;  /* 0x000000100d0b7210 */ /* 0x000fc400017fe4ff */
[----:B------:R-:W-:Y:S01]  /*cd70*/  P2R R14, PR, RZ, 0x8 ;  /* 0x00000008ff0e7803 */ /* 0x000fe20000000000 */
[----:B------:R-:W-:Y:S01]  /*cd80*/  LDSM.16.M88.4 R92, [R234+0x1000] ;  /* 0x00100000ea5c783b */ /* 0x000fe20000000200 */
[----:B------:R-:W-:Y:S02]  /*cd90*/  ISETP.LT.OR P3, PT, R47, 0x21, P0 ;  /* 0x000000212f00780c */ /* 0x000fe40000761670 */
[----:B------:R-:W-:Y:S01]  /*cda0*/  IADD3.X R7, R11, R16, RZ, P1, !PT ;  /* 0x000000100b077210 */ /* 0x000fe20000ffe4ff */
[----:B------:R-:W-:Y:S01]  /*cdb0*/  LDSM.16.M88.4 R100, [R234+0x1800] ;  /* 0x00180000ea64783b */ /* 0x000fe20000000200 */
[----:B------:R-:W-:Y:S02]  /*cdc0*/  P2R R0, PR, RZ, 0x8 ;  /* 0x00000008ff007803 */ /* 0x000fe40000000000 */
[C---:B------:R-:W-:Y:S01]  /*cdd0*/  ISETP.LT.OR P5, PT, R47.reuse, 0x11, P0 ;  /* 0x000000112f00780c */ /* 0x040fe200007a1670 */
[----:B------:R-:W-:Y:S01]  /*cde0*/  LDSM.16.M88.4 R108, [R234+0x2000] ;  /* 0x00200000ea6c783b */ /* 0x000fe20000000200 */
[----:B------:R-:W-:-:S02]  /*cdf0*/  ISETP.LT.OR P3, PT, R47, 0x31, P0 ;  /* 0x000000312f00780c */ /* 0x000fc40000761670 */
[C---:B------:R-:W-:Y:S01]  /*ce00*/  ISETP.LT.OR P6, PT, R47.reuse, 0x41, P0 ;  /* 0x000000412f00780c */ /* 0x040fe200007c1670 */
[----:B------:R-:W-:Y:S01]  /*ce10*/  LDSM.16.M88.4 R120, [R234+0x2800] ;  /* 0x00280000ea78783b */ /* 0x000fe20000000200 */
[----:B------:R-:W-:Y:S02]  /*ce20*/  ISETP.LT.OR P2, PT, R47, 0x61, P0 ;  /* 0x000000612f00780c */ /* 0x000fe40000741670 */
[----:B------:R-:W-:Y:S01]  /*ce30*/  LEA R231, R4, R230, 0x1 ;  /* 0x000000e604e77211 */ /* 0x000fe200078e08ff */
[----:B------:R-:W-:Y:S01]  /*ce40*/  LDSM.16.M88.4 R128, [R234+0x3000] ;  /* 0x00300000ea80783b */ /* 0x000fe20000000200 */
[C---:B------:R-:W-:Y:S02]  /*ce50*/  IADD3 R240, R234.reuse, 0x800, RZ ;  /* 0x00000800eaf07810 */ /* 0x040fe40007ffe0ff */
[----:B------:R-:W-:Y:S01]  /*ce60*/  LEA R232, R3, R231, 0x1 ;  /* 0x000000e703e87211 */ /* 0x000fe200078e08ff */
[----:B------:R-:W1:Y:S01]  /*ce70*/  LDSM.16.M88.4 R32, [R230+0x9100] ;  /* 0x00910000e620783b */ /* 0x000e620000000200 */
[----:B--2---:R-:W-:Y:S01]  /*ce80*/  HMMA.16816.F32.BF16 R68, R36, R50, RZ ;  /* 0x000000322444723c */ /* 0x004fe200000418ff */
[----:B------:R-:W-:-:S02]  /*ce90*/  IADD3 R239, R234, 0x1000, RZ ;  /* 0x00001000eaef7810 */ /* 0x000fc40007ffe0ff */
[----:B------:R-:W-:Y:S01]  /*cea0*/  LDSM.16.M88.4 R28, [R233+0x7100] ;  /* 0x00710000e91c783b */ /* 0x000fe20000000200 */
[C---:B------:R-:W-:Y:S02]  /*ceb0*/  IADD3 R238, R234.reuse, 0x1800, RZ ;  /* 0x00001800eaee7810 */ /* 0x040fe40007ffe0ff */
[C---:B------:R-:W-:Y:S01]  /*cec0*/  IADD3 R237, R234.reuse, 0x2000, RZ ;  /* 0x00002000eaed7810 */ /* 0x040fe20007ffe0ff */
[----:B------:R-:W2:Y:S01]  /*ced0*/  LDSM.16.M88.4 R24, [R233+0x9100] ;  /* 0x00910000e918783b */ /* 0x000ea20000000200 */
[C---:B------:R-:W-:Y:S02]  /*cee0*/  IADD3 R236, R234.reuse, 0x2800, RZ ;  /* 0x00002800eaec7810 */ /* 0x040fe40007ffe0ff */
[----:B------:R-:W-:Y:S01]  /*cef0*/  IADD3 R235, R234, 0x3000, RZ ;  /* 0x00003000eaeb7810 */ /* 0x000fe20007ffe0ff */
[----:B------:R-:W-:Y:S01]  /*cf00*/  @!PT LDS RZ, [RZ] ;  /* 0x00000000fffff984 */ /* 0x000fe20000000800 */
[----:B------:R-:W-:Y:S01]  /*cf10*/  @!PT LDS RZ, [RZ] ;  /* 0x00000000fffff984 */ /* 0x000fe20000000800 */
[----:B------:R-:W-:Y:S01]  /*cf20*/  @!PT LDS RZ, [RZ] ;  /* 0x00000000fffff984 */ /* 0x000fe20000000800 */
[----:B------:R3:W-:Y:S01]  /*cf30*/  LDGSTS.E.BYPASS.LTC128B.128 [R241+0x100], [R8.64], !P4 ;  /* 0x0010000008f17fae */ /* 0x0007e2000e101d4a */
[----:B------:R-:W-:-:S03]  /*cf40*/  LOP3.LUT P4, RZ, R56, 0x4, RZ, 0xc0, !PT ;  /* 0x0000000438ff7812 */ /* 0x000fc6000788c0ff */
[----:B------:R4:W-:Y:S01]  /*cf50*/  LDGSTS.E.BYPASS.LTC128B.128 [R241+0x900], [R12.64], !P5 ;  /* 0x009000000cf17fae */ /* 0x0009e2000e901d4a */
[----:B------:R-:W-:Y:S02]  /*cf60*/  ISETP.LT.OR P5, PT, R47, 0x51, P0 ;  /* 0x000000512f00780c */ /* 0x000fe400007a1670 */
[----:B---3--:R-:W-:Y:S01]  /*cf70*/  IADD3 R8, P1, R6, R2, RZ ;  /* 0x0000000206087210 */ /* 0x008fe20007f3e0ff */
[----:B-1----:R-:W-:Y:S03]  /*cf80*/  HMMA.16816.F32.BF16 R56, R32, R48, RZ ;  /* 0x000000302038723c */ /* 0x002fe600000418ff */
[----:B------:R-:W-:Y:S02]  /*cf90*/  IADD3.X R9, R7, R16, RZ, P1, !PT ;  /* 0x0000001007097210 */ /* 0x000fe40000ffe4ff */
[----:B------:R-:W-:Y:S02]  /*cfa0*/  ISETP.NE.AND P1, PT, R0, RZ, PT ;  /* 0x000000ff0000720c */ /* 0x000fe40003f25270 */
[----:B------:R-:W-:-:S04]  /*cfb0*/  MOV R0, 0x40 ;  /* 0x0000004000007802 */ /* 0x000fc80000000f00 */
[----:B------:R-:W-:Y:S02]  /*cfc0*/  SEL R0, R0, 0xffffffc0, !P4 ;  /* 0xffffffc000007807 */ /* 0x000fe40006000000 */
[----:B------:R-:W-:Y:S02]  /*cfd0*/  ISETP.GE.AND P4, PT, R208, 0x71, PT ;  /* 0x00000071d000780c */ /* 0x000fe40003f86270 */
[----:B------:R-:W-:Y:S02]  /*cfe0*/  IADD3 R229, R119, R0, RZ ;  /* 0x0000000077e57210 */ /* 0x000fe40007ffe0ff */
[----:B------:R-:W-:Y:S01]  /*cff0*/  IADD3 R228, R0, R234, RZ ;  /* 0x000000ea00e47210 */ /* 0x000fe20007ffe0ff */
[----:B------:R1:W-:Y:S04]  /*d000*/  LDGSTS.E.BYPASS.LTC128B.128 [R241+0x1100], [R10.64], !P1 ;  /* 0x011000000af17fae */ /* 0x0003e8000c901d4a */
[----:B------:R3:W-:Y:S01]  /*d010*/  LDGSTS.E.BYPASS.LTC128B.128 [R241+0x1900], [R6.64], !P3 ;  /* 0x0190000006f17fae */ /* 0x0007e2000d901d4a */
[----:B------:R-:W-:Y:S01]  /*d020*/  ISETP.NE.AND P3, PT, R14, RZ, PT ;  /* 0x000000ff0e00720c */ /* 0x000fe20003f65270 */
[----:B--2---:R-:W-:Y:S02]  /*d030*/  HMMA.16816.F32.BF16 R56, R24, R52, R56 ;  /* 0x000000341838723c */ /* 0x004fe40000041838 */
[----:B------:R2:W-:Y:S06]  /*d040*/  LDGSTS.E.BYPASS.LTC128B.128 [R241+0x2100], [R8.64], !P6 ;  /* 0x0210000008f17fae */ /* 0x0005ec000f101d4a */
[----:B----4-:R-:W-:Y:S01]  /*d050*/  HMMA.16816.F32.BF16 R12, R36, R48, RZ ;  /* 0x00000030240c723c */ /* 0x010fe200000418ff */
[----:B-1----:R-:W-:-:S04]  /*d060*/  IADD3 R10, P1, R8, R2, RZ ;  /* 0x00000002080a7210 */ /* 0x002fc80007f3e0ff */
[----:B---3--:R-:W-:Y:S02]  /*d070*/  IADD3 R6, P0, R10, R2, RZ ;  /* 0x000000020a067210 */ /* 0x008fe40007f1e0ff */
[----:B------:R-:W-:-:S04]  /*d080*/  IADD3.X R11, R9, R16, RZ, P1, !PT ;  /* 0x00000010090b7210 */ /* 0x000fc80000ffe4ff */
[----:B------:R-:W-:Y:S01]  /*d090*/  IADD3.X R7, R11, R16, RZ, P0, !PT ;  /* 0x000000100b077210 */ /* 0x000fe200007fe4ff */
[----:B------:R2:W-:Y:S11]  /*d0a0*/  LDGSTS.E.BYPASS.LTC128B.128 [R241+0x2900], [R10.64], !P5 ;  /* 0x029000000af17fae */ /* 0x0005f6000e901d4a */
[----:B------:R-:W-:Y:S01]  /*d0b0*/  @!UPT UIADD3 URZ, URZ, URZ, URZ ;  /* 0x0000003f3f3ff290 */ /* 0x000fe2000fffe03f */
[----:B------:R-:W-:Y:S01]  /*d0c0*/  HMMA.16816.F32.BF16 R60, R28, R52, R12 ;  /* 0x000000341c3c723c */ /* 0x000fe2000004180c */
[----:B------:R1:W-:Y:S04]  /*d0d0*/  LDGSTS.E.BYPASS.LTC128B.128 [R241+0x3100], [R6.64], !P2 ;  /* 0x0310000006f17fae */ /* 0x0003e8000d101d4a */
[----:B------:R-:W-:Y:S04]  /*d0e0*/  LDSM.16.M88.4 R40, [R229+0x3900] ;  /* 0x00390000e528783b */ /* 0x000fe80000000200 */
[----:B------:R-:W3:Y:S04]  /*d0f0*/  LDSM.16.M88.4 R20, [R231+0x7100] ;  /* 0x00710000e714783b */ /* 0x000ee80000000200 */
[----:B------:R-:W4:Y:S04]  /*d100*/  LDSM.16.M88.4 R16, [R231+0x9100] ;  /* 0x00910000e710783b */ /* 0x000f280000000200 */
[----:B------:R-:W-:Y:S04]  /*d110*/  LDSM.16.M88.4 R44, [R228] ;  /* 0x00000000e42c783b */ /* 0x000fe80000000200 */
[----:B------:R-:W1:Y:S04]  /*d120*/  LDSM.16.M88.4 R12, [R232+0x7100] ;  /* 0x00710000e80c783b */ /* 0x000e680000000200 */
[----:B--2---:R-:W2:Y:S04]  /*d130*/  LDSM.16.M88.4 R8, [R232+0x9100] ;  /* 0x00910000e808783b */ /* 0x004ea80000000200 */
[----:B------:R-:W0:Y:S01]  /*d140*/  LDGDEPBAR ;  /* 0x00000000000079af */ /* 0x000e220000000000 */
[----:B---3--:R-:W-:Y:S08]  /*d150*/  HMMA.16816.F32.BF16 R64, R20, R40, R60 ;  /* 0x000000281440723c */ /* 0x008ff0000004183c */
[----:B------:R-:W-:Y:S08]  /*d160*/  HMMA.16816.F32.BF16 R60, R32, R50, RZ ;  /* 0x00000032203c723c */ /* 0x000ff000000418ff */
[----:B----4-:R-:W-:Y:S08]  /*d170*/  HMMA.16816.F32.BF16 R48, R16, R40, R56 ;  /* 0x000000281030723c */ /* 0x010ff00000041838 */
[----:B------:R-:W-:Y:S08]  /*d180*/  HMMA.16816.F32.BF16 R56, R28, R54, R68 ;  /* 0x000000361c38723c */ /* 0x000ff00000041844 */
[----:B-1----:R-:W-:Y:S08]  /*d190*/  HMMA.16816.F32.BF16 R68, R12, R44, R64 ;  /* 0x0000002c0c44723c */ /* 0x002ff00000041840 */
[----:B------:R-:W-:Y:S08]  /*d1a0*/  HMMA.16816.F32.BF16 R64, R24, R54, R60 ;  /* 0x000000361840723c */ /* 0x000ff0000004183c */
[----:B------:R-:W-:Y:S08]  /*d1b0*/  HMMA.16816.F32.BF16 R60, R36, R80, RZ ;  /* 0x00000050243c723c */ /* 0x000ff000000418ff */
[----:B--2---:R-:W-:Y:S01]  /*d1c0*/  HMMA.16816.F32.BF16 R76, R8, R44, R48 ;  /* 0x0000002c084c723c */ /* 0x004fe20000041830 */
        /* <DEDUP_REMOVED lines=9> */
[----:B------:R-:W3:Y:S01]  /*d260*/  LDSM.16.M88.4 R40, [R228+0x800] ;  /* 0x00080000e428783b */ /* 0x000ee20000000200 */
        /* <DEDUP_REMOVED lines=24> */
[----:B---3--:R-:W-:Y:S01]  /*d3f0*/  HMMA.16816.F32.BF16 R76, R8, R40, R44 ;  /* 0x00000028084c723c */ /* 0x008fe2000004182c */
[----:B------:R-:W1:Y:S01]  /*d400*/  LDSM.16.M88.4 R44, [R229+0x4900] ;  /* 0x00490000e52c783b */ /* 0x000e620000000200 */
[----:B------:R3:W1:Y:S02]  /*d410*/  MUFU.TANH R180, R0 ;  /* 0x0000000000b47308 */ /* 0x0006640000002400 */
[----:B---3--:R-:W-:-:S06]  /*d420*/  FMUL.FTZ R0, R68, c[0x0][0x320] ;  /* 0x0000c80044007a20 */ /* 0x008fcc0000410000 */
[----:B------:R3:W1:Y:S02]  /*d430*/  MUFU.TANH R182, R0 ;  /* 0x0000000000b67308 */ /* 0x0006640000002400 */
[----:B---3--:R-:W-:-:S06]  /*d440*/  FMUL.FTZ R0, R69, c[0x0][0x320] ;  /* 0x0000c80045007a20 */ /* 0x008fcc0000410000 */
[----:B------:R3:W1:Y:S02]  /*d450*/  MUFU.TANH R181, R0 ;  /* 0x0000000000b57308 */ /* 0x0006640000002400 */
[----:B---3--:R-:W-:-:S06]  /*d460*/  FMUL.FTZ R0, R70, c[0x0][0x320] ;  /* 0x0000c80046007a20 */ /* 0x008fcc0000410000 */
[----:B------:R3:W1:Y:S02]  /*d470*/  MUFU.TANH R178, R0 ;  /* 0x0000000000b27308 */ /* 0x0006640000002400 */
[----:B---3--:R-:W-:Y:S02]  /*d480*/  FMUL.FTZ R0, R71, c[0x0][0x320] ;  /* 0x0000c80047007a20 */ /* 0x008fe40000410000 */
[----:B------:R-:W-:Y:S04]  /*d490*/  HMMA.16816.F32.BF16 R68, R12, R40, R60 ;  /* 0x000000280c44723c */ /* 0x000fe8000004183c */
[----:B------:R3:W1:Y:S04]  /*d4a0*/  MUFU.TANH R177, R0 ;  /* 0x0000000000b17308 */ /* 0x0006680000002400 */
[----:B------:R-:W-:Y:S01]  /*d4b0*/  HMMA.16816.F32.BF16 R60, R36, R88, RZ ;  /* 0x00000058243c723c */ /* 0x000fe200000418ff */
[----:B---3--:R-:W-:-:S04]  /*d4c0*/  FMUL.FTZ R0, R72, c[0x0][0x320] ;  /* 0x0000c80048007a20 */ /* 0x008fc80000410000 */
[----:B------:R3:W1:Y:S11]  /*d4d0*/  MUFU.TANH R176, R0 ;  /* 0x0000000000b07308 */ /* 0x0006760000002400 */
[----:B------:R-:W-:Y:S08]  /*d4e0*/  @!UPT UIADD3 URZ, URZ, URZ, URZ ;  /* 0x0000003f3f3ff290 */ /* 0x000ff0000fffe03f */
[----:B------:R-:W-:Y:S01]  /*d4f0*/  HMMA.16816.F32.BF16 R60, R28, R92, R60 ;  /* 0x0000005c1c3c723c */ /* 0x000fe2000004183c */
[----:B---3--:R-:W-:-:S04]  /*d500*/  FMUL.FTZ R0, R73, c[0x0][0x320] ;  /* 0x0000c80049007a20 */ /* 0x008fc80000410000 */
[----:B------:R3:W2:Y:S11]  /*d510*/  MUFU.TANH R175, R0 ;  /* 0x0000000000af7308 */ /* 0x0006b60000002400 */
[----:B------:R-:W-:Y:S08]  /*d520*/  @!UPT UIADD3 URZ, URZ, URZ, URZ ;  /* 0x0000003f3f3ff290 */ /* 0x000ff0000fffe03f */
[----:B-1----:R-:W-:Y:S01]  /*d530*/  HMMA.16816.F32.BF16 R60, R20, R44, R60 ;  /* 0x0000002c143c723c */ /* 0x002fe2000004183c */
[----:B---3--:R-:W-:-:S04]  /*d540*/  FMUL.FTZ R0, R74, c[0x0][0x320] ;  /* 0x0000c8004a007a20 */ /* 0x008fc80000410000 */
[----:B------:R1:W3:Y:S02]  /*d550*/  MUFU.TANH R171, R0 ;  /* 0x0000000000ab7308 */ /* 0x0002e40000002400 */
        /* <DEDUP_REMOVED lines=24> */
[----:B-----5:R1:W1:Y:S07]  /*d6e0*/  MUFU.TANH R167, R0 ;  /* 0x0000000000a77308 */ /* 0x02026e0000002400 */
[----:B------:R-:W-:Y:S01]  /*d6f0*/  HMMA.16816.F32.BF16 R56, R32, R96, RZ ;  /* 0x000000602038723c */ /* 0x000fe200000418ff */
[----:B-1----:R-:W-:-:S04]  /*d700*/  FMUL.FTZ R0, R78, c[0x0][0x320] ;  /* 0x0000c8004e007a20 */ /* 0x002fc80000410000 */
[----:B------:R1:W1:Y:S02]  /*d710*/  MUFU.TANH R163, R0 ;  /* 0x0000000000a37308 */ /* 0x0002640000002400 */
[----:B-1----:R-:W-:Y:S02]  /*d720*/  FMUL.FTZ R0, R79, c[0x0][0x320] ;  /* 0x0000c8004f007a20 */ /* 0x002fe40000410000 */
[----:B------:R-:W-:Y:S04]  /*d730*/  HMMA.16816.F32.BF16 R76, R8, R48, R40 ;  /* 0x00000030084c723c */ /* 0x000fe80000041828 */
[----:B------:R1:W1:Y:S04]  /*d740*/  MUFU.TANH R164, R0 ;  /* 0x0000000000a47308 */ /* 0x0002680000002400 */
[----:B------:R-:W-:Y:S01]  /*d750*/  HMMA.16816.F32.BF16 R40, R20, R46, R52 ;  /* 0x0000002e1428723c */ /* 0x000fe20000041834 */
[----:B------:R-:W2:Y:S07]  /*d760*/  LDSM.16.M88.4 R52, [R229+0x5100] ;  /* 0x00510000e534783b */ /* 0x000eae0000000200 */
[----:B------:R-:W-:Y:S01]  /*d770*/  HMMA.16816.F32.BF16 R44, R24, R100, R56 ;  /* 0x00000064182c723c */ /* 0x000fe20000041838 */
[----:B-1----:R-:W-:-:S04]  /*d780*/  FMUL.FTZ R0, R68, c[0x0][0x320] ;  /* 0x0000c80044007a20 */ /* 0x002fc80000410000 */
[----:B------:R1:W1:Y:S02]  /*d790*/  MUFU.TANH R166, R0 ;  /* 0x0000000000a67308 */ /* 0x0002640000002400 */
[----:B-1----:R-:W-:-:S06]  /*d7a0*/  FMUL.FTZ R0, R69, c[0x0][0x320] ;  /* 0x0000c80045007a20 */ /* 0x002fcc0000410000 */
[----:B------:R1:W1:Y:S11]  /*d7b0*/  MUFU.TANH R165, R0 ;  /* 0x0000000000a57308 */ /* 0x0002760000002400 */
[----:B--2---:R-:W-:Y:S01]  /*d7c0*/  HMMA.16816.F32.BF16 R44, R16, R52, R44 ;  /* 0x00000034102c723c */ /* 0x004fe2000004182c */
[----:B-1----:R-:W-:-:S04]  /*d7d0*/  FMUL.FTZ R0, R70, c[0x0][0x320] ;  /* 0x0000c80046007a20 */ /* 0x002fc80000410000 */
[----:B------:R1:W2:Y:S02]  /*d7e0*/  MUFU.TANH R162, R0 ;  /* 0x0000000000a27308 */ /* 0x0002a40000002400 */
        /* <DEDUP_REMOVED lines=34> */
[----:B--2---:R-:W-:-:S04]  /*da10*/  FMUL.FTZ R0, R76, c[0x0][0x320] ;  /* 0x0000c8004c007a20 */ /* 0x004fc80000410000 */
[----:B------:R2:W1:Y:S11]  /*da20*/  MUFU.TANH R137, R0 ;  /* 0x0000000000897308 */ /* 0x0004760000002400 */
[----:B------:R-:W-:Y:S08]  /*da30*/  @!UPT UIADD3 URZ, URZ, URZ, URZ ;  /* 0x0000003f3f3ff290 */ /* 0x000ff0000fffe03f */
[----:B------:R-:W-:Y:S01]  /*da40*/  HMMA.16816.F32.BF16 R48, R28, R102, R48 ;  /* 0x000000661c30723c */ /* 0x000fe20000041830 */
[----:B--2---:R-:W-:-:S04]  /*da50*/  FMUL.FTZ R0, R77, c[0x0][0x320] ;  /* 0x0000c8004d007a20 */ /* 0x004fc80000410000 */
[----:B------:R2:W1:Y:S11]  /*da60*/  MUFU.TANH R138, R0 ;  /* 0x00000000008a7308 */ /* 0x0004760000002400 */
[----:B------:R-:W-:Y:S08]  /*da70*/  @!UPT UIADD3 URZ, URZ, URZ, URZ ;  /* 0x0000003f3f3ff290 */ /* 0x000ff0000fffe03f */
[----:B------:R-:W-:Y:S01]  /*da80*/  HMMA.16816.F32.BF16 R48, R20, R54, R48 ;  /* 0x000000361430723c */ /* 0x000fe20000041830 */
[----:B--2---:R-:W-:-:S04]  /*da90*/  FMUL.FTZ R0, R78, c[0x0][0x320] ;  /* 0x0000c8004e007a20 */ /* 0x004fc80000410000 */
[----:B------:R2:W1:Y:S02]  /*daa0*/  MUFU.TANH R133, R0 ;  /* 0x0000000000857308 */ /* 0x0004640000002400 */
[----:B--2---:R-:W-:Y:S02]  /*dab0*/  FMUL.FTZ R0, R79, c[0x0][0x320] ;  /* 0x0000c8004f007a20 */ /* 0x004fe40000410000 */
[----:B-1----:R-:W-:Y:S01]  /*dac0*/  HMMA.16816.F32.BF16 R76, R8, R40, R44 ;  /* 0x00000028084c723c */ /* 0x002fe2000004182c */
[----:B------:R-:W1:Y:S03]  /*dad0*/  LDSM.16.M88.4 R44, [R229+0x5900] ;  /* 0x00590000e52c783b */ /* 0x000e660000000200 */
[----:B------:R2:W1:Y:S02]  /*dae0*/  MUFU.TANH R134, R0 ;  /* 0x0000000000867308 */ /* 0x0004640000002400 */
[----:B--2---:R-:W-:-:S06]  /*daf0*/  FMUL.FTZ R0, R68, c[0x0][0x320] ;  /* 0x0000c80044007a20 */ /* 0x004fcc0000410000 */
[----:B------:R2:W1:Y:S02]  /*db00*/  MUFU.TANH R147, R0 ;  /* 0x0000000000937308 */ /* 0x0004640000002400 */
[----:B--2---:R-:W-:Y:S01]  /*db10*/  FMUL.FTZ R0, R69, c[0x0][0x320] ;  /* 0x0000c80045007a20 */ /* 0x004fe20000410000 */
[----:B-1----:R-:W-:Y:S05]  /*db20*/  HMMA.16816.F32.BF16 R60, R20, R44, R60 ;  /* 0x0000002c143c723c */ /* 0x002fea000004183c */
[----:B------:R1:W2:Y:S02]  /*db30*/  MUFU.TANH R144, R0 ;  /* 0x0000000000907308 */ /* 0x0002a40000002400 */
        /* <DEDUP_REMOVED lines=35> */
[----:B--2---:R-:W-:-:S04]  /*dd70*/  FMUL.FTZ R0, R76, c[0x0][0x320] ;  /* 0x0000c8004c007a20 */ /* 0x004fc80000410000 */
[----:B------:R2:W1:Y:S03]  /*dd80*/  MUFU.TANH R141, R0 ;  /* 0x00000000008d7308 */ /* 0x0004660000002400 */
[----:B------:R-:W-:Y:S01]  /*dd90*/  HMMA.16816.F32.BF16 R56, R32, R112, RZ ;  /* 0x000000702038723c */ /* 0x000fe200000418ff */
[----:B--2---:R-:W-:-:S04]  /*dda0*/  FMUL.FTZ R0, R77, c[0x0][0x320] ;  /* 0x0000c8004d007a20 */ /* 0x004fc80000410000 */
[----:B------:R2:W1:Y:S02]  /*ddb0*/  MUFU.TANH R142, R0 ;  /* 0x00000000008e7308 */ /* 0x0004640000002400 */
[----:B--2---:R-:W-:-:S06]  /*ddc0*/  FMUL.FTZ R0, R78, c[0x0][0x320] ;  /* 0x0000c8004e007a20 */ /* 0x004fcc0000410000 */
[----:B------:R2:W1:Y:S02]  /*ddd0*/  MUFU.TANH R145, R0 ;  /* 0x0000000000917308 */ /* 0x0004640000002400 */
[----:B--2---:R-:W-:Y:S02]  /*dde0*/  FMUL.FTZ R0, R79, c[0x0][0x320] ;  /* 0x0000c8004f007a20 */ /* 0x004fe40000410000 */
[----:B-1----:R-:W-:Y:S04]  /*ddf0*/  HMMA.16816.F32.BF16 R76, R8, R48, R40 ;  /* 0x00000030084c723c */ /* 0x002fe80000041828 */
[----:B------:R1:W2:Y:S04]  /*de00*/  MUFU.TANH R146, R0 ;  /* 0x0000000000927308 */ /* 0x0002a80000002400 */
        /* <DEDUP_REMOVED lines=45> */
[----:B--2---:R-:W-:-:S04]  /*e0e0*/  FMUL.FTZ R0, R76, c[0x0][0x320] ;  /* 0x0000c8004c007a20 */ /* 0x004fc80000410000 */
[----:B------:R2:W1:Y:S11]  /*e0f0*/  MUFU.TANH R92, R0 ;  /* 0x00000000005c7308 */ /* 0x0004760000002400 */
[----:B------:R-:W-:Y:S01]  /*e100*/  HMMA.16816.F32.BF16 R48, R28, R122, R48 ;  /* 0x0000007a1c30723c */ /* 0x000fe20000041830 */
[----:B--2---:R-:W-:-:S07]  /*e110*/  FMUL.FTZ R0, R77, c[0x0][0x320] ;  /* 0x0000c8004d007a20 */ /* 0x004fce0000410000 */
[----:B------:R-:W-:Y:S01]  /*e120*/  HMMA.16816.F32.BF16 R28, R28, R130, R36 ;  /* 0x000000821c1c723c */ /* 0x000fe20000041824 */
[----:B------:R2:W1:Y:S11]  /*e130*/  MUFU.TANH R91, R0 ;  /* 0x00000000005b7308 */ /* 0x0004760000002400 */
[----:B------:R-:W-:Y:S04]  /*e140*/  @!UPT UIADD3 URZ, URZ, URZ, URZ ;  /* 0x0000003f3f3ff290 */ /* 0x000fe8000fffe03f */
[----:B------:R-:W-:Y:S01]  /*e150*/  HMMA.16816.F32.BF16 R48, R20, R54, R48 ;  /* 0x000000361430723c */ /* 0x000fe20000041830 */
[----:B--2---:R-:W-:-:S04]  /*e160*/  FMUL.FTZ R0, R78, c[0x0][0x320] ;  /* 0x0000c8004e007a20 */ /* 0x004fc80000410000 */
[----:B------:R2:W1:Y:S03]  /*e170*/  MUFU.TANH R90, R0 ;  /* 0x00000000005a7308 */ /* 0x0004660000002400 */
[----:B------:R-:W-:Y:S01]  /*e180*/  HMMA.16816.F32.BF16 R52, R16, R54, R64 ;  /* 0x000000361034723c */ /* 0x000fe20000041840 */
[----:B--2---:R-:W-:-:S07]  /*e190*/  FMUL.FTZ R0, R79, c[0x0][0x320] ;  /* 0x0000c8004f007a20 */ /* 0x004fce0000410000 */
[C---:B-1----:R-:W-:Y:S01]  /*e1a0*/  HMMA.16816.F32.BF16 R76, R8.reuse, R40, R44 ;  /* 0x00000028084c723c */ /* 0x042fe2000004182c */
[----:B------:R-:W1:Y:S01]  /*e1b0*/  LDSM.16.M88.4 R44, [R229+0x6900] ;  /* 0x00690000e52c783b */ /* 0x000e620000000200 */
[----:B------:R2:W1:Y:S11]  /*e1c0*/  MUFU.TANH R89, R0 ;  /* 0x0000000000597308 */ /* 0x0004760000002400 */
[----:B------:R-:W-:Y:S03]  /*e1d0*/  @!UPT UIADD3 URZ, URZ, URZ, URZ ;  /* 0x0000003f3f3ff290 */ /* 0x000fe6000fffe03f */
[----:B------:R-:W-:Y:S08]  /*e1e0*/  HMMA.16816.F32.BF16 R64, R8, R42, R52 ;  /* 0x0000002a0840723c */ /* 0x000ff00000041834 */
[----:B------:R-:W-:Y:S01]  /*e1f0*/  HMMA.16816.F32.BF16 R52, R32, R126, RZ ;  /* 0x0000007e2034723c */ /* 0x000fe200000418ff */
[----:B--2---:R-:W-:-:S04]  /*e200*/  FMUL.FTZ R0, R68, c[0x0][0x320] ;  /* 0x0000c80044007a20 */ /* 0x004fc80000410000 */
        /* <DEDUP_REMOVED lines=8> */
[----:B--2---:R-:W-:Y:S01]  /*e290*/  FMUL.FTZ R0, R69, c[0x0][0x320] ;  /* 0x0000c80045007a20 */ /* 0x004fe20000410000 */
[----:B------:R-:W2:Y:S01]  /*e2a0*/  MUFU.TANH R78, R78 ;  /* 0x0000004e004e7308 */ /* 0x000ea20000002400 */
[----:B------:R-:W-:Y:S07]  /*e2b0*/  HMMA.16816.F32.BF16 R36, R24, R130, R52 ;  /* 0x000000821824723c */ /* 0x000fee0000041834 */
[----:B------:R1:W1:Y:S08]  /*e2c0*/  MUFU.TANH R87, R0 ;  /* 0x0000000000577308 */ /* 0x0002700000002400 */
[----:B------:R-:W2:Y:S01]  /*e2d0*/  MUFU.TANH R79, R79 ;  /* 0x0000004f004f7308 */ /* 0x000ea20000002400 */
[----:B-1----:R-:W-:-:S07]  /*e2e0*/  FMUL.FTZ R0, R70, c[0x0][0x320] ;  /* 0x0000c80046007a20 */ /* 0x002fce0000410000 */
[----:B------:R-:W1:Y:S08]  /*e2f0*/  MUFU.TANH R64, R64 ;  /* 0x0000004000407308 */ /* 0x000e700000002400 */
[----:B------:R1:W1:Y:S08]  /*e300*/  MUFU.TANH R86, R0 ;  /* 0x0000000000567308 */ /* 0x0002700000002400 */
[----:B------:R-:W2:Y:S01]  /*e310*/  MUFU.TANH R65, R65 ;  /* 0x0000004100417308 */ /* 0x000ea20000002400 */
[----:B-1----:R-:W-:-:S07]  /*e320*/  FMUL.FTZ R0, R71, c[0x0][0x320] ;  /* 0x0000c80047007a20 */ /* 0x002fce0000410000 */
[----:B------:R-:W1:Y:S01]  /*e330*/  MUFU.TANH R66, R66 ;  /* 0x0000004200427308 */ /* 0x000e620000002400 */
[----:B------:R-:W-:Y:S07]  /*e340*/  HMMA.16816.F32.BF16 R68, R12, R40, R56 ;  /* 0x000000280c44723c */ /* 0x000fee0000041838 */
[----:B------:R1:W1:Y:S01]  /*e350*/  MUFU.TANH R85, R0 ;  /* 0x0000000000557308 */ /* 0x0002620000002400 */
[----:B------:R-:W-:Y:S01]  /*e360*/  HMMA.16816.F32.BF16 R56, R32, R124, RZ ;  /* 0x0000007c2038723c */ /* 0x000fe200000418ff */
[----:B-1----:R-:W-:-:S06]  /*e370*/  FMUL.FTZ R0, R72, c[0x0][0x320] ;  /* 0x0000c80048007a20 */ /* 0x002fcc0000410000 */
[----:B------:R1:W1:Y:S11]  /*e380*/  MUFU.TANH R84, R0 ;  /* 0x0000000000547308 */ /* 0x0002760000002400 */
[----:B------:R-:W-:Y:S06]  /*e390*/  @!UPT UIADD3 URZ, URZ, URZ, URZ ;  /* 0x0000003f3f3ff290 */ /* 0x000fec000fffe03f */
[----:B------:R-:W-:Y:S01]  /*e3a0*/  HMMA.16816.F32.BF16 R56, R24, R128, R56 ;  /* 0x000000801838723c */ /* 0x000fe20000041838 */
[----:B-1----:R-:W-:-:S04]  /*e3b0*/  FMUL.FTZ R0, R73, c[0x0][0x320] ;  /* 0x0000c80049007a20 */ /* 0x002fc80000410000 */
[----:B------:R1:W1:Y:S11]  /*e3c0*/  MUFU.TANH R83, R0 ;  /* 0x0000000000537308 */ /* 0x0002760000002400 */
[----:B------:R-:W-:Y:S08]  /*e3d0*/  @!UPT UIADD3 URZ, URZ, URZ, URZ ;  /* 0x0000003f3f3ff290 */ /* 0x000ff0000fffe03f */
[----:B------:R-:W-:Y:S01]  /*e3e0*/  HMMA.16816.F32.BF16 R32, R16, R44, R56 ;  /* 0x0000002c1020723c */ /* 0x000fe20000041838 */
[----:B-1----:R-:W-:-:S07]  /*e3f0*/  FMUL.FTZ R0, R74, c[0x0][0x320] ;  /* 0x0000c8004a007a20 */ /* 0x002fce0000410000 */
        /* <DEDUP_REMOVED lines=17> */
[----:B--2---:R-:W-:-:S04]  /*e510*/  FMUL.FTZ R0, R76, c[0x0][0x320] ;  /* 0x0000c8004c007a20 */ /* 0x004fc80000410000 */
[----:B------:R2:W1:Y:S02]  /*e520*/  MUFU.TANH R72, R0 ;  /* 0x0000000000487308 */ /* 0x0004640000002400 */
[----:B------:R-:W-:Y:S02]  /*e530*/  FMUL.FTZ R70, R70, c[0x0][0x320] ;  /* 0x0000c80046467a20 */ /* 0x000fe40000410000 */
[----:B------:R-:W-:Y:S02]  /*e540*/  FMUL.FTZ R68, R68, c[0x0][0x320] ;  /* 0x0000c80044447a20 */ /* 0x000fe40000410000 */
[----:B------:R-:W-:Y:S02]  /*e550*/  FMUL.FTZ R69, R69, c[0x0][0x320] ;  /* 0x0000c80045457a20 */ /* 0x000fe40000410000 */
[----:B------:R-:W-:Y:S01]  /*e560*/  FMUL.FTZ R71, R71, c[0x0][0x320] ;  /* 0x0000c80047477a20 */ /* 0x000fe20000410000 */
[----:B------:R-:W3:Y:S01]  /*e570*/  MUFU.TANH R60, R68 ;  /* 0x00000044003c7308 */ /* 0x000ee20000002400 */
[----:B--2---:R-:W-:-:S07]  /*e580*/  FMUL.FTZ R0, R67, c[0x0][0x320] ;  /* 0x0000c80043007a20 */ /* 0x004fce0000410000 */
[----:B------:R-:W2:Y:S01]  /*e590*/  MUFU.TANH R61, R69 ;  /* 0x00000045003d7308 */ /* 0x000ea20000002400 */
[-C--:B-1----:R-:W-:Y:S07]  /*e5a0*/  HMMA.16816.F32.BF16 R40, R12, R48.reuse, R40 ;  /* 0x000000300c28723c */ /* 0x082fee0000041828 */
[----:B------:R1:W1:Y:S01]  /*e5b0*/  MUFU.TANH R52, R0 ;  /* 0x0000000000347308 */ /* 0x0002620000002400 */
[----:B------:R-:W-:Y:S07]  /*e5c0*/  HMMA.16816.F32.BF16 R24, R8, R48, R32 ;  /* 0x000000300818723c */ /* 0x000fee0000041820 */
[----:B------:R-:W1:Y:S01]  /*e5d0*/  MUFU.TANH R70, R70 ;  /* 0x0000004600467308 */ /* 0x000e620000002400 */
[-C--:B------:R-:W-:Y:S07]  /*e5e0*/  HMMA.16816.F32.BF16 R12, R12, R50.reuse, R20 ;  /* 0x000000320c0c723c */ /* 0x080fee0000041814 */
[----:B------:R-:W2:Y:S01]  /*e5f0*/  MUFU.TANH R56, R71 ;  /* 0x0000004700387308 */ /* 0x000ea20000002400 */
[----:B------:R-:W-:Y:S01]  /*e600*/  HMMA.16816.F32.BF16 R8, R8, R50, R16 ;  /* 0x000000320808723c */ /* 0x000fe20000041810 */
[----:B------:R-:W-:-:S02]  /*e610*/  FMUL.FTZ R40, R40, c[0x0][0x320] ;  /* 0x0000c80028287a20 */ /* 0x000fc40000410000 */
[----:B------:R-:W-:Y:S02]  /*e620*/  FMUL.FTZ R41, R41, c[0x0][0x320] ;  /* 0x0000c80029297a20 */ /* 0x000fe40000410000 */
[----:B------:R-:W-:Y:S02]  /*e630*/  FMUL.FTZ R42, R42, c[0x0][0x320] ;  /* 0x0000c8002a2a7a20 */ /* 0x000fe40000410000 */
[----:B-1----:R-:W-:Y:S01]  /*e640*/  FMUL.FTZ R0, R43, c[0x0][0x320] ;  /* 0x0000c8002b007a20 */ /* 0x002fe20000410000 */
[----:B------:R-:W1:Y:S01]  /*e650*/  MUFU.TANH R40, R40 ;  /* 0x0000002800287308 */ /* 0x000e620000002400 */
[----:B------:R-:W-:Y:S01]  /*e660*/  FMUL.FTZ R24, R24, c[0x0][0x320] ;  /* 0x0000c80018187a20 */ /* 0x000fe20000410000 */
[----:B------:R-:W-:Y:S01]  /*e670*/  P2R R16, PR, RZ, 0x10 ;  /* 0x00000010ff107803 */ /* 0x000fe20000000000 */
[----:B------:R-:W-:Y:S02]  /*e680*/  FMUL.FTZ R25, R25, c[0x0][0x320] ;  /* 0x0000c80019197a20 */ /* 0x000fe40000410000 */
[----:B------:R-:W-:-:S02]  /*e690*/  FMUL.FTZ R26, R26, c[0x0][0x320] ;  /* 0x0000c8001a1a7a20 */ /* 0x000fc40000410000 */
[----:B------:R-:W-:Y:S01]  /*e6a0*/  FMUL.FTZ R27, R27, c[0x0][0x320] ;  /* 0x0000c8001b1b7a20 */ /* 0x000fe20000410000 */
[----:B------:R-:W1:Y:S01]  /*e6b0*/  MUFU.TANH R53, R42 ;  /* 0x0000002a00357308 */ /* 0x000e620000002400 */
[----:B------:R-:W-:Y:S02]  /*e6c0*/  FMUL.FTZ R12, R12, c[0x0][0x320] ;  /* 0x0000c8000c0c7a20 */ /* 0x000fe40000410000 */
[----:B------:R-:W-:Y:S02]  /*e6d0*/  FMUL.FTZ R13, R13, c[0x0][0x320] ;  /* 0x0000c8000d0d7a20 */ /* 0x000fe40000410000 */
[----:B------:R-:W-:Y:S02]  /*e6e0*/  FMUL.FTZ R14, R14, c[0x0][0x320] ;  /* 0x0000c8000e0e7a20 */ /* 0x000fe40000410000 */
[----:B------:R-:W-:Y:S01]  /*e6f0*/  FMUL.FTZ R15, R15, c[0x0][0x320] ;  /* 0x0000c8000f0f7a20 */ /* 0x000fe20000410000 */
[----:B------:R-:W1:Y:S01]  /*e700*/  MUFU.TANH R41, R41 ;  /* 0x0000002900297308 */ /* 0x000e620000002400 */
[----:B------:R-:W-:-:S02]  /*e710*/  FMUL.FTZ R8, R8, c[0x0][0x320] ;  /* 0x0000c80008087a20 */ /* 0x000fc40000410000 */
[----:B------:R-:W-:Y:S02]  /*e720*/  FMUL.FTZ R9, R9, c[0x0][0x320] ;  /* 0x0000c80009097a20 */ /* 0x000fe40000410000 */
[----:B------:R-:W-:Y:S02]  /*e730*/  FMUL.FTZ R10, R10, c[0x0][0x320] ;  /* 0x0000c8000a0a7a20 */ /* 0x000fe40000410000 */
[----:B------:R-:W-:Y:S01]  /*e740*/  FMUL.FTZ R11, R11, c[0x0][0x320] ;  /* 0x0000c8000b0b7a20 */ /* 0x000fe20000410000 */
        /* <DEDUP_REMOVED lines=13> */
[----:B-1----:R-:W-:Y:S01]  /*e820*/  LOP3.LUT R0, R116, R5, RZ, 0xfc, !PT ;  /* 0x0000000574007212 */ /* 0x002fe200078efcff */
[----:B------:R-:W-:Y:S06]  /*e830*/  BAR.SYNC.DEFER_BLOCKING 0x0 ;  /* 0x0000000000007b1d */ /* 0x000fec0000010000 */
[----:B------:R-:W-:Y:S05]  /*e840*/  @!P4 BRA `(.L_x_128) ;  /* 0x000002000000c947 */ /* 0x000fea0003800000 */
[----:B--234-:R-:W-:Y:S01]  /*e850*/  IADD3 R8, R198, -0x2, RZ ;  /* 0xfffffffec6087810 */ /* 0x01cfe20007ffe0ff */
[----:B------:R-:W-:-:S03]  /*e860*/  IMAD.SHL.U32 R18, R193, 0x20, RZ ;  /* 0x00000020c1127824 */ /* 0x000fc600078e00ff */
[----:B------:R-:W-:Y:S01]  /*e870*/  SHF.R.S32.HI R5, RZ, 0x1f, R8 ;  /* 0x0000001fff057819 */ /* 0x000fe20000011408 */
[----:B------:R-:W-:Y:S02]  /*e880*/  IMAD R2, R192, R8, RZ ;  /* 0x00000008c0027224 */ /* 0x000fe400078e02ff */
[----:B------:R-:W-:-:S04]  /*e890*/  IMAD.WIDE.U32 R8, R8, R194, R196 ;  /* 0x000000c208087225 */ /* 0x000fc800078e00c4 */
[----:B------:R-:W-:Y:S01]  /*e8a0*/  IMAD R2, R5, R194, R2 ;  /* 0x000000c205027224 */ /* 0x000fe200078e0202 */
[----:B------:R-:W-:Y:S02]  /*e8b0*/  LEA R6, P0, R8, c[0x0][0x1c8], 0x1 ;  /* 0x0000720008067a11 */ /* 0x000fe400078008ff */
[----:B------:R-:W-:Y:S01]  /*e8c0*/  SHF.L.U64.HI R5, R193, R191, c[0x0][0x1e4] ;  /* 0x00007900c1057619 */ /* 0x000fe200000102bf */
[----:B------:R-:W-:Y:S01]  /*e8d0*/  IMAD.IADD R2, R9, 0x1, R2 ;  /* 0x0000000109027824 */ /* 0x000fe200078e0202 */
[----:B------:R-:W-:-:S04]  /*e8e0*/  IADD3 R14, P1, R18, R6, RZ ;  /* 0x00000006120e7210 */ /* 0x000fc80007f3e0ff */
[----:B------:R-:W-:Y:S02]  /*e8f0*/  LEA.HI.X R7, R8, c[0x0][0x1cc], R2, 0x1, P0 ;  /* 0x0000730008077a11 */ /* 0x000fe400000f0c02 */
[----:B------:R-:W-:-:S03]  /*e900*/  IADD3 R12, P0, R18, R14, RZ ;  /* 0x0000000e120c7210 */ /* 0x000fc60007f1e0ff */
[C---:B------:R-:W-:Y:S01]  /*e910*/  IMAD.X R15, R5.reuse, 0x1, R7, P1 ;  /* 0x00000001050f7824 */ /* 0x040fe200008e0607 */
[C---:B------:R-:W-:Y:S01]  /*e920*/  IADD3 R10, P1, R18.reuse, R12, RZ ;  /* 0x0000000c120a7210 */ /* 0x040fe20007f3e0ff */
[----:B------:R-:W-:Y:S01]  /*e930*/  @!PT LDS RZ, [RZ] ;  /* 0x00000000fffff984 */ /* 0x000fe20000000800 */
[----:B------:R-:W-:Y:S01]  /*e940*/  @!PT LDS RZ, [RZ] ;  /* 0x00000000fffff984 */ /* 0x000fe20000000800 */
[----:B------:R-:W-:Y:S01]  /*e950*/  @!PT LDS RZ, [RZ] ;  /* 0x00000000fffff984 */ /* 0x000fe20000000800 */
[----:B------:R1:W-:Y:S02]  /*e960*/  LDGSTS.E.BYPASS.LTC128B.128 [R241+0x3900], [R6.64], !P3 ;  /* 0x0390000006f17fae */ /* 0x0003e4000d901d4a */
[C---:B------:R-:W-:Y:S01]  /*e970*/  IMAD.X R13, R5.reuse, 0x1, R15, P0 ;  /* 0x00000001050d7824 */ /* 0x040fe200000e060f */
[----:B------:R-:W-:Y:S01]  /*e980*/  IADD3 R8, P0, R18, R10, RZ ;  /* 0x0000000a12087210 */ /* 0x000fe20007f1e0ff */
[----:B------:R2:W-:Y:S02]  /*e990*/  LDGSTS.E.BYPASS.LTC128B.128 [R241+0x4100], [R14.64], !P3 ;  /* 0x041000000ef17fae */ /* 0x0005e4000d901d4a */
[C---:B------:R-:W-:Y:S02]  /*e9a0*/  IMAD.X R11, R5.reuse, 0x1, R13, P1 ;  /* 0x00000001050b7824 */ /* 0x040fe400008e060d */
        /* <DEDUP_REMOVED lines=10> */
.L_x_128:
[----:B--234-:R-:W-:Y:S01]  /*ea50*/  LOP3.LUT R2, R190, 0xffffffe0, RZ, 0xc0, !PT ;  /* 0xffffffe0be027812 */ /* 0x01cfe200078ec0ff */
[----:B------:R-:W-:Y:S01]  /*ea60*/  IMAD.IADD R6, R208, 0x1, R189 ;  /* 0x00000001d0067824 */ /* 0x000fe200078e02bd */
[----:B------:R-:W-:Y:S01]  /*ea70*/  STL [R1+0x80], R241 ;  /* 0x000080f101007387 */ /* 0x000fe20000100800 */
[----:B------:R-:W-:Y:S02]  /*ea80*/  SHF.L.U32 R224, R0, 0x1, RZ ;  /* 0x0000000100e07819 */ /* 0x000fe400000006ff */
[----:B------:R-:W-:Y:S01]  /*ea90*/  IMAD.IADD R2, R216, 0x1, -R2 ;  /* 0x00000001d8027824 */ /* 0x000fe200078e0a02 */
[----:B------:R-:W-:Y:S02]  /*eaa0*/  STL [R1+0x7c], R240 ;  /* 0x00007cf001007387 */ /* 0x000fe40000100800 */
[----:B------:R-:W-:-:S02]  /*eab0*/  IMAD R225, R4, 0x2, R224 ;  /* 0x0000000204e17824 */ /* 0x000fc400078e02e0 */
[----:B------:R-:W-:Y:S01]  /*eac0*/  SHF.R.S32.HI R5, RZ, 0x1f, R2 ;  /* 0x0000001fff057819 */ /* 0x000fe20000011402 */
[----:B------:R-:W-:Y:S01]  /*ead0*/  STL [R1+0x78], R239 ;  /* 0x000078ef01007387 */ /* 0x000fe20000100800 */
[----:B------:R-:W-:Y:S02]  /*eae0*/  IMAD R227, R3, 0x2, R224 ;  /* 0x0000000203e37824 */ /* 0x000fe400078e02e0 */
[----:B------:R-:W-:Y:S01]  /*eaf0*/  LEA.HI R5, R5, R2, RZ, 0x2 ;  /* 0x0000000205057211 */ /* 0x000fe200078f10ff */
[----:B------:R-:W-:Y:S01]  /*eb00*/  STL [R1+0x74], R238 ;  /* 0x000074ee01007387 */ /* 0x000fe20000100800 */
[----:B------:R-:W-:Y:S02]  /*eb10*/  IMAD R226, R3, 0x2, R225 ;  /* 0x0000000203e27824 */ /* 0x000fe400078e02e1 */
[----:B------:R-:W-:Y:S01]  /*eb20*/  LOP3.LUT R5, R5, 0x7ffffffc, RZ, 0xc0, !PT ;  /* 0x7ffffffc05057812 */ /* 0x000fe200078ec0ff */
[----:B------:R-:W-:Y:S04]  /*eb30*/  STL [R1+0x70], R237 ;  /* 0x000070ed01007387 */ /* 0x000fe80000100800 */
[----:B------:R-:W-:Y:S01]  /*eb40*/  IMAD.IADD R2, R2, 0x1, -R5 ;  /* 0x0000000102027824 */ /* 0x000fe200078e0a05 */
[----:B------:R-:W-:Y:S03]  /*eb50*/  STL [R1+0x6c], R236 ;  /* 0x00006cec01007387 */ /* 0x000fe60000100800 */
[----:B------:R-:W-:Y:S01]  /*eb60*/  IMAD R2, R2, -0x2, R6 ;  /* 0xfffffffe02027824 */ /* 0x000fe200078e0206 */
[----:B------:R-:W-:Y:S04]  /*eb70*/  STL [R1+0x68], R235 ;  /* 0x000068eb01007387 */ /* 0x000fe80000100800 */
[C---:B------:R-:W-:Y:S01]  /*eb80*/  ISETP.GT.AND P0, PT, R2.reuse, RZ, PT ;  /* 0x000000ff0200720c */ /* 0x040fe20003f04270 */
[----:B------:R-:W-:Y:S01]  /*eb90*/  STL [R1+0x64], R234 ;  /* 0x000064ea01007387 */ /* 0x000fe20000100800 */
[----:B------:R-:W-:-:S02]  /*eba0*/  ISETP.GT.AND P2, PT, R2, 0x1, PT ;  /* 0x000000010200780c */ /* 0x000fc40003f44270 */
[----:B------:R-:W-:Y:S01]  /*ebb0*/  ISETP.GT.AND P4, PT, R2, 0x8, PT ;  /* 0x000000080200780c */ /* 0x000fe20003f84270 */
[----:B------:R-:W-:Y:S01]  /*ebc0*/  STL [R1+0x60], R233 ;  /* 0x000060e901007387 */ /* 0x000fe20000100800 */
[----:B------:R-:W-:Y:S02]  /*ebd0*/  FSEL R9, R188, -INF , P0 ;  /* 0xff800000bc097808 */ /* 0x000fe40000000000 */
[----:B------:R-:W-:Y:S01]  /*ebe0*/  FSEL R10, R187, -INF , P2 ;  /* 0xff800000bb0a7808 */ /* 0x000fe20001000000 */
[----:B------:R-:W-:Y:S01]  /*ebf0*/  STL [R1+0x5c], R232 ;  /* 0x00005ce801007387 */ /* 0x000fe20000100800 */
[----:B------:R-:W-:Y:S02]  /*ec00*/  ISETP.GT.AND P5, PT, R2, 0x9, PT ;  /* 0x000000090200780c */ /* 0x000fe40003fa4270 */
[----:B------:R-:W-:Y:S01]  /*ec10*/  FSEL R26, R182, -INF , P4 ;  /* 0xff800000b61a7808 */ /* 0x000fe20002000000 */
[----:B------:R-:W-:Y:S01]  /*ec20*/  STL [R1+0x58], R231 ;  /* 0x000058e701007387 */ /* 0x000fe20000100800 */
[----:B------:R-:W-:-:S02]  /*ec30*/  FMNMX.FTZ R71, R9, R10, !PT ;  /* 0x0000000a09477209 */ /* 0x000fc40007810000 */
[----:B------:R-:W-:Y:S01]  /*ec40*/  ISETP.GT.AND P6, PT, R2, 0x10, PT ;  /* 0x000000100200780c */ /* 0x000fe20003fc4270 */
[----:B------:R-:W-:Y:S01]  /*ec50*/  STL [R1+0x54], R230 ;  /* 0x000054e601007387 */ /* 0x000fe20000100800 */
[----:B------:R-:W-:Y:S02]  /*ec60*/  FSEL R27, R181, -INF , P5 ;  /* 0xff800000b51b7808 */ /* 0x000fe40002800000 */
[----:B------:R-:W-:Y:S01]  /*ec70*/  FMNMX.FTZ R71, R26, R71, !PT ;  /* 0x000000471a477209 */ /* 0x000fe20007810000 */
[----:B------:R-:W-:Y:S01]  /*ec80*/  STL [R1+0x50], R229 ;  /* 0x000050e501007387 */ /* 0x000fe20000100800 */
[----:B------:R-:W-:Y:S02]  /*ec90*/  FSEL R12, R184, -INF , P0 ;  /* 0xff800000b80c7808 */ /* 0x000fe40000000000 */
[----:B------:R-:W-:Y:S01]  /*eca0*/  FSEL R13, R183, -INF , P2 ;  /* 0xff800000b70d7808 */ /* 0x000fe20001000000 */
[----:B------:R1:W-:Y:S01]  /*ecb0*/  STL [R1+0x4c], R228 ;  /* 0x00004ce401007387 */ /* 0x0003e20000100800 */
[----:B------:R-:W-:-:S02]  /*ecc0*/  ISETP.GT.AND P1, PT, R2, 0x11, PT ;  /* 0x000000110200780c */ /* 0x000fc40003f24270 */
[----:B------:R-:W-:Y:S01]  /*ecd0*/  FSEL R28, R174, -INF , P6 ;  /* 0xff800000ae1c7808 */ /* 0x000fe20003000000 */
[----:B------:R2:W-:Y:S01]  /*ece0*/  STL [R1+0x48], R119 ;  /* 0x0000487701007387 */ /* 0x0005e20000100800 */
[----:B------:R-:W-:Y:S02]  /*ecf0*/  FMNMX.FTZ R71, R27, R71, !PT ;  /* 0x000000471b477209 */ /* 0x000fe40007810000 */
[----:B------:R-:W-:Y:S01]  /*ed00*/  FSEL R18, R179, -INF , P0 ;  /* 0xff800000b3127808 */ /* 0x000fe20000000000 */
[----:B------:R-:W0:Y:S01]  /*ed10*/  LDGDEPBAR ;  /* 0x00000000000079af */ /* 0x000e220000000000 */
[----:B------:R-:W-:Y:S02]  /*ed20*/  FSEL R29, R186, -INF , P0 ;  /* 0xff800000ba1d7808 */ /* 0x000fe40000000000 */
[----:B------:R-:W-:Y:S02]  /*ed30*/  FSEL R14, R176, -INF , P4 ;  /* 0xff800000b00e7808 */ /* 0x000fe40002000000 */
[----:B------:R-:W-:-:S02]  /*ed40*/  FMNMX.FTZ R68, R12, R13, !PT ;  /* 0x0000000d0c447209 */ /* 0x000fc40007810000 */
[----:B------:R-:W-:Y:S02]  /*ed50*/  ISETP.GT.AND P0, PT, R2, 0x18, PT ;  /* 0x000000180200780c */ /* 0x000fe40003f04270 */
[----:B------:R-:W-:Y:S02]  /*ed60*/  FSEL R104, R173, -INF , P1 ;  /* 0xff800000ad687808 */ /* 0x000fe40000800000 */
[----:B------:R-:W-:Y:S02]  /*ed70*/  FMNMX.FTZ R71, R28, R71, !PT ;  /* 0x000000471c477209 */ /* 0x000fe40007810000 */
[----:B------:R-:W-:Y:S02]  /*ed80*/  FSEL R20, R171, -INF , P4 ;  /* 0xff800000ab147808 */ /* 0x000fe40002000000 */
[----:B------:R-:W-:Y:S02]  /*ed90*/  FSEL R31, R178, -INF , P4 ;  /* 0xff800000b21f7808 */ /* 0x000fe40002000000 */
[----:B------:R-:W-:-:S02]  /*eda0*/  FSEL R15, R175, -INF , P5 ;  /* 0xff800000af0f7808 */ /* 0x000fc40002800000 */
[----:B------:R-:W-:Y:S02]  /*edb0*/  FMNMX.FTZ R68, R14, R68, !PT ;  /* 0x000000440e447209 */ /* 0x000fe40007810000 */
[----:B------:R-:W-:Y:S02]  /*edc0*/  ISETP.GT.AND P4, PT, R2, 0x19, PT ;  /* 0x000000190200780c */ /* 0x000fe40003f84270 */
[----:B------:R-:W-:Y:S02]  /*edd0*/  FSEL R105, R166, -INF , P0 ;  /* 0xff800000a6697808 */ /* 0x000fe40000000000 */
[----:B------:R-:W-:Y:S02]  /*ede0*/  FMNMX.FTZ R71, R104, R71, !PT ;  /* 0x0000004768477209 */ /* 0x000fe40007810000 */
[----:B------:R-:W-:Y:S02]  /*edf0*/  FSEL R25, R172, -INF , P5 ;  /* 0xff800000ac197808 */ /* 0x000fe40002800000 */
[----:B------:R-:W-:-:S02]  /*ee00*/  FSEL R36, R177, -INF , P5 ;  /* 0xff800000b1247808 */ /* 0x000fc40002800000 */
        /* <DEDUP_REMOVED lines=8> */
[----:B------:R-:W-:Y:S02]  /*ee90*/  FSEL R38, R167, -INF , P1 ;  /* 0xff800000a7267808 */ /* 0x000fe40000800000 */
[----:B------:R-:W-:Y:S02]  /*eea0*/  FSEL R116, R169, -INF , P1 ;  /* 0xff800000a9747808 */ /* 0x000fe40000800000 */
[----:B------:R-:W-:Y:S02]  /*eeb0*/  ISETP.GT.AND P2, PT, R2, 0x28, PT ;  /* 0x000000280200780c */ /* 0x000fe40003f44270 */
[----:B------:R-:W-:-:S02]  /*eec0*/  FSEL R45, R163, -INF , P6 ;  /* 0xff800000a32d7808 */ /* 0x000fc40003000000 */
[----:B------:R-:W-:Y:S02]  /*eed0*/  FSEL R108, R170, -INF , P6 ;  /* 0xff800000aa6c7808 */ /* 0x000fe40003000000 */
[C---:B------:R-:W-:Y:S02]  /*eee0*/  ISETP.GT.AND P1, PT, R2.reuse, 0x29, PT ;  /* 0x000000290200780c */ /* 0x040fe40003f24270 */
[----:B------:R-:W-:Y:S02]  /*eef0*/  FMNMX.FTZ R68, R37, R68, !PT ;  /* 0x0000004425447209 */ /* 0x000fe40007810000 */
[----:B------:R-:W-:Y:S02]  /*ef00*/  ISETP.GT.AND P6, PT, R2, 0x21, PT ;  /* 0x000000210200780c */ /* 0x000fe40003fc4270 */
[----:B------:R-:W-:Y:S02]  /*ef10*/  FSEL R107, R158, -INF , P5 ;  /* 0xff8000009e6b7808 */ /* 0x000fe40002800000 */
[----:B------:R-:W-:-:S02]  /*ef20*/  FMNMX.FTZ R71, R106, R71, !PT ;  /* 0x000000476a477209 */ /* 0x000fc40007810000 */
        /* <DEDUP_REMOVED lines=14> */
[----:B------:R-:W-:Y:S02]  /*f010*/  FMNMX.FTZ R68, R38, R68, !PT ;  /* 0x0000004426447209 */ /* 0x000fe40007810000 */
[C---:B------:R-:W-:Y:S02]  /*f020*/  ISETP.GT.AND P0, PT, R2.reuse, 0x30, PT ;  /* 0x000000300200780c */ /* 0x040fe40003f04270 */
[----:B------:R-:W-:Y:S02]  /*f030*/  ISETP.GT.AND P5, PT, R2, 0x31, PT ;  /* 0x000000310200780c */ /* 0x000fe40003fa4270 */
[----:B------:R-:W-:-:S02]  /*f040*/  FSEL R124, R157, -INF , P6 ;  /* 0xff8000009d7c7808 */ /* 0x000fc40003000000 */
[C---:B------:R-:W-:Y:S02]  /*f050*/  ISETP.GT.AND P2, PT, R2.reuse, 0x40, PT ;  /* 0x000000400200780c */ /* 0x040fe40003f44270 */
[----:B------:R-:W-:Y:S02]  /*f060*/  ISETP.GT.AND P1, PT, R2, 0x41, PT ;  /* 0x000000410200780c */ /* 0x000fe40003f24270 */
[----:B------:R-:W-:Y:S02]  /*f070*/  FMNMX.FTZ R71, R107, R71, !PT ;  /* 0x000000476b477209 */ /* 0x000fe40007810000 */
[----:B------:R-:W-:Y:S02]  /*f080*/  FSEL R69, R118, -INF , P4 ;  /* 0xff80000076457808 */ /* 0x000fe40002000000 */
[----:B------:R-:W-:Y:S02]  /*f090*/  FSEL R44, R159, -INF , P4 ;  /* 0xff8000009f2c7808 */ /* 0x000fe40002000000 */
[----:B------:R-:W-:-:S02]  /*f0a0*/  FSEL R128, R138, -INF , P6 ;  /* 0xff8000008a807808 */ /* 0x000fc40003000000 */
[----:B------:R-:W-:Y:S02]  /*f0b0*/  FMNMX.FTZ R68, R39, R68, !PT ;  /* 0x0000004427447209 */ /* 0x000fe40007810000 */
[----:B------:R-:W-:Y:S02]  /*f0c0*/  FMNMX.FTZ R5, R18, R19, !PT ;  /* 0x0000001312057209 */ /* 0x000fe40007810000 */
        /* <DEDUP_REMOVED lines=19> */
[----:B------:R-:W-:Y:S02]  /*f200*/  FMNMX.FTZ R71, R124, R71, !PT ;  /* 0x000000477c477209 */ /* 0x000fe40007810000 */
[C---:B------:R-:W-:Y:S02]  /*f210*/  ISETP.GT.AND P6, PT, R2.reuse, 0x38, PT ;  /* 0x000000380200780c */ /* 0x040fe40003fc4270 */
[----:B------:R-:W-:-:S02]  /*f220*/  ISETP.GT.AND P4, PT, R2, 0x39, PT ;  /* 0x000000390200780c */ /* 0x000fc40003f84270 */
[C---:B------:R-:W-:Y:S02]  /*f230*/  ISETP.GT.AND P0, PT, R2.reuse, 0x48, PT ;  /* 0x000000480200780c */ /* 0x040fe40003f04270 */
[C---:B------:R-:W-:Y:S02]  /*f240*/  ISETP.GT.AND P5, PT, R2.reuse, 0x58, PT ;  /* 0x000000580200780c */ /* 0x040fe40003fa4270 */
[C---:B------:R-:W-:Y:S02]  /*f250*/  ISETP.GT.AND P2, PT, R2.reuse, 0x49, PT ;  /* 0x000000490200780c */ /* 0x040fe40003f44270 */
[----:B------:R-:W-:Y:S02]  /*f260*/  ISETP.GT.AND P1, PT, R2, 0x50, PT ;  /* 0x000000500200780c */ /* 0x000fe40003f24270 */
[----:B------:R-:W-:Y:S02]  /*f270*/  FMNMX.FTZ R68, R44, R68, !PT ;  /* 0x000000442c447209 */ /* 0x000fe40007810000 */
[----:B------:R-:W-:-:S02]  /*f280*/  FMNMX.FTZ R5, R20, R5, !PT ;  /* 0x0000000514057209 */ /* 0x000fc40007810000 */
        /* <DEDUP_REMOVED lines=25> */
[C---:B------:R-:W-:Y:S02]  /*f420*/  ISETP.GT.AND P6, PT, R2.reuse, 0x51, PT ;  /* 0x000000510200780c */ /* 0x040fe40003fc4270 */
        /* <DEDUP_REMOVED lines=34> */
[----:B------:R-:W-:Y:S02]  /*f650*/  FSEL R174, R81, -INF , P6 ;  /* 0xff80000051ae7808 */ /* 0x000fe40003000000 */
        /* <DEDUP_REMOVED lines=8> */
[----:B------:R-:W-:Y:S02]  /*f6e0*/  FSEL R172, R61, -INF , P4 ;  /* 0xff8000003dac7808 */ /* 0x000fe40002000000 */
[----:B------:R-:W-:Y:S02]  /*f6f0*/  FMNMX.FTZ R71, R173, R71, !PT ;  /* 0x00000047ad477209 */ /* 0x000fe40007810000 */
[----:B------:R-:W-:-:S02]  /*f700*/  FMNMX.FTZ R5, R36, R5, !PT ;  /* 0x0000000524057209 */ /* 0x000fc40007810000 */
[----:B------:R-:W-:Y:S02]  /*f710*/  FSEL R183, R77, -INF , P6 ;  /* 0xff8000004db77808 */ /* 0x000fe40003000000 */
[----:B------:R-:W-:Y:S02]  /*f720*/  FMNMX.FTZ R68, R243, R68, !PT ;  /* 0x00000044f3447209 */ /* 0x000fe40007810000 */
[----:B------:R-:W-:Y:S02]  /*f730*/  FMNMX.FTZ R2, R148, R2, !PT ;  /* 0x0000000294027209 */ /* 0x000fe40007810000 */
[----:B------:R-:W-:Y:S02]  /*f740*/  FSEL R203, R40, -INF , P2 ;  /* 0xff80000028cb7808 */ /* 0x000fe40001000000 */
[----:B------:R-:W-:Y:S02]  /*f750*/  FMNMX.FTZ R71, R172, R71, !PT ;  /* 0x00000047ac477209 */ /* 0x000fe40007810000 */
[----:B------:R-:W-:Y:S01]  /*f760*/  FMNMX.FTZ R5, R108, R5, !PT ;  /* 0x000000056c057209 */ /* 0x000fe20007810000 */
[----:B------:R-:W-:Y:S01]  /*f770*/  IMAD.MOV.U32 R4, RZ, RZ, R203 ;  /* 0x000000ffff047224 */ /* 0x000fe200078e00cb */
[----:B------:R-:W-:-:S02]  /*f780*/  FMNMX.FTZ R68, R183, R68, !PT ;  /* 0x00000044b7447209 */ /* 0x000fc40007810000 */
[----:B------:R-:W-:Y:S02]  /*f790*/  FMNMX.FTZ R2, R162, R2, !PT ;  /* 0x00000002a2027209 */ /* 0x000fe40007810000 */
[----:B-1----:R-:W-:Y:S02]  /*f7a0*/  FSEL R228, R41, -INF , P1 ;  /* 0xff80000029e47808 */ /* 0x002fe40000800000 */
[----:B------:R-:W-:Y:S02]  /*f7b0*/  FMNMX.FTZ R71, R203, R71, !PT ;  /* 0x00000047cb477209 */ /* 0x000fe40007810000 */
[----:B------:R-:W-:Y:S02]  /*f7c0*/  FMNMX.FTZ R5, R116, R5, !PT ;  /* 0x0000000574057209 */ /* 0x000fe40007810000 */
[----:B------:R-:W-:Y:S02]  /*f7d0*/  FSEL R179, R65, -INF , P4 ;  /* 0xff80000041b37808 */ /* 0x000fe40002000000 */
[----:B------:R-:W-:-:S02]  /*f7e0*/  FMNMX.FTZ R68, R182, R68, !PT ;  /* 0x00000044b6447209 */ /* 0x000fc40007810000 */
[----:B------:R-:W-:Y:S02]  /*f7f0*/  FMNMX.FTZ R2, R164, R2, !PT ;  /* 0x00000002a4027209 */ /* 0x000fe40007810000 */
[----:B--2---:R-:W-:Y:S02]  /*f800*/  FSEL R119, R21, -INF , P0 ;  /* 0xff80000015777808 */ /* 0x004fe40000000000 */
        /* <DEDUP_REMOVED lines=8> */
[----:B------:R-:W-:Y:S02]  /*f890*/  FSEL R187, R23, -INF , P1 ;  /* 0xff80000017bb7808 */ /* 0x000fe40000800000 */
[----:B------:R-:W-:-:S02]  /*f8a0*/  FMNMX.FTZ R68, R239, R68, !PT ;  /* 0x00000044ef447209 */ /* 0x000fc40007810000 */
[----:B------:R-:W-:Y:S02]  /*f8b0*/  FMNMX.FTZ R2, R165, R2, !PT ;  /* 0x00000002a5027209 */ /* 0x000fe40007810000 */
[----:B------:R-:W-:Y:S02]  /*f8c0*/  FMNMX.FTZ R71, R204, R71, !PT ;  /* 0x00000047cc477209 */ /* 0x000fe40007810000 */
[----:B------:R-:W-:Y:S02]  /*f8d0*/  FMNMX.FTZ R5, R137, R5, !PT ;  /* 0x0000000589057209 */ /* 0x000fe40007810000 */
[----:B------:R-:W-:Y:S01]  /*f8e0*/  FSEL R195, R79, -INF , P6 ;  /* 0xff8000004fc37808 */ /* 0x000fe20003000000 */
[----:B------:R-:W1:Y:S01]  /*f8f0*/  SHFL.BFLY PT, R6, R71, 0x2, 0x1f ;  /* 0x0c401f0047067f89 */ /* 0x000e6200000e0000 */
[----:B------:R-:W-:Y:S02]  /*f900*/  FSEL R186, R17, -INF , P0 ;  /* 0xff80000011ba7808 */ /* 0x000fe40000000000 */
[----:B------:R-:W-:-:S02]  /*f910*/  FMNMX.FTZ R68, R187, R68, !PT ;  /* 0x00000044bb447209 */ /* 0x000fc40007810000 */
[----:B------:R-:W-:Y:S02]  /*f920*/  FMNMX.FTZ R2, R191, R2, !PT ;  /* 0x00000002bf027209 */ /* 0x000fe40007810000 */
[----:B------:R-:W-:Y:S02]  /*f930*/  FMNMX.FTZ R5, R138, R5, !PT ;  /* 0x000000058a057209 */ /* 0x000fe40007810000 */
[----:B------:R-:W-:Y:S02]  /*f940*/  FSEL R238, R32, -INF , P5 ;  /* 0xff80000020ee7808 */ /* 0x000fe40002800000 */
[----:B------:R-:W-:Y:S02]  /*f950*/  FMNMX.FTZ R68, R186, R68, !PT ;  /* 0x00000044ba447209 */ /* 0x000fe40007810000 */
[----:B------:R-:W-:Y:S02]  /*f960*/  FMNMX.FTZ R2, R195, R2, !PT ;  /* 0x00000002c3027209 */ /* 0x000fe40007810000 */
[----:B------:R-:W-:-:S02]  /*f970*/  FMNMX.FTZ R5, R139, R5, !PT ;  /* 0x000000058b057209 */ /* 0x000fc40007810000 */
[----:B------:R-:W-:Y:S02]  /*f980*/  FMNMX.FTZ R68, R238, R68, !PT ;  /* 0x00000044ee447209 */ /* 0x000fe40007810000 */
[----:B------:R-:W-:Y:S02]  /*f990*/  FSEL R169, R52, -INF , P4 ;  /* 0xff80000034a97808 */ /* 0x000fe40002000000 */
[----:B------:R-:W-:Y:S01]  /*f9a0*/  FMNMX.FTZ R2, R189, R2, !PT ;  /* 0x00000002bd027209 */ /* 0x000fe20007810000 */
[----:B------:R-:W2:Y:S01]  /*f9b0*/  SHFL.BFLY PT, R8, R68, 0x2, 0x1f ;  /* 0x0c401f0044087f89 */ /* 0x000ea200000e0000 */
        /* <DEDUP_REMOVED lines=11> */
[----:B------:R-:W-:Y:S01]  /*fa70*/  FMNMX.FTZ R2, R192, R2, !PT ;  /* 0x00000002c0027209 */ /* 0x000fe20007810000 */
[----:B------:R-:W-:Y:S01]  /*fa80*/  LDSM.16.MT88.4 R32, [R225+0x100] ;  /* 0x00010000e120783b */ /* 0x000fe20000004200 */
[----:B------:R-:W-:Y:S02]  /*fa90*/  FMNMX.FTZ R5, R156, R5, !PT ;  /* 0x000000059c057209 */ /* 0x000fe40007810000 */
[----:B-1----:R-:W-:Y:S02]  /*faa0*/  FMNMX.FTZ R71, R71, R6, !PT ;  /* 0x0000000647477209 */ /* 0x002fe40007810000 */
[----:B------:R-:W-:-:S02]  /*fab0*/  FMNMX.FTZ R2, R199, R2, !PT ;  /* 0x00000002c7027209 */ /* 0x000fc40007810000 */
[----:B------:R-:W-:Y:S01]  /*fac0*/  FMNMX.FTZ R5, R175, R5, !PT ;  /* 0x00000005af057209 */ /* 0x000fe20007810000 */
[----:B------:R-:W1:Y:S01]  /*fad0*/  SHFL.BFLY PT, R7, R71, 0x1, 0x1f ;  /* 0x0c201f0047077f89 */ /* 0x000e6200000e0000 */
[----:B--2---:R-:W-:Y:S02]  /*fae0*/  FMNMX.FTZ R68, R68, R8, !PT ;  /* 0x0000000844447209 */ /* 0x004fe40007810000 */
[----:B------:R-:W-:Y:S01]  /*faf0*/  FMNMX.FTZ R5, R176, R5, !PT ;  /* 0x00000005b0057209 */ /* 0x000fe20007810000 */
[----:B------:R-:W2:Y:S01]  /*fb00*/  SHFL.BFLY PT, R6, R2, 0x2, 0x1f ;  /* 0x0c401f0002067f89 */ /* 0x000ea200000e0000 */
[----:B------:R-:W-:Y:S02]  /*fb10*/  FSEL R212, R73, -INF , P6 ;  /* 0xff80000049d47808 */ /* 0x000fe40003000000 */
[----:B------:R-:W-:Y:S01]  /*fb20*/  FMNMX.FTZ R5, R177, R5, !PT ;  /* 0x00000005b1057209 */ /* 0x000fe20007810000 */
[----:B------:R-:W3:Y:S01]  /*fb30*/  SHFL.BFLY PT, R8, R68, 0x1, 0x1f ;  /* 0x0c201f0044087f89 */ /* 0x000ee200000e0000 */
[----:B------:R-:W-:-:S02]  /*fb40*/  FSEL R168, R56, -INF , P4 ;  /* 0xff80000038a87808 */ /* 0x000fc40002000000 */
[----:B------:R-:W-:Y:S02]  /*fb50*/  FMNMX.FTZ R5, R178, R5, !PT ;  /* 0x00000005b2057209 */ /* 0x000fe40007810000 */
[----:B------:R-:W-:Y:S02]  /*fb60*/  FSEL R205, R53, -INF , P2 ;  /* 0xff80000035cd7808 */ /* 0x000fe40001000000 */
[----:B------:R-:W-:Y:S02]  /*fb70*/  FMNMX.FTZ R5, R130, R5, !PT ;  /* 0x0000000582057209 */ /* 0x000fe40007810000 */
[----:B------:R-:W-:Y:S02]  /*fb80*/  FSEL R198, R49, -INF , P1 ;  /* 0xff80000031c67808 */ /* 0x000fe40000800000 */
[----:B------:R-:W-:Y:S02]  /*fb90*/  FMNMX.FTZ R5, R212, R5, !PT ;  /* 0x00000005d4057209 */ /* 0x000fe40007810000 */
[----:B------:R-:W-:-:S02]  /*fba0*/  FSEL R213, R48, -INF , P0 ;  /* 0xff80000030d57808 */ /* 0x000fc40000000000 */
[----:B------:R-:W-:Y:S02]  /*fbb0*/  FMNMX.FTZ R5, R206, R5, !PT ;  /* 0x00000005ce057209 */ /* 0x000fe40007810000 */
[----:B-1----:R-:W-:Y:S02]  /*fbc0*/  FMNMX.FTZ R71, R71, R7, !PT ;  /* 0x0000000747477209 */ /* 0x002fe40007810000 */
[----:B------:R-:W-:Y:S02]  /*fbd0*/  FMNMX.FTZ R5, R168, R5, !PT ;  /* 0x00000005a8057209 */ /* 0x000fe40007810000 */
[----:B--2---:R-:W-:Y:S01]  /*fbe0*/  FMNMX.FTZ R2, R2, R6, !PT ;  /* 0x0000000602027209 */ /* 0x004fe20007810000 */
[C---:B------:R-:W-:Y:S01]  /*fbf0*/  FMUL.FTZ R7, R71.reuse, c[0x0][0x2d0] ;  /* 0x0000b40047077a20 */ /* 0x040fe20000410000 */
[----:B------:R-:W-:Y:S02]  /*fc00*/  FSETP.NEU.FTZ.AND P4, PT, R71, -INF , PT ;  /* 0xff8000004700780b */ /* 0x000fe40003f9d000 */
[----:B------:R-:W-:Y:S01]  /*fc10*/  FMNMX.FTZ R5, R205, R5, !PT ;  /* 0x00000005cd057209 */ /* 0x000fe20007810000 */
[----:B------:R-:W1:Y:S01]  /*fc20*/  SHFL.BFLY PT, R11, R2, 0x1, 0x1f ;  /* 0x0c201f00020b7f89 */ /* 0x000e6200000e0000 */
[----:B------:R-:W-:-:S02]  /*fc30*/  FSEL R7, R7, RZ, P4 ;  /* 0x000000ff07077208 */ /* 0x000fc40002000000 */
[----:B------:R-:W-:Y:S02]  /*fc40*/  FMNMX.FTZ R5, R198, R5, !PT ;  /* 0x00000005c6057209 */ /* 0x000fe40007810000 */
[----:B---3--:R-:W-:Y:S01]  /*fc50*/  FMNMX.FTZ R68, R68, R8, !PT ;  /* 0x0000000844447209 */ /* 0x008fe20007810000 */
[--C-:B------:R-:W-:Y:S01]  /*fc60*/  FFMA.FTZ R6, R9, c[0x0][0x2d0], -R7.reuse ;  /* 0x0000b40009067a23 */ /* 0x100fe20000010807 */
[----:B------:R-:W-:Y:S02]  /*fc70*/  FSEL R131, R43, -INF , P5 ;  /* 0xff8000002b837808 */ /* 0x000fe40002800000 */
[----:B------:R-:W-:Y:S01]  /*fc80*/  FMNMX.FTZ R8, R213, R5, !PT ;  /* 0x00000005d5087209 */ /* 0x000fe20007810000 */
[C---:B------:R-:W-:Y:S01]  /*fc90*/  FMUL.FTZ R9, R68.reuse, c[0x0][0x2d0] ;  /* 0x0000b40044097a20 */ /* 0x040fe20000410000 */
[----:B------:R-:W-:Y:S01]  /*fca0*/  FSETP.NEU.FTZ.AND P0, PT, R68, -INF , PT ;  /* 0xff8000004400780b */ /* 0x000fe20003f1d000 */
[----:B------:R2:W-:Y:S01]  /*fcb0*/  MUFU.EX2 R236, R6 ;  /* 0x0000000600ec7308 */ /* 0x0005e20000000800 */
[----:B------:R-:W-:Y:S01]  /*fcc0*/  FMNMX.FTZ R8, R131, R8, !PT ;  /* 0x0000000883087209 */ /* 0x000fe20007810000 */
[----:B------:R-:W-:Y:S01]  /*fcd0*/  FFMA.FTZ R5, R10, c[0x0][0x2d0], -R7 ;  /* 0x0000b4000a057a23 */ /* 0x000fe20000010807 */
[----:B------:R-:W-:Y:S01]  /*fce0*/  ISETP.NE.AND P6, PT, R16, RZ, PT ;  /* 0x000000ff1000720c */ /* 0x000fe20003fc5270 */
[----:B------:R-:W-:Y:S04]  /*fcf0*/  LDSM.16.MT88.4 R40, [R226+0x100] ;  /* 0x00010000e228783b */ /* 0x000fe80000004200 */
[----:B------:R-:W3:Y:S01]  /*fd00*/  SHFL.BFLY PT, R10, R8, 0x2, 0x1f ;  /* 0x0c401f00080a7f89 */ /* 0x000ee200000e0000 */
[----:B------:R4:W4:Y:S01]  /*fd10*/  MUFU.EX2 R235, R5 ;  /* 0x0000000500eb7308 */ /* 0x0009220000000800 */
[----:B-1----:R-:W-:-:S02]  /*fd20*/  FMNMX.FTZ R2, R2, R11, !PT ;  /* 0x0000000b02027209 */ /* 0x002fc40007810000 */
[----:B--2---:R-:W-:Y:S02]  /*fd30*/  FSEL R6, R9, RZ, P0 ;  /* 0x000000ff09067208 */ /* 0x004fe40000000000 */
[----:B------:R-:W-:-:S03]  /*fd40*/  FSETP.NEU.FTZ.AND P0, PT, R2, -INF , PT ;  /* 0xff8000000200780b */ /* 0x000fc60003f1d000 */
[--C-:B------:R-:W-:Y:S02]  /*fd50*/  FFMA.FTZ R9, R14, c[0x0][0x2d0], -R6.reuse ;  /* 0x0000b4000e097a23 */ /* 0x100fe40000010806 */
[----:B----4-:R-:W-:Y:S02]  /*fd60*/  FFMA.FTZ R5, R12, c[0x0][0x2d0], -R6 ;  /* 0x0000b4000c057a23 */ /* 0x010fe40000010806 */
[----:B------:R1:W-:Y:S01]  /*fd70*/  MUFU.EX2 R193, R9 ;  /* 0x0000000900c17308 */ /* 0x0003e20000000800 */
[----:B------:R-:W-:Y:S02]  /*fd80*/  F2FP.BF16.PACK_AB R12, R235, R236 ;  /* 0x000000eceb0c723e */ /* 0x000fe400000010ff */
[----:B---3--:R-:W-:-:S05]  /*fd90*/  FMNMX.FTZ R8, R8, R10, !PT ;  /* 0x0000000a08087209 */ /* 0x008fca0007810000 */
        /* <DEDUP_REMOVED lines=80> */
[----:B-1----:R-:W-:-:S04]  /*102a0*/  FFMA.FTZ R3, R69, c[0x0][0x2d0], -R5 ;  /* 0x0000b40045037a23 */ /* 0x002fc80000010805 */
        /* <DEDUP_REMOVED lines=22> */
[----:B-1----:R-:W-:Y:S01]  /*10410*/  FFMA.FTZ R3, R116, c[0x0][0x2d0], -R0 ;  /* 0x0000b40074037a23 */ /* 0x002fe20000010800 */
[----:B------:R-:W-:-:S03]  /*10420*/  MOV R116, R213 ;  /* 0x000000d500747202 */ /* 0x000fc60000000f00 */
[----:B------:R1:W2:Y:S02]  /*10430*/  MUFU.EX2 R247, R3 ;  /* 0x0000000300f77308 */ /* 0x0002a40000000800 */
[----:B-1----:R-:W-:Y:S01]  /*10440*/  FFMA.FTZ R3, R117, c[0x0][0x2d0], -R0 ;  /* 0x0000b40075037a23 */ /* 0x002fe20000010800 */
[----:B--2---:R-:W-:Y:S01]  /*10450*/  F2FP.BF16.PACK_AB R9, R247, R244 ;  /* 0x000000f4f709723e */ /* 0x004fe200000010ff */
[----:B------:R-:W-:-:S04]  /*10460*/  IMAD.MOV.U32 R117, RZ, RZ, R131 ;  /* 0x000000ffff757224 */ /* 0x000fc800078e0083 */
[----:B------:R1:W-:Y:S02]  /*10470*/  MUFU.EX2 R250, R3 ;  /* 0x0000000300fa7308 */ /* 0x0003e40000000800 */
[----:B-1----:R-:W-:Y:S02]  /*10480*/  FFMA.FTZ R3, R118, c[0x0][0x2d0], -R0 ;  /* 0x0000b40076037a23 */ /* 0x002fe40000010800 */
        /* <DEDUP_REMOVED lines=28> */
[----:B---3--:R-:W-:Y:S01]  /*10650*/  FFMA.FTZ R3, R132, c[0x0][0x2d0], -R6 ;  /* 0x0000b40084037a23 */ /* 0x008fe20000010806 */
[----:B------:R-:W-:-:S03]  /*10660*/  MOV R132, R211 ;  /* 0x000000d300847202 */ /* 0x000fc60000000f00 */
        /* <DEDUP_REMOVED lines=16> */
[----:B---3--:R-:W-:Y:S02]  /*10770*/  F2FP.BF16.PACK_AB R11, R217, R218 ;  /* 0x000000dad90b723e */ /* 0x008fe400000010ff */
[----:B------:R-:W-:-:S03]  /*10780*/  MOV R137, R206 ;  /* 0x000000ce00897202 */ /* 0x000fc60000000f00 */
[----:B------:R2:W-:Y:S02]  /*10790*/  MUFU.EX2 R215, R3 ;  /* 0x0000000300d77308 */ /* 0x0005e40000000800 */
[C---:B-1----:R-:W-:Y:S08]  /*107a0*/  HMMA.16816.F32.BF16 R48, R8.reuse, R20, R120 ;  /* 0x000000140830723c */ /* 0x042ff00000041878 */
[----:B------:R-:W-:Y:S01]  /*107b0*/  HMMA.16816.F32.BF16 R56, R8, R18, R84 ;  /* 0x000000120838723c */ /* 0x000fe20000041854 */
[----:B--2---:R-:W-:-:S02]  /*107c0*/  FFMA.FTZ R3, R138, c[0x0][0x2d0], -R0 ;  /* 0x0000b4008a037a23 */ /* 0x004fc40000010800 */
[----:B------:R-:W-:Y:S02]  /*107d0*/  IMAD.MOV.U32 R138, RZ, RZ, R205 ;  /* 0x000000ffff8a7224 */ /* 0x000fe400078e00cd */
        /* <DEDUP_REMOVED lines=16> */
[--C-:B-1----:R-:W-:Y:S01]  /*108e0*/  FFMA.FTZ R3, R141, c[0x0][0x2d0], -R6.reuse ;  /* 0x0000b4008d037a23 */ /* 0x102fe20000010806 */
        /* <DEDUP_REMOVED lines=16> */
[----:B------:R-:W-:Y:S01]  /*109f0*/  MOV R131, R133 ;  /* 0x0000008500837202 */ /* 0x000fe20000000f00 */
[----:B------:R-:W-:Y:S02]  /*10a00*/  IMAD.MOV.U32 R133, RZ, RZ, R197 ;  /* 0x000000ffff857224 */ /* 0x000fe400078e00c5 */
[----:B------:R-:W-:Y:S01]  /*10a10*/  IMAD.MOV.U32 R128, RZ, RZ, R187 ;  /* 0x000000ffff807224 */ /* 0x000fe200078e00bb */
[----:B------:R-:W-:Y:S01]  /*10a20*/  HMMA.16816.F32.BF16 R104, R8, R20, R72 ;  /* 0x000000140868723c */ /* 0x000fe20000041848 */
[----:B------:R-:W-:Y:S01]  /*10a30*/  LDSM.16.MT88.4 R20, [R225+0x1900] ;  /* 0x00190000e114783b */ /* 0x000fe20000004200 */
[----:B------:R-:W-:-:S02]  /*10a40*/  IMAD.MOV.U32 R129, RZ, RZ, R186 ;  /* 0x000000ffff817224 */ /* 0x000fc400078e00ba */
[----:B------:R-:W-:-:S04]  /*10a50*/  IMAD.MOV.U32 R130, RZ, RZ, R184 ;  /* 0x000000ffff827224 */ /* 0x000fc800078e00b8 */
        /* <DEDUP_REMOVED lines=30> */
[----:B------:R-:W-:-:S02]  /*10c40*/  IMAD.MOV.U32 R136, RZ, RZ, R185 ;  /* 0x000000ffff887224 */ /* 0x000fc400078e00b9 */
[----:B------:R-:W-:Y:S01]  /*10c50*/  IMAD.MOV.U32 R126, RZ, RZ, R118 ;  /* 0x000000ffff7e7224 */ /* 0x000fe200078e0076 */
[----:B------:R-:W-:Y:S01]  /*10c60*/  HMMA.16816.F32.BF16 R108, R8, R18, R44 ;  /* 0x00000012086c723c */ /* 0x000fe2000004182c */
[----:B-1----:R-:W-:Y:S01]  /*10c70*/  FFMA.FTZ R3, R151, c[0x0][0x2d0], -R7 ;  /* 0x0000b40097037a23 */ /* 0x002fe20000010807 */
[----:B------:R-:W-:-:S06]  /*10c80*/  MOV R151, R193 ;  /* 0x000000c100977202 */ /* 0x000fcc0000000f00 */
[C---:B------:R-:W-:Y:S01]  /*10c90*/  HMMA.16816.F32.BF16 R92, R8.reuse, R12, R60 ;  /* 0x0000000c085c723c */ /* 0x040fe2000004183c */
[----:B------:R1:W-:Y:S07]  /*10ca0*/  MUFU.EX2 R202, R3 ;  /* 0x0000000300ca7308 */ /* 0x0003ee0000000800 */
[C---:B------:R-:W-:Y:S07]  /*10cb0*/  HMMA.16816.F32.BF16 R56, R8.reuse, R20, R120 ;  /* 0x000000140838723c */ /* 0x040fee0000041878 */
[----:B------:R-:W-:Y:S01]  /*10cc0*/  MOV R123, R143 ;  /* 0x0000008f007b7202 */ /* 0x000fe20000000f00 */
[----:B------:R-:W-:Y:S01]  /*10cd0*/  HMMA.16816.F32.BF16 R52, R8, R22, R80 ;  /* 0x000000160834723c */ /* 0x000fe20000041850 */
[----:B------:R-:W-:-:S02]  /*10ce0*/  IMAD.MOV.U32 R122, RZ, RZ, R142 ;  /* 0x000000ffff7a7224 */ /* 0x000fc400078e008e */
[----:B-1----:R-:W-:Y:S02]  /*10cf0*/  FFMA.FTZ R3, R152, c[0x0][0x2d0], -R7 ;  /* 0x0000b40098037a23 */ /* 0x002fe40000010807 */
[----:B------:R-:W-:Y:S02]  /*10d00*/  IMAD.MOV.U32 R152, RZ, RZ, R198 ;  /* 0x000000ffff987224 */ /* 0x000fe400078e00c6 */
[----:B------:R1:W3:Y:S01]  /*10d10*/  MUFU.EX2 R201, R3 ;  /* 0x0000000300c97308 */ /* 0x0002e20000000800 */
[----:B------:R-:W-:Y:S01]  /*10d20*/  HMMA.16816.F32.BF16 R40, R8, R26, R84 ;  /* 0x0000001a0828723c */ /* 0x000fe20000041854 */
[----:B------:R-:W-:Y:S02]  /*10d30*/  IMAD.MOV.U32 R121, RZ, RZ, R141 ;  /* 0x000000ffff797224 */ /* 0x000fe400078e008d */
[----:B------:R-:W-:-:S04]  /*10d40*/  IMAD.MOV.U32 R120, RZ, RZ, R140 ;  /* 0x000000ffff787224 */ /* 0x000fc800078e008c */
[----:B--2---:R-:W-:Y:S01]  /*10d50*/  F2FP.BF16.PACK_AB R8, R203, R204 ;  /* 0x000000cccb08723e */ /* 0x004fe200000010ff */
[----:B-1----:R-:W-:Y:S01]  /*10d60*/  FFMA.FTZ R3, R153, c[0x0][0x2d0], -R0 ;  /* 0x0000b40099037a23 */ /* 0x002fe20000010800 */
[----:B---3--:R-:W-:Y:S01]  /*10d70*/  F2FP.BF16.PACK_AB R10, R201, R202 ;  /* 0x000000cac90a723e */ /* 0x008fe200000010ff */
[----:B------:R-:W-:Y:S02]  /*10d80*/  IMAD.MOV.U32 R153, RZ, RZ, R194 ;  /* 0x000000ffff997224 */ /* 0x000fe400078e00c2 */
[----:B------:R1:W-:Y:S02]  /*10d90*/  MUFU.EX2 R200, R3 ;  /* 0x0000000300c87308 */ /* 0x0003e40000000800 */
[----:B-1----:R-:W-:Y:S02]  /*10da0*/  FFMA.FTZ R3, R154, c[0x0][0x2d0], -R0 ;  /* 0x0000b4009a037a23 */ /* 0x002fe40000010800 */
[----:B------:R-:W-:Y:S01]  /*10db0*/  IMAD.MOV.U32 R154, RZ, RZ, R138 ;  /* 0x000000ffff9a7224 */ /* 0x000fe200078e008a */
[----:B------:R-:W-:-:S03]  /*10dc0*/  MOV R138, R117 ;  /* 0x00000075008a7202 */ /* 0x000fc60000000f00 */
[----:B------:R1:W2:Y:S02]  /*10dd0*/  MUFU.EX2 R199, R3 ;  /* 0x0000000300c77308 */ /* 0x0002a40000000800 */
[----:B-1----:R-:W-:Y:S01]  /*10de0*/  FFMA.FTZ R3, R155, c[0x0][0x2d0], -R0 ;  /* 0x0000b4009b037a23 */ /* 0x002fe20000010800 */
[----:B--2---:R-:W-:Y:S02]  /*10df0*/  F2FP.BF16.PACK_AB R9, R199, R200 ;  /* 0x000000c8c709723e */ /* 0x004fe400000010ff */
[----:B------:R-:W-:-:S03]  /*10e00*/  MOV R155, R139 ;  /* 0x0000008b009b7202 */ /* 0x000fc60000000f00 */
[----:B------:R1:W-:Y:S01]  /*10e10*/  MUFU.EX2 R198, R3 ;  /* 0x0000000300c67308 */ /* 0x0003e20000000800 */
[----:B------:R-:W-:Y:S02]  /*10e20*/  IMAD.MOV.U32 R139, RZ, RZ, R116 ;  /* 0x000000ffff8b7224 */ /* 0x000fe400078e0074 */
[----:B-1----:R-:W-:Y:S02]  /*10e30*/  FFMA.FTZ R3, R156, c[0x0][0x2d0], -R0 ;  /* 0x0000b4009c037a23 */ /* 0x002fe40000010800 */
[----:B------:R-:W-:Y:S01]  /*10e40*/  IMAD.MOV.U32 R156, RZ, RZ, R137 ;  /* 0x000000ffff9c7224 */ /* 0x000fe200078e0089 */
[----:B------:R-:W-:Y:S02]  /*10e50*/  MOV R137, R188 ;  /* 0x000000bc00897202 */ /* 0x000fe40000000f00 */
[----:B------:R1:W2:Y:S02]  /*10e60*/  MUFU.EX2 R197, R3 ;  /* 0x0000000300c57308 */ /* 0x0002a40000000800 */
[----:B-1----:R-:W-:Y:S01]  /*10e70*/  FFMA.FTZ R3, R157, c[0x0][0x2d0], -R7 ;  /* 0x0000b4009d037a23 */ /* 0x002fe20000010807 */
[----:B--2---:R-:W-:Y:S01]  /*10e80*/  F2FP.BF16.PACK_AB R11, R197, R198 ;  /* 0x000000c6c50b723e */ /* 0x004fe200000010ff */
[----:B------:R-:W-:-:S04]  /*10e90*/  IMAD.MOV.U32 R157, RZ, RZ, R191 ;  /* 0x000000ffff9d7224 */ /* 0x000fc800078e00bf */
        /* <DEDUP_REMOVED lines=11> */
[C---:B------:R-:W-:Y:S01]  /*10f50*/  HMMA.16816.F32.BF16 R72, R8.reuse, R20, R72 ;  /* 0x000000140848723c */ /* 0x040fe20000041848 */
[----:B------:R1:W4:Y:S07]  /*10f60*/  MUFU.EX2 R194, R3 ;  /* 0x0000000300c27308 */ /* 0x00032e0000000800 */
[C---:B------:R-:W-:Y:S01]  /*10f70*/  HMMA.16816.F32.BF16 R76, R8.reuse, R22, R76 ;  /* 0x00000016084c723c */ /* 0x040fe2000004184c */
[----:B------:R-:W2:Y:S07]  /*10f80*/  LDSM.16.MT88.4 R20, [R225+0x2100] ;  /* 0x00210000e114783b */ /* 0x000eae0000004200 */
[----:B------:R-:W-:Y:S01]  /*10f90*/  HMMA.16816.F32.BF16 R80, R8, R24, R100 ;  /* 0x000000180850723c */ /* 0x000fe20000041864 */
[----:B-1----:R-:W-:-:S04]  /*10fa0*/  FFMA.FTZ R3, R160, c[0x0][0x2d0], -R6 ;  /* 0x0000b400a0037a23 */ /* 0x002fc80000010806 */
[----:B------:R1:W-:Y:S03]  /*10fb0*/  MUFU.EX2 R193, R3 ;  /* 0x0000000300c17308 */ /* 0x0003e60000000800 */
[----:B------:R-:W-:Y:S01]  /*10fc0*/  HMMA.16816.F32.BF16 R84, R8, R26, R96 ;  /* 0x0000001a0854723c */ /* 0x000fe20000041860 */
[----:B------:R-:W-:Y:S06]  /*10fd0*/  LDSM.16.MT88.4 R24, [R224+0x2900] ;  /* 0x00290000e018783b */ /* 0x000fec0000004200 */
[----:B----4-:R-:W-:Y:S01]  /*10fe0*/  F2FP.BF16.PACK_AB R8, R194, R196 ;  /* 0x000000c4c208723e */ /* 0x010fe200000010ff */
[----:B-1----:R-:W-:-:S04]  /*10ff0*/  FFMA.FTZ R3, R161, c[0x0][0x2d0], -R6 ;  /* 0x0000b400a1037a23 */ /* 0x002fc80000010806 */
[----:B------:R1:W4:Y:S02]  /*11000*/  MUFU.EX2 R192, R3 ;  /* 0x0000000300c07308 */ /* 0x0003240000000800 */
[----:B-1----:R-:W-:Y:S01]  /*11010*/  FFMA.FTZ R3, R162, c[0x0][0x2d0], -R5 ;  /* 0x0000b400a2037a23 */ /* 0x002fe20000010805 */
[----:B----4-:R-:W-:-:S05]  /*11020*/  F2FP.BF16.PACK_AB R10, R192, R193 ;  /* 0x000000c1c00a723e */ /* 0x010fca00000010ff */
[----:B------:R1:W-:Y:S02]  /*11030*/  MUFU.EX2 R191, R3 ;  /* 0x0000000300bf7308 */ /* 0x0003e40000000800 */
[----:B-1----:R-:W-:-:S06]  /*11040*/  FFMA.FTZ R3, R164, c[0x0][0x2d0], -R5 ;  /* 0x0000b400a4037a23 */ /* 0x002fcc0000010805 */
        /* <DEDUP_REMOVED lines=8> */
[----:B------:R1:W4:Y:S02]  /*110d0*/  MUFU.EX2 R187, R3 ;  /* 0x0000000300bb7308 */ /* 0x0003240000000800 */
[C---:B--2---:R-:W-:Y:S08]  /*110e0*/  HMMA.16816.F32.BF16 R140, R8.reuse, R12, R92 ;  /* 0x0000000c088c723c */ /* 0x044ff0000004185c */
[----:B------:R-:W-:Y:S01]  /*110f0*/  HMMA.16816.F32.BF16 R144, R8, R14, R64 ;  /* 0x0000000e0890723c */ /* 0x000fe20000041840 */
[----:B-1----:R-:W-:-:S04]  /*11100*/  FFMA.FTZ R3, R166, c[0x0][0x2d0], -R7 ;  /* 0x0000b400a6037a23 */ /* 0x002fc80000010807 */
[----:B------:R1:W-:Y:S03]  /*11110*/  MUFU.EX2 R186, R3 ;  /* 0x0000000300ba7308 */ /* 0x0003e60000000800 */
[C---:B---3--:R-:W-:Y:S08]  /*11120*/  HMMA.16816.F32.BF16 R112, R8.reuse, R16, R112 ;  /* 0x000000100870723c */ /* 0x048ff00000041870 */
[----:B------:R-:W-:Y:S01]  /*11130*/  HMMA.16816.F32.BF16 R108, R8, R18, R108 ;  /* 0x00000012086c723c */ /* 0x000fe2000004186c */
[----:B-1----:R-:W-:-:S07]  /*11140*/  FFMA.FTZ R3, R171, c[0x0][0x2d0], -R7 ;  /* 0x0000b400ab037a23 */ /* 0x002fce0000010807 */
        /* <DEDUP_REMOVED lines=40> */
[----:B-1----:R-:W-:Y:S02]  /*113d0*/  FFMA.FTZ R3, R157, c[0x0][0x2d0], -R5 ;  /* 0x0000b4009d037a23 */ /* 0x002fe40000010805 */
[----:B------:R-:W-:Y:S01]  /*113e0*/  IMAD.MOV.U32 R157, RZ, RZ, R124 ;  /* 0x000000ffff9d7224 */ /* 0x000fe200078e007c */
[----:B------:R-:W-:Y:S01]  /*113f0*/  MOV R124, R125 ;  /* 0x0000007d007c7202 */ /* 0x000fe20000000f00 */
[----:B------:R-:W-:Y:S02]  /*11400*/  IMAD.MOV.U32 R125, RZ, RZ, R126 ;  /* 0x000000ffff7d7224 */ /* 0x000fe400078e007e */
[----:B------:R1:W-:Y:S01]  /*11410*/  MUFU.EX2 R75, R3 ;  /* 0x00000003004b7308 */ /* 0x0003e20000000800 */
[----:B------:R-:W-:Y:S02]  /*11420*/  IMAD.MOV.U32 R126, RZ, RZ, R127 ;  /* 0x000000ffff7e7224 */ /* 0x000fe400078e007f */
[----:B------:R-:W-:Y:S01]  /*11430*/  IMAD.MOV.U32 R127, RZ, RZ, R156 ;  /* 0x000000ffff7f7224 */ /* 0x000fe200078e009c */
[----:B------:R-:W-:Y:S01]  /*11440*/  MOV R156, R120 ;  /* 0x00000078009c7202 */ /* 0x000fe20000000f00 */
[----:B------:R-:W-:-:S02]  /*11450*/  IMAD.MOV.U32 R120, RZ, RZ, R121 ;  /* 0x000000ffff787224 */ /* 0x000fc400078e0079 */
[----:B------:R-:W-:Y:S01]  /*11460*/  IMAD.MOV.U32 R121, RZ, RZ, R122 ;  /* 0x000000ffff797224 */ /* 0x000fe200078e007a */
[----:B------:R-:W-:Y:S01]  /*11470*/  MOV R122, R123 ;  /* 0x0000007b007a7202 */ /* 0x000fe20000000f00 */
[----:B------:R-:W-:Y:S01]  /*11480*/  IMAD.MOV.U32 R123, RZ, RZ, R241 ;  /* 0x000000ffff7b7224 */ /* 0x000fe200078e00f1 */
[----:B------:R-:W-:Y:S01]  /*11490*/  HMMA.16816.F32.BF16 R36, R8, R22, R76 ;  /* 0x000000160824723c */ /* 0x000fe2000004184c */
[----:B------:R-:W3:Y:S01]  /*114a0*/  LDSM.16.MT88.4 R20, [R227+0x2900] ;  /* 0x00290000e314783b */ /* 0x000ee20000004200 */
[----:B------:R-:W-:Y:S01]  /*114b0*/  IMAD.MOV.U32 R161, RZ, RZ, R131 ;  /* 0x000000ffffa17224 */ /* 0x000fe200078e0083 */
[----:B------:R-:W-:Y:S01]  /*114c0*/  MOV R160, R237 ;  /* 0x000000ed00a07202 */ /* 0x000fe20000000f00 */
[----:B------:R-:W-:Y:S01]  /*114d0*/  FFMA.FTZ R4, R4, c[0x0][0x2d0], -R7 ;  /* 0x0000b40004047a23 */ /* 0x000fe20000010807 */
[----:B------:R4:W5:Y:S01]  /*114e0*/  LDL.LU R241, [R1+0x80] ;  /* 0x0000800001f17983 */ /* 0x0009620000300800 */
[----:B-1----:R-:W-:Y:S02]  /*114f0*/  FFMA.FTZ R3, R157, c[0x0][0x2d0], -R5 ;  /* 0x0000b4009d037a23 */ /* 0x002fe40000010805 */
[----:B------:R-:W-:Y:S01]  /*11500*/  IMAD.MOV.U32 R157, RZ, RZ, R124 ;  /* 0x000000ffff9d7224 */ /* 0x000fe200078e007c */
[----:B------:R-:W-:Y:S01]  /*11510*/  MOV R124, R125 ;  /* 0x0000007d007c7202 */ /* 0x000fe20000000f00 */
[----:B------:R-:W-:Y:S01]  /*11520*/  IMAD.MOV.U32 R125, RZ, RZ, R126 ;  /* 0x000000ffff7d7224 */ /* 0x000fe200078e007e */
[----:B------:R1:W1:Y:S01]  /*11530*/  MUFU.EX2 R74, R3 ;  /* 0x00000003004a7308 */ /* 0x0002620000000800 */
        /* <DEDUP_REMOVED lines=9> */
[----:B------:R-:W-:Y:S01]  /*115d0*/  HMMA.16816.F32.BF16 R48, R8, R28, R80 ;  /* 0x0000001c0830723c */ /* 0x000fe20000041850 */
[----:B------:R-:W-:Y:S02]  /*115e0*/  IMAD.MOV.U32 R167, RZ, RZ, R161 ;  /* 0x000000ffffa77224 */ /* 0x000fe400078e00a1 */
        /* <DEDUP_REMOVED lines=9> */
[----:B------:R4:W5:Y:S01]  /*11680*/  LDL.LU R240, [R1+0x7c] ;  /* 0x00007c0001f07983 */ /* 0x0009620000300800 */
[----:B------:R-:W-:Y:S01]  /*11690*/  IMAD.MOV.U32 R120, RZ, RZ, R121 ;  /* 0x000000ffff787224 */ /* 0x000fe200078e0079 */
[----:B------:R-:W-:Y:S01]  /*116a0*/  MOV R121, R122 ;  /* 0x0000007a00797202 */ /* 0x000fe20000000f00 */
[----:B------:R-:W-:-:S02]  /*116b0*/  IMAD.MOV.U32 R122, RZ, RZ, R123 ;  /* 0x000000ffff7a7224 */ /* 0x000fc400078e007b */
[----:B------:R-:W-:Y:S01]  /*116c0*/  IMAD.MOV.U32 R123, RZ, RZ, R153 ;  /* 0x000000ffff7b7224 */ /* 0x000fe200078e0099 */
[----:B------:R-:W-:Y:S01]  /*116d0*/  MOV R153, R151 ;  /* 0x0000009700997202 */ /* 0x000fe20000000f00 */
[----:B------:R-:W-:Y:S01]  /*116e0*/  IMAD.MOV.U32 R151, RZ, RZ, R239 ;  /* 0x000000ffff977224 */ /* 0x000fe200078e00ef */
[----:B--2---:R-:W-:Y:S01]  /*116f0*/  F2FP.BF16.PACK_AB R8, R102, R103 ;  /* 0x000000676608723e */ /* 0x004fe200000010ff */
[----:B------:R4:W5:Y:S01]  /*11700*/  LDL.LU R239, [R1+0x78] ;  /* 0x0000780001ef7983 */ /* 0x0009620000300800 */
[----:B-1----:R-:W-:-:S04]  /*11710*/  FFMA.FTZ R3, R169, c[0x0][0x2d0], -R5 ;  /* 0x0000b400a9037a23 */ /* 0x002fc80000010805 */
[----:B------:R1:W2:Y:S02]  /*11720*/  MUFU.EX2 R72, R3 ;  /* 0x0000000300487308 */ /* 0x0002a40000000800 */
[----:B-1----:R-:W-:Y:S02]  /*11730*/  FFMA.FTZ R3, R157, c[0x0][0x2d0], -R0 ;  /* 0x0000b4009d037a23 */ /* 0x002fe40000010800 */
[----:B------:R-:W-:Y:S01]  /*11740*/  IMAD.MOV.U32 R157, RZ, RZ, R125 ;  /* 0x000000ffff9d7224 */ /* 0x000fe200078e007d */
[----:B------:R-:W-:-:S03]  /*11750*/  MOV R125, R120 ;  /* 0x00000078007d7202 */ /* 0x000fc60000000f00 */
[----:B------:R1:W-:Y:S01]  /*11760*/  MUFU.EX2 R61, R3 ;  /* 0x00000003003d7308 */ /* 0x0003e20000000800 */
[----:B------:R-:W-:Y:S02]  /*11770*/  IMAD.MOV.U32 R120, RZ, RZ, R122 ;  /* 0x000000ffff787224 */ /* 0x000fe400078e007a */
[----:B------:R-:W-:Y:S01]  /*11780*/  IMAD.MOV.U32 R122, RZ, RZ, R153 ;  /* 0x000000ffff7a7224 */ /* 0x000fe200078e0099 */
[----:B------:R-:W-:Y:S01]  /*11790*/  MOV R153, R128 ;  /* 0x0000008000997202 */ /* 0x000fe20000000f00 */
[----:B------:R-:W-:Y:S02]  /*117a0*/  IMAD.MOV.U32 R128, RZ, RZ, R130 ;  /* 0x000000ffff807224 */ /* 0x000fe400078e0082 */
[----:B------:R-:W-:Y:S02]  /*117b0*/  IMAD.MOV.U32 R130, RZ, RZ, R238 ;  /* 0x000000ffff827224 */ /* 0x000fe400078e00ee */
[----:B-1----:R-:W-:Y:S01]  /*117c0*/  FFMA.FTZ R3, R124, c[0x0][0x2d0], -R0 ;  /* 0x0000b4007c037a23 */ /* 0x002fe20000010800 */
[----:B------:R-:W-:Y:S01]  /*117d0*/  F2FP.BF16.PACK_AB R9, R74, R75 ;  /* 0x0000004b4a09723e */ /* 0x000fe200000010ff */
[----:B------:R-:W-:Y:S01]  /*117e0*/  IMAD.MOV.U32 R124, RZ, RZ, R121 ;  /* 0x000000ffff7c7224 */ /* 0x000fe200078e0079 */
[----:B------:R-:W-:Y:S01]  /*117f0*/  MOV R121, R123 ;  /* 0x0000007b00797202 */ /* 0x000fe20000000f00 */
[----:B------:R-:W-:Y:S01]  /*11800*/  IMAD.MOV.U32 R123, RZ, RZ, R151 ;  /* 0x000000ffff7b7224 */ /* 0x000fe200078e0097 */
[----:B------:R-:W-:Y:S01]  /*11810*/  F2FP.BF16.PACK_AB R10, R100, R101 ;  /* 0x00000065640a723e */ /* 0x000fe200000010ff */
[----:B------:R-:W-:Y:S01]  /*11820*/  IMAD.MOV.U32 R151, RZ, RZ, R129 ;  /* 0x000000ffff977224 */ /* 0x000fe200078e0081 */
[----:B------:R-:W-:-:S02]  /*11830*/  MOV R129, R69 ;  /* 0x0000004500817202 */ /* 0x000fc40000000f00 */
[----:B--2---:R-:W-:Y:S01]  /*11840*/  F2FP.BF16.PACK_AB R11, R72, R73 ;  /* 0x00000049480b723e */ /* 0x004fe200000010ff */
[----:B------:R1:W2:Y:S01]  /*11850*/  MUFU.EX2 R69, R3 ;  /* 0x0000000300457308 */ /* 0x0002a20000000800 */
[----:B------:R-:W-:Y:S01]  /*11860*/  MOV R163, R153 ;  /* 0x0000009900a37202 */ /* 0x000fe20000000f00 */
[----:B------:R-:W-:Y:S01]  /*11870*/  IMAD.MOV.U32 R159, RZ, RZ, R122 ;  /* 0x000000ffff9f7224 */ /* 0x000fe200078e007a */
[----:B------:R4:W5:Y:S01]  /*11880*/  LDL.LU R238, [R1+0x74] ;  /* 0x0000740001ee7983 */ /* 0x0009620000300800 */
[----:B------:R-:W-:Y:S01]  /*11890*/  IMAD.MOV.U32 R165, RZ, RZ, R123 ;  /* 0x000000ffffa57224 */ /* 0x000fe200078e007b */
[----:B------:R-:W-:Y:S01]  /*118a0*/  MOV R158, R121 ;  /* 0x00000079009e7202 */ /* 0x000fe20000000f00 */
[----:B------:R-:W-:Y:S01]  /*118b0*/  IMAD.MOV.U32 R164, RZ, RZ, R151 ;  /* 0x000000ffffa47224 */ /* 0x000fe200078e0097 */
[----:B------:R-:W-:Y:S01]  /*118c0*/  MOV R153, R129 ;  /* 0x0000008100997202 */ /* 0x000fe20000000f00 */
[----:B------:R-:W-:Y:S01]  /*118d0*/  IMAD.MOV.U32 R162, RZ, RZ, R130 ;  /* 0x000000ffffa27224 */ /* 0x000fe200078e0082 */
[----:B---3--:R-:W-:Y:S01]  /*118e0*/  HMMA.16816.F32.BF16 R140, R8, R20, R140 ;  /* 0x00000014088c723c */ /* 0x008fe2000004188c */
[----:B-1----:R-:W-:-:S02]  /*118f0*/  FFMA.FTZ R3, R157, c[0x0][0x2d0], -R0 ;  /* 0x0000b4009d037a23 */ /* 0x002fc40000010800 */
[----:B------:R-:W-:-:S05]  /*11900*/  IMAD.MOV.U32 R170, RZ, RZ, R163 ;  /* 0x000000ffffaa7224 */ /* 0x000fca00078e00a3 */
[C---:B------:R-:W-:Y:S01]  /*11910*/  HMMA.16816.F32.BF16 R144, R8.reuse, R22, R144 ;  /* 0x000000160890723c */ /* 0x040fe20000041890 */
[----:B------:R1:W-:Y:S01]  /*11920*/  MUFU.EX2 R63, R3 ;  /* 0x00000003003f7308 */ /* 0x0003e20000000800 */
[----:B------:R-:W-:Y:S01]  /*11930*/  IMAD.MOV.U32 R157, RZ, RZ, R120 ;  /* 0x000000ffff9d7224 */ /* 0x000fe200078e0078 */
[----:B------:R-:W-:Y:S01]  /*11940*/  MOV R161, R124 ;  /* 0x0000007c00a17202 */ /* 0x000fe20000000f00 */
[----:B------:R-:W-:Y:S01]  /*11950*/  IMAD.MOV.U32 R151, RZ, RZ, R128 ;  /* 0x000000ffff977224 */ /* 0x000fe200078e0080 */
[----:B------:R4:W5:Y:S01]  /*11960*/  LDL.LU R237, [R1+0x70] ;  /* 0x0000700001ed7983 */ /* 0x0009620000300800 */
[----:B------:R-:W-:Y:S01]  /*11970*/  IMAD.MOV.U32 R171, RZ, RZ, R164 ;  /* 0x000000ffffab7224 */ /* 0x000fe200078e00a4 */
[----:B------:R-:W-:Y:S01]  /*11980*/  MOV R166, R162 ;  /* 0x000000a200a67202 */ /* 0x000fe20000000f00 */
[----:B------:R-:W-:Y:S01]  /*11990*/  HMMA.16816.F32.BF16 R120, R8, R24, R112 ;  /* 0x000000180878723c */ /* 0x000fe20000041870 */
[----:B------:R-:W-:Y:S01]  /*119a0*/  MOV R163, R159 ;  /* 0x0000009f00a37202 */ /* 0x000fe20000000f00 */
[----:B------:R-:W-:-:S02]  /*119b0*/  IMAD.MOV.U32 R164, RZ, RZ, R125 ;  /* 0x000000ffffa47224 */ /* 0x000fc400078e007d */
[----:B------:R-:W-:Y:S02]  /*119c0*/  IMAD.MOV.U32 R162, RZ, RZ, R155 ;  /* 0x000000ffffa27224 */ /* 0x000fe400078e009b */
[----:B------:R-:W-:Y:S01]  /*119d0*/  IMAD.MOV.U32 R155, RZ, RZ, R154 ;  /* 0x000000ffff9b7224 */ /* 0x000fe200078e009a */
[----:B------:R-:W-:Y:S01]  /*119e0*/  MOV R154, R152 ;  /* 0x00000098009a7202 */ /* 0x000fe20000000f00 */
[----:B------:R-:W-:Y:S01]  /*119f0*/  HMMA.16816.F32.BF16 R128, R8, R26, R108 ;  /* 0x0000001a0880723c */ /* 0x000fe2000004186c */
[----:B-1----:R-:W-:Y:S02]  /*11a00*/  FFMA.FTZ R3, R168, c[0x0][0x2d0], -R0 ;  /* 0x0000b400a8037a23 */ /* 0x002fe40000010800 */
[----:B------:R-:W-:Y:S01]  /*11a10*/  IMAD.MOV.U32 R159, RZ, RZ, R158 ;  /* 0x000000ffff9f7224 */ /* 0x000fe200078e009e */
[----:B------:R-:W-:Y:S01]  /*11a20*/  MOV R158, R127 ;  /* 0x0000007f009e7202 */ /* 0x000fe20000000f00 */
[----:B------:R1:W3:Y:S01]  /*11a30*/  MUFU.EX2 R62, R3 ;  /* 0x00000003003e7308 */ /* 0x0002e20000000800 */
[----:B------:R-:W-:-:S02]  /*11a40*/  IMAD.MOV.U32 R152, RZ, RZ, R236 ;  /* 0x000000ffff987224 */ /* 0x000fc400078e00ec */
[C---:B------:R-:W-:Y:S01]  /*11a50*/  HMMA.16816.F32.BF16 R96, R8.reuse, R16, R96 ;  /* 0x000000100860723c */ /* 0x040fe20000041860 */
[----:B------:R4:W5:Y:S07]  /*11a60*/  LDL.LU R236, [R1+0x6c] ;  /* 0x00006c0001ec7983 */ /* 0x00096e0000300800 */
[----:B------:R-:W-:Y:S01]  /*11a70*/  HMMA.16816.F32.BF16 R92, R8, R18, R92 ;  /* 0x00000012085c723c */ /* 0x000fe2000004185c */
[----:B-1----:R-:W-:Y:S02]  /*11a80*/  FFMA.FTZ R3, R165, c[0x0][0x2d0], -R6 ;  /* 0x0000b400a5037a23 */ /* 0x002fe40000010806 */
[----:B------:R-:W-:-:S05]  /*11a90*/  IMAD.MOV.U32 R165, RZ, RZ, R160 ;  /* 0x000000ffffa57224 */ /* 0x000fca00078e00a0 */
[----:B------:R-:W-:Y:S01]  /*11aa0*/  HMMA.16816.F32.BF16 R88, R8, R12, R88 ;  /* 0x0000000c0858723c */ /* 0x000fe20000041858 */
[----:B------:R1:W-:Y:S01]  /*11ab0*/  MUFU.EX2 R60, R3 ;  /* 0x00000003003c7308 */ /* 0x0003e20000000800 */
[----:B------:R-:W-:Y:S02]  /*11ac0*/  IMAD.MOV.U32 R160, RZ, RZ, R157 ;  /* 0x000000ffffa07224 */ /* 0x000fe400078e009d */
[----:B------:R-:W-:-:S04]  /*11ad0*/  IMAD.MOV.U32 R157, RZ, RZ, R126 ;  /* 0x000000ffff9d7224 */ /* 0x000fc800078e007e */
[----:B------:R-:W-:Y:S07]  /*11ae0*/  HMMA.16816.F32.BF16 R64, R8, R14, R64 ;  /* 0x0000000e0840723c */ /* 0x000fee0000041840 */
[----:B------:R-:W-:Y:S02]  /*11af0*/  F2FP.BF16.PACK_AB R8, R117, R184 ;  /* 0x000000b87508723e */ /* 0x000fe400000010ff */
[----:B--2---:R-:W-:Y:S01]  /*11b00*/  F2FP.BF16.PACK_AB R9, R69, R61 ;  /* 0x0000003d4509723e */ /* 0x004fe200000010ff */
[----:B-1----:R-:W-:Y:S01]  /*11b10*/  FFMA.FTZ R3, R170, c[0x0][0x2d0], -R6 ;  /* 0x0000b400aa037a23 */ /* 0x002fe20000010806 */
[----:B------:R-:W-:-:S02]  /*11b20*/  F2FP.BF16.PACK_AB R10, R106, R104 ;  /* 0x000000686a0a723e */ /* 0x000fc400000010ff */
[----:B---3--:R-:W-:Y:S01]  /*11b30*/  F2FP.BF16.PACK_AB R11, R62, R63 ;  /* 0x0000003f3e0b723e */ /* 0x008fe200000010ff */
[----:B------:R-:W-:Y:S01]  /*11b40*/  IMAD.MOV.U32 R170, RZ, RZ, R171 ;  /* 0x000000ffffaa7224 */ /* 0x000fe200078e00ab */
[----:B------:R-:W-:Y:S01]  /*11b50*/  MOV R171, R166 ;  /* 0x000000a600ab7202 */ /* 0x000fe20000000f00 */
[----:B------:R-:W-:Y:S02]  /*11b60*/  IMAD.MOV.U32 R166, RZ, RZ, R167 ;  /* 0x000000ffffa67224 */ /* 0x000fe400078e00a7 */
[----:B------:R-:W-:Y:S01]  /*11b70*/  IMAD.MOV.U32 R167, RZ, RZ, R165 ;  /* 0x000000ffffa77224 */ /* 0x000fe200078e00a5 */
[----:B------:R-:W-:Y:S01]  /*11b80*/  MOV R165, R163 ;  /* 0x000000a300a57202 */ /* 0x000fe20000000f00 */
[----:B------:R-:W-:Y:S01]  /*11b90*/  HMMA.16816.F32.BF16 R124, R8, R24, R56 ;  /* 0x00000018087c723c */ /* 0x000fe20000041838 */
[----:B------:R-:W-:Y:S01]  /*11ba0*/  IMAD.MOV.U32 R163, RZ, RZ, R164 ;  /* 0x000000ffffa37224 */ /* 0x000fe200078e00a4 */
[----:B------:R1:W-:Y:S01]  /*11bb0*/  MUFU.EX2 R57, R3 ;  /* 0x0000000300397308 */ /* 0x0003e20000000800 */
[----:B------:R-:W-:Y:S01]  /*11bc0*/  IMAD.MOV.U32 R164, RZ, RZ, R162 ;  /* 0x000000ffffa47224 */ /* 0x000fe200078e00a2 */
[----:B------:R-:W-:Y:S01]  /*11bd0*/  MOV R162, R155 ;  /* 0x0000009b00a27202 */ /* 0x000fe20000000f00 */
        /* <DEDUP_REMOVED lines=8> */
[----:B-1----:R-:W-:Y:S02]  /*11c60*/  FFMA.FTZ R3, R170, c[0x0][0x2d0], -R6 ;  /* 0x0000b400aa037a23 */ /* 0x002fe40000010806 */
[----:B------:R-:W-:Y:S02]  /*11c70*/  IMAD.MOV.U32 R170, RZ, RZ, R163 ;  /* 0x000000ffffaa7224 */ /* 0x000fe400078e00a3 */
[----:B------:R1:W-:Y:S01]  /*11c80*/  MUFU.EX2 R56, R3 ;  /* 0x0000000300387308 */ /* 0x0003e20000000800 */
        /* <DEDUP_REMOVED lines=8> */
[----:B------:R-:W-:Y:S01]  /*11d10*/  HMMA.16816.F32.BF16 R52, R8, R26, R52 ;  /* 0x0000001a0834723c */ /* 0x000fe20000041834 */
[----:B------:R-:W-:Y:S01]  /*11d20*/  IMAD.MOV.U32 R162, RZ, RZ, R138 ;  /* 0x000000ffffa27224 */ /* 0x000fe200078e008a */
[----:B------:R-:W2:Y:S01]  /*11d30*/  MUFU.EX2 R24, R4 ;  /* 0x0000000400187308 */ /* 0x000ea20000000800 */
[----:B-1----:R-:W-:Y:S01]  /*11d40*/  FFMA.FTZ R3, R178, c[0x0][0x2d0], -R6 ;  /* 0x0000b400b2037a23 */ /* 0x002fe20000010806 */
[----:B------:R-:W-:Y:S01]  /*11d50*/  MOV R178, R177 ;  /* 0x000000b100b27202 */ /* 0x000fe20000000f00 */
[----:B------:R-:W-:-:S03]  /*11d60*/  IMAD.MOV.U32 R177, RZ, RZ, R176 ;  /* 0x000000ffffb17224 */ /* 0x000fc600078e00b0 */
[C---:B------:R-:W-:Y:S01]  /*11d70*/  HMMA.16816.F32.BF16 R48, R8.reuse, R12, R48 ;  /* 0x0000000c0830723c */ /* 0x040fe20000041830 */
[----:B------:R-:W-:Y:S01]  /*11d80*/  IMAD.MOV.U32 R176, RZ, RZ, R175 ;  /* 0x000000ffffb07224 */ /* 0x000fe200078e00af */
[----:B------:R-:W-:Y:S01]  /*11d90*/  MOV R175, R170 ;  /* 0x000000aa00af7202 */ /* 0x000fe20000000f00 */
[----:B------:R-:W-:Y:S01]  /*11da0*/  IMAD.MOV.U32 R154, RZ, RZ, R136 ;  /* 0x000000ffff9a7224 */ /* 0x000fe200078e0088 */
[----:B------:R4:W5:Y:S01]  /*11db0*/  LDL.LU R235, [R1+0x68] ;  /* 0x0000680001eb7983 */ /* 0x0009620000300800 */
[----:B------:R-:W-:Y:S02]  /*11dc0*/  IMAD.MOV.U32 R170, RZ, RZ, R171 ;  /* 0x000000ffffaa7224 */ /* 0x000fe400078e00ab */
[----:B------:R-:W-:Y:S01]  /*11dd0*/  IMAD.MOV.U32 R171, RZ, RZ, R166 ;  /* 0x000000ffffab7224 */ /* 0x000fe200078e00a6 */
[----:B------:R-:W-:Y:S01]  /*11de0*/  HMMA.16816.F32.BF16 R136, R8, R20, R44 ;  /* 0x000000140888723c */ /* 0x000fe2000004182c */
[----:B------:R1:W-:Y:S01]  /*11df0*/  MUFU.EX2 R45, R3 ;  /* 0x00000003002d7308 */ /* 0x0003e20000000800 */
[----:B------:R-:W-:Y:S01]  /*11e00*/  MOV R166, R167 ;  /* 0x000000a700a67202 */ /* 0x000fe20000000f00 */
[----:B------:R-:W-:-:S02]  /*11e10*/  IMAD.MOV.U32 R167, RZ, RZ, R165 ;  /* 0x000000ffffa77224 */ /* 0x000fc400078e00a5 */
[----:B------:R-:W-:Y:S01]  /*11e20*/  IMAD.MOV.U32 R165, RZ, RZ, R163 ;  /* 0x000000ffffa57224 */ /* 0x000fe200078e00a3 */
[----:B------:R-:W-:Y:S01]  /*11e30*/  MOV R163, R164 ;  /* 0x000000a400a37202 */ /* 0x000fe20000000f00 */
[----:B------:R-:W-:Y:S02]  /*11e40*/  IMAD.MOV.U32 R164, RZ, RZ, R162 ;  /* 0x000000ffffa47224 */ /* 0x000fe400078e00a2 */
[----:B------:R-:W-:Y:S01]  /*11e50*/  IMAD.MOV.U32 R162, RZ, RZ, R155 ;  /* 0x000000ffffa27224 */ /* 0x000fe200078e009b */
[----:B------:R-:W-:Y:S01]  /*11e60*/  MOV R155, R154 ;  /* 0x0000009a009b7202 */ /* 0x000fe20000000f00 */
[----:B-1----:R-:W-:Y:S01]  /*11e70*/  FFMA.FTZ R3, R178, c[0x0][0x2d0], -R5 ;  /* 0x0000b400b2037a23 */ /* 0x002fe20000010805 */
[----:B------:R-:W-:Y:S01]  /*11e80*/  MOV R178, R177 ;  /* 0x000000b100b27202 */ /* 0x000fe20000000f00 */
[----:B------:R-:W-:Y:S02]  /*11e90*/  IMAD.MOV.U32 R177, RZ, RZ, R176 ;  /* 0x000000ffffb17224 */ /* 0x000fe400078e00b0 */
[----:B------:R-:W-:Y:S01]  /*11ea0*/  IMAD.MOV.U32 R176, RZ, RZ, R175 ;  /* 0x000000ffffb07224 */ /* 0x000fe200078e00af */
[----:B------:R-:W-:Y:S01]  /*11eb0*/  MOV R175, R170 ;  /* 0x000000aa00af7202 */ /* 0x000fe20000000f00 */
[----:B------:R-:W-:-:S02]  /*11ec0*/  IMAD.MOV.U32 R170, RZ, RZ, R171 ;  /* 0x000000ffffaa7224 */ /* 0x000fc400078e00ab */
[----:B------:R-:W-:Y:S01]  /*11ed0*/  IMAD.MOV.U32 R171, RZ, RZ, R166 ;  /* 0x000000ffffab7224 */ /* 0x000fe200078e00a6 */
[----:B------:R-:W-:Y:S01]  /*11ee0*/  MOV R166, R167 ;  /* 0x000000a700a67202 */ /* 0x000fe20000000f00 */
[----:B------:R-:W-:Y:S02]  /*11ef0*/  IMAD.MOV.U32 R154, RZ, RZ, R151 ;  /* 0x000000ffff9a7224 */ /* 0x000fe400078e0097 */
[----:B------:R-:W-:Y:S02]  /*11f00*/  IMAD.MOV.U32 R151, RZ, RZ, R233 ;  /* 0x000000ffff977224 */ /* 0x000fe400078e00e9 */
[----:B------:R-:W-:Y:S01]  /*11f10*/  IMAD.MOV.U32 R167, RZ, RZ, R165 ;  /* 0x000000ffffa77224 */ /* 0x000fe200078e00a5 */
[----:B------:R1:W-:Y:S01]  /*11f20*/  MUFU.EX2 R44, R3 ;  /* 0x00000003002c7308 */ /* 0x0003e20000000800 */
[----:B------:R-:W-:Y:S01]  /*11f30*/  IMAD.MOV.U32 R165, RZ, RZ, R163 ;  /* 0x000000ffffa57224 */ /* 0x000fe200078e00a3 */
[----:B------:R-:W-:Y:S01]  /*11f40*/  MOV R163, R164 ;  /* 0x000000a400a37202 */ /* 0x000fe20000000f00 */
[----:B------:R-:W-:-:S02]  /*11f50*/  IMAD.MOV.U32 R164, RZ, RZ, R162 ;  /* 0x000000ffffa47224 */ /* 0x000fc400078e00a2 */
[----:B------:R-:W-:Y:S01]  /*11f60*/  IMAD.MOV.U32 R172, RZ, RZ, R176 ;  /* 0x000000ffffac7224 */ /* 0x000fe200078e00b0 */
[----:B------:R-:W-:Y:S01]  /*11f70*/  MOV R173, R175 ;  /* 0x000000af00ad7202 */ /* 0x000fe20000000f00 */
[----:B------:R-:W-:Y:S01]  /*11f80*/  IMAD.MOV.U32 R162, RZ, RZ, R155 ;  /* 0x000000ffffa27224 */ /* 0x000fe200078e009b */
[----:B------:R-:W-:Y:S01]  /*11f90*/  MOV R155, R151 ;  /* 0x00000097009b7202 */ /* 0x000fe20000000f00 */
[----:B------:R-:W-:Y:S02]  /*11fa0*/  IMAD.MOV.U32 R243, RZ, RZ, R177 ;  /* 0x000000fffff37224 */ /* 0x000fe400078e00b1 */
[----:B------:R-:W-:Y:S02]  /*11fb0*/  IMAD.MOV.U32 R151, RZ, RZ, R135 ;  /* 0x000000ffff977224 */ /* 0x000fe400078e0087 */
[----:B------:R-:W-:Y:S02]  /*11fc0*/  IMAD.MOV.U32 R174, RZ, RZ, R170 ;  /* 0x000000ffffae7224 */ /* 0x000fe400078e00aa */
[----:B-1----:R-:W-:-:S02]  /*11fd0*/  FFMA.FTZ R3, R178, c[0x0][0x2d0], -R5 ;  /* 0x0000b400b2037a23 */ /* 0x002fc40000010805 */
[----:B------:R-:W-:Y:S01]  /*11fe0*/  IMAD.MOV.U32 R178, RZ, RZ, R171 ;  /* 0x000000ffffb27224 */ /* 0x000fe200078e00ab */
[----:B------:R-:W-:Y:S01]  /*11ff0*/  MOV R83, R172 ;  /* 0x000000ac00537202 */ /* 0x000fe20000000f00 */
[----:B------:R-:W-:Y:S01]  /*12000*/  IMAD.MOV.U32 R135, RZ, RZ, R134 ;  /* 0x000000ffff877224 */ /* 0x000fe200078e0086 */
[----:B------:R1:W-:Y:S01]  /*12010*/  MUFU.EX2 R27, R3 ;  /* 0x00000003001b7308 */ /* 0x0003e20000000800 */
[----:B------:R-:W-:Y:S01]  /*12020*/  MOV R134, R232 ;  /* 0x000000e800867202 */ /* 0x000fe20000000f00 */
        /* <DEDUP_REMOVED lines=9> */
[----:B-1----:R-:W-:Y:S01]  /*120c0*/  FFMA.FTZ R3, R243, c[0x0][0x2d0], -R5 ;  /* 0x0000b400f3037a23 */ /* 0x002fe20000010805 */
[----:B------:R-:W-:Y:S01]  /*120d0*/  MOV R179, R175 ;  /* 0x000000af00b37202 */ /* 0x000fe20000000f00 */
[----:B------:R-:W-:Y:S02]  /*120e0*/  IMAD.MOV.U32 R171, RZ, RZ, R164 ;  /* 0x000000ffffab7224 */ /* 0x000fe400078e00a4 */
[----:B------:R1:W-:Y:S01]  /*120f0*/  MUFU.EX2 R26, R3 ;  /* 0x00000003001a7308 */ /* 0x0003e20000000800 */
[----:B------:R-:W-:Y:S01]  /*12100*/  IMAD.MOV.U32 R163, RZ, RZ, R134 ;  /* 0x000000ffffa37224 */ /* 0x000fe200078e0086 */
[----:B------:R-:W-:Y:S01]  /*12110*/  MOV R164, R133 ;  /* 0x0000008500a47202 */ /* 0x000fe20000000f00 */
[----:B------:R-:W-:Y:S01]  /*12120*/  IMAD.MOV.U32 R79, RZ, RZ, R176 ;  /* 0x000000ffff4f7224 */ /* 0x000fe200078e00b0 */
[----:B------:R-:W-:Y:S01]  /*12130*/  MOV R172, R166 ;  /* 0x000000a600ac7202 */ /* 0x000fe20000000f00 */
[----:B------:R-:W-:Y:S02]  /*12140*/  IMAD.MOV.U32 R165, RZ, RZ, R135 ;  /* 0x000000ffffa57224 */ /* 0x000fe400078e0087 */
[----:B------:R-:W-:-:S02]  /*12150*/  IMAD.MOV.U32 R183, RZ, RZ, R170 ;  /* 0x000000ffffb77224 */ /* 0x000fc400078e00aa */
[----:B------:R-:W-:Y:S02]  /*12160*/  IMAD.MOV.U32 R151, RZ, RZ, R231 ;  /* 0x000000ffff977224 */ /* 0x000fe400078e00e7 */
[----:B------:R-:W-:Y:S02]  /*12170*/  IMAD.MOV.U32 R173, RZ, RZ, R167 ;  /* 0x000000ffffad7224 */ /* 0x000fe400078e00a7 */
[----:B-1----:R-:W-:Y:S02]  /*12180*/  FFMA.FTZ R3, R83, c[0x0][0x2d0], -R5 ;  /* 0x0000b40053037a23 */ /* 0x002fe40000010805 */
[----:B------:R-:W-:Y:S01]  /*12190*/  IMAD.MOV.U32 R83, RZ, RZ, R76 ;  /* 0x000000ffff537224 */ /* 0x000fe200078e004c */
[----:B------:R-:W-:Y:S01]  /*121a0*/  MOV R76, R77 ;  /* 0x0000004d004c7202 */ /* 0x000fe20000000f00 */
        /* <DEDUP_REMOVED lines=12> */
[----:B------:R-:W-:Y:S01]  /*12270*/  IMAD.MOV.U32 R243, RZ, RZ, R171 ;  /* 0x000000fffff37224 */ /* 0x000fe200078e00ab */
[----:B------:R1:W-:Y:S01]  /*12280*/  MUFU.EX2 R25, R3 ;  /* 0x0000000300197308 */ /* 0x0003e20000000800 */
[----:B------:R-:W-:Y:S01]  /*12290*/  IMAD.MOV.U32 R183, RZ, RZ, R172 ;  /* 0x000000ffffb77224 */ /* 0x000fe200078e00ac */
[----:B------:R-:W-:Y:S01]  /*122a0*/  MOV R172, R173 ;  /* 0x000000ad00ac7202 */ /* 0x000fe20000000f00 */
[----:B------:R-:W-:Y:S01]  /*122b0*/  IMAD.MOV.U32 R176, RZ, RZ, R162 ;  /* 0x000000ffffb07224 */ /* 0x000fe200078e00a2 */
[----:B------:R-:W-:Y:S01]  /*122c0*/  HMMA.16816.F32.BF16 R40, R8, R22, R40 ;  /* 0x000000160828723c */ /* 0x000fe20000041828 */
[----:B------:R-:W-:Y:S01]  /*122d0*/  IMAD.MOV.U32 R173, RZ, RZ, R174 ;  /* 0x000000ffffad7224 */ /* 0x000fe200078e00ae */
[----:B------:R-:W3:Y:S01]  /*122e0*/  LDSM.16.MT88.4 R132, [R224+0x3100] ;  /* 0x00310000e084783b */ /* 0x000ee20000004200 */
[----:B------:R-:W-:Y:S01]  /*122f0*/  IMAD.MOV.U32 R174, RZ, RZ, R178 ;  /* 0x000000ffffae7224 */ /* 0x000fe200078e00b2 */
[----:B------:R-:W-:Y:S01]  /*12300*/  MOV R178, R177 ;  /* 0x000000b100b27202 */ /* 0x000fe20000000f00 */
[----:B------:R-:W-:Y:S01]  /*12310*/  IMAD.MOV.U32 R171, RZ, RZ, R149 ;  /* 0x000000ffffab7224 */ /* 0x000fe200078e0095 */
[----:B------:R-:W-:Y:S01]  /*12320*/  LDSM.16.MT88.4 R164, [R225+0x3100] ;  /* 0x00310000e1a4783b */ /* 0x000fe20000004200 */
[----:B------:R-:W-:-:S02]  /*12330*/  IMAD.MOV.U32 R162, RZ, RZ, R230 ;  /* 0x000000ffffa27224 */ /* 0x000fc400078e00e6 */
[----:B------:R-:W-:Y:S01]  /*12340*/  IMAD.MOV.U32 R177, RZ, RZ, R176 ;  /* 0x000000ffffb17224 */ /* 0x000fe200078e00b0 */
[----:B------:R-:W-:Y:S01]  /*12350*/  HMMA.16816.F32.BF16 R28, R8, R14, R28 ;  /* 0x0000000e081c723c */ /* 0x000fe2000004181c */
[----:B------:R-:W-:Y:S01]  /*12360*/  IMAD.MOV.U32 R176, RZ, RZ, R175 ;  /* 0x000000ffffb07224 */ /* 0x000fe200078e00af */
[----:B------:R-:W-:Y:S01]  /*12370*/  MOV R175, R170 ;  /* 0x000000aa00af7202 */ /* 0x000fe20000000f00 */
[----:B------:R-:W-:Y:S01]  /*12380*/  IMAD.MOV.U32 R170, RZ, RZ, R171 ;  /* 0x000000ffffaa7224 */ /* 0x000fe200078e00ab */
[----:B------:R-:W2:Y:S01]  /*12390*/  LDSM.16.MT88.4 R148, [R227+0x3100] ;  /* 0x00310000e394783b */ /* 0x000ea20000004200 */
[----:B------:R-:W-:Y:S01]  /*123a0*/  IMAD.MOV.U32 R171, RZ, RZ, R163 ;  /* 0x000000ffffab7224 */ /* 0x000fe200078e00a3 */
[----:B------:R-:W-:Y:S01]  /*123b0*/  MOV R163, R162 ;  /* 0x000000a200a37202 */ /* 0x000fe20000000f00 */
[----:B------:R-:W-:Y:S02]  /*123c0*/  IMAD.MOV.U32 R162, RZ, RZ, R161 ;  /* 0x000000ffffa27224 */ /* 0x000fe400078e00a1 */
[----:B------:R-:W-:Y:S01]  /*123d0*/  IMAD.MOV.U32 R161, RZ, RZ, R160 ;  /* 0x000000ffffa17224 */ /* 0x000fe200078e00a0 */
[----:B------:R-:W-:Y:S01]  /*123e0*/  MOV R160, R159 ;  /* 0x0000009f00a07202 */ /* 0x000fe20000000f00 */
[----:B------:R-:W-:-:S02]  /*123f0*/  FFMA.FTZ R6, R76, c[0x0][0x2d0], -R0 ;  /* 0x0000b4004c067a23 */ /* 0x000fc40000010800 */
[--C-:B------:R-:W-:Y:S02]  /*12400*/  FFMA.FTZ R12, R77, c[0x0][0x2d0], -R0.reuse ;  /* 0x0000b4004d0c7a23 */ /* 0x100fe40000010800 */
[--C-:B------:R-:W-:Y:S02]  /*12410*/  FFMA.FTZ R4, R78, c[0x0][0x2d0], -R0.reuse ;  /* 0x0000b4004e047a23 */ /* 0x100fe40000010800 */
[----:B------:R-:W-:Y:S02]  /*12420*/  FFMA.FTZ R13, R79, c[0x0][0x2d0], -R0 ;  /* 0x0000b4004f0d7a23 */ /* 0x000fe40000010800 */
[----:B------:R-:W-:Y:S01]  /*12430*/  FADD.FTZ R0, R182, R179 ;  /* 0x000000b3b6007221 */ /* 0x000fe20000010000 */
[----:B------:R-:W-:Y:S01]  /*12440*/  MOV R86, R171 ;  /* 0x000000ab00567202 */ /* 0x000fe20000000f00 */
[----:B------:R-:W-:Y:S02]  /*12450*/  FFMA.FTZ R5, R119, c[0x0][0x2d0], -R7 ;  /* 0x0000b40077057a23 */ /* 0x000fe40000010807 */
[----:B------:R-:W-:-:S02]  /*12460*/  IMAD.MOV.U32 R182, RZ, RZ, R174 ;  /* 0x000000ffffb67224 */ /* 0x000fc400078e00ae */
[----:B------:R-:W-:Y:S02]  /*12470*/  IMAD.MOV.U32 R174, RZ, RZ, R176 ;  /* 0x000000ffffae7224 */ /* 0x000fe400078e00b0 */
[----:B-1----:R-:W-:Y:S02]  /*12480*/  FFMA.FTZ R3, R228, c[0x0][0x2d0], -R7 ;  /* 0x0000b400e4037a23 */ /* 0x002fe40000010807 */
[----:B------:R-:W-:Y:S01]  /*12490*/  FADD.FTZ R20, R181, R180 ;  /* 0x000000b4b5147221 */ /* 0x000fe20000010000 */
[----:B------:R-:W-:Y:S01]  /*124a0*/  HMMA.16816.F32.BF16 R32, R8, R16, R32 ;  /* 0x000000100820723c */ /* 0x000fe20000041820 */
[----:B------:R-:W-:Y:S01]  /*124b0*/  FADD.FTZ R21, R243, R183 ;  /* 0x000000b7f3157221 */ /* 0x000fe20000010000 */
[----:B------:R1:W-:Y:S01]  /*124c0*/  MUFU.EX2 R15, R5 ;  /* 0x00000005000f7308 */ /* 0x0003e20000000800 */
[----:B------:R-:W-:Y:S01]  /*124d0*/  IMAD.MOV.U32 R82, RZ, RZ, R160 ;  /* 0x000000ffff527224 */ /* 0x000fe200078e00a0 */
[----:B------:R-:W-:Y:S01]  /*124e0*/  MOV R183, R173 ;  /* 0x000000ad00b77202 */ /* 0x000fe20000000f00 */
[----:B------:R-:W-:-:S02]  /*124f0*/  IMAD.MOV.U32 R76, RZ, RZ, R156 ;  /* 0x000000ffff4c7224 */ /* 0x000fc400078e009c */
[----:B------:R-:W-:Y:S01]  /*12500*/  FADD.FTZ R22, R252, R249 ;  /* 0x000000f9fc167221 */ /* 0x000fe20000010000 */
[----:B------:R-:W-:Y:S01]  /*12510*/  HMMA.16816.F32.BF16 R36, R8, R18, R36 ;  /* 0x000000120824723c */ /* 0x000fe20000041824 */
[----:B------:R-:W-:Y:S01]  /*12520*/  IMAD.MOV.U32 R77, RZ, RZ, R170 ;  /* 0x000000ffff4d7224 */ /* 0x000fe200078e00aa */
[----:B------:R2:W-:Y:S01]  /*12530*/  MUFU.EX2 R11, R4 ;  /* 0x00000004000b7308 */ /* 0x0005e20000000800 */
[----:B------:R-:W-:Y:S01]  /*12540*/  IMAD.MOV.U32 R159, RZ, RZ, R229 ;  /* 0x000000ffff9f7224 */ /* 0x000fe200078e00e5 */
[----:B------:R-:W-:Y:S01]  /*12550*/  MOV R87, R175 ;  /* 0x000000af00577202 */ /* 0x000fe20000000f00 */
[----:B------:R-:W-:Y:S02]  /*12560*/  IMAD.MOV.U32 R152, RZ, RZ, R234 ;  /* 0x000000ffff987224 */ /* 0x000fe400078e00ea */
[----:B-1----:R-:W-:-:S03]  /*12570*/  FADD.FTZ R5, R174, R0 ;  /* 0x00000000ae057221 */ /* 0x002fc60000010000 */
[----:B------:R1:W-:Y:S01]  /*12580*/  MUFU.EX2 R23, R3 ;  /* 0x0000000300177308 */ /* 0x0003e20000000800 */
[----:B------:R-:W-:Y:S02]  /*12590*/  FADD.FTZ R0, R76, R22 ;  /* 0x000000164c007221 */ /* 0x000fe40000010000 */
[----:B------:R-:W-:Y:S01]  /*125a0*/  FFMA.FTZ R7, R83, c[0x0][0x2d0], -R7 ;  /* 0x0000b40053077a23 */ /* 0x000fe20000010807 */
[----:B------:R-:W-:Y:S01]  /*125b0*/  MOV R81, R161 ;  /* 0x000000a100517202 */ /* 0x000fe20000000f00 */
[----:B------:R-:W-:-:S03]  /*125c0*/  IMAD.MOV.U32 R169, RZ, RZ, R163 ;  /* 0x000000ffffa97224 */ /* 0x000fc600078e00a3 */
[----:B------:R3:W3:Y:S01]  /*125d0*/  MUFU.EX2 R9, R6 ;  /* 0x0000000600097308 */ /* 0x0006e20000000800 */
[----:B--2---:R-:W-:Y:S02]  /*125e0*/  FADD.FTZ R4, R86, R20 ;  /* 0x0000001456047221 */ /* 0x004fe40000010000 */
[----:B------:R-:W-:Y:S01]  /*125f0*/  IMAD.MOV.U32 R80, RZ, RZ, R162 ;  /* 0x000000ffff507224 */ /* 0x000fe200078e00a2 */
[----:B------:R-:W-:Y:S01]  /*12600*/  MOV R78, R177 ;  /* 0x000000b1004e7202 */ /* 0x000fe20000000f00 */
[----:B------:R-:W-:Y:S01]  /*12610*/  FADD.FTZ R5, R77, R5 ;  /* 0x000000054d057221 */ /* 0x000fe20000010000 */
[----:B------:R-:W-:Y:S01]  /*12620*/  MOV R170, R158 ;  /* 0x0000009e00aa7202 */ /* 0x000fe20000000f00 */
[----:B------:R-:W-:Y:S02]  /*12630*/  IMAD.MOV.U32 R79, RZ, RZ, R178 ;  /* 0x000000ffff4f7224 */ /* 0x000fe400078e00b2 */
[----:B------:R-:W-:Y:S02]  /*12640*/  IMAD.MOV.U32 R171, RZ, RZ, R157 ;  /* 0x000000ffffab7224 */ /* 0x000fe400078e009d */
[----:B------:R-:W-:Y:S01]  /*12650*/  IMAD.MOV.U32 R243, RZ, RZ, R172 ;  /* 0x000000fffff37224 */ /* 0x000fe200078e00ac */
[----:B------:R-:W2:Y:S01]  /*12660*/  MUFU.EX2 R10, R12 ;  /* 0x0000000c000a7308 */ /* 0x000ea20000000800 */
[----:B-1----:R-:W-:Y:S01]  /*12670*/  FADD.FTZ R3, R82, R21 ;  /* 0x0000001552037221 */ /* 0x002fe20000010000 */
[----:B------:R-:W1:Y:S01]  /*12680*/  LDSM.16.MT88.4 R16, [R226+0x3100] ;  /* 0x00310000e210783b */ /* 0x000e620000004200 */
[----:B------:R-:W-:-:S02]  /*12690*/  FADD.FTZ R4, R183, R4 ;  /* 0x00000004b7047221 */ /* 0x000fc40000010000 */
[----:B------:R-:W-:Y:S01]  /*126a0*/  IMAD.MOV.U32 R83, RZ, RZ, R159 ;  /* 0x000000ffff537224 */ /* 0x000fe200078e009f */
[----:B------:R4:W5:Y:S01]  /*126b0*/  LDL.LU R234, [R1+0x64] ;  /* 0x0000640001ea7983 */ /* 0x0009620000300800 */
[----:B---3--:R-:W-:Y:S02]  /*126c0*/  FADD.FTZ R6, R154, R3 ;  /* 0x000000039a067221 */ /* 0x008fe40000010000 */
[----:B------:R-:W-:Y:S01]  /*126d0*/  FADD.FTZ R3, R152, R0 ;  /* 0x0000000098037221 */ /* 0x000fe20000010000 */
[----:B------:R3:W1:Y:S01]  /*126e0*/  MUFU.EX2 R14, R7 ;  /* 0x00000007000e7308 */ /* 0x0006620000000800 */
[----:B------:R-:W-:Y:S01]  /*126f0*/  FADD.FTZ R0, R87, R5 ;  /* 0x0000000557007221 */ /* 0x000fe20000010000 */
[----:B------:R-:W-:Y:S01]  /*12700*/  MOV R76, R79 ;  /* 0x0000004f004c7202 */ /* 0x000fe20000000f00 */
[----:B------:R-:W-:Y:S01]  /*12710*/  FADD.FTZ R5, R244, R4 ;  /* 0x00000004f4057221 */ /* 0x000fe20000010000 */
[----:B------:R4:W5:Y:S01]  /*12720*/  LDL.LU R233, [R1+0x60] ;  /* 0x0000600001e97983 */ /* 0x0009620000300800 */
[----:B------:R-:W-:-:S02]  /*12730*/  IMAD.MOV.U32 R82, RZ, RZ, R83 ;  /* 0x000000ffff527224 */ /* 0x000fc400078e0053 */
[----:B------:R-:W-:Y:S02]  /*12740*/  FADD.FTZ R4, R169, R6 ;  /* 0x00000006a9047221 */ /* 0x000fe40000010000 */
[----:B------:R-:W-:Y:S02]  /*12750*/  FADD.FTZ R3, R80, R3 ;  /* 0x0000000350037221 */ /* 0x000fe40000010000 */
[----:B------:R-:W-:Y:S02]  /*12760*/  FADD.FTZ R0, R81, R0 ;  /* 0x0000000051007221 */ /* 0x000fe40000010000 */
[----:B------:R-:W-:Y:S01]  /*12770*/  IMAD.MOV.U32 R77, RZ, RZ, R182 ;  /* 0x000000ffff4d7224 */ /* 0x000fe200078e00b6 */
[----:B------:R-:W-:Y:S01]  /*12780*/  MOV R79, R155 ;  /* 0x0000009b004f7202 */ /* 0x000fe20000000f00 */
[----:B------:R-:W-:Y:S01]  /*12790*/  FADD.FTZ R8, R247, R5 ;  /* 0x00000005f7087221 */ /* 0x000fe20000010000 */
[----:B------:R-:W1:Y:S01]  /*127a0*/  MUFU.EX2 R13, R13 ;  /* 0x0000000d000d7308 */ /* 0x000e620000000800 */
[----:B------:R-:W-:Y:S01]  /*127b0*/  IMAD.MOV.U32 R83, RZ, RZ, R78 ;  /* 0x000000ffff537224 */ /* 0x000fe200078e004e */
[----:B------:R4:W5:Y:S01]  /*127c0*/  LDL.LU R232, [R1+0x5c] ;  /* 0x00005c0001e87983 */ /* 0x0009620000300800 */
[----:B---3--:R-:W-:-:S02]  /*127d0*/  FADD.FTZ R7, R82, R4 ;  /* 0x0000000452077221 */ /* 0x008fc40000010000 */
[----:B------:R-:W-:Y:S01]  /*127e0*/  FADD.FTZ R6, R170, R3 ;  /* 0x00000003aa067221 */ /* 0x000fe20000010000 */
[----:B------:R4:W5:Y:S01]  /*127f0*/  LDL.LU R231, [R1+0x58] ;  /* 0x0000580001e77983 */ /* 0x0009620000300800 */
[----:B------:R-:W-:Y:S02]  /*12800*/  FADD.FTZ R5, R171, R0 ;  /* 0x00000000ab057221 */ /* 0x000fe40000010000 */
[----:B------:R-:W-:Y:S01]  /*12810*/  FADD.FTZ R4, R250, R8 ;  /* 0x00000008fa047221 */ /* 0x000fe20000010000 */
[----:B------:R4:W5:Y:S01]  /*12820*/  LDL.LU R230, [R1+0x54] ;  /* 0x0000540001e67983 */ /* 0x0009620000300800 */
[----:B------:R-:W-:Y:S02]  /*12830*/  IMAD.MOV.U32 R78, RZ, RZ, R243 ;  /* 0x000000ffff4e7224 */ /* 0x000fe400078e00f3 */
[----:B------:R-:W-:Y:S01]  /*12840*/  FADD.FTZ R3, R83, R7 ;  /* 0x0000000753037221 */ /* 0x000fe20000010000 */
[----:B------:R4:W5:Y:S01]  /*12850*/  LDL.LU R229, [R1+0x50] ;  /* 0x0000500001e57983 */ /* 0x0009620000300800 */
[----:B------:R-:W-:-:S02]  /*12860*/  FADD.FTZ R0, R76, R6 ;  /* 0x000000064c007221 */ /* 0x000fc40000010000 */
[----:B------:R-:W-:Y:S01]  /*12870*/  IMAD.MOV.U32 R243, RZ, RZ, R153 ;  /* 0x000000fffff37224 */ /* 0x000fe200078e0099 */
[----:B------:R4:W5:Y:S01]  /*12880*/  LDL.LU R228, [R1+0x4c] ;  /* 0x00004c0001e47983 */ /* 0x0009620000300800 */
[----:B------:R-:W-:Y:S02]  /*12890*/  FADD.FTZ R6, R77, R5 ;  /* 0x000000054d067221 */ /* 0x000fe40000010000 */
[----:B------:R-:W-:Y:S01]  /*128a0*/  FADD.FTZ R4, R246, R4 ;  /* 0x00000004f6047221 */ /* 0x000fe20000010000 */
[----:B------:R4:W5:Y:S01]  /*128b0*/  LDL.LU R119, [R1+0x48] ;  /* 0x0000480001777983 */ /* 0x0009620000300800 */
        /* <DEDUP_REMOVED lines=71> */
[----:B--2---:R-:W-:Y:S02]  /*12d30*/  FADD.FTZ R3, R10, R0 ;  /* 0x000000000a037221 */ /* 0x004fe40000010000 */
[----:B------:R-:W-:Y:S02]  /*12d40*/  FADD.FTZ R0, R57, R5 ;  /* 0x0000000539007221 */ /* 0x000fe40000010000 */
[----:B------:R-:W-:Y:S02]  /*12d50*/  FADD.FTZ R6, R27, R6 ;  /* 0x000000061b067221 */ /* 0x000fe40000010000 */
[----:B------:R-:W-:-:S02]  /*12d60*/  FADD.FTZ R5, R15, R4 ;  /* 0x000000040f057221 */ /* 0x000fc40000010000 */
[----:B------:R-:W-:Y:S02]  /*12d70*/  FADD.FTZ R4, R11, R3 ;  /* 0x000000030b047221 */ /* 0x000fe40000010000 */
[----:B------:R-:W-:Y:S02]  /*12d80*/  FADD.FTZ R3, R56, R0 ;  /* 0x0000000038037221 */ /* 0x000fe40000010000 */
[----:B------:R-:W-:Y:S02]  /*12d90*/  FADD.FTZ R0, R26, R6 ;  /* 0x000000061a007221 */ /* 0x000fe40000010000 */
[----:B-1----:R-:W-:Y:S02]  /*12da0*/  FADD.FTZ R5, R14, R5 ;  /* 0x000000050e057221 */ /* 0x002fe40000010000 */
[----:B------:R-:W-:Y:S02]  /*12db0*/  FADD.FTZ R4, R13, R4 ;  /* 0x000000040d047221 */ /* 0x000fe40000010000 */
[----:B------:R-:W-:-:S02]  /*12dc0*/  FADD.FTZ R0, R25, R0 ;  /* 0x0000000019007221 */ /* 0x000fc40000010000 */
        /* <DEDUP_REMOVED lines=15> */
[C---:B------:R-:W-:Y:S08]  /*12ec0*/  HMMA.16816.F32.BF16 R140, R176.reuse, R148, R140 ;  /* 0x00000094b08c723c */ /* 0x040ff0000004188c */
        /* <DEDUP_REMOVED lines=14> */
[----:B----4-:R-:W2:Y:S04]  /*12fb0*/  LDL.LU R243, [R1] ;  /* 0x0000000001f37983 */ /* 0x010ea80000300800 */
[----:B------:R-:W3:Y:S04]  /*12fc0*/  LDL.LU.64 R76, [R1+0x8] ;  /* 0x00000800014c7983 */ /* 0x000ee80000300a00 */
[----:B------:R-:W4:Y:S01]  /*12fd0*/  LDL.LU.64 R78, [R1+0x10] ;  /* 0x00001000014e7983 */ /* 0x000f220000300a00 */
[----:B------:R-:W-:Y:S01]  /*12fe0*/  IMAD.MOV.U32 R116, RZ, RZ, R70 ;  /* 0x000000ffff747224 */ /* 0x000fe200078e0046 */
[----:B------:R-:W-:Y:S01]  /*12ff0*/  MOV R118, R2 ;  /* 0x0000000200767202 */ /* 0x000fe20000000f00 */
[----:B------:R-:W-:Y:S01]  /*13000*/  IMAD.MOV.U32 R3, RZ, RZ, R71 ;  /* 0x000000ffff037224 */ /* 0x000fe200078e0047 */
[----:B------:R-:W-:Y:S01]  /*13010*/  ULDC UR4, c[0x0][0x208] ;  /* 0x0000820000047ab9 */ /* 0x000fe20000000800 */
[----:B------:R-:W-:Y:S01]  /*13020*/  IMAD.MOV.U32 R117, RZ, RZ, R68 ;  /* 0x000000ffff757224 */ /* 0x000fe200078e0044 */
[----:B------:R-:W-:-:S02]  /*13030*/  USHF.L.U32 UR4, UR4, 0x5, URZ ;  /* 0x0000000504047899 */ /* 0x000fc4000800063f */
[----:B------:R-:W-:Y:S01]  /*13040*/  ULDC.64 UR6, c[0x0][0x118] ;  /* 0x0000460000067ab9 */ /* 0x000fe20000000a00 */
[----:B--2---:R-:W-:Y:S02]  /*13050*/  IADD3 R242, R243, -0x2, RZ ;  /* 0xfffffffef3f27810 */ /* 0x004fe40007ffe0ff */
[----:B---3--:R-:W-:Y:S02]  /*13060*/  MOV R5, R77 ;  /* 0x0000004d00057202 */ /* 0x008fe40000000f00 */
[----:B----4-:R-:W-:-:S05]  /*13070*/  MOV R4, R78 ;  /* 0x0000004e00047202 */ /* 0x010fca0000000f00 */
[----:B------:R1:W-:Y:S02]  /*13080*/  STL.64 [R1+0x30], R4 ;  /* 0x0000300401007387 */ /* 0x0003e40000100a00 */
.L_x_130:
[----:B--2---:R-:W2:Y:S01]  /*13090*/  LDL.64 R72, [R1+0x30] ;  /* 0x0000300001487983 */ /* 0x004ea20000100a00 */
[----:B------:R-:W-:Y:S04]  /*130a0*/  DEPBAR.LE SB0, 0x0 ;  /* 0x000080000000791a */ /* 0x000fe80000000000 */
[----:B------:R-:W-:Y:S01]  /*130b0*/  SHF.R.S32.HI R0, RZ, 0x1f, R242 ;  /* 0x0000001fff007819 */ /* 0x000fe200000114f2 */
[----:B------:R-:W-:Y:S01]  /*130c0*/  BAR.SYNC.DEFER_BLOCKING 0x0 ;  /* 0x0000000000007b1d */ /* 0x000fe20000010000 */
[----:B------:R-:W-:Y:S01]  /*130d0*/  IMAD.WIDE.U32 R84, R242, c[0x0][0x208], RZ ;  /* 0x00008200f2547a25 */ /* 0x000fe200078e00ff */
[----:B------:R-:W-:Y:S02]  /*130e0*/  MOV R104, 0x5 ;  /* 0x0000000500687802 */ /* 0x000fe40000000f00 */
[----:B------:R-:W-:Y:S01]  /*130f0*/  MOV R2, c[0x0][0x208] ;  /* 0x0000820000027a02 */ /* 0x000fe20000000f00 */
[----:B------:R-:W-:Y:S03]  /*13100*/  IMAD R0, R0, c[0x0][0x208], RZ ;  /* 0x0000820000007a24 */ /* 0x000fe600078e02ff */
[----:B------:R-:W-:Y:S01]  /*13110*/  SHF.L.U64.HI R2, R2, R104, c[0x0][0x20c] ;  /* 0x0000830002027619 */ /* 0x000fe20000010268 */
[----:B------:R-:W-:Y:S01]  /*13120*/  IMAD R0, R242, c[0x0][0x20c], R0 ;  /* 0x00008300f2007a24 */ /* 0x000fe200078e0200 */
[----:B-----5:R-:W-:Y:S04]  /*13130*/  STL [R1+0x48], R230 ;  /* 0x000048e601007387 */ /* 0x020fe80000100800 */
[----:B------:R-:W-:Y:S01]  /*13140*/  IADD3 R0, R85, R0, RZ ;  /* 0x0000000055007210 */ /* 0x000fe20007ffe0ff */
[----:B------:R-:W-:Y:S04]  /*13150*/  STL [R1+0x4c], R119 ;  /* 0x00004c7701007387 */ /* 0x000fe80000100800 */
        /* <DEDUP_REMOVED lines=34> */
[-C--:B------:R-:W-:Y:S02]  /*13380*/  IADD3.X R89, R91, R2.reuse, RZ, P0, !PT ;  /* 0x000000025b597210 */ /* 0x080fe400007fe4ff */
[----:B------:R-:W-:Y:S02]  /*13390*/  IADD3 R94, P1, R88, UR4, RZ ;  /* 0x00000004585e7c10 */ /* 0x000fe4000ff3e0ff */
[C---:B------:R-:W-:Y:S01]  /*133a0*/  HMMA.16816.F32.BF16 R16, R112.reuse, R18, RZ ;  /* 0x000000127010723c */ /* 0x040fe200000418ff */
[----:B------:R1:W-:Y:S03]  /*133b0*/  LDGSTS.E.BYPASS.LTC128B.128 [R241+0x900], [R88.64], !P3 ;  /* 0x0090000058f17fae */ /* 0x0003e6000d901d46 */
[-C--:B------:R-:W-:Y:S02]  /*133c0*/  IADD3.X R95, R89, R2.reuse, RZ, P1, !PT ;  /* 0x00000002595f7210 */ /* 0x080fe40000ffe4ff */
[----:B------:R-:W-:Y:S02]  /*133d0*/  IADD3 R92, P0, R94, UR4, RZ ;  /* 0x000000045e5c7c10 */ /* 0x000fe4000ff1e0ff */
[-C--:B------:R-:W-:Y:S01]  /*133e0*/  HMMA.16816.F32.BF16 R20, R112, R32.reuse, RZ ;  /* 0x000000207014723c */ /* 0x080fe200000418ff */
        /* <DEDUP_REMOVED lines=9> */
[-C--:B------:R-:W-:Y:S04]  /*13480*/  IADD3.X R103, R101, R2.reuse, RZ, P0, !PT ;  /* 0x0000000265677210 */ /* 0x080fe800007fe4ff */
[C---:B------:R-:W-:Y:S01]  /*13490*/  HMMA.16816.F32.BF16 R32, R112.reuse, R34, RZ ;  /* 0x000000227020723c */ /* 0x040fe200000418ff */
[----:B------:R4:W-:Y:S07]  /*134a0*/  LDGSTS.E.BYPASS.LTC128B.128 [R241+0x2900], [R102.64], !P3 ;  /* 0x0290000066f17fae */ /* 0x0009ee000d901d46 */
[-C--:B------:R-:W-:Y:S08]  /*134b0*/  HMMA.16816.F32.BF16 R36, R112, R48.reuse, RZ ;  /* 0x000000307024723c */ /* 0x080ff000000418ff */
[C---:B------:R-:W-:Y:S04]  /*134c0*/  HMMA.16816.F32.BF16 R40, R108.reuse, R48, RZ ;  /* 0x000000306c28723c */ /* 0x040fe800000418ff */
[----:B---3--:R-:W-:Y:S04]  /*134d0*/  IADD3 R100, P0, R102, UR4, RZ ;  /* 0x0000000466647c10 */ /* 0x008fe8000ff1e0ff */
[-C--:B------:R-:W-:Y:S01]  /*134e0*/  HMMA.16816.F32.BF16 R44, R108, R50.reuse, RZ ;  /* 0x000000326c2c723c */ /* 0x080fe200000418ff */
[----:B------:R-:W-:Y:S02]  /*134f0*/  IADD3.X R101, R103, R2, RZ, P0, !PT ;  /* 0x0000000267657210 */ /* 0x000fe400007fe4ff */
        /* <DEDUP_REMOVED lines=496> */
[----:B--2---:R-:W-:Y:S04]  /*15400*/  MOV R39, 0x5 ;  /* 0x0000000500277802 */ /* 0x004fe80000000f00 */
        /* <DEDUP_REMOVED lines=118> */
[----:B------:R-:W-:Y:S01]  /*15b70*/  @P0 SHF.L.U64.HI R14, R38, R39, c[0x0][0x1e4] ;  /* 0x00007900260e0619 */ /* 0x000fe20000010227 */
        /* <DEDUP_REMOVED lines=13> */
[C---:B-1----:R-:W-:Y:S04]  /*15c50*/  @P0 IADD3 R8, P4, R15.reuse, R4, RZ ;  /* 0x000000040f080210 */ /* 0x042fe80007f9e0ff */
[C---:B------:R-:W-:Y:S02]  /*15c60*/  @P0 IADD3.X R9, R14.reuse, R5, RZ, P4, !PT ;  /* 0x000000050e090210 */ /* 0x040fe400027fe4ff */
[----:B------:R-:W-:Y:S03]  /*15c70*/  @P0 IADD3 R12, P2, R15, R8, RZ ;  /* 0x000000080f0c0210 */ /* 0x000fe60007f5e0ff */
[----:B------:R1:W-:Y:S01]  /*15c80*/  @P0 LDGSTS.E.BYPASS.LTC128B.128 [R241+0x4100], [R8.64], !P3 ;  /* 0x0410000008f10fae */ /* 0x0003e2000d901d46 */
[C---:B------:R-:W-:Y:S01]  /*15c90*/  @P0 IADD3.X R13, R14.reuse, R9, RZ, P2, !PT ;  /* 0x000000090e0d0210 */ /* 0x040fe200017fe4ff */
[--C-:B---3--:R-:W-:Y:S01]  /*15ca0*/  FFMA.FTZ R4, R29, c[0x0][0x2d0], -R106.reuse ;  /* 0x0000b4001d047a23 */ /* 0x108fe2000001086a */
[----:B------:R-:W-:Y:S01]  /*15cb0*/  @P0 IADD3 R10, P1, R15, R12, RZ ;  /* 0x0000000c0f0a0210 */ /* 0x000fe20007f3e0ff */
[----:B------:R-:W-:Y:S02]  /*15cc0*/  FMUL.FTZ R29, R69, R145 ;  /* 0x00000091451d7220 */ /* 0x000fe40000410000 */
[----:B------:R3:W2:Y:S01]  /*15cd0*/  MUFU.EX2 R33, R4 ;  /* 0x0000000400217308 */ /* 0x0006a20000000800 */
[C---:B------:R-:W-:Y:S01]  /*15ce0*/  @P0 IADD3.X R11, R14.reuse, R13, RZ, P1, !PT ;  /* 0x0000000d0e0b0210 */ /* 0x040fe20000ffe4ff */
[----:B------:R2:W-:Y:S01]  /*15cf0*/  @P0 LDGSTS.E.BYPASS.LTC128B.128 [R241+0x4900], [R12.64], !P3 ;  /* 0x049000000cf10fae */ /* 0x0005e2000d901d46 */
[C---:B----4-:R-:W-:Y:S04]  /*15d00*/  @P0 IADD3 R6, P4, R15.reuse, R10, RZ ;  /* 0x0000000a0f060210 */ /* 0x050fe80007f9e0ff */
[----:B------:R-:W-:Y:S03]  /*15d10*/  @P0 IADD3.X R7, R14, R11, RZ, P4, !PT ;  /* 0x0000000b0e070210 */ /* 0x000fe600027fe4ff */
[----:B------:R4:W-:Y:S08]  /*15d20*/  @P0 LDGSTS.E.BYPASS.LTC128B.128 [R241+0x5100], [R10.64], !P3 ;  /* 0x051000000af10fae */ /* 0x0009f0000d901d46 */
[----:B------:R4:W-:Y:S01]  /*15d30*/  @P0 LDGSTS.E.BYPASS.LTC128B.128 [R241+0x5900], [R6.64], !P3 ;  /* 0x0590000006f10fae */ /* 0x0009e2000d901d46 */
[----:B-1----:R-:W-:Y:S02]  /*15d40*/  FFMA.FTZ R9, R26, c[0x0][0x2d0], -R3 ;  /* 0x0000b4001a097a23 */ /* 0x002fe40000010803 */
[----:B------:R-:W-:Y:S01]  /*15d50*/  FMUL.FTZ R26, R0, R142 ;  /* 0x0000008e001a7220 */ /* 0x000fe20000410000 */
[C---:B---3--:R-:W-:Y:S01]  /*15d60*/  @P0 IADD3 R4, P2, R15.reuse, R6, RZ ;  /* 0x000000060f040210 */ /* 0x048fe20007f5e0ff */
        /* <DEDUP_REMOVED lines=650> */
.L_x_129:
[----:B--2-4-:R-:W2:Y:S04]  /*18610*/  LDL.LU R0, [R1+0x18] ;  /* 0x0000180001007983 */ /* 0x014ea80000300800 */
        /* <DEDUP_REMOVED lines=120> */
.L_x_99:
[----:B------:R-:W1:Y:S01]  /*18da0*/  S2R R55, SR_CTAID.Y ;  /* 0x0000000000377919 */ /* 0x000e620000002600 */
[----:B------:R-:W-:Y:S01]  /*18db0*/  ULDC.64 UR4, c[0x0][0x118] ;  /* 0x0000460000047ab9 */ /* 0x000fe20000000a00 */
[----:B-1----:R-:W-:Y:S01]  /*18dc0*/  SHF.R.S32.HI R42, RZ, 0x1f, R55 ;  /* 0x0000001fff2a7819 */ /* 0x002fe20000011437 */
[----:B------:R-:W-:Y:S05]  /*18dd0*/  @P4 BRA `(.L_x_131) ;  /* 0x0000131000004947 */ /* 0x000fea0003800000 */
[----:B------:R-:W2:Y:S01]  /*18de0*/  LDL R43, [R1+0x28] ;  /* 0x00002800012b7983 */ /* 0x000ea20000100800 */
[----:B------:R-:W-:Y:S01]  /*18df0*/  IMAD.MOV.U32 R6, RZ, RZ, -0x10 ;  /* 0xfffffff0ff067424 */ /* 0x000fe200078e00ff */
[----:B------:R-:W-:Y:S02]  /*18e00*/  F2FP.BF16.PACK_AB R5, R125, R124 ;  /* 0x0000007c7d05723e */ /* 0x000fe400000010ff */
[----:B------:R-:W1:Y:S01]  /*18e10*/  S2R R40, SR_TID.X ;  /* 0x0000000000287919 */ /* 0x000e620000002100 */
        /* <DEDUP_REMOVED lines=12> */
[----:B-1----:R-:W-:Y:S02]  /*18ee0*/  SHF.R.S32.HI R41, RZ, 0x1f, R40 ;  /* 0x0000001fff297819 */ /* 0x002fe40000011428 */
[----:B------:R-:W-:-:S02]  /*18ef0*/  F2FP.BF16.PACK_AB R142, R143, R142 ;  /* 0x0000008e8f8e723e */ /* 0x000fc400000010ff */
[CC--:B------:R-:W-:Y:S02]  /*18f00*/  LEA.HI R2, R41.reuse, R40.reuse, RZ, 0x2 ;  /* 0x0000002829027211 */ /* 0x0c0fe400078f10ff */
[----:B------:R-:W-:Y:S02]  /*18f10*/  LEA.HI R35, R41, R40, RZ, 0x5 ;  /* 0x0000002829237211 */ /* 0x000fe400078f28ff */
[--C-:B------:R-:W-:Y:S02]  /*18f20*/  SHF.R.S32.HI R3, RZ, 0x2, R2.reuse ;  /* 0x00000002ff037819 */ /* 0x100fe40000011402 */
[----:B------:R-:W-:Y:S02]  /*18f30*/  SHF.R.S32.HI R0, RZ, 0x1f, R2 ;  /* 0x0000001fff007819 */ /* 0x000fe40000011402 */
[----:B------:R-:W-:Y:S02]  /*18f40*/  SHF.R.S32.HI R34, RZ, 0x5, R35 ;  /* 0x00000005ff227819 */ /* 0x000fe40000011423 */
[----:B------:R-:W-:-:S02]  /*18f50*/  LEA.HI R0, R0, R3, RZ, 0x3 ;  /* 0x0000000300007211 */ /* 0x000fc400078f18ff */
[----:B------:R-:W-:Y:S02]  /*18f60*/  F2FP.BF16.PACK_AB R30, R30, R144 ;  /* 0x000000901e1e723e */ /* 0x000fe400000010ff */
[----:B------:R-:W-:Y:S02]  /*18f70*/  LOP3.LUT R0, R0, 0xfffffff8, RZ, 0xc0, !PT ;  /* 0xfffffff800007812 */ /* 0x000fe400078ec0ff */
[----:B------:R-:W-:Y:S02]  /*18f80*/  F2FP.BF16.PACK_AB R146, R147, R146 ;  /* 0x000000929392723e */ /* 0x000fe400000010ff */
[----:B------:R-:W-:Y:S01]  /*18f90*/  F2FP.BF16.PACK_AB R23, R23, R152 ;  /* 0x000000981717723e */ /* 0x000fe200000010ff */
[----:B------:R-:W-:Y:S01]  /*18fa0*/  IMAD.IADD R3, R3, 0x1, -R0 ;  /* 0x0000000103037824 */ /* 0x000fe200078e0a00 */
[----:B------:R-:W-:Y:S02]  /*18fb0*/  LOP3.LUT R0, R2, 0xfffffffc, RZ, 0xc0, !PT ;  /* 0xfffffffc02007812 */ /* 0x000fe400078ec0ff */
[----:B------:R-:W-:Y:S01]  /*18fc0*/  F2FP.BF16.PACK_AB R22, R22, R154 ;  /* 0x0000009a1616723e */ /* 0x000fe200000010ff */
[----:B------:R-:W-:Y:S01]  /*18fd0*/  IMAD.SHL.U32 R2, R3, 0x40, RZ ;  /* 0x0000004003027824 */ /* 0x000fe200078e00ff */
[----:B------:R-:W-:Y:S01]  /*18fe0*/  F2FP.BF16.PACK_AB R19, R19, R164 ;  /* 0x000000a41313723e */ /* 0x000fe200000010ff */
[----:B------:R-:W-:Y:S01]  /*18ff0*/  IMAD.IADD R26, R40, 0x1, -R0 ;  /* 0x00000001281a7824 */ /* 0x000fe200078e0a00 */
[----:B------:R-:W-:-:S02]  /*19000*/  F2FP.BF16.PACK_AB R14, R14, R166 ;  /* 0x000000a60e0e723e */ /* 0x000fc400000010ff */
[----:B------:R-:W-:Y:S01]  /*19010*/  LOP3.LUT R0, R2, 0x1c0, RZ, 0xc0, !PT ;  /* 0x000001c002007812 */ /* 0x000fe200078ec0ff */
[----:B------:R-:W-:Y:S01]  /*19020*/  IMAD R4, R34, 0x200, R26 ;  /* 0x0000020022047824 */ /* 0x000fe200078e021a */
[----:B------:R-:W-:Y:S02]  /*19030*/  F2FP.BF16.PACK_AB R21, R21, R156 ;  /* 0x0000009c1515723e */ /* 0x000fe400000010ff */
[----:B------:R-:W-:Y:S02]  /*19040*/  LEA.HI R2, R0, R0, RZ, 0x1d ;  /* 0x0000000000027211 */ /* 0x000fe400078fe8ff */
[----:B------:R-:W-:Y:S02]  /*19050*/  LOP3.LUT R0, R3, 0x1, RZ, 0xc0, !PT ;  /* 0x0000000103007812 */ /* 0x000fe400078ec0ff */
[----:B------:R-:W-:Y:S01]  /*19060*/  F2FP.BF16.PACK_AB R159, R159, R158 ;  /* 0x0000009e9f9f723e */ /* 0x000fe200000010ff */
[----:B------:R-:W-:Y:S01]  /*19070*/  IMAD.U32 R2, R4, 0x2, R2 ;  /* 0x0000000204027824 */ /* 0x000fe200078e0002 */
[----:B------:R-:W-:-:S02]  /*19080*/  ISETP.NE.U32.AND P0, PT, R0, 0x1, PT ;  /* 0x000000010000780c */ /* 0x000fc40003f05070 */
[----:B------:R-:W-:Y:S01]  /*19090*/  F2FP.BF16.PACK_AB R18, R18, R160 ;  /* 0x000000a01212723e */ /* 0x000fe200000010ff */
[----:B------:R-:W-:Y:S01]  /*190a0*/  IMAD.SHL.U32 R2, R2, 0x2, RZ ;  /* 0x0000000202027824 */ /* 0x000fe200078e00ff */
[----:B------:R-:W-:Y:S01]  /*190b0*/  BAR.SYNC.DEFER_BLOCKING 0x1, 0x80 ;  /* 0x0042000000007b1d */ /* 0x000fe20000010000 */
[----:B------:R-:W-:Y:S02]  /*190c0*/  SEL R6, R6, 0x10, !P0 ;  /* 0x0000001006067807 */ /* 0x000fe40004000000 */
[----:B------:R-:W-:Y:S02]  /*190d0*/  R2P PR, R3, 0x6 ;  /* 0x0000000603007804 */ /* 0x000fe40000000000 */
[C---:B------:R-:W-:Y:S01]  /*190e0*/  IADD3 R4, R2.reuse, 0x80, RZ ;  /* 0x0000008002047810 */ /* 0x040fe20007ffe0ff */
[C---:B------:R-:W-:Y:S01]  /*190f0*/  IMAD.IADD R3, R2.reuse, 0x1, R6 ;  /* 0x0000000102037824 */ /* 0x040fe200078e0206 */
[----:B------:R-:W-:Y:S02]  /*19100*/  IADD3 R0, R2, 0xc0, RZ ;  /* 0x000000c002007810 */ /* 0x000fe40007ffe0ff */
[----:B------:R-:W-:-:S02]  /*19110*/  F2FP.BF16.PACK_AB R20, R20, R162 ;  /* 0x000000a21414723e */ /* 0x000fc400000010ff */
[----:B------:R-:W-:Y:S02]  /*19120*/  F2FP.BF16.PACK_AB R17, R17, R168 ;  /* 0x000000a81111723e */ /* 0x000fe400000010ff */
[----:B------:R-:W-:Y:S02]  /*19130*/  F2FP.BF16.PACK_AB R16, R16, R170 ;  /* 0x000000aa1010723e */ /* 0x000fe400000010ff */
[----:B------:R-:W-:Y:S02]  /*19140*/  F2FP.BF16.PACK_AB R12, R12, R180 ;  /* 0x000000b40c0c723e */ /* 0x000fe400000010ff */
[----:B------:R-:W-:Y:S02]  /*19150*/  @P2 IADD3 R0, R4, -0x40, RZ ;  /* 0xffffffc004002810 */ /* 0x000fe40007ffe0ff */
[----:B------:R-:W-:Y:S02]  /*19160*/  F2FP.BF16.PACK_AB R11, R183, R182 ;  /* 0x000000b6b70b723e */ /* 0x000fe400000010ff */
[----:B------:R-:W-:-:S02]  /*19170*/  F2FP.BF16.PACK_AB R13, R173, R172 ;  /* 0x000000acad0d723e */ /* 0x000fc400000010ff */
[----:B------:R-:W-:Y:S01]  /*19180*/  F2FP.BF16.PACK_AB R15, R15, R174 ;  /* 0x000000ae0f0f723e */ /* 0x000fe200000010ff */
[----:B------:R1:W-:Y:S01]  /*19190*/  STS [R2+0x80], R5 ;  /* 0x0000800502007388 */ /* 0x0003e20000000800 */
[----:B------:R-:W-:Y:S02]  /*191a0*/  F2FP.BF16.PACK_AB R10, R177, R176 ;  /* 0x000000b0b10a723e */ /* 0x000fe400000010ff */
[----:B------:R-:W-:Y:S01]  /*191b0*/  F2FP.BF16.PACK_AB R9, R179, R178 ;  /* 0x000000b2b309723e */ /* 0x000fe200000010ff */
[----:B------:R-:W-:Y:S01]  /*191c0*/  STS [R2+0x480], R25 ;  /* 0x0004801902007388 */ /* 0x000fe20000000800 */
[----:B------:R-:W-:-:S03]  /*191d0*/  ISETP.NE.U32.AND P0, PT, RZ, c[0x0][0x500], PT ;  /* 0x00014000ff007a0c */ /* 0x000fc60003f05070 */
[----:B------:R3:W-:Y:S04]  /*191e0*/  STS [R3+0x80], R8 ;  /* 0x0000800803007388 */ /* 0x0007e80000000800 */
[----:B------:R-:W-:Y:S04]  /*191f0*/  STS [R3+0x480], R29 ;  /* 0x0004801d03007388 */ /* 0x000fe80000000800 */
[----:B------:R-:W-:Y:S04]  /*19200*/  STS [R2+0x2080], R33 ;  /* 0x0020802102007388 */ /* 0x000fe80000000800 */
[----:B------:R4:W-:Y:S04]  /*19210*/  STS [R2+0x2480], R122 ;  /* 0x0024807a02007388 */ /* 0x0009e80000000800 */
[----:B------:R-:W-:Y:S01]  /*19220*/  STS [R3+0x2080], R32 ;  /* 0x0020802003007388 */ /* 0x000fe20000000800 */
[----:B-1----:R-:W-:-:S03]  /*19230*/  IMAD.MOV.U32 R5, RZ, RZ, 0x20 ;  /* 0x00000020ff057424 */ /* 0x002fc600078e00ff */
[----:B------:R-:W-:Y:S02]  /*19240*/  STS [R3+0x2480], R130 ;  /* 0x0024808203007388 */ /* 0x000fe40000000800 */
[----:B---3--:R-:W-:Y:S02]  /*19250*/  SEL R8, R5, 0xffffffe0, !P1 ;  /* 0xffffffe005087807 */ /* 0x008fe40004800000 */
[----:B------:R-:W-:Y:S02]  /*19260*/  ISETP.NE.AND.EX P1, PT, RZ, c[0x0][0x504], PT, P0 ;  /* 0x00014100ff007a0c */ /* 0x000fe40003f25300 */
[----:B------:R-:W-:Y:S01]  /*19270*/  ISETP.NE.U32.AND P0, PT, RZ, c[0x0][0x508], PT ;  /* 0x00014200ff007a0c */ /* 0x000fe20003f05070 */
[----:B------:R-:W-:Y:S02]  /*19280*/  IMAD.IADD R5, R2, 0x1, R8 ;  /* 0x0000000102057824 */ /* 0x000fe400078e0208 */
[----:B------:R-:W-:Y:S01]  /*19290*/  IMAD.IADD R4, R8, 0x1, R3 ;  /* 0x0000000108047824 */ /* 0x000fe200078e0203 */
[----:B------:R-:W-:-:S02]  /*192a0*/  ISETP.NE.AND.EX P0, PT, RZ, c[0x0][0x50c], PT, P0 ;  /* 0x00014300ff007a0c */ /* 0x000fc40003f05300 */
[----:B------:R-:W-:Y:S01]  /*192b0*/  STS [R5+0x80], R28 ;  /* 0x0000801c05007388 */ /* 0x000fe20000000800 */
[----:B----4-:R-:W-:-:S03]  /*192c0*/  IADD3 R2, R8, 0x400, R0 ;  /* 0x0000040008027810 */ /* 0x010fc60007ffe000 */
[----:B------:R-:W-:Y:S04]  /*192d0*/  STS [R5+0x480], R27 ;  /* 0x0004801b05007388 */ /* 0x000fe80000000800 */
[----:B------:R1:W-:Y:S04]  /*192e0*/  STS [R4+0x80], R7 ;  /* 0x0000800704007388 */ /* 0x0003e80000000800 */
[----:B------:R-:W-:Y:S04]  /*192f0*/  STS [R4+0x480], R24 ;  /* 0x0004801804007388 */ /* 0x000fe80000000800 */
[----:B------:R-:W-:Y:S04]  /*19300*/  STS [R5+0x2080], R31 ;  /* 0x0020801f05007388 */ /* 0x000fe80000000800 */
[----:B------:R-:W-:Y:S04]  /*19310*/  STS [R5+0x2480], R142 ;  /* 0x0024808e05007388 */ /* 0x000fe80000000800 */
[----:B------:R-:W-:Y:S04]  /*19320*/  STS [R4+0x2080], R30 ;  /* 0x0020801e04007388 */ /* 0x000fe80000000800 */
[----:B------:R-:W-:Y:S04]  /*19330*/  STS [R4+0x2480], R146 ;  /* 0x0024809204007388 */ /* 0x000fe80000000800 */
[----:B------:R-:W-:Y:S01]  /*19340*/  STS [R0], R23 ;  /* 0x0000001700007388 */ /* 0x000fe20000000800 */
[----:B-1----:R-:W-:-:S02]  /*19350*/  IMAD.IADD R7, R6, 0x1, R2 ;  /* 0x0000000106077824 */ /* 0x002fc400078e0202 */
[----:B------:R-:W-:Y:S01]  /*19360*/  IMAD.IADD R2, R6, 0x1, R0 ;  /* 0x0000000106027824 */ /* 0x000fe200078e0200 */
[----:B------:R-:W-:Y:S03]  /*19370*/  STS [R0+0x400], R22 ;  /* 0x0004001600007388 */ /* 0x000fe60000000800 */
[C---:B------:R-:W-:Y:S01]  /*19380*/  IMAD.IADD R3, R8.reuse, 0x1, R2 ;  /* 0x0000000108037824 */ /* 0x040fe200078e0202 */
        /* <DEDUP_REMOVED lines=30> */
.L_x_132:
[----:B----4-:R-:W-:Y:S01]  /*19570*/  LOP3.LUT R0, R35, 0xffffffe0, RZ, 0xc0, !PT ;  /* 0xffffffe023007812 */ /* 0x010fe200078ec0ff */
[----:B------:R-:W-:Y:S01]  /*19580*/  IMAD.MOV.U32 R6, RZ, RZ, c[0x0][0x4e8] ;  /* 0x00013a00ff067624 */ /* 0x000fe200078e00ff */
[----:B------:R-:W-:Y:S01]  /*19590*/  SHF.R.S32.HI R5, RZ, 0x1f, R34 ;  /* 0x0000001fff057819 */ /* 0x000fe20000011422 */
[----:B------:R-:W1:Y:S01]  /*195a0*/  S2R R24, SR_CTAID.X ;  /* 0x0000000000187919 */ /* 0x000e620000002500 */
[----:B------:R-:W-:Y:S01]  /*195b0*/  LEA.HI R4, R26, R26, RZ, 0x1 ;  /* 0x0000001a1a047211 */ /* 0x000fe200078f08ff */
[----:B------:R-:W-:Y:S01]  /*195c0*/  IMAD.IADD R0, R40, 0x1, -R0 ;  /* 0x0000000128007824 */ /* 0x000fe200078e0a00 */
[----:B------:R-:W-:Y:S01]  /*195d0*/  LEA.HI R5, R5, R34, RZ, 0x2 ;  /* 0x0000002205057211 */ /* 0x000fe200078f10ff */
[----:B------:R-:W-:Y:S01]  /*195e0*/  IMAD R13, R42, c[0x0][0x3e8], RZ ;  /* 0x0000fa002a0d7a24 */ /* 0x000fe200078e02ff */
[----:B------:R-:W-:-:S02]  /*195f0*/  ISETP.NE.AND P2, PT, R6, 0x1, PT ;  /* 0x000000010600780c */ /* 0x000fc40003f45270 */
[----:B------:R-:W-:Y:S01]  /*19600*/  SHF.R.S32.HI R8, RZ, 0x1f, R0 ;  /* 0x0000001fff087819 */ /* 0x000fe20000011400 */
[----:B------:R-:W-:Y:S01]  /*19610*/  IMAD R13, R55, c[0x0][0x3ec], R13 ;  /* 0x0000fb00370d7a24 */ /* 0x000fe200078e020d */
[----:B------:R-:W-:Y:S01]  /*19620*/  LOP3.LUT R6, R5, 0xffffffc, RZ, 0xc0, !PT ;  /* 0x0ffffffc05067812 */ /* 0x000fe200078ec0ff */
[C---:B------:R-:W-:Y:S01]  /*19630*/  IMAD.SHL.U32 R5, R4.reuse, 0x20, RZ ;  /* 0x0000002004057824 */ /* 0x040fe200078e00ff */
[----:B------:R-:W-:Y:S02]  /*19640*/  LOP3.LUT R7, R4, 0x1ffffffe, RZ, 0xc0, !PT ;  /* 0x1ffffffe04077812 */ /* 0x000fe400078ec0ff */
[----:B------:R-:W-:Y:S01]  /*19650*/  LEA.HI R4, R8, R0, RZ, 0x2 ;  /* 0x0000000008047211 */ /* 0x000fe200078f10ff */
[----:B------:R-:W-:Y:S01]  /*19660*/  IMAD.IADD R6, R34, 0x1, -R6 ;  /* 0x0000000122067824 */ /* 0x000fe200078e0a06 */
[----:B------:R-:W-:Y:S01]  /*19670*/  LOP3.LUT R5, R5, 0xffffffc0, RZ, 0xc0, !PT ;  /* 0xffffffc005057812 */ /* 0x000fe200078ec0ff */
[----:B------:R-:W-:Y:S01]  /*19680*/  IMAD.IADD R7, R26, 0x1, -R7 ;  /* 0x000000011a077824 */ /* 0x000fe200078e0a07 */
[----:B------:R-:W-:-:S02]  /*19690*/  SHF.R.S32.HI R4, RZ, 0x2, R4 ;  /* 0x00000002ff047819 */ /* 0x000fc40000011404 */
[----:B------:R-:W-:Y:S01]  /*196a0*/  LOP3.LUT P0, RZ, R0, 0x3, RZ, 0xc0, !PT ;  /* 0x0000000300ff7812 */ /* 0x000fe2000780c0ff */
[----:B------:R-:W-:Y:S01]  /*196b0*/  IMAD R0, R3, c[0x0][0x3a0], RZ ;  /* 0x0000e80003007a24 */ /* 0x000fe200078e02ff */
[-C--:B------:R-:W-:Y:S01]  /*196c0*/  LEA.HI R8, R41, R40.reuse, RZ, 0x3 ;  /* 0x0000002829087211 */ /* 0x080fe200078f18ff */
[----:B------:R-:W-:Y:S01]  /*196d0*/  IMAD R7, R7, 0x8, R5 ;  /* 0x0000000807077824 */ /* 0x000fe200078e0205 */
[----:B------:R-:W-:Y:S01]  /*196e0*/  SHF.R.S32.HI R12, RZ, 0x1f, R43 ;  /* 0x0000001fff0c7819 */ /* 0x000fe2000001142b */
[----:B------:R-:W-:Y:S01]  /*196f0*/  IMAD R16, R6, 0x10, R4 ;  /* 0x0000001006107824 */ /* 0x000fe200078e0204 */
[----:B------:R-:W-:Y:S01]  /*19700*/  SHF.R.S32.HI R21, RZ, 0x3, R8 ;  /* 0x00000003ff157819 */ /* 0x000fe20000011408 */
[----:B------:R-:W-:Y:S01]  /*19710*/  IMAD.WIDE.U32 R4, R55, c[0x0][0x490], R2 ;  /* 0x0001240037047a25 */ /* 0x000fe200078e0002 */
[----:B------:R-:W-:Y:S02]  /*19720*/  LOP3.LUT R8, R8, 0xfffffff8, RZ, 0xc0, !PT ;  /* 0xfffffff808087812 */ /* 0x000fe400078ec0ff */
[----:B------:R-:W-:Y:S01]  /*19730*/  LEA.HI R23, R41, R40, RZ, 0x6 ;  /* 0x0000002829177211 */ /* 0x000fe200078f30ff */
[----:B------:R-:W-:-:S02]  /*19740*/  IMAD R0, R2, c[0x0][0x3a4], R0 ;  /* 0x0000e90002007a24 */ /* 0x000fc400078e0200 */
[----:B------:R-:W-:Y:S02]  /*19750*/  IMAD R6, R42, c[0x0][0x490], RZ ;  /* 0x000124002a067a24 */ /* 0x000fe400078e02ff */
[----:B------:R-:W-:-:S04]  /*19760*/  IMAD.WIDE.U32 R2, R2, c[0x0][0x3a0], RZ ;  /* 0x0000e80002027a25 */ /* 0x000fc800078e00ff */
[----:B------:R-:W-:Y:S02]  /*19770*/  IMAD.IADD R7, R16, 0x1, R7 ;  /* 0x0000000110077824 */ /* 0x000fe400078e0207 */
[----:B------:R-:W-:Y:S02]  /*19780*/  IMAD R6, R55, c[0x0][0x494], R6 ;  /* 0x0001250037067a24 */ /* 0x000fe400078e0206 */
[----:B------:R-:W-:Y:S02]  /*19790*/  IMAD.IADD R3, R3, 0x1, R0 ;  /* 0x0000000103037824 */ /* 0x000fe400078e0200 */
[----:B------:R-:W-:Y:S02]  /*197a0*/  IMAD.IADD R8, R40, 0x1, -R8 ;  /* 0x0000000128087824 */ /* 0x000fe400078e0a08 */
[----:B------:R-:W-:Y:S02]  /*197b0*/  IMAD.SHL.U32 R0, R21, 0x40, RZ ;  /* 0x0000004015007824 */ /* 0x000fe400078e00ff */
[----:B-1----:R-:W-:-:S02]  /*197c0*/  IMAD R7, R24, 0x80, R7 ;  /* 0x0000008018077824 */ /* 0x002fc400078e0207 */
[----:B------:R-:W-:Y:S01]  /*197d0*/  IMAD.IADD R5, R5, 0x1, R6 ;  /* 0x0000000105057824 */ /* 0x000fe200078e0206 */
[----:B------:R-:W-:Y:S01]  /*197e0*/  LOP3.LUT R0, R0, 0x1c0, RZ, 0xc0, !PT ;  /* 0x000001c000007812 */ /* 0x000fe200078ec0ff */
[----:B------:R-:W-:Y:S02]  /*197f0*/  IMAD.SHL.U32 R6, R8, 0x8, RZ ;  /* 0x0000000808067824 */ /* 0x000fe400078e00ff */
[----:B------:R-:W-:Y:S01]  /*19800*/  @P2 IMAD.HI.U32 R10, R7, c[0x0][0x4ec], RZ ;  /* 0x00013b00070a2a27 */ /* 0x000fe200078e00ff */
[----:B------:R-:W-:Y:S02]  /*19810*/  SHF.R.U32.HI R9, RZ, 0x3, R0 ;  /* 0x00000003ff097819 */ /* 0x000fe40000011600 */
[----:B------:R-:W-:Y:S01]  /*19820*/  LOP3.LUT R11, R0, 0x38, R6, 0xf8, !PT ;  /* 0x00000038000b7812 */ /* 0x000fe200078ef806 */
[----:B------:R-:W-:Y:S01]  /*19830*/  IMAD.MOV.U32 R0, RZ, RZ, R7 ;  /* 0x000000ffff007224 */ /* 0x000fe200078e0007 */
[----:B------:R-:W-:Y:S01]  /*19840*/  @P2 SHF.R.U32.HI R0, RZ, c[0x0][0x4f0], R10 ;  /* 0x00013c00ff002a19 */ /* 0x000fe2000001160a */
[----:B------:R-:W-:Y:S01]  /*19850*/  IMAD R8, R8, 0x10, R21 ;  /* 0x0000001008087824 */ /* 0x000fe200078e0215 */
[----:B------:R-:W-:Y:S01]  /*19860*/  LOP3.LUT R22, R11, R9, RZ, 0x3c, !PT ;  /* 0x000000090b167212 */ /* 0x000fe200078e3cff */
[----:B------:R-:W-:Y:S01]  /*19870*/  IMAD.WIDE.U32 R2, R55, c[0x0][0x3e8], R2 ;  /* 0x0000fa0037027a25 */ /* 0x000fe200078e0002 */
[----:B------:R-:W-:-:S02]  /*19880*/  SEL R10, R12, RZ, !P1 ;  /* 0x000000ff0c0a7207 */ /* 0x000fc40004800000 */
[----:B------:R-:W-:Y:S01]  /*19890*/  SEL R9, R43, RZ, !P1 ;  /* 0x000000ff2b097207 */ /* 0x000fe20004800000 */
[----:B------:R-:W-:Y:S01]  /*198a0*/  IMAD R11, R24, 0x80, R8 ;  /* 0x00000080180b7824 */ /* 0x000fe200078e0208 */
[----:B------:R-:W-:Y:S01]  /*198b0*/  SHF.R.S32.HI R53, RZ, 0x1f, R6 ;  /* 0x0000001fff357819 */ /* 0x000fe20000011406 */
[----:B------:R-:W-:Y:S02]  /*198c0*/  IMAD.MOV R12, RZ, RZ, -R0 ;  /* 0x000000ffff0c7224 */ /* 0x000fe400078e0a00 */
[----:B------:R-:W-:Y:S02]  /*198d0*/  IMAD.IADD R3, R3, 0x1, R13 ;  /* 0x0000000103037824 */ /* 0x000fe400078e020d */
[----:B------:R-:W-:Y:S02]  /*198e0*/  IMAD R13, R10, c[0x0][0x498], RZ ;  /* 0x000126000a0d7a24 */ /* 0x000fe400078e02ff */
[----:B------:R-:W-:-:S04]  /*198f0*/  IMAD.WIDE.U32 R4, R9, c[0x0][0x498], R4 ;  /* 0x0001260009047a25 */ /* 0x000fc800078e0004 */
[----:B------:R-:W-:Y:S01]  /*19900*/  @P2 IMAD.HI.U32 R14, R11, c[0x0][0x4ec], RZ ;  /* 0x00013b000b0e2a27 */ /* 0x000fe200078e00ff */
[----:B------:R-:W-:-:S03]  /*19910*/  IADD3 R4, P1, R0, R4, RZ ;  /* 0x0000000400047210 */ /* 0x000fc60007f3e0ff */
[----:B------:R-:W-:Y:S02]  /*19920*/  IMAD R7, R12, c[0x0][0x4e8], R7 ;  /* 0x00013a000c077a24 */ /* 0x000fe400078e0207 */
[C---:B------:R-:W-:Y:S01]  /*19930*/  IMAD R12, R9.reuse, c[0x0][0x49c], R13 ;  /* 0x00012700090c7a24 */ /* 0x040fe200078e020d */
[----:B------:R-:W-:Y:S01]  /*19940*/  SHF.R.S32.HI R13, RZ, 0x1f, R0 ;  /* 0x0000001fff0d7819 */ /* 0x000fe20000011400 */
[----:B------:R-:W-:Y:S01]  /*19950*/  IMAD.MOV.U32 R8, RZ, RZ, R11 ;  /* 0x000000ffff087224 */ /* 0x000fe200078e000b */
[----:B------:R-:W-:Y:S01]  /*19960*/  @P2 SHF.R.U32.HI R8, RZ, c[0x0][0x4f0], R14 ;  /* 0x00013c00ff082a19 */ /* 0x000fe2000001160e */
[----:B------:R-:W-:Y:S01]  /*19970*/  IMAD R0, R10, c[0x0][0x3f0], RZ ;  /* 0x0000fc000a007a24 */ /* 0x000fe200078e02ff */
[----:B------:R-:W-:Y:S01]  /*19980*/  SHF.R.S32.HI R14, RZ, 0x1f, R7 ;  /* 0x0000001fff0e7819 */ /* 0x000fe20000011407 */
[----:B------:R-:W-:Y:S01]  /*19990*/  IMAD.WIDE.U32 R2, R9, c[0x0][0x3f0], R2 ;  /* 0x0000fc0009027a25 */ /* 0x000fe200078e0002 */
[----:B------:R-:W-:Y:S02]  /*199a0*/  IADD3.X R5, R13, R5, R12, P1, !PT ;  /* 0x000000050d057210 */ /* 0x000fe40000ffe40c */
[----:B------:R-:W-:Y:S01]  /*199b0*/  SHF.R.S32.HI R12, RZ, 0x1f, R8 ;  /* 0x0000001fff0c7819 */ /* 0x000fe20000011408 */
[----:B------:R-:W-:-:S02]  /*199c0*/  IMAD R10, R9, c[0x0][0x3f4], R0 ;  /* 0x0000fd00090a7a24 */ /* 0x000fc400078e0200 */
[----:B------:R-:W-:Y:S02]  /*199d0*/  IMAD R0, R14, c[0x0][0x488], RZ ;  /* 0x000122000e007a24 */ /* 0x000fe400078e02ff */
[----:B------:R-:W-:-:S04]  /*199e0*/  IMAD.WIDE.U32 R4, R7, c[0x0][0x488], R4 ;  /* 0x0001220007047a25 */ /* 0x000fc800078e0004 */
[----:B------:R-:W-:Y:S01]  /*199f0*/  IMAD R9, R7, c[0x0][0x48c], R0 ;  /* 0x0001230007097a24 */ /* 0x000fe200078e0200 */
[----:B------:R-:W-:Y:S01]  /*19a00*/  LEA R7, P1, R4, c[0x0][0x450], 0x2 ;  /* 0x0001140004077a11 */ /* 0x000fe200078210ff */
[----:B------:R-:W-:Y:S02]  /*19a10*/  IMAD.MOV R18, RZ, RZ, -R8 ;  /* 0x000000ffff127224 */ /* 0x000fe400078e0a08 */
[----:B------:R-:W-:Y:S02]  /*19a20*/  IMAD.IADD R3, R3, 0x1, R10 ;  /* 0x0000000103037824 */ /* 0x000fe400078e020a */
[----:B------:R-:W-:Y:S01]  /*19a30*/  IMAD R0, R12, c[0x0][0x3e0], RZ ;  /* 0x0000f8000c007a24 */ /* 0x000fe200078e02ff */
[----:B------:R-:W-:Y:S01]  /*19a40*/  SHFL.IDX PT, R14, R7, 0x1, 0x1c1f ;  /* 0x003c1f00070e7f89 */ /* 0x000fe200000e0000 */
[----:B------:R-:W-:Y:S02]  /*19a50*/  IMAD.IADD R10, R5, 0x1, R9 ;  /* 0x00000001050a7824 */ /* 0x000fe400078e0209 */
[----:B------:R-:W-:Y:S01]  /*19a60*/  IMAD R18, R18, c[0x0][0x4e8], R11 ;  /* 0x00013a0012127a24 */ /* 0x000fe200078e020b */
[----:B------:R-:W-:Y:S01]  /*19a70*/  SHFL.IDX PT, R12, R7, 0x2, 0x1c1f ;  /* 0x005c1f00070c7f89 */ /* 0x000fe200000e0000 */
[----:B------:R-:W-:Y:S01]  /*19a80*/  IMAD R5, R8, c[0x0][0x3e4], R0 ;  /* 0x0000f90008057a24 */ /* 0x000fe200078e0200 */
[----:B------:R-:W-:Y:S01]  /*19a90*/  LEA.HI.X R0, R4, c[0x0][0x454], R10, 0x2, P1 ;  /* 0x0001150004007a11 */ /* 0x000fe200008f140a */
[----:B------:R-:W-:Y:S01]  /*19aa0*/  IMAD.WIDE.U32 R8, R8, c[0x0][0x3e0], R2 ;  /* 0x0000f80008087a25 */ /* 0x000fe200078e0002 */
[----:B------:R-:W-:-:S03]  /*19ab0*/  SHF.R.S32.HI R10, RZ, 0x1f, R18 ;  /* 0x0000001fff0a7819 */ /* 0x000fc60000011412 */
[----:B------:R-:W-:Y:S01]  /*19ac0*/  IMAD R3, R24, 0x80, R16 ;  /* 0x0000008018037824 */ /* 0x000fe200078e0210 */
[----:B------:R-:W-:Y:S01]  /*19ad0*/  SHFL.IDX PT, R17, R0, RZ, 0x1c1f ;  /* 0x001c1fff00117589 */ /* 0x000fe200000e0000 */
[----:B-----5:R-:W-:Y:S02]  /*19ae0*/  IMAD R2, R15, c[0x0][0x4e8], RZ ;  /* 0x00013a000f027a24 */ /* 0x020fe400078e02ff */
[----:B------:R-:W-:Y:S01]  /*19af0*/  IMAD.MOV.U32 R4, RZ, RZ, R8 ;  /* 0x000000ffff047224 */ /* 0x000fe200078e0008 */
[----:B------:R-:W1:Y:S01]  /*19b00*/  SHFL.IDX PT, R16, R7, RZ, 0x1c1f ;  /* 0x001c1fff07107589 */ /* 0x000e6200000e0000 */
[----:B------:R-:W-:Y:S01]  /*19b10*/  IMAD R8, R10, c[0x0][0x3d8], RZ ;  /* 0x0000f6000a087a24 */ /* 0x000fe200078e02ff */
[----:B------:R-:W-:Y:S01]  /*19b20*/  IADD3 R20, R3, 0x8, RZ ;  /* 0x0000000803147810 */ /* 0x000fe20007ffe0ff */
[----:B------:R-:W-:Y:S01]  /*19b30*/  IMAD.IADD R5, R9, 0x1, R5 ;  /* 0x0000000109057824 */ /* 0x000fe200078e0205 */
[----:B------:R-:W2:Y:S01]  /*19b40*/  SHFL.IDX PT, R15, R0, 0x1, 0x1c1f ;  /* 0x003c1f00000f7f89 */ /* 0x000ea200000e0000 */
[C---:B------:R-:W-:Y:S01]  /*19b50*/  IMAD R19, R18.reuse, c[0x0][0x3dc], R8 ;  /* 0x0000f70012137a24 */ /* 0x040fe200078e0208 */
[-C--:B------:R-:W-:Y:S01]  /*19b60*/  ISETP.GE.OR P4, PT, R3, R2.reuse, P0 ;  /* 0x000000020300720c */ /* 0x080fe20000786670 */
[----:B------:R-:W-:Y:S01]  /*19b70*/  IMAD.WIDE.U32 R8, R18, c[0x0][0x3d8], R4 ;  /* 0x0000f60012087a25 */ /* 0x000fe200078e0004 */
[----:B------:R-:W3:Y:S01]  /*19b80*/  SHFL.IDX PT, R13, R0, 0x2, 0x1c1f ;  /* 0x005c1f00000d7f89 */ /* 0x000ee200000e0000 */
[----:B------:R-:W-:-:S02]  /*19b90*/  ISETP.GE.OR P3, PT, R20, R2, P0 ;  /* 0x000000021400720c */ /* 0x000fc40000766670 */
[----:B------:R-:W-:Y:S01]  /*19ba0*/  IMAD.SHL.U32 R5, R23, 0x8, RZ ;  /* 0x0000000817057824 */ /* 0x000fe200078e00ff */
[----:B------:R4:W-:Y:S01]  /*19bb0*/  SHFL.IDX PT, R10, R7, 0x3, 0x1c1f ;  /* 0x007c1f00070a7f89 */ /* 0x0009e200000e0000 */
[----:B------:R-:W-:-:S03]  /*19bc0*/  LEA R4, P1, R8, c[0x0][0x380], 0x1 ;  /* 0x0000e00008047a11 */ /* 0x000fc600078208ff */
[----:B------:R3:W3:Y:S01]  /*19bd0*/  SHFL.IDX PT, R11, R0, 0x3, 0x1c1f ;  /* 0x007c1f00000b7f89 */ /* 0x0006e200000e0000 */
[----:B------:R-:W-:-:S03]  /*19be0*/  LOP3.LUT R5, R22, 0x7ffffe00, R5, 0xf8, !PT ;  /* 0x7ffffe0016057812 */ /* 0x000fc600078ef805 */
[----:B------:R-:W-:Y:S02]  /*19bf0*/  SHFL.IDX PT, R48, R4, 0x4, 0x181f ;  /* 0x00981f0004307f89 */ /* 0x000fe400000e0000 */
[----:B------:R-:W-:Y:S02]  /*19c00*/  IMAD.SHL.U32 R5, R5, 0x2, RZ ;  /* 0x0000000205057824 */ /* 0x000fe400078e00ff */
[----:B-1----:R-:W-:Y:S04]  /*19c10*/  @!P4 ST.E [R16.64], R36 ;  /* 0x000000241000c985 */ /* 0x002fe8000c101904 */
[----:B--2---:R-:W-:Y:S04]  /*19c20*/  @!P3 ST.E [R14.64], R37 ;  /* 0x000000250e00b985 */ /* 0x004fe8000c101904 */
[----:B------:R-:W-:Y:S01]  /*19c30*/  SHFL.IDX PT, R14, R4, 0x2, 0x181f ;  /* 0x00581f00040e7f89 */ /* 0x000fe200000e0000 */
[----:B----4-:R-:W-:-:S03]  /*19c40*/  IADD3 R7, R3, 0x48, RZ ;  /* 0x0000004803077810 */ /* 0x010fc60007ffe0ff */
[----:B------:R-:W-:Y:S01]  /*19c50*/  SHFL.IDX PT, R15, R4, 0x3, 0x181f ;  /* 0x00781f00040f7f89 */ /* 0x000fe200000e0000 */
[----:B---3--:R-:W-:Y:S01]  /*19c60*/  IADD3 R0, R3, 0x40, RZ ;  /* 0x0000004003007810 */ /* 0x008fe20007ffe0ff */
[----:B------:R-:W-:Y:S02]  /*19c70*/  IMAD.IADD R3, R9, 0x1, R19 ;  /* 0x0000000109037824 */ /* 0x000fe400078e0213 */
[----:B------:R-:W-:Y:S01]  /*19c80*/  SHFL.IDX PT, R49, R4, 0x6, 0x181f ;  /* 0x00d81f0004317f89 */ /* 0x000fe200000e0000 */
[-C--:B------:R-:W-:Y:S01]  /*19c90*/  ISETP.GE.OR P2, PT, R0, R2.reuse, P0 ;  /* 0x000000020000720c */ /* 0x080fe20000746670 */
[----:B------:R-:W-:Y:S01]  /*19ca0*/  IMAD R0, R24, 0x80, R21 ;  /* 0x0000008018007824 */ /* 0x000fe200078e0215 */
[----:B------:R-:W-:Y:S02]  /*19cb0*/  ISETP.GE.OR P0, PT, R7, R2, P0 ;  /* 0x000000020700720c */ /* 0x000fe40000706670 */
[----:B------:R-:W-:Y:S02]  /*19cc0*/  LEA.HI.X R3, R8, c[0x0][0x384], R3, 0x1, P1 ;  /* 0x0000e10008037a11 */ /* 0x000fe400008f0c03 */
[----:B------:R-:W1:Y:S01]  /*19cd0*/  SHFL.IDX PT, R8, R4, 0x1, 0x181f ;  /* 0x00381f0004087f89 */ /* 0x000e6200000e0000 */
[----:B------:R-:W-:-:S02]  /*19ce0*/  IADD3 R7, R0, 0x10, RZ ;  /* 0x0000001000077810 */ /* 0x000fc40007ffe0ff */
[C---:B------:R-:W-:Y:S01]  /*19cf0*/  IADD3 R32, R0.reuse, 0x40, RZ ;  /* 0x0000004000207810 */ /* 0x040fe20007ffe0ff */
[----:B------:R-:W-:Y:S01]  /*19d00*/  SHFL.IDX PT, R9, R3, RZ, 0x181f ;  /* 0x00181fff03097589 */ /* 0x000fe200000e0000 */
[----:B------:R-:W-:-:S03]  /*19d10*/  IADD3 R54, R0, 0x60, RZ ;  /* 0x0000006000367810 */ /* 0x000fc60007ffe0ff */
[----:B------:R-:W-:Y:S04]  /*19d20*/  @!P2 ST.E [R12.64], R38 ;  /* 0x000000260c00a985 */ /* 0x000fe8000c101904 */
[----:B------:R1:W-:Y:S01]  /*19d30*/  @!P0 ST.E [R10.64], R39 ;  /* 0x000000270a008985 */ /* 0x0003e2000c101904 */
[----:B------:R-:W-:-:S03]  /*19d40*/  ISETP.GE.AND P0, PT, R6, c[0x0][0x3c8], PT ;  /* 0x0000f20006007a0c */ /* 0x000fc60003f06270 */
[----:B------:R-:W2:Y:S01]  /*19d50*/  SHFL.IDX PT, R12, R4, RZ, 0x181f ;  /* 0x00181fff040c7589 */ /* 0x000ea200000e0000 */
[-C--:B------:R-:W-:Y:S02]  /*19d60*/  ISETP.GE.OR P4, PT, R7, R2.reuse, P0 ;  /* 0x000000020700720c */ /* 0x080fe40000786670 */
[C---:B------:R-:W-:Y:S01]  /*19d70*/  ISETP.GE.OR P1, PT, R0.reuse, R2, P0 ;  /* 0x000000020000720c */ /* 0x040fe20000726670 */
[----:B------:R-:W-:Y:S01]  /*19d80*/  LDS.128 R24, [R5+0x80] ;  /* 0x0000800005187984 */ /* 0x000fe20000000c00 */
[----:B------:R-:W-:-:S03]  /*19d90*/  IADD3 R7, R0, 0x20, RZ ;  /* 0x0000002000077810 */ /* 0x000fc60007ffe0ff */
[----:B------:R-:W3:Y:S01]  /*19da0*/  SHFL.IDX PT, R11, R3, 0x1, 0x181f ;  /* 0x00381f00030b7f89 */ /* 0x000ee200000e0000 */
[-C--:B------:R-:W-:Y:S02]  /*19db0*/  ISETP.GE.OR P3, PT, R7, R2.reuse, P0 ;  /* 0x000000020700720c */ /* 0x080fe40000766670 */
[----:B------:R-:W-:Y:S01]  /*19dc0*/  IADD3 R7, R0, 0x30, RZ ;  /* 0x0000003000077810 */ /* 0x000fe20007ffe0ff */
[----:B------:R-:W4:Y:S03]  /*19dd0*/  SHFL.IDX PT, R44, R3, 0x2, 0x181f ;  /* 0x00581f00032c7f89 */ /* 0x000f2600000e0000 */
[----:B------:R-:W-:Y:S01]  /*19de0*/  ISETP.GE.OR P2, PT, R7, R2, P0 ;  /* 0x000000020700720c */ /* 0x000fe20000746670 */
[----:B------:R-:W-:Y:S04]  /*19df0*/  LDS.128 R20, [R5+0x880] ;  /* 0x0008800005147984 */ /* 0x000fe80000000c00 */
[----:B------:R-:W-:Y:S01]  /*19e00*/  LDS.128 R16, [R5+0x1080] ;  /* 0x0010800005107984 */ /* 0x000fe20000000c00 */
[----:B-1----:R-:W-:-:S03]  /*19e10*/  @!P4 LEA R10, P6, R6, R8, 0x1 ;  /* 0x00000008060ac211 */ /* 0x002fc600078c08ff */
[----:B------:R-:W1:Y:S01]  /*19e20*/  SHFL.IDX PT, R45, R3, 0x3, 0x181f ;  /* 0x00781f00032d7f89 */ /* 0x000e6200000e0000 */
[----:B--2---:R-:W-:-:S03]  /*19e30*/  @!P1 LEA R12, P5, R6, R12, 0x1 ;  /* 0x0000000c060c9211 */ /* 0x004fc600078a08ff */
[----:B------:R-:W2:Y:S01]  /*19e40*/  LDS.128 R28, [R5+0x1880] ;  /* 0x00188000051c7984 */ /* 0x000ea20000000c00 */
[----:B------:R-:W-:-:S03]  /*19e50*/  @!P1 LEA.HI.X R13, R6, R9, R53, 0x1, P5 ;  /* 0x00000009060d9211 */ /* 0x000fc600028f0c35 */
[----:B------:R-:W-:Y:S02]  /*19e60*/  LDS.128 R36, [R5+0x2880] ;  /* 0x0028800005247984 */ /* 0x000fe40000000c00 */
[----:B------:R-:W-:Y:S02]  /*19e70*/  P2R R7, PR, RZ, 0x40 ;  /* 0x00000040ff077803 */ /* 0x000fe40000000000 */
[----:B------:R-:W-:Y:S01]  /*19e80*/  LDS.128 R40, [R5+0x3080] ;  /* 0x0030800005287984 */ /* 0x000fe20000000c00 */
[----:B------:R-:W-:Y:S02]  /*19e90*/  ISETP.GE.OR P6, PT, R32, R2, P0 ;  /* 0x000000022000720c */ /* 0x000fe400007c6670 */
[----:B------:R-:W-:Y:S01]  /*19ea0*/  ISETP.NE.AND P5, PT, R7, RZ, PT ;  /* 0x000000ff0700720c */ /* 0x000fe20003fa5270 */
[----:B------:R-:W-:Y:S03]  /*19eb0*/  LDS.128 R32, [R5+0x2080] ;  /* 0x0020800005207984 */ /* 0x000fe60000000c00 */
[C---:B---3--:R-:W-:Y:S01]  /*19ec0*/  @!P4 LEA.HI.X R11, R6.reuse, R11, R53, 0x1, P5 ;  /* 0x0000000b060bc211 */ /* 0x048fe200028f0c35 */
[----:B------:R-:W3:Y:S01]  /*19ed0*/  SHFL.IDX PT, R7, R4, 0x5, 0x181f ;  /* 0x00b81f0004077f89 */ /* 0x000ee200000e0000 */
[----:B------:R-:W-:-:S03]  /*19ee0*/  @!P3 LEA R8, P5, R6, R14, 0x1 ;  /* 0x0000000e0608b211 */ /* 0x000fc600078a08ff */
[----:B------:R-:W2:Y:S01]  /*19ef0*/  SHFL.IDX PT, R52, R3, 0x4, 0x181f ;  /* 0x00981f0003347f89 */ /* 0x000ea200000e0000 */
[C-C-:B----4-:R-:W-:Y:S02]  /*19f00*/  @!P3 LEA.HI.X R9, R6.reuse, R44, R53.reuse, 0x1, P5 ;  /* 0x0000002c0609b211 */ /* 0x150fe400028f0c35 */
[----:B------:R-:W-:Y:S01]  /*19f10*/  @!P2 LEA R14, P5, R6, R15, 0x1 ;  /* 0x0000000f060ea211 */ /* 0x000fe200078a08ff */
[----:B------:R-:W4:Y:S01]  /*19f20*/  SHFL.IDX PT, R51, R3, 0x5, 0x181f ;  /* 0x00b81f0003337f89 */ /* 0x000f2200000e0000 */
[----:B------:R-:W-:Y:S02]  /*19f30*/  IADD3 R44, R0, 0x50, RZ ;  /* 0x00000050002c7810 */ /* 0x000fe40007ffe0ff */
[----:B-1----:R-:W-:Y:S01]  /*19f40*/  @!P2 LEA.HI.X R15, R6, R45, R53, 0x1, P5 ;  /* 0x0000002d060fa211 */ /* 0x002fe200028f0c35 */
[----:B------:R-:W1:Y:S01]  /*19f50*/  SHFL.IDX PT, R50, R3, 0x6, 0x181f ;  /* 0x00d81f0003327f89 */ /* 0x000e6200000e0000 */
[-C--:B------:R-:W-:Y:S02]  /*19f60*/  ISETP.GE.OR P5, PT, R44, R2.reuse, P0 ;  /* 0x000000022c00720c */ /* 0x080fe400007a6670 */
[----:B------:R-:W-:Y:S01]  /*19f70*/  IADD3 R0, R0, 0x70, RZ ;  /* 0x0000007000007810 */ /* 0x000fe20007ffe0ff */
[----:B------:R-:W1:Y:S04]  /*19f80*/  LDS.128 R44, [R5+0x3880] ;  /* 0x00388000052c7984 */ /* 0x000e680000000c00 */
[----:B------:R3:W-:Y:S01]  /*19f90*/  @!P1 ST.E.128 [R12.64], R24 ;  /* 0x000000180c009985 */ /* 0x0007e2000c101d04 */
[----:B------:R-:W-:-:S02]  /*19fa0*/  ISETP.GE.OR P1, PT, R54, R2, P0 ;  /* 0x000000023600720c */ /* 0x000fc40000726670 */
[----:B------:R-:W-:Y:S01]  /*19fb0*/  ISETP.GE.OR P0, PT, R0, R2, P0 ;  /* 0x000000020000720c */ /* 0x000fe20000706670 */
[----:B------:R1:W-:Y:S04]  /*19fc0*/  @!P4 ST.E.128 [R10.64], R20 ;  /* 0x000000140a00c985 */ /* 0x0003e8000c101d04 */
[----:B------:R4:W-:Y:S04]  /*19fd0*/  @!P3 ST.E.128 [R8.64], R16 ;  /* 0x000000100800b985 */ /* 0x0009e8000c101d04 */
[----:B--2---:R2:W-:Y:S04]  /*19fe0*/  @!P2 ST.E.128 [R14.64], R28 ;  /* 0x0000001c0e00a985 */ /* 0x0045e8000c101d04 */
[----:B------:R-:W2:Y:S04]  /*19ff0*/  SHFL.IDX PT, R4, R4, 0x7, 0x181f ;  /* 0x00f81f0004047f89 */ /* 0x000ea800000e0000 */
[----:B------:R-:W2:Y:S01]  /*1a000*/  SHFL.IDX PT, R3, R3, 0x7, 0x181f ;  /* 0x00f81f0003037f89 */ /* 0x000ea200000e0000 */
[----:B---3--:R-:W-:-:S02]  /*1a010*/  @!P6 LEA R12, P4, R6, R48, 0x1 ;  /* 0x00000030060ce211 */ /* 0x008fc400078808ff */
[C---:B-1----:R-:W-:Y:S02]  /*1a020*/  @!P5 LEA R10, P3, R6.reuse, R7, 0x1 ;  /* 0x00000007060ad211 */ /* 0x042fe400078608ff */
[C-C-:B------:R-:W-:Y:S02]  /*1a030*/  @!P6 LEA.HI.X R13, R6.reuse, R52, R53.reuse, 0x1, P4 ;  /* 0x00000034060de211 */ /* 0x140fe400020f0c35 */
[C---:B----4-:R-:W-:Y:S02]  /*1a040*/  @!P1 LEA R8, P2, R6.reuse, R49, 0x1 ;  /* 0x0000003106089211 */ /* 0x050fe400078408ff */
        /* <DEDUP_REMOVED lines=10> */
.L_x_131:
        /* <DEDUP_REMOVED lines=19> */
.L_x_133:
        /* <DEDUP_REMOVED lines=12> */
[----:B------:R-:W-:Y:S01]  /*1a2e0*/  MOV R0, c[0x0][0x4e8] ;  /* 0x00013a0000007a02 */ /* 0x000fe20000000f00 */
[----:B------:R-:W-:Y:S01]  /*1a2f0*/  IMAD R6, R42, c[0x0][0x490], RZ ;  /* 0x000124002a067a24 */ /* 0x000fe200078e02ff */
[----:B------:R-:W-:Y:S01]  /*1a300*/  MOV R2, R4 ;  /* 0x0000000400027202 */ /* 0x000fe20000000f00 */
[----:B------:R-:W-:Y:S01]  /*1a310*/  IMAD.MOV.U32 R3, RZ, RZ, R5 ;  /* 0x000000ffff037224 */ /* 0x000fe200078e0005 */
[----:B------:R-:W-:Y:S01]  /*1a320*/  ISETP.NE.AND P0, PT, R0, 0x1, PT ;  /* 0x000000010000780c */ /* 0x000fe20003f05270 */
[C---:B------:R-:W-:Y:S01]  /*1a330*/  IMAD R6, R55.reuse, c[0x0][0x494], R6 ;  /* 0x0001250037067a24 */ /* 0x040fe200078e0206 */
[----:B------:R-:W-:Y:S01]  /*1a340*/  MOV R0, R8 ;  /* 0x0000000800007202 */ /* 0x000fe20000000f00 */
[----:B------:R-:W-:-:S05]  /*1a350*/  IMAD.WIDE.U32 R2, R55, c[0x0][0x490], R2 ;  /* 0x0001240037027a25 */ /* 0x000fca00078e0002 */
[----:B------:R-:W-:-:S05]  /*1a360*/  IADD3 R3, R6, R3, RZ ;  /* 0x0000000306037210 */ /* 0x000fca0007ffe0ff */
[----:B------:R-:W-:-:S04]  /*1a370*/  @P0 IMAD.HI.U32 R7, R8, c[0x0][0x4ec], RZ ;  /* 0x00013b0008070a27 */ /* 0x000fc800078e00ff */
[----:B------:R-:W-:Y:S01]  /*1a380*/  IMAD.WIDE.U32 R2, R9, c[0x0][0x498], R2 ;  /* 0x0001260009027a25 */ /* 0x000fe200078e0002 */
[----:B------:R-:W-:-:S03]  /*1a390*/  @P0 SHF.R.U32.HI R0, RZ, c[0x0][0x4f0], R7 ;  /* 0x00013c00ff000a19 */ /* 0x000fc60000011607 */
[----:B------:R-:W-:Y:S01]  /*1a3a0*/  IMAD R7, R11, c[0x0][0x498], RZ ;  /* 0x000126000b077a24 */ /* 0x000fe200078e02ff */
[----:B------:R-:W-:Y:S01]  /*1a3b0*/  IADD3 R2, P0, R0, R2, RZ ;  /* 0x0000000200027210 */ /* 0x000fe20007f1e0ff */
[----:B------:R-:W-:Y:S02]  /*1a3c0*/  IMAD.MOV R6, RZ, RZ, -R0 ;  /* 0x000000ffff067224 */ /* 0x000fe400078e0a00 */
[----:B------:R-:W-:Y:S02]  /*1a3d0*/  IMAD R7, R9, c[0x0][0x49c], R7 ;  /* 0x0001270009077a24 */ /* 0x000fe400078e0207 */
[----:B------:R-:W-:Y:S01]  /*1a3e0*/  IMAD R6, R6, c[0x0][0x4e8], R8 ;  /* 0x00013a0006067a24 */ /* 0x000fe200078e0208 */
[----:B------:R-:W-:-:S04]  /*1a3f0*/  SHF.R.S32.HI R8, RZ, 0x1f, R0 ;  /* 0x0000001fff087819 */ /* 0x000fc80000011400 */
[----:B------:R-:W-:Y:S02]  /*1a400*/  SHF.R.S32.HI R0, RZ, 0x1f, R6 ;  /* 0x0000001fff007819 */ /* 0x000fe40000011406 */
[----:B------:R-:W-:-:S03]  /*1a410*/  IADD3.X R3, R8, R3, R7, P0, !PT ;  /* 0x0000000308037210 */ /* 0x000fc600007fe407 */
[----:B------:R-:W-:Y:S02]  /*1a420*/  IMAD R0, R0, c[0x0][0x488], RZ ;  /* 0x0001220000007a24 */ /* 0x000fe400078e02ff */
[----:B------:R-:W-:-:S04]  /*1a430*/  IMAD.WIDE.U32 R2, R6, c[0x0][0x488], R2 ;  /* 0x0001220006027a25 */ /* 0x000fc800078e0002 */
[----:B------:R-:W-:Y:S01]  /*1a440*/  IMAD R0, R6, c[0x0][0x48c], R0 ;  /* 0x0001230006007a24 */ /* 0x000fe200078e0200 */
[----:B------:R-:W-:-:S04]  /*1a450*/  LEA R6, P0, R2, c[0x0][0x450], 0x2 ;  /* 0x0001140002067a11 */ /* 0x000fc800078010ff */
[----:B------:R-:W-:-:S04]  /*1a460*/  IADD3 R0, R3, R0, RZ ;  /* 0x0000000003007210 */ /* 0x000fc80007ffe0ff */
[----:B------:R-:W-:Y:S02]  /*1a470*/  LEA.HI.X R7, R2, c[0x0][0x454], R0, 0x2, P0 ;  /* 0x0001150002077a11 */ /* 0x000fe400000f1400 */
[----:B------:R-:W-:-:S05]  /*1a480*/  MOV R0, 0xff800000 ;  /* 0xff80000000007802 */ /* 0x000fca0000000f00 */
[----:B------:R1:W-:Y:S02]  /*1a490*/  STG.E [R6.64], R0 ;  /* 0x0000000006007986 */ /* 0x0003e4000c101904 */
.L_x_135:
[----:B------:R-:W-:Y:S05]  /*1a4a0*/  BSYNC B0 ;  /* 0x0000000000007941 */ /* 0x000fea0003800000 */
.L_x_134:
[----:B------:R-:W2:Y:S01]  /*1a4b0*/  S2R R12, SR_CTAID.X ;  /* 0x00000000000c7919 */ /* 0x000ea20000002500 */
[----:B-1----:R-:W-:Y:S01]  /*1a4c0*/  IMAD R0, R5, c[0x0][0x3a0], RZ ;  /* 0x0000e80005007a24 */ /* 0x002fe200078e02ff */
[----:B------:R-:W-:Y:S01]  /*1a4d0*/  SHF.R.S32.HI R5, RZ, 0x1f, R10 ;  /* 0x0000001fff057819 */ /* 0x000fe2000001140a */
[----:B------:R-:W-:-:S03]  /*1a4e0*/  IMAD.WIDE.U32 R2, R4, c[0x0][0x3a0], RZ ;  /* 0x0000e80004027a25 */ /* 0x000fc600078e00ff */
[----:B------:R-:W-:Y:S01]  /*1a4f0*/  LEA.HI R5, R5, R10, RZ, 0x3 ;  /* 0x0000000a05057211 */ /* 0x000fe200078f18ff */
[----:B------:R-:W-:Y:S02]  /*1a500*/  IMAD R0, R4, c[0x0][0x3a4], R0 ;  /* 0x0000e90004007a24 */ /* 0x000fe400078e0200 */
[----:B------:R-:W-:Y:S01]  /*1a510*/  IMAD.MOV.U32 R6, RZ, RZ, c[0x0][0x4e8] ;  /* 0x00013a00ff067624 */ /* 0x000fe200078e00ff */
[----:B------:R-:W-:Y:S01]  /*1a520*/  LOP3.LUT R4, R5, 0xfffffff8, RZ, 0xc0, !PT ;  /* 0xfffffff805047812 */ /* 0x000fe200078ec0ff */
[----:B------:R-:W-:Y:S02]  /*1a530*/  IMAD.IADD R3, R3, 0x1, R0 ;  /* 0x0000000103037824 */ /* 0x000fe400078e0200 */
[----:B------:R-:W-:Y:S01]  /*1a540*/  IMAD R0, R42, c[0x0][0x3e8], RZ ;  /* 0x0000fa002a007a24 */ /* 0x000fe200078e02ff */
[----:B------:R-:W-:Y:S01]  /*1a550*/  ISETP.NE.AND P0, PT, R6, 0x1, PT ;  /* 0x000000010600780c */ /* 0x000fe20003f05270 */
[----:B------:R-:W-:Y:S01]  /*1a560*/  IMAD.IADD R8, R10, 0x1, -R4 ;  /* 0x000000010a087824 */ /* 0x000fe200078e0a04 */
[----:B------:R-:W-:Y:S01]  /*1a570*/  SHF.R.S32.HI R10, RZ, 0x3, R5 ;  /* 0x00000003ff0a7819 */ /* 0x000fe20000011405 */
[----:B------:R-:W-:-:S02]  /*1a580*/  IMAD R0, R55, c[0x0][0x3ec], R0 ;  /* 0x0000fb0037007a24 */ /* 0x000fc400078e0200 */
[----:B------:R-:W-:-:S04]  /*1a590*/  IMAD.WIDE.U32 R2, R55, c[0x0][0x3e8], R2 ;  /* 0x0000fa0037027a25 */ /* 0x000fc800078e0002 */
[----:B------:R-:W-:Y:S02]  /*1a5a0*/  IMAD R4, R8, 0x10, R10 ;  /* 0x0000001008047824 */ /* 0x000fe400078e020a */
[----:B------:R-:W-:Y:S02]  /*1a5b0*/  IMAD.IADD R3, R0, 0x1, R3 ;  /* 0x0000000100037824 */ /* 0x000fe400078e0203 */
[----:B--2---:R-:W-:Y:S02]  /*1a5c0*/  IMAD R4, R12, 0x80, R4 ;  /* 0x000000800c047824 */ /* 0x004fe400078e0204 */
[----:B------:R-:W-:Y:S02]  /*1a5d0*/  IMAD R6, R11, c[0x0][0x3f0], RZ ;  /* 0x0000fc000b067a24 */ /* 0x000fe400078e02ff */
[----:B------:R-:W-:-:S04]  /*1a5e0*/  @P0 IMAD.HI.U32 R5, R4, c[0x0][0x4ec], RZ ;  /* 0x00013b0004050a27 */ /* 0x000fc800078e00ff */
[----:B------:R-:W-:Y:S01]  /*1a5f0*/  IMAD.MOV.U32 R0, RZ, RZ, R4 ;  /* 0x000000ffff007224 */ /* 0x000fe200078e0004 */
[----:B------:R-:W-:Y:S01]  /*1a600*/  @P0 SHF.R.U32.HI R0, RZ, c[0x0][0x4f0], R5 ;  /* 0x00013c00ff000a19 */ /* 0x000fe20000011605 */
[C---:B------:R-:W-:Y:S02]  /*1a610*/  IMAD R7, R9.reuse, c[0x0][0x3f4], R6 ;  /* 0x0000fd0009077a24 */ /* 0x040fe400078e0206 */
[----:B------:R-:W-:Y:S01]  /*1a620*/  IMAD.WIDE.U32 R2, R9, c[0x0][0x3f0], R2 ;  /* 0x0000fc0009027a25 */ /* 0x000fe200078e0002 */
[----:B------:R-:W-:-:S03]  /*1a630*/  SHF.R.S32.HI R6, RZ, 0x1f, R0 ;  /* 0x0000001fff067819 */ /* 0x000fc60000011400 */
[----:B------:R-:W-:Y:S02]  /*1a640*/  IMAD.MOV R5, RZ, RZ, -R0 ;  /* 0x000000ffff057224 */ /* 0x000fe400078e0a00 */
[----:B------:R-:W-:Y:S02]  /*1a650*/  IMAD.IADD R3, R3, 0x1, R7 ;  /* 0x0000000103037824 */ /* 0x000fe400078e0207 */
[----:B------:R-:W-:Y:S02]  /*1a660*/  IMAD R5, R5, c[0x0][0x4e8], R4 ;  /* 0x00013a0005057a24 */ /* 0x000fe400078e0204 */
[----:B------:R-:W-:Y:S02]  /*1a670*/  IMAD R6, R6, c[0x0][0x3e0], RZ ;  /* 0x0000f80006067a24 */ /* 0x000fe400078e02ff */
[----:B------:R-:W-:Y:S01]  /*1a680*/  IMAD.WIDE.U32 R2, R0, c[0x0][0x3e0], R2 ;  /* 0x0000f80000027a25 */ /* 0x000fe200078e0002 */
[----:B------:R-:W-:-:S03]  /*1a690*/  SHF.R.S32.HI R4, RZ, 0x1f, R5 ;  /* 0x0000001fff047819 */ /* 0x000fc60000011405 */
[----:B------:R-:W-:Y:S02]  /*1a6a0*/  IMAD R0, R0, c[0x0][0x3e4], R6 ;  /* 0x0000f90000007a24 */ /* 0x000fe400078e0206 */
[----:B-----5:R-:W-:Y:S02]  /*1a6b0*/  IMAD R19, R19, c[0x0][0x4e8], RZ ;  /* 0x00013a0013137a24 */ /* 0x020fe400078e02ff */
        /* <DEDUP_REMOVED lines=14> */
[----:B------:R-:W-:-:S02]  /*1a7a0*/  IADD3 R8, R2, 0x10, RZ ;  /* 0x0000001002087810 */ /* 0x000fc40007ffe0ff */
[-C--:B------:R-:W-:Y:S01]  /*1a7b0*/  ISETP.GE.OR P1, PT, R2, R19.reuse, P0 ;  /* 0x000000130200720c */ /* 0x080fe20000726670 */
[----:B------:R-:W3:Y:S01]  /*1a7c0*/  SHFL.IDX PT, R9, R3, 0x1, 0x181f ;  /* 0x00381f0003097f89 */ /* 0x000ee200000e0000 */
[-C--:B------:R-:W-:Y:S02]  /*1a7d0*/  ISETP.GE.OR P5, PT, R8, R19.reuse, P0 ;  /* 0x000000130800720c */ /* 0x080fe400007a6670 */
[C---:B------:R-:W-:Y:S01]  /*1a7e0*/  IADD3 R14, R2.reuse, 0x20, RZ ;  /* 0x00000020020e7810 */ /* 0x040fe20007ffe0ff */
[----:B------:R-:W4:Y:S01]  /*1a7f0*/  SHFL.IDX PT, R8, R4, 0x2, 0x181f ;  /* 0x00581f0004087f89 */ /* 0x000f2200000e0000 */
[----:B------:R-:W-:Y:S02]  /*1a800*/  IADD3 R10, R2, 0x40, RZ ;  /* 0x00000040020a7810 */ /* 0x000fe40007ffe0ff */
[----:B------:R-:W-:Y:S01]  /*1a810*/  ISETP.GE.OR P4, PT, R14, R19, P0 ;  /* 0x000000130e00720c */ /* 0x000fe20000786670 */
[----:B------:R-:W3:Y:S01]  /*1a820*/  SHFL.IDX PT, R12, R3, 0x2, 0x181f ;  /* 0x00581f00030c7f89 */ /* 0x000ee200000e0000 */
[----:B------:R-:W-:-:S02]  /*1a830*/  IADD3 R13, R2, 0x30, RZ ;  /* 0x00000030020d7810 */ /* 0x000fc40007ffe0ff */
[-C--:B------:R-:W-:Y:S01]  /*1a840*/  ISETP.GE.OR P6, PT, R10, R19.reuse, P0 ;  /* 0x000000130a00720c */ /* 0x080fe200007c6670 */
[----:B------:R-:W3:Y:S01]  /*1a850*/  SHFL.IDX PT, R11, R4, 0x3, 0x181f ;  /* 0x00781f00040b7f89 */ /* 0x000ee200000e0000 */
[C---:B-1----:R-:W-:Y:S02]  /*1a860*/  @!P1 LEA R6, P2, R0.reuse, R6, 0x1 ;  /* 0x0000000600069211 */ /* 0x042fe400078408ff */
[----:B------:R-:W-:Y:S01]  /*1a870*/  ISETP.GE.OR P3, PT, R13, R19, P0 ;  /* 0x000000130d00720c */ /* 0x000fe20000766670 */
[----:B------:R-:W1:Y:S01]  /*1a880*/  SHFL.IDX PT, R14, R3, 0x3, 0x181f ;  /* 0x00781f00030e7f89 */ /* 0x000e6200000e0000 */
[----:B--2---:R-:W-:-:S03]  /*1a890*/  @!P1 LEA.HI.X R7, R0, R7, R20, 0x1, P2 ;  /* 0x0000000700079211 */ /* 0x004fc600010f0c14 */
[----:B------:R-:W2:Y:S04]  /*1a8a0*/  SHFL.IDX PT, R10, R4, 0x4, 0x181f ;  /* 0x00981f00040a7f89 */ /* 0x000ea800000e0000 */
[----:B------:R1:W-:Y:S04]  /*1a8b0*/  @!P1 ST.E.128 [R6.64], RZ ;  /* 0x000000ff06009985 */ /* 0x0003e8000c101d04 */
[----:B------:R-:W-:Y:S04]  /*1a8c0*/  SHFL.IDX PT, R13, R4, 0x5, 0x181f ;  /* 0x00b81f00040d7f89 */ /* 0x000fe800000e0000 */
[----:B------:R-:W-:Y:S04]  /*1a8d0*/  SHFL.IDX PT, R15, R4, 0x6, 0x181f ;  /* 0x00d81f00040f7f89 */ /* 0x000fe800000e0000 */
[----:B------:R-:W2:Y:S04]  /*1a8e0*/  SHFL.IDX PT, R18, R3, 0x4, 0x181f ;  /* 0x00981f0003127f89 */ /* 0x000ea800000e0000 */
[----:B------:R-:W2:Y:S04]  /*1a8f0*/  SHFL.IDX PT, R17, R3, 0x5, 0x181f ;  /* 0x00b81f0003117f89 */ /* 0x000ea800000e0000 */
[----:B------:R-:W2:Y:S04]  /*1a900*/  SHFL.IDX PT, R16, R3, 0x6, 0x181f ;  /* 0x00d81f0003107f89 */ /* 0x000ea800000e0000 */
[----:B------:R-:W2:Y:S01]  /*1a910*/  SHFL.IDX PT, R4, R4, 0x7, 0x181f ;  /* 0x00f81f0004047f89 */ /* 0x000ea200000e0000 */
[----:B-1----:R-:W-:-:S02]  /*1a920*/  IADD3 R7, R2, 0x50, RZ ;  /* 0x0000005002077810 */ /* 0x002fc40007ffe0ff */
[C---:B------:R-:W-:Y:S01]  /*1a930*/  @!P5 LEA R6, P1, R0.reuse, R5, 0x1 ;  /* 0x000000050006d211 */ /* 0x040fe200078208ff */
[----:B------:R-:W1:Y:S01]  /*1a940*/  SHFL.IDX PT, R3, R3, 0x7, 0x181f ;  /* 0x00f81f0003037f89 */ /* 0x000e6200000e0000 */
[----:B------:R-:W-:Y:S02]  /*1a950*/  ISETP.GE.OR P2, PT, R7, R19, P0 ;  /* 0x000000130700720c */ /* 0x000fe40000746670 */
[C---:B---3--:R-:W-:Y:S02]  /*1a960*/  @!P5 LEA.HI.X R7, R0.reuse, R9, R20, 0x1, P1 ;  /* 0x000000090007d211 */ /* 0x048fe400008f0c14 */
[----:B----4-:R-:W-:Y:S02]  /*1a970*/  @!P4 LEA R8, P1, R0, R8, 0x1 ;  /* 0x000000080008c211 */ /* 0x010fe400078208ff */
[C---:B------:R-:W-:Y:S01]  /*1a980*/  IADD3 R9, R2.reuse, 0x60, RZ ;  /* 0x0000006002097810 */ /* 0x040fe20007ffe0ff */
[----:B------:R3:W-:Y:S01]  /*1a990*/  @!P5 ST.E.128 [R6.64], RZ ;  /* 0x000000ff0600d985 */ /* 0x0007e2000c101d04 */
[----:B------:R-:W-:-:S09]  /*1a9a0*/  IADD3 R2, R2, 0x70, RZ ;  /* 0x0000007002027810 */ /* 0x000fd20007ffe0ff */
[----:B------:R-:W-:Y:S02]  /*1a9b0*/  P2R R5, PR, RZ, 0x2 ;  /* 0x00000002ff057803 */ /* 0x000fe40000000000 */
[-C--:B------:R-:W-:Y:S02]  /*1a9c0*/  ISETP.GE.OR P1, PT, R9, R19.reuse, P0 ;  /* 0x000000130900720c */ /* 0x080fe40000726670 */
[----:B------:R-:W-:Y:S02]  /*1a9d0*/  ISETP.NE.AND P5, PT, R5, RZ, PT ;  /* 0x000000ff0500720c */ /* 0x000fe40003fa5270 */
[----:B------:R-:W-:Y:S02]  /*1a9e0*/  ISETP.GE.OR P0, PT, R2, R19, P0 ;  /* 0x000000130200720c */ /* 0x000fe40000706670 */
[----:B------:R-:W-:-:S05]  /*1a9f0*/  @!P4 LEA.HI.X R9, R0, R12, R20, 0x1, P5 ;  /* 0x0000000c0009c211 */ /* 0x000fca00028f0c14 */
[----:B------:R4:W-:Y:S01]  /*1aa00*/  @!P4 ST.E.128 [R8.64], RZ ;  /* 0x000000ff0800c985 */ /* 0x0009e2000c101d04 */
[----:B---3--:R-:W-:-:S04]  /*1aa10*/  @!P3 LEA R6, P5, R0, R11, 0x1 ;  /* 0x0000000b0006b211 */ /* 0x008fc800078a08ff */
[C---:B------:R-:W-:Y:S02]  /*1aa20*/  @!P3 LEA.HI.X R7, R0.reuse, R14, R20, 0x1, P5 ;  /* 0x0000000e0007b211 */ /* 0x040fe400028f0c14 */
[----:B--2---:R-:W-:-:S03]  /*1aa30*/  @!P6 LEA R10, P5, R0, R10, 0x1 ;  /* 0x0000000a000ae211 */ /* 0x004fc600078a08ff */
[----:B------:R2:W-:Y:S01]  /*1aa40*/  @!P3 ST.E.128 [R6.64], RZ ;  /* 0x000000ff0600b985 */ /* 0x0005e2000c101d04 */
[----:B------:R-:W-:-:S05]  /*1aa50*/  @!P6 LEA.HI.X R11, R0, R18, R20, 0x1, P5 ;  /* 0x00000012000be211 */ /* 0x000fca00028f0c14 */
[----:B------:R3:W-:Y:S01]  /*1aa60*/  @!P6 ST.E.128 [R10.64], RZ ;  /* 0x000000ff0a00e985 */ /* 0x0007e2000c101d04 */
[----:B----4-:R-:W-:-:S04]  /*1aa70*/  @!P2 LEA R8, P4, R0, R13, 0x1 ;  /* 0x0000000d0008a211 */ /* 0x010fc800078808ff */
[----:B------:R-:W-:-:S05]  /*1aa80*/  @!P2 LEA.HI.X R9, R0, R17, R20, 0x1, P4 ;  /* 0x000000110009a211 */ /* 0x000fca00020f0c14 */
[----:B------:R3:W-:Y:S01]  /*1aa90*/  @!P2 ST.E.128 [R8.64], RZ ;  /* 0x000000ff0800a985 */ /* 0x0007e2000c101d04 */
[----:B--2---:R-:W-:-:S04]  /*1aaa0*/  @!P1 LEA R6, P3, R0, R15, 0x1 ;  /* 0x0000000f00069211 */ /* 0x004fc800078608ff */
[----:B------:R-:W-:-:S05]  /*1aab0*/  @!P1 LEA.HI.X R7, R0, R16, R20, 0x1, P3 ;  /* 0x0000001000079211 */ /* 0x000fca00018f0c14 */
[----:B------:R3:W-:Y:S01]  /*1aac0*/  @!P1 ST.E.128 [R6.64], RZ ;  /* 0x000000ff06009985 */ /* 0x0007e2000c101d04 */
[----:B------:R-:W-:Y:S05]  /*1aad0*/  @P0 EXIT ;  /* 0x000000000000094d */ /* 0x000fea0003800000 */
[----:B-1----:R-:W-:-:S04]  /*1aae0*/  LEA R2, P0, R0, R4, 0x1 ;  /* 0x0000000400027211 */ /* 0x002fc800078008ff */
[----:B------:R-:W-:-:S05]  /*1aaf0*/  LEA.HI.X R3, R0, R3, R20, 0x1, P0 ;  /* 0x0000000300037211 */ /* 0x000fca00000f0c14 */
[----:B------:R-:W-:Y:S01]  /*1ab00*/  ST.E.128 [R2.64], RZ ;  /* 0x000000ff02007985 */ /* 0x000fe2000c101d04 */
[----:B------:R-:W-:Y:S05]  /*1ab10*/  EXIT ;  /* 0x000000000000794d */ /* 0x000fea0003800000 */
.L_x_136:
        /* <DEDUP_REMOVED lines=14> */
.L_x_1472:


//--------------------- .text._ZN7cutlass13device_kernelIN5flash19enable_sm80_to_sm89INS1_16FlashAttnFwdSm80INS1_25CollectiveMainloopFwdSm80ILi4ELi1ELb0EN4cute5tupleIJNS5_1CILi128EEENS7_ILi96EEENS7_ILi64EEEEEELi64ENS_10bfloat16_tEfNS_4arch4Sm80ELb0ELb1ELb1ELb0ELb0ELb0ELb1ELb0EEENS1_21CollectiveEpilogueFwdINS6_IJS8_SA_S9_EEENS6_IJNS7_ILi1EEESI_SI_EEESC_SE_Li128ELb0ELb1ELb0ELb0EEENS1_19SingleTileSchedulerILb0ELb0ELb1ELi128EEEEEEEEEvNT_6ParamsE --------------------------
	.section	.text._ZN7cutlass13device_kernelIN5flash19enable_sm80_to_sm89INS1_16FlashAttnFwdSm80INS1_25CollectiveMainloopFwdSm80ILi4ELi1ELb0EN4cute5tupleIJNS5_1CILi128EEENS7_ILi96EEENS7_ILi64EEEEEELi64ENS_10bfloat16_tEfNS_4arch4Sm80ELb0ELb1ELb1ELb0ELb0ELb0ELb1ELb0EEENS1_21CollectiveEpilogueFwdINS6_IJS8_SA_S9_EEENS6_IJNS7_ILi1EEESI_SI_EEESC_SE_Li128ELb0ELb1ELb0ELb0EEENS1_19SingleTileSchedulerILb0ELb0ELb1ELi128EEEEEEEEEvNT_6ParamsE,"ax",@progbits
	.sectioninfo	@"SHI_REGISTERS=255"
	.align	128
.text._ZN7cutlass13device_kernelIN5flash19enable_sm80_to_sm89INS1_16FlashAttnFwdSm80INS1_25CollectiveMainloopFwdSm80ILi4ELi1ELb0EN4cute5tupleIJNS5_1CILi128EEENS7_ILi96EEENS7_ILi64EEEEEELi64ENS_10bfloat16_tEfNS_4arch4Sm80ELb0ELb1ELb1ELb0ELb0ELb0ELb1ELb0EEENS1_21CollectiveEpilogueFwdINS6_IJS8_SA_S9_EEENS6_IJNS7_ILi1EEESI_SI_EEESC_SE_Li128ELb0ELb1ELb0ELb0EEENS1_19SingleTileSchedulerILb0ELb0ELb1ELi128EEEEEEEEEvNT_6ParamsE:
        .type           _ZN7cutlass13device_kernelIN5flash19enable_sm80_to_sm89INS1_16FlashAttnFwdSm80INS1_25CollectiveMainloopFwdSm80ILi4ELi1ELb0EN4cute5tupleIJNS5_1CILi128EEENS7_ILi96EEENS7_ILi64EEEEEELi64ENS_10bfloat16_tEfNS_4arch4Sm80ELb0ELb1ELb1ELb0ELb0ELb0ELb1ELb0EEENS1_21CollectiveEpilogueFwdINS6_IJS8_SA_S9_EEENS6_IJNS7_ILi1EEESI_SI_EEESC_SE_Li128ELb0ELb1ELb0ELb0EEENS1_19SingleTileSchedulerILb0ELb0ELb1ELi128EEEEEEEEEvNT_6ParamsE,@function
        .size           _ZN7cutlass13device_kernelIN5flash19enable_sm80_to_sm89INS1_16FlashAttnFwdSm80INS1_25CollectiveMainloopFwdSm80ILi4ELi1ELb0EN4cute5tupleIJNS5_1CILi128EEENS7_ILi96EEENS7_ILi64EEEEEELi64ENS_10bfloat16_tEfNS_4arch4Sm80ELb0ELb1ELb1ELb0ELb0ELb0ELb1ELb0EEENS1_21CollectiveEpilogueFwdINS6_IJS8_SA_S9_EEENS6_IJNS7_ILi1EEESI_SI_EEESC_SE_Li128ELb0ELb1ELb0ELb0EEENS1_19SingleTileSchedulerILb0ELb0ELb1ELi128EEEEEEEEEvNT_6ParamsE,(.L_x_1473 - _ZN7cutlass13device_kernelIN5flash19enable_sm80_to_sm89INS1_16FlashAttnFwdSm80INS1_25CollectiveMainloopFwdSm80ILi4ELi1ELb0EN4cute5tupleIJNS5_1CILi128EEENS7_ILi96EEENS7_ILi64EEEEEELi64ENS_10bfloat16_tEfNS_4arch4Sm80ELb0ELb1ELb1ELb0ELb0ELb0ELb1ELb0EEENS1_21CollectiveEpilogueFwdINS6_IJS8_SA_S9_EEENS6_IJNS7_ILi1EEESI_SI_EEESC_SE_Li128ELb0ELb1ELb0ELb0EEENS1_19SingleTileSchedulerILb0ELb0ELb1ELi128EEEEEEEEEvNT_6ParamsE)
        .other          _ZN7cutlass13device_kernelIN5flash19enable_sm80_to_sm89INS1_16FlashAttnFwdSm80INS1_25CollectiveMainloopFwdSm80ILi4ELi1ELb0EN4cute5tupleIJNS5_1CILi128EEENS7_ILi96EEENS7_ILi64EEEEEELi64ENS_10bfloat16_tEfNS_4arch4Sm80ELb0ELb1ELb1ELb0ELb0ELb0ELb1ELb0EEENS1_21CollectiveEpilogueFwdINS6_IJS8_SA_S9_EEENS6_IJNS7_ILi1EEESI_SI_EEESC_SE_Li128ELb0ELb1ELb0ELb0EEENS1_19SingleTileSchedulerILb0ELb0ELb1ELi128EEEEEEEEEvNT_6ParamsE,@"STO_CUDA_ENTRY STV_DEFAULT"
_ZN7cutlass13device_kernelIN5flash19enable_sm80_to_sm89INS1_16FlashAttnFwdSm80INS1_25CollectiveMainloopFwdSm80ILi4ELi1ELb0EN4cute5tupleIJNS5_1CILi128EEENS7_ILi96EEENS7_ILi64EEEEEELi64ENS_10bfloat16_tEfNS_4arch4Sm80ELb0ELb1ELb1ELb0ELb0ELb0ELb1ELb0EEENS1_21CollectiveEpilogueFwdINS6_IJS8_SA_S9_EEENS6_IJNS7_ILi1EEESI_SI_EEESC_SE_Li128ELb0ELb1ELb0ELb0EEENS1_19SingleTileSchedulerILb0ELb0ELb1ELi128EEEEEEEEEvNT_6ParamsE:
[----:B------:R-:W-:-:S03]  /*0000*/  MOV R1, c[0x0][0x28] ;  /* 0x00000a0000017a02 */ /* 0x000fc60000000f00 */
[----:B------:R-:W1:Y:S01]  /*0010*/  S2R R28, SR_CTAID.Z ;  /* 0x00000000001c7919 */ /* 0x000e620000002700 */
[----:B------:R-:W-:Y:S02]  /*0020*/  IADD3 R1, R1, -0x68, RZ ;  /* 0xffffff9801017810 */ /* 0x000fe40007ffe0ff */
[----:B-1----:R-:W-:-:S13]  /*0030*/  ISETP.GE.AND P0, PT, R28, RZ, PT ;  /* 0x000000ff1c00720c */ /* 0x002fda0003f06270 */
[----:B------:R-:W-:Y:S05]  /*0040*/  @!P0 EXIT ;  /* 0x000000000000894d */ /* 0x000fea0003800000 */
[----:B------:R-:W1:Y:S01]  /*0050*/  S2UR UR7, SR_CTAID.X ;  /* 0x00000000000779c3 */ /* 0x000e620000002500 */
[----:B------:R-:W-:Y:S01]  /*0060*/  ULDC UR9, c[0x0][0x2c4] ;  /* 0x0000b10000097ab9 */ /* 0x000fe20000000800 */
[----:B------:R-:W2:Y:S01]  /*0070*/  S2R R202, SR_TID.X ;  /* 0x0000000000ca7919 */ /* 0x000ea20000002100 */
[----:B------:R-:W-:Y:S02]  /*0080*/  UISETP.NE.AND UP2, UPT, UR9, 0x1, UPT ;  /* 0x000000010900788c */ /* 0x000fe4000bf45270 */
[----:B------:R-:W-:Y:S02]  /*0090*/  ULDC.64 UR4, c[0x0][0x2c8] ;  /* 0x0000b20000047ab9 */ /* 0x000fe40000000a00 */
[----:B------:R-:W-:Y:S02]  /*00a0*/  UMOV UR8, 0x1 ;  /* 0x0000000100087882 */ /* 0x000fe40000000000 */
[----:B------:R-:W-:Y:S02]  /*00b0*/  ULDC UR6, c[0x0][0x168] ;  /* 0x00005a0000067ab9 */ /* 0x000fe40000000800 */
[----:B------:R-:W-:-:S02]  /*00c0*/  UIADD3 UR6, UR8, -UR6, URZ ;  /* 0x8000000608067290 */ /* 0x000fc4000fffe03f */
[----:B-1----:R-:W-:-:S04]  /*00d0*/  USHF.L.U32 UR7, UR7, 0x7, URZ ;  /* 0x0000000707077899 */ /* 0x002fc8000800063f */
[----:B------:R-:W-:Y:S02]  /*00e0*/  @UP2 UIADD3 UR12, UR7, 0x7f, URZ ;  /* 0x0000007f070c2890 */ /* 0x000fe4000fffe03f */
[----:B------:R-:W-:Y:S02]  /*00f0*/  UIADD3 UR10, UR7, 0x7f, URZ ;  /* 0x0000007f070a7890 */ /* 0x000fe4000fffe03f */
[----:B------:R-:W-:-:S04]  /*0100*/  UIMAD.WIDE.U32 UR12, UR12, UR4, URZ ;  /* 0x000000040c0c72a5 */ /* 0x000fc8000f8e003f */
[----:B------:R-:W-:-:S03]  /*0110*/  @UP2 USHF.R.U32.HI UR10, URZ, UR5, UR13 ;  /* 0x000000053f0a2299 */ /* 0x000fc6000801160d */
[----:B------:R-:W-:Y:S02]  /*0120*/  ULDC.64 UR4, c[0x0][0x328] ;  /* 0x0000ca0000047ab9 */ /* 0x000fe40000000a00 */
[----:B------:R-:W-:-:S03]  /*0130*/  UISETP.LE.AND UP1, UPT, UR8, UR5, UPT ;  /* 0x000000050800728c */ /* 0x000fc6000bf23270 */
[----:B------:R-:W-:Y:S02]  /*0140*/  ULDC UR5, c[0x0][0x1d0] ;  /* 0x0000740000057ab9 */ /* 0x000fe40000000800 */
[----:B------:R-:W-:Y:S01]  /*0150*/  UIADD3 UR5, UR10, UR5, UR6 ;  /* 0x000000050a057290 */ /* 0x000fe2000fffe006 */
[----:B------:R-:W-:-:S03]  /*0160*/  PLOP3.LUT P0, PT, PT, PT, UP1, 0x40, 0x0 ;  /* 0x000000000000781c */ /* 0x000fc60003f0e818 */
[----:B------:R-:W-:-:S06]  /*0170*/  UIADD3 UR4, UR5, UR4, URZ ;  /* 0x0000000405047290 */ /* 0x000fcc000fffe03f */
[----:B------:R-:W-:-:S04]  /*0180*/  MOV R0, UR4 ;  /* 0x0000000400007c02 */ /* 0x000fc80008000f00 */
[----:B------:R-:W-:Y:S05]  /*0190*/  @P0 BRA `(.L_x_137) ;  /* 0x0000013000000947 */ /* 0x000fea0003800000 */
[----:B--2---:R-:W-:Y:S01]  /*01a0*/  ISETP.LT.AND P0, PT, RZ, UR5, PT ;  /* 0x00000005ff007c0c */ /* 0x004fe2000bf01270 */
[----:B------:R-:W-:-:S12]  /*01b0*/  UIADD3 UR6, UR5, -0x1, URZ ;  /* 0xffffffff05067890 */ /* 0x000fd8000fffe03f */
[----:B------:R-:W-:Y:S05]  /*01c0*/  @P0 BRA `(.L_x_138) ;  /* 0x0000008000000947 */ /* 0x000fea0003800000 */
[----:B------:R-:W-:Y:S02]  /*01d0*/  ULDC UR4, c[0x0][0x32c] ;  /* 0x0000cb0000047ab9 */ /* 0x000fe40000000800 */
[----:B------:R-:W-:Y:S02]  /*01e0*/  UISETP.NE.AND UP0, UPT, UR8, UR4, UPT ;  /* 0x000000040800728c */ /* 0x000fe4000bf05270 */
[----:B------:R-:W-:-:S03]  /*01f0*/  UIADD3 UR6, -UR5, URZ, URZ ;  /* 0x0000003f05067290 */ /* 0x000fc6000fffe13f */
[----:B------:R-:W-:Y:S02]  /*0200*/  ULDC.64 UR4, c[0x0][0x330] ;  /* 0x0000cc0000047ab9 */ /* 0x000fe40000000a00 */
[----:B------:R-:W-:-:S04]  /*0210*/  UIMAD.WIDE.U32 UR10, UR6, UR4, URZ ;  /* 0x00000004060a72a5 */ /* 0x000fc8000f8e003f */
[----:B------:R-:W-:-:S04]  /*0220*/  @UP0 USHF.R.U32.HI UR6, URZ, UR5, UR11 ;  /* 0x000000053f060299 */ /* 0x000fc8000801160b */
[----:B------:R-:W-:Y:S01]  /*0230*/  ULOP3.LUT UR6, URZ, UR6, URZ, 0x33, !UPT ;  /* 0x000000063f067292 */ /* 0x000fe2000f8e333f */
[----:B------:R-:W-:Y:S05]  /*0240*/  BRA `(.L_x_139) ;  /* 0x0000005000007947 */ /* 0x000fea0003800000 */
.L_x_138:
[----:B------:R-:W-:Y:S02]  /*0250*/  ULDC UR4, c[0x0][0x32c] ;  /* 0x0000cb0000047ab9 */ /* 0x000fe40000000800 */
[----:B------:R-:W-:-:S03]  /*0260*/  UISETP.NE.AND UP0, UPT, UR8, UR4, UPT ;  /* 0x000000040800728c */ /* 0x000fc6000bf05270 */
[----:B------:R-:W-:Y:S02]  /*0270*/  ULDC.64 UR4, c[0x0][0x330] ;  /* 0x0000cc0000047ab9 */ /* 0x000fe40000000a00 */
[----:B------:R-:W-:-:S06]  /*0280*/  UIMAD.WIDE.U32 UR10, UR6, UR4, URZ ;  /* 0x00000004060a72a5 */ /* 0x000fcc000f8e003f */
[----:B------:R-:W-:Y:S02]  /*0290*/  @UP0 USHF.R.U32.HI UR6, URZ, UR5, UR11 ;  /* 0x000000053f060299 */ /* 0x000fe4000801160b */
.L_x_139:
[----:B------:R-:W-:Y:S02]  /*02a0*/  ULDC UR4, c[0x0][0x32c] ;  /* 0x0000cb0000047ab9 */ /* 0x000fe40000000800 */
[----:B------:R-:W-:-:S06]  /*02b0*/  UIMAD UR4, UR6, UR4, UR4 ;  /* 0x00000004060472a4 */ /* 0x000fcc000f8e0204 */
[----:B------:R-:W-:-:S03]  /*02c0*/  IMNMX R0, R0, UR4, PT ;  /* 0x0000000400007c17 */ /* 0x000fc6000b800200 */
.L_x_137:
[----:B--2---:R-:W-:Y:S01]  /*02d0*/  UMOV UR8, 0x5f ;  /* 0x0000005f00087882 */ /* 0x004fe20000000000 */
[----:B------:R-:W-:Y:S01]  /*02e0*/  IADD3 R0, R0, 0x5f, RZ ;  /* 0x0000005f00007810 */ /* 0x000fe20007ffe0ff */
[----:B------:R-:W-:Y:S01]  /*02f0*/  ULDC UR6, c[0x0][0x1d0] ;  /* 0x0000740000067ab9 */ /* 0x000fe20000000800 */
[----:B------:R-:W-:Y:S01]  /*0300*/  PLOP3.LUT P0, PT, PT, PT, UP1, 0x40, 0x0 ;  /* 0x000000000000781c */ /* 0x000fe20003f0e818 */
[----:B------:R-:W-:Y:S02]  /*0310*/  UIADD3 UR8, UR8, UR6, URZ ;  /* 0x0000000608087290 */ /* 0x000fe4000fffe03f */
[----:B------:R-:W-:Y:S01]  /*0320*/  ULDC.64 UR4, c[0x0][0x2c8] ;  /* 0x0000b20000047ab9 */ /* 0x000fe20000000a00 */
[----:B------:R-:W-:Y:S01]  /*0330*/  IMAD.HI R0, R0, 0x2aaaaaab, RZ ;  /* 0x2aaaaaab00007827 */ /* 0x000fe200078e02ff */
[----:B------:R-:W-:Y:S02]  /*0340*/  UIMAD.WIDE UR10, UR8, 0x2aaaaaab, URZ ;  /* 0x2aaaaaab080a78a5 */ /* 0x000fe4000f8e023f */
[----:B------:R-:W-:-:S02]  /*0350*/  UIMAD.WIDE.U32 UR12, UR7, UR4, URZ ;  /* 0x00000004070c72a5 */ /* 0x000fc4000f8e003f */
[----:B------:R-:W-:Y:S01]  /*0360*/  ULDC UR8, c[0x0][0x168] ;  /* 0x00005a0000087ab9 */ /* 0x000fe20000000800 */
[----:B------:R-:W-:Y:S01]  /*0370*/  SHF.R.U32.HI R2, RZ, 0x1f, R0 ;  /* 0x0000001fff027819 */ /* 0x000fe20000011600 */
[----:B------:R-:W-:Y:S02]  /*0380*/  UIADD3 UR6, UR6, -UR8, URZ ;  /* 0x8000000806067290 */ /* 0x000fe4000fffe03f */
[----:B------:R-:W-:Y:S01]  /*0390*/  USHF.R.U32.HI UR8, URZ, 0x1f, UR11 ;  /* 0x0000001f3f087899 */ /* 0x000fe2000801160b */
[----:B------:R-:W-:Y:S01]  /*03a0*/  LEA.HI.SX32 R0, R0, R2, 0x1c ;  /* 0x0000000200007211 */ /* 0x000fe200078fe2ff */
[----:B------:R-:W-:Y:S02]  /*03b0*/  UMOV UR4, UR7 ;  /* 0x0000000700047c82 */ /* 0x000fe40008000000 */
[----:B------:R-:W-:Y:S02]  /*03c0*/  @UP2 USHF.R.U32.HI UR4, URZ, UR5, UR13 ;  /* 0x000000053f042299 */ /* 0x000fe4000801160d */
[----:B------:R-:W-:-:S02]  /*03d0*/  ULEA.HI.SX32 UR11, UR11, UR8, 0x1c ;  /* 0x000000080b0b7291 */ /* 0x000fc4000f8fe23f */
[----:B------:R-:W-:Y:S02]  /*03e0*/  UIADD3 UR4, UR6, UR4, URZ ;  /* 0x0000000406047290 */ /* 0x000fe4000fffe03f */
[----:B------:R-:W-:Y:S02]  /*03f0*/  ULDC UR5, c[0x0][0x324] ;  /* 0x0000c90000057ab9 */ /* 0x000fe40000000800 */
[----:B------:R-:W-:Y:S01]  /*0400*/  UIADD3 UR8, UR4, -UR5, URZ ;  /* 0x8000000504087290 */ /* 0x000fe2000fffe03f */
[----:B------:R-:W-:Y:S01]  /*0410*/  IMNMX R242, R0, UR11, PT ;  /* 0x0000000b00f27c17 */ /* 0x000fe2000b800200 */
[----:B------:R-:W-:Y:S05]  /*0420*/  @P0 BRA `(.L_x_140) ;  /* 0x0000015000000947 */ /* 0x000fea0003800000 */
[----:B------:R-:W-:Y:S02]  /*0430*/  UMOV UR10, UR4 ;  /* 0x00000004000a7c82 */ /* 0x000fe40008000000 */
[----:B------:R-:W-:-:S06]  /*0440*/  UISETP.GT.AND UP0, UPT, UR10, -0x1, UPT ;  /* 0xffffffff0a00788c */ /* 0x000fcc000bf04270 */
[----:B------:R-:W-:-:S13]  /*0450*/  PLOP3.LUT P0, PT, PT, PT, UP0, 0x80, 0x0 ;  /* 0x000000000000781c */ /* 0x000fda0003f0f008 */
[----:B------:R-:W-:Y:S05]  /*0460*/  @P0 BRA `(.L_x_141) ;  /* 0x0000008000000947 */ /* 0x000fea0003800000 */
[----:B------:R-:W-:Y:S02]  /*0470*/  ULDC UR4, c[0x0][0x32c] ;  /* 0x0000cb0000047ab9 */ /* 0x000fe40000000800 */
[----:B------:R-:W-:Y:S02]  /*0480*/  UISETP.NE.AND UP0, UPT, UR4, 0x1, UPT ;  /* 0x000000010400788c */ /* 0x000fe4000bf05270 */
[----:B------:R-:W-:Y:S02]  /*0490*/  ULOP3.LUT UR10, URZ, UR10, URZ, 0x33, !UPT ;  /* 0x0000000a3f0a7292 */ /* 0x000fe4000f8e333f */
[----:B------:R-:W-:Y:S02]  /*04a0*/  ULDC.64 UR4, c[0x0][0x330] ;  /* 0x0000cc0000047ab9 */ /* 0x000fe40000000a00 */
[----:B------:R-:W-:-:S05]  /*04b0*/  UIMAD.WIDE.U32 UR12, UR10, UR4, URZ ;  /* 0x000000040a0c72a5 */ /* 0x000fca000f8e003f */
[----:B------:R-:W-:-:S04]  /*04c0*/  @UP0 USHF.R.U32.HI UR10, URZ, UR5, UR13 ;  /* 0x000000053f0a0299 */ /* 0x000fc8000801160d */
[----:B------:R-:W-:Y:S01]  /*04d0*/  ULOP3.LUT UR10, URZ, UR10, URZ, 0x33, !UPT ;  /* 0x0000000a3f0a7292 */ /* 0x000fe2000f8e333f */
[----:B------:R-:W-:Y:S05]  /*04e0*/  BRA `(.L_x_142) ;  /* 0x0000005000007947 */ /* 0x000fea0003800000 */
.L_x_141:
[----:B------:R-:W-:Y:S02]  /*04f0*/  ULDC UR4, c[0x0][0x32c] ;  /* 0x0000cb0000047ab9 */ /* 0x000fe40000000800 */
[----:B------:R-:W-:-:S03]  /*0500*/  UISETP.NE.AND UP0, UPT, UR4, 0x1, UPT ;  /* 0x000000010400788c */ /* 0x000fc6000bf05270 */
[----:B------:R-:W-:Y:S02]  /*0510*/  ULDC.64 UR4, c[0x0][0x330] ;  /* 0x0000cc0000047ab9 */ /* 0x000fe40000000a00 */
[----:B------:R-:W-:-:S06]  /*0520*/  UIMAD.WIDE.U32 UR12, UR10, UR4, URZ ;  /* 0x000000040a0c72a5 */ /* 0x000fcc000f8e003f */
[----:B------:R-:W-:Y:S02]  /*0530*/  @UP0 USHF.R.U32.HI UR10, URZ, UR5, UR13 ;  /* 0x000000053f0a0299 */ /* 0x000fe4000801160d */
.L_x_142:
[----:B------:R-:W-:Y:S02]  /*0540*/  ULDC UR4, c[0x0][0x32c] ;  /* 0x0000cb0000047ab9 */ /* 0x000fe40000000800 */
[----:B------:R-:W-:-:S04]  /*0550*/  UIMAD UR4, UR10, UR4, URZ ;  /* 0x000000040a0472a4 */ /* 0x000fc8000f8e023f */
[----:B------:R-:W-:-:S04]  /*0560*/  UISETP.LT.AND UP0, UPT, UR8, UR4, UPT ;  /* 0x000000040800728c */ /* 0x000fc8000bf01270 */
[----:B------:R-:W-:-:S04]  /*0570*/  USEL UR8, UR8, UR4, !UP0 ;  /* 0x0000000408087287 */ /* 0x000fc8000c000000 */
.L_x_140:
[----:B------:R-:W-:Y:S01]  /*0580*/  UIMAD.WIDE UR4, UR8, 0x2aaaaaab, URZ ;  /* 0x2aaaaaab080478a5 */ /* 0x000fe2000f8e023f */
[----:B------:R-:W-:Y:S01]  /*0590*/  PLOP3.LUT P4, PT, PT, PT, PT, 0x80, 0x0 ;  /* 0x000000000000781c */ /* 0x000fe20003f8f070 */
[----:B------:R-:W-:Y:S01]  /*05a0*/  ULDC.64 UR12, c[0x0][0x118] ;  /* 0x00004600000c7ab9 */ /* 0x000fe20000000a00 */
[----:B------:R-:W-:Y:S01]  /*05b0*/  CS2R R162, SRZ ;  /* 0x0000000000a27805 */ /* 0x000fe2000001ff00 */
[----:B------:R-:W-:Y:S01]  /*05c0*/  USHF.R.U32.HI UR4, URZ, 0x1f, UR5 ;  /* 0x0000001f3f047899 */ /* 0x000fe20008011605 */
[----:B------:R-:W-:Y:S01]  /*05d0*/  CS2R R160, SRZ ;  /* 0x0000000000a07805 */ /* 0x000fe2000001ff00 */
[----:B------:R-:W-:Y:S01]  /*05e0*/  CS2R R166, SRZ ;  /* 0x0000000000a67805 */ /* 0x000fe2000001ff00 */
[----:B------:R-:W-:Y:S01]  /*05f0*/  CS2R R164, SRZ ;  /* 0x0000000000a47805 */ /* 0x000fe2000001ff00 */
[----:B------:R-:W-:Y:S01]  /*0600*/  ULEA.HI.SX32 UR4, UR5, UR4, 0x1c ;  /* 0x0000000405047291 */ /* 0x000fe2000f8fe23f */
[----:B------:R-:W-:Y:S01]  /*0610*/  CS2R R158, SRZ ;  /* 0x00000000009e7805 */ /* 0x000fe2000001ff00 */
[----:B------:R-:W-:Y:S01]  /*0620*/  CS2R R156, SRZ ;  /* 0x00000000009c7805 */ /* 0x000fe2000001ff00 */
[----:B------:R-:W-:Y:S01]  /*0630*/  CS2R R154, SRZ ;  /* 0x00000000009a7805 */ /* 0x000fe2000001ff00 */
[----:B------:R-:W-:Y:S01]  /*0640*/  UISETP.LT.AND UP0, UPT, URZ, UR4, UPT ;  /* 0x000000043f00728c */ /* 0x000fe2000bf01270 */
[----:B------:R-:W-:Y:S01]  /*0650*/  CS2R R152, SRZ ;  /* 0x0000000000987805 */ /* 0x000fe2000001ff00 */
[----:B------:R-:W-:Y:S01]  /*0660*/  CS2R R146, SRZ ;  /* 0x0000000000927805 */ /* 0x000fe2000001ff00 */
[----:B------:R-:W-:Y:S01]  /*0670*/  CS2R R144, SRZ ;  /* 0x0000000000907805 */ /* 0x000fe2000001ff00 */
[----:B------:R-:W-:Y:S01]  /*0680*/  USEL UR8, URZ, UR4, !UP0 ;  /* 0x000000043f087287 */ /* 0x000fe2000c000000 */
[----:B------:R-:W-:Y:S01]  /*0690*/  CS2R R150, SRZ ;  /* 0x0000000000967805 */ /* 0x000fe2000001ff00 */
[----:B------:R-:W-:Y:S01]  /*06a0*/  CS2R R148, SRZ ;  /* 0x0000000000947805 */ /* 0x000fe2000001ff00 */
[----:B------:R-:W-:Y:S01]  /*06b0*/  CS2R R142, SRZ ;  /* 0x00000000008e7805 */ /* 0x000fe2000001ff00 */
[----:B------:R-:W-:Y:S01]  /*06c0*/  CS2R R140, SRZ ;  /* 0x00000000008c7805 */ /* 0x000fe2000001ff00 */
[----:B------:R-:W-:Y:S01]  /*06d0*/  CS2R R138, SRZ ;  /* 0x00000000008a7805 */ /* 0x000fe2000001ff00 */
[----:B------:R-:W-:Y:S01]  /*06e0*/  ISETP.GT.AND P0, PT, R242, UR8, PT ;  /* 0x00000008f2007c0c */ /* 0x000fe2000bf04270 */
[----:B------:R-:W-:Y:S01]  /*06f0*/  CS2R R136, SRZ ;  /* 0x0000000000887805 */ /* 0x000fe2000001ff00 */
        /* <DEDUP_REMOVED lines=11> */
[----:B------:R-:W-:Y:S01]  /*07b0*/  IMAD.MOV.U32 R23, RZ, RZ, RZ ;  /* 0x000000ffff177224 */ /* 0x000fe200078e00ff */
[----:B------:R-:W-:Y:S01]  /*07c0*/  CS2R R110, SRZ ;  /* 0x00000000006e7805 */ /* 0x000fe2000001ff00 */
[----:B------:R-:W-:Y:S01]  /*07d0*/  IMAD.MOV.U32 R116, RZ, RZ, RZ ;  /* 0x000000ffff747224 */ /* 0x000fe200078e00ff */
[----:B------:R-:W-:Y:S01]  /*07e0*/  CS2R R108, SRZ ;  /* 0x00000000006c7805 */ /* 0x000fe2000001ff00 */
[----:B------:R-:W-:Y:S01]  /*07f0*/  CS2R R106, SRZ ;  /* 0x00000000006a7805 */ /* 0x000fe2000001ff00 */
[----:B------:R-:W-:Y:S01]  /*0800*/  CS2R R104, SRZ ;  /* 0x0000000000687805 */ /* 0x000fe2000001ff00 */
[----:B------:R-:W-:Y:S01]  /*0810*/  CS2R R26, SRZ ;  /* 0x00000000001a7805 */ /* 0x000fe2000001ff00 */
[----:B------:R-:W-:Y:S01]  /*0820*/  CS2R R24, SRZ ;  /* 0x0000000000187805 */ /* 0x000fe2000001ff00 */
[----:B------:R-:W-:Y:S05]  /*0830*/  @!P0 BRA `(.L_x_143) ;  /* 0x0001a06000008947 */ /* 0x000fea0003800000 */
[----:B------:R-:W-:-:S04]  /*0840*/  ISETP.NE.U32.AND P0, PT, RZ, c[0x0][0x340], PT ;  /* 0x0000d000ff007a0c */ /* 0x000fc80003f05070 */
[----:B------:R-:W-:Y:S01]  /*0850*/  ISETP.NE.AND.EX P1, PT, RZ, c[0x0][0x344], PT, P0 ;  /* 0x0000d100ff007a0c */ /* 0x000fe20003f25300 */
[----:B------:R-:W1:Y:S01]  /*0860*/  S2R R42, SR_CTAID.Y ;  /* 0x00000000002a7919 */ /* 0x000e620000002600 */
[----:B------:R-:W-:Y:S02]  /*0870*/  SHF.R.S32.HI R201, RZ, 0x1f, R202 ;  /* 0x0000001fffc97819 */ /* 0x000fe400000114ca */
[----:B------:R-:W-:-:S09]  /*0880*/  P2R R17, PR, RZ, 0x2 ;  /* 0x00000002ff117803 */ /* 0x000fd20000000000 */
[----:B------:R-:W-:-:S04]  /*0890*/  @P1 IMAD.MOV.U32 R0, RZ, RZ, 0x4 ;  /* 0x00000004ff001424 */ /* 0x000fc800078e00ff */
[----:B------:R-:W-:-:S05]  /*08a0*/  @P1 IMAD.WIDE R2, R28, R0, c[0x0][0x340] ;  /* 0x0000d0001c021625 */ /* 0x000fca00078e0200 */
[----:B------:R2:W3:Y:S01]  /*08b0*/  @P1 LDG.E R19, [R2.64] ;  /* 0x0000000c02131981 */ /* 0x0004e2000c1e1900 */
[----:B------:R-:W-:Y:S01]  /*08c0*/  PLOP3.LUT P1, PT, PT, PT, UP2, 0x80, 0x0 ;  /* 0x000000000000781c */ /* 0x000fe20003f2f028 */
[----:B------:R-:W-:Y:S01]  /*08d0*/  ULDC UR4, c[0x0][0x168] ;  /* 0x00005a0000047ab9 */ /* 0x000fe20000000800 */
[----:B-1----:R-:W-:Y:S01]  /*08e0*/  SHF.R.S32.HI R43, RZ, 0x1f, R42 ;  /* 0x0000001fff2b7819 */ /* 0x002fe2000001142a */
[----:B------:R-:W-:Y:S01]  /*08f0*/  IMAD.WIDE.U32 R6, R42, c[0x0][0x1b8], RZ ;  /* 0x00006e002a067a25 */ /* 0x000fe200078e00ff */
[----:B------:R-:W-:Y:S01]  /*0900*/  PLOP3.LUT P0, PT, PT, PT, UP2, 0x80, 0x0 ;  /* 0x000000000000781c */ /* 0x000fe20003f0f028 */
[----:B------:R-:W-:Y:S01]  /*0910*/  UIMAD UR4, UR9, UR4, URZ ;  /* 0x00000004090472a4 */ /* 0x000fe2000f8e023f */
[----:B------:R-:W-:Y:S01]  /*0920*/  SHF.R.S32.HI R21, RZ, 0x1f, R28 ;  /* 0x0000001fff157819 */ /* 0x000fe2000001141c */
[----:B------:R-:W-:Y:S01]  /*0930*/  IMAD.MOV.U32 R203, RZ, RZ, c[0x0][0x1e0] ;  /* 0x00007800ffcb7624 */ /* 0x000fe200078e00ff */
[CC--:B------:R-:W-:Y:S01]  /*0940*/  LEA.HI R10, R201.reuse, R202.reuse, RZ, 0x6 ;  /* 0x000000cac90a7211 */ /* 0x0c0fe200078f30ff */
[----:B------:R-:W-:Y:S01]  /*0950*/  IMAD.MOV.U32 R204, RZ, RZ, c[0x0][0x1e4] ;  /* 0x00007900ffcc7624 */ /* 0x000fe200078e00ff */
[----:B------:R-:W-:Y:S01]  /*0960*/  IADD3 R197, R242, -0x1, RZ ;  /* 0xfffffffff2c57810 */ /* 0x000fe20007ffe0ff */
[----:B------:R-:W-:Y:S01]  /*0970*/  UMOV UR9, 0x5 ;  /* 0x0000000500097882 */ /* 0x000fe20000000000 */
[----:B------:R-:W-:-:S02]  /*0980*/  LEA.HI R199, R201, R202, RZ, 0x5 ;  /* 0x000000cac9c77211 */ /* 0x000fc400078f28ff */
[----:B------:R-:W-:Y:S02]  /*0990*/  SHF.R.S32.HI R40, RZ, 0x1f, R197 ;  /* 0x0000001fff287819 */ /* 0x000fe400000114c5 */
[----:B------:R-:W-:Y:S02]  /*09a0*/  SHF.R.S32.HI R198, RZ, 0x5, R199 ;  /* 0x00000005ffc67819 */ /* 0x000fe400000114c7 */
[----:B--2---:R-:W-:-:S04]  /*09b0*/  LEA.HI R2, R201, R202, RZ, 0x3 ;  /* 0x000000cac9027211 */ /* 0x004fc800078f18ff */
[----:B------:R-:W-:Y:S02]  /*09c0*/  LOP3.LUT R0, R2, 0xfffffff8, RZ, 0xc0, !PT ;  /* 0xfffffff802007812 */ /* 0x000fe400078ec0ff */
[----:B------:R-:W-:Y:S01]  /*09d0*/  SHF.R.S32.HI R22, RZ, 0x3, R2 ;  /* 0x00000003ff167819 */ /* 0x000fe20000011402 */
[----:B------:R-:W-:Y:S02]  /*09e0*/  IMAD R2, R43, c[0x0][0x1b8], RZ ;  /* 0x00006e002b027a24 */ /* 0x000fe400078e02ff */
[----:B------:R-:W-:Y:S01]  /*09f0*/  IMAD.IADD R45, R202, 0x1, -R0 ;  /* 0x00000001ca2d7824 */ /* 0x000fe200078e0a00 */
[----:B------:R-:W-:Y:S01]  /*0a00*/  IADD3 R8, R22, UR7, RZ ;  /* 0x0000000716087c10 */ /* 0x000fe2000fffe0ff */
[----:B------:R-:W-:Y:S01]  /*0a10*/  IMAD R2, R42, c[0x0][0x1bc], R2 ;  /* 0x00006f002a027a24 */ /* 0x000fe200078e0202 */
[--C-:B------:R-:W-:Y:S01]  /*0a20*/  SHF.R.S32.HI R41, RZ, 0x1f, R22.reuse ;  /* 0x0000001fff297819 */ /* 0x100fe20000011416 */
[----:B------:R-:W-:Y:S01]  /*0a30*/  IMAD R0, R45, 0x10, R22 ;  /* 0x000000102d007824 */ /* 0x000fe200078e0216 */
[----:B------:R-:W-:Y:S01]  /*0a40*/  IADD3 R18, R8, 0x40, RZ ;  /* 0x0000004008127810 */ /* 0x000fe20007ffe0ff */
[----:B------:R-:W-:-:S02]  /*0a50*/  IMAD.IADD R3, R7, 0x1, R2 ;  /* 0x0000000107037824 */ /* 0x000fc400078e0202 */
[----:B------:R-:W-:Y:S01]  /*0a60*/  IMAD R7, R21, c[0x0][0x1c0], RZ ;  /* 0x0000700015077a24 */ /* 0x000fe200078e02ff */
[----:B------:R-:W-:Y:S01]  /*0a70*/  IADD3 R4, R0, UR7, RZ ;  /* 0x0000000700047c10 */ /* 0x000fe2000fffe0ff */
[----:B------:R-:W-:Y:S02]  /*0a80*/  IMAD.MOV.U32 R2, RZ, RZ, R6 ;  /* 0x000000ffff027224 */ /* 0x000fe400078e0006 */
[----:B------:R-:W-:Y:S02]  /*0a90*/  IMAD R6, R28, c[0x0][0x1c4], R7 ;  /* 0x000071001c067a24 */ /* 0x000fe400078e0207 */
[----:B------:R-:W-:Y:S01]  /*0aa0*/  @P1 IMAD.HI.U32 R5, R4, c[0x0][0x2c8], RZ ;  /* 0x0000b20004051a27 */ /* 0x000fe200078e00ff */
[----:B------:R-:W-:-:S03]  /*0ab0*/  ISETP.GE.AND P1, PT, R8, UR4, PT ;  /* 0x0000000408007c0c */ /* 0x000fc6000bf26270 */
        /* <DEDUP_REMOVED lines=14> */
[----:B------:R-:W-:Y:S02]  /*0ba0*/  ISETP.GE.AND P5, PT, R12, c[0x0][0x198], PT ;  /* 0x000066000c007a0c */ /* 0x000fe40003fa6270 */
[----:B------:R-:W-:Y:S01]  /*0bb0*/  SHF.R.S32.HI R13, RZ, 0x1f, R12 ;  /* 0x0000001fff0d7819 */ /* 0x000fe2000001140c */
[----:B------:R-:W-:-:S02]  /*0bc0*/  IMAD R0, R5, c[0x0][0x1ac], R0 ;  /* 0x00006b0005007a24 */ /* 0x000fc400078e0200 */
[----:B------:R-:W-:Y:S01]  /*0bd0*/  IMAD.WIDE.U32 R4, R5, c[0x0][0x1a8], R2 ;  /* 0x00006a0005047a25 */ /* 0x000fe200078e0002 */
[----:B------:R-:W-:-:S03]  /*0be0*/  IADD3 R3, R8, 0x10, RZ ;  /* 0x0000001008037810 */ /* 0x000fc60007ffe0ff */
[----:B------:R-:W-:Y:S01]  /*0bf0*/  IMAD.IADD R0, R5, 0x1, R0 ;  /* 0x0000000105007824 */ /* 0x000fe200078e0200 */
[----:B------:R-:W-:Y:S02]  /*0c00*/  LEA R2, P0, R4, c[0x0][0x160], 0x1 ;  /* 0x0000580004027a11 */ /* 0x000fe400078008ff */
[----:B------:R-:W-:Y:S02]  /*0c10*/  IADD3 R5, R8, 0x30, RZ ;  /* 0x0000003008057810 */ /* 0x000fe40007ffe0ff */
[----:B------:R-:W-:Y:S01]  /*0c20*/  LEA.HI.X R0, R4, c[0x0][0x164], R0, 0x1, P0 ;  /* 0x0000590004007a11 */ /* 0x000fe200000f0c00 */
[----:B------:R-:W1:Y:S01]  /*0c30*/  SHFL.IDX PT, R6, R2, RZ, 0x181f ;  /* 0x00181fff02067589 */ /* 0x000e6200000e0000 */
[----:B------:R-:W-:Y:S01]  /*0c40*/  IMAD.SHL.U32 R4, R22, 0x40, RZ ;  /* 0x0000004016047824 */ /* 0x000fe200078e00ff */
[----:B------:R-:W-:Y:S02]  /*0c50*/  ISETP.GE.AND P0, PT, R3, UR4, PT ;  /* 0x0000000403007c0c */ /* 0x000fe4000bf06270 */
[----:B------:R-:W2:Y:S01]  /*0c60*/  SHFL.IDX PT, R7, R0, RZ, 0x181f ;  /* 0x00181fff00077589 */ /* 0x000ea200000e0000 */
[----:B------:R-:W-:-:S02]  /*0c70*/  ISETP.GE.AND P3, PT, R5, UR4, PT ;  /* 0x0000000405007c0c */ /* 0x000fc4000bf66270 */
[----:B------:R-:W-:Y:S01]  /*0c80*/  LOP3.LUT R3, R4, 0x1c0, RZ, 0xc0, !PT ;  /* 0x000001c004037812 */ /* 0x000fe200078ec0ff */
[----:B------:R-:W4:Y:S01]  /*0c90*/  SHFL.IDX PT, R9, R2, 0x1, 0x181f ;  /* 0x00381f0002097f89 */ /* 0x000f2200000e0000 */
[----:B------:R-:W-:-:S03]  /*0ca0*/  IADD3 R4, R8, 0x20, RZ ;  /* 0x0000002008047810 */ /* 0x000fc60007ffe0ff */
[----:B------:R-:W5:Y:S01]  /*0cb0*/  SHFL.IDX PT, R15, R0, 0x1, 0x181f ;  /* 0x00381f00000f7f89 */ /* 0x000f6200000e0000 */
[----:B------:R-:W-:Y:S02]  /*0cc0*/  ISETP.GE.AND P2, PT, R4, UR4, PT ;  /* 0x0000000404007c0c */ /* 0x000fe4000bf46270 */
[----:B------:R-:W-:Y:S01]  /*0cd0*/  SHF.R.U32.HI R4, RZ, 0x3, R3 ;  /* 0x00000003ff047819 */ /* 0x000fe20000011603 */
[----:B------:R-:W5:Y:S01]  /*0ce0*/  SHFL.IDX PT, R14, R2, 0x2, 0x181f ;  /* 0x00581f00020e7f89 */ /* 0x000f6200000e0000 */
[----:B------:R-:W-:-:S03]  /*0cf0*/  LOP3.LUT R3, R3, 0x38, R12, 0xf8, !PT ;  /* 0x0000003803037812 */ /* 0x000fc600078ef80c */
[----:B------:R-:W5:Y:S01]  /*0d00*/  SHFL.IDX PT, R16, R0, 0x2, 0x181f ;  /* 0x00581f0000107f89 */ /* 0x000f6200000e0000 */
[----:B------:R-:W-:Y:S01]  /*0d10*/  LOP3.LUT R3, R3, R4, RZ, 0x3c, !PT ;  /* 0x0000000403037212 */ /* 0x000fe200078e3cff */
[----:B------:R-:W-:Y:S01]  /*0d20*/  IMAD.SHL.U32 R4, R10, 0x8, RZ ;  /* 0x000000080a047824 */ /* 0x000fe200078e00ff */
[C---:B-1----:R-:W-:Y:S01]  /*0d30*/  @!P1 LEA R6, P4, R12.reuse, R6, 0x1 ;  /* 0x000000060c069211 */ /* 0x042fe200078808ff */
[----:B------:R-:W1:Y:S03]  /*0d40*/  SHFL.IDX PT, R10, R2, 0x3, 0x181f ;  /* 0x00781f00020a7f89 */ /* 0x000e6600000e0000 */
[----:B------:R-:W-:Y:S02]  /*0d50*/  LOP3.LUT R3, R3, 0xfffffe00, R4, 0xf8, !PT ;  /* 0xfffffe0003037812 */ /* 0x000fe400078ef804 */
[C---:B--2---:R-:W-:Y:S01]  /*0d60*/  @!P1 LEA.HI.X R7, R12.reuse, R7, R13, 0x1, P4 ;  /* 0x000000070c079211 */ /* 0x044fe200020f0c0d */
[----:B------:R-:W2:Y:S01]  /*0d70*/  SHFL.IDX PT, R11, R0, 0x3, 0x181f ;  /* 0x00781f00000b7f89 */ /* 0x000ea200000e0000 */
[----:B----4-:R-:W-:Y:S01]  /*0d80*/  @!P0 LEA R4, P4, R12, R9, 0x1 ;  /* 0x000000090c048211 */ /* 0x010fe200078808ff */
[----:B------:R-:W-:-:S02]  /*0d90*/  IMAD.SHL.U32 R227, R3, 0x2, RZ ;  /* 0x0000000203e37824 */ /* 0x000fc400078e00ff */
[----:B------:R-:W4:Y:S01]  /*0da0*/  SHFL.IDX PT, R9, R2, 0x4, 0x181f ;  /* 0x00981f0002097f89 */ /* 0x000f2200000e0000 */
[----:B------:R-:W-:Y:S02]  /*0db0*/  IADD3 R3, R8, 0x50, RZ ;  /* 0x0000005008037810 */ /* 0x000fe40007ffe0ff */
[----:B-----5:R-:W-:Y:S01]  /*0dc0*/  @!P0 LEA.HI.X R5, R12, R15, R13, 0x1, P4 ;  /* 0x0000000f0c058211 */ /* 0x020fe200020f0c0d */
[----:B------:R5:W-:Y:S01]  /*0dd0*/  @!P1 LDGSTS.E.BYPASS.LTC128B.128 [R227+0x6100], [R6.64], !P5 ;  /* 0x0610000006e39fae */ /* 0x000be2000e901d4c */
[----:B------:R-:W-:Y:S02]  /*0de0*/  ISETP.GE.AND P6, PT, R3, UR4, PT ;  /* 0x0000000403007c0c */ /* 0x000fe4000bfc6270 */
[----:B------:R-:W-:Y:S01]  /*0df0*/  IADD3 R3, R8, 0x60, RZ ;  /* 0x0000006008037810 */ /* 0x000fe20007ffe0ff */
[----:B------:R1:W-:Y:S03]  /*0e00*/  @!P0 LDGSTS.E.BYPASS.LTC128B.128 [R227+0x6900], [R4.64], !P5 ;  /* 0x0690000004e38fae */ /* 0x0003e6000e901d4c */
[----:B------:R-:W-:Y:S01]  /*0e10*/  ISETP.GE.AND P4, PT, R3, UR4, PT ;  /* 0x0000000403007c0c */ /* 0x000fe2000bf86270 */
[----:B------:R-:W-:Y:S04]  /*0e20*/  SHFL.IDX PT, R15, R2, 0x6, 0x181f ;  /* 0x00d81f00020f7f89 */ /* 0x000fe800000e0000 */
[----:B-----5:R-:W-:Y:S01]  /*0e30*/  SHFL.IDX PT, R7, R2, 0x5, 0x181f ;  /* 0x00b81f0002077f89 */ /* 0x020fe200000e0000 */
[----:B------:R-:W-:Y:S01]  /*0e40*/  IMAD R6, R41, c[0x0][0x1e0], RZ ;  /* 0x0000780029067a24 */ /* 0x000fe200078e02ff */
[----:B-1----:R-:W-:-:S03]  /*0e50*/  @!P2 LEA R4, P0, R12, R14, 0x1 ;  /* 0x0000000e0c04a211 */ /* 0x002fc600078008ff */
[----:B------:R-:W-:Y:S01]  /*0e60*/  IMAD R6, R22, c[0x0][0x1e4], R6 ;  /* 0x0000790016067a24 */ /* 0x000fe200078e0206 */
[----:B------:R-:W1:Y:S01]  /*0e70*/  SHFL.IDX PT, R14, R0, 0x4, 0x181f ;  /* 0x00981f00000e7f89 */ /* 0x000e6200000e0000 */
[----:B------:R-:W-:-:S03]  /*0e80*/  @!P2 LEA.HI.X R5, R12, R16, R13, 0x1, P0 ;  /* 0x000000100c05a211 */ /* 0x000fc600000f0c0d */
[----:B------:R-:W5:Y:S04]  /*0e90*/  SHFL.IDX PT, R16, R0, 0x5, 0x181f ;  /* 0x00b81f0000107f89 */ /* 0x000f6800000e0000 */
[----:B------:R1:W-:Y:S01]  /*0ea0*/  @!P2 LDGSTS.E.BYPASS.LTC128B.128 [R227+0x7100], [R4.64], !P5 ;  /* 0x0710000004e3afae */ /* 0x0003e2000e901d4c */
[----:B------:R-:W-:-:S03]  /*0eb0*/  ISETP.NE.AND P2, PT, R17, RZ, PT ;  /* 0x000000ff1100720c */ /* 0x000fc60003f45270 */
[----:B------:R-:W2:Y:S01]  /*0ec0*/  SHFL.IDX PT, R17, R0, 0x6, 0x181f ;  /* 0x00d81f0000117f89 */ /* 0x000ea200000e0000 */
[----:B-1----:R-:W-:-:S03]  /*0ed0*/  @!P3 LEA R4, P0, R12, R10, 0x1 ;  /* 0x0000000a0c04b211 */ /* 0x002fc600078008ff */
[----:B------:R1:W4:Y:S01]  /*0ee0*/  SHFL.IDX PT, R10, R2, 0x7, 0x181f ;  /* 0x00f81f00020a7f89 */ /* 0x00032200000e0000 */
[----:B--2---:R-:W-:-:S03]  /*0ef0*/  @!P3 LEA.HI.X R5, R12, R11, R13, 0x1, P0 ;  /* 0x0000000b0c05b211 */ /* 0x004fc600000f0c0d */
[----:B------:R2:W4:Y:S04]  /*0f00*/  SHFL.IDX PT, R11, R0, 0x7, 0x181f ;  /* 0x00f81f00000b7f89 */ /* 0x00052800000e0000 */
[----:B------:R5:W-:Y:S01]  /*0f10*/  @!P3 LDGSTS.E.BYPASS.LTC128B.128 [R227+0x7900], [R4.64], !P5 ;  /* 0x0790000004e3bfae */ /* 0x000be2000e901d4c */
[----:B------:R-:W-:Y:S02]  /*0f20*/  ISETP.GE.AND P3, PT, R18, UR4, PT ;  /* 0x0000000412007c0c */ /* 0x000fe4000bf66270 */
[----:B------:R-:W-:Y:S01]  /*0f30*/  LEA.HI R18, R201, R202, RZ, 0x4 ;  /* 0x000000cac9127211 */ /* 0x000fe200078f20ff */
[----:B-1----:R-:W-:Y:S01]  /*0f40*/  IMAD.WIDE.U32 R2, R22, c[0x0][0x1e0], R12 ;  /* 0x0000780016027a25 */ /* 0x002fe200078e000c */
[----:B--2---:R-:W-:-:S03]  /*0f50*/  IADD3 R0, R8, 0x70, RZ ;  /* 0x0000007008007810 */ /* 0x004fc60007ffe0ff */
[----:B------:R-:W-:-:S06]  /*0f60*/  IMAD.IADD R3, R3, 0x1, R6 ;  /* 0x0000000103037824 */ /* 0x000fcc00078e0206 */
[----:B----4-:R-:W-:Y:S02]  /*0f70*/  @!P3 LEA R8, P0, R12, R9, 0x1 ;  /* 0x000000090c08b211 */ /* 0x010fe400078008ff */
[----:B------:R-:W-:Y:S01]  /*0f80*/  ISETP.GE.AND P1, PT, R0, UR4, PT ;  /* 0x0000000400007c0c */ /* 0x000fe2000bf26270 */
[----:B------:R-:W-:Y:S01]  /*0f90*/  IMAD R0, R43, c[0x0][0x1e8], RZ ;  /* 0x00007a002b007a24 */ /* 0x000fe200078e02ff */
[----:B------:R-:W-:Y:S01]  /*0fa0*/  @!P3 LEA.HI.X R9, R12, R14, R13, 0x1, P0 ;  /* 0x0000000e0c09b211 */ /* 0x000fe200000f0c0d */
[----:B------:R-:W-:Y:S01]  /*0fb0*/  IMAD.WIDE.U32 R2, R42, c[0x0][0x1e8], R2 ;  /* 0x00007a002a027a25 */ /* 0x000fe200078e0002 */
[----:B------:R-:W-:Y:S01]  /*0fc0*/  @!P6 LEA R6, P0, R12, R7, 0x1 ;  /* 0x000000070c06e211 */ /* 0x000fe200078008ff */
[----:B------:R-:W-:Y:S02]  /*0fd0*/  ULDC.64 UR4, c[0x0][0x208] ;  /* 0x0000820000047ab9 */ /* 0x000fe40000000a00 */
[----:B------:R-:W-:Y:S01]  /*0fe0*/  IMAD R0, R42, c[0x0][0x1ec], R0 ;  /* 0x00007b002a007a24 */ /* 0x000fe200078e0200 */
[C-C-:B-----5:R-:W-:Y:S01]  /*0ff0*/  @!P6 LEA.HI.X R7, R12.reuse, R16, R13.reuse, 0x1, P0 ;  /* 0x000000100c07e211 */ /* 0x160fe200000f0c0d */
[----:B------:R1:W-:Y:S01]  /*1000*/  @!P3 LDGSTS.E.BYPASS.LTC128B.128 [R227+0x8100], [R8.64], !P5 ;  /* 0x0810000008e3bfae */ /* 0x0003e2000e901d4c */
[C---:B------:R-:W-:Y:S01]  /*1010*/  @!P4 LEA R4, P0, R12.reuse, R15, 0x1 ;  /* 0x0000000f0c04c211 */ /* 0x040fe200078008ff */
[----:B------:R-:W-:Y:S01]  /*1020*/  IMAD.IADD R3, R3, 0x1, R0 ;  /* 0x0000000103037824 */ /* 0x000fe200078e0200 */
[----:B------:R-:W-:Y:S01]  /*1030*/  USHF.L.U32 UR10, UR4, 0x5, URZ ;  /* 0x00000005040a7899 */ /* 0x000fe2000800063f */
[----:B------:R-:W-:Y:S01]  /*1040*/  IMAD.MOV.U32 R0, RZ, RZ, 0x60 ;  /* 0x00000060ff007424 */ /* 0x000fe200078e00ff */
[C-C-:B------:R-:W-:Y:S01]  /*1050*/  @!P4 LEA.HI.X R5, R12.reuse, R17, R13.reuse, 0x1, P0 ;  /* 0x000000110c05c211 */ /* 0x140fe200000f0c0d */
[----:B------:R2:W-:Y:S01]  /*1060*/  @!P6 LDGSTS.E.BYPASS.LTC128B.128 [R227+0x8900], [R6.64], !P5 ;  /* 0x0890000006e3efae */ /* 0x0005e2000e901d4c */
[----:B------:R-:W-:Y:S01]  /*1070*/  @!P1 LEA R10, P0, R12, R10, 0x1 ;  /* 0x0000000a0c0a9211 */ /* 0x000fe200078008ff */
[----:B------:R-:W-:Y:S01]  /*1080*/  IMAD R20, R242, -0x60, R0 ;  /* 0xffffffa0f2147824 */ /* 0x000fe200078e0200 */
[C---:B------:R-:W-:Y:S01]  /*1090*/  ISETP.GE.AND P6, PT, R12.reuse, c[0x0][0x1d4], PT ;  /* 0x000075000c007a0c */ /* 0x040fe20003fc6270 */
[----:B------:R4:W-:Y:S01]  /*10a0*/  @!P4 LDGSTS.E.BYPASS.LTC128B.128 [R227+0x9100], [R4.64], !P5 ;  /* 0x0910000004e3cfae */ /* 0x0009e2000e901d4c */
[----:B------:R-:W-:Y:S01]  /*10b0*/  @!P1 LEA.HI.X R11, R12, R11, R13, 0x1, P0 ;  /* 0x0000000b0c0b9211 */ /* 0x000fe200000f0c0d */
[----:B------:R-:W-:Y:S01]  /*10c0*/  IMAD.WIDE.U32 R206, R0, c[0x0][0x1e0], RZ ;  /* 0x0000780000ce7a25 */ /* 0x000fe200078e00ff */
[----:B------:R-:W-:Y:S01]  /*10d0*/  IADD3 R44, R20, c[0x0][0x1d0], -R22 ;  /* 0x00007400142c7a10 */ /* 0x000fe20007ffe816 */
[----:B------:R-:W-:-:S02]  /*10e0*/  USHF.L.U64.HI UR9, UR4, UR9, UR5 ;  /* 0x0000000904097299 */ /* 0x000fc40008010205 */
[----:B------:R5:W-:Y:S01]  /*10f0*/  @!P1 LDGSTS.E.BYPASS.LTC128B.128 [R227+0x9900], [R10.64], !P5 ;  /* 0x099000000ae39fae */ /* 0x000be2000e901d4c */
[C---:B------:R-:W-:Y:S02]  /*1100*/  ISETP.GE.AND P0, PT, R44.reuse, 0x1, PT ;  /* 0x000000012c00780c */ /* 0x040fe40003f06270 */
[C---:B------:R-:W-:Y:S01]  /*1110*/  ISETP.GE.AND P4, PT, R44.reuse, 0x11, PT ;  /* 0x000000112c00780c */ /* 0x040fe20003f86270 */
[----:B------:R-:W0:Y:S04]  /*1120*/  LDGDEPBAR ;  /* 0x00000000000079af */ /* 0x000e280000000000 */
[----:B------:R-:W-:Y:S01]  /*1130*/  BAR.SYNC.DEFER_BLOCKING 0x0 ;  /* 0x0000000000007b1d */ /* 0x000fe20000010000 */
[----:B------:R-:W-:Y:S01]  /*1140*/  ISETP.GE.AND P3, PT, R44, 0x21, PT ;  /* 0x000000212c00780c */ /* 0x000fe20003f66270 */
[----:B-1----:R-:W-:-:S04]  /*1150*/  IMAD.WIDE.U32 R8, R203, 0x20, RZ ;  /* 0x00000020cb087825 */ /* 0x002fc800078e00ff */
[----:B----4-:R-:W-:-:S04]  /*1160*/  IMAD R4, R0, c[0x0][0x1e4], RZ ;  /* 0x0000790000047a24 */ /* 0x010fc800078e02ff */
[----:B------:R-:W-:Y:S02]  /*1170*/  IMAD.IADD R200, R207, 0x1, R4 ;  /* 0x00000001cfc87824 */ /* 0x000fe400078e0204 */
[----:B-----5:R-:W-:Y:S01]  /*1180*/  IMAD.SHL.U32 R10, R204, 0x20, RZ ;  /* 0x00000020cc0a7824 */ /* 0x020fe200078e00ff */
[----:B---3--:R-:W-:Y:S01]  /*1190*/  @P2 SHF.R.S32.HI R15, RZ, 0x1f, R19 ;  /* 0x0000001fff0f2819 */ /* 0x008fe20000011413 */
[----:B------:R-:W-:Y:S02]  /*11a0*/  @!P2 IMAD.MOV.U32 R15, RZ, RZ, R21 ;  /* 0x000000ffff0fa224 */ /* 0x000fe400078e0015 */
[----:B------:R-:W-:Y:S02]  /*11b0*/  @P2 IMAD.MOV.U32 R14, RZ, RZ, R19 ;  /* 0x000000ffff0e2224 */ /* 0x000fe400078e0013 */
[----:B------:R-:W-:Y:S01]  /*11c0*/  @!P2 IMAD.MOV.U32 R14, RZ, RZ, R28 ;  /* 0x000000ffff0ea224 */ /* 0x000fe200078e001c */
[----:B------:R-:W-:Y:S01]  /*11d0*/  ISETP.GE.AND P2, PT, R44, 0x31, PT ;  /* 0x000000312c00780c */ /* 0x000fe20003f46270 */
[----:B------:R-:W-:-:S02]  /*11e0*/  IMAD R0, R15, c[0x0][0x1f0], RZ ;  /* 0x00007c000f007a24 */ /* 0x000fc400078e02ff */
[----:B------:R-:W-:-:S04]  /*11f0*/  IMAD.WIDE.U32 R24, R14, c[0x0][0x1f0], R2 ;  /* 0x00007c000e187a25 */ /* 0x000fc800078e0002 */
[----:B------:R-:W-:Y:S01]  /*1200*/  IMAD R4, R14, c[0x0][0x1f4], R0 ;  /* 0x00007d000e047a24 */ /* 0x000fe200078e0200 */
[----:B------:R-:W-:Y:S01]  /*1210*/  STL.64 [R1+0x28], R24 ;  /* 0x0000281801007387 */ /* 0x000fe20000100a00 */
[----:B------:R-:W-:Y:S02]  /*1220*/  IMAD R0, R200, R197, RZ ;  /* 0x000000c5c8007224 */ /* 0x000fe400078e02ff */
[----:B------:R-:W-:Y:S02]  /*1230*/  IMAD.IADD R211, R25, 0x1, R4 ;  /* 0x0000000119d37824 */ /* 0x000fe400078e0204 */
[----:B------:R-:W-:Y:S02]  /*1240*/  IMAD.MOV.U32 R210, RZ, RZ, R24 ;  /* 0x000000ffffd27224 */ /* 0x000fe400078e0018 */
[-C--:B------:R-:W-:Y:S02]  /*1250*/  IMAD R0, R40, R206.reuse, R0 ;  /* 0x000000ce28007224 */ /* 0x080fe400078e0200 */
[----:B------:R-:W-:Y:S01]  /*1260*/  IMAD.WIDE.U32 R2, R197, R206, R210 ;  /* 0x000000cec5027225 */ /* 0x000fe200078e00d2 */
[----:B------:R-:W-:Y:S03]  /*1270*/  STL.64 [R1+0x20], R210 ;  /* 0x000020d201007387 */ /* 0x000fe60000100a00 */
[----:B------:R-:W-:Y:S01]  /*1280*/  IMAD.IADD R3, R3, 0x1, R0 ;  /* 0x0000000103037824 */ /* 0x000fe200078e0200 */
[----:B------:R-:W-:-:S02]  /*1290*/  @P0 LEA R4, P1, R2, c[0x0][0x1c8], 0x1 ;  /* 0x0000720002040a11 */ /* 0x000fc400078208ff */
[C---:B------:R-:W-:Y:S02]  /*12a0*/  @P4 LEA R0, P5, R203.reuse, R2, 0x4 ;  /* 0x00000002cb004211 */ /* 0x040fe400078a20ff */
[C---:B------:R-:W-:Y:S02]  /*12b0*/  @P0 LEA.HI.X R5, R2.reuse, c[0x0][0x1cc], R3, 0x1, P1 ;  /* 0x0000730002050a11 */ /* 0x040fe400008f0c03 */
[----:B--2---:R-:W-:Y:S02]  /*12c0*/  @P3 IADD3 R6, P1, R2, R8, RZ ;  /* 0x0000000802063210 */ /* 0x004fe40007f3e0ff */
[----:B------:R-:W-:Y:S01]  /*12d0*/  @P4 LEA.HI.X R7, R203, R3, R204, 0x4, P5 ;  /* 0x00000003cb074211 */ /* 0x000fe200028f24cc */
[----:B------:R-:W-:Y:S01]  /*12e0*/  @!PT LDS RZ, [RZ] ;  /* 0x00000000fffff984 */ /* 0x000fe20000000800 */
[----:B------:R-:W-:Y:S01]  /*12f0*/  @!PT LDS RZ, [RZ] ;  /* 0x00000000fffff984 */ /* 0x000fe20000000800 */
[----:B------:R-:W-:Y:S01]  /*1300*/  @!PT LDS RZ, [RZ] ;  /* 0x00000000fffff984 */ /* 0x000fe20000000800 */
[----:B------:R1:W-:Y:S01]  /*1310*/  @P0 LDGSTS.E.BYPASS.LTC128B.128 [R227+0x3100], [R4.64], !P6 ;  /* 0x0310000004e30fae */ /* 0x0003e2000f101d4c */
[----:B------:R-:W-:Y:S02]  /*1320*/  @P4 LEA R16, P5, R0, c[0x0][0x1c8], 0x1 ;  /* 0x0000720000104a11 */ /* 0x000fe400078a08ff */
[----:B------:R-:W-:-:S02]  /*1330*/  @P3 IADD3.X R8, R3, R9, R10, P1, !PT ;  /* 0x0000000903083210 */ /* 0x000fc40000ffe40a */
[----:B------:R-:W-:Y:S02]  /*1340*/  ISETP.GE.AND P1, PT, R44, 0x41, PT ;  /* 0x000000412c00780c */ /* 0x000fe40003f26270 */
[----:B------:R-:W-:Y:S01]  /*1350*/  @P4 LEA.HI.X R17, R0, c[0x0][0x1cc], R7, 0x1, P5 ;  /* 0x0000730000114a11 */ /* 0x000fe200028f0c07 */
[----:B------:R-:W-:Y:S01]  /*1360*/  @P2 IMAD R7, R204, 0x30, RZ ;  /* 0x00000030cc072824 */ /* 0x000fe200078e02ff */
[----:B------:R-:W-:Y:S02]  /*1370*/  @P3 LEA R10, P5, R6, c[0x0][0x1c8], 0x1 ;  /* 0x00007200060a3a11 */ /* 0x000fe400078a08ff */
[----:B------:R-:W-:Y:S01]  /*1380*/  ISETP.GE.AND P0, PT, R44, 0x51, PT ;  /* 0x000000512c00780c */ /* 0x000fe20003f06270 */
[----:B------:R2:W-:Y:S01]  /*1390*/  @P4 LDGSTS.E.BYPASS.LTC128B.128 [R227+0x3900], [R16.64], !P6 ;  /* 0x0390000010e34fae */ /* 0x0005e2000f101d4c */
[----:B------:R-:W-:Y:S02]  /*13a0*/  @P3 LEA.HI.X R11, R6, c[0x0][0x1cc], R8, 0x1, P5 ;  /* 0x00007300060b3a11 */ /* 0x000fe400028f0c08 */
[----:B------:R-:W-:-:S03]  /*13b0*/  LOP3.LUT R0, R18, 0xfffffff0, RZ, 0xc0, !PT ;  /* 0xfffffff012007812 */ /* 0x000fc600078ec0ff */
[----:B------:R3:W-:Y:S02]  /*13c0*/  @P3 LDGSTS.E.BYPASS.LTC128B.128 [R227+0x4100], [R10.64], !P6 ;  /* 0x041000000ae33fae */ /* 0x0007e4000f101d4c */
[----:B------:R-:W-:-:S04]  /*13d0*/  IMAD.IADD R0, R202, 0x1, -R0 ;  /* 0x00000001ca007824 */ /* 0x000fc800078e0a00 */
[----:B------:R-:W-:Y:S01]  /*13e0*/  @P0 IMAD R23, R204, 0x50, RZ ;  /* 0x00000050cc170824 */ /* 0x000fe200078e02ff */
[----:B------:R-:W-:Y:S01]  /*13f0*/  SHF.R.S32.HI R21, RZ, 0x1f, R0 ;  /* 0x0000001fff157819 */ /* 0x000fe20000011400 */
[----:B-1----:R-:W-:-:S03]  /*1400*/  @P2 IMAD.WIDE.U32 R4, R203, 0x30, R2 ;  /* 0x00000030cb042825 */ /* 0x002fc600078e0002 */
[----:B------:R-:W-:Y:S01]  /*1410*/  LEA.HI R21, R21, R0, RZ, 0x3 ;  /* 0x0000000015157211 */ /* 0x000fe200078f18ff */
[----:B------:R-:W-:Y:S01]  /*1420*/  @P2 IMAD.IADD R6, R5, 0x1, R7 ;  /* 0x0000000105062824 */ /* 0x000fe200078e0207 */
[C---:B------:R-:W-:Y:S02]  /*1430*/  @P2 LEA R8, P5, R4.reuse, c[0x0][0x1c8], 0x1 ;  /* 0x0000720004082a11 */ /* 0x040fe400078a08ff */
[----:B------:R-:W-:Y:S02]  /*1440*/  SHF.R.S32.HI R5, RZ, 0x4, R18 ;  /* 0x00000004ff057819 */ /* 0x000fe40000011412 */
[----:B------:R-:W-:Y:S02]  /*1450*/  @P2 LEA.HI.X R9, R4, c[0x0][0x1cc], R6, 0x1, P5 ;  /* 0x0000730004092a11 */ /* 0x000fe400028f0c06 */
[C---:B------:R-:W-:Y:S02]  /*1460*/  @P1 LEA R4, P5, R203.reuse, R2, 0x6 ;  /* 0x00000002cb041211 */ /* 0x040fe400078a30ff */
[----:B------:R-:W-:Y:S01]  /*1470*/  LEA.HI R18, R18, R5, RZ, 0x1 ;  /* 0x0000000512127211 */ /* 0x000fe200078f08ff */
[----:B------:R3:W-:Y:S01]  /*1480*/  @P2 LDGSTS.E.BYPASS.LTC128B.128 [R227+0x4900], [R8.64], !P6 ;  /* 0x0490000008e32fae */ /* 0x0007e2000f101d4c */
[C---:B------:R-:W-:Y:S01]  /*1490*/  @P1 LEA.HI.X R7, R203.reuse, R3, R204, 0x6, P5 ;  /* 0x00000003cb071211 */ /* 0x040fe200028f34cc */
[----:B------:R-:W-:Y:S01]  /*14a0*/  @P0 IMAD.WIDE.U32 R2, R203, 0x50, R2 ;  /* 0x00000050cb020825 */ /* 0x000fe200078e0002 */
[----:B------:R-:W-:-:S02]  /*14b0*/  @P1 LEA R6, P5, R4, c[0x0][0x1c8], 0x1 ;  /* 0x0000720004061a11 */ /* 0x000fc400078a08ff */
[----:B------:R-:W-:Y:S01]  /*14c0*/  LOP3.LUT R18, R18, 0xfffffffe, RZ, 0xc0, !PT ;  /* 0xfffffffe12127812 */ /* 0x000fe200078ec0ff */
[----:B------:R-:W-:Y:S01]  /*14d0*/  @P0 IMAD.IADD R3, R3, 0x1, R23 ;  /* 0x0000000103030824 */ /* 0x000fe200078e0217 */
[----:B------:R-:W-:Y:S02]  /*14e0*/  @P1 LEA.HI.X R7, R4, c[0x0][0x1cc], R7, 0x1, P5 ;  /* 0x0000730004071a11 */ /* 0x000fe400028f0c07 */
[C---:B------:R-:W-:Y:S01]  /*14f0*/  @P0 LEA R4, P5, R2.reuse, c[0x0][0x1c8], 0x1 ;  /* 0x0000720002040a11 */ /* 0x040fe200078a08ff */
[----:B------:R-:W-:Y:S01]  /*1500*/  IMAD.IADD R18, R5, 0x1, -R18 ;  /* 0x0000000105127824 */ /* 0x000fe200078e0a12 */
[----:B------:R-:W-:Y:S01]  /*1510*/  LOP3.LUT R19, R21, 0xfffffff8, RZ, 0xc0, !PT ;  /* 0xfffffff815137812 */ /* 0x000fe200078ec0ff */
[----:B------:R1:W-:Y:S01]  /*1520*/  @P1 LDGSTS.E.BYPASS.LTC128B.128 [R227+0x5100], [R6.64], !P6 ;  /* 0x0510000006e31fae */ /* 0x0003e2000f101d4c */
[----:B------:R-:W-:Y:S01]  /*1530*/  @P0 LEA.HI.X R5, R2, c[0x0][0x1cc], R3, 0x1, P5 ;  /* 0x0000730002050a11 */ /* 0x000fe200028f0c03 */
[----:B------:R-:W-:Y:S02]  /*1540*/  IMAD.SHL.U32 R3, R18, 0x8, RZ ;  /* 0x0000000812037824 */ /* 0x000fe400078e00ff */
[----:B------:R-:W-:-:S02]  /*1550*/  IMAD.IADD R23, R0, 0x1, -R19 ;  /* 0x0000000100177824 */ /* 0x000fc400078e0a13 */
[----:B------:R4:W-:Y:S01]  /*1560*/  @P0 LDGSTS.E.BYPASS.LTC128B.128 [R227+0x5900], [R4.64], !P6 ;  /* 0x0590000004e30fae */ /* 0x0009e2000f101d4c */
[C---:B------:R-:W-:Y:S01]  /*1570*/  IMAD.SHL.U32 R0, R45.reuse, 0x40, RZ ;  /* 0x000000402d007824 */ /* 0x040fe200078e00ff */
[----:B------:R-:W-:Y:S01]  /*1580*/  LOP3.LUT P0, RZ, R45, 0x2, RZ, 0xc0, !PT ;  /* 0x000000022dff7812 */ /* 0x000fe2000780c0ff */
[C---:B------:R-:W-:Y:S01]  /*1590*/  IMAD.SHL.U32 R2, R23.reuse, 0x40, RZ ;  /* 0x0000004017027824 */ /* 0x040fe200078e00ff */
[----:B------:R-:W0:Y:S02]  /*15a0*/  LDGDEPBAR ;  /* 0x00000000000079af */ /* 0x000e240000000000 */
[----:B------:R-:W-:Y:S02]  /*15b0*/  LOP3.LUT R0, R0, 0x1c0, RZ, 0xc0, !PT ;  /* 0x000001c000007812 */ /* 0x000fe400078ec0ff */
[----:B------:R-:W-:Y:S02]  /*15c0*/  LOP3.LUT R2, R2, 0x1c0, RZ, 0xc0, !PT ;  /* 0x000001c002027812 */ /* 0x000fe400078ec0ff */
[----:B------:R-:W-:-:S02]  /*15d0*/  R2P PR, R23, 0x6 ;  /* 0x0000000617007804 */ /* 0x000fc40000000000 */
[----:B------:R-:W-:Y:S02]  /*15e0*/  LOP3.LUT R3, R2, 0x8, R3, 0xf8, !PT ;  /* 0x0000000802037812 */ /* 0x000fe400078ef803 */
[----:B------:R-:W-:Y:S01]  /*15f0*/  SHF.R.U32.HI R2, RZ, 0x3, R2 ;  /* 0x00000003ff027819 */ /* 0x000fe20000011602 */
[----:B----4-:R-:W-:Y:S01]  /*1600*/  IMAD.SHL.U32 R4, R22, 0x8, RZ ;  /* 0x0000000816047824 */ /* 0x010fe200078e00ff */
[----:B------:R-:W-:-:S04]  /*1610*/  DEPBAR.LE SB0, 0x1 ;  /* 0x000080400000791a */ /* 0x000fc80000000000 */
[----:B------:R-:W-:-:S04]  /*1620*/  DEPBAR.LE SB0, 0x0 ;  /* 0x000080000000791a */ /* 0x000fc80000000000 */
[----:B------:R-:W-:Y:S01]  /*1630*/  IMAD.SHL.U32 R5, R21, 0x40, RZ ;  /* 0x0000004015057824 */ /* 0x000fe200078e00ff */
[----:B------:R-:W-:Y:S02]  /*1640*/  LOP3.LUT R4, R0, 0x8, R4, 0xf8, !PT ;  /* 0x0000000800047812 */ /* 0x000fe400078ef804 */
[----:B------:R-:W-:Y:S02]  /*1650*/  SHF.R.U32.HI R0, RZ, 0x3, R0 ;  /* 0x00000003ff007819 */ /* 0x000fe40000011600 */
[----:B------:R-:W-:Y:S02]  /*1660*/  LOP3.LUT R196, R5, 0xfffffe00, RZ, 0xc0, !PT ;  /* 0xfffffe0005c47812 */ /* 0x000fe400078ec0ff */
[----:B------:R-:W-:Y:S02]  /*1670*/  LOP3.LUT R0, R4, R0, RZ, 0x3c, !PT ;  /* 0x0000000004007212 */ /* 0x000fe400078e3cff */
[----:B------:R-:W-:Y:S01]  /*1680*/  LOP3.LUT R21, R3, R2, RZ, 0x3c, !PT ;  /* 0x0000000203157212 */ /* 0x000fe200078e3cff */
[----:B------:R-:W-:-:S02]  /*1690*/  IMAD R2, R198, 0x400, R196 ;  /* 0x00000400c6027824 */ /* 0x000fc400078e02c4 */
[----:B------:R-:W-:Y:S02]  /*16a0*/  IMAD R0, R18, 0x200, R0 ;  /* 0x0000020012007824 */ /* 0x000fe400078e0200 */
[----:B------:R-:W-:Y:S02]  /*16b0*/  IMAD.IADD R2, R21, 0x1, R2 ;  /* 0x0000000115027824 */ /* 0x000fe400078e0202 */
[----:B------:R-:W-:Y:S01]  /*16c0*/  IMAD.SHL.U32 R208, R0, 0x2, RZ ;  /* 0x0000000200d07824 */ /* 0x000fe200078e00ff */
[----:B------:R-:W-:Y:S01]  /*16d0*/  BAR.SYNC.DEFER_BLOCKING 0x0 ;  /* 0x0000000000007b1d */ /* 0x000fe20000010000 */
[----:B------:R-:W-:Y:S02]  /*16e0*/  IMAD.SHL.U32 R215, R2, 0x2, RZ ;  /* 0x0000000202d77824 */ /* 0x000fe400078e00ff */
[----:B------:R-:W-:Y:S01]  /*16f0*/  IMAD R0, R41, c[0x0][0x208], RZ ;  /* 0x0000820029007a24 */ /* 0x000fe200078e02ff */
[----:B------:R-:W-:Y:S01]  /*1700*/  IADD3 R219, R208, 0x3120, RZ ;  /* 0x00003120d0db7810 */ /* 0x000fe20007ffe0ff */
[----:B------:R-:W-:-:S04]  /*1710*/  IMAD.WIDE.U32 R2, R22, c[0x0][0x208], R12 ;  /* 0x0000820016027a25 */ /* 0x000fc800078e000c */
[----:B------:R-:W-:-:S04]  /*1720*/  IMAD R0, R22, c[0x0][0x20c], R0 ;  /* 0x0000830016007a24 */ /* 0x000fc800078e0200 */
[----:B------:R-:W-:Y:S02]  /*1730*/  IMAD.IADD R3, R3, 0x1, R0 ;  /* 0x0000000103037824 */ /* 0x000fe400078e0200 */
[----:B------:R-:W-:-:S04]  /*1740*/  IMAD R0, R43, c[0x0][0x210], RZ ;  /* 0x000084002b007a24 */ /* 0x000fc800078e02ff */
[C---:B------:R-:W-:Y:S01]  /*1750*/  IMAD R0, R42.reuse, c[0x0][0x214], R0 ;  /* 0x000085002a007a24 */ /* 0x040fe200078e0200 */
[----:B---3--:R-:W-:Y:S04]  /*1760*/  LDSM.16.M88.4 R8, [R215+0x6100] ;  /* 0x00610000d708783b */ /* 0x008fe80000000200 */
[----:B-1----:R-:W-:Y:S04]  /*1770*/  LDSM.16.M88.4 R4, [R215+0x8100] ;  /* 0x00810000d704783b */ /* 0x002fe80000000200 */
[----:B------:R-:W1:Y:S04]  /*1780*/  LDSM.16.M88.4 R24, [R208+0x3900] ;  /* 0x00390000d018783b */ /* 0x000e680000000200 */
[----:B--2---:R-:W2:Y:S04]  /*1790*/  LDSM.16.M88.4 R16, [R208+0x4100] ;  /* 0x00410000d010783b */ /* 0x004ea80000000200 */
[----:B------:R-:W3:Y:S04]  /*17a0*/  LDSM.16.M88.4 R28, [R208+0x3100] ;  /* 0x00310000d01c783b */ /* 0x000ee80000000200 */
[----:B------:R-:W4:Y:S04]  /*17b0*/  LDSM.16.M88.4 R32, [R208+0x4900] ;  /* 0x00490000d020783b */ /* 0x000f280000000200 */
[----:B------:R-:W5:Y:S01]  /*17c0*/  LDSM.16.M88.4 R36, [R208+0x5100] ;  /* 0x00510000d024783b */ /* 0x000f620000000200 */
[-C--:B-1----:R-:W-:Y:S08]  /*17d0*/  HMMA.16816.F32.BF16 R176, R8, R24.reuse, RZ ;  /* 0x0000001808b0723c */ /* 0x082ff000000418ff */
[C---:B------:R-:W-:Y:S08]  /*17e0*/  HMMA.16816.F32.BF16 R80, R4.reuse, R24, RZ ;  /* 0x000000180450723c */ /* 0x040ff000000418ff */
[-C--:B------:R-:W-:Y:S08]  /*17f0*/  HMMA.16816.F32.BF16 R96, R4, R26.reuse, RZ ;  /* 0x0000001a0460723c */ /* 0x080ff000000418ff */
[C---:B------:R-:W-:Y:S01]  /*1800*/  HMMA.16816.F32.BF16 R148, R8.reuse, R26, RZ ;  /* 0x0000001a0894723c */ /* 0x040fe200000418ff */
[----:B------:R-:W1:Y:S07]  /*1810*/  LDSM.16.M88.4 R24, [R208+0x5900] ;  /* 0x00590000d018783b */ /* 0x000e6e0000000200 */
[-C--:B--2---:R-:W-:Y:S08]  /*1820*/  HMMA.16816.F32.BF16 R180, R8, R16.reuse, RZ ;  /* 0x0000001008b4723c */ /* 0x084ff000000418ff */
[C---:B------:R-:W-:Y:S07]  /*1830*/  HMMA.16816.F32.BF16 R56, R4.reuse, R16, RZ ;  /* 0x000000100438723c */ /* 0x040fee00000418ff */
[----:B------:R-:W-:Y:S01]  /*1840*/  IMAD.WIDE.U32 R16, R42, c[0x0][0x210], R2 ;  /* 0x000084002a107a25 */ /* 0x000fe200078e0002 */
[----:B------:R-:W-:Y:S01]  /*1850*/  IADD3 R3, R208, 0x3100, RZ ;  /* 0x00003100d0037810 */ /* 0x000fe20007ffe0ff */
[----:B------:R-:W-:Y:S02]  /*1860*/  HMMA.16816.F32.BF16 R92, R4, R18, RZ ;  /* 0x00000012045c723c */ /* 0x000fe400000418ff */
[----:B------:R-:W-:Y:S01]  /*1870*/  IMAD.IADD R17, R17, 0x1, R0 ;  /* 0x0000000111117824 */ /* 0x000fe200078e0200 */
[----:B------:R-:W-:Y:S01]  /*1880*/  @P0 IADD3 R219, R3, -0x20, RZ ;  /* 0xffffffe003db0810 */ /* 0x000fe20007ffe0ff */
[----:B------:R-:W-:-:S02]  /*1890*/  IMAD R0, R15, c[0x0][0x218], RZ ;  /* 0x000086000f007a24 */ /* 0x000fc400078e02ff */
[C---:B------:R-:W-:Y:S01]  /*18a0*/  IMAD.WIDE.U32 R72, R14.reuse, c[0x0][0x218], R16 ;  /* 0x000086000e487a25 */ /* 0x040fe200078e0010 */
[C---:B------:R-:W-:Y:S01]  /*18b0*/  IADD3 R224, R219.reuse, 0x800, RZ ;  /* 0x00000800dbe07810 */ /* 0x040fe20007ffe0ff */
[C---:B------:R-:W-:Y:S01]  /*18c0*/  HMMA.16816.F32.BF16 R140, R8.reuse, R18, RZ ;  /* 0x00000012088c723c */ /* 0x040fe200000418ff */
[----:B------:R-:W-:Y:S01]  /*18d0*/  LDSM.16.M88.4 R68, [R219] ;  /* 0x00000000db44783b */ /* 0x000fe20000000200 */
[----:B------:R-:W-:Y:S01]  /*18e0*/  IMAD R3, R14, c[0x0][0x21c], R0 ;  /* 0x000087000e037a24 */ /* 0x000fe200078e0200 */
[----:B------:R-:W-:Y:S01]  /*18f0*/  IADD3 R223, R219, 0x1000, RZ ;  /* 0x00001000dbdf7810 */ /* 0x000fe20007ffe0ff */
[----:B------:R-:W-:Y:S01]  /*1900*/  IMAD R0, R40, c[0x0][0x208], RZ ;  /* 0x0000820028007a24 */ /* 0x000fe200078e02ff */
[----:B------:R-:W-:Y:S01]  /*1910*/  LDSM.16.M88.4 R48, [R219+0x800] ;  /* 0x00080000db30783b */ /* 0x000fe20000000200 */
[----:B------:R-:W-:Y:S01]  /*1920*/  IMAD.WIDE.U32 R14, R197, c[0x0][0x208], RZ ;  /* 0x00008200c50e7a25 */ /* 0x000fe200078e00ff */
[----:B------:R-:W-:Y:S01]  /*1930*/  IADD3 R222, R219, 0x1800, RZ ;  /* 0x00001800dbde7810 */ /* 0x000fe20007ffe0ff */
[C---:B---3--:R-:W-:Y:S01]  /*1940*/  HMMA.16816.F32.BF16 R144, R8.reuse, R28, RZ ;  /* 0x0000001c0890723c */ /* 0x048fe200000418ff */
[----:B------:R-:W-:Y:S01]  /*1950*/  LDSM.16.M88.4 R40, [R219+0x1000] ;  /* 0x00100000db28783b */ /* 0x000fe20000000200 */
[----:B------:R-:W-:Y:S01]  /*1960*/  IMAD R0, R197, c[0x0][0x20c], R0 ;  /* 0x00008300c5007a24 */ /* 0x000fe200078e0200 */
[----:B------:R-:W-:Y:S01]  /*1970*/  IADD3 R221, R219, 0x2000, RZ ;  /* 0x00002000dbdd7810 */ /* 0x000fe20007ffe0ff */
[----:B------:R-:W-:Y:S01]  /*1980*/  IMAD.IADD R47, R73, 0x1, R3 ;  /* 0x00000001492f7824 */ /* 0x000fe200078e0203 */
[----:B------:R-:W-:Y:S01]  /*1990*/  STL.64 [R1+0x38], R72 ;  /* 0x0000384801007387 */ /* 0x000fe20000100a00 */
[----:B------:R-:W-:Y:S01]  /*19a0*/  IMAD.IADD R0, R15, 0x1, R0 ;  /* 0x000000010f007824 */ /* 0x000fe200078e0200 */
[----:B------:R-:W-:Y:S01]  /*19b0*/  IADD3 R220, R219, 0x2800, RZ ;  /* 0x00002800dbdc7810 */ /* 0x000fe20007ffe0ff */
[----:B------:R-:W-:Y:S01]  /*19c0*/  IMAD.MOV.U32 R46, RZ, RZ, R72 ;  /* 0x000000ffff2e7224 */ /* 0x000fe200078e0048 */
[----:B------:R-:W-:Y:S01]  /*19d0*/  HMMA.16816.F32.BF16 R156, R8, R30, RZ ;  /* 0x0000001e089c723c */ /* 0x000fe200000418ff */
[----:B------:R-:W-:-:S02]  /*19e0*/  IMAD R0, R0, 0x60, RZ ;  /* 0x0000006000007824 */ /* 0x000fc400078e02ff */
[----:B------:R-:W-:Y:S01]  /*19f0*/  IMAD.WIDE.U32 R14, R14, 0x60, R46 ;  /* 0x000000600e0e7825 */ /* 0x000fe200078e002e */
[----:B------:R-:W-:Y:S03]  /*1a00*/  STL.64 [R1+0x30], R46 ;  /* 0x0000302e01007387 */ /* 0x000fe60000100a00 */
[----:B------:R-:W-:Y:S01]  /*1a10*/  IMAD.MOV.U32 R2, RZ, RZ, 0x10 ;  /* 0x00000010ff027424 */ /* 0x000fe200078e00ff */
[----:B------:R-:W-:Y:S01]  /*1a20*/  LEA R22, P0, R14, c[0x0][0x1f8], 0x1 ;  /* 0x00007e000e167a11 */ /* 0x000fe200078008ff */
[----:B------:R-:W-:Y:S01]  /*1a30*/  IMAD.IADD R0, R15, 0x1, R0 ;  /* 0x000000010f007824 */ /* 0x000fe200078e0200 */
[----:B----4-:R-:W-:Y:S01]  /*1a40*/  HMMA.16816.F32.BF16 R132, R8, R32, RZ ;  /* 0x000000200884723c */ /* 0x010fe200000418ff */
[----:B------:R-:W-:Y:S01]  /*1a50*/  IMAD.MOV.U32 R3, RZ, RZ, 0x20 ;  /* 0x00000020ff037424 */ /* 0x000fe200078e00ff */
[----:B------:R-:W-:Y:S02]  /*1a60*/  SEL R2, R2, 0xfffffff0, !P1 ;  /* 0xfffffff002027807 */ /* 0x000fe40004800000 */
[----:B------:R-:W-:-:S02]  /*1a70*/  LEA.HI.X R23, R14, c[0x0][0x1fc], R0, 0x1, P0 ;  /* 0x00007f000e177a11 */ /* 0x000fc400000f0c00 */
[----:B------:R-:W-:Y:S01]  /*1a80*/  ISETP.GE.AND P0, PT, R12, c[0x0][0x1d4], PT ;  /* 0x000075000c007a0c */ /* 0x000fe20003f06270 */
[----:B------:R-:W-:Y:S01]  /*1a90*/  IMAD R218, R2, 0x2, R215 ;  /* 0x0000000202da7824 */ /* 0x000fe200078e02d7 */
[----:B------:R-:W-:Y:S01]  /*1aa0*/  IADD3 R14, P1, R22, UR10, RZ ;  /* 0x0000000a160e7c10 */ /* 0x000fe2000ff3e0ff */
[C---:B------:R-:W-:Y:S01]  /*1ab0*/  HMMA.16816.F32.BF16 R168, R8.reuse, R34, RZ ;  /* 0x0000002208a8723c */ /* 0x040fe200000418ff */
[C---:B------:R-:W-:Y:S02]  /*1ac0*/  ISETP.LT.OR P4, PT, R44.reuse, 0x1, P0 ;  /* 0x000000012c00780c */ /* 0x040fe40000781670 */
[C---:B------:R-:W-:Y:S01]  /*1ad0*/  ISETP.LT.OR P3, PT, R44.reuse, 0x11, P0 ;  /* 0x000000112c00780c */ /* 0x040fe20000761670 */
[----:B------:R-:W2:Y:S01]  /*1ae0*/  LDSM.16.M88.4 R16, [R218+0x8100] ;  /* 0x00810000da10783b */ /* 0x000ea20000000200 */
[----:B------:R-:W-:Y:S02]  /*1af0*/  IADD3.X R15, R23, UR9, RZ, P1, !PT ;  /* 0x00000009170f7c10 */ /* 0x000fe40008ffe4ff */
[----:B------:R-:W-:Y:S01]  /*1b00*/  ISETP.LT.OR P5, PT, R44, 0x21, P0 ;  /* 0x000000212c00780c */ /* 0x000fe200007a1670 */
[----:B-----5:R-:W-:Y:S01]  /*1b10*/  HMMA.16816.F32.BF16 R128, R8, R36, RZ ;  /* 0x000000240880723c */ /* 0x020fe200000418ff */
[----:B------:R-:W-:-:S02]  /*1b20*/  SEL R3, R3, 0xffffffe0, !P2 ;  /* 0xffffffe003037807 */ /* 0x000fc40005000000 */
[----:B------:R-:W-:Y:S02]  /*1b30*/  P2R R0, PR, RZ, 0x20 ;  /* 0x00000020ff007803 */ /* 0x000fe40000000000 */
[----:B------:R-:W-:Y:S01]  /*1b40*/  ISETP.LT.OR P5, PT, R44, 0x31, P0 ;  /* 0x000000312c00780c */ /* 0x000fe200007a1670 */
[----:B------:R-:W-:Y:S02]  /*1b50*/  IMAD R216, R3, 0x2, R215 ;  /* 0x0000000203d87824 */ /* 0x000fe400078e02d7 */
[----:B------:R-:W-:Y:S02]  /*1b60*/  HMMA.16816.F32.BF16 R120, R8, R38, RZ ;  /* 0x000000260878723c */ /* 0x000fe400000418ff */
[----:B------:R-:W-:-:S06]  /*1b70*/  IMAD R217, R2, 0x2, R216 ;  /* 0x0000000202d97824 */ /* 0x000fcc00078e02d8 */
[C---:B-1----:R-:W-:Y:S08]  /*1b80*/  HMMA.16816.F32.BF16 R112, R8.reuse, R24, RZ ;  /* 0x000000180870723c */ /* 0x042ff000000418ff */
[----:B------:R-:W-:Y:S07]  /*1b90*/  HMMA.16816.F32.BF16 R104, R8, R26, RZ ;  /* 0x0000001a0868723c */ /* 0x000fee00000418ff */
[----:B------:R-:W-:Y:S01]  /*1ba0*/  IADD3 R10, P1, R14, UR10, RZ ;  /* 0x0000000a0e0a7c10 */ /* 0x000fe2000ff3e0ff */
[----:B------:R-:W-:Y:S03]  /*1bb0*/  HMMA.16816.F32.BF16 R52, R4, R28, RZ ;  /* 0x0000001c0434723c */ /* 0x000fe600000418ff */
[----:B------:R-:W-:-:S02]  /*1bc0*/  IADD3.X R11, R15, UR9, RZ, P1, !PT ;  /* 0x000000090f0b7c10 */ /* 0x000fc40008ffe4ff */
[----:B------:R-:W-:-:S03]  /*1bd0*/  IADD3 R8, P1, R10, UR10, RZ ;  /* 0x0000000a0a087c10 */ /* 0x000fc6000ff3e0ff */
[----:B------:R-:W-:Y:S01]  /*1be0*/  HMMA.16816.F32.BF16 R88, R4, R30, RZ ;  /* 0x0000001e0458723c */ /* 0x000fe200000418ff */
[----:B------:R-:W-:Y:S01]  /*1bf0*/  LDSM.16.M88.4 R28, [R219+0x2800] ;  /* 0x00280000db1c783b */ /* 0x000fe20000000200 */
[----:B------:R-:W-:Y:S02]  /*1c00*/  IADD3.X R9, R11, UR9, RZ, P1, !PT ;  /* 0x000000090b097c10 */ /* 0x000fe40008ffe4ff */
[----:B------:R-:W-:-:S04]  /*1c10*/  ISETP.LT.OR P1, PT, R44, 0x51, P0 ;  /* 0x000000512c00780c */ /* 0x000fc80000721670 */
[C---:B------:R-:W-:Y:S08]  /*1c20*/  HMMA.16816.F32.BF16 R64, R4.reuse, R32, RZ ;  /* 0x000000200440723c */ /* 0x040ff000000418ff */
[C---:B------:R-:W-:Y:S01]  /*1c30*/  HMMA.16816.F32.BF16 R124, R4.reuse, R34, RZ ;  /* 0x00000022047c723c */ /* 0x040fe200000418ff */
[----:B------:R-:W-:Y:S07]  /*1c40*/  LDSM.16.M88.4 R32, [R219+0x2000] ;  /* 0x00200000db20783b */ /* 0x000fee0000000200 */
[C---:B------:R-:W-:Y:S08]  /*1c50*/  HMMA.16816.F32.BF16 R60, R4.reuse, R36, RZ ;  /* 0x00000024043c723c */ /* 0x040ff000000418ff */
[C---:B------:R-:W-:Y:S01]  /*1c60*/  HMMA.16816.F32.BF16 R116, R4.reuse, R38, RZ ;  /* 0x000000260474723c */ /* 0x040fe200000418ff */
[----:B------:R-:W1:Y:S07]  /*1c70*/  LDSM.16.M88.4 R36, [R219+0x1800] ;  /* 0x00180000db24783b */ /* 0x000e6e0000000200 */
[C---:B------:R-:W-:Y:S08]  /*1c80*/  HMMA.16816.F32.BF16 R76, R4.reuse, R24, RZ ;  /* 0x00000018044c723c */ /* 0x040ff000000418ff */
[----:B------:R-:W-:Y:S01]  /*1c90*/  HMMA.16816.F32.BF16 R108, R4, R26, RZ ;  /* 0x0000001a046c723c */ /* 0x000fe200000418ff */
[----:B------:R-:W3:Y:S04]  /*1ca0*/  LDSM.16.M88.4 R4, [R218+0x6100] ;  /* 0x00610000da04783b */ /* 0x000ee80000000200 */
[----:B------:R-:W-:Y:S01]  /*1cb0*/  @!PT LDS RZ, [RZ] ;  /* 0x00000000fffff984 */ /* 0x000fe20000000800 */
[----:B------:R-:W-:Y:S01]  /*1cc0*/  @!PT LDS RZ, [RZ] ;  /* 0x00000000fffff984 */ /* 0x000fe20000000800 */
[----:B------:R-:W-:Y:S01]  /*1cd0*/  @!PT LDS RZ, [RZ] ;  /* 0x00000000fffff984 */ /* 0x000fe20000000800 */
[----:B------:R4:W-:Y:S01]  /*1ce0*/  LDGSTS.E.BYPASS.LTC128B.128 [R227+0x100], [R22.64], !P4 ;  /* 0x0010000016e37fae */ /* 0x0009e2000e101d4c */
[----:B------:R-:W-:-:S02]  /*1cf0*/  LOP3.LUT P4, RZ, R45, 0x4, RZ, 0xc0, !PT ;  /* 0x000000042dff7812 */ /* 0x000fc4000788c0ff */
[----:B--2---:R-:W-:Y:S01]  /*1d00*/  HMMA.16816.F32.BF16 R100, R16, R68, R52 ;  /* 0x000000441064723c */ /* 0x004fe20000041834 */
[----:B------:R1:W-:Y:S01]  /*1d10*/  LDGSTS.E.BYPASS.LTC128B.128 [R227+0x900], [R14.64], !P3 ;  /* 0x009000000ee37fae */ /* 0x0003e2000d901d4c */
[----:B------:R-:W-:Y:S02]  /*1d20*/  ISETP.LT.OR P3, PT, R44, 0x41, P0 ;  /* 0x000000412c00780c */ /* 0x000fe40000761670 */
[----:B------:R-:W-:Y:S01]  /*1d30*/  ISETP.NE.AND P0, PT, R0, RZ, PT ;  /* 0x000000ff0000720c */ /* 0x000fe20003f05270 */
[----:B------:R-:W-:-:S03]  /*1d40*/  IMAD.MOV.U32 R0, RZ, RZ, 0x40 ;  /* 0x00000040ff007424 */ /* 0x000fc600078e00ff */
[----:B------:R-:W-:Y:S02]  /*1d50*/  HMMA.16816.F32.BF16 R44, R16, R40, R56 ;  /* 0x00000028102c723c */ /* 0x000fe40000041838 */
[----:B------:R-:W-:-:S05]  /*1d60*/  SEL R0, R0, 0xffffffc0, !P4 ;  /* 0xffffffc000007807 */ /* 0x000fca0006000000 */
[----:B------:R-:W-:Y:S01]  /*1d70*/  IMAD.IADD R214, R208, 0x1, R0 ;  /* 0x00000001d0d67824 */ /* 0x000fe200078e0200 */
[C---:B------:R-:W-:Y:S01]  /*1d80*/  HMMA.16816.F32.BF16 R88, R16.reuse, R70, R88 ;  /* 0x000000461058723c */ /* 0x040fe20000041858 */
[----:B------:R2:W-:Y:S01]  /*1d90*/  LDGSTS.E.BYPASS.LTC128B.128 [R227+0x1100], [R10.64], !P0 ;  /* 0x011000000ae37fae */ /* 0x0005e2000c101d4c */
[----:B------:R-:W-:Y:S01]  /*1da0*/  IMAD.IADD R213, R0, 0x1, R219 ;  /* 0x0000000100d57824 */ /* 0x000fe200078e02db */
[----:B------:R-:W-:Y:S02]  /*1db0*/  LOP3.LUT R0, R21, R196, RZ, 0xfc, !PT ;  /* 0x000000c415007212 */ /* 0x000fe400078efcff */
[----:B------:R5:W-:Y:S03]  /*1dc0*/  LDGSTS.E.BYPASS.LTC128B.128 [R227+0x1900], [R8.64], !P5 ;  /* 0x0190000008e37fae */ /* 0x000be6000e901d4c */
[C---:B------:R-:W-:Y:S08]  /*1dd0*/  HMMA.16816.F32.BF16 R96, R16.reuse, R50, R96 ;  /* 0x000000321060723c */ /* 0x040ff00000041860 */
[-C--:B-1----:R-:W-:Y:S08]  /*1de0*/  HMMA.16816.F32.BF16 R12, R16, R36.reuse, R64 ;  /* 0x00000024100c723c */ /* 0x082ff00000041840 */
[----:B---3--:R-:W-:Y:S01]  /*1df0*/  HMMA.16816.F32.BF16 R184, R4, R36, R132 ;  /* 0x0000002404b8723c */ /* 0x008fe20000041884 */
[----:B--2---:R-:W-:-:S04]  /*1e00*/  IADD3 R10, P0, R8, UR10, RZ ;  /* 0x0000000a080a7c10 */ /* 0x004fc8000ff1e0ff */
[----:B------:R-:W-:-:S03]  /*1e10*/  IADD3.X R11, R9, UR9, RZ, P0, !PT ;  /* 0x00000009090b7c10 */ /* 0x000fc600087fe4ff */
[C---:B------:R-:W-:Y:S01]  /*1e20*/  HMMA.16816.F32.BF16 R92, R16.reuse, R42, R92 ;  /* 0x0000002a105c723c */ /* 0x040fe2000004185c */
[----:B-----5:R-:W-:Y:S01]  /*1e30*/  IADD3 R8, P0, R10, UR10, RZ ;  /* 0x0000000a0a087c10 */ /* 0x020fe2000ff1e0ff */
[----:B------:R1:W-:Y:S03]  /*1e40*/  LDGSTS.E.BYPASS.LTC128B.128 [R227+0x2100], [R10.64], !P3 ;  /* 0x021000000ae37fae */ /* 0x0003e6000d901d4c */
[----:B------:R-:W-:Y:S02]  /*1e50*/  IADD3.X R9, R11, UR9, RZ, P0, !PT ;  /* 0x000000090b097c10 */ /* 0x000fe400087fe4ff */
[----:B------:R-:W-:Y:S01]  /*1e60*/  ISETP.GT.AND P0, PT, R197, UR8, PT ;  /* 0x00000008c5007c0c */ /* 0x000fe2000bf04270 */
[----:B------:R-:W-:Y:S02]  /*1e70*/  HMMA.16816.F32.BF16 R124, R16, R38, R124 ;  /* 0x00000026107c723c */ /* 0x000fe4000004187c */
[----:B------:R1:W-:Y:S04]  /*1e80*/  LDGSTS.E.BYPASS.LTC128B.128 [R227+0x2900], [R8.64], !P1 ;  /* 0x0290000008e37fae */ /* 0x0003e8000c901d4c */
[----:B------:R-:W-:Y:S02]  /*1e90*/  LDSM.16.M88.4 R24, [R216+0x8100] ;  /* 0x00810000d818783b */ /* 0x000fe40000000200 */
[----:B------:R-:W-:Y:S02]  /*1ea0*/  HMMA.16816.F32.BF16 R144, R4, R68, R144 ;  /* 0x000000440490723c */ /* 0x000fe40000041890 */
[----:B------:R-:W2:Y:S04]  /*1eb0*/  LDSM.16.M88.4 R52, [R214+0x4900] ;  /* 0x00490000d634783b */ /* 0x000ea80000000200 */
[----:B------:R-:W3:Y:S02]  /*1ec0*/  LDSM.16.M88.4 R56, [R214+0x4100] ;  /* 0x00410000d638783b */ /* 0x000ee40000000200 */
[C---:B------:R-:W-:Y:S02]  /*1ed0*/  HMMA.16816.F32.BF16 R80, R16.reuse, R48, R80 ;  /* 0x000000301050723c */ /* 0x040fe40000041850 */
[----:B------:R-:W5:Y:S04]  /*1ee0*/  LDSM.16.M88.4 R72, [R214+0x5100] ;  /* 0x00510000d648783b */ /* 0x000f680000000200 */
[----:B------:R-:W3:Y:S02]  /*1ef0*/  LDSM.16.M88.4 R64, [R214+0x3100] ;  /* 0x00310000d640783b */ /* 0x000ee40000000200 */
[C---:B------:R-:W-:Y:S02]  /*1f00*/  HMMA.16816.F32.BF16 R76, R16.reuse, R28, R76 ;  /* 0x0000001c104c723c */ /* 0x040fe4000004184c */
[----:B------:R-:W-:Y:S04]  /*1f10*/  LDSM.16.M88.4 R84, [R214+0x5900] ;  /* 0x00590000d654783b */ /* 0x000fe80000000200 */
[----:B------:R-:W0:Y:S02]  /*1f20*/  LDGDEPBAR ;  /* 0x00000000000079af */ /* 0x000e240000000000 */
[C---:B-1----:R-:W-:Y:S02]  /*1f30*/  HMMA.16816.F32.BF16 R8, R16.reuse, R32, R60 ;  /* 0x000000201008723c */ /* 0x042fe4000004183c */
[----:B------:R-:W1:Y:S06]  /*1f40*/  LDSM.16.M88.4 R60, [R214+0x3900] ;  /* 0x00390000d63c783b */ /* 0x000e6c0000000200 */
[C---:B------:R-:W-:Y:S08]  /*1f50*/  HMMA.16816.F32.BF16 R152, R16.reuse, R34, R116 ;  /* 0x000000221098723c */ /* 0x040ff00000041874 */
[----:B------:R-:W-:Y:S01]  /*1f60*/  HMMA.16816.F32.BF16 R136, R16, R30, R108 ;  /* 0x0000001e1088723c */ /* 0x000fe2000004186c */
[----:B------:R-:W-:Y:S07]  /*1f70*/  LDSM.16.M88.4 R16, [R213+0x2800] ;  /* 0x00280000d510783b */ /* 0x000fee0000000200 */
[----:B--2---:R-:W-:Y:S01]  /*1f80*/  HMMA.16816.F32.BF16 R132, R24, R52, R12 ;  /* 0x000000341884723c */ /* 0x004fe2000004180c */
[----:B------:R-:W2:Y:S07]  /*1f90*/  LDSM.16.M88.4 R12, [R216+0x6100] ;  /* 0x00610000d80c783b */ /* 0x000eae0000000200 */
[C---:B------:R-:W-:Y:S08]  /*1fa0*/  HMMA.16816.F32.BF16 R176, R4.reuse, R48, R176 ;  /* 0x0000003004b0723c */ /* 0x040ff000000418b0 */
[C---:B------:R-:W-:Y:S08]  /*1fb0*/  HMMA.16816.F32.BF16 R68, R4.reuse, R70, R156 ;  /* 0x000000460444723c */ /* 0x040ff0000004189c */
[C---:B------:R-:W-:Y:S08]  /*1fc0*/  HMMA.16816.F32.BF16 R180, R4.reuse, R40, R180 ;  /* 0x0000002804b4723c */ /* 0x040ff000000418b4 */
[C---:B------:R-:W-:Y:S08]  /*1fd0*/  HMMA.16816.F32.BF16 R48, R4.reuse, R50, R148 ;  /* 0x000000320430723c */ /* 0x040ff00000041894 */
[C---:B------:R-:W-:Y:S01]  /*1fe0*/  HMMA.16816.F32.BF16 R140, R4.reuse, R42, R140 ;  /* 0x0000002a048c723c */ /* 0x040fe2000004188c */
[----:B------:R-:W-:Y:S07]  /*1ff0*/  LDSM.16.M88.4 R40, [R213+0x800] ;  /* 0x00080000d528783b */ /* 0x000fee0000000200 */
[C---:B------:R-:W-:Y:S01]  /*2000*/  HMMA.16816.F32.BF16 R168, R4.reuse, R38, R168 ;  /* 0x0000002604a8723c */ /* 0x040fe200000418a8 */
[----:B------:R-:W-:Y:S07]  /*2010*/  LDSM.16.M88.4 R36, [R213+0x1000] ;  /* 0x00100000d524783b */ /* 0x000fee0000000200 */
[C---:B------:R-:W-:Y:S08]  /*2020*/  HMMA.16816.F32.BF16 R188, R4.reuse, R32, R128 ;  /* 0x0000002004bc723c */ /* 0x040ff00000041880 */
[C---:B------:R-:W-:Y:S08]  /*2030*/  HMMA.16816.F32.BF16 R192, R4.reuse, R28, R112 ;  /* 0x0000001c04c0723c */ /* 0x040ff00000041870 */
[C---:B------:R-:W-:Y:S01]  /*2040*/  HMMA.16816.F32.BF16 R172, R4.reuse, R34, R120 ;  /* 0x0000002204ac723c */ /* 0x040fe20000041878 */
[----:B------:R-:W-:Y:S07]  /*2050*/  LDSM.16.M88.4 R32, [R213+0x1800] ;  /* 0x00180000d520783b */ /* 0x000fee0000000200 */
[----:B------:R-:W-:Y:S01]  /*2060*/  HMMA.16816.F32.BF16 R164, R4, R30, R104 ;  /* 0x0000001e04a4723c */ /* 0x000fe20000041868 */
[----:B------:R-:W-:Y:S04]  /*2070*/  LDSM.16.M88.4 R4, [R217+0x8100] ;  /* 0x00810000d904783b */ /* 0x000fe80000000200 */
[----:B------:R-:W-:Y:S03]  /*2080*/  LDSM.16.M88.4 R28, [R213+0x2000] ;  /* 0x00200000d51c783b */ /* 0x000fe60000000200 */
[C---:B---3--:R-:W-:Y:S01]  /*2090*/  HMMA.16816.F32.BF16 R148, R24.reuse, R56, R44 ;  /* 0x000000381894723c */ /* 0x048fe2000004182c */
[----:B------:R-:W3:Y:S07]  /*20a0*/  LDSM.16.M88.4 R44, [R213] ;  /* 0x00000000d52c783b */ /* 0x000eee0000000200 */
[----:B-----5:R-:W-:Y:S01]  /*20b0*/  HMMA.16816.F32.BF16 R128, R24, R72, R8 ;  /* 0x000000481880723c */ /* 0x020fe20000041808 */
[----:B------:R-:W5:Y:S01]  /*20c0*/  LDSM.16.M88.4 R8, [R217+0x6100] ;  /* 0x00610000d908783b */ /* 0x000f620000000200 */
[----:B------:R-:W-:-:S06]  /*20d0*/  DEPBAR.LE SB0, 0x0 ;  /* 0x000080000000791a */ /* 0x000fcc0000000000 */
[C---:B------:R-:W-:Y:S08]  /*20e0*/  HMMA.16816.F32.BF16 R160, R24.reuse, R64, R100 ;  /* 0x0000004018a0723c */ /* 0x040ff00000041864 */
[C---:B------:R-:W-:Y:S08]  /*20f0*/  HMMA.16816.F32.BF16 R116, R24.reuse, R66, R88 ;  /* 0x000000421874723c */ /* 0x040ff00000041858 */
[C---:B-1----:R-:W-:Y:S08]  /*2100*/  HMMA.16816.F32.BF16 R112, R24.reuse, R62, R96 ;  /* 0x0000003e1870723c */ /* 0x042ff00000041860 */
[C---:B------:R-:W-:Y:S08]  /*2110*/  HMMA.16816.F32.BF16 R108, R24.reuse, R58, R92 ;  /* 0x0000003a186c723c */ /* 0x040ff0000004185c */
[C---:B------:R-:W-:Y:S08]  /*2120*/  HMMA.16816.F32.BF16 R104, R24.reuse, R54, R124 ;  /* 0x000000361868723c */ /* 0x040ff0000004187c */
[C---:B------:R-:W-:Y:S08]  /*2130*/  HMMA.16816.F32.BF16 R156, R24.reuse, R60, R80 ;  /* 0x0000003c189c723c */ /* 0x040ff00000041850 */
[C---:B------:R-:W-:Y:S08]  /*2140*/  HMMA.16816.F32.BF16 R120, R24.reuse, R84, R76 ;  /* 0x000000541878723c */ /* 0x040ff0000004184c */
[C---:B------:R-:W-:Y:S08]  /*2150*/  HMMA.16816.F32.BF16 R100, R24.reuse, R74, R152 ;  /* 0x0000004a1864723c */ /* 0x040ff00000041898 */
[----:B------:R-:W-:Y:S08]  /*2160*/  HMMA.16816.F32.BF16 R96, R24, R86, R136 ;  /* 0x000000561860723c */ /* 0x000ff00000041888 */
[C---:B--2---:R-:W-:Y:S08]  /*2170*/  HMMA.16816.F32.BF16 R92, R12.reuse, R64, R144 ;  /* 0x000000400c5c723c */ /* 0x044ff00000041890 */
[C---:B------:R-:W-:Y:S08]  /*2180*/  HMMA.16816.F32.BF16 R88, R12.reuse, R66, R68 ;  /* 0x000000420c58723c */ /* 0x040ff00000041844 */
        /* <DEDUP_REMOVED lines=9> */
[----:B------:R-:W-:Y:S08]  /*2220*/  HMMA.16816.F32.BF16 R12, R12, R86, R164 ;  /* 0x000000560c0c723c */ /* 0x000ff000000418a4 */
[C---:B---3--:R-:W-:Y:S08]  /*2230*/  HMMA.16816.F32.BF16 R176, R4.reuse, R44, R160 ;  /* 0x0000002c04b0723c */ /* 0x048ff000000418a0 */
[C---:B------:R-:W-:Y:S08]  /*2240*/  HMMA.16816.F32.BF16 R140, R4.reuse, R34, R104 ;  /* 0x00000022048c723c */ /* 0x040ff00000041868 */
[C---:B------:R-:W-:Y:S08]  /*2250*/  HMMA.16816.F32.BF16 R104, R4.reuse, R30, R100 ;  /* 0x0000001e0468723c */ /* 0x040ff00000041864 */
[----:B------:R-:W-:Y:S08]  /*2260*/  HMMA.16816.F32.BF16 R160, R4, R18, R96 ;  /* 0x0000001204a0723c */ /* 0x000ff00000041860 */
[C---:B-----5:R-:W-:Y:S08]  /*2270*/  HMMA.16816.F32.BF16 R96, R8.reuse, R44, R92 ;  /* 0x0000002c0860723c */ /* 0x060ff0000004185c */
[C---:B------:R-:W-:Y:S08]  /*2280*/  HMMA.16816.F32.BF16 R100, R8.reuse, R40, R80 ;  /* 0x000000280864723c */ /* 0x040ff00000041850 */
[C---:B------:R-:W-:Y:S08]  /*2290*/  HMMA.16816.F32.BF16 R92, R8.reuse, R46, R88 ;  /* 0x0000002e085c723c */ /* 0x040ff00000041858 */
[----:B------:R-:W-:Y:S08]  /*22a0*/  HMMA.16816.F32.BF16 R80, R8, R42, R76 ;  /* 0x0000002a0850723c */ /* 0x000ff0000004184c */
[C---:B------:R-:W-:Y:S08]  /*22b0*/  HMMA.16816.F32.BF16 R188, R4.reuse, R40, R156 ;  /* 0x0000002804bc723c */ /* 0x040ff0000004189c */
[-C--:B------:R-:W-:Y:S08]  /*22c0*/  HMMA.16816.F32.BF16 R164, R4, R36.reuse, R148 ;  /* 0x0000002404a4723c */ /* 0x080ff00000041894 */
[C---:B------:R-:W-:Y:S08]  /*22d0*/  HMMA.16816.F32.BF16 R76, R8.reuse, R36, R68 ;  /* 0x00000024084c723c */ /* 0x040ff00000041844 */
[C---:B------:R-:W-:Y:S08]  /*22e0*/  HMMA.16816.F32.BF16 R72, R8.reuse, R38, R64 ;  /* 0x000000260848723c */ /* 0x040ff00000041840 */
[----:B------:R-:W-:Y:S08]  /*22f0*/  HMMA.16816.F32.BF16 R88, R8, R32, R60 ;  /* 0x000000200858723c */ /* 0x000ff0000004183c */
        /* <DEDUP_REMOVED lines=8> */
[C---:B------:R-:W-:Y:S08]  /*2380*/  HMMA.16816.F32.BF16 R68, R8.reuse, R30, R48 ;  /* 0x0000001e0844723c */ /* 0x040ff00000041830 */
[C---:B------:R-:W-:Y:S08]  /*2390*/  HMMA.16816.F32.BF16 R84, R8.reuse, R16, R24 ;  /* 0x000000100854723c */ /* 0x040ff00000041818 */
[----:B------:R-:W-:Y:S01]  /*23a0*/  HMMA.16816.F32.BF16 R64, R8, R18, R12 ;  /* 0x000000120840723c */ /* 0x000fe2000004180c */
[----:B------:R-:W-:Y:S06]  /*23b0*/  BAR.SYNC.DEFER_BLOCKING 0x0 ;  /* 0x0000000000007b1d */ /* 0x000fec0000010000 */
[----:B------:R-:W-:Y:S05]  /*23c0*/  @!P0 BRA `(.L_x_144) ;  /* 0x000001d000008947 */ /* 0x000fea0003800000 */
[----:B----4-:R-:W-:Y:S01]  /*23d0*/  IADD3 R4, R242, -0x2, RZ ;  /* 0xfffffffef2047810 */ /* 0x010fe20007ffe0ff */
[C---:B------:R-:W-:Y:S01]  /*23e0*/  IMAD.SHL.U32 R15, R203.reuse, 0x20, RZ ;  /* 0x00000020cb0f7824 */ /* 0x040fe200078e00ff */
[----:B------:R-:W-:-:S02]  /*23f0*/  SHF.L.U64.HI R14, R203, 0x5, R204 ;  /* 0x00000005cb0e7819 */ /* 0x000fc400000102cc */
[----:B------:R-:W-:Y:S01]  /*2400*/  SHF.R.S32.HI R7, RZ, 0x1f, R4 ;  /* 0x0000001fff077819 */ /* 0x000fe20000011404 */
[----:B------:R-:W-:Y:S02]  /*2410*/  IMAD R6, R200, R4, RZ ;  /* 0x00000004c8067224 */ /* 0x000fe400078e02ff */
[----:B------:R-:W-:-:S04]  /*2420*/  IMAD.WIDE.U32 R4, R4, R206, R210 ;  /* 0x000000ce04047225 */ /* 0x000fc800078e00d2 */
[----:B------:R-:W-:Y:S01]  /*2430*/  IMAD R6, R7, R206, R6 ;  /* 0x000000ce07067224 */ /* 0x000fe200078e0206 */
[----:B------:R-:W-:-:S03]  /*2440*/  LEA R12, P0, R4, c[0x0][0x1c8], 0x1 ;  /* 0x00007200040c7a11 */ /* 0x000fc600078008ff */
        /* <DEDUP_REMOVED lines=18> */
[----:B-1----:R-:W-:-:S05]  /*2570*/  IADD3 R12, P0, R4, R15, RZ ;  /* 0x0000000f040c7210 */ /* 0x002fca0007f1e0ff */
[----:B------:R-:W-:-:S05]  /*2580*/  IMAD.X R13, R5, 0x1, R14, P0 ;  /* 0x00000001050d7824 */ /* 0x000fca00000e060e */
[----:B------:R2:W-:Y:S03]  /*2590*/  LDGSTS.E.BYPASS.LTC128B.128 [R227+0x5900], [R12.64], !P6 ;  /* 0x059000000ce37fae */ /* 0x0005e6000f101d4c */
.L_x_144:
[----:B--2-4-:R-:W-:Y:S01]  /*25a0*/  FMUL.FTZ R4, R96, c[0x0][0x320] ;  /* 0x0000c80060047a20 */ /* 0x014fe20000410000 */
[----:B------:R-:W-:Y:S01]  /*25b0*/  SHF.R.S32.HI R7, RZ, 0x1f, R198 ;  /* 0x0000001fff077819 */ /* 0x000fe200000114c6 */
[----:B------:R-:W-:Y:S01]  /*25c0*/  FMUL.FTZ R5, R60, c[0x0][0x320] ;  /* 0x0000c8003c057a20 */ /* 0x000fe20000410000 */
[----:B------:R-:W-:Y:S01]  /*25d0*/  LEA.HI R6, R201, R202, RZ, 0x2 ;  /* 0x000000cac9067211 */ /* 0x000fe200078f10ff */
[----:B------:R1:W2:Y:S01]  /*25e0*/  MUFU.TANH R37, R4 ;  /* 0x0000000400257308 */ /* 0x0002a20000002400 */
[----:B------:R-:W-:Y:S01]  /*25f0*/  PLOP3.LUT P1, PT, PT, PT, UP2, 0x80, 0x0 ;  /* 0x000000000000781c */ /* 0x000fe20003f2f028 */
[----:B------:R-:W-:Y:S01]  /*2600*/  FMUL.FTZ R10, R68, c[0x0][0x320] ;  /* 0x0000c800440a7a20 */ /* 0x000fe20000410000 */
[----:B------:R-:W-:Y:S01]  /*2610*/  LOP3.LUT R6, R6, 0xfffffffc, RZ, 0xc0, !PT ;  /* 0xfffffffc06067812 */ /* 0x000fe200078ec0ff */
[----:B------:R-:W-:Y:S01]  /*2620*/  ULDC UR11, c[0x0][0x324] ;  /* 0x0000c900000b7ab9 */ /* 0x000fe20000000800 */
[----:B------:R-:W-:Y:S01]  /*2630*/  PLOP3.LUT P0, PT, PT, PT, UP2, 0x80, 0x0 ;  /* 0x000000000000781c */ /* 0x000fe20003f0f028 */
[----:B------:R-:W-:Y:S01]  /*2640*/  ULOP3.LUT UR11, URZ, UR11, URZ, 0x33, !UPT ;  /* 0x0000000b3f0b7292 */ /* 0x000fe2000f8e333f */
[----:B------:R-:W0:Y:S01]  /*2650*/  LDGDEPBAR ;  /* 0x00000000000079af */ /* 0x000e220000000000 */
[----:B------:R3:W4:Y:S01]  /*2660*/  MUFU.TANH R16, R5 ;  /* 0x0000000500107308 */ /* 0x0007220000002400 */
[----:B------:R-:W-:-:S02]  /*2670*/  IMAD.IADD R6, R202, 0x1, -R6 ;  /* 0x00000001ca067824 */ /* 0x000fc400078e0a06 */
[----:B-1----:R-:W-:-:S05]  /*2680*/  FMUL.FTZ R4, R97, c[0x0][0x320] ;  /* 0x0000c80061047a20 */ /* 0x002fca0000410000 */
[----:B------:R1:W1:Y:S01]  /*2690*/  MUFU.TANH R14, R10 ;  /* 0x0000000a000e7308 */ /* 0x0002620000002400 */
[----:B---3--:R-:W-:-:S07]  /*26a0*/  LEA.HI R5, R7, R198, RZ, 0x2 ;  /* 0x000000c607057211 */ /* 0x008fce00078f10ff */
[----:B------:R3:W2:Y:S01]  /*26b0*/  MUFU.TANH R32, R4 ;  /* 0x0000000400207308 */ /* 0x0006a20000002400 */
[----:B------:R-:W-:Y:S01]  /*26c0*/  FMUL.FTZ R7, R61, c[0x0][0x320] ;  /* 0x0000c8003d077a20 */ /* 0x000fe20000410000 */
[----:B------:R-:W-:-:S04]  /*26d0*/  LOP3.LUT R5, R5, 0xffffffc, RZ, 0xc0, !PT ;  /* 0x0ffffffc05057812 */ /* 0x000fc800078ec0ff */
[----:B------:R-:W-:Y:S02]  /*26e0*/  IADD3 R8, -R5, R198, RZ ;  /* 0x000000c605087210 */ /* 0x000fe40007ffe1ff */
[----:B------:R-:W2:Y:S01]  /*26f0*/  MUFU.TANH R15, R7 ;  /* 0x00000007000f7308 */ /* 0x000ea20000002400 */
[----:B------:R-:W-:Y:S01]  /*2700*/  LEA.HI R5, R6, R6, RZ, 0x1 ;  /* 0x0000000606057211 */ /* 0x000fe200078f08ff */
[----:B-1----:R-:W-:Y:S02]  /*2710*/  FMUL.FTZ R10, R69, c[0x0][0x320] ;  /* 0x0000c800450a7a20 */ /* 0x002fe40000410000 */
[----:B---3--:R-:W-:-:S04]  /*2720*/  FMUL.FTZ R4, R92, c[0x0][0x320] ;  /* 0x0000c8005c047a20 */ /* 0x008fc80000410000 */
[----:B------:R-:W1:Y:S08]  /*2730*/  MUFU.TANH R13, R10 ;  /* 0x0000000a000d7308 */ /* 0x000e700000002400 */
[----:B------:R3:W1:Y:S02]  /*2740*/  MUFU.TANH R31, R4 ;  /* 0x00000004001f7308 */ /* 0x0006640000002400 */
[----:B---3--:R-:W-:-:S06]  /*2750*/  FMUL.FTZ R4, R93, c[0x0][0x320] ;  /* 0x0000c8005d047a20 */ /* 0x008fcc0000410000 */
        /* <DEDUP_REMOVED lines=23> */
[----:B---3--:R-:W-:-:S04]  /*28d0*/  LOP3.LUT R4, R199, 0xffffffe0, RZ, 0xc0, !PT ;  /* 0xffffffe0c7047812 */ /* 0x008fc800078ec0ff */
[----:B------:R-:W-:-:S04]  /*28e0*/  IADD3 R4, -R4, R202, RZ ;  /* 0x000000ca04047210 */ /* 0x000fc80007ffe1ff */
[----:B------:R-:W-:-:S04]  /*28f0*/  SHF.R.S32.HI R9, RZ, 0x1f, R4 ;  /* 0x0000001fff097819 */ /* 0x000fc80000011404 */
[----:B------:R-:W-:-:S04]  /*2900*/  LEA.HI R9, R9, R4, RZ, 0x2 ;  /* 0x0000000409097211 */ /* 0x000fc800078f10ff */
[----:B------:R-:W-:-:S05]  /*2910*/  LEA.HI.SX32 R7, R9, UR7, 0x1e ;  /* 0x0000000709077c11 */ /* 0x000fca000f8ff2ff */
[----:B------:R-:W-:Y:S01]  /*2920*/  IMAD R11, R8, 0x10, R7 ;  /* 0x00000010080b7824 */ /* 0x000fe200078e0207 */
[C---:B------:R-:W-:Y:S02]  /*2930*/  SHF.L.U32 R7, R5.reuse, 0x5, RZ ;  /* 0x0000000505077819 */ /* 0x040fe400000006ff */
[----:B------:R-:W-:Y:S02]  /*2940*/  LOP3.LUT R8, R5, 0x1ffffffe, RZ, 0xc0, !PT ;  /* 0x1ffffffe05087812 */ /* 0x000fe400078ec0ff */
[----:B------:R-:W-:Y:S02]  /*2950*/  LOP3.LUT R5, R7, 0xffffffc0, RZ, 0xc0, !PT ;  /* 0xffffffc007057812 */ /* 0x000fe400078ec0ff */
[----:B------:R-:W-:Y:S01]  /*2960*/  IADD3.X R7, R20, c[0x0][0x1d0], RZ, PT, !PT ;  /* 0x0000740014077a10 */ /* 0x000fe20003ffe4ff */
[----:B------:R-:W-:Y:S01]  /*2970*/  IMAD.IADD R6, R6, 0x1, -R8 ;  /* 0x0000000106067824 */ /* 0x000fe200078e0a08 */
[----:B------:R-:W-:Y:S01]  /*2980*/  IADD3 R5, R5, R11, RZ ;  /* 0x0000000b05057210 */ /* 0x000fe20007ffe0ff */
[----:B------:R-:W-:-:S04]  /*2990*/  FMUL.FTZ R8, R65, c[0x0][0x320] ;  /* 0x0000c80041087a20 */ /* 0x000fc80000410000 */
[----:B------:R-:W-:Y:S02]  /*29a0*/  IMAD R24, R6, 0x8, R5 ;  /* 0x0000000806187824 */ /* 0x000fe400078e0205 */
[----:B------:R-:W-:Y:S02]  /*29b0*/  FMUL.FTZ R5, R84, c[0x0][0x320] ;  /* 0x0000c80054057a20 */ /* 0x000fe40000410000 */
[----:B------:R-:W-:Y:S01]  /*29c0*/  @P1 IMAD.HI.U32 R6, R24, c[0x0][0x2c8], RZ ;  /* 0x0000b20018061a27 */ /* 0x000fe200078e00ff */
[----:B------:R3:W-:Y:S01]  /*29d0*/  STL [R1+0x1c], R24 ;  /* 0x00001c1801007387 */ /* 0x0007e20000100800 */
[----:B------:R5:W1:Y:S02]  /*29e0*/  MUFU.TANH R12, R5 ;  /* 0x00000005000c7308 */ /* 0x000a640000002400 */
[----:B-----5:R-:W-:-:S06]  /*29f0*/  FMUL.FTZ R5, R85, c[0x0][0x320] ;  /* 0x0000c80055057a20 */ /* 0x020fcc0000410000 */
[----:B------:R5:W1:Y:S01]  /*2a00*/  MUFU.TANH R11, R5 ;  /* 0x00000005000b7308 */ /* 0x000a620000002400 */
[----:B---3--:R-:W-:Y:S02]  /*2a10*/  @P0 SHF.R.U32.HI R24, RZ, c[0x0][0x2cc], R6 ;  /* 0x0000b300ff180a19 */ /* 0x008fe40000011606 */
[----:B------:R-:W-:-:S03]  /*2a20*/  PLOP3.LUT P0, PT, PT, PT, UP1, 0x40, 0x0 ;  /* 0x000000000000781c */ /* 0x000fc60003f0e818 */
[----:B------:R-:W3:Y:S01]  /*2a30*/  SHFL.IDX PT, R6, R24, RZ, 0x1c1f ;  /* 0x001c1fff18067589 */ /* 0x000ee200000e0000 */
[----:B-----5:R-:W-:-:S04]  /*2a40*/  FMUL.FTZ R5, R64, c[0x0][0x320] ;  /* 0x0000c80040057a20 */ /* 0x020fc80000410000 */
[----:B------:R5:W1:Y:S02]  /*2a50*/  MUFU.TANH R10, R5 ;  /* 0x00000005000a7308 */ /* 0x000a640000002400 */
[----:B-----5:R-:W-:-:S06]  /*2a60*/  LOP3.LUT R5, R9, 0x7ffffffc, RZ, 0xc0, !PT ;  /* 0x7ffffffc09057812 */ /* 0x020fcc00078ec0ff */
[----:B------:R-:W1:Y:S01]  /*2a70*/  MUFU.TANH R9, R8 ;  /* 0x0000000800097308 */ /* 0x000e620000002400 */
[----:B------:R-:W-:Y:S01]  /*2a80*/  IADD3 R4, R4, -R5, RZ ;  /* 0x8000000504047210 */ /* 0x000fe20007ffe0ff */
[----:B------:R-:W-:-:S03]  /*2a90*/  FMUL.FTZ R5, R88, c[0x0][0x320] ;  /* 0x0000c80058057a20 */ /* 0x000fc60000410000 */
[----:B------:R-:W-:-:S03]  /*2aa0*/  SHF.L.U32 R36, R4, 0x1, RZ ;  /* 0x0000000104247819 */ /* 0x000fc600000006ff */
[----:B------:R5:W1:Y:S01]  /*2ab0*/  MUFU.TANH R8, R5 ;  /* 0x0000000500087308 */ /* 0x000a620000002400 */
[----:B------:R-:W-:Y:S01]  /*2ac0*/  IADD3 R4, R7, -c[0x0][0x168], -R36 ;  /* 0x80005a0007047a10 */ /* 0x000fe20007ffe824 */
[----:B------:R1:W-:Y:S01]  /*2ad0*/  STL [R1+0x18], R36 ;  /* 0x0000182401007387 */ /* 0x0003e20000100800 */
[----:B------:R-:W-:Y:S02]  /*2ae0*/  IADD3 R34, -R36, c[0x0][0x1d0], R20 ;  /* 0x0000740024227a10 */ /* 0x000fe40007ffe114 */
[C---:B------:R-:W-:Y:S02]  /*2af0*/  IADD3 R33, R4.reuse, c[0x0][0x328], RZ ;  /* 0x0000ca0004217a10 */ /* 0x040fe40007ffe0ff */
[----:B------:R-:W-:-:S04]  /*2b00*/  IADD3 R35, R4, UR11, RZ ;  /* 0x0000000b04237c10 */ /* 0x000fc8000fffe0ff */
[----:B---3--:R-:W-:Y:S01]  /*2b10*/  IADD3 R4, R35, R6, RZ ;  /* 0x0000000623047210 */ /* 0x008fe20007ffe0ff */
[----:B-----5:R-:W-:-:S05]  /*2b20*/  IMAD.IADD R5, R33, 0x1, R6 ;  /* 0x0000000121057824 */ /* 0x020fca00078e0206 */
[----:B------:R-:W-:Y:S02]  /*2b30*/  IMNMX R5, R5, R34, PT ;  /* 0x0000002205057217 */ /* 0x000fe40003800200 */
[----:B-1----:R-:W-:Y:S01]  /*2b40*/  IADD3 R36, R20, -R36, RZ ;  /* 0x8000002414247210 */ /* 0x002fe20007ffe0ff */
[----:B------:R-:W-:Y:S05]  /*2b50*/  @P0 BRA `(.L_x_145) ;  /* 0x0000015000000947 */ /* 0x000fea0003800000 */
[----:B--2-4-:R-:W-:Y:S01]  /*2b60*/  IADD3 R6, R6, c[0x0][0x1d0], RZ ;  /* 0x0000740006067a10 */ /* 0x014fe20007ffe0ff */
[----:B------:R-:W-:Y:S03]  /*2b70*/  BSSY B0, `(.L_x_146) ;  /* 0x000000f000007945 */ /* 0x000fe60003800000 */
[----:B------:R-:W-:-:S04]  /*2b80*/  IADD3 R6, R6, -c[0x0][0x168], RZ ;  /* 0x80005a0006067a10 */ /* 0x000fc80007ffe0ff */
[----:B------:R-:W-:-:S13]  /*2b90*/  ISETP.GT.AND P0, PT, R6, -0x1, PT ;  /* 0xffffffff0600780c */ /* 0x000fda0003f04270 */
[----:B------:R-:W-:Y:S05]  /*2ba0*/  @P0 BRA `(.L_x_147) ;  /* 0x0000007000000947 */ /* 0x000fea0003800000 */
[----:B------:R-:W-:Y:S01]  /*2bb0*/  IMAD.MOV.U32 R7, RZ, RZ, c[0x0][0x32c] ;  /* 0x0000cb00ff077624 */ /* 0x000fe200078e00ff */
[----:B------:R-:W-:-:S04]  /*2bc0*/  LOP3.LUT R6, RZ, R6, RZ, 0x33, !PT ;  /* 0x00000006ff067212 */ /* 0x000fc800078e33ff */
[----:B------:R-:W-:-:S13]  /*2bd0*/  ISETP.NE.AND P0, PT, R7, 0x1, PT ;  /* 0x000000010700780c */ /* 0x000fda0003f05270 */
[----:B------:R-:W-:-:S05]  /*2be0*/  @P0 IMAD.HI.U32 R7, R6, c[0x0][0x330], RZ ;  /* 0x0000cc0006070a27 */ /* 0x000fca00078e00ff */
[----:B------:R-:W-:-:S04]  /*2bf0*/  @P0 SHF.R.U32.HI R6, RZ, c[0x0][0x334], R7 ;  /* 0x0000cd00ff060a19 */ /* 0x000fc80000011607 */
[----:B------:R-:W-:Y:S01]  /*2c00*/  LOP3.LUT R6, RZ, R6, RZ, 0x33, !PT ;  /* 0x00000006ff067212 */ /* 0x000fe200078e33ff */
[----:B------:R-:W-:Y:S05]  /*2c10*/  BRA `(.L_x_148) ;  /* 0x0000004000007947 */ /* 0x000fea0003800000 */
.L_x_147:
[----:B------:R-:W-:-:S04]  /*2c20*/  MOV R7, c[0x0][0x32c] ;  /* 0x0000cb0000077a02 */ /* 0x000fc80000000f00 */
[----:B------:R-:W-:-:S13]  /*2c30*/  ISETP.NE.AND P0, PT, R7, 0x1, PT ;  /* 0x000000010700780c */ /* 0x000fda0003f05270 */
[----:B------:R-:W-:-:S05]  /*2c40*/  @P0 IMAD.HI.U32 R7, R6, c[0x0][0x330], RZ ;  /* 0x0000cc0006070a27 */ /* 0x000fca00078e00ff */
[----:B------:R-:W-:Y:S02]  /*2c50*/  @P0 SHF.R.U32.HI R6, RZ, c[0x0][0x334], R7 ;  /* 0x0000cd00ff060a19 */ /* 0x000fe40000011607 */
.L_x_148:
[----:B------:R-:W-:Y:S05]  /*2c60*/  BSYNC B0 ;  /* 0x0000000000007941 */ /* 0x000fea0003800000 */
.L_x_146:
[----:B------:R-:W-:-:S05]  /*2c70*/  IMAD R6, R6, c[0x0][0x32c], R36 ;  /* 0x0000cb0006067a24 */ /* 0x000fca00078e0224 */
[----:B------:R-:W-:Y:S02]  /*2c80*/  IADD3 R7, R6, c[0x0][0x32c], RZ ;  /* 0x0000cb0006077a10 */ /* 0x000fe40007ffe0ff */
[----:B------:R-:W-:Y:S02]  /*2c90*/  IMNMX R4, R4, R6, !PT ;  /* 0x0000000604047217 */ /* 0x000fe40007800200 */
[----:B------:R-:W-:Y:S02]  /*2ca0*/  IMNMX R5, R5, R7, PT ;  /* 0x0000000705057217 */ /* 0x000fe40003800200 */
.L_x_145:
[C---:B--2-4-:R-:W-:Y:S01]  /*2cb0*/  ISETP.GE.AND P0, PT, R20.reuse, 0x9, PT ;  /* 0x000000091400780c */ /* 0x054fe20003f06270 */
[----:B------:R-:W1:Y:S01]  /*2cc0*/  SHFL.IDX PT, R6, R24, 0x1, 0x1c1f ;  /* 0x003c1f0018067f89 */ /* 0x000e6200000e0000 */
[----:B------:R-:W-:Y:S02]  /*2cd0*/  ISETP.GE.AND P1, PT, R20, 0x2, PT ;  /* 0x000000021400780c */ /* 0x000fe40003f26270 */
[----:B------:R-:W-:Y:S02]  /*2ce0*/  P2R R54, PR, RZ, 0x1 ;  /* 0x00000001ff367803 */ /* 0x000fe40000000000 */
[----:B------:R-:W-:-:S02]  /*2cf0*/  ISETP.GT.AND P0, PT, R4, 0x8, !P0 ;  /* 0x000000080400780c */ /* 0x000fc40004704270 */
[----:B------:R-:W-:Y:S02]  /*2d00*/  P2R R55, PR, RZ, 0x2 ;  /* 0x00000002ff377803 */ /* 0x000fe40000000000 */
[----:B------:R-:W-:Y:S02]  /*2d10*/  ISETP.LT.OR P0, PT, R5, 0x9, P0 ;  /* 0x000000090500780c */ /* 0x000fe40000701670 */
[----:B------:R-:W-:Y:S02]  /*2d20*/  ISETP.GT.AND P1, PT, R4, 0x1, !P1 ;  /* 0x000000010400780c */ /* 0x000fe40004f24270 */
[----:B------:R-:W-:Y:S02]  /*2d30*/  ISETP.GE.AND P2, PT, R20, 0x11, PT ;  /* 0x000000111400780c */ /* 0x000fe40003f46270 */
[----:B------:R-:W-:Y:S02]  /*2d40*/  FSEL R69, R31, -INF , !P0 ;  /* 0xff8000001f457808 */ /* 0x000fe40004000000 */
[----:B------:R-:W-:-:S02]  /*2d50*/  ISETP.LT.OR P1, PT, R5, 0x2, P1 ;  /* 0x000000020500780c */ /* 0x000fc40000f21670 */
[----:B------:R-:W-:Y:S02]  /*2d60*/  ISETP.GT.AND P0, PT, R4, 0x10, !P2 ;  /* 0x000000100400780c */ /* 0x000fe40005704270 */
[----:B------:R-:W-:Y:S02]  /*2d70*/  ISETP.GE.AND P3, PT, R20, 0xa, PT ;  /* 0x0000000a1400780c */ /* 0x000fe40003f66270 */
[----:B------:R-:W-:Y:S02]  /*2d80*/  FSEL R61, R32, -INF , !P1 ;  /* 0xff800000203d7808 */ /* 0x000fe40004800000 */
[----:B------:R-:W-:Y:S02]  /*2d90*/  P2R R52, PR, RZ, 0x4 ;  /* 0x00000004ff347803 */ /* 0x000fe40000000000 */
[----:B------:R-:W-:Y:S02]  /*2da0*/  ISETP.LT.OR P0, PT, R5, 0x11, P0 ;  /* 0x000000110500780c */ /* 0x000fe40000701670 */
[----:B------:R-:W-:-:S02]  /*2db0*/  ISETP.GT.AND P1, PT, R4, 0x9, !P3 ;  /* 0x000000090400780c */ /* 0x000fc40005f24270 */
[----:B------:R-:W-:Y:S02]  /*2dc0*/  ISETP.GE.AND P2, PT, R20, 0x12, PT ;  /* 0x000000121400780c */ /* 0x000fe40003f46270 */
[----:B------:R-:W-:Y:S02]  /*2dd0*/  FSEL R76, R29, -INF , !P0 ;  /* 0xff8000001d4c7808 */ /* 0x000fe40004000000 */
[C---:B------:R-:W-:Y:S02]  /*2de0*/  ISETP.LT.OR P1, PT, R5.reuse, 0xa, P1 ;  /* 0x0000000a0500780c */ /* 0x040fe40000f21670 */
[----:B------:R-:W-:Y:S02]  /*2df0*/  ISETP.GT.AND P0, PT, R4, 0x11, !P2 ;  /* 0x000000110400780c */ /* 0x000fe40005704270 */
[----:B------:R-:W-:Y:S02]  /*2e00*/  FSEL R68, R30, -INF , !P1 ;  /* 0xff8000001e447808 */ /* 0x000fe40004800000 */
[----:B------:R-:W-:-:S02]  /*2e10*/  ISETP.LT.OR P0, PT, R5, 0x12, P0 ;  /* 0x000000120500780c */ /* 0x000fc40000701670 */
[----:B------:R-:W-:Y:S02]  /*2e20*/  ISETP.GE.AND P1, PT, R20, 0x19, PT ;  /* 0x000000191400780c */ /* 0x000fe40003f26270 */
[----:B------:R-:W-:Y:S02]  /*2e30*/  FSEL R77, R28, -INF , !P0 ;  /* 0xff8000001c4d7808 */ /* 0x000fe40004000000 */
[----:B------:R-:W-:Y:S02]  /*2e40*/  ISETP.GT.AND P0, PT, R4, 0x18, !P1 ;  /* 0x000000180400780c */ /* 0x000fe40004f04270 */
[----:B------:R-:W-:Y:S02]  /*2e50*/  P2R R50, PR, RZ, 0x2 ;  /* 0x00000002ff327803 */ /* 0x000fe40000000000 */
[----:B------:R-:W-:Y:S02]  /*2e60*/  ISETP.LT.OR P0, PT, R5, 0x19, P0 ;  /* 0x000000190500780c */ /* 0x000fe40000701670 */
[----:B------:R-:W-:-:S02]  /*2e70*/  ISETP.GE.AND P1, PT, R20, 0x1a, PT ;  /* 0x0000001a1400780c */ /* 0x000fc40003f26270 */
[----:B------:R-:W-:Y:S02]  /*2e80*/  FSEL R84, R27, -INF , !P0 ;  /* 0xff8000001b547808 */ /* 0x000fe40004000000 */
[----:B------:R-:W-:Y:S02]  /*2e90*/  ISETP.GT.AND P0, PT, R4, 0x19, !P1 ;  /* 0x000000190400780c */ /* 0x000fe40004f04270 */
[----:B------:R-:W-:Y:S02]  /*2ea0*/  P2R R49, PR, RZ, 0x2 ;  /* 0x00000002ff317803 */ /* 0x000fe40000000000 */
[----:B------:R-:W-:Y:S02]  /*2eb0*/  ISETP.LT.OR P0, PT, R5, 0x1a, P0 ;  /* 0x0000001a0500780c */ /* 0x000fe40000701670 */
[----:B------:R-:W-:Y:S02]  /*2ec0*/  ISETP.GE.AND P1, PT, R20, 0x21, PT ;  /* 0x000000211400780c */ /* 0x000fe40003f26270 */
[----:B------:R-:W-:-:S02]  /*2ed0*/  FSEL R85, R26, -INF , !P0 ;  /* 0xff8000001a557808 */ /* 0x000fc40004000000 */
[----:B------:R-:W-:Y:S02]  /*2ee0*/  ISETP.GT.AND P0, PT, R4, 0x20, !P1 ;  /* 0x000000200400780c */ /* 0x000fe40004f04270 */
[----:B------:R-:W-:Y:S02]  /*2ef0*/  P2R R48, PR, RZ, 0x2 ;  /* 0x00000002ff307803 */ /* 0x000fe40000000000 */
[----:B------:R-:W-:Y:S02]  /*2f00*/  ISETP.LT.OR P0, PT, R5, 0x21, P0 ;  /* 0x000000210500780c */ /* 0x000fe40000701670 */
[----:B------:R-:W-:Y:S02]  /*2f10*/  ISETP.GE.AND P1, PT, R20, 0x22, PT ;  /* 0x000000221400780c */ /* 0x000fe40003f26270 */
[----:B------:R-:W-:Y:S02]  /*2f20*/  FSEL R108, R25, -INF , !P0 ;  /* 0xff800000196c7808 */ /* 0x000fe40004000000 */
[----:B------:R-:W-:-:S02]  /*2f30*/  ISETP.GT.AND P0, PT, R4, 0x21, !P1 ;  /* 0x000000210400780c */ /* 0x000fc40004f04270 */
[----:B------:R-:W-:Y:S02]  /*2f40*/  P2R R47, PR, RZ, 0x2 ;  /* 0x00000002ff2f7803 */ /* 0x000fe40000000000 */
[----:B------:R-:W-:Y:S02]  /*2f50*/  ISETP.LT.OR P0, PT, R5, 0x22, P0 ;  /* 0x000000220500780c */ /* 0x000fe40000701670 */
[----:B------:R-:W-:Y:S02]  /*2f60*/  ISETP.GE.AND P1, PT, R20, 0x29, PT ;  /* 0x000000291400780c */ /* 0x000fe40003f26270 */
[----:B------:R-:W-:Y:S02]  /*2f70*/  FSEL R120, R23, -INF , !P0 ;  /* 0xff80000017787808 */ /* 0x000fe40004000000 */
[----:B------:R-:W-:Y:S02]  /*2f80*/  ISETP.GT.AND P0, PT, R4, 0x28, !P1 ;  /* 0x000000280400780c */ /* 0x000fe40004f04270 */
[----:B------:R-:W-:-:S02]  /*2f90*/  P2R R46, PR, RZ, 0x2 ;  /* 0x00000002ff2e7803 */ /* 0x000fc40000000000 */
[C---:B------:R-:W-:Y:S02]  /*2fa0*/  ISETP.LT.OR P0, PT, R5.reuse, 0x29, P0 ;  /* 0x000000290500780c */ /* 0x040fe40000701670 */
[----:B------:R-:W-:Y:S02]  /*2fb0*/  ISETP.GE.AND P1, PT, R20, 0x2a, PT ;  /* 0x0000002a1400780c */ /* 0x000fe40003f26270 */
[----:B------:R-:W-:Y:S02]  /*2fc0*/  FSEL R121, R22, -INF , !P0 ;  /* 0xff80000016797808 */ /* 0x000fe40004000000 */
[----:B------:R-:W-:Y:S02]  /*2fd0*/  ISETP.GT.AND P0, PT, R4, 0x29, !P1 ;  /* 0x000000290400780c */ /* 0x000fe40004f04270 */
[----:B------:R-:W-:Y:S02]  /*2fe0*/  P2R R45, PR, RZ, 0x2 ;  /* 0x00000002ff2d7803 */ /* 0x000fe40000000000 */
        /* <DEDUP_REMOVED lines=14> */
[----:B------:R-:W-:Y:S02]  /*30d0*/  ISETP.GE.AND P5, PT, R20, 0x3a, PT ;  /* 0x0000003a1400780c */ /* 0x000fe40003fa6270 */
[----:B------:R-:W-:Y:S02]  /*30e0*/  ISETP.LT.OR P0, PT, R5, 0x39, P0 ;  /* 0x000000390500780c */ /* 0x000fe40000701670 */
[----:B------:R-:W-:Y:S02]  /*30f0*/  P2R R53, PR, RZ, 0x8 ;  /* 0x00000008ff357803 */ /* 0x000fe40000000000 */
[----:B------:R-:W-:Y:S02]  /*3100*/  FSEL R146, R18, -INF , !P0 ;  /* 0xff80000012927808 */ /* 0x000fe40004000000 */
[----:B------:R-:W-:-:S02]  /*3110*/  ISETP.GT.AND P0, PT, R4, 0x39, !P5 ;  /* 0x000000390400780c */ /* 0x000fc40006f04270 */
[----:B------:R-:W-:Y:S02]  /*3120*/  ISETP.GE.AND P3, PT, R20, 0x41, PT ;  /* 0x000000411400780c */ /* 0x000fe40003f66270 */
[----:B------:R-:W-:Y:S02]  /*3130*/  ISETP.LT.OR P0, PT, R5, 0x3a, P0 ;  /* 0x0000003a0500780c */ /* 0x000fe40000701670 */
[----:B------:R-:W-:Y:S02]  /*3140*/  P2R R51, PR, RZ, 0x4 ;  /* 0x00000004ff337803 */ /* 0x000fe40000000000 */
[----:B------:R-:W-:Y:S02]  /*3150*/  FSEL R147, R17, -INF , !P0 ;  /* 0xff80000011937808 */ /* 0x000fe40004000000 */
[----:B------:R-:W-:Y:S02]  /*3160*/  ISETP.GT.AND P0, PT, R4, 0x40, !P3 ;  /* 0x000000400400780c */ /* 0x000fe40005f04270 */
[----:B------:R-:W-:-:S02]  /*3170*/  ISETP.GE.AND P2, PT, R20, 0x42, PT ;  /* 0x000000421400780c */ /* 0x000fc40003f46270 */
[C---:B------:R-:W-:Y:S02]  /*3180*/  ISETP.LT.OR P0, PT, R5.reuse, 0x41, P0 ;  /* 0x000000410500780c */ /* 0x040fe40000701670 */
[----:B------:R-:W-:Y:S02]  /*3190*/  P2R R42, PR, RZ, 0x2 ;  /* 0x00000002ff2a7803 */ /* 0x000fe40000000000 */
[----:B------:R-:W-:Y:S02]  /*31a0*/  FSEL R207, R16, -INF , !P0 ;  /* 0xff80000010cf7808 */ /* 0x000fe40004000000 */
[----:B------:R-:W-:Y:S02]  /*31b0*/  ISETP.GT.AND P0, PT, R4, 0x41, !P2 ;  /* 0x000000410400780c */ /* 0x000fe40005704270 */
[----:B------:R-:W-:Y:S02]  /*31c0*/  ISETP.GE.AND P1, PT, R20, 0x49, PT ;  /* 0x000000491400780c */ /* 0x000fe40003f26270 */
[----:B------:R-:W-:-:S02]  /*31d0*/  ISETP.LT.OR P0, PT, R5, 0x42, P0 ;  /* 0x000000420500780c */ /* 0x000fc40000701670 */
[----:B------:R-:W-:Y:S02]  /*31e0*/  P2R R41, PR, RZ, 0x2 ;  /* 0x00000002ff297803 */ /* 0x000fe40000000000 */
[----:B------:R-:W-:Y:S02]  /*31f0*/  FSEL R228, R15, -INF , !P0 ;  /* 0xff8000000fe47808 */ /* 0x000fe40004000000 */
[----:B------:R-:W-:Y:S02]  /*3200*/  ISETP.GT.AND P0, PT, R4, 0x48, !P1 ;  /* 0x000000480400780c */ /* 0x000fe40004f04270 */
[----:B------:R-:W-:Y:S02]  /*3210*/  ISETP.GE.AND P1, PT, R20, 0x4a, PT ;  /* 0x0000004a1400780c */ /* 0x000fe40003f26270 */
[----:B------:R-:W-:Y:S02]  /*3220*/  ISETP.LT.OR P0, PT, R5, 0x49, P0 ;  /* 0x000000490500780c */ /* 0x000fe40000701670 */
[----:B------:R-:W-:-:S02]  /*3230*/  P2R R40, PR, RZ, 0x2 ;  /* 0x00000002ff287803 */ /* 0x000fc40000000000 */
[----:B------:R-:W-:Y:S02]  /*3240*/  FSEL R226, R14, -INF , !P0 ;  /* 0xff8000000ee27808 */ /* 0x000fe40004000000 */
[----:B------:R-:W-:Y:S02]  /*3250*/  ISETP.GT.AND P0, PT, R4, 0x49, !P1 ;  /* 0x000000490400780c */ /* 0x000fe40004f04270 */
[----:B------:R-:W-:Y:S02]  /*3260*/  ISETP.GE.AND P1, PT, R20, 0x51, PT ;  /* 0x000000511400780c */ /* 0x000fe40003f26270 */
[----:B------:R-:W-:Y:S02]  /*3270*/  ISETP.LT.OR P0, PT, R5, 0x4a, P0 ;  /* 0x0000004a0500780c */ /* 0x000fe40000701670 */
[----:B------:R-:W-:Y:S02]  /*3280*/  P2R R39, PR, RZ, 0x2 ;  /* 0x00000002ff277803 */ /* 0x000fe40000000000 */
[----:B------:R-:W-:-:S02]  /*3290*/  FSEL R229, R13, -INF , !P0 ;  /* 0xff8000000de57808 */ /* 0x000fc40004000000 */
[----:B------:R-:W-:Y:S02]  /*32a0*/  ISETP.GT.AND P0, PT, R4, 0x50, !P1 ;  /* 0x000000500400780c */ /* 0x000fe40004f04270 */
[C---:B------:R-:W-:Y:S02]  /*32b0*/  ISETP.GE.AND P1, PT, R20.reuse, 0x52, PT ;  /* 0x000000521400780c */ /* 0x040fe40003f26270 */
        /* <DEDUP_REMOVED lines=8> */
[----:B------:R-:W-:-:S04]  /*3340*/  ISETP.GT.AND P0, PT, R4, 0x58, !P4 ;  /* 0x000000580400780c */ /* 0x000fc80006704270 */
[----:B------:R-:W-:-:S04]  /*3350*/  ISETP.LT.OR P0, PT, R5, 0x59, P0 ;  /* 0x000000590500780c */ /* 0x000fc80000701670 */
[----:B------:R-:W-:Y:S02]  /*3360*/  FSEL R238, R10, -INF , !P0 ;  /* 0xff8000000aee7808 */ /* 0x000fe40004000000 */
[----:B------:R-:W-:-:S04]  /*3370*/  ISETP.GT.AND P0, PT, R4, RZ, !P1 ;  /* 0x000000ff0400720c */ /* 0x000fc80004f04270 */
[----:B------:R-:W-:-:S04]  /*3380*/  ISETP.LT.OR P0, PT, R5, 0x1, P0 ;  /* 0x000000010500780c */ /* 0x000fc80000701670 */
[----:B------:R-:W-:Y:S02]  /*3390*/  FSEL R60, R37, -INF , !P0 ;  /* 0xff800000253c7808 */ /* 0x000fe40004000000 */
[----:B------:R-:W-:-:S04]  /*33a0*/  ISETP.GE.AND P0, PT, R20, 0x5a, PT ;  /* 0x0000005a1400780c */ /* 0x000fc80003f06270 */
[----:B------:R-:W-:Y:S02]  /*33b0*/  P2R R37, PR, RZ, 0x1 ;  /* 0x00000001ff257803 */ /* 0x000fe40000000000 */
[----:B------:R-:W-:Y:S01]  /*33c0*/  ISETP.GT.AND P0, PT, R4, 0x59, !P0 ;  /* 0x000000590400780c */ /* 0x000fe20004704270 */
[----:B------:R-:W-:-:S03]  /*33d0*/  FMUL.FTZ R4, R59, c[0x0][0x320] ;  /* 0x0000c8003b047a20 */ /* 0x000fc60000410000 */
[----:B------:R-:W-:Y:S01]  /*33e0*/  ISETP.LT.OR P0, PT, R5, 0x5a, P0 ;  /* 0x0000005a0500780c */ /* 0x000fe20000701670 */
[----:B------:R2:W3:Y:S01]  /*33f0*/  MUFU.TANH R32, R4 ;  /* 0x0000000400207308 */ /* 0x0004e20000002400 */
[----:B------:R-:W-:Y:S02]  /*3400*/  FMUL.FTZ R5, R103, c[0x0][0x320] ;  /* 0x0000c80067057a20 */ /* 0x000fe40000410000 */
[----:B------:R-:W-:Y:S02]  /*3410*/  FSEL R240, R9, -INF , !P0 ;  /* 0xff80000009f07808 */ /* 0x000fe40004000000 */
[----:B------:R-:W-:-:S03]  /*3420*/  PLOP3.LUT P0, PT, PT, PT, UP1, 0x40, 0x0 ;  /* 0x000000000000781c */ /* 0x000fc60003f0e818 */
[----:B------:R1:W4:Y:S01]  /*3430*/  MUFU.TANH R12, R5 ;  /* 0x00000005000c7308 */ /* 0x0003220000002400 */
[----:B--2---:R-:W-:-:S07]  /*3440*/  FMUL.FTZ R4, R82, c[0x0][0x320] ;  /* 0x0000c80052047a20 */ /* 0x004fce0000410000 */
[----:B------:R2:W2:Y:S01]  /*3450*/  MUFU.TANH R31, R4 ;  /* 0x00000004001f7308 */ /* 0x0004a20000002400 */
[----:B-1----:R-:W-:-:S05]  /*3460*/  IMAD.IADD R5, R33, 0x1, R6 ;  /* 0x0000000121057824 */ /* 0x002fca00078e0206 */
[----:B------:R-:W-:Y:S01]  /*3470*/  IMNMX R5, R5, R34, PT ;  /* 0x0000002205057217 */ /* 0x000fe20003800200 */
[----:B--2---:R-:W-:-:S04]  /*3480*/  FMUL.FTZ R4, R83, c[0x0][0x320] ;  /* 0x0000c80053047a20 */ /* 0x004fc80000410000 */
[----:B------:R1:W2:Y:S02]  /*3490*/  MUFU.TANH R30, R4 ;  /* 0x00000004001e7308 */ /* 0x0002a40000002400 */
        /* <DEDUP_REMOVED lines=40> */
[----:B-1----:R-:W-:Y:S01]  /*3720*/  IMAD.IADD R4, R35, 0x1, R6 ;  /* 0x0000000123047824 */ /* 0x002fe200078e0206 */
[----:B------:R-:W-:Y:S05]  /*3730*/  @P0 BRA `(.L_x_149) ;  /* 0x0000015000000947 */ /* 0x000fea0003800000 */
[----:B--234-:R-:W-:Y:S01]  /*3740*/  IADD3 R6, R6, c[0x0][0x1d0], RZ ;  /* 0x0000740006067a10 */ /* 0x01cfe20007ffe0ff */
        /* <DEDUP_REMOVED lines=11> */
.L_x_151:
[----:B------:R-:W-:-:S04]  /*3800*/  MOV R7, c[0x0][0x32c] ;  /* 0x0000cb0000077a02 */ /* 0x000fc80000000f00 */
[----:B------:R-:W-:-:S13]  /*3810*/  ISETP.NE.AND P0, PT, R7, 0x1, PT ;  /* 0x000000010700780c */ /* 0x000fda0003f05270 */
[----:B------:R-:W-:-:S05]  /*3820*/  @P0 IMAD.HI.U32 R7, R6, c[0x0][0x330], RZ ;  /* 0x0000cc0006070a27 */ /* 0x000fca00078e00ff */
[----:B------:R-:W-:Y:S02]  /*3830*/  @P0 SHF.R.U32.HI R6, RZ, c[0x0][0x334], R7 ;  /* 0x0000cd00ff060a19 */ /* 0x000fe40000011607 */
.L_x_152:
[----:B------:R-:W-:Y:S05]  /*3840*/  BSYNC B0 ;  /* 0x0000000000007941 */ /* 0x000fea0003800000 */
.L_x_150:
[----:B------:R-:W-:-:S05]  /*3850*/  IMAD R6, R6, c[0x0][0x32c], R36 ;  /* 0x0000cb0006067a24 */ /* 0x000fca00078e0224 */
[----:B------:R-:W-:Y:S02]  /*3860*/  IADD3 R7, R6, c[0x0][0x32c], RZ ;  /* 0x0000cb0006077a10 */ /* 0x000fe40007ffe0ff */
[----:B------:R-:W-:Y:S02]  /*3870*/  IMNMX R4, R4, R6, !PT ;  /* 0x0000000604047217 */ /* 0x000fe40007800200 */
[----:B------:R-:W-:Y:S02]  /*3880*/  IMNMX R5, R5, R7, PT ;  /* 0x0000000705057217 */ /* 0x000fe40003800200 */
.L_x_149:
[----:B--234-:R-:W-:Y:S01]  /*3890*/  ISETP.NE.AND P0, PT, R55, RZ, PT ;  /* 0x000000ff3700720c */ /* 0x01cfe20003f05270 */
[----:B------:R-:W1:Y:S03]  /*38a0*/  SHFL.IDX PT, R6, R24, 0x2, 0x1c1f ;  /* 0x005c1f0018067f89 */ /* 0x000e6600000e0000 */
[----:B------:R-:W-:-:S04]  /*38b0*/  ISETP.GT.AND P0, PT, R4, 0x1, !P0 ;  /* 0x000000010400780c */ /* 0x000fc80004704270 */
[----:B------:R-:W-:-:S04]  /*38c0*/  ISETP.LT.OR P0, PT, R5, 0x2, P0 ;  /* 0x000000020500780c */ /* 0x000fc80000701670 */
[----:B------:R-:W-:Y:S02]  /*38d0*/  FSEL R57, R16, -INF , !P0 ;  /* 0xff80000010397808 */ /* 0x000fe40004000000 */
[----:B------:R-:W-:-:S04]  /*38e0*/  ISETP.NE.AND P0, PT, R54, RZ, PT ;  /* 0x000000ff3600720c */ /* 0x000fc80003f05270 */
        /* <DEDUP_REMOVED lines=79> */
[----:B------:R-:W-:-:S04]  /*3de0*/  ISETP.GT.AND P0, PT, R4, RZ, !P1 ;  /* 0x000000ff0400720c */ /* 0x000fc80004f04270 */
[----:B------:R-:W-:-:S04]  /*3df0*/  ISETP.LT.OR P0, PT, R5, 0x1, P0 ;  /* 0x000000010500780c */ /* 0x000fc80000701670 */
[----:B------:R-:W-:Y:S02]  /*3e00*/  FSEL R56, R27, -INF , !P0 ;  /* 0xff8000001b387808 */ /* 0x000fe40004000000 */
[----:B------:R-:W-:-:S04]  /*3e10*/  ISETP.NE.AND P0, PT, R37, RZ, PT ;  /* 0x000000ff2500720c */ /* 0x000fc80003f05270 */
        /* <DEDUP_REMOVED lines=68> */
.L_x_155:
[----:B------:R-:W-:-:S04]  /*4260*/  MOV R7, c[0x0][0x32c] ;  /* 0x0000cb0000077a02 */ /* 0x000fc80000000f00 */
[----:B------:R-:W-:-:S13]  /*4270*/  ISETP.NE.AND P0, PT, R7, 0x1, PT ;  /* 0x000000010700780c */ /* 0x000fda0003f05270 */
[----:B------:R-:W-:-:S05]  /*4280*/  @P0 IMAD.HI.U32 R7, R6, c[0x0][0x330], RZ ;  /* 0x0000cc0006070a27 */ /* 0x000fca00078e00ff */
[----:B------:R-:W-:Y:S02]  /*4290*/  @P0 SHF.R.U32.HI R6, RZ, c[0x0][0x334], R7 ;  /* 0x0000cd00ff060a19 */ /* 0x000fe40000011607 */
.L_x_156:
[----:B------:R-:W-:Y:S05]  /*42a0*/  BSYNC B0 ;  /* 0x0000000000007941 */ /* 0x000fea0003800000 */
.L_x_154:
[----:B------:R-:W-:-:S05]  /*42b0*/  IMAD R6, R6, c[0x0][0x32c], R36 ;  /* 0x0000cb0006067a24 */ /* 0x000fca00078e0224 */
[----:B------:R-:W-:Y:S02]  /*42c0*/  IADD3 R7, R6, c[0x0][0x32c], RZ ;  /* 0x0000cb0006077a10 */ /* 0x000fe40007ffe0ff */
[----:B------:R-:W-:Y:S02]  /*42d0*/  IMNMX R4, R4, R6, !PT ;  /* 0x0000000604047217 */ /* 0x000fe40007800200 */
[----:B------:R-:W-:Y:S02]  /*42e0*/  IMNMX R5, R5, R7, PT ;  /* 0x0000000705057217 */ /* 0x000fe40003800200 */
.L_x_153:
        /* <DEDUP_REMOVED lines=93> */
[----:B-1----:R-:W-:Y:S02]  /*48c0*/  IMAD.IADD R5, R33, 0x1, R6 ;  /* 0x0000000121057824 */ /* 0x002fe400078e0206 */
[----:B------:R-:W-:Y:S02]  /*48d0*/  FSEL R239, R8, -INF , !P0 ;  /* 0xff80000008ef7808 */ /* 0x000fe40004000000 */
[----:B------:R-:W-:Y:S02]  /*48e0*/  PLOP3.LUT P0, PT, PT, PT, UP1, 0x40, 0x0 ;  /* 0x000000000000781c */ /* 0x000fe40003f0e818 */
[----:B------:R-:W-:Y:S01]  /*48f0*/  IMNMX R5, R5, R34, PT ;  /* 0x0000002205057217 */ /* 0x000fe20003800200 */
[----:B--2---:R-:W-:-:S04]  /*4900*/  FMUL.FTZ R4, R151, c[0x0][0x320] ;  /* 0x0000c80097047a20 */ /* 0x004fc80000410000 */
[----:B------:R1:W2:Y:S02]  /*4910*/  MUFU.TANH R25, R4 ;  /* 0x0000000400197308 */ /* 0x0002a40000002400 */
[----:B-1----:R-:W-:-:S06]  /*4920*/  FMUL.FTZ R4, R150, c[0x0][0x320] ;  /* 0x0000c80096047a20 */ /* 0x002fcc0000410000 */
[----:B------:R1:W4:Y:S02]  /*4930*/  MUFU.TANH R23, R4 ;  /* 0x0000000400177308 */ /* 0x0003240000002400 */
        /* <DEDUP_REMOVED lines=56> */
.L_x_159:
[----:B------:R-:W-:-:S04]  /*4cc0*/  MOV R7, c[0x0][0x32c] ;  /* 0x0000cb0000077a02 */ /* 0x000fc80000000f00 */
[----:B------:R-:W-:-:S13]  /*4cd0*/  ISETP.NE.AND P0, PT, R7, 0x1, PT ;  /* 0x000000010700780c */ /* 0x000fda0003f05270 */
[----:B------:R-:W-:-:S05]  /*4ce0*/  @P0 IMAD.HI.U32 R7, R6, c[0x0][0x330], RZ ;  /* 0x0000cc0006070a27 */ /* 0x000fca00078e00ff */
[----:B------:R-:W-:Y:S02]  /*4cf0*/  @P0 SHF.R.U32.HI R6, RZ, c[0x0][0x334], R7 ;  /* 0x0000cd00ff060a19 */ /* 0x000fe40000011607 */
.L_x_160:
[----:B------:R-:W-:Y:S05]  /*4d00*/  BSYNC B0 ;  /* 0x0000000000007941 */ /* 0x000fea0003800000 */
.L_x_158:
[----:B------:R-:W-:-:S05]  /*4d10*/  IMAD R6, R6, c[0x0][0x32c], R36 ;  /* 0x0000cb0006067a24 */ /* 0x000fca00078e0224 */
[----:B------:R-:W-:Y:S02]  /*4d20*/  IADD3 R7, R6, c[0x0][0x32c], RZ ;  /* 0x0000cb0006077a10 */ /* 0x000fe40007ffe0ff */
[----:B------:R-:W-:Y:S02]  /*4d30*/  IMNMX R4, R4, R6, !PT ;  /* 0x0000000604047217 */ /* 0x000fe40007800200 */
[----:B------:R-:W-:Y:S02]  /*4d40*/  IMNMX R5, R5, R7, PT ;  /* 0x0000000705057217 */ /* 0x000fe40003800200 */
.L_x_157:
[----:B--234-:R-:W-:Y:S01]  /*4d50*/  ISETP.NE.AND P0, PT, R55, RZ, PT ;  /* 0x000000ff3700720c */ /* 0x01cfe20003f05270 */
[----:B------:R-:W-:Y:S01]  /*4d60*/  IMAD.SHL.U32 R209, R0, 0x2, RZ ;  /* 0x0000000200d17824 */ /* 0x000fe200078e00ff */
[----:B------:R-:W-:Y:S01]  /*4d70*/  FMNMX.FTZ R72, R60, R61, !PT ;  /* 0x0000003d3c487209 */ /* 0x000fe20007810000 */
[----:B------:R-:W-:Y:S01]  /*4d80*/  STL [R1+0x50], R216 ;  /* 0x000050d801007387 */ /* 0x000fe20000100800 */
[----:B------:R-:W-:Y:S01]  /*4d90*/  ISETP.GT.AND P0, PT, R4, 0x1, !P0 ;  /* 0x000000010400780c */ /* 0x000fe20004704270 */
[--C-:B------:R-:W-:Y:S01]  /*4da0*/  IMAD R210, R3, 0x2, R209.reuse ;  /* 0x0000000203d27824 */ /* 0x100fe200078e02d1 */
[----:B------:R-:W-:Y:S01]  /*4db0*/  FMNMX.FTZ R72, R69, R72, !PT ;  /* 0x0000004845487209 */ /* 0x000fe20007810000 */
[----:B------:R-:W-:Y:S01]  /*4dc0*/  IMAD R212, R2, 0x2, R209 ;  /* 0x0000000202d47824 */ /* 0x000fe200078e02d1 */
[----:B------:R-:W-:Y:S01]  /*4dd0*/  ISETP.LT.OR P0, PT, R5, 0x2, P0 ;  /* 0x000000020500780c */ /* 0x000fe20000701670 */
[----:B------:R-:W-:Y:S01]  /*4de0*/  STL [R1+0x4c], R215 ;  /* 0x00004cd701007387 */ /* 0x000fe20000100800 */
[----:B------:R-:W-:Y:S01]  /*4df0*/  FMNMX.FTZ R72, R68, R72, !PT ;  /* 0x0000004844487209 */ /* 0x000fe20007810000 */
[----:B------:R-:W-:Y:S01]  /*4e00*/  ULDC.64 UR4, c[0x0][0x2c8] ;  /* 0x0000b20000047ab9 */ /* 0x000fe20000000a00 */
[----:B------:R-:W-:Y:S01]  /*4e10*/  FSEL R74, R14, -INF , !P0 ;  /* 0xff8000000e4a7808 */ /* 0x000fe20004000000 */
[----:B------:R-:W-:Y:S01]  /*4e20*/  STL [R1+0x48], R214 ;  /* 0x000048d601007387 */ /* 0x000fe20000100800 */
[----:B------:R-:W-:-:S02]  /*4e30*/  ISETP.NE.AND P0, PT, R54, RZ, PT ;  /* 0x000000ff3600720c */ /* 0x000fc40003f05270 */
[----:B------:R-:W-:Y:S01]  /*4e40*/  P2R R123, PR, RZ, 0x40 ;  /* 0x00000040ff7b7803 */ /* 0x000fe20000000000 */
[----:B------:R-:W-:Y:S01]  /*4e50*/  LDSM.16.MT88.4 R80, [R212+0x100] ;  /* 0x00010000d450783b */ /* 0x000fe20000004200 */
[----:B------:R-:W-:Y:S02]  /*4e60*/  ISETP.GT.AND P0, PT, R4, 0x8, !P0 ;  /* 0x000000080400780c */ /* 0x000fe40004704270 */
[----:B------:R-:W-:Y:S01]  /*4e70*/  FMNMX.FTZ R72, R76, R72, !PT ;  /* 0x000000484c487209 */ /* 0x000fe20007810000 */
[----:B------:R-:W-:Y:S01]  /*4e80*/  LDSM.16.MT88.4 R88, [R210+0x100] ;  /* 0x00010000d258783b */ /* 0x000fe20000004200 */
[----:B------:R-:W-:Y:S02]  /*4e90*/  ISETP.LT.OR P0, PT, R5, 0x9, P0 ;  /* 0x000000090500780c */ /* 0x000fe40000701670 */
[----:B------:R-:W-:Y:S01]  /*4ea0*/  ISETP.NE.AND P6, PT, R53, RZ, PT ;  /* 0x000000ff3500720c */ /* 0x000fe20003fc5270 */
[----:B------:R-:W-:Y:S01]  /*4eb0*/  LDSM.16.MT88.4 R104, [R209+0x900] ;  /* 0x00090000d168783b */ /* 0x000fe20000004200 */
[----:B------:R-:W-:-:S02]  /*4ec0*/  FSEL R112, R17, -INF , !P0 ;  /* 0xff80000011707808 */ /* 0x000fc40004000000 */
[----:B------:R-:W-:Y:S01]  /*4ed0*/  FMNMX.FTZ R72, R77, R72, !PT ;  /* 0x000000484d487209 */ /* 0x000fe20007810000 */
[----:B------:R-:W-:Y:S01]  /*4ee0*/  LDSM.16.MT88.4 R100, [R212+0x900] ;  /* 0x00090000d464783b */ /* 0x000fe20000004200 */
[----:B------:R-:W-:Y:S02]  /*4ef0*/  ISETP.GT.AND P0, PT, R4, 0x9, !P6 ;  /* 0x000000090400780c */ /* 0x000fe40007704270 */
[----:B------:R-:W-:Y:S01]  /*4f00*/  FMNMX.FTZ R72, R84, R72, !PT ;  /* 0x0000004854487209 */ /* 0x000fe20007810000 */
[----:B------:R-:W-:Y:S01]  /*4f10*/  LDSM.16.MT88.4 R96, [R210+0x900] ;  /* 0x00090000d260783b */ /* 0x000fe20000004200 */
[----:B------:R-:W-:Y:S02]  /*4f20*/  ISETP.LT.OR P0, PT, R5, 0xa, P0 ;  /* 0x0000000a0500780c */ /* 0x000fe40000701670 */
[----:B------:R-:W-:Y:S01]  /*4f30*/  FMNMX.FTZ R72, R85, R72, !PT ;  /* 0x0000004855487209 */ /* 0x000fe20007810000 */
[----:B------:R-:W-:Y:S01]  /*4f40*/  STL [R1+0x44], R213 ;  /* 0x000044d501007387 */ /* 0x000fe20000100800 */
[----:B------:R-:W-:-:S02]  /*4f50*/  FSEL R75, R16, -INF , !P0 ;  /* 0xff800000104b7808 */ /* 0x000fc40004000000 */
[----:B------:R-:W-:Y:S01]  /*4f60*/  ISETP.NE.AND P0, PT, R52, RZ, PT ;  /* 0x000000ff3400720c */ /* 0x000fe20003f05270 */
[----:B------:R-:W-:Y:S01]  /*4f70*/  STL [R1+0x40], R208 ;  /* 0x000040d001007387 */ /* 0x000fe20000100800 */
[----:B------:R-:W-:Y:S02]  /*4f80*/  FMNMX.FTZ R72, R108, R72, !PT ;  /* 0x000000486c487209 */ /* 0x000fe40007810000 */
[----:B------:R-:W-:Y:S01]  /*4f90*/  ISETP.GT.AND P0, PT, R4, 0x10, !P0 ;  /* 0x000000100400780c */ /* 0x000fe20004704270 */
[----:B------:R-:W-:Y:S01]  /*4fa0*/  LDSM.16.MT88.4 R160, [R212+0x1900] ;  /* 0x00190000d4a0783b */ /* 0x000fe20000004200 */
[----:B------:R-:W-:Y:S02]  /*4fb0*/  FMNMX.FTZ R72, R120, R72, !PT ;  /* 0x0000004878487209 */ /* 0x000fe40007810000 */
[----:B------:R-:W-:Y:S02]  /*4fc0*/  ISETP.LT.OR P0, PT, R5, 0x11, P0 ;  /* 0x000000110500780c */ /* 0x000fe40000701670 */
[----:B------:R-:W-:-:S02]  /*4fd0*/  FMNMX.FTZ R72, R121, R72, !PT ;  /* 0x0000004879487209 */ /* 0x000fc40007810000 */
[----:B------:R-:W-:Y:S02]  /*4fe0*/  FSEL R113, R8, -INF , !P0 ;  /* 0xff80000008717808 */ /* 0x000fe40004000000 */
[----:B------:R-:W-:Y:S02]  /*4ff0*/  ISETP.NE.AND P0, PT, R51, RZ, PT ;  /* 0x000000ff3300720c */ /* 0x000fe40003f05270 */
[----:B------:R-:W-:Y:S02]  /*5000*/  FMNMX.FTZ R72, R124, R72, !PT ;  /* 0x000000487c487209 */ /* 0x000fe40007810000 */
[----:B------:R-:W-:Y:S02]  /*5010*/  ISETP.GT.AND P0, PT, R4, 0x11, !P0 ;  /* 0x000000110400780c */ /* 0x000fe40004704270 */
[----:B------:R-:W-:Y:S02]  /*5020*/  FMNMX.FTZ R72, R129, R72, !PT ;  /* 0x0000004881487209 */ /* 0x000fe40007810000 */
[----:B------:R-:W-:-:S02]  /*5030*/  ISETP.LT.OR P0, PT, R5, 0x12, P0 ;  /* 0x000000120500780c */ /* 0x000fc40000701670 */
[----:B------:R-:W-:Y:S02]  /*5040*/  FMNMX.FTZ R72, R137, R72, !PT ;  /* 0x0000004889487209 */ /* 0x000fe40007810000 */
[----:B------:R-:W-:Y:S02]  /*5050*/  FSEL R115, R20, -INF , !P0 ;  /* 0xff80000014737808 */ /* 0x000fe40004000000 */
[----:B------:R-:W-:Y:S02]  /*5060*/  ISETP.NE.AND P0, PT, R50, RZ, PT ;  /* 0x000000ff3200720c */ /* 0x000fe40003f05270 */
[----:B------:R-:W-:Y:S02]  /*5070*/  FMNMX.FTZ R72, R146, R72, !PT ;  /* 0x0000004892487209 */ /* 0x000fe40007810000 */
[----:B------:R-:W-:Y:S02]  /*5080*/  FMNMX.FTZ R71, R56, R57, !PT ;  /* 0x0000003938477209 */ /* 0x000fe40007810000 */
[----:B------:R-:W-:-:S02]  /*5090*/  ISETP.GT.AND P0, PT, R4, 0x18, !P0 ;  /* 0x000000180400780c */ /* 0x000fc40004704270 */
[----:B------:R-:W-:Y:S02]  /*50a0*/  FMNMX.FTZ R72, R147, R72, !PT ;  /* 0x0000004893487209 */ /* 0x000fe40007810000 */
[----:B------:R-:W-:Y:S02]  /*50b0*/  FMNMX.FTZ R71, R58, R71, !PT ;  /* 0x000000473a477209 */ /* 0x000fe40007810000 */
[----:B------:R-:W-:Y:S02]  /*50c0*/  ISETP.LT.OR P0, PT, R5, 0x19, P0 ;  /* 0x000000190500780c */ /* 0x000fe40000701670 */
[----:B------:R-:W-:Y:S02]  /*50d0*/  FMNMX.FTZ R72, R207, R72, !PT ;  /* 0x00000048cf487209 */ /* 0x000fe40007810000 */
[----:B------:R-:W-:Y:S02]  /*50e0*/  FMNMX.FTZ R71, R59, R71, !PT ;  /* 0x000000473b477209 */ /* 0x000fe40007810000 */
[----:B------:R-:W-:-:S02]  /*50f0*/  FSEL R116, R21, -INF , !P0 ;  /* 0xff80000015747808 */ /* 0x000fc40004000000 */
[----:B------:R-:W-:Y:S02]  /*5100*/  FMNMX.FTZ R72, R228, R72, !PT ;  /* 0x00000048e4487209 */ /* 0x000fe40007810000 */
[----:B------:R-:W-:Y:S02]  /*5110*/  ISETP.NE.AND P0, PT, R49, RZ, PT ;  /* 0x000000ff3100720c */ /* 0x000fe40003f05270 */
[----:B------:R-:W-:Y:S02]  /*5120*/  FMNMX.FTZ R71, R64, R71, !PT ;  /* 0x0000004740477209 */ /* 0x000fe40007810000 */
[----:B------:R-:W-:Y:S02]  /*5130*/  FMNMX.FTZ R72, R226, R72, !PT ;  /* 0x00000048e2487209 */ /* 0x000fe40007810000 */
[----:B------:R-:W-:Y:S02]  /*5140*/  ISETP.GT.AND P0, PT, R4, 0x19, !P0 ;  /* 0x000000190400780c */ /* 0x000fe40004704270 */
[----:B------:R-:W-:-:S02]  /*5150*/  FMNMX.FTZ R71, R65, R71, !PT ;  /* 0x0000004741477209 */ /* 0x000fc40007810000 */
[----:B------:R-:W-:Y:S02]  /*5160*/  FMNMX.FTZ R72, R229, R72, !PT ;  /* 0x00000048e5487209 */ /* 0x000fe40007810000 */
[----:B------:R-:W-:Y:S02]  /*5170*/  ISETP.LT.OR P0, PT, R5, 0x1a, P0 ;  /* 0x0000001a0500780c */ /* 0x000fe40000701670 */
[----:B------:R-:W-:Y:S02]  /*5180*/  FMNMX.FTZ R71, R66, R71, !PT ;  /* 0x0000004742477209 */ /* 0x000fe40007810000 */
[----:B------:R-:W-:Y:S02]  /*5190*/  FMNMX.FTZ R72, R230, R72, !PT ;  /* 0x00000048e6487209 */ /* 0x000fe40007810000 */
[----:B------:R-:W-:Y:S02]  /*51a0*/  FSEL R118, R15, -INF , !P0 ;  /* 0xff8000000f767808 */ /* 0x000fe40004000000 */
[----:B------:R-:W-:-:S02]  /*51b0*/  ISETP.NE.AND P0, PT, R48, RZ, PT ;  /* 0x000000ff3000720c */ /* 0x000fc40003f05270 */
[----:B------:R-:W-:Y:S02]  /*51c0*/  FMNMX.FTZ R71, R67, R71, !PT ;  /* 0x0000004743477209 */ /* 0x000fe40007810000 */
[----:B------:R-:W-:Y:S02]  /*51d0*/  FMNMX.FTZ R72, R231, R72, !PT ;  /* 0x00000048e7487209 */ /* 0x000fe40007810000 */
[----:B------:R-:W-:Y:S02]  /*51e0*/  ISETP.GT.AND P0, PT, R4, 0x20, !P0 ;  /* 0x000000200400780c */ /* 0x000fe40004704270 */
[----:B------:R-:W-:Y:S02]  /*51f0*/  FMNMX.FTZ R71, R70, R71, !PT ;  /* 0x0000004746477209 */ /* 0x000fe40007810000 */
[----:B------:R-:W-:Y:S02]  /*5200*/  FMNMX.FTZ R72, R238, R72, !PT ;  /* 0x00000048ee487209 */ /* 0x000fe40007810000 */
[----:B------:R-:W-:-:S02]  /*5210*/  ISETP.LT.OR P0, PT, R5, 0x21, P0 ;  /* 0x000000210500780c */ /* 0x000fc40000701670 */
[----:B------:R-:W-:Y:S02]  /*5220*/  FMNMX.FTZ R71, R78, R71, !PT ;  /* 0x000000474e477209 */ /* 0x000fe40007810000 */
[----:B------:R-:W-:Y:S02]  /*5230*/  FMNMX.FTZ R72, R240, R72, !PT ;  /* 0x00000048f0487209 */ /* 0x000fe40007810000 */
[----:B------:R-:W-:Y:S02]  /*5240*/  FSEL R145, R13, -INF , !P0 ;  /* 0xff8000000d917808 */ /* 0x000fe40004000000 */
[----:B------:R-:W-:Y:S01]  /*5250*/  FMNMX.FTZ R71, R79, R71, !PT ;  /* 0x000000474f477209 */ /* 0x000fe20007810000 */
[----:B------:R-:W1:Y:S01]  /*5260*/  SHFL.BFLY PT, R6, R72, 0x2, 0x1f ;  /* 0x0c401f0048067f89 */ /* 0x000e6200000e0000 */
[----:B------:R-:W-:Y:S02]  /*5270*/  ISETP.NE.AND P0, PT, R47, RZ, PT ;  /* 0x000000ff2f00720c */ /* 0x000fe40003f05270 */
[----:B------:R-:W-:-:S02]  /*5280*/  FMNMX.FTZ R71, R117, R71, !PT ;  /* 0x0000004775477209 */ /* 0x000fc40007810000 */
[----:B------:R-:W-:Y:S02]  /*5290*/  ISETP.GT.AND P0, PT, R4, 0x21, !P0 ;  /* 0x000000210400780c */ /* 0x000fe40004704270 */
[----:B------:R-:W-:Y:S02]  /*52a0*/  FMNMX.FTZ R71, R125, R71, !PT ;  /* 0x000000477d477209 */ /* 0x000fe40007810000 */
[----:B------:R-:W-:Y:S02]  /*52b0*/  ISETP.LT.OR P0, PT, R5, 0x22, P0 ;  /* 0x000000220500780c */ /* 0x000fe40000701670 */
[----:B------:R-:W-:Y:S02]  /*52c0*/  FMNMX.FTZ R71, R126, R71, !PT ;  /* 0x000000477e477209 */ /* 0x000fe40007810000 */
[----:B------:R-:W-:Y:S02]  /*52d0*/  FSEL R144, R26, -INF , !P0 ;  /* 0xff8000001a907808 */ /* 0x000fe40004000000 */
[----:B------:R-:W-:-:S02]  /*52e0*/  ISETP.NE.AND P0, PT, R46, RZ, PT ;  /* 0x000000ff2e00720c */ /* 0x000fc40003f05270 */
[----:B------:R-:W-:Y:S02]  /*52f0*/  FMNMX.FTZ R71, R127, R71, !PT ;  /* 0x000000477f477209 */ /* 0x000fe40007810000 */
[----:B------:R-:W-:Y:S02]  /*5300*/  ISETP.GT.AND P0, PT, R4, 0x28, !P0 ;  /* 0x000000280400780c */ /* 0x000fe40004704270 */
[----:B------:R-:W-:Y:S02]  /*5310*/  FMNMX.FTZ R71, R132, R71, !PT ;  /* 0x0000004784477209 */ /* 0x000fe40007810000 */
[----:B------:R-:W-:Y:S02]  /*5320*/  ISETP.LT.OR P0, PT, R5, 0x29, P0 ;  /* 0x000000290500780c */ /* 0x000fe40000701670 */
[----:B------:R-:W-:Y:S02]  /*5330*/  FMNMX.FTZ R71, R196, R71, !PT ;  /* 0x00000047c4477209 */ /* 0x000fe40007810000 */
[----:B------:R-:W-:-:S02]  /*5340*/  FSEL R143, R23, -INF , !P0 ;  /* 0xff800000178f7808 */ /* 0x000fc40004000000 */
[----:B------:R-:W-:Y:S02]  /*5350*/  ISETP.NE.AND P0, PT, R45, RZ, PT ;  /* 0x000000ff2d00720c */ /* 0x000fe40003f05270 */
[----:B-1----:R-:W-:Y:S02]  /*5360*/  FMNMX.FTZ R72, R72, R6, !PT ;  /* 0x0000000648487209 */ /* 0x002fe40007810000 */
[----:B------:R-:W-:Y:S02]  /*5370*/  FMNMX.FTZ R71, R202, R71, !PT ;  /* 0x00000047ca477209 */ /* 0x000fe40007810000 */
[----:B------:R-:W-:Y:S01]  /*5380*/  ISETP.GT.AND P0, PT, R4, 0x29, !P0 ;  /* 0x000000290400780c */ /* 0x000fe20004704270 */
[----:B------:R-:W1:Y:S01]  /*5390*/  SHFL.BFLY PT, R6, R72, 0x1, 0x1f ;  /* 0x0c201f0048067f89 */ /* 0x000e6200000e0000 */
[----:B------:R-:W-:Y:S02]  /*53a0*/  FMNMX.FTZ R71, R201, R71, !PT ;  /* 0x00000047c9477209 */ /* 0x000fe40007810000 */
[----:B------:R-:W-:-:S02]  /*53b0*/  ISETP.LT.OR P0, PT, R5, 0x2a, P0 ;  /* 0x0000002a0500780c */ /* 0x000fc40000701670 */
[----:B------:R-:W-:Y:S02]  /*53c0*/  FMNMX.FTZ R71, R203, R71, !PT ;  /* 0x00000047cb477209 */ /* 0x000fe40007810000 */
[----:B------:R-:W-:Y:S02]  /*53d0*/  FSEL R142, R25, -INF , !P0 ;  /* 0xff800000198e7808 */ /* 0x000fe40004000000 */
[----:B------:R-:W-:Y:S02]  /*53e0*/  ISETP.NE.AND P0, PT, R44, RZ, PT ;  /* 0x000000ff2c00720c */ /* 0x000fe40003f05270 */
[----:B------:R-:W-:Y:S02]  /*53f0*/  FMNMX.FTZ R71, R204, R71, !PT ;  /* 0x00000047cc477209 */ /* 0x000fe40007810000 */
[----:B------:R-:W-:Y:S02]  /*5400*/  ISETP.GT.AND P0, PT, R4, 0x30, !P0 ;  /* 0x000000300400780c */ /* 0x000fe40004704270 */
[----:B------:R-:W-:-:S02]  /*5410*/  FMNMX.FTZ R71, R205, R71, !PT ;  /* 0x00000047cd477209 */ /* 0x000fc40007810000 */
[----:B------:R-:W-:Y:S02]  /*5420*/  ISETP.LT.OR P0, PT, R5, 0x31, P0 ;  /* 0x000000310500780c */ /* 0x000fe40000701670 */
[----:B------:R-:W-:Y:S02]  /*5430*/  FMNMX.FTZ R71, R206, R71, !PT ;  /* 0x00000047ce477209 */ /* 0x000fe40007810000 */
[----:B------:R-:W-:Y:S02]  /*5440*/  FSEL R190, R12, -INF , !P0 ;  /* 0xff8000000cbe7808 */ /* 0x000fe40004000000 */
[----:B------:R-:W-:Y:S02]  /*5450*/  FMNMX.FTZ R71, R225, R71, !PT ;  /* 0x00000047e1477209 */ /* 0x000fe40007810000 */
[----:B------:R-:W-:Y:S02]  /*5460*/  ISETP.NE.AND P0, PT, R43, RZ, PT ;  /* 0x000000ff2b00720c */ /* 0x000fe40003f05270 */
[----:B-1----:R-:W-:-:S02]  /*5470*/  FMNMX.FTZ R72, R72, R6, !PT ;  /* 0x0000000648487209 */ /* 0x002fc40007810000 */
[----:B------:R-:W-:Y:S01]  /*5480*/  ISETP.GT.AND P0, PT, R4, 0x31, !P0 ;  /* 0x000000310400780c */ /* 0x000fe20004704270 */
[----:B------:R-:W1:Y:S01]  /*5490*/  SHFL.BFLY PT, R6, R71, 0x2, 0x1f ;  /* 0x0c401f0047067f89 */ /* 0x000e6200000e0000 */
[----:B------:R-:W-:Y:S01]  /*54a0*/  ISETP.NE.AND P6, PT, R42, RZ, PT ;  /* 0x000000ff2a00720c */ /* 0x000fe20003fc5270 */
[----:B------:R-:W-:Y:S01]  /*54b0*/  FMUL.FTZ R7, R72, c[0x0][0x2d0] ;  /* 0x0000b40048077a20 */ /* 0x000fe20000410000 */
[----:B------:R-:W-:Y:S02]  /*54c0*/  ISETP.LT.OR P0, PT, R5, 0x32, P0 ;  /* 0x000000320500780c */ /* 0x000fe40000701670 */
[----:B------:R-:W-:Y:S02]  /*54d0*/  LEA R211, R2, R210, 0x1 ;  /* 0x000000d202d37211 */ /* 0x000fe400078e08ff */
[----:B------:R-:W-:Y:S02]  /*54e0*/  FSEL R191, R9, -INF , !P0 ;  /* 0xff80000009bf7808 */ /* 0x000fe40004000000 */
[----:B------:R-:W-:Y:S01]  /*54f0*/  ISETP.GT.AND P0, PT, R4, 0x38, !P6 ;  /* 0x000000380400780c */ /* 0x000fe20007704270 */
[----:B------:R-:W-:Y:S01]  /*5500*/  LDSM.16.MT88.4 R92, [R211+0x100] ;  /* 0x00010000d35c783b */ /* 0x000fe20000004200 */
[----:B------:R-:W-:-:S02]  /*5510*/  FMNMX.FTZ R2, R114, R119, !PT ;  /* 0x0000007772027209 */ /* 0x000fc40007810000 */
[----:B------:R-:W-:Y:S02]  /*5520*/  ISETP.LT.OR P0, PT, R5, 0x39, P0 ;  /* 0x000000390500780c */ /* 0x000fe40000701670 */
[----:B------:R-:W-:Y:S02]  /*5530*/  FMNMX.FTZ R2, R122, R2, !PT ;  /* 0x000000027a027209 */ /* 0x000fe40007810000 */
[----:B------:R-:W-:Y:S02]  /*5540*/  FSEL R192, R19, -INF , !P0 ;  /* 0xff80000013c07808 */ /* 0x000fe40004000000 */
[----:B------:R-:W-:Y:S02]  /*5550*/  ISETP.GT.AND P0, PT, R4, 0x39, !P5 ;  /* 0x000000390400780c */ /* 0x000fe40006f04270 */
[----:B------:R-:W-:Y:S02]  /*5560*/  ISETP.NE.AND P5, PT, R38, RZ, PT ;  /* 0x000000ff2600720c */ /* 0x000fe40003fa5270 */
[----:B------:R-:W-:-:S02]  /*5570*/  ISETP.LT.OR P0, PT, R5, 0x3a, P0 ;  /* 0x0000003a0500780c */ /* 0x000fc40000701670 */
[----:B-1----:R-:W-:Y:S02]  /*5580*/  FMNMX.FTZ R71, R71, R6, !PT ;  /* 0x0000000647477209 */ /* 0x002fe40007810000 */
[----:B------:R-:W-:Y:S02]  /*5590*/  FSEL R193, R18, -INF , !P0 ;  /* 0xff80000012c17808 */ /* 0x000fe40004000000 */
[----:B------:R-:W-:Y:S01]  /*55a0*/  ISETP.GT.AND P0, PT, R4, 0x40, !P3 ;  /* 0x000000400400780c */ /* 0x000fe20005f04270 */
[----:B------:R-:W1:Y:S01]  /*55b0*/  SHFL.BFLY PT, R6, R71, 0x1, 0x1f ;  /* 0x0c201f0047067f89 */ /* 0x000e6200000e0000 */
[----:B------:R-:W-:Y:S02]  /*55c0*/  ISETP.NE.AND P6, PT, R37, RZ, PT ;  /* 0x000000ff2500720c */ /* 0x000fe40003fc5270 */
[----:B------:R-:W-:Y:S02]  /*55d0*/  ISETP.LT.OR P0, PT, R5, 0x41, P0 ;  /* 0x000000410500780c */ /* 0x000fe40000701670 */
[----:B------:R-:W-:-:S02]  /*55e0*/  ISETP.NE.AND P3, PT, R41, RZ, PT ;  /* 0x000000ff2900720c */ /* 0x000fc40003f65270 */
[----:B------:R-:W-:Y:S02]  /*55f0*/  FSEL R199, R11, -INF , !P0 ;  /* 0xff8000000bc77808 */ /* 0x000fe40004000000 */
[----:B------:R-:W-:Y:S02]  /*5600*/  ISETP.GT.AND P0, PT, R4, 0x41, !P2 ;  /* 0x000000410400780c */ /* 0x000fe40005704270 */
[----:B------:R-:W-:Y:S02]  /*5610*/  ISETP.NE.AND P2, PT, R40, RZ, PT ;  /* 0x000000ff2800720c */ /* 0x000fe40003f45270 */
[----:B------:R-:W-:Y:S02]  /*5620*/  ISETP.LT.OR P0, PT, R5, 0x42, P0 ;  /* 0x000000420500780c */ /* 0x000fe40000701670 */
[----:B------:R-:W-:Y:S02]  /*5630*/  ISETP.GT.AND P3, PT, R4, 0x48, !P3 ;  /* 0x000000480400780c */ /* 0x000fe40005f64270 */
[----:B------:R-:W-:-:S02]  /*5640*/  FSEL R198, R10, -INF , !P0 ;  /* 0xff8000000ac67808 */ /* 0x000fc40004000000 */
[----:B------:R-:W-:Y:S02]  /*5650*/  ISETP.GT.AND P0, PT, R4, RZ, !P1 ;  /* 0x000000ff0400720c */ /* 0x000fe40004f04270 */
[----:B------:R-:W-:Y:S02]  /*5660*/  ISETP.NE.AND P1, PT, R39, RZ, PT ;  /* 0x000000ff2700720c */ /* 0x000fe40003f25270 */
[----:B------:R-:W-:Y:S02]  /*5670*/  ISETP.LT.OR P0, PT, R5, 0x1, P0 ;  /* 0x000000010500780c */ /* 0x000fe40000701670 */
[----:B-1----:R-:W-:Y:S02]  /*5680*/  FMNMX.FTZ R71, R71, R6, !PT ;  /* 0x0000000647477209 */ /* 0x002fe40007810000 */
[----:B------:R-:W-:Y:S02]  /*5690*/  FSEL R73, R22, -INF , !P0 ;  /* 0xff80000016497808 */ /* 0x000fe40004000000 */
[----:B------:R-:W-:Y:S01]  /*56a0*/  FSETP.NEU.FTZ.AND P0, PT, R72, -INF , PT ;  /* 0xff8000004800780b */ /* 0x000fe20003f1d000 */
[----:B------:R-:W-:Y:S01]  /*56b0*/  FMUL.FTZ R6, R71, c[0x0][0x2d0] ;  /* 0x0000b40047067a20 */ /* 0x000fe20000410000 */
[----:B------:R-:W-:-:S02]  /*56c0*/  FMNMX.FTZ R3, R73, R74, !PT ;  /* 0x0000004a49037209 */ /* 0x000fc40007810000 */
[----:B------:R-:W-:Y:S02]  /*56d0*/  FSEL R7, R7, RZ, P0 ;  /* 0x000000ff07077208 */ /* 0x000fe40000000000 */
[----:B------:R-:W-:Y:S02]  /*56e0*/  FSETP.NEU.FTZ.AND P0, PT, R71, -INF , PT ;  /* 0xff8000004700780b */ /* 0x000fe40003f1d000 */
[----:B------:R-:W-:Y:S01]  /*56f0*/  FMNMX.FTZ R3, R112, R3, !PT ;  /* 0x0000000370037209 */ /* 0x000fe20007810000 */
[----:B------:R-:W-:Y:S01]  /*5700*/  FFMA.FTZ R8, R60, c[0x0][0x2d0], -R7 ;  /* 0x0000b4003c087a23 */ /* 0x000fe20000010807 */
[----:B------:R-:W-:Y:S02]  /*5710*/  FSEL R6, R6, RZ, P0 ;  /* 0x000000ff06067208 */ /* 0x000fe40000000000 */
[----:B------:R-:W-:Y:S01]  /*5720*/  FMNMX.FTZ R3, R75, R3, !PT ;  /* 0x000000034b037209 */ /* 0x000fe20007810000 */
[----:B------:R1:W-:Y:S01]  /*5730*/  MUFU.EX2 R152, R8 ;  /* 0x0000000800987308 */ /* 0x0003e20000000800 */
[C---:B------:R-:W-:Y:S01]  /*5740*/  ISETP.GT.AND P0, PT, R4.reuse, 0x51, !P5 ;  /* 0x000000510400780c */ /* 0x040fe20006f04270 */
[----:B------:R-:W-:Y:S01]  /*5750*/  FFMA.FTZ R0, R57, c[0x0][0x2d0], -R6 ;  /* 0x0000b40039007a23 */ /* 0x000fe20000010806 */
[----:B------:R-:W-:-:S02]  /*5760*/  ISETP.GT.AND P5, PT, R4, 0x59, !P6 ;  /* 0x000000590400780c */ /* 0x000fc400077a4270 */
[C---:B------:R-:W-:Y:S02]  /*5770*/  ISETP.GT.AND P2, PT, R4.reuse, 0x49, !P2 ;  /* 0x000000490400780c */ /* 0x040fe40005744270 */
[C---:B------:R-:W-:Y:S01]  /*5780*/  ISETP.GT.AND P1, PT, R4.reuse, 0x50, !P1 ;  /* 0x000000500400780c */ /* 0x040fe20004f24270 */
[----:B------:R2:W-:Y:S01]  /*5790*/  MUFU.EX2 R154, R0 ;  /* 0x00000000009a7308 */ /* 0x0005e20000000800 */
[----:B------:R-:W-:Y:S02]  /*57a0*/  ISETP.GT.AND P4, PT, R4, 0x58, !P4 ;  /* 0x000000580400780c */ /* 0x000fe40006784270 */
[----:B------:R-:W-:Y:S02]  /*57b0*/  P2R R4, PR, RZ, 0x20 ;  /* 0x00000020ff047803 */ /* 0x000fe40000000000 */
[C---:B------:R-:W-:Y:S02]  /*57c0*/  ISETP.LT.OR P5, PT, R5.reuse, 0x4a, P2 ;  /* 0x0000004a0500780c */ /* 0x040fe400017a1670 */
[----:B------:R-:W-:Y:S01]  /*57d0*/  ISETP.LT.OR P2, PT, R5, 0x52, P0 ;  /* 0x000000520500780c */ /* 0x000fe20000741670 */
[----:B-1----:R-:W-:Y:S01]  /*57e0*/  FFMA.FTZ R8, R61, c[0x0][0x2d0], -R7 ;  /* 0x0000b4003d087a23 */ /* 0x002fe20000010807 */
[----:B------:R-:W-:Y:S01]  /*57f0*/  ISETP.NE.AND P0, PT, R4, RZ, PT ;  /* 0x000000ff0400720c */ /* 0x000fe20003f05270 */
[----:B------:R-:W1:Y:S01]  /*5800*/  LDSM.16.MT88.4 R60, [R209+0x100] ;  /* 0x00010000d13c783b */ /* 0x000e620000004200 */
[C---:B------:R-:W-:Y:S01]  /*5810*/  ISETP.LT.OR P6, PT, R5.reuse, 0x49, P3 ;  /* 0x000000490500780c */ /* 0x040fe20001fc1670 */
[----:B------:R3:W4:Y:S01]  /*5820*/  MUFU.EX2 R164, R8 ;  /* 0x0000000800a47308 */ /* 0x0007220000000800 */
[----:B------:R-:W-:-:S02]  /*5830*/  ISETP.LT.OR P3, PT, R5, 0x51, P1 ;  /* 0x000000510500780c */ /* 0x000fc40000f61670 */
[----:B------:R-:W-:Y:S01]  /*5840*/  FSEL R181, R136, -INF , !P6 ;  /* 0xff80000088b57808 */ /* 0x000fe20007000000 */
[----:B--2---:R-:W-:Y:S01]  /*5850*/  FFMA.FTZ R0, R58, c[0x0][0x2d0], -R6 ;  /* 0x0000b4003a007a23 */ /* 0x004fe20000010806 */
[----:B------:R-:W-:Y:S02]  /*5860*/  FSEL R180, R135, -INF , !P5 ;  /* 0xff80000087b47808 */ /* 0x000fe40006800000 */
[----:B------:R-:W-:Y:S01]  /*5870*/  FSEL R184, R133, -INF , !P3 ;  /* 0xff80000085b87808 */ /* 0x000fe20005800000 */
[----:B------:R2:W-:Y:S01]  /*5880*/  MUFU.EX2 R155, R0 ;  /* 0x00000000009b7308 */ /* 0x0005e20000000800 */
[C---:B------:R-:W-:Y:S02]  /*5890*/  ISETP.LT.OR P1, PT, R5.reuse, 0x59, P4 ;  /* 0x000000590500780c */ /* 0x040fe40002721670 */
[----:B------:R-:W-:Y:S02]  /*58a0*/  FSEL R183, R138, -INF , !P2 ;  /* 0xff8000008ab77808 */ /* 0x000fe40005000000 */
[----:B------:R-:W-:-:S02]  /*58b0*/  ISETP.LT.OR P0, PT, R5, 0x5a, P0 ;  /* 0x0000005a0500780c */ /* 0x000fc40000701670 */
[----:B------:R-:W-:Y:S01]  /*58c0*/  FSEL R185, R134, -INF , !P1 ;  /* 0xff80000086b97808 */ /* 0x000fe20004800000 */
[----:B---3--:R-:W-:Y:S01]  /*58d0*/  FFMA.FTZ R8, R69, c[0x0][0x2d0], -R7 ;  /* 0x0000b40045087a23 */ /* 0x008fe20000010807 */
[----:B----4-:R-:W-:Y:S02]  /*58e0*/  F2FP.BF16.PACK_AB R12, R164, R152 ;  /* 0x00000098a40c723e */ /* 0x010fe400000010ff */
[----:B------:R-:W-:Y:S01]  /*58f0*/  FSEL R182, R139, -INF , !P0 ;  /* 0xff8000008bb67808 */ /* 0x000fe20004000000 */
[----:B------:R3:W-:Y:S01]  /*5900*/  MUFU.EX2 R216, R8 ;  /* 0x0000000800d87308 */ /* 0x0007e20000000800 */
[----:B------:R-:W-:Y:S01]  /*5910*/  ISETP.NE.AND P6, PT, R123, RZ, PT ;  /* 0x000000ff7b00720c */ /* 0x000fe20003fc5270 */
[----:B--2---:R-:W-:-:S06]  /*5920*/  FFMA.FTZ R0, R59, c[0x0][0x2d0], -R6 ;  /* 0x0000b4003b007a23 */ /* 0x004fcc0000010806 */
[----:B------:R2:W4:Y:S01]  /*5930*/  MUFU.EX2 R151, R0 ;  /* 0x0000000000977308 */ /* 0x0005220000000800 */
[----:B---3--:R-:W-:-:S07]  /*5940*/  FFMA.FTZ R8, R68, c[0x0][0x2d0], -R7 ;  /* 0x0000b40044087a23 */ /* 0x008fce0000010807 */
[----:B------:R3:W1:Y:S01]  /*5950*/  MUFU.EX2 R158, R8 ;  /* 0x00000008009e7308 */ /* 0x0006620000000800 */
[----:B--2---:R-:W-:Y:S01]  /*5960*/  FFMA.FTZ R0, R76, c[0x0][0x2d0], -R7 ;  /* 0x0000b4004c007a23 */ /* 0x004fe20000010807 */
[----:B----4-:R-:W-:-:S06]  /*5970*/  F2FP.BF16.PACK_AB R15, R151, R155 ;  /* 0x0000009b970f723e */ /* 0x010fcc00000010ff */
[----:B------:R2:W-:Y:S01]  /*5980*/  MUFU.EX2 R243, R0 ;  /* 0x0000000000f37308 */ /* 0x0005e20000000800 */
[----:B---3--:R-:W-:Y:S01]  /*5990*/  FFMA.FTZ R8, R56, c[0x0][0x2d0], -R6 ;  /* 0x0000b40038087a23 */ /* 0x008fe20000010806 */
[----:B-1----:R-:W-:Y:S01]  /*59a0*/  F2FP.BF16.PACK_AB R14, R158, R216 ;  /* 0x000000d89e0e723e */ /* 0x002fe200000010ff */
[----:B------:R-:W-:Y:S05]  /*59b0*/  LDSM.16.MT88.4 R56, [R211+0x1100] ;  /* 0x00110000d338783b */ /* 0x000fea0000004200 */
[----:B------:R-:W1:Y:S01]  /*59c0*/  MUFU.EX2 R149, R8 ;  /* 0x0000000800957308 */ /* 0x000e620000000800 */
[----:B--2---:R-:W-:-:S07]  /*59d0*/  FFMA.FTZ R0, R77, c[0x0][0x2d0], -R7 ;  /* 0x0000b4004d007a23 */ /* 0x004fce0000010807 */
[----:B------:R2:W3:Y:S01]  /*59e0*/  MUFU.EX2 R248, R0 ;  /* 0x0000000000f87308 */ /* 0x0004e20000000800 */
[----:B-1----:R-:W-:-:S07]  /*59f0*/  F2FP.BF16.PACK_AB R13, R154, R149 ;  /* 0x000000959a0d723e */ /* 0x002fce00000010ff */
[----:B------:R-:W-:Y:S01]  /*5a00*/  HMMA.16816.F32.BF16 R16, R12, R60, RZ ;  /* 0x0000003c0c10723c */ /* 0x000fe200000418ff */
[----:B--2---:R-:W-:Y:S01]  /*5a10*/  FFMA.FTZ R0, R84, c[0x0][0x2d0], -R7 ;  /* 0x0000b40054007a23 */ /* 0x004fe20000010807 */
[----:B---3--:R-:W-:-:S03]  /*5a20*/  F2FP.BF16.PACK_AB R8, R248, R243 ;  /* 0x000000f3f808723e */ /* 0x008fc600000010ff */
[----:B------:R1:W-:Y:S03]  /*5a30*/  MUFU.EX2 R214, R0 ;  /* 0x0000000000d67308 */ /* 0x0003e60000000800 */
[C---:B------:R-:W-:Y:S08]  /*5a40*/  HMMA.16816.F32.BF16 R20, R12.reuse, R80, RZ ;  /* 0x000000500c14723c */ /* 0x040ff000000418ff */
[----:B------:R-:W-:Y:S01]  /*5a50*/  HMMA.16816.F32.BF16 R24, R12, R88, RZ ;  /* 0x000000580c18723c */ /* 0x000fe200000418ff */
[----:B-1----:R-:W-:Y:S01]  /*5a60*/  FMNMX.FTZ R0, R128, R2, !PT ;  /* 0x0000000280007209 */ /* 0x002fe20007810000 */
[----:B------:R-:W-:-:S02]  /*5a70*/  FFMA.FTZ R2, R85, c[0x0][0x2d0], -R7 ;  /* 0x0000b40055027a23 */ /* 0x000fc40000010807 */
[----:B------:R-:W-:Y:S01]  /*5a80*/  LDSM.16.MT88.4 R84, [R209+0x1100] ;  /* 0x00110000d154783b */ /* 0x000fe20000004200 */
[----:B------:R-:W-:Y:S01]  /*5a90*/  FMNMX.FTZ R0, R130, R0, !PT ;  /* 0x0000000082007209 */ /* 0x000fe20007810000 */
[----:B------:R1:W2:Y:S02]  /*5aa0*/  MUFU.EX2 R165, R2 ;  /* 0x0000000200a57308 */ /* 0x0002a40000000800 */
[----:B------:R-:W-:Y:S01]  /*5ab0*/  HMMA.16816.F32.BF16 R32, R12, R92, RZ ;  /* 0x0000005c0c20723c */ /* 0x000fe200000418ff */
[----:B------:R-:W-:-:S04]  /*5ac0*/  FMNMX.FTZ R0, R131, R0, !PT ;  /* 0x0000000083007209 */ /* 0x000fc80007810000 */
[----:B------:R-:W-:-:S03]  /*5ad0*/  FMNMX.FTZ R0, R140, R0, !PT ;  /* 0x000000008c007209 */ /* 0x000fc60007810000 */
[----:B------:R-:W-:Y:S01]  /*5ae0*/  HMMA.16816.F32.BF16 R36, R12, R62, RZ ;  /* 0x0000003e0c24723c */ /* 0x000fe200000418ff */
[----:B------:R-:W-:-:S04]  /*5af0*/  FMNMX.FTZ R0, R141, R0, !PT ;  /* 0x000000008d007209 */ /* 0x000fc80007810000 */
[----:B------:R-:W-:Y:S01]  /*5b00*/  FMNMX.FTZ R0, R189, R0, !PT ;  /* 0x00000000bd007209 */ /* 0x000fe20007810000 */
[----:B-1----:R-:W-:Y:S02]  /*5b10*/  FFMA.FTZ R2, R64, c[0x0][0x2d0], -R6 ;  /* 0x0000b40040027a23 */ /* 0x002fe40000010806 */
[----:B------:R-:W-:Y:S01]  /*5b20*/  HMMA.16816.F32.BF16 R40, R12, R82, RZ ;  /* 0x000000520c28723c */ /* 0x000fe200000418ff */
[----:B--2---:R-:W-:Y:S01]  /*5b30*/  F2FP.BF16.PACK_AB R10, R165, R214 ;  /* 0x000000d6a50a723e */ /* 0x004fe200000010ff */
[----:B------:R1:W-:Y:S01]  /*5b40*/  MUFU.EX2 R166, R2 ;  /* 0x0000000200a67308 */ /* 0x0003e20000000800 */
[----:B------:R-:W-:-:S04]  /*5b50*/  FMNMX.FTZ R0, R188, R0, !PT ;  /* 0x00000000bc007209 */ /* 0x000fc80007810000 */
[----:B------:R-:W-:Y:S01]  /*5b60*/  FMNMX.FTZ R0, R187, R0, !PT ;  /* 0x00000000bb007209 */ /* 0x000fe20007810000 */
[----:B------:R-:W-:Y:S03]  /*5b70*/  HMMA.16816.F32.BF16 R48, R12, R90, RZ ;  /* 0x0000005a0c30723c */ /* 0x000fe600000418ff */
[----:B------:R-:W-:-:S04]  /*5b80*/  FMNMX.FTZ R0, R186, R0, !PT ;  /* 0x00000000ba007209 */ /* 0x000fc80007810000 */
[----:B------:R-:W-:Y:S01]  /*5b90*/  FMNMX.FTZ R0, R194, R0, !PT ;  /* 0x00000000c2007209 */ /* 0x000fe20007810000 */
[----:B------:R-:W-:Y:S01]  /*5ba0*/  HMMA.16816.F32.BF16 R44, R12, R94, RZ ;  /* 0x0000005e0c2c723c */ /* 0x000fe200000418ff */
[----:B-1----:R-:W-:Y:S02]  /*5bb0*/  FFMA.FTZ R2, R65, c[0x0][0x2d0], -R6 ;  /* 0x0000b40041027a23 */ /* 0x002fe40000010806 */
[----:B------:R-:W-:Y:S02]  /*5bc0*/  FMNMX.FTZ R0, R195, R0, !PT ;  /* 0x00000000c3007209 */ /* 0x000fe40007810000 */
[----:B------:R1:W2:Y:S02]  /*5bd0*/  MUFU.EX2 R244, R2 ;  /* 0x0000000200f47308 */ /* 0x0002a40000000800 */
[----:B------:R-:W-:-:S04]  /*5be0*/  FMNMX.FTZ R0, R197, R0, !PT ;  /* 0x00000000c5007209 */ /* 0x000fc80007810000 */
[----:B------:R-:W-:-:S04]  /*5bf0*/  FMNMX.FTZ R0, R200, R0, !PT ;  /* 0x00000000c8007209 */ /* 0x000fc80007810000 */
[----:B------:R-:W-:Y:S01]  /*5c00*/  FMNMX.FTZ R0, R232, R0, !PT ;  /* 0x00000000e8007209 */ /* 0x000fe20007810000 */
[----:B-1----:R-:W-:Y:S01]  /*5c10*/  FFMA.FTZ R2, R66, c[0x0][0x2d0], -R6 ;  /* 0x0000b40042027a23 */ /* 0x002fe20000010806 */
[----:B--2---:R-:W-:-:S03]  /*5c20*/  F2FP.BF16.PACK_AB R9, R244, R166 ;  /* 0x000000a6f409723e */ /* 0x004fc600000010ff */
[----:B------:R1:W-:Y:S02]  /*5c30*/  MUFU.EX2 R168, R2 ;  /* 0x0000000200a87308 */ /* 0x0003e40000000800 */
[----:B-1----:R-:W-:Y:S01]  /*5c40*/  FMNMX.FTZ R2, R113, R3, !PT ;  /* 0x0000000371027209 */ /* 0x002fe20007810000 */
[----:B------:R-:W-:Y:S02]  /*5c50*/  FFMA.FTZ R3, R67, c[0x0][0x2d0], -R6 ;  /* 0x0000b40043037a23 */ /* 0x000fe40000010806 */
[----:B------:R-:W-:Y:S01]  /*5c60*/  LDSM.16.MT88.4 R64, [R210+0x1100] ;  /* 0x00110000d240783b */ /* 0x000fe20000004200 */
[----:B------:R-:W-:Y:S02]  /*5c70*/  FMNMX.FTZ R2, R115, R2, !PT ;  /* 0x0000000273027209 */ /* 0x000fe40007810000 */
[----:B------:R1:W2:Y:S02]  /*5c80*/  MUFU.EX2 R167, R3 ;  /* 0x0000000300a77308 */ /* 0x0002a40000000800 */
[----:B------:R-:W-:-:S04]  /*5c90*/  FMNMX.FTZ R2, R116, R2, !PT ;  /* 0x0000000274027209 */ /* 0x000fc80007810000 */
[----:B------:R-:W-:Y:S01]  /*5ca0*/  FMNMX.FTZ R2, R118, R2, !PT ;  /* 0x0000000276027209 */ /* 0x000fe20007810000 */
[--C-:B-1----:R-:W-:Y:S01]  /*5cb0*/  FFMA.FTZ R3, R108, c[0x0][0x2d0], -R7.reuse ;  /* 0x0000b4006c037a23 */ /* 0x102fe20000010807 */
[----:B--2---:R-:W-:Y:S01]  /*5cc0*/  F2FP.BF16.PACK_AB R11, R167, R168 ;  /* 0x000000a8a70b723e */ /* 0x004fe200000010ff */
[----:B------:R-:W1:Y:S02]  /*5cd0*/  LDSM.16.MT88.4 R108, [R211+0x900] ;  /* 0x00090000d36c783b */ /* 0x000e640000004200 */
[----:B------:R2:W-:Y:S04]  /*5ce0*/  MUFU.EX2 R153, R3 ;  /* 0x0000000300997308 */ /* 0x0005e80000000800 */
[C---:B------:R-:W-:Y:S08]  /*5cf0*/  HMMA.16816.F32.BF16 R52, R8.reuse, R104, R16 ;  /* 0x000000680834723c */ /* 0x040ff00000041810 */
[----:B------:R-:W-:Y:S01]  /*5d00*/  HMMA.16816.F32.BF16 R28, R8, R100, R20 ;  /* 0x00000064081c723c */ /* 0x000fe20000041814 */
[----:B--2---:R-:W-:Y:S01]  /*5d10*/  FMNMX.FTZ R3, R145, R2, !PT ;  /* 0x0000000291037209 */ /* 0x004fe20007810000 */
[----:B------:R-:W-:-:S03]  /*5d20*/  FFMA.FTZ R2, R120, c[0x0][0x2d0], -R7 ;  /* 0x0000b40078027a23 */ /* 0x000fc60000010807 */
[----:B------:R-:W-:Y:S01]  /*5d30*/  FMNMX.FTZ R3, R144, R3, !PT ;  /* 0x0000000390037209 */ /* 0x000fe20007810000 */
[----:B------:R2:W-:Y:S02]  /*5d40*/  MUFU.EX2 R247, R2 ;  /* 0x0000000200f77308 */ /* 0x0005e40000000800 */
[C---:B------:R-:W-:Y:S08]  /*5d50*/  HMMA.16816.F32.BF16 R20, R8.reuse, R96, R24 ;  /* 0x000000600814723c */ /* 0x040ff00000041818 */
[----:B------:R-:W-:Y:S01]  /*5d60*/  HMMA.16816.F32.BF16 R16, R8, R106, R36 ;  /* 0x0000006a0810723c */ /* 0x000fe20000041824 */
[----:B--2---:R-:W-:Y:S01]  /*5d70*/  FMNMX.FTZ R2, R233, R0, !PT ;  /* 0x00000000e9027209 */ /* 0x004fe20007810000 */
[----:B------:R-:W-:-:S06]  /*5d80*/  FFMA.FTZ R0, R121, c[0x0][0x2d0], -R7 ;  /* 0x0000b40079007a23 */ /* 0x000fcc0000010807 */
[C---:B-1----:R-:W-:Y:S01]  /*5d90*/  HMMA.16816.F32.BF16 R12, R8.reuse, R108, R32 ;  /* 0x0000006c080c723c */ /* 0x042fe20000041820 */
[----:B------:R1:W-:Y:S07]  /*5da0*/  MUFU.EX2 R150, R0 ;  /* 0x0000000000967308 */ /* 0x0003ee0000000800 */
[C---:B------:R-:W-:Y:S08]  /*5db0*/  HMMA.16816.F32.BF16 R36, R8.reuse, R102, R40 ;  /* 0x000000660824723c */ /* 0x040ff00000041828 */
[----:B------:R-:W-:Y:S01]  /*5dc0*/  HMMA.16816.F32.BF16 R24, R8, R98, R48 ;  /* 0x000000620818723c */ /* 0x000fe20000041830 */
[----:B-1----:R-:W-:-:S02]  /*5dd0*/  FMNMX.FTZ R0, R234, R2, !PT ;  /* 0x00000002ea007209 */ /* 0x002fc40007810000 */
[----:B------:R-:W-:Y:S01]  /*5de0*/  FMNMX.FTZ R2, R143, R3, !PT ;  /* 0x000000038f027209 */ /* 0x000fe20007810000 */
[----:B------:R-:W-:Y:S01]  /*5df0*/  FFMA.FTZ R3, R124, c[0x0][0x2d0], -R7 ;  /* 0x0000b4007c037a23 */ /* 0x000fe20000010807 */
[----:B------:R-:W-:-:S03]  /*5e00*/  FMNMX.FTZ R0, R235, R0, !PT ;  /* 0x00000000eb007209 */ /* 0x000fc60007810000 */
[----:B------:R-:W-:Y:S01]  /*5e10*/  HMMA.16816.F32.BF16 R32, R8, R110, R44 ;  /* 0x0000006e0820723c */ /* 0x000fe2000004182c */
[----:B------:R-:W-:Y:S01]  /*5e20*/  FMNMX.FTZ R2, R142, R2, !PT ;  /* 0x000000028e027209 */ /* 0x000fe20007810000 */
[----:B------:R1:W2:Y:S01]  /*5e30*/  MUFU.EX2 R156, R3 ;  /* 0x00000003009c7308 */ /* 0x0002a20000000800 */
[----:B------:R-:W-:Y:S02]  /*5e40*/  FMNMX.FTZ R0, R236, R0, !PT ;  /* 0x00000000ec007209 */ /* 0x000fe40007810000 */
[----:B------:R-:W-:Y:S02]  /*5e50*/  FMNMX.FTZ R2, R190, R2, !PT ;  /* 0x00000002be027209 */ /* 0x000fe40007810000 */
[----:B------:R-:W-:Y:S02]  /*5e60*/  FMNMX.FTZ R0, R237, R0, !PT ;  /* 0x00000000ed007209 */ /* 0x000fe40007810000 */
[----:B------:R-:W-:Y:S02]  /*5e70*/  FMNMX.FTZ R2, R191, R2, !PT ;  /* 0x00000002bf027209 */ /* 0x000fe40007810000 */
[----:B------:R-:W-:-:S04]  /*5e80*/  FMNMX.FTZ R0, R241, R0, !PT ;  /* 0x00000000f1007209 */ /* 0x000fc80007810000 */
[----:B------:R-:W-:Y:S01]  /*5e90*/  FMNMX.FTZ R0, R239, R0, !PT ;  /* 0x00000000ef007209 */ /* 0x000fe20007810000 */
[----:B-1----:R-:W-:Y:S01]  /*5ea0*/  FFMA.FTZ R3, R129, c[0x0][0x2d0], -R7 ;  /* 0x0000b40081037a23 */ /* 0x002fe20000010807 */
[----:B--2---:R-:W-:-:S03]  /*5eb0*/  F2FP.BF16.PACK_AB R10, R156, R150 ;  /* 0x000000969c0a723e */ /* 0x004fc600000010ff */
[----:B------:R-:W1:Y:S01]  /*5ec0*/  SHFL.BFLY PT, R4, R0, 0x2, 0x1f ;  /* 0x0c401f0000047f89 */ /* 0x000e6200000e0000 */
[----:B------:R2:W-:Y:S02]  /*5ed0*/  MUFU.EX2 R157, R3 ;  /* 0x00000003009d7308 */ /* 0x0005e40000000800 */
[----:B--2---:R-:W-:Y:S01]  /*5ee0*/  FMNMX.FTZ R3, R192, R2, !PT ;  /* 0x00000002c0037209 */ /* 0x004fe20007810000 */
[----:B------:R-:W-:-:S03]  /*5ef0*/  FFMA.FTZ R2, R70, c[0x0][0x2d0], -R6 ;  /* 0x0000b40046027a23 */ /* 0x000fc60000010806 */
[----:B------:R-:W-:Y:S02]  /*5f00*/  FMNMX.FTZ R3, R193, R3, !PT ;  /* 0x00000003c1037209 */ /* 0x000fe40007810000 */
[----:B------:R2:W-:Y:S01]  /*5f10*/  MUFU.EX2 R129, R2 ;  /* 0x0000000200817308 */ /* 0x0005e20000000800 */
[----:B-1----:R-:W-:Y:S02]  /*5f20*/  FMNMX.FTZ R0, R0, R4, !PT ;  /* 0x0000000400007209 */ /* 0x002fe40007810000 */
[----:B------:R-:W-:-:S03]  /*5f30*/  FMNMX.FTZ R3, R199, R3, !PT ;  /* 0x00000003c7037209 */ /* 0x000fc60007810000 */
[----:B------:R-:W1:Y:S01]  /*5f40*/  SHFL.BFLY PT, R5, R0, 0x1, 0x1f ;  /* 0x0c201f0000057f89 */ /* 0x000e6200000e0000 */
[----:B------:R-:W-:-:S04]  /*5f50*/  FMNMX.FTZ R3, R198, R3, !PT ;  /* 0x00000003c6037209 */ /* 0x000fc80007810000 */
[----:B------:R-:W-:-:S04]  /*5f60*/  FMNMX.FTZ R3, R181, R3, !PT ;  /* 0x00000003b5037209 */ /* 0x000fc80007810000 */
[----:B------:R-:W-:Y:S01]  /*5f70*/  FMNMX.FTZ R3, R180, R3, !PT ;  /* 0x00000003b4037209 */ /* 0x000fe20007810000 */
[----:B--2---:R-:W-:-:S03]  /*5f80*/  FFMA.FTZ R2, R78, c[0x0][0x2d0], -R6 ;  /* 0x0000b4004e027a23 */ /* 0x004fc60000010806 */
[----:B------:R-:W-:Y:S01]  /*5f90*/  FMNMX.FTZ R3, R184, R3, !PT ;  /* 0x00000003b8037209 */ /* 0x000fe20007810000 */
[----:B------:R2:W3:Y:S03]  /*5fa0*/  MUFU.EX2 R148, R2 ;  /* 0x0000000200947308 */ /* 0x0004e60000000800 */
[----:B------:R-:W-:-:S04]  /*5fb0*/  FMNMX.FTZ R3, R183, R3, !PT ;  /* 0x00000003b7037209 */ /* 0x000fc80007810000 */
[----:B------:R-:W-:Y:S02]  /*5fc0*/  FMNMX.FTZ R3, R185, R3, !PT ;  /* 0x00000003b9037209 */ /* 0x000fe40007810000 */
[----:B-1----:R-:W-:Y:S01]  /*5fd0*/  FMNMX.FTZ R70, R0, R5, !PT ;  /* 0x0000000500467209 */ /* 0x002fe20007810000 */
[--C-:B------:R-:W-:Y:S01]  /*5fe0*/  FFMA.FTZ R0, R127, c[0x0][0x2d0], -R6.reuse ;  /* 0x0000b4007f007a23 */ /* 0x100fe20000010806 */
[----:B------:R-:W-:Y:S02]  /*5ff0*/  FMNMX.FTZ R3, R182, R3, !PT ;  /* 0x00000003b6037209 */ /* 0x000fe40007810000 */
[----:B------:R-:W-:Y:S01]  /*6000*/  FSETP.NEU.FTZ.AND P0, PT, R70, -INF , PT ;  /* 0xff8000004600780b */ /* 0x000fe20003f1d000 */
[----:B------:R1:W-:Y:S01]  /*6010*/  MUFU.EX2 R246, R0 ;  /* 0x0000000000f67308 */ /* 0x0003e20000000800 */
[----:B--2---:R-:W-:Y:S01]  /*6020*/  FFMA.FTZ R2, R79, c[0x0][0x2d0], -R6 ;  /* 0x0000b4004f027a23 */ /* 0x004fe20000010806 */
[----:B------:R-:W2:Y:S01]  /*6030*/  SHFL.BFLY PT, R4, R3, 0x2, 0x1f ;  /* 0x0c401f0003047f89 */ /* 0x000ea200000e0000 */
[----:B---3--:R-:W-:-:S03]  /*6040*/  F2FP.BF16.PACK_AB R9, R148, R129 ;  /* 0x000000819409723e */ /* 0x008fc600000010ff */
[----:B------:R-:W-:Y:S02]  /*6050*/  LDSM.16.MT88.4 R76, [R212+0x1100] ;  /* 0x00110000d44c783b */ /* 0x000fe40000004200 */
[----:B------:R3:W-:Y:S01]  /*6060*/  MUFU.EX2 R215, R2 ;  /* 0x0000000200d77308 */ /* 0x0007e20000000800 */
[--C-:B-1----:R-:W-:Y:S02]  /*6070*/  FFMA.FTZ R0, R132, c[0x0][0x2d0], -R6.reuse ;  /* 0x0000b40084007a23 */ /* 0x102fe40000010806 */
[----:B---3--:R-:W-:Y:S02]  /*6080*/  FFMA.FTZ R2, R117, c[0x0][0x2d0], -R6 ;  /* 0x0000b40075027a23 */ /* 0x008fe40000010806 */
[----:B------:R-:W-:Y:S01]  /*6090*/  IMAD.MOV.U32 R117, RZ, RZ, R153 ;  /* 0x000000ffff757224 */ /* 0x000fe200078e0099 */
[----:B--2---:R-:W-:Y:S02]  /*60a0*/  FMNMX.FTZ R3, R3, R4, !PT ;  /* 0x0000000403037209 */ /* 0x004fe40007810000 */
[----:B------:R1:W2:Y:S02]  /*60b0*/  MUFU.EX2 R68, R2 ;  /* 0x0000000200447308 */ /* 0x0002a40000000800 */
[----:B------:R-:W-:Y:S01]  /*60c0*/  F2FP.BF16.PACK_AB R8, R247, R117 ;  /* 0x00000075f708723e */ /* 0x000fe200000010ff */
[----:B------:R-:W3:Y:S01]  /*60d0*/  SHFL.BFLY PT, R4, R3, 0x1, 0x1f ;  /* 0x0c201f0003047f89 */ /* 0x000ee200000e0000 */
[----:B-1----:R-:W-:Y:S01]  /*60e0*/  FFMA.FTZ R2, R137, c[0x0][0x2d0], -R7 ;  /* 0x0000b40089027a23 */ /* 0x002fe20000010807 */
[----:B--2---:R-:W-:-:S03]  /*60f0*/  F2FP.BF16.PACK_AB R11, R68, R215 ;  /* 0x000000d7440b723e */ /* 0x004fc600000010ff */
[----:B------:R1:W-:Y:S04]  /*6100*/  MUFU.EX2 R69, R2 ;  /* 0x0000000200457308 */ /* 0x0003e80000000800 */
[----:B------:R-:W-:Y:S01]  /*6110*/  HMMA.16816.F32.BF16 R48, R8, R84, R52 ;  /* 0x000000540830723c */ /* 0x000fe20000041834 */
[----:B---3--:R-:W-:-:S06]  /*6120*/  FMNMX.FTZ R3, R3, R4, !PT ;  /* 0x0000000403037209 */ /* 0x008fcc0007810000 */
[----:B------:R-:W-:Y:S01]  /*6130*/  MOV R54, R68 ;  /* 0x0000004400367202 */ /* 0x000fe20000000f00 */
[C---:B------:R-:W-:Y:S01]  /*6140*/  HMMA.16816.F32.BF16 R44, R8.reuse, R76, R28 ;  /* 0x0000004c082c723c */ /* 0x040fe2000004181c */
[----:B------:R-:W-:Y:S01]  /*6150*/  MUFU.EX2 R68, R0 ;  /* 0x0000000000447308 */ /* 0x000fe20000000800 */
[----:B------:R-:W-:Y:S02]  /*6160*/  IMAD.MOV.U32 R55, RZ, RZ, R157 ;  /* 0x000000ffff377224 */ /* 0x000fe400078e009d */
[--C-:B-1----:R-:W-:Y:S02]  /*6170*/  FFMA.FTZ R2, R146, c[0x0][0x2d0], -R7.reuse ;  /* 0x0000b40092027a23 */ /* 0x102fe40000010807 */
[----:B------:R-:W-:Y:S02]  /*6180*/  IMAD.MOV.U32 R53, RZ, RZ, R156 ;  /* 0x000000ffff357224 */ /* 0x000fe400078e009c */
[C---:B------:R-:W-:Y:S01]  /*6190*/  HMMA.16816.F32.BF16 R28, R8.reuse, R56, R12 ;  /* 0x00000038081c723c */ /* 0x040fe2000004180c */
[----:B------:R1:W-:Y:S07]  /*61a0*/  MUFU.EX2 R153, R2 ;  /* 0x0000000200997308 */ /* 0x0003ee0000000800 */
[C---:B------:R-:W-:Y:S08]  /*61b0*/  HMMA.16816.F32.BF16 R12, R8.reuse, R58, R32 ;  /* 0x0000003a080c723c */ /* 0x040ff00000041820 */
[----:B------:R-:W-:Y:S01]  /*61c0*/  HMMA.16816.F32.BF16 R16, R8, R86, R16 ;  /* 0x000000560810723c */ /* 0x000fe20000041810 */
[----:B-1----:R-:W-:-:S02]  /*61d0*/  FFMA.FTZ R2, R147, c[0x0][0x2d0], -R7 ;  /* 0x0000b40093027a23 */ /* 0x002fc40000010807 */
[----:B------:R-:W-:Y:S02]  /*61e0*/  IMAD.MOV.U32 R147, RZ, RZ, R158 ;  /* 0x000000ffff937224 */ /* 0x000fe400078e009e */
[----:B------:R1:W2:Y:S01]  /*61f0*/  MUFU.EX2 R40, R2 ;  /* 0x0000000200287308 */ /* 0x0002a20000000800 */
[----:B------:R-:W3:Y:S02]  /*6200*/  LDSM.16.MT88.4 R156, [R210+0x1900] ;  /* 0x00190000d29c783b */ /* 0x000ee40000004200 */
[C---:B------:R-:W-:Y:S01]  /*6210*/  HMMA.16816.F32.BF16 R24, R8.reuse, R66, R24 ;  /* 0x000000420818723c */ /* 0x040fe20000041818 */
[----:B-1----:R-:W-:Y:S02]  /*6220*/  FFMA.FTZ R2, R125, c[0x0][0x2d0], -R6 ;  /* 0x0000b4007d027a23 */ /* 0x002fe40000010806 */
[----:B--2---:R-:W-:Y:S02]  /*6230*/  IMAD.MOV.U32 R5, RZ, RZ, R40 ;  /* 0x000000ffff057224 */ /* 0x004fe400078e0028 */
[----:B------:R1:W-:Y:S03]  /*6240*/  MUFU.EX2 R52, R2 ;  /* 0x0000000200347308 */ /* 0x0003e60000000800 */
[C---:B------:R-:W-:Y:S08]  /*6250*/  HMMA.16816.F32.BF16 R40, R8.reuse, R64, R20 ;  /* 0x000000400828723c */ /* 0x040ff00000041814 */
[----:B------:R-:W-:Y:S01]  /*6260*/  HMMA.16816.F32.BF16 R20, R8, R78, R36 ;  /* 0x0000004e0814723c */ /* 0x000fe20000041824 */
[----:B-1----:R-:W-:-:S06]  /*6270*/  FFMA.FTZ R2, R126, c[0x0][0x2d0], -R6 ;  /* 0x0000b4007e027a23 */ /* 0x002fcc0000010806 */
[----:B------:R-:W-:Y:S01]  /*6280*/  F2FP.BF16.PACK_AB R10, R5, R153 ;  /* 0x00000099050a723e */ /* 0x000fe200000010ff */
[----:B------:R-:W1:Y:S01]  /*6290*/  LDSM.16.MT88.4 R124, [R209+0x1900] ;  /* 0x00190000d17c783b */ /* 0x000e620000004200 */
[----:B------:R-:W-:Y:S01]  /*62a0*/  IMAD.MOV.U32 R37, RZ, RZ, R69 ;  /* 0x000000ffff257224 */ /* 0x000fe200078e0045 */
[----:B------:R2:W4:Y:S01]  /*62b0*/  MUFU.EX2 R245, R2 ;  /* 0x0000000200f57308 */ /* 0x0005220000000800 */
[----:B------:R-:W-:Y:S01]  /*62c0*/  F2FP.BF16.PACK_AB R11, R68, R246 ;  /* 0x000000f6440b723e */ /* 0x000fe200000010ff */
[----:B------:R-:W-:Y:S01]  /*62d0*/  IMAD.MOV.U32 R39, RZ, RZ, R166 ;  /* 0x000000ffff277224 */ /* 0x000fe200078e00a6 */
[----:B------:R-:W-:Y:S01]  /*62e0*/  MOV R36, R167 ;  /* 0x000000a700247202 */ /* 0x000fe20000000f00 */
[----:B------:R-:W-:Y:S01]  /*62f0*/  IMAD.MOV.U32 R38, RZ, RZ, R165 ;  /* 0x000000ffff267224 */ /* 0x000fe200078e00a5 */
[----:B------:R-:W-:Y:S01]  /*6300*/  F2FP.BF16.PACK_AB R8, R37, R55 ;  /* 0x000000372508723e */ /* 0x000fe200000010ff */
[----:B--2---:R-:W-:Y:S01]  /*6310*/  FMUL.FTZ R2, R70, c[0x0][0x2d0] ;  /* 0x0000b40046027a20 */ /* 0x004fe20000410000 */
[----:B----4-:R-:W-:-:S04]  /*6320*/  F2FP.BF16.PACK_AB R9, R245, R52 ;  /* 0x00000034f509723e */ /* 0x010fc800000010ff */
[----:B------:R-:W-:Y:S02]  /*6330*/  FSEL R2, R2, RZ, P0 ;  /* 0x000000ff02027208 */ /* 0x000fe40000000000 */
[----:B------:R-:W-:Y:S01]  /*6340*/  FSETP.NEU.FTZ.AND P0, PT, R3, -INF , PT ;  /* 0xff8000000300780b */ /* 0x000fe20003f1d000 */
[C---:B------:R-:W-:Y:S02]  /*6350*/  HMMA.16816.F32.BF16 R132, R8.reuse, R162, R20 ;  /* 0x000000a20884723c */ /* 0x040fe40000041814 */
[--C-:B------:R-:W-:Y:S02]  /*6360*/  FFMA.FTZ R0, R114, c[0x0][0x2d0], -R2.reuse ;  /* 0x0000b40072007a23 */ /* 0x100fe40000010802 */
[----:B------:R-:W-:Y:S02]  /*6370*/  FFMA.FTZ R4, R131, c[0x0][0x2d0], -R2 ;  /* 0x0000b40083047a23 */ /* 0x000fe40000010802 */
[----:B------:R2:W-:Y:S01]  /*6380*/  MUFU.EX2 R208, R0 ;  /* 0x0000000000d07308 */ /* 0x0005e20000000800 */
[----:B------:R-:W-:Y:S01]  /*6390*/  IMAD.MOV.U32 R131, RZ, RZ, R68 ;  /* 0x000000ffff837224 */ /* 0x000fe200078e0044 */
[----:B---3--:R-:W-:Y:S01]  /*63a0*/  HMMA.16816.F32.BF16 R136, R8, R156, R40 ;  /* 0x0000009c0888723c */ /* 0x008fe20000041828 */
[----:B------:R-:W-:-:S05]  /*63b0*/  IMAD.MOV.U32 R114, RZ, RZ, R150 ;  /* 0x000000ffff727224 */ /* 0x000fca00078e0096 */
[----:B------:R-:W-:Y:S02]  /*63c0*/  MUFU.EX2 R251, R4 ;  /* 0x0000000400fb7308 */ /* 0x000fe40000000800 */
[----:B-1----:R-:W-:Y:S01]  /*63d0*/  HMMA.16816.F32.BF16 R172, R8, R126, R16 ;  /* 0x0000007e08ac723c */ /* 0x002fe20000041810 */
[----:B--2---:R-:W-:Y:S01]  /*63e0*/  FFMA.FTZ R0, R119, c[0x0][0x2d0], -R2 ;  /* 0x0000b40077007a23 */ /* 0x004fe20000010802 */
[----:B------:R-:W-:-:S05]  /*63f0*/  MOV R119, R117 ;  /* 0x0000007500777202 */ /* 0x000fca0000000f00 */
[----:B------:R-:W-:Y:S01]  /*6400*/  IMAD.MOV.U32 R19, RZ, RZ, R248 ;  /* 0x000000ffff137224 */ /* 0x000fe200078e00f8 */
[----:B------:R-:W-:Y:S01]  /*6410*/  HMMA.16816.F32.BF16 R176, R8, R124, R48 ;  /* 0x0000007c08b0723c */ /* 0x000fe20000041830 */
[----:B------:R1:W-:Y:S01]  /*6420*/  MUFU.EX2 R213, R0 ;  /* 0x0000000000d57308 */ /* 0x0003e20000000800 */
[----:B------:R-:W-:Y:S01]  /*6430*/  MOV R18, R149 ;  /* 0x0000009500127202 */ /* 0x000fe20000000f00 */
[----:B------:R-:W-:Y:S02]  /*6440*/  IMAD.MOV.U32 R17, RZ, RZ, R148 ;  /* 0x000000ffff117224 */ /* 0x000fe400078e0094 */
[----:B------:R-:W-:Y:S02]  /*6450*/  IMAD.MOV.U32 R117, RZ, RZ, R154 ;  /* 0x000000ffff757224 */ /* 0x000fe400078e009a */
[----:B------:R-:W-:Y:S01]  /*6460*/  IMAD.MOV.U32 R48, RZ, RZ, R155 ;  /* 0x000000ffff307224 */ /* 0x000fe200078e009b */
[----:B------:R-:W-:Y:S01]  /*6470*/  MOV R49, R153 ;  /* 0x0000009900317202 */ /* 0x000fe20000000f00 */
[----:B------:R-:W-:-:S02]  /*6480*/  IMAD.MOV.U32 R50, RZ, RZ, R152 ;  /* 0x000000ffff327224 */ /* 0x000fc400078e0098 */
[----:B------:R-:W-:Y:S02]  /*6490*/  IMAD.MOV.U32 R51, RZ, RZ, R245 ;  /* 0x000000ffff337224 */ /* 0x000fe400078e00f5 */
[--C-:B-1----:R-:W-:Y:S02]  /*64a0*/  FFMA.FTZ R0, R122, c[0x0][0x2d0], -R2.reuse ;  /* 0x0000b4007a007a23 */ /* 0x102fe40000010802 */
[----:B------:R-:W-:Y:S02]  /*64b0*/  HMMA.16816.F32.BF16 R120, R8, R160, R44 ;  /* 0x000000a00878723c */ /* 0x000fe4000004182c */
[----:B------:R1:W-:Y:S02]  /*64c0*/  MUFU.EX2 R146, R0 ;  /* 0x0000000000927308 */ /* 0x0003e40000000800 */
[--C-:B-1----:R-:W-:Y:S01]  /*64d0*/  FFMA.FTZ R0, R128, c[0x0][0x2d0], -R2.reuse ;  /* 0x0000b40080007a23 */ /* 0x102fe20000010802 */
[----:B------:R-:W-:Y:S02]  /*64e0*/  MOV R128, R168 ;  /* 0x000000a800807202 */ /* 0x000fe40000000f00 */
[----:B------:R-:W1:Y:S03]  /*64f0*/  LDSM.16.MT88.4 R168, [R211+0x1900] ;  /* 0x00190000d3a8783b */ /* 0x000e660000004200 */
[----:B------:R2:W-:Y:S02]  /*6500*/  MUFU.EX2 R252, R0 ;  /* 0x0000000000fc7308 */ /* 0x0005e40000000800 */
[----:B--2---:R-:W-:-:S02]  /*6510*/  FFMA.FTZ R0, R130, c[0x0][0x2d0], -R2 ;  /* 0x0000b40082007a23 */ /* 0x004fc40000010802 */
[----:B------:R-:W-:-:S04]  /*6520*/  IMAD.MOV.U32 R130, RZ, RZ, R151 ;  /* 0x000000ffff827224 */ /* 0x000fc800078e0097 */
[----:B------:R2:W3:Y:S01]  /*6530*/  MUFU.EX2 R32, R0 ;  /* 0x0000000000207308 */ /* 0x0004e20000000800 */
[----:B------:R-:W-:Y:S01]  /*6540*/  HMMA.16816.F32.BF16 R148, R8, R158, R24 ;  /* 0x0000009e0894723c */ /* 0x000fe20000041818 */
[----:B--2---:R-:W-:Y:S02]  /*6550*/  FMUL.FTZ R0, R3, c[0x0][0x2d0] ;  /* 0x0000b40003007a20 */ /* 0x004fe40000410000 */
[----:B---3--:R-:W-:-:S05]  /*6560*/  IMAD.MOV.U32 R16, RZ, RZ, R32 ;  /* 0x000000ffff107224 */ /* 0x008fca00078e0020 */
[----:B-1----:R-:W-:Y:S01]  /*6570*/  HMMA.16816.F32.BF16 R152, R8, R168, R28 ;  /* 0x000000a80898723c */ /* 0x002fe2000004181c */
[----:B------:R-:W-:-:S05]  /*6580*/  FSEL R0, R0, RZ, P0 ;  /* 0x000000ff00007208 */ /* 0x000fca0000000000 */
[----:B------:R-:W-:Y:S01]  /*6590*/  FFMA.FTZ R4, R73, c[0x0][0x2d0], -R0 ;  /* 0x0000b40049047a23 */ /* 0x000fe20000010800 */
[----:B------:R-:W-:-:S03]  /*65a0*/  MOV R73, R50 ;  /* 0x0000003200497202 */ /* 0x000fc60000000f00 */
[----:B------:R1:W-:Y:S02]  /*65b0*/  MUFU.EX2 R69, R4 ;  /* 0x0000000400457308 */ /* 0x0003e40000000800 */
[----:B-1----:R-:W-:Y:S02]  /*65c0*/  FFMA.FTZ R4, R74, c[0x0][0x2d0], -R0 ;  /* 0x0000b4004a047a23 */ /* 0x002fe40000010800 */
[----:B------:R-:W-:Y:S01]  /*65d0*/  IMAD.MOV.U32 R74, RZ, RZ, R114 ;  /* 0x000000ffff4a7224 */ /* 0x000fe200078e0072 */
[----:B------:R-:W-:-:S03]  /*65e0*/  MOV R114, R244 ;  /* 0x000000f400727202 */ /* 0x000fc60000000f00 */
[----:B------:R1:W2:Y:S02]  /*65f0*/  MUFU.EX2 R249, R4 ;  /* 0x0000000400f97308 */ /* 0x0002a40000000800 */
[----:B-1----:R-:W-:-:S06]  /*6600*/  FFMA.FTZ R4, R112, c[0x0][0x2d0], -R0 ;  /* 0x0000b40070047a23 */ /* 0x002fcc0000010800 */
[----:B------:R1:W-:Y:S02]  /*6610*/  MUFU.EX2 R250, R4 ;  /* 0x0000000400fa7308 */ /* 0x0003e40000000800 */
[----:B-1----:R-:W-:Y:S02]  /*6620*/  FFMA.FTZ R4, R75, c[0x0][0x2d0], -R0 ;  /* 0x0000b4004b047a23 */ /* 0x002fe40000010800 */
[----:B------:R-:W-:-:S04]  /*6630*/  IMAD.MOV.U32 R75, RZ, RZ, R18 ;  /* 0x000000ffff4b7224 */ /* 0x000fc800078e0012 */
[----:B------:R1:W3:Y:S02]  /*6640*/  MUFU.EX2 R68, R4 ;  /* 0x0000000400447308 */ /* 0x0002e40000000800 */
[----:B-1----:R-:W-:Y:S02]  /*6650*/  FFMA.FTZ R4, R140, c[0x0][0x2d0], -R2 ;  /* 0x0000b4008c047a23 */ /* 0x002fe40000010802 */
[----:B------:R-:W-:-:S04]  /*6660*/  IMAD.MOV.U32 R140, RZ, RZ, R5 ;  /* 0x000000ffff8c7224 */ /* 0x000fc800078e0005 */
[----:B------:R1:W-:Y:S01]  /*6670*/  MUFU.EX2 R248, R4 ;  /* 0x0000000400f87308 */ /* 0x0003e20000000800 */
[----:B------:R-:W-:Y:S02]  /*6680*/  IMAD.MOV.U32 R5, RZ, RZ, R164 ;  /* 0x000000ffff057224 */ /* 0x000fe400078e00a4 */
[----:B------:R-:W-:Y:S07]  /*6690*/  HMMA.16816.F32.BF16 R164, R8, R170, R12 ;  /* 0x000000aa08a4723c */ /* 0x000fee000004180c */
[----:B------:R-:W-:-:S02]  /*66a0*/  F2FP.BF16.PACK_AB R8, R213, R208 ;  /* 0x000000d0d508723e */ /* 0x000fc400000010ff */
[----:B------:R-:W-:Y:S02]  /*66b0*/  F2FP.BF16.PACK_AB R10, R252, R146 ;  /* 0x00000092fc0a723e */ /* 0x000fe400000010ff */
[----:B--2---:R-:W-:Y:S01]  /*66c0*/  F2FP.BF16.PACK_AB R9, R249, R69 ;  /* 0x00000045f909723e */ /* 0x004fe200000010ff */
[----:B-1----:R-:W-:Y:S01]  /*66d0*/  FFMA.FTZ R4, R141, c[0x0][0x2d0], -R2 ;  /* 0x0000b4008d047a23 */ /* 0x002fe20000010802 */
[----:B---3--:R-:W-:Y:S01]  /*66e0*/  F2FP.BF16.PACK_AB R11, R68, R250 ;  /* 0x000000fa440b723e */ /* 0x008fe200000010ff */
[----:B------:R-:W-:Y:S02]  /*66f0*/  IMAD.MOV.U32 R141, RZ, RZ, R247 ;  /* 0x000000ffff8d7224 */ /* 0x000fe400078e00f7 */
[----:B------:R1:W2:Y:S04]  /*6700*/  MUFU.EX2 R247, R4 ;  /* 0x0000000400f77308 */ /* 0x0002a80000000800 */
[C---:B------:R-:W-:Y:S07]  /*6710*/  HMMA.16816.F32.BF16 R24, R8.reuse, R80, RZ ;  /* 0x000000500818723c */ /* 0x040fee00000418ff */
[----:B------:R-:W-:Y:S01]  /*6720*/  IMAD.MOV.U32 R80, RZ, RZ, R246 ;  /* 0x000000ffff507224 */ /* 0x000fe200078e00f6 */
[----:B------:R-:W-:Y:S01]  /*6730*/  HMMA.16816.F32.BF16 R20, R8, R82, RZ ;  /* 0x000000520814723c */ /* 0x000fe200000418ff */
[----:B------:R-:W-:-:S02]  /*6740*/  IMAD.MOV.U32 R81, RZ, RZ, R243 ;  /* 0x000000ffff517224 */ /* 0x000fc400078e00f3 */
[----:B-1----:R-:W-:-:S04]  /*6750*/  FFMA.FTZ R4, R113, c[0x0][0x2d0], -R0 ;  /* 0x0000b40071047a23 */ /* 0x002fc80000010800 */
[----:B------:R-:W-:Y:S01]  /*6760*/  IMAD.MOV.U32 R82, RZ, RZ, R36 ;  /* 0x000000ffff527224 */ /* 0x000fe200078e0024 */
[----:B------:R1:W-:Y:S01]  /*6770*/  MUFU.EX2 R245, R4 ;  /* 0x0000000400f57308 */ /* 0x0003e20000000800 */
[----:B------:R-:W-:Y:S01]  /*6780*/  HMMA.16816.F32.BF16 R32, R8, R60, RZ ;  /* 0x0000003c0820723c */ /* 0x000fe200000418ff */
[----:B------:R-:W-:-:S06]  /*6790*/  IMAD.MOV.U32 R83, RZ, RZ, R51 ;  /* 0x000000ffff537224 */ /* 0x000fcc00078e0033 */
[----:B------:R-:W-:Y:S01]  /*67a0*/  MOV R60, R16 ;  /* 0x00000010003c7202 */ /* 0x000fe20000000f00 */
[----:B------:R-:W-:Y:S01]  /*67b0*/  HMMA.16816.F32.BF16 R28, R8, R62, RZ ;  /* 0x0000003e081c723c */ /* 0x000fe200000418ff */
[----:B------:R-:W-:Y:S02]  /*67c0*/  IMAD.MOV.U32 R61, RZ, RZ, R17 ;  /* 0x000000ffff3d7224 */ /* 0x000fe400078e0011 */
[----:B-1----:R-:W-:-:S05]  /*67d0*/  FFMA.FTZ R4, R115, c[0x0][0x2d0], -R0 ;  /* 0x0000b40073047a23 */ /* 0x002fca0000010800 */
[----:B------:R-:W-:Y:S01]  /*67e0*/  HMMA.16816.F32.BF16 R12, R8, R92, RZ ;  /* 0x0000005c080c723c */ /* 0x000fe200000418ff */
[----:B------:R-:W-:Y:S01]  /*67f0*/  IMAD.MOV.U32 R63, RZ, RZ, R19 ;  /* 0x000000ffff3f7224 */ /* 0x000fe200078e0013 */
[----:B------:R1:W3:Y:S01]  /*6800*/  MUFU.EX2 R244, R4 ;  /* 0x0000000400f47308 */ /* 0x0002e20000000800 */
[----:B------:R-:W-:-:S05]  /*6810*/  IMAD.MOV.U32 R62, RZ, RZ, R48 ;  /* 0x000000ffff3e7224 */ /* 0x000fca00078e0030 */
[C---:B------:R-:W-:Y:S07]  /*6820*/  HMMA.16816.F32.BF16 R16, R8.reuse, R88, RZ ;  /* 0x000000580810723c */ /* 0x040fee00000418ff */
[----:B------:R-:W-:Y:S01]  /*6830*/  IMAD.MOV.U32 R89, RZ, RZ, R38 ;  /* 0x000000ffff597224 */ /* 0x000fe200078e0026 */
[----:B------:R-:W-:Y:S01]  /*6840*/  HMMA.16816.F32.BF16 R40, R8, R94, RZ ;  /* 0x0000005e0828723c */ /* 0x000fe200000418ff */
[----:B------:R-:W-:Y:S02]  /*6850*/  IMAD.MOV.U32 R88, RZ, RZ, R39 ;  /* 0x000000ffff587224 */ /* 0x000fe400078e0027 */
[----:B-1----:R-:W-:-:S02]  /*6860*/  FFMA.FTZ R4, R116, c[0x0][0x2d0], -R0 ;  /* 0x0000b40074047a23 */ /* 0x002fc40000010800 */
[----:B------:R-:W-:Y:S02]  /*6870*/  IMAD.MOV.U32 R116, RZ, RZ, R49 ;  /* 0x000000ffff747224 */ /* 0x000fe400078e0031 */
[----:B------:R1:W-:Y:S02]  /*6880*/  MUFU.EX2 R246, R4 ;  /* 0x0000000400f67308 */ /* 0x0003e40000000800 */
[----:B-1----:R-:W-:Y:S01]  /*6890*/  FFMA.FTZ R4, R118, c[0x0][0x2d0], -R0 ;  /* 0x0000b40076047a23 */ /* 0x002fe20000010800 */
[----:B------:R-:W-:Y:S02]  /*68a0*/  MOV R118, R37 ;  /* 0x0000002500767202 */ /* 0x000fe40000000f00 */
[----:B------:R-:W-:Y:S03]  /*68b0*/  HMMA.16816.F32.BF16 R36, R8, R90, RZ ;  /* 0x0000005a0824723c */ /* 0x000fe600000418ff */
[----:B------:R-:W1:Y:S04]  /*68c0*/  MUFU.EX2 R243, R4 ;  /* 0x0000000400f37308 */ /* 0x000e680000000800 */
[----:B------:R-:W-:-:S02]  /*68d0*/  F2FP.BF16.PACK_AB R8, R251, R60 ;  /* 0x0000003cfb08723e */ /* 0x000fc400000010ff */
[----:B--2---:R-:W-:Y:S02]  /*68e0*/  F2FP.BF16.PACK_AB R10, R247, R248 ;  /* 0x000000f8f70a723e */ /* 0x004fe400000010ff */
[----:B---3--:R-:W-:Y:S02]  /*68f0*/  F2FP.BF16.PACK_AB R9, R244, R245 ;  /* 0x000000f5f409723e */ /* 0x008fe400000010ff */
[----:B-1----:R-:W-:Y:S01]  /*6900*/  F2FP.BF16.PACK_AB R11, R243, R246 ;  /* 0x000000f6f30b723e */ /* 0x002fe200000010ff */
[----:B------:R-:W-:Y:S02]  /*6910*/  FFMA.FTZ R4, R207, c[0x0][0x2d0], -R7 ;  /* 0x0000b400cf047a23 */ /* 0x000fe40000010807 */
[----:B------:R-:W-:Y:S02]  /*6920*/  IMAD.MOV.U32 R207, RZ, RZ, R216 ;  /* 0x000000ffffcf7224 */ /* 0x000fe400078e00d8 */
[----:B------:R1:W5:Y:S02]  /*6930*/  LDL.LU R216, [R1+0x50] ;  /* 0x0000500001d87983 */ /* 0x0003640000300800 */
[C---:B------:R-:W-:Y:S01]  /*6940*/  HMMA.16816.F32.BF16 R20, R8.reuse, R102, R20 ;  /* 0x000000660814723c */ /* 0x040fe20000041814 */
[----:B------:R2:W-:Y:S07]  /*6950*/  MUFU.EX2 R103, R4 ;  /* 0x0000000400677308 */ /* 0x0005ee0000000800 */
[C---:B------:R-:W-:Y:S07]  /*6960*/  HMMA.16816.F32.BF16 R48, R8.reuse, R104, R32 ;  /* 0x000000680830723c */ /* 0x040fee0000041820 */
[----:B------:R-:W-:Y:S01]  /*6970*/  MOV R105, R114 ;  /* 0x0000007200697202 */ /* 0x000fe20000000f00 */
[----:B------:R-:W-:Y:S01]  /*6980*/  HMMA.16816.F32.BF16 R32, R8, R96, R16 ;  /* 0x000000600820723c */ /* 0x000fe20000041810 */
[----:B--2---:R-:W-:Y:S01]  /*6990*/  FFMA.FTZ R4, R189, c[0x0][0x2d0], -R2 ;  /* 0x0000b400bd047a23 */ /* 0x004fe20000010802 */
[----:B------:R-:W-:-:S03]  /*69a0*/  MOV R189, R129 ;  /* 0x0000008100bd7202 */ /* 0x000fc60000000f00 */
[----:B------:R2:W-:Y:S03]  /*69b0*/  MUFU.EX2 R90, R4 ;  /* 0x00000004005a7308 */ /* 0x0005e60000000800 */
[C---:B------:R-:W-:Y:S01]  /*69c0*/  HMMA.16816.F32.BF16 R16, R8.reuse, R98, R36 ;  /* 0x000000620810723c */ /* 0x040fe20000041824 */
[----:B------:R-:W3:Y:S07]  /*69d0*/  LDSM.16.MT88.4 R36, [R209+0x2100] ;  /* 0x00210000d124783b */ /* 0x000eee0000004200 */
[----:B------:R-:W-:Y:S01]  /*69e0*/  HMMA.16816.F32.BF16 R44, R8, R100, R24 ;  /* 0x00000064082c723c */ /* 0x000fe20000041818 */
[----:B--2---:R-:W-:-:S02]  /*69f0*/  FFMA.FTZ R4, R188, c[0x0][0x2d0], -R2 ;  /* 0x0000b400bc047a23 */ /* 0x004fc40000010802 */
[----:B------:R-:W-:-:S05]  /*6a00*/  IMAD.MOV.U32 R188, RZ, RZ, R80 ;  /* 0x000000ffffbc7224 */ /* 0x000fca00078e0050 */
[----:B------:R-:W-:Y:S01]  /*6a10*/  HMMA.16816.F32.BF16 R28, R8, R106, R28 ;  /* 0x0000006a081c723c */ /* 0x000fe2000004181c */
[----:B------:R2:W4:Y:S01]  /*6a20*/  MUFU.EX2 R92, R4 ;  /* 0x00000004005c7308 */ /* 0x0005220000000800 */
[----:B------:R-:W-:-:S06]  /*6a30*/  IMAD.MOV.U32 R80, RZ, RZ, R52 ;  /* 0x000000ffff507224 */ /* 0x000fcc00078e0034 */
[C---:B------:R-:W-:Y:S08]  /*6a40*/  HMMA.16816.F32.BF16 R24, R8.reuse, R108, R12 ;  /* 0x0000006c0818723c */ /* 0x040ff0000004180c */
[----:B------:R-:W-:Y:S01]  /*6a50*/  HMMA.16816.F32.BF16 R12, R8, R110, R40 ;  /* 0x0000006e080c723c */ /* 0x000fe20000041828 */
[----:B--2---:R-:W-:Y:S01]  /*6a60*/  FFMA.FTZ R4, R187, c[0x0][0x2d0], -R2 ;  /* 0x0000b400bb047a23 */ /* 0x004fe20000010802 */
[----:B------:R-:W-:Y:S01]  /*6a70*/  MOV R187, R116 ;  /* 0x0000007400bb7202 */ /* 0x000fe20000000f00 */
[----:B------:R-:W-:-:S02]  /*6a80*/  IMAD.MOV.U32 R116, RZ, RZ, R131 ;  /* 0x000000ffff747224 */ /* 0x000fc400078e0083 */
[----:B------:R2:W-:Y:S02]  /*6a90*/  MUFU.EX2 R96, R4 ;  /* 0x0000000400607308 */ /* 0x0005e40000000800 */
[----:B------:R-:W-:Y:S01]  /*6aa0*/  IMAD.MOV.U32 R42, RZ, RZ, R89 ;  /* 0x000000ffff2a7224 */ /* 0x000fe200078e0059 */
[----:B----4-:R-:W-:Y:S01]  /*6ab0*/  F2FP.BF16.PACK_AB R8, R92, R90 ;  /* 0x0000005a5c08723e */ /* 0x010fe200000010ff */
[----:B------:R-:W-:Y:S02]  /*6ac0*/  IMAD.MOV.U32 R43, RZ, RZ, R88 ;  /* 0x000000ffff2b7224 */ /* 0x000fe400078e0058 */
[----:B------:R-:W-:Y:S01]  /*6ad0*/  IMAD.MOV.U32 R41, RZ, RZ, R82 ;  /* 0x000000ffff297224 */ /* 0x000fe200078e0052 */
[----:B------:R-:W-:Y:S01]  /*6ae0*/  MOV R82, R54 ;  /* 0x0000003600527202 */ /* 0x000fe20000000f00 */
[----:B------:R-:W-:Y:S02]  /*6af0*/  IMAD.MOV.U32 R40, RZ, RZ, R62 ;  /* 0x000000ffff287224 */ /* 0x000fe400078e003e */
[----:B------:R-:W-:-:S02]  /*6b00*/  IMAD.MOV.U32 R62, RZ, RZ, R53 ;  /* 0x000000ffff3e7224 */ /* 0x000fc400078e0035 */
[----:B--2---:R-:W-:Y:S02]  /*6b10*/  FFMA.FTZ R4, R186, c[0x0][0x2d0], -R2 ;  /* 0x0000b400ba047a23 */ /* 0x004fe40000010802 */
[----:B------:R-:W-:Y:S02]  /*6b20*/  IMAD.MOV.U32 R186, RZ, RZ, R83 ;  /* 0x000000ffffba7224 */ /* 0x000fe400078e0053 */
[----:B------:R2:W4:Y:S02]  /*6b30*/  MUFU.EX2 R98, R4 ;  /* 0x0000000400627308 */ /* 0x0005240000000800 */
[----:B--2---:R-:W-:Y:S01]  /*6b40*/  FFMA.FTZ R4, R145, c[0x0][0x2d0], -R0 ;  /* 0x0000b40091047a23 */ /* 0x004fe20000010800 */
[----:B----4-:R-:W-:-:S05]  /*6b50*/  F2FP.BF16.PACK_AB R10, R98, R96 ;  /* 0x00000060620a723e */ /* 0x010fca00000010ff */
[----:B------:R2:W-:Y:S02]  /*6b60*/  MUFU.EX2 R91, R4 ;  /* 0x00000004005b7308 */ /* 0x0005e40000000800 */
[----:B--2---:R-:W-:-:S06]  /*6b70*/  FFMA.FTZ R4, R144, c[0x0][0x2d0], -R0 ;  /* 0x0000b40090047a23 */ /* 0x004fcc0000010800 */
[----:B------:R2:W4:Y:S02]  /*6b80*/  MUFU.EX2 R93, R4 ;  /* 0x00000004005d7308 */ /* 0x0005240000000800 */
[----:B--2---:R-:W-:Y:S01]  /*6b90*/  FFMA.FTZ R4, R143, c[0x0][0x2d0], -R0 ;  /* 0x0000b4008f047a23 */ /* 0x004fe20000010800 */
[----:B----4-:R-:W-:-:S05]  /*6ba0*/  F2FP.BF16.PACK_AB R9, R93, R91 ;  /* 0x0000005b5d09723e */ /* 0x010fca00000010ff */
[----:B------:R2:W-:Y:S02]  /*6bb0*/  MUFU.EX2 R94, R4 ;  /* 0x00000004005e7308 */ /* 0x0005e40000000800 */
[----:B--2---:R-:W-:-:S06]  /*6bc0*/  FFMA.FTZ R4, R142, c[0x0][0x2d0], -R0 ;  /* 0x0000b4008e047a23 */ /* 0x004fcc0000010800 */
[----:B------:R2:W4:Y:S02]  /*6bd0*/  MUFU.EX2 R95, R4 ;  /* 0x00000004005f7308 */ /* 0x0005240000000800 */
[----:B--2---:R-:W-:Y:S01]  /*6be0*/  FFMA.FTZ R4, R228, c[0x0][0x2d0], -R7 ;  /* 0x0000b400e4047a23 */ /* 0x004fe20000010807 */
[----:B----4-:R-:W-:Y:S02]  /*6bf0*/  F2FP.BF16.PACK_AB R11, R95, R94 ;  /* 0x0000005e5f0b723e */ /* 0x010fe400000010ff */
[----:B------:R-:W-:-:S03]  /*6c00*/  MOV R228, R118 ;  /* 0x0000007600e47202 */ /* 0x000fc60000000f00 */
[----:B------:R2:W4:Y:S01]  /*6c10*/  MUFU.EX2 R102, R4 ;  /* 0x0000000400667308 */ /* 0x0005220000000800 */
[----:B------:R-:W-:Y:S01]  /*6c20*/  IMAD.MOV.U32 R118, RZ, RZ, R55 ;  /* 0x000000ffff767224 */ /* 0x000fe200078e0037 */
[C---:B------:R-:W-:Y:S01]  /*6c30*/  HMMA.16816.F32.BF16 R112, R8.reuse, R86, R28 ;  /* 0x000000560870723c */ /* 0x040fe2000004181c */
[----:B------:R-:W-:Y:S07]  /*6c40*/  LDSM.16.MT88.4 R28, [R210+0x2100] ;  /* 0x00210000d21c783b */ /* 0x000fee0000004200 */
[----:B------:R-:W-:Y:S01]  /*6c50*/  HMMA.16816.F32.BF16 R108, R8, R84, R48 ;  /* 0x00000054086c723c */ /* 0x000fe20000041830 */
[----:B--2---:R-:W-:-:S02]  /*6c60*/  FFMA.FTZ R4, R226, c[0x0][0x2d0], -R7 ;  /* 0x0000b400e2047a23 */ /* 0x004fc40000010807 */
[----:B------:R-:W-:-:S04]  /*6c70*/  IMAD.MOV.U32 R226, RZ, RZ, R146 ;  /* 0x000000ffffe27224 */ /* 0x000fc800078e0092 */
[----:B------:R-:W-:Y:S01]  /*6c80*/  MOV R50, R61 ;  /* 0x0000003d00327202 */ /* 0x000fe20000000f00 */
[----:B------:R2:W-:Y:S01]  /*6c90*/  MUFU.EX2 R100, R4 ;  /* 0x0000000400647308 */ /* 0x0005e20000000800 */
[----:B------:R-:W-:Y:S01]  /*6ca0*/  IMAD.MOV.U32 R51, RZ, RZ, R60 ;  /* 0x000000ffff337224 */ /* 0x000fe200078e003c */
[----:B------:R-:W-:Y:S01]  /*6cb0*/  MOV R60, R130 ;  /* 0x00000082003c7202 */ /* 0x000fe20000000f00 */
[----:B------:R-:W-:Y:S01]  /*6cc0*/  IMAD.MOV.U32 R49, RZ, RZ, R141 ;  /* 0x000000ffff317224 */ /* 0x000fe200078e008d */
[----:B------:R-:W-:Y:S01]  /*6cd0*/  HMMA.16816.F32.BF16 R44, R8, R76, R44 ;  /* 0x0000004c082c723c */ /* 0x000fe2000004182c */
[----:B------:R-:W-:Y:S02]  /*6ce0*/  IMAD.MOV.U32 R61, RZ, RZ, R140 ;  /* 0x000000ffff3d7224 */ /* 0x000fe400078e008c */
[----:B------:R-:W-:Y:S02]  /*6cf0*/  IMAD.MOV.U32 R48, RZ, RZ, R147 ;  /* 0x000000ffff307224 */ /* 0x000fe400078e0093 */
[----:B--2---:R-:W-:-:S02]  /*6d00*/  FFMA.FTZ R4, R229, c[0x0][0x2d0], -R7 ;  /* 0x0000b400e5047a23 */ /* 0x004fc40000010807 */
[----:B------:R-:W-:Y:S02]  /*6d10*/  IMAD.MOV.U32 R229, RZ, RZ, R63 ;  /* 0x000000ffffe57224 */ /* 0x000fe400078e003f */
[----:B------:R2:W-:Y:S01]  /*6d20*/  MUFU.EX2 R101, R4 ;  /* 0x0000000400657308 */ /* 0x0005e20000000800 */
[----:B------:R-:W-:Y:S02]  /*6d30*/  IMAD.MOV.U32 R63, RZ, RZ, R128 ;  /* 0x000000ffff3f7224 */ /* 0x000fe400078e0080 */
[----:B--2---:R-:W-:-:S05]  /*6d40*/  FFMA.FTZ R4, R230, c[0x0][0x2d0], -R7 ;  /* 0x0000b400e6047a23 */ /* 0x004fca0000010807 */
[----:B------:R2:W-:Y:S02]  /*6d50*/  MUFU.EX2 R99, R4 ;  /* 0x0000000400637308 */ /* 0x0005e40000000800 */
[----:B--2---:R-:W-:-:S06]  /*6d60*/  FFMA.FTZ R4, R231, c[0x0][0x2d0], -R7 ;  /* 0x0000b400e7047a23 */ /* 0x004fcc0000010807 */
[----:B------:R2:W-:Y:S02]  /*6d70*/  MUFU.EX2 R97, R4 ;  /* 0x0000000400617308 */ /* 0x0005e40000000800 */
[----:B--2---:R-:W-:Y:S01]  /*6d80*/  FFMA.FTZ R4, R196, c[0x0][0x2d0], -R6 ;  /* 0x0000b400c4047a23 */ /* 0x004fe20000010806 */
[----:B------:R-:W-:Y:S01]  /*6d90*/  HMMA.16816.F32.BF16 R128, R8, R78, R20 ;  /* 0x0000004e0880723c */ /* 0x000fe20000041814 */
[----:B------:R-:W-:Y:S01]  /*6da0*/  LDSM.16.MT88.4 R20, [R211+0x2100] ;  /* 0x00210000d314783b */ /* 0x000fe20000004200 */
[----:B------:R-:W-:-:S03]  /*6db0*/  IMAD.MOV.U32 R196, RZ, RZ, R105 ;  /* 0x000000ffffc47224 */ /* 0x000fc600078e0069 */
[----:B------:R2:W-:Y:S02]  /*6dc0*/  MUFU.EX2 R89, R4 ;  /* 0x0000000400597308 */ /* 0x0005e40000000800 */
[----:B--2---:R-:W-:-:S06]  /*6dd0*/  FFMA.FTZ R4, R202, c[0x0][0x2d0], -R6 ;  /* 0x0000b400ca047a23 */ /* 0x004fcc0000010806 */
[----:B------:R2:W1:Y:S02]  /*6de0*/  MUFU.EX2 R88, R4 ;  /* 0x0000000400587308 */ /* 0x0004640000000800 */
[----:B--2---:R-:W-:-:S06]  /*6df0*/  FFMA.FTZ R4, R201, c[0x0][0x2d0], -R6 ;  /* 0x0000b400c9047a23 */ /* 0x004fcc0000010806 */
[----:B------:R2:W-:Y:S01]  /*6e00*/  MUFU.EX2 R87, R4 ;  /* 0x0000000400577308 */ /* 0x0005e20000000800 */
[----:B------:R-:W-:Y:S01]  /*6e10*/  HMMA.16816.F32.BF16 R140, R8, R64, R32 ;  /* 0x00000040088c723c */ /* 0x000fe20000041820 */
[----:B------:R-:W1:Y:S01]  /*6e20*/  LDSM.16.MT88.4 R32, [R212+0x2100] ;  /* 0x00210000d420783b */ /* 0x000e620000004200 */
[----:B--2---:R-:W-:-:S05]  /*6e30*/  FFMA.FTZ R4, R203, c[0x0][0x2d0], -R6 ;  /* 0x0000b400cb047a23 */ /* 0x004fca0000010806 */
[----:B------:R2:W1:Y:S01]  /*6e40*/  MUFU.EX2 R85, R4 ;  /* 0x0000000400557308 */ /* 0x0004620000000800 */
[C---:B------:R-:W-:Y:S08]  /*6e50*/  HMMA.16816.F32.BF16 R52, R8.reuse, R56, R24 ;  /* 0x000000380834723c */ /* 0x040ff00000041818 */
[----:B------:R-:W-:Y:S01]  /*6e60*/  HMMA.16816.F32.BF16 R144, R8, R66, R16 ;  /* 0x000000420890723c */ /* 0x000fe20000041810 */
[----:B------:R-:W-:Y:S01]  /*6e70*/  MOV R201, R50 ;  /* 0x0000003200c97202 */ /* 0x000fe20000000f00 */
[----:B--2---:R-:W-:-:S06]  /*6e80*/  FFMA.FTZ R4, R238, c[0x0][0x2d0], -R7 ;  /* 0x0000b400ee047a23 */ /* 0x004fcc0000010807 */
[----:B------:R-:W-:Y:S01]  /*6e90*/  HMMA.16816.F32.BF16 R56, R8, R58, R12 ;  /* 0x0000003a0838723c */ /* 0x000fe2000004180c */
[----:B------:R-:W-:Y:S01]  /*6ea0*/  IMAD.MOV.U32 R203, RZ, RZ, R49 ;  /* 0x000000ffffcb7224 */ /* 0x000fe200078e0031 */
[----:B------:R-:W2:Y:S01]  /*6eb0*/  LDSM.16.MT88.4 R16, [R209+0x2900] ;  /* 0x00290000d110783b */ /* 0x000ea20000004200 */
[----:B------:R3:W-:Y:S03]  /*6ec0*/  MUFU.EX2 R86, R4 ;  /* 0x0000000400567308 */ /* 0x0007e60000000800 */
[----:B------:R-:W2:Y:S01]  /*6ed0*/  LDSM.16.MT88.4 R24, [R212+0x2900] ;  /* 0x00290000d418783b */ /* 0x000ea20000004200 */
[----:B----4-:R-:W-:Y:S02]  /*6ee0*/  F2FP.BF16.PACK_AB R8, R102, R103 ;  /* 0x000000676608723e */ /* 0x010fe400000010ff */
[----:B-1----:R-:W-:Y:S02]  /*6ef0*/  F2FP.BF16.PACK_AB R9, R88, R89 ;  /* 0x000000595809723e */ /* 0x002fe400000010ff */
[----:B------:R-:W-:-:S02]  /*6f00*/  F2FP.BF16.PACK_AB R10, R101, R100 ;  /* 0x00000064650a723e */ /* 0x000fc400000010ff */
[----:B------:R-:W-:Y:S01]  /*6f10*/  F2FP.BF16.PACK_AB R11, R85, R87 ;  /* 0x00000057550b723e */ /* 0x000fe200000010ff */
[----:B------:R-:W-:Y:S02]  /*6f20*/  IMAD.MOV.U32 R50, RZ, RZ, R51 ;  /* 0x000000ffff327224 */ /* 0x000fe400078e0033 */
[----:B---3--:R-:W-:-:S04]  /*6f30*/  FFMA.FTZ R4, R204, c[0x0][0x2d0], -R6 ;  /* 0x0000b400cc047a23 */ /* 0x008fc80000010806 */
[----:B------:R-:W-:Y:S01]  /*6f40*/  HMMA.16816.F32.BF16 R104, R8, R36, R176 ;  /* 0x000000240868723c */ /* 0x000fe200000418b0 */
[----:B------:R-:W-:Y:S01]  /*6f50*/  IMAD.MOV.U32 R51, RZ, RZ, R40 ;  /* 0x000000ffff337224 */ /* 0x000fe200078e0028 */
[----:B------:R1:W-:Y:S01]  /*6f60*/  MUFU.EX2 R83, R4 ;  /* 0x0000000400537308 */ /* 0x0003e20000000800 */
[----:B------:R-:W-:-:S04]  /*6f70*/  IMAD.MOV.U32 R40, RZ, RZ, R42 ;  /* 0x000000ffff287224 */ /* 0x000fc800078e002a */
[----:B------:R-:W-:Y:S01]  /*6f80*/  IMAD.MOV.U32 R176, RZ, RZ, R229 ;  /* 0x000000ffffb07224 */ /* 0x000fe200078e00e5 */
[----:B------:R-:W-:Y:S01]  /*6f90*/  MOV R229, R41 ;  /* 0x0000002900e57202 */ /* 0x000fe20000000f00 */
[----:B------:R-:W-:Y:S01]  /*6fa0*/  IMAD.MOV.U32 R41, RZ, RZ, R43 ;  /* 0x000000ffff297224 */ /* 0x000fe200078e002b */
[----:B------:R-:W-:Y:S01]  /*6fb0*/  MOV R238, R189 ;  /* 0x000000bd00ee7202 */ /* 0x000fe20000000f00 */
[----:B------:R-:W-:Y:S02]  /*6fc0*/  IMAD.MOV.U32 R42, RZ, RZ, R207 ;  /* 0x000000ffff2a7224 */ /* 0x000fe400078e00cf */
[----:B------:R-:W-:Y:S01]  /*6fd0*/  IMAD.MOV.U32 R43, RZ, RZ, R118 ;  /* 0x000000ffff2b7224 */ /* 0x000fe200078e0076 */
[----:B------:R-:W-:Y:S01]  /*6fe0*/  MOV R207, R116 ;  /* 0x0000007400cf7202 */ /* 0x000fe20000000f00 */
[----:B------:R-:W-:Y:S02]  /*6ff0*/  FFMA.FTZ R7, R240, c[0x0][0x2d0], -R7 ;  /* 0x0000b400f0077a23 */ /* 0x000fe40000010807 */
[----:B-1----:R-:W-:-:S02]  /*7000*/  FFMA.FTZ R4, R205, c[0x0][0x2d0], -R6 ;  /* 0x0000b400cd047a23 */ /* 0x002fc40000010806 */
[----:B------:R-:W-:Y:S02]  /*7010*/  IMAD.MOV.U32 R205, RZ, RZ, R226 ;  /* 0x000000ffffcd7224 */ /* 0x000fe400078e00e2 */
[----:B------:R-:W-:Y:S02]  /*7020*/  IMAD.MOV.U32 R226, RZ, RZ, R82 ;  /* 0x000000ffffe27224 */ /* 0x000fe400078e0052 */
[----:B------:R-:W-:Y:S01]  /*7030*/  IMAD.MOV.U32 R189, RZ, RZ, R61 ;  /* 0x000000ffffbd7224 */ /* 0x000fe200078e003d */
[----:B------:R1:W3:Y:S01]  /*7040*/  MUFU.EX2 R82, R4 ;  /* 0x0000000400527308 */ /* 0x0002e20000000800 */
[----:B------:R-:W-:Y:S02]  /*7050*/  IMAD.MOV.U32 R240, RZ, RZ, R119 ;  /* 0x000000fffff07224 */ /* 0x000fe400078e0077 */
[----:B------:R-:W-:Y:S02]  /*7060*/  IMAD.MOV.U32 R61, RZ, RZ, R117 ;  /* 0x000000ffff3d7224 */ /* 0x000fe400078e0075 */
[----:B------:R-:W-:Y:S01]  /*7070*/  HMMA.16816.F32.BF16 R116, R8, R38, R172 ;  /* 0x000000260874723c */ /* 0x000fe200000418ac */
[----:B------:R-:W-:-:S02]  /*7080*/  IMAD.MOV.U32 R204, RZ, RZ, R229 ;  /* 0x000000ffffcc7224 */ /* 0x000fc400078e00e5 */
[----:B------:R-:W-:Y:S02]  /*7090*/  IMAD.MOV.U32 R177, RZ, RZ, R48 ;  /* 0x000000ffffb17224 */ /* 0x000fe400078e0030 */
[----:B------:R-:W-:Y:S02]  /*70a0*/  IMAD.MOV.U32 R179, RZ, RZ, R40 ;  /* 0x000000ffffb37224 */ /* 0x000fe400078e0028 */
[----:B------:R-:W-:Y:S01]  /*70b0*/  MOV R175, R50 ;  /* 0x0000003200af7202 */ /* 0x000fe20000000f00 */
[----:B------:R-:W-:Y:S01]  /*70c0*/  IMAD.MOV.U32 R229, RZ, RZ, R43 ;  /* 0x000000ffffe57224 */ /* 0x000fe200078e002b */
[----:B------:R-:W-:Y:S01]  /*70d0*/  MOV R174, R41 ;  /* 0x0000002900ae7202 */ /* 0x000fe20000000f00 */
[--C-:B-1----:R-:W-:Y:S02]  /*70e0*/  FFMA.FTZ R4, R206, c[0x0][0x2d0], -R6.reuse ;  /* 0x0000b400ce047a23 */ /* 0x102fe40000010806 */
[----:B------:R-:W-:Y:S02]  /*70f0*/  FFMA.FTZ R6, R225, c[0x0][0x2d0], -R6 ;  /* 0x0000b400e1067a23 */ /* 0x000fe40000010806 */
[----:B------:R-:W-:-:S02]  /*7100*/  IMAD.MOV.U32 R206, RZ, RZ, R51 ;  /* 0x000000ffffce7224 */ /* 0x000fc400078e0033 */
[----:B------:R-:W-:Y:S01]  /*7110*/  IMAD.MOV.U32 R225, RZ, RZ, R42 ;  /* 0x000000ffffe17224 */ /* 0x000fe200078e002a */
[----:B------:R-:W-:Y:S04]  /*7120*/  LDSM.16.MT88.4 R48, [R211+0x2900] ;  /* 0x00290000d330783b */ /* 0x000fe80000004200 */
[----:B------:R-:W1:Y:S01]  /*7130*/  LDSM.16.MT88.4 R40, [R210+0x2900] ;  /* 0x00290000d228783b */ /* 0x000e620000004200 */
[----:B------:R-:W-:Y:S02]  /*7140*/  IMAD.MOV.U32 R173, RZ, RZ, R81 ;  /* 0x000000ffffad7224 */ /* 0x000fe400078e0051 */
[----:B------:R4:W-:Y:S01]  /*7150*/  MUFU.EX2 R81, R4 ;  /* 0x0000000400517308 */ /* 0x0009e20000000800 */
[----:B------:R-:W-:Y:S01]  /*7160*/  MOV R230, R226 ;  /* 0x000000e200e67202 */ /* 0x000fe20000000f00 */
[----:B------:R-:W-:Y:S01]  /*7170*/  HMMA.16816.F32.BF16 R120, R8, R32, R120 ;  /* 0x000000200878723c */ /* 0x000fe20000041878 */
[----:B------:R-:W-:-:S05]  /*7180*/  IMAD.MOV.U32 R226, RZ, RZ, R80 ;  /* 0x000000ffffe27224 */ /* 0x000fca00078e0050 */
[----:B------:R-:W1:Y:S02]  /*7190*/  MUFU.EX2 R84, R7 ;  /* 0x0000000700547308 */ /* 0x000e640000000800 */
[----:B------:R-:W-:Y:S01]  /*71a0*/  HMMA.16816.F32.BF16 R132, R8, R34, R132 ;  /* 0x000000220884723c */ /* 0x000fe20000041884 */
[----:B----4-:R-:W-:-:S05]  /*71b0*/  FFMA.FTZ R4, R194, c[0x0][0x2d0], -R2 ;  /* 0x0000b400c2047a23 */ /* 0x010fca0000010802 */
[----:B------:R-:W4:Y:S02]  /*71c0*/  MUFU.EX2 R80, R6 ;  /* 0x0000000600507308 */ /* 0x000f240000000800 */
[C---:B------:R-:W-:Y:S06]  /*71d0*/  HMMA.16816.F32.BF16 R136, R8.reuse, R28, R136 ;  /* 0x0000001c0888723c */ /* 0x040fec0000041888 */
[----:B------:R1:W-:Y:S02]  /*71e0*/  MUFU.EX2 R79, R4 ;  /* 0x00000004004f7308 */ /* 0x0003e40000000800 */
[C---:B------:R-:W-:Y:S08]  /*71f0*/  HMMA.16816.F32.BF16 R148, R8.reuse, R30, R148 ;  /* 0x0000001e0894723c */ /* 0x040ff00000041894 */
[----:B------:R-:W-:Y:S01]  /*7200*/  HMMA.16816.F32.BF16 R152, R8, R20, R152 ;  /* 0x000000140898723c */ /* 0x000fe20000041898 */
[----:B-1----:R-:W-:-:S07]  /*7210*/  FFMA.FTZ R4, R195, c[0x0][0x2d0], -R2 ;  /* 0x0000b400c3047a23 */ /* 0x002fce0000010802 */
[----:B------:R-:W-:Y:S01]  /*7220*/  HMMA.16816.F32.BF16 R8, R8, R22, R164 ;  /* 0x000000160808723c */ /* 0x000fe200000418a4 */
[----:B------:R1:W1:Y:S01]  /*7230*/  MUFU.EX2 R78, R4 ;  /* 0x00000004004e7308 */ /* 0x0002620000000800 */
[----:B------:R-:W-:-:S05]  /*7240*/  IMAD.MOV.U32 R202, RZ, RZ, R74 ;  /* 0x000000ffffca7224 */ /* 0x000fca00078e004a */
[----:B------:R-:W-:Y:S01]  /*7250*/  F2FP.BF16.PACK_AB R164, R97, R99 ;  /* 0x0000006361a4723e */ /* 0x000fe200000010ff */
[----:B-1----:R-:W-:-:S04]  /*7260*/  FFMA.FTZ R4, R197, c[0x0][0x2d0], -R2 ;  /* 0x0000b400c5047a23 */ /* 0x002fc80000010802 */
[----:B------:R1:W-:Y:S01]  /*7270*/  MUFU.EX2 R77, R4 ;  /* 0x00000004004d7308 */ /* 0x0003e20000000800 */
[----:B---3--:R-:W-:Y:S02]  /*7280*/  F2FP.BF16.PACK_AB R165, R82, R83 ;  /* 0x0000005352a5723e */ /* 0x008fe400000010ff */
[----:B------:R-:W-:Y:S02]  /*7290*/  F2FP.BF16.PACK_AB R166, R84, R86 ;  /* 0x0000005654a6723e */ /* 0x000fe400000010ff */
[----:B----4-:R-:W-:Y:S01]  /*72a0*/  F2FP.BF16.PACK_AB R167, R80, R81 ;  /* 0x0000005150a7723e */ /* 0x010fe200000010ff */
[----:B-1----:R-:W-:-:S04]  /*72b0*/  FFMA.FTZ R4, R200, c[0x0][0x2d0], -R2 ;  /* 0x0000b400c8047a23 */ /* 0x002fc80000010802 */
[----:B------:R1:W3:Y:S01]  /*72c0*/  MUFU.EX2 R76, R4 ;  /* 0x00000004004c7308 */ /* 0x0002e20000000800 */
[----:B------:R-:W-:Y:S01]  /*72d0*/  IMAD.MOV.U32 R195, RZ, RZ, R75 ;  /* 0x000000ffffc37224 */ /* 0x000fe200078e004b */
[----:B--2---:R-:W-:Y:S01]  /*72e0*/  HMMA.16816.F32.BF16 R104, R164, R16, R104 ;  /* 0x00000010a468723c */ /* 0x004fe20000041868 */
[----:B------:R-:W-:Y:S02]  /*72f0*/  IMAD.MOV.U32 R231, RZ, RZ, R62 ;  /* 0x000000ffffe77224 */ /* 0x000fe400078e003e */
[----:B-1----:R-:W-:-:S04]  /*7300*/  FFMA.FTZ R4, R190, c[0x0][0x2d0], -R0 ;  /* 0x0000b400be047a23 */ /* 0x002fc80000010800 */
[----:B------:R1:W-:Y:S01]  /*7310*/  MUFU.EX2 R74, R4 ;  /* 0x00000004004a7308 */ /* 0x0003e20000000800 */
[----:B------:R-:W-:Y:S01]  /*7320*/  HMMA.16816.F32.BF16 R116, R164, R18, R116 ;  /* 0x00000012a474723c */ /* 0x000fe20000041874 */
[----:B------:R-:W-:-:S07]  /*7330*/  IMAD.MOV.U32 R194, RZ, RZ, R61 ;  /* 0x000000ffffc27224 */ /* 0x000fce00078e003d */
[----:B------:R-:W-:Y:S01]  /*7340*/  HMMA.16816.F32.BF16 R120, R164, R24, R120 ;  /* 0x00000018a478723c */ /* 0x000fe20000041878 */
[----:B-1----:R-:W-:-:S07]  /*7350*/  FFMA.FTZ R4, R191, c[0x0][0x2d0], -R0 ;  /* 0x0000b400bf047a23 */ /* 0x002fce0000010800 */
[C---:B------:R-:W-:Y:S01]  /*7360*/  HMMA.16816.F32.BF16 R132, R164.reuse, R26, R132 ;  /* 0x0000001aa484723c */ /* 0x040fe20000041884 */
[----:B------:R1:W2:Y:S07]  /*7370*/  MUFU.EX2 R75, R4 ;  /* 0x00000004004b7308 */ /* 0x0002ae0000000800 */
[C---:B------:R-:W-:Y:S08]  /*7380*/  HMMA.16816.F32.BF16 R136, R164.reuse, R40, R136 ;  /* 0x00000028a488723c */ /* 0x040ff00000041888 */
[----:B------:R-:W-:Y:S01]  /*7390*/  HMMA.16816.F32.BF16 R148, R164, R42, R148 ;  /* 0x0000002aa494723c */ /* 0x000fe20000041894 */
[----:B-1----:R-:W-:-:S07]  /*73a0*/  FFMA.FTZ R4, R192, c[0x0][0x2d0], -R0 ;  /* 0x0000b400c0047a23 */ /* 0x002fce0000010800 */
[C---:B------:R-:W-:Y:S01]  /*73b0*/  HMMA.16816.F32.BF16 R152, R164.reuse, R48, R152 ;  /* 0x00000030a498723c */ /* 0x040fe20000041898 */
[----:B------:R1:W-:Y:S07]  /*73c0*/  MUFU.EX2 R61, R4 ;  /* 0x00000004003d7308 */ /* 0x0003ee0000000800 */
[----:B------:R-:W-:Y:S07]  /*73d0*/  HMMA.16816.F32.BF16 R164, R164, R50, R8 ;  /* 0x00000032a4a4723c */ /* 0x000fee0000041808 */
[----:B------:R-:W-:-:S02]  /*73e0*/  FFMA.FTZ R8, R232, c[0x0][0x2d0], -R2 ;  /* 0x0000b400e8087a23 */ /* 0x000fc40000010802 */
[----:B-1----:R-:W-:Y:S02]  /*73f0*/  FFMA.FTZ R4, R193, c[0x0][0x2d0], -R0 ;  /* 0x0000b400c1047a23 */ /* 0x002fe40000010800 */
[----:B------:R1:W-:Y:S01]  /*7400*/  MUFU.EX2 R62, R8 ;  /* 0x00000008003e7308 */ /* 0x0003e20000000800 */
[----:B------:R-:W-:Y:S01]  /*7410*/  IMAD.MOV.U32 R178, RZ, RZ, R63 ;  /* 0x000000ffffb27224 */ /* 0x000fe200078e003f */
[----:B------:R-:W-:-:S06]  /*7420*/  MOV R172, R60 ;  /* 0x0000003c00ac7202 */ /* 0x000fcc0000000f00 */
[----:B------:R-:W4:Y:S01]  /*7430*/  MUFU.EX2 R60, R4 ;  /* 0x00000004003c7308 */ /* 0x000f220000000800 */
[----:B-1----:R-:W-:-:S07]  /*7440*/  FFMA.FTZ R8, R233, c[0x0][0x2d0], -R2 ;  /* 0x0000b400e9087a23 */ /* 0x002fce0000010802 */
[----:B------:R1:W1:Y:S01]  /*7450*/  MUFU.EX2 R63, R8 ;  /* 0x00000008003f7308 */ /* 0x0002620000000800 */
[----:B------:R-:W-:Y:S02]  /*7460*/  IMAD.MOV.U32 R200, RZ, RZ, R5 ;  /* 0x000000ffffc87224 */ /* 0x000fe400078e0005 */
[----:B-1----:R-:W-:-:S05]  /*7470*/  FFMA.FTZ R8, R234, c[0x0][0x2d0], -R2 ;  /* 0x0000b400ea087a23 */ /* 0x002fca0000010802 */
[----:B------:R1:W-:Y:S01]  /*7480*/  MUFU.EX2 R65, R8 ;  /* 0x0000000800417308 */ /* 0x0003e20000000800 */
[----:B------:R-:W-:Y:S02]  /*7490*/  F2FP.BF16.PACK_AB R4, R78, R79 ;  /* 0x0000004f4e04723e */ /* 0x000fe400000010ff */
[----:B---3--:R-:W-:Y:S02]  /*74a0*/  F2FP.BF16.PACK_AB R6, R76, R77 ;  /* 0x0000004d4c06723e */ /* 0x008fe400000010ff */
[----:B--2---:R-:W-:Y:S01]  /*74b0*/  F2FP.BF16.PACK_AB R5, R75, R74 ;  /* 0x0000004a4b05723e */ /* 0x004fe200000010ff */
[----:B-1----:R-:W-:-:S04]  /*74c0*/  FFMA.FTZ R8, R235, c[0x0][0x2d0], -R2 ;  /* 0x0000b400eb087a23 */ /* 0x002fc80000010802 */
[----:B------:R1:W2:Y:S01]  /*74d0*/  MUFU.EX2 R66, R8 ;  /* 0x0000000800427308 */ /* 0x0002a20000000800 */
[----:B----4-:R-:W-:Y:S02]  /*74e0*/  F2FP.BF16.PACK_AB R7, R60, R61 ;  /* 0x0000003d3c07723e */ /* 0x010fe400000010ff */
[----:B------:R-:W-:Y:S01]  /*74f0*/  MOV R197, R73 ;  /* 0x0000004900c57202 */ /* 0x000fe20000000f00 */
[----:B-1----:R-:W-:-:S04]  /*7500*/  FFMA.FTZ R8, R236, c[0x0][0x2d0], -R2 ;  /* 0x0000b400ec087a23 */ /* 0x002fc80000010802 */
[----:B------:R1:W-:Y:S01]  /*7510*/  MUFU.EX2 R67, R8 ;  /* 0x0000000800437308 */ /* 0x0003e20000000800 */
[C---:B------:R-:W-:Y:S08]  /*7520*/  HMMA.16816.F32.BF16 R108, R4.reuse, R124, R108 ;  /* 0x0000007c046c723c */ /* 0x040ff0000004186c */
[----:B------:R-:W-:Y:S01]  /*7530*/  HMMA.16816.F32.BF16 R112, R4, R126, R112 ;  /* 0x0000007e0470723c */ /* 0x000fe20000041870 */
[----:B-1----:R-:W-:-:S04]  /*7540*/  FFMA.FTZ R8, R237, c[0x0][0x2d0], -R2 ;  /* 0x0000b400ed087a23 */ /* 0x002fc80000010802 */
[----:B------:R1:W-:Y:S03]  /*7550*/  MUFU.EX2 R73, R8 ;  /* 0x0000000800497308 */ /* 0x0003e60000000800 */
[----:B------:R-:W-:Y:S01]  /*7560*/  HMMA.16816.F32.BF16 R124, R4, R160, R44 ;  /* 0x000000a0047c723c */ /* 0x000fe2000004182c */
[----:B-1----:R-:W-:-:S04]  /*7570*/  FFMA.FTZ R8, R199, c[0x0][0x2d0], -R0 ;  /* 0x0000b400c7087a23 */ /* 0x002fc80000010800 */
[----:B------:R1:W-:Y:S02]  /*7580*/  MUFU.EX2 R44, R8 ;  /* 0x00000008002c7308 */ /* 0x0003e40000000800 */
[----:B-1----:R-:W-:-:S06]  /*7590*/  FFMA.FTZ R8, R198, c[0x0][0x2d0], -R0 ;  /* 0x0000b400c6087a23 */ /* 0x002fcc0000010800 */
[----:B------:R1:W3:Y:S02]  /*75a0*/  MUFU.EX2 R45, R8 ;  /* 0x00000008002d7308 */ /* 0x0002e40000000800 */
[----:B-1----:R-:W-:-:S06]  /*75b0*/  FFMA.FTZ R8, R181, c[0x0][0x2d0], -R0 ;  /* 0x0000b400b5087a23 */ /* 0x002fcc0000010800 */
[----:B------:R1:W-:Y:S02]  /*75c0*/  MUFU.EX2 R64, R8 ;  /* 0x0000000800407308 */ /* 0x0003e40000000800 */
[----:B-1----:R-:W-:-:S06]  /*75d0*/  FFMA.FTZ R8, R180, c[0x0][0x2d0], -R0 ;  /* 0x0000b400b4087a23 */ /* 0x002fcc0000010800 */
[----:B------:R1:W4:Y:S01]  /*75e0*/  MUFU.EX2 R47, R8 ;  /* 0x00000008002f7308 */ /* 0x0003220000000800 */
[C---:B------:R-:W-:Y:S08]  /*75f0*/  HMMA.16816.F32.BF16 R12, R4.reuse, R168, R52 ;  /* 0x000000a8040c723c */ /* 0x040ff00000041834 */
[----:B------:R-:W-:Y:S01]  /*7600*/  HMMA.16816.F32.BF16 R128, R4, R162, R128 ;  /* 0x000000a20480723c */ /* 0x000fe20000041880 */
[----:B-1----:R-:W-:-:S02]  /*7610*/  FFMA.FTZ R8, R241, c[0x0][0x2d0], -R2 ;  /* 0x0000b400f1087a23 */ /* 0x002fc40000010802 */
[----:B------:R-:W-:-:S05]  /*7620*/  FFMA.FTZ R2, R239, c[0x0][0x2d0], -R2 ;  /* 0x0000b400ef027a23 */ /* 0x000fca0000010802 */
[C---:B------:R-:W-:Y:S01]  /*7630*/  HMMA.16816.F32.BF16 R140, R4.reuse, R156, R140 ;  /* 0x0000009c048c723c */ /* 0x040fe2000004188c */
[----:B------:R1:W-:Y:S07]  /*7640*/  MUFU.EX2 R53, R8 ;  /* 0x0000000800357308 */ /* 0x0003ee0000000800 */
[C---:B------:R-:W-:Y:S01]  /*7650*/  HMMA.16816.F32.BF16 R144, R4.reuse, R158, R144 ;  /* 0x0000009e0490723c */ /* 0x040fe20000041890 */
[----:B------:R2:W-:Y:S07]  /*7660*/  MUFU.EX2 R52, R2 ;  /* 0x0000000200347308 */ /* 0x0005ee0000000800 */
[----:B-1----:R-:W-:Y:S07]  /*7670*/  HMMA.16816.F32.BF16 R8, R4, R170, R56 ;  /* 0x000000aa0408723c */ /* 0x002fee0000041838 */
[----:B------:R-:W-:Y:S01]  /*7680*/  F2FP.BF16.PACK_AB R4, R63, R62 ;  /* 0x0000003e3f04723e */ /* 0x000fe200000010ff */
[----:B--2---:R-:W-:Y:S01]  /*7690*/  FFMA.FTZ R2, R184, c[0x0][0x2d0], -R0 ;  /* 0x0000b400b8027a23 */ /* 0x004fe20000010800 */
[----:B------:R-:W-:-:S02]  /*76a0*/  F2FP.BF16.PACK_AB R6, R66, R65 ;  /* 0x000000414206723e */ /* 0x000fc400000010ff */
[----:B---3--:R-:W-:Y:S02]  /*76b0*/  F2FP.BF16.PACK_AB R5, R45, R44 ;  /* 0x0000002c2d05723e */ /* 0x008fe400000010ff */
[----:B----4-:R-:W-:Y:S01]  /*76c0*/  F2FP.BF16.PACK_AB R7, R47, R64 ;  /* 0x000000402f07723e */ /* 0x010fe200000010ff */
[----:B------:R1:W2:Y:S06]  /*76d0*/  MUFU.EX2 R46, R2 ;  /* 0x00000002002e7308 */ /* 0x0002ac0000000800 */
[----:B------:R-:W-:Y:S01]  /*76e0*/  HMMA.16816.F32.BF16 R108, R4, R36, R108 ;  /* 0x00000024046c723c */ /* 0x000fe2000004186c */
[----:B-1----:R-:W-:-:S04]  /*76f0*/  FFMA.FTZ R2, R183, c[0x0][0x2d0], -R0 ;  /* 0x0000b400b7027a23 */ /* 0x002fc80000010800 */
[----:B------:R1:W3:Y:S03]  /*7700*/  MUFU.EX2 R37, R2 ;  /* 0x0000000200257308 */ /* 0x0002e60000000800 */
[C---:B------:R-:W-:Y:S01]  /*7710*/  HMMA.16816.F32.BF16 R124, R4.reuse, R32, R124 ;  /* 0x00000020047c723c */ /* 0x040fe2000004187c */
[--C-:B-1----:R-:W-:Y:S02]  /*7720*/  FFMA.FTZ R2, R185, c[0x0][0x2d0], -R0.reuse ;  /* 0x0000b400b9027a23 */ /* 0x102fe40000010800 */
[----:B------:R-:W-:Y:S02]  /*7730*/  FFMA.FTZ R0, R182, c[0x0][0x2d0], -R0 ;  /* 0x0000b400b6007a23 */ /* 0x000fe40000010800 */
[----:B------:R1:W4:Y:S03]  /*7740*/  MUFU.EX2 R36, R2 ;  /* 0x0000000200247308 */ /* 0x0003260000000800 */
[----:B------:R-:W-:Y:S05]  /*7750*/  HMMA.16816.F32.BF16 R112, R4, R38, R112 ;  /* 0x000000260470723c */ /* 0x000fea0000041870 */
[----:B------:R2:W2:Y:S01]  /*7760*/  MUFU.EX2 R32, R0 ;  /* 0x0000000000207308 */ /* 0x0004a20000000800 */
[----:B-1----:R-:W-:-:S02]  /*7770*/  FADD.FTZ R2, R197, R200 ;  /* 0x000000c8c5027221 */ /* 0x002fc40000010000 */
[----:B------:R-:W-:Y:S02]  /*7780*/  IMAD.MOV.U32 R197, RZ, RZ, R195 ;  /* 0x000000ffffc57224 */ /* 0x000fe400078e00c3 */
[----:B------:R-:W-:Y:S01]  /*7790*/  IMAD.MOV.U32 R200, RZ, RZ, R194 ;  /* 0x000000ffffc87224 */ /* 0x000fe200078e00c2 */
[----:B------:R-:W-:Y:S01]  /*77a0*/  MOV R195, R225 ;  /* 0x000000e100c37202 */ /* 0x000fe20000000f00 */
[----:B------:R-:W-:Y:S02]  /*77b0*/  IMAD.MOV.U32 R194, RZ, RZ, R206 ;  /* 0x000000ffffc27224 */ /* 0x000fe400078e00ce */
[----:B--2---:R-:W-:Y:S02]  /*77c0*/  FADD.FTZ R0, R197, R200 ;  /* 0x000000c8c5007221 */ /* 0x004fe40000010000 */
[----:B------:R-:W-:Y:S02]  /*77d0*/  IMAD.MOV.U32 R206, RZ, RZ, R177 ;  /* 0x000000ffffce7224 */ /* 0x000fe400078e00b1 */
[----:B------:R-:W-:-:S02]  /*77e0*/  FADD.FTZ R2, R195, R2 ;  /* 0x00000002c3027221 */ /* 0x000fc40000010000 */
[----:B------:R-:W-:Y:S01]  /*77f0*/  FADD.FTZ R0, R194, R0 ;  /* 0x00000000c2007221 */ /* 0x000fe20000010000 */
[----:B------:R-:W-:Y:S01]  /*7800*/  HMMA.16816.F32.BF16 R128, R4, R34, R128 ;  /* 0x000000220480723c */ /* 0x000fe20000041880 */
[----:B------:R-:W-:Y:S02]  /*7810*/  IMAD.MOV.U32 R225, RZ, RZ, R205 ;  /* 0x000000ffffe17224 */ /* 0x000fe400078e00cd */
[----:B------:R-:W-:Y:S02]  /*7820*/  FADD.FTZ R2, R206, R2 ;  /* 0x00000002ce027221 */ /* 0x000fe40000010000 */
[----:B------:R-:W-:-:S03]  /*7830*/  FADD.FTZ R0, R172, R0 ;  /* 0x00000000ac007221 */ /* 0x000fc60000010000 */
[----:B------:R-:W-:Y:S01]  /*7840*/  HMMA.16816.F32.BF16 R140, R4, R28, R140 ;  /* 0x0000001c048c723c */ /* 0x000fe2000004188c */
[----:B------:R-:W-:Y:S01]  /*7850*/  MOV R205, R176 ;  /* 0x000000b000cd7202 */ /* 0x000fe20000000f00 */
[----:B------:R-:W-:-:S06]  /*7860*/  FADD.FTZ R2, R173, R2 ;  /* 0x00000002ad027221 */ /* 0x000fcc0000010000 */
[C---:B------:R-:W-:Y:S08]  /*7870*/  HMMA.16816.F32.BF16 R144, R4.reuse, R30, R144 ;  /* 0x0000001e0490723c */ /* 0x040ff00000041890 */
[C---:B------:R-:W-:Y:S08]  /*7880*/  HMMA.16816.F32.BF16 R12, R4.reuse, R20, R12 ;  /* 0x00000014040c723c */ /* 0x040ff0000004180c */
[----:B------:R-:W-:Y:S07]  /*7890*/  HMMA.16816.F32.BF16 R8, R4, R22, R8 ;  /* 0x000000160408723c */ /* 0x000fee0000041808 */
[----:B------:R-:W-:-:S02]  /*78a0*/  FADD.FTZ R6, R208, R213 ;  /* 0x000000d5d0067221 */ /* 0x000fc40000010000 */
[----:B------:R-:W-:Y:S02]  /*78b0*/  FADD.FTZ R5, R174, R0 ;  /* 0x00000000ae057221 */ /* 0x000fe40000010000 */
[----:B------:R-:W-:Y:S02]  /*78c0*/  FADD.FTZ R6, R225, R6 ;  /* 0x00000006e1067221 */ /* 0x000fe40000010000 */
[----:B------:R-:W-:Y:S02]  /*78d0*/  FADD.FTZ R0, R69, R249 ;  /* 0x000000f945007221 */ /* 0x000fe40000010000 */
[----:B------:R-:W-:Y:S02]  /*78e0*/  FADD.FTZ R6, R252, R6 ;  /* 0x00000006fc067221 */ /* 0x000fe40000010000 */
[----:B------:R-:W-:Y:S02]  /*78f0*/  IMAD.MOV.U32 R176, RZ, RZ, R196 ;  /* 0x000000ffffb07224 */ /* 0x000fe400078e00c4 */
        /* <DEDUP_REMOVED lines=19> */
[----:B------:R-:W-:Y:S01]  /*7a30*/  FADD.FTZ R7, R201, R4 ;  /* 0x00000004c9077221 */ /* 0x000fe20000010000 */
[----:B------:R-:W-:Y:S01]  /*7a40*/  MOV R196, R215 ;  /* 0x000000d700c47202 */ /* 0x000fe20000000f00 */
[----:B------:R-:W-:Y:S01]  /*7a50*/  FADD.FTZ R4, R243, R2 ;  /* 0x00000002f3047221 */ /* 0x000fe20000010000 */
[----:B------:R1:W5:Y:S01]  /*7a60*/  LDL.LU R215, [R1+0x4c] ;  /* 0x00004c0001d77983 */ /* 0x0003620000300800 */
[----:B------:R-:W-:Y:S02]  /*7a70*/  FADD.FTZ R6, R203, R5 ;  /* 0x00000005cb067221 */ /* 0x000fe40000010000 */
[----:B------:R-:W-:Y:S01]  /*7a80*/  FADD.FTZ R5, R92, R0 ;  /* 0x000000005c057221 */ /* 0x000fe20000010000 */
[----:B------:R1:W5:Y:S01]  /*7a90*/  LDL.LU R214, [R1+0x48] ;  /* 0x0000480001d67983 */ /* 0x0003620000300800 */
[----:B------:R-:W-:Y:S02]  /*7aa0*/  FADD.FTZ R4, R91, R4 ;  /* 0x000000045b047221 */ /* 0x000fe40000010000 */
[----:B------:R-:W-:Y:S01]  /*7ab0*/  FADD.FTZ R2, R202, R6 ;  /* 0x00000006ca027221 */ /* 0x000fe20000010000 */
[----:B------:R1:W5:Y:S01]  /*7ac0*/  LDL.LU R213, [R1+0x44] ;  /* 0x0000440001d57983 */ /* 0x0003620000300800 */
[----:B------:R-:W-:-:S02]  /*7ad0*/  FADD.FTZ R0, R196, R7 ;  /* 0x00000007c4007221 */ /* 0x000fc40000010000 */
[----:B------:R-:W-:Y:S01]  /*7ae0*/  FADD.FTZ R5, R96, R5 ;  /* 0x0000000560057221 */ /* 0x000fe20000010000 */
[----:B------:R1:W5:Y:S01]  /*7af0*/  LDL.LU R208, [R1+0x40] ;  /* 0x0000400001d07983 */ /* 0x0003620000300800 */
        /* <DEDUP_REMOVED lines=45> */
[----:B---3--:R-:W-:Y:S02]  /*7dd0*/  FADD.FTZ R0, R37, R0 ;  /* 0x0000000025007221 */ /* 0x008fe40000010000 */
[----:B------:R-:W-:-:S02]  /*7de0*/  FADD.FTZ R5, R86, R4 ;  /* 0x0000000456057221 */ /* 0x000fc40000010000 */
[----:B------:R-:W-:Y:S02]  /*7df0*/  FADD.FTZ R4, R81, R7 ;  /* 0x0000000751047221 */ /* 0x000fe40000010000 */
[----:B------:R-:W-:Y:S02]  /*7e00*/  FADD.FTZ R2, R53, R6 ;  /* 0x0000000635027221 */ /* 0x000fe40000010000 */
[----:B----4-:R-:W-:Y:S02]  /*7e10*/  FADD.FTZ R0, R36, R0 ;  /* 0x0000000024007221 */ /* 0x010fe40000010000 */
[----:B------:R-:W-:Y:S02]  /*7e20*/  FADD.FTZ R5, R84, R5 ;  /* 0x0000000554057221 */ /* 0x000fe40000010000 */
[----:B------:R-:W-:Y:S02]  /*7e30*/  FADD.FTZ R4, R80, R4 ;  /* 0x0000000450047221 */ /* 0x000fe40000010000 */
[----:B------:R-:W-:-:S02]  /*7e40*/  FADD.FTZ R2, R52, R2 ;  /* 0x0000000234027221 */ /* 0x000fc40000010000 */
[----:B------:R-:W-:Y:S01]  /*7e50*/  FADD.FTZ R0, R32, R0 ;  /* 0x0000000020007221 */ /* 0x000fe20000010000 */
[----:B------:R1:W-:Y:S04]  /*7e60*/  STL [R1+0x8], R5 ;  /* 0x0000080501007387 */ /* 0x0003e80000100800 */
[----:B------:R1:W-:Y:S04]  /*7e70*/  STL [R1+0xc], R4 ;  /* 0x00000c0401007387 */ /* 0x0003e80000100800 */
[----:B------:R1:W-:Y:S04]  /*7e80*/  STL [R1+0x10], R2 ;  /* 0x0000100201007387 */ /* 0x0003e80000100800 */
[----:B------:R1:W-:Y:S01]  /*7e90*/  STL [R1+0x14], R0 ;  /* 0x0000140001007387 */ /* 0x0003e20000100800 */
[----:B------:R-:W-:Y:S01]  /*7ea0*/  UIMAD.WIDE.U32 UR14, UR7, UR4, URZ ;  /* 0x00000004070e72a5 */ /* 0x000fe2000f8e003f */
[----:B------:R-:W-:-:S02]  /*7eb0*/  PLOP3.LUT P0, PT, PT, PT, UP1, 0x40, 0x0 ;  /* 0x000000000000781c */ /* 0x000fc40003f0e818 */
[----:B------:R-:W-:Y:S01]  /*7ec0*/  F2FP.BF16.PACK_AB R160, R73, R67 ;  /* 0x0000004349a0723e */ /* 0x000fe200000010ff */
[----:B------:R-:W-:Y:S01]  /*7ed0*/  @UP2 USHF.R.U32.HI UR7, URZ, UR5, UR15 ;  /* 0x000000053f072299 */ /* 0x000fe2000801160f */
[----:B------:R-:W-:Y:S02]  /*7ee0*/  F2FP.BF16.PACK_AB R162, R52, R53 ;  /* 0x0000003534a2723e */ /* 0x000fe400000010ff */
[----:B------:R-:W-:Y:S02]  /*7ef0*/  F2FP.BF16.PACK_AB R161, R37, R46 ;  /* 0x0000002e25a1723e */ /* 0x000fe400000010ff */
[----:B------:R-:W-:Y:S01]  /*7f00*/  F2FP.BF16.PACK_AB R163, R32, R36 ;  /* 0x0000002420a3723e */ /* 0x000fe200000010ff */
[----:B------:R-:W-:-:S03]  /*7f10*/  UIADD3 UR4, UR6, UR7, URZ ;  /* 0x0000000706047290 */ /* 0x000fc6000fffe03f */
[----:B------:R-:W-:Y:S02]  /*7f20*/  ULDC UR7, c[0x0][0x328] ;  /* 0x0000ca0000077ab9 */ /* 0x000fe40000000800 */
[----:B------:R-:W-:Y:S01]  /*7f30*/  UIADD3 UR7, UR4, UR7, URZ ;  /* 0x0000000704077290 */ /* 0x000fe2000fffe03f */
[----:B------:R-:W-:Y:S01]  /*7f40*/  HMMA.16816.F32.BF16 R108, R160, R16, R108 ;  /* 0x00000010a06c723c */ /* 0x000fe2000004186c */
[----:B------:R-:W-:-:S07]  /*7f50*/  IADD3 R225, R242, -0x2, RZ ;  /* 0xfffffffef2e17810 */ /* 0x000fce0007ffe0ff */
[C---:B------:R-:W-:Y:S08]  /*7f60*/  HMMA.16816.F32.BF16 R112, R160.reuse, R18, R112 ;  /* 0x00000012a070723c */ /* 0x040ff00000041870 */
[C---:B------:R-:W-:Y:S08]  /*7f70*/  HMMA.16816.F32.BF16 R124, R160.reuse, R24, R124 ;  /* 0x00000018a07c723c */ /* 0x040ff0000004187c */
[C---:B------:R-:W-:Y:S08]  /*7f80*/  HMMA.16816.F32.BF16 R128, R160.reuse, R26, R128 ;  /* 0x0000001aa080723c */ /* 0x040ff00000041880 */
[C---:B------:R-:W-:Y:S08]  /*7f90*/  HMMA.16816.F32.BF16 R140, R160.reuse, R40, R140 ;  /* 0x00000028a08c723c */ /* 0x040ff0000004188c */
[C---:B------:R-:W-:Y:S08]  /*7fa0*/  HMMA.16816.F32.BF16 R144, R160.reuse, R42, R144 ;  /* 0x0000002aa090723c */ /* 0x040ff00000041890 */
[C---:B------:R-:W-:Y:S08]  /*7fb0*/  HMMA.16816.F32.BF16 R156, R160.reuse, R48, R12 ;  /* 0x00000030a09c723c */ /* 0x040ff0000004180c */
[----:B------:R-:W-:Y:S01]  /*7fc0*/  HMMA.16816.F32.BF16 R160, R160, R50, R8 ;  /* 0x00000032a0a0723c */ /* 0x000fe20000041808 */
[----:B------:R-:W-:Y:S07]  /*7fd0*/  @P0 BRA `(.L_x_161) ;  /* 0x0000015000000947 */ /* 0x000fee0003800000 */
[----:B-1----:R-:W-:Y:S01]  /*7fe0*/  ISETP.LT.AND P0, PT, RZ, UR4, PT ;  /* 0x00000004ff007c0c */ /* 0x002fe2000bf01270 */
[----:B------:R-:W-:-:S02]  /*7ff0*/  UIADD3 UR14, UR4, -0x1, URZ ;  /* 0xffffffff040e7890 */ /* 0x000fc4000fffe03f */
[----:B------:R-:W-:-:S10]  /*8000*/  ULDC UR6, c[0x0][0x32c] ;  /* 0x0000cb0000067ab9 */ /* 0x000fd40000000800 */
[----:B------:R-:W-:Y:S05]  /*8010*/  @P0 BRA `(.L_x_162) ;  /* 0x0000008000000947 */ /* 0x000fea0003800000 */
[----:B------:R-:W-:Y:S02]  /*8020*/  UISETP.NE.AND UP0, UPT, UR6, 0x1, UPT ;  /* 0x000000010600788c */ /* 0x000fe4000bf05270 */
[----:B------:R-:W-:-:S03]  /*8030*/  UIADD3 UR14, -UR4, URZ, URZ ;  /* 0x0000003f040e7290 */ /* 0x000fc6000fffe13f */
[----:B------:R-:W-:Y:S02]  /*8040*/  ULDC.64 UR4, c[0x0][0x330] ;  /* 0x0000cc0000047ab9 */ /* 0x000fe40000000a00 */
[----:B------:R-:W-:-:S07]  /*8050*/  UIMAD.WIDE.U32 UR16, UR14, UR4, URZ ;  /* 0x000000040e1072a5 */ /* 0x000fce000f8e003f */
[----:B------:R-:W-:Y:S02]  /*8060*/  @UP0 UMOV UR15, UR17 ;  /* 0x00000011000f0c82 */ /* 0x000fe40008000000 */
[----:B------:R-:W-:-:S04]  /*8070*/  @UP0 USHF.R.U32.HI UR14, URZ, UR5, UR15 ;  /* 0x000000053f0e0299 */ /* 0x000fc8000801160f */
[----:B------:R-:W-:Y:S01]  /*8080*/  ULOP3.LUT UR14, URZ, UR14, URZ, 0x33, !UPT ;  /* 0x0000000e3f0e7292 */ /* 0x000fe2000f8e333f */
[----:B------:R-:W-:Y:S05]  /*8090*/  BRA `(.L_x_163) ;  /* 0x0000005000007947 */ /* 0x000fea0003800000 */
.L_x_162:
[----:B------:R-:W-:Y:S02]  /*80a0*/  UISETP.NE.AND UP0, UPT, UR6, 0x1, UPT ;  /* 0x000000010600788c */ /* 0x000fe4000bf05270 */
[----:B------:R-:W-:Y:S02]  /*80b0*/  ULDC.64 UR4, c[0x0][0x330] ;  /* 0x0000cc0000047ab9 */ /* 0x000fe40000000a00 */
[----:B------:R-:W-:-:S07]  /*80c0*/  UIMAD.WIDE.U32 UR16, UR14, UR4, URZ ;  /* 0x000000040e1072a5 */ /* 0x000fce000f8e003f */
[----:B------:R-:W-:Y:S02]  /*80d0*/  @UP0 UMOV UR15, UR17 ;  /* 0x00000011000f0c82 */ /* 0x000fe40008000000 */
[----:B------:R-:W-:Y:S02]  /*80e0*/  @UP0 USHF.R.U32.HI UR14, URZ, UR5, UR15 ;  /* 0x000000053f0e0299 */ /* 0x000fe4000801160f */
.L_x_163:
[----:B------:R-:W-:Y:S02]  /*80f0*/  ULDC UR4, c[0x0][0x32c] ;  /* 0x0000cb0000047ab9 */ /* 0x000fe40000000800 */
[----:B------:R-:W-:-:S04]  /*8100*/  UIMAD UR4, UR14, UR6, UR4 ;  /* 0x000000060e0472a4 */ /* 0x000fc8000f8e0204 */
[----:B------:R-:W-:-:S04]  /*8110*/  UISETP.LT.AND UP0, UPT, UR7, UR4, UPT ;  /* 0x000000040700728c */ /* 0x000fc8000bf01270 */
[----:B------:R-:W-:-:S04]  /*8120*/  USEL UR7, UR7, UR4, UP0 ;  /* 0x0000000407077287 */ /* 0x000fc80008000000 */
.L_x_161:
[----:B-1----:R-:W-:-:S04]  /*8130*/  UIMAD.WIDE UR4, UR7, 0x2aaaaaab, URZ ;  /* 0x2aaaaaab070478a5 */ /* 0x002fc8000f8e023f */
[----:B------:R-:W-:-:S04]  /*8140*/  USHF.R.U32.HI UR4, URZ, 0x1f, UR5 ;  /* 0x0000001f3f047899 */ /* 0x000fc80008011605 */
[----:B------:R-:W-:-:S04]  /*8150*/  ULEA.HI.SX32 UR4, UR5, UR4, 0x1c ;  /* 0x0000000405047291 */ /* 0x000fc8000f8fe23f */
[----:B------:R-:W-:-:S04]  /*8160*/  UISETP.LT.AND UP0, UPT, UR8, UR4, UPT ;  /* 0x000000040800728c */ /* 0x000fc8000bf01270 */
[----:B------:R-:W-:-:S06]  /*8170*/  USEL UR4, UR8, UR4, !UP0 ;  /* 0x0000000408047287 */ /* 0x000fcc000c000000 */
[----:B------:R-:W-:-:S13]  /*8180*/  ISETP.GE.AND P0, PT, R225, UR4, PT ;  /* 0x00000004e1007c0c */ /* 0x000fda000bf06270 */
[----:B------:R-:W-:Y:S05]  /*8190*/  @!P0 BRA `(.L_x_164) ;  /* 0x000067b000008947 */ /* 0x000fea0003800000 */
[----:B------:R-:W2:Y:S01]  /*81a0*/  LDL R0, [R1+0x1c] ;  /* 0x00001c0001007983 */ /* 0x000ea20000100800 */
[----:B------:R-:W-:Y:S01]  /*81b0*/  PLOP3.LUT P1, PT, PT, PT, UP2, 0x80, 0x0 ;  /* 0x000000000000781c */ /* 0x000fe20003f2f028 */
[----:B------:R-:W-:Y:S01]  /*81c0*/  IMAD.MOV.U32 R101, RZ, RZ, R71 ;  /* 0x000000ffff657224 */ /* 0x000fe200078e0047 */
[----:B------:R-:W-:Y:S01]  /*81d0*/  PLOP3.LUT P0, PT, PT, PT, UP2, 0x80, 0x0 ;  /* 0x000000000000781c */ /* 0x000fe20003f0f028 */
[----:B------:R-:W-:Y:S01]  /*81e0*/  IMAD.MOV.U32 R100, RZ, RZ, R72 ;  /* 0x000000ffff647224 */ /* 0x000fe200078e0048 */
[----:B------:R-:W-:Y:S01]  /*81f0*/  MOV R103, R3 ;  /* 0x0000000300677202 */ /* 0x000fe20000000f00 */
[----:B------:R-:W-:-:S08]  /*8200*/  IMAD.MOV.U32 R102, RZ, RZ, R70 ;  /* 0x000000ffff667224 */ /* 0x000fd000078e0046 */
[----:B--2---:R-:W-:-:S05]  /*8210*/  @P1 IMAD.HI.U32 R0, R0, c[0x0][0x2c8], RZ ;  /* 0x0000b20000001a27 */ /* 0x004fca00078e00ff */
[----:B------:R-:W-:-:S05]  /*8220*/  @P0 SHF.R.U32.HI R0, RZ, c[0x0][0x2cc], R0 ;  /* 0x0000b300ff000a19 */ /* 0x000fca0000011600 */
[----:B------:R1:W-:Y:S02]  /*8230*/  @P0 STL [R1], R0 ;  /* 0x0000000001000387 */ /* 0x0003e40000100800 */
.L_x_181:
[----:B------:R-:W-:Y:S04]  /*8240*/  DEPBAR.LE SB0, 0x0 ;  /* 0x000080000000791a */ /* 0x000fe80000000000 */
[----:B------:R-:W-:Y:S01]  /*8250*/  BAR.SYNC.DEFER_BLOCKING 0x0 ;  /* 0x0000000000007b1d */ /* 0x000fe20000010000 */
[C---:B------:R-:W-:Y:S02]  /*8260*/  ISETP.LT.AND P0, PT, R225.reuse, UR8, PT ;  /* 0x00000008e1007c0c */ /* 0x040fe4000bf01270 */
[----:B------:R-:W-:Y:S02]  /*8270*/  MOV R228, c[0x0][0x1e0] ;  /* 0x0000780000e47a02 */ /* 0x000fe40000000f00 */
[----:B------:R-:W-:Y:S09]  /*8280*/  MOV R230, c[0x0][0x1e4] ;  /* 0x0000790000e67a02 */ /* 0x000ff20000000f00 */
[----:B-1----:R-:W-:Y:S05]  /*8290*/  @!P0 SHF.R.S32.HI R0, RZ, 0x1f, R225 ;  /* 0x0000001fff008819 */ /* 0x002fea00000114e1 */
[----:B------:R-:W-:Y:S04]  /*82a0*/  @!P0 IMAD R0, R0, c[0x0][0x208], RZ ;  /* 0x0000820000008a24 */ /* 0x000fe800078e02ff */
[C---:B------:R-:W-:Y:S01]  /*82b0*/  @!P0 IMAD R0, R225.reuse, c[0x0][0x20c], R0 ;  /* 0x00008300e1008a24 */ /* 0x040fe200078e0200 */
[----:B-----5:R-:W-:Y:S08]  /*82c0*/  LDSM.16.M88.4 R96, [R215+0x6100] ;  /* 0x00610000d760783b */ /* 0x020ff00000000200 */
[----:B------:R-:W1:Y:S08]  /*82d0*/  LDSM.16.M88.4 R16, [R208+0x3100] ;  /* 0x00310000d010783b */ /* 0x000e700000000200 */
[----:B------:R-:W2:Y:S08]  /*82e0*/  LDSM.16.M88.4 R92, [R215+0x8100] ;  /* 0x00810000d75c783b */ /* 0x000eb00000000200 */
[----:B------:R-:W3:Y:S06]  /*82f0*/  LDL.64 R194, [R1+0x30] ;  /* 0x0000300001c27983 */ /* 0x000eec0000100a00 */
[----:B------:R-:W3:Y:S06]  /*8300*/  LDL.64 R2, [R1+0x38] ;  /* 0x0000380001027983 */ /* 0x000eec0000100a00 */
[----:B------:R-:W4:Y:S08]  /*8310*/  LDSM.16.M88.4 R32, [R208+0x3900] ;  /* 0x00390000d020783b */ /* 0x000f300000000200 */
[----:B------:R-:W1:Y:S08]  /*8320*/  LDSM.16.M88.4 R48, [R208+0x4100] ;  /* 0x00410000d030783b */ /* 0x000e700000000200 */
[----:B------:R-:W1:Y:S08]  /*8330*/  LDSM.16.M88.4 R64, [R208+0x4900] ;  /* 0x00490000d040783b */ /* 0x000e700000000200 */
[----:B------:R-:W1:Y:S08]  /*8340*/  LDSM.16.M88.4 R80, [R208+0x5100] ;  /* 0x00510000d050783b */ /* 0x000e700000000200 */
[----:B------:R-:W1:Y:S08]  /*8350*/  LDSM.16.M88.4 R168, [R208+0x5900] ;  /* 0x00590000d0a8783b */ /* 0x000e700000000200 */
[----:B------:R-:W-:Y:S08]  /*8360*/  LDSM.16.M88.4 R172, [R218+0x6100] ;  /* 0x00610000daac783b */ /* 0x000ff00000000200 */
[----:B------:R-:W4:Y:S08]  /*8370*/  LDSM.16.M88.4 R176, [R219] ;  /* 0x00000000dbb0783b */ /* 0x000f300000000200 */
[----:B------:R-:W4:Y:S08]  /*8380*/  LDSM.16.M88.4 R180, [R218+0x8100] ;  /* 0x00810000dab4783b */ /* 0x000f300000000200 */
[----:B------:R-:W3:Y:S08]  /*8390*/  LDSM.16.M88.4 R184, [R224] ;  /* 0x00000000e0b8783b */ /* 0x000ef00000000200 */
[----:B------:R-:W3:Y:S06]  /*83a0*/  LDL.64 R242, [R1+0x28] ;  /* 0x0000280001f27983 */ /* 0x000eec0000100a00 */
[----:B------:R-:W3:Y:S01]  /*83b0*/  LDSM.16.M88.4 R188, [R223] ;  /* 0x00000000dfbc783b */ /* 0x000ee20000000200 */
[-C--:B-1----:R-:W-:Y:S08]  /*83c0*/  HMMA.16816.F32.BF16 R4, R96, R16.reuse, RZ ;  /* 0x000000106004723c */ /* 0x082ff000000418ff */
[C---:B--2---:R-:W-:Y:S08]  /*83d0*/  HMMA.16816.F32.BF16 R8, R92.reuse, R16, RZ ;  /* 0x000000105c08723c */ /* 0x044ff000000418ff */
[-C--:B------:R-:W-:Y:S08]  /*83e0*/  HMMA.16816.F32.BF16 R12, R92, R18.reuse, RZ ;  /* 0x000000125c0c723c */ /* 0x080ff000000418ff */
[C---:B------:R-:W-:Y:S08]  /*83f0*/  HMMA.16816.F32.BF16 R16, R96.reuse, R18, RZ ;  /* 0x000000126010723c */ /* 0x040ff000000418ff */
[-C--:B----4-:R-:W-:Y:S08]  /*8400*/  HMMA.16816.F32.BF16 R20, R96, R32.reuse, RZ ;  /* 0x000000206014723c */ /* 0x090ff000000418ff */
        /* <DEDUP_REMOVED lines=18> */
[----:B------:R-:W-:Y:S01]  /*8530*/  HMMA.16816.F32.BF16 R96, R96, R170, RZ ;  /* 0x000000aa6060723c */ /* 0x000fe200000418ff */
[----:B------:R-:W1:Y:S07]  /*8540*/  LDSM.16.M88.4 R168, [R222] ;  /* 0x00000000dea8783b */ /* 0x000e6e0000000200 */
[-C--:B------:R-:W-:Y:S08]  /*8550*/  HMMA.16816.F32.BF16 R4, R172, R176.reuse, R4 ;  /* 0x000000b0ac04723c */ /* 0x080ff00000041804 */
[C---:B------:R-:W-:Y:S07]  /*8560*/  HMMA.16816.F32.BF16 R8, R180.reuse, R176, R8 ;  /* 0x000000b0b408723c */ /* 0x040fee0000041808 */
[----:B------:R-:W-:Y:S01]  /*8570*/  @!P0 IMAD.WIDE.U32 R176, R225, c[0x0][0x208], RZ ;  /* 0x00008200e1b08a25 */ /* 0x000fe200078e00ff */
[-C--:B------:R-:W-:Y:S04]  /*8580*/  HMMA.16816.F32.BF16 R12, R180, R178.reuse, R12 ;  /* 0x000000b2b40c723c */ /* 0x080fe8000004180c */
[----:B------:R-:W-:Y:S02]  /*8590*/  @!P0 IADD3 R0, R177, R0, RZ ;  /* 0x00000000b1008210 */ /* 0x000fe40007ffe0ff */
[----:B---3--:R-:W-:Y:S02]  /*85a0*/  @!P0 MOV R3, R195 ;  /* 0x000000c300038202 */ /* 0x008fe40000000f00 */
[C---:B------:R-:W-:Y:S04]  /*85b0*/  HMMA.16816.F32.BF16 R16, R172.reuse, R178, R16 ;  /* 0x000000b2ac10723c */ /* 0x040fe80000041810 */
[----:B------:R-:W-:Y:S02]  /*85c0*/  @!P0 IMAD.WIDE.U32 R2, R176, 0x60, R2 ;  /* 0x00000060b0028825 */ /* 0x000fe400078e0002 */
[----:B------:R-:W2:Y:S02]  /*85d0*/  LDSM.16.M88.4 R176, [R221] ;  /* 0x00000000ddb0783b */ /* 0x000ea40000000200 */
[-C--:B------:R-:W-:Y:S04]  /*85e0*/  HMMA.16816.F32.BF16 R20, R172, R184.reuse, R20 ;  /* 0x000000b8ac14723c */ /* 0x080fe80000041814 */
[----:B------:R-:W-:Y:S01]  /*85f0*/  @!P0 LEA R192, P1, R2, c[0x0][0x1f8], 0x1 ;  /* 0x00007e0002c08a11 */ /* 0x000fe200078208ff */
[----:B------:R-:W-:Y:S03]  /*8600*/  @!P0 IMAD R0, R0, 0x60, RZ ;  /* 0x0000006000008824 */ /* 0x000fe600078e02ff */
[C---:B------:R-:W-:Y:S04]  /*8610*/  HMMA.16816.F32.BF16 R24, R180.reuse, R184, R24 ;  /* 0x000000b8b418723c */ /* 0x040fe80000041818 */
[----:B------:R-:W-:Y:S04]  /*8620*/  @!P0 IADD3 R0, R3, R0, RZ ;  /* 0x0000000003008210 */ /* 0x000fe80007ffe0ff */
[-C--:B------:R-:W-:Y:S04]  /*8630*/  HMMA.16816.F32.BF16 R28, R180, R186.reuse, R28 ;  /* 0x000000bab41c723c */ /* 0x080fe8000004181c */
[----:B------:R-:W-:Y:S04]  /*8640*/  @!P0 LEA.HI.X R193, R2, c[0x0][0x1fc], R0, 0x1, P1 ;  /* 0x00007f0002c18a11 */ /* 0x000fe800008f0c00 */
[C---:B------:R-:W-:Y:S01]  /*8650*/  HMMA.16816.F32.BF16 R32, R172.reuse, R186, R32 ;  /* 0x000000baac20723c */ /* 0x040fe20000041820 */
[----:B------:R-:W3:Y:S07]  /*8660*/  LDSM.16.M88.4 R184, [R220] ;  /* 0x00000000dcb8783b */ /* 0x000eee0000000200 */
[-C--:B------:R-:W-:Y:S01]  /*8670*/  HMMA.16816.F32.BF16 R36, R172, R188.reuse, R36 ;  /* 0x000000bcac24723c */ /* 0x080fe20000041824 */
[----:B------:R-:W-:Y:S01]  /*8680*/  @!PT LDS RZ, [RZ] ;  /* 0x00000000fffff984 */ /* 0x000fe20000000800 */
[----:B------:R-:W-:Y:S01]  /*8690*/  @!PT LDS RZ, [RZ] ;  /* 0x00000000fffff984 */ /* 0x000fe20000000800 */
[----:B------:R-:W-:Y:S01]  /*86a0*/  @!PT LDS RZ, [RZ] ;  /* 0x00000000fffff984 */ /* 0x000fe20000000800 */
[----:B------:R4:W-:Y:S07]  /*86b0*/  @!P0 LDGSTS.E.BYPASS.LTC128B.128 [R227+0x100], [R192.64], !P6 ;  /* 0x00100000c0e38fae */ /* 0x0009ee000f101d4c */
[C---:B------:R-:W-:Y:S08]  /*86c0*/  HMMA.16816.F32.BF16 R40, R180.reuse, R188, R40 ;  /* 0x000000bcb428723c */ /* 0x040ff00000041828 */
[-C--:B------:R-:W-:Y:S08]  /*86d0*/  HMMA.16816.F32.BF16 R44, R180, R190.reuse, R44 ;  /* 0x000000beb42c723c */ /* 0x080ff0000004182c */
[C---:B------:R-:W-:Y:S07]  /*86e0*/  HMMA.16816.F32.BF16 R48, R172.reuse, R190, R48 ;  /* 0x000000beac30723c */ /* 0x040fee0000041830 */
[----:B------:R-:W-:Y:S01]  /*86f0*/  @!P0 IADD3 R190, P2, R192, UR10, RZ ;  /* 0x0000000ac0be8c10 */ /* 0x000fe2000ff5e0ff */
[-C--:B-1----:R-:W-:Y:S04]  /*8700*/  HMMA.16816.F32.BF16 R52, R172, R168.reuse, R52 ;  /* 0x000000a8ac34723c */ /* 0x082fe80000041834 */
[----:B------:R-:W-:Y:S02]  /*8710*/  @!P0 IADD3.X R191, R193, UR9, RZ, P2, !PT ;  /* 0x00000009c1bf8c10 */ /* 0x000fe400097fe4ff */
[----:B------:R-:W-:Y:S02]  /*8720*/  @!P0 IADD3 R188, P1, R190, UR10, RZ ;  /* 0x0000000abebc8c10 */ /* 0x000fe4000ff3e0ff */
[C---:B------:R-:W-:Y:S01]  /*8730*/  HMMA.16816.F32.BF16 R56, R180.reuse, R168, R56 ;  /* 0x000000a8b438723c */ /* 0x040fe20000041838 */
[----:B------:R1:W-:Y:S03]  /*8740*/  @!P0 LDGSTS.E.BYPASS.LTC128B.128 [R227+0x900], [R190.64], !P6 ;  /* 0x00900000bee38fae */ /* 0x0003e6000f101d4c */
[----:B------:R-:W-:Y:S03]  /*8750*/  @!P0 IADD3.X R189, R191, UR9, RZ, P1, !PT ;  /* 0x00000009bfbd8c10 */ /* 0x000fe60008ffe4ff */
[----:B------:R-:W-:Y:S01]  /*8760*/  @!P0 IADD3 R168, P3, R188, UR10, RZ ;  /* 0x0000000abca88c10 */ /* 0x000fe2000ff7e0ff */
[-C--:B------:R-:W-:Y:S01]  /*8770*/  HMMA.16816.F32.BF16 R60, R180, R170.reuse, R60 ;  /* 0x000000aab43c723c */ /* 0x080fe2000004183c */
[----:B------:R1:W-:Y:S03]  /*8780*/  @!P0 LDGSTS.E.BYPASS.LTC128B.128 [R227+0x1100], [R188.64], !P6 ;  /* 0x01100000bce38fae */ /* 0x0003e6000f101d4c */
[----:B------:R-:W-:Y:S02]  /*8790*/  @!P0 IADD3.X R169, R189, UR9, RZ, P3, !PT ;  /* 0x00000009bda98c10 */ /* 0x000fe40009ffe4ff */
[----:B------:R-:W-:Y:S02]  /*87a0*/  @!P0 IADD3 R2, P2, R168, UR10, RZ ;  /* 0x0000000aa8028c10 */ /* 0x000fe4000ff5e0ff */
[C---:B------:R-:W-:Y:S01]  /*87b0*/  HMMA.16816.F32.BF16 R64, R172.reuse, R170, R64 ;  /* 0x000000aaac40723c */ /* 0x040fe20000041840 */
[----:B------:R3:W-:Y:S01]  /*87c0*/  @!P0 LDGSTS.E.BYPASS.LTC128B.128 [R227+0x1900], [R168.64], !P6 ;  /* 0x01900000a8e38fae */ /* 0x0007e2000f101d4c */
[----:B------:R-:W-:Y:S02]  /*87d0*/  PLOP3.LUT P3, PT, PT, PT, UP2, 0x80, 0x0 ;  /* 0x000000000000781c */ /* 0x000fe40003f6f028 */
[----:B------:R-:W-:Y:S02]  /*87e0*/  @!P0 IADD3.X R3, R169, UR9, RZ, P2, !PT ;  /* 0x00000009a9038c10 */ /* 0x000fe400097fe4ff */
[----:B----4-:R-:W-:Y:S02]  /*87f0*/  @!P0 IADD3 R192, P1, R2, UR10, RZ ;  /* 0x0000000a02c08c10 */ /* 0x010fe4000ff3e0ff */
[-C--:B--2---:R-:W-:Y:S01]  /*8800*/  HMMA.16816.F32.BF16 R68, R172, R176.reuse, R68 ;  /* 0x000000b0ac44723c */ /* 0x084fe20000041844 */
[----:B------:R2:W-:Y:S03]  /*8810*/  @!P0 LDGSTS.E.BYPASS.LTC128B.128 [R227+0x2100], [R2.64], !P6 ;  /* 0x0210000002e38fae */ /* 0x0005e6000f101d4c */
[----:B------:R-:W-:Y:S04]  /*8820*/  @!P0 IADD3.X R193, R3, UR9, RZ, P1, !PT ;  /* 0x0000000903c18c10 */ /* 0x000fe80008ffe4ff */
[C---:B------:R-:W-:Y:S01]  /*8830*/  HMMA.16816.F32.BF16 R72, R180.reuse, R176, R72 ;  /* 0x000000b0b448723c */ /* 0x040fe20000041848 */
[----:B------:R4:W-:Y:S03]  /*8840*/  @!P0 LDGSTS.E.BYPASS.LTC128B.128 [R227+0x2900], [R192.64], !P6 ;  /* 0x02900000c0e38fae */ /* 0x0009e6000f101d4c */
[C---:B------:R-:W-:Y:S04]  /*8850*/  ISETP.GT.AND P0, PT, R225.reuse, UR8, PT ;  /* 0x00000008e1007c0c */ /* 0x040fe8000bf04270 */
[-C--:B------:R-:W-:Y:S01]  /*8860*/  HMMA.16816.F32.BF16 R76, R180, R178.reuse, R76 ;  /* 0x000000b2b44c723c */ /* 0x080fe2000004184c */
[----:B-1----:R-:W-:Y:S07]  /*8870*/  LDSM.16.M88.4 R188, [R214+0x3100] ;  /* 0x00310000d6bc783b */ /* 0x002fee0000000200 */
[C---:B------:R-:W-:Y:S01]  /*8880*/  HMMA.16816.F32.BF16 R80, R172.reuse, R178, R80 ;  /* 0x000000b2ac50723c */ /* 0x040fe20000041850 */
[----:B------:R-:W0:Y:S03]  /*8890*/  LDGDEPBAR ;  /* 0x00000000000079af */ /* 0x000e260000000000 */
[----:B------:R-:W-:Y:S04]  /*88a0*/  @P0 IADD3 R0, R225, -0x1, RZ ;  /* 0xffffffffe1000810 */ /* 0x000fe80007ffe0ff */
[-C--:B---3--:R-:W-:Y:S01]  /*88b0*/  HMMA.16816.F32.BF16 R84, R172, R184.reuse, R84 ;  /* 0x000000b8ac54723c */ /* 0x088fe20000041854 */
[----:B------:R-:W1:Y:S03]  /*88c0*/  LDSM.16.M88.4 R168, [R216+0x6100] ;  /* 0x00610000d8a8783b */ /* 0x000e660000000200 */
[----:B--2---:R-:W-:Y:S04]  /*88d0*/  @P0 SHF.R.S32.HI R2, RZ, 0x1f, R0 ;  /* 0x0000001fff020819 */ /* 0x004fe80000011400 */
[C---:B------:R-:W-:Y:S01]  /*88e0*/  HMMA.16816.F32.BF16 R88, R180.reuse, R184, R88 ;  /* 0x000000b8b458723c */ /* 0x040fe20000041858 */
[----:B----4-:R-:W2:Y:S03]  /*88f0*/  LDSM.16.M88.4 R192, [R216+0x8100] ;  /* 0x00810000d8c0783b */ /* 0x010ea60000000200 */
[----:B------:R-:W-:Y:S04]  /*8900*/  @P0 IMAD R2, R2, c[0x0][0x1e0], RZ ;  /* 0x0000780002020a24 */ /* 0x000fe800078e02ff */
[-C--:B------:R-:W-:Y:S01]  /*8910*/  HMMA.16816.F32.BF16 R92, R180, R186.reuse, R92 ;  /* 0x000000bab45c723c */ /* 0x080fe2000004185c */
[----:B------:R-:W3:Y:S03]  /*8920*/  LDSM.16.M88.4 R196, [R214+0x3900] ;  /* 0x00390000d6c4783b */ /* 0x000ee60000000200 */
[----:B------:R-:W-:Y:S04]  /*8930*/  @P0 IMAD R2, R0, c[0x0][0x1e4], R2 ;  /* 0x0000790000020a24 */ /* 0x000fe800078e0202 */
[----:B------:R-:W-:Y:S01]  /*8940*/  HMMA.16816.F32.BF16 R96, R172, R186, R96 ;  /* 0x000000baac60723c */ /* 0x000fe20000041860 */
[----:B------:R-:W4:Y:S08]  /*8950*/  LDSM.16.M88.4 R200, [R214+0x4100] ;  /* 0x00410000d6c8783b */ /* 0x000f300000000200 */
[----:B------:R-:W3:Y:S08]  /*8960*/  LDSM.16.M88.4 R176, [R214+0x4900] ;  /* 0x00490000d6b0783b */ /* 0x000ef00000000200 */
[----:B------:R-:W4:Y:S01]  /*8970*/  LDSM.16.M88.4 R180, [R214+0x5100] ;  /* 0x00510000d6b4783b */ /* 0x000f220000000200 */
[-C--:B-1----:R-:W-:Y:S07]  /*8980*/  HMMA.16816.F32.BF16 R4, R168, R188.reuse, R4 ;  /* 0x000000bca804723c */ /* 0x082fee0000041804 */
[----:B------:R-:W1:Y:S01]  /*8990*/  LDSM.16.M88.4 R204, [R214+0x5900] ;  /* 0x00590000d6cc783b */ /* 0x000e620000000200 */
[C---:B--2---:R-:W-:Y:S07]  /*89a0*/  HMMA.16816.F32.BF16 R8, R192.reuse, R188, R8 ;  /* 0x000000bcc008723c */ /* 0x044fee0000041808 */
[----:B------:R-:W-:Y:S01]  /*89b0*/  LDSM.16.M88.4 R172, [R217+0x6100] ;  /* 0x00610000d9ac783b */ /* 0x000fe20000000200 */
[-C--:B------:R-:W-:Y:S07]  /*89c0*/  HMMA.16816.F32.BF16 R12, R192, R190.reuse, R12 ;  /* 0x000000bec00c723c */ /* 0x080fee000004180c */
[----:B------:R-:W2:Y:S01]  /*89d0*/  LDSM.16.M88.4 R184, [R213] ;  /* 0x00000000d5b8783b */ /* 0x000ea20000000200 */
[C---:B------:R-:W-:Y:S07]  /*89e0*/  HMMA.16816.F32.BF16 R16, R168.reuse, R190, R16 ;  /* 0x000000bea810723c */ /* 0x040fee0000041810 */
[----:B------:R-:W1:Y:S01]  /*89f0*/  LDSM.16.M88.4 R188, [R217+0x8100] ;  /* 0x00810000d9bc783b */ /* 0x000e620000000200 */
[-C--:B---3--:R-:W-:Y:S08]  /*8a00*/  HMMA.16816.F32.BF16 R20, R168, R196.reuse, R20 ;  /* 0x000000c4a814723c */ /* 0x088ff00000041814 */
[C---:B------:R-:W-:Y:S08]  /*8a10*/  HMMA.16816.F32.BF16 R24, R192.reuse, R196, R24 ;  /* 0x000000c4c018723c */ /* 0x040ff00000041818 */
[-C--:B------:R-:W-:Y:S08]  /*8a20*/  HMMA.16816.F32.BF16 R28, R192, R198.reuse, R28 ;  /* 0x000000c6c01c723c */ /* 0x080ff0000004181c */
[C---:B------:R-:W-:Y:S08]  /*8a30*/  HMMA.16816.F32.BF16 R32, R168.reuse, R198, R32 ;  /* 0x000000c6a820723c */ /* 0x040ff00000041820 */
[-C--:B----4-:R-:W-:Y:S08]  /*8a40*/  HMMA.16816.F32.BF16 R36, R168, R200.reuse, R36 ;  /* 0x000000c8a824723c */ /* 0x090ff00000041824 */
        /* <DEDUP_REMOVED lines=11> */
[-C--:B-1----:R-:W-:Y:S08]  /*8b00*/  HMMA.16816.F32.BF16 R84, R168, R204.reuse, R84 ;  /* 0x000000cca854723c */ /* 0x082ff00000041854 */
[C---:B------:R-:W-:Y:S08]  /*8b10*/  HMMA.16816.F32.BF16 R88, R192.reuse, R204, R88 ;  /* 0x000000ccc058723c */ /* 0x040ff00000041858 */
[-C--:B------:R-:W-:Y:S08]  /*8b20*/  HMMA.16816.F32.BF16 R92, R192, R206.reuse, R92 ;  /* 0x000000cec05c723c */ /* 0x080ff0000004185c */
[----:B------:R-:W-:Y:S08]  /*8b30*/  HMMA.16816.F32.BF16 R96, R168, R206, R96 ;  /* 0x000000cea860723c */ /* 0x000ff00000041860 */
[-C--:B--2---:R-:W-:Y:S08]  /*8b40*/  HMMA.16816.F32.BF16 R4, R172, R184.reuse, R4 ;  /* 0x000000b8ac04723c */ /* 0x084ff00000041804 */
[C---:B------:R-:W-:Y:S08]  /*8b50*/  HMMA.16816.F32.BF16 R8, R188.reuse, R184, R8 ;  /* 0x000000b8bc08723c */ /* 0x040ff00000041808 */
        /* <DEDUP_REMOVED lines=14> */
[----:B------:R-:W3:Y:S01]  /*8c40*/  MUFU.TANH R245, R14 ;  /* 0x0000000e00f57308 */ /* 0x000ee20000002400 */
[----:B------:R-:W-:Y:S02]  /*8c50*/  FMUL.FTZ R12, R12, c[0x0][0x320] ;  /* 0x0000c8000c0c7a20 */ /* 0x000fe40000410000 */
[----:B------:R-:W-:Y:S02]  /*8c60*/  FMUL.FTZ R13, R13, c[0x0][0x320] ;  /* 0x0000c8000d0d7a20 */ /* 0x000fe40000410000 */
[----:B------:R-:W-:Y:S02]  /*8c70*/  FMUL.FTZ R16, R16, c[0x0][0x320] ;  /* 0x0000c80010107a20 */ /* 0x000fe40000410000 */
[----:B------:R-:W-:Y:S02]  /*8c80*/  FMUL.FTZ R17, R17, c[0x0][0x320] ;  /* 0x0000c80011117a20 */ /* 0x000fe40000410000 */
[----:B------:R-:W-:Y:S01]  /*8c90*/  FMUL.FTZ R18, R18, c[0x0][0x320] ;  /* 0x0000c80012127a20 */ /* 0x000fe20000410000 */
[----:B------:R-:W4:Y:S01]  /*8ca0*/  MUFU.TANH R239, R6 ;  /* 0x0000000600ef7308 */ /* 0x000f220000002400 */
[----:B------:R-:W-:Y:S09]  /*8cb0*/  FMUL.FTZ R19, R19, c[0x0][0x320] ;  /* 0x0000c80013137a20 */ /* 0x000ff20000410000 */
[----:B------:R1:W1:Y:S10]  /*8cc0*/  MUFU.TANH R244, R15 ;  /* 0x0000000f00f47308 */ /* 0x0002740000002400 */
[----:B------:R2:W2:Y:S10]  /*8cd0*/  MUFU.TANH R229, R7 ;  /* 0x0000000700e57308 */ /* 0x0004b40000002400 */
[----:B------:R-:W3:Y:S01]  /*8ce0*/  MUFU.TANH R246, R8 ;  /* 0x0000000800f67308 */ /* 0x000ee20000002400 */
[----:B-1----:R-:W3:Y:S09]  /*8cf0*/  LDL.64 R14, [R1+0x20] ;  /* 0x00002000010e7983 */ /* 0x002ef20000100a00 */
[----:B------:R-:W1:Y:S01]  /*8d00*/  MUFU.TANH R240, R9 ;  /* 0x0000000900f07308 */ /* 0x000e620000002400 */
[----:B--2---:R-:W2:Y:S09]  /*8d10*/  LDSM.16.M88.4 R4, [R213+0x800] ;  /* 0x00080000d504783b */ /* 0x004eb20000000200 */
[----:B------:R-:W1:Y:S10]  /*8d20*/  MUFU.TANH R251, R10 ;  /* 0x0000000a00fb7308 */ /* 0x000e740000002400 */
[----:B------:R1:W1:Y:S10]  /*8d30*/  MUFU.TANH R249, R11 ;  /* 0x0000000b00f97308 */ /* 0x0002740000002400 */
[----:B------:R-:W3:Y:S10]  /*8d40*/  MUFU.TANH R238, R12 ;  /* 0x0000000c00ee7308 */ /* 0x000ef40000002400 */
[----:B------:R-:W3:Y:S01]  /*8d50*/  MUFU.TANH R237, R13 ;  /* 0x0000000d00ed7308 */ /* 0x000ee20000002400 */
[----:B-1----:R-:W1:Y:S01]  /*8d60*/  LDSM.16.M88.4 R8, [R213+0x1000] ;  /* 0x00100000d508783b */ /* 0x002e620000000200 */
[-C--:B--2---:R-:W-:Y:S08]  /*8d70*/  HMMA.16816.F32.BF16 R20, R172, R4.reuse, R20 ;  /* 0x00000004ac14723c */ /* 0x084ff00000041814 */
[----:B------:R-:W2:Y:S01]  /*8d80*/  MUFU.TANH R16, R16 ;  /* 0x0000001000107308 */ /* 0x000ea20000002400 */
[C---:B------:R-:W-:Y:S09]  /*8d90*/  HMMA.16816.F32.BF16 R24, R188.reuse, R4, R24 ;  /* 0x00000004bc18723c */ /* 0x040ff20000041818 */
[----:B------:R-:W1:Y:S01]  /*8da0*/  MUFU.TANH R17, R17 ;  /* 0x0000001100117308 */ /* 0x000e620000002400 */
[-C--:B------:R-:W-:Y:S08]  /*8db0*/  HMMA.16816.F32.BF16 R28, R188, R6.reuse, R28 ;  /* 0x00000006bc1c723c */ /* 0x080ff0000004181c */
[C---:B------:R-:W-:Y:S01]  /*8dc0*/  HMMA.16816.F32.BF16 R32, R172.reuse, R6, R32 ;  /* 0x00000006ac20723c */ /* 0x040fe20000041820 */
[----:B------:R-:W2:Y:S01]  /*8dd0*/  MUFU.TANH R205, R18 ;  /* 0x0000001200cd7308 */ /* 0x000ea20000002400 */
[----:B------:R-:W2:Y:S02]  /*8de0*/  LDSM.16.M88.4 R4, [R213+0x1800] ;  /* 0x00180000d504783b */ /* 0x000ea40000000200 */
[----:B------:R-:W-:Y:S02]  /*8df0*/  FMUL.FTZ R20, R20, c[0x0][0x320] ;  /* 0x0000c80014147a20 */ /* 0x000fe40000410000 */
[----:B------:R-:W-:Y:S02]  /*8e00*/  FMUL.FTZ R21, R21, c[0x0][0x320] ;  /* 0x0000c80015157a20 */ /* 0x000fe40000410000 */
[----:B------:R-:W-:Y:S03]  /*8e10*/  FMUL.FTZ R27, R27, c[0x0][0x320] ;  /* 0x0000c8001b1b7a20 */ /* 0x000fe60000410000 */
[----:B------:R-:W2:Y:S01]  /*8e20*/  MUFU.TANH R203, R19 ;  /* 0x0000001300cb7308 */ /* 0x000ea20000002400 */
[----:B------:R-:W-:Y:S02]  /*8e30*/  FMUL.FTZ R22, R22, c[0x0][0x320] ;  /* 0x0000c80016167a20 */ /* 0x000fe40000410000 */
[----:B------:R-:W-:Y:S01]  /*8e40*/  FMUL.FTZ R23, R23, c[0x0][0x320] ;  /* 0x0000c80017177a20 */ /* 0x000fe20000410000 */
[-C--:B-1----:R-:W-:Y:S03]  /*8e50*/  HMMA.16816.F32.BF16 R36, R172, R8.reuse, R36 ;  /* 0x00000008ac24723c */ /* 0x082fe60000041824 */
[----:B------:R-:W-:Y:S02]  /*8e60*/  FMUL.FTZ R29, R29, c[0x0][0x320] ;  /* 0x0000c8001d1d7a20 */ /* 0x000fe40000410000 */
[----:B------:R-:W-:Y:S01]  /*8e70*/  FMUL.FTZ R30, R30, c[0x0][0x320] ;  /* 0x0000c8001e1e7a20 */ /* 0x000fe20000410000 */
[----:B------:R-:W1:Y:S01]  /*8e80*/  MUFU.TANH R234, R27 ;  /* 0x0000001b00ea7308 */ /* 0x000e620000002400 */
[----:B------:R-:W-:Y:S01]  /*8e90*/  FMUL.FTZ R31, R31, c[0x0][0x320] ;  /* 0x0000c8001f1f7a20 */ /* 0x000fe20000410000 */
[C---:B------:R-:W-:Y:S04]  /*8ea0*/  HMMA.16816.F32.BF16 R40, R188.reuse, R8, R40 ;  /* 0x00000008bc28723c */ /* 0x040fe80000041828 */
[----:B------:R-:W-:Y:S02]  /*8eb0*/  FMUL.FTZ R33, R33, c[0x0][0x320] ;  /* 0x0000c80021217a20 */ /* 0x000fe40000410000 */
[----:B------:R-:W-:Y:S02]  /*8ec0*/  FMUL.FTZ R35, R35, c[0x0][0x320] ;  /* 0x0000c80023237a20 */ /* 0x000fe40000410000 */
[----:B------:R-:W1:Y:S01]  /*8ed0*/  MUFU.TANH R201, R29 ;  /* 0x0000001d00c97308 */ /* 0x000e620000002400 */
[-C--:B------:R-:W-:Y:S03]  /*8ee0*/  HMMA.16816.F32.BF16 R44, R188, R10.reuse, R44 ;  /* 0x0000000abc2c723c */ /* 0x080fe6000004182c */
[----:B------:R-:W-:Y:S02]  /*8ef0*/  FMUL.FTZ R24, R24, c[0x0][0x320] ;  /* 0x0000c80018187a20 */ /* 0x000fe40000410000 */
[----:B------:R-:W-:Y:S02]  /*8f00*/  FMUL.FTZ R25, R25, c[0x0][0x320] ;  /* 0x0000c80019197a20 */ /* 0x000fe40000410000 */
[----:B------:R-:W-:Y:S01]  /*8f10*/  FMUL.FTZ R37, R37, c[0x0][0x320] ;  /* 0x0000c80025257a20 */ /* 0x000fe20000410000 */
[C---:B------:R-:W-:Y:S01]  /*8f20*/  HMMA.16816.F32.BF16 R48, R172.reuse, R10, R48 ;  /* 0x0000000aac30723c */ /* 0x040fe20000041830 */
[----:B------:R-:W1:Y:S01]  /*8f30*/  MUFU.TANH R232, R30 ;  /* 0x0000001e00e87308 */ /* 0x000e620000002400 */
[----:B------:R-:W1:Y:S02]  /*8f40*/  LDSM.16.M88.4 R8, [R213+0x2000] ;  /* 0x00200000d508783b */ /* 0x000e640000000200 */
[----:B------:R-:W-:Y:S02]  /*8f50*/  FMUL.FTZ R26, R26, c[0x0][0x320] ;  /* 0x0000c8001a1a7a20 */ /* 0x000fe40000410000 */
[----:B------:R-:W-:Y:S02]  /*8f60*/  FMUL.FTZ R28, R28, c[0x0][0x320] ;  /* 0x0000c8001c1c7a20 */ /* 0x000fe40000410000 */
[-C--:B--2---:R-:W-:Y:S03]  /*8f70*/  HMMA.16816.F32.BF16 R52, R172, R4.reuse, R52 ;  /* 0x00000004ac34723c */ /* 0x084fe60000041834 */
[----:B------:R-:W2:Y:S01]  /*8f80*/  MUFU.TANH R231, R31 ;  /* 0x0000001f00e77308 */ /* 0x000ea20000002400 */
[----:B------:R-:W-:Y:S02]  /*8f90*/  FMUL.FTZ R32, R32, c[0x0][0x320] ;  /* 0x0000c80020207a20 */ /* 0x000fe40000410000 */
[----:B------:R-:W-:Y:S02]  /*8fa0*/  FMUL.FTZ R34, R34, c[0x0][0x320] ;  /* 0x0000c80022227a20 */ /* 0x000fe40000410000 */
[C---:B------:R-:W-:Y:S04]  /*8fb0*/  HMMA.16816.F32.BF16 R56, R188.reuse, R4, R56 ;  /* 0x00000004bc38723c */ /* 0x040fe80000041838 */
[----:B------:R-:W-:Y:S01]  /*8fc0*/  FMUL.FTZ R46, R46, c[0x0][0x320] ;  /* 0x0000c8002e2e7a20 */ /* 0x000fe20000410000 */
[----:B------:R-:W2:Y:S01]  /*8fd0*/  MUFU.TANH R20, R20 ;  /* 0x0000001400147308 */ /* 0x000ea20000002400 */
[----:B------:R-:W-:Y:S02]  /*8fe0*/  FMUL.FTZ R36, R36, c[0x0][0x320] ;  /* 0x0000c80024247a20 */ /* 0x000fe40000410000 */
[-C--:B------:R-:W-:Y:S04]  /*8ff0*/  HMMA.16816.F32.BF16 R60, R188, R6.reuse, R60 ;  /* 0x00000006bc3c723c */ /* 0x080fe8000004183c */
[----:B------:R-:W-:Y:S02]  /*9000*/  FMUL.FTZ R48, R48, c[0x0][0x320] ;  /* 0x0000c80030307a20 */ /* 0x000fe40000410000 */
[----:B------:R-:W-:Y:S01]  /*9010*/  FMUL.FTZ R49, R49, c[0x0][0x320] ;  /* 0x0000c80031317a20 */ /* 0x000fe20000410000 */
[----:B------:R2:W2:Y:S01]  /*9020*/  MUFU.TANH R197, R46 ;  /* 0x0000002e00c57308 */ /* 0x0004a20000002400 */
[C---:B------:R-:W-:Y:S01]  /*9030*/  HMMA.16816.F32.BF16 R64, R172.reuse, R6, R64 ;  /* 0x00000006ac40723c */ /* 0x040fe20000041840 */
[----:B------:R-:W4:Y:S01]  /*9040*/  LDSM.16.M88.4 R4, [R213+0x2800] ;  /* 0x00280000d504783b */ /* 0x000f220000000200 */
[----:B------:R-:W-:Y:S04]  /*9050*/  DEPBAR.LE SB0, 0x0 ;  /* 0x000080000000791a */ /* 0x000fe80000000000 */
[----:B------:R-:W-:Y:S02]  /*9060*/  FMUL.FTZ R50, R50, c[0x0][0x320] ;  /* 0x0000c80032327a20 */ /* 0x000fe40000410000 */
[----:B------:R-:W-:Y:S01]  /*9070*/  FMUL.FTZ R51, R51, c[0x0][0x320] ;  /* 0x0000c80033337a20 */ /* 0x000fe20000410000 */
[----:B------:R-:W3:Y:S01]  /*9080*/  MUFU.TANH R21, R21 ;  /* 0x0000001500157308 */ /* 0x000ee20000002400 */
[----:B------:R-:W-:Y:S01]  /*9090*/  BAR.SYNC.DEFER_BLOCKING 0x0 ;  /* 0x0000000000007b1d */ /* 0x000fe20000010000 */
[-C--:B-1----:R-:W-:Y:S05]  /*90a0*/  HMMA.16816.F32.BF16 R68, R172, R8.reuse, R68 ;  /* 0x00000008ac44723c */ /* 0x082fea0000041844 */
[----:B------:R-:W-:Y:S02]  /*90b0*/  FMUL.FTZ R52, R52, c[0x0][0x320] ;  /* 0x0000c80034347a20 */ /* 0x000fe40000410000 */
[----:B------:R-:W-:Y:S01]  /*90c0*/  FMUL.FTZ R53, R53, c[0x0][0x320] ;  /* 0x0000c80035357a20 */ /* 0x000fe20000410000 */
[----:B------:R1:W1:Y:S01]  /*90d0*/  MUFU.TANH R193, R22 ;  /* 0x0000001600c17308 */ /* 0x0002620000002400 */
[C---:B------:R-:W-:Y:S01]  /*90e0*/  HMMA.16816.F32.BF16 R72, R188.reuse, R8, R72 ;  /* 0x00000008bc48723c */ /* 0x040fe20000041848 */
[----:B--2---:R-:W2:Y:S03]  /*90f0*/  LDL R46, [R1+0x18] ;  /* 0x00001800012e7983 */ /* 0x004ea60000100800 */
[----:B------:R-:W-:Y:S02]  /*9100*/  FMUL.FTZ R54, R54, c[0x0][0x320] ;  /* 0x0000c80036367a20 */ /* 0x000fe40000410000 */
[----:B------:R-:W-:Y:S02]  /*9110*/  FMUL.FTZ R55, R55, c[0x0][0x320] ;  /* 0x0000c80037377a20 */ /* 0x000fe40000410000 */
[-C--:B------:R-:W-:Y:S01]  /*9120*/  HMMA.16816.F32.BF16 R76, R188, R10.reuse, R76 ;  /* 0x0000000abc4c723c */ /* 0x080fe2000004184c */
[----:B------:R1:W1:Y:S03]  /*9130*/  MUFU.TANH R185, R23 ;  /* 0x0000001700b97308 */ /* 0x0002660000002400 */
[----:B------:R-:W-:Y:S02]  /*9140*/  FMUL.FTZ R56, R56, c[0x0][0x320] ;  /* 0x0000c80038387a20 */ /* 0x000fe40000410000 */
[----:B------:R-:W-:Y:S02]  /*9150*/  FMUL.FTZ R59, R59, c[0x0][0x320] ;  /* 0x0000c8003b3b7a20 */ /* 0x000fe40000410000 */
[C---:B------:R-:W-:Y:S01]  /*9160*/  HMMA.16816.F32.BF16 R80, R172.reuse, R10, R80 ;  /* 0x0000000aac50723c */ /* 0x040fe20000041850 */
[----:B------:R-:W2:Y:S02]  /*9170*/  LDL R10, [R1] ;  /* 0x00000000010a7983 */ /* 0x000ea40000100800 */
[----:B------:R1:W1:Y:S01]  /*9180*/  MUFU.TANH R207, R24 ;  /* 0x0000001800cf7308 */ /* 0x0002620000002400 */
[----:B------:R-:W-:Y:S02]  /*9190*/  FMUL.FTZ R60, R60, c[0x0][0x320] ;  /* 0x0000c8003c3c7a20 */ /* 0x000fe40000410000 */
[----:B------:R-:W-:Y:S02]  /*91a0*/  FMUL.FTZ R61, R61, c[0x0][0x320] ;  /* 0x0000c8003d3d7a20 */ /* 0x000fe40000410000 */
[-C--:B----4-:R-:W-:Y:S04]  /*91b0*/  HMMA.16816.F32.BF16 R84, R172, R4.reuse, R84 ;  /* 0x00000004ac54723c */ /* 0x090fe80000041854 */
[----:B------:R-:W-:Y:S01]  /*91c0*/  FMUL.FTZ R63, R63, c[0x0][0x320] ;  /* 0x0000c8003f3f7a20 */ /* 0x000fe20000410000 */
[----:B------:R4:W1:Y:S01]  /*91d0*/  MUFU.TANH R206, R25 ;  /* 0x0000001900ce7308 */ /* 0x0008620000002400 */
[----:B------:R-:W-:Y:S02]  /*91e0*/  FMUL.FTZ R64, R64, c[0x0][0x320] ;  /* 0x0000c80040407a20 */ /* 0x000fe40000410000 */
[C---:B------:R-:W-:Y:S04]  /*91f0*/  HMMA.16816.F32.BF16 R88, R188.reuse, R4, R88 ;  /* 0x00000004bc58723c */ /* 0x040fe80000041858 */
[----:B------:R-:W-:Y:S02]  /*9200*/  FMUL.FTZ R65, R65, c[0x0][0x320] ;  /* 0x0000c80041417a20 */ /* 0x000fe40000410000 */
[----:B------:R-:W-:Y:S01]  /*9210*/  FMUL.FTZ R66, R66, c[0x0][0x320] ;  /* 0x0000c80042427a20 */ /* 0x000fe20000410000 */
[----:B------:R4:W1:Y:S01]  /*9220*/  MUFU.TANH R235, R26 ;  /* 0x0000001a00eb7308 */ /* 0x0008620000002400 */
[-C--:B------:R-:W-:Y:S04]  /*9230*/  HMMA.16816.F32.BF16 R92, R188, R6.reuse, R92 ;  /* 0x00000006bc5c723c */ /* 0x080fe8000004185c */
[----:B------:R-:W-:Y:S04]  /*9240*/  @P0 IMAD.WIDE.U32 R4, R0, c[0x0][0x1e0], RZ ;  /* 0x0000780000040a25 */ /* 0x000fe800078e00ff */
[----:B------:R-:W-:Y:S01]  /*9250*/  HMMA.16816.F32.BF16 R96, R172, R6, R96 ;  /* 0x00000006ac60723c */ /* 0x000fe20000041860 */
[----:B------:R4:W1:Y:S01]  /*9260*/  MUFU.TANH R202, R28 ;  /* 0x0000001c00ca7308 */ /* 0x0008620000002400 */
[----:B------:R4:W4:Y:S02]  /*9270*/  LDL R6, [R1+0x1c] ;  /* 0x00001c0001067983 */ /* 0x0009240000100800 */
[----:B------:R-:W-:Y:S01]  /*9280*/  @P0 IADD3 R0, R5, R2, RZ ;  /* 0x0000000205000210 */ /* 0x000fe20007ffe0ff */
[----:B------:R-:W-:Y:S01]  /*9290*/  FMUL.FTZ R67, R67, c[0x0][0x320] ;  /* 0x0000c80043437a20 */ /* 0x000fe20000410000 */
[----:B------:R-:W-:Y:S01]  /*92a0*/  @P0 MOV R2, R242 ;  /* 0x000000f200020202 */ /* 0x000fe20000000f00 */
[----:B------:R-:W-:Y:S01]  /*92b0*/  FMUL.FTZ R68, R68, c[0x0][0x320] ;  /* 0x0000c80044447a20 */ /* 0x000fe20000410000 */
[----:B------:R-:W-:Y:S01]  /*92c0*/  @P0 SHF.L.U64.HI R7, R228, 0x5, R230 ;  /* 0x00000005e4070819 */ /* 0x000fe200000102e6 */
[----:B------:R-:W-:Y:S02]  /*92d0*/  @P0 IMAD R0, R0, 0x60, RZ ;  /* 0x0000006000000824 */ /* 0x000fe400078e02ff */
[----:B------:R1:W1:Y:S01]  /*92e0*/  MUFU.TANH R13, R32 ;  /* 0x00000020000d7308 */ /* 0x0002620000002400 */
[----:B------:R-:W-:Y:S02]  /*92f0*/  FMUL.FTZ R69, R69, c[0x0][0x320] ;  /* 0x0000c80045457a20 */ /* 0x000fe40000410000 */
[----:B------:R-:W-:Y:S02]  /*9300*/  FMUL.FTZ R70, R70, c[0x0][0x320] ;  /* 0x0000c80046467a20 */ /* 0x000fe40000410000 */
[----:B------:R-:W-:Y:S02]  /*9310*/  FMUL.FTZ R71, R71, c[0x0][0x320] ;  /* 0x0000c80047477a20 */ /* 0x000fe40000410000 */
[----:B------:R-:W-:Y:S02]  /*9320*/  FMUL.FTZ R72, R72, c[0x0][0x320] ;  /* 0x0000c80048487a20 */ /* 0x000fe40000410000 */
[----:B------:R-:W-:Y:S01]  /*9330*/  FMUL.FTZ R73, R73, c[0x0][0x320] ;  /* 0x0000c80049497a20 */ /* 0x000fe20000410000 */
[----:B------:R-:W1:Y:S01]  /*9340*/  MUFU.TANH R33, R33 ;  /* 0x0000002100217308 */ /* 0x000e620000002400 */
[----:B------:R-:W-:Y:S02]  /*9350*/  FMUL.FTZ R74, R74, c[0x0][0x320] ;  /* 0x0000c8004a4a7a20 */ /* 0x000fe40000410000 */
[----:B------:R-:W-:Y:S02]  /*9360*/  FMUL.FTZ R75, R75, c[0x0][0x320] ;  /* 0x0000c8004b4b7a20 */ /* 0x000fe40000410000 */
[----:B------:R-:W-:Y:S02]  /*9370*/  FMUL.FTZ R76, R76, c[0x0][0x320] ;  /* 0x0000c8004c4c7a20 */ /* 0x000fe40000410000 */
[----:B------:R-:W-:Y:S02]  /*9380*/  FMUL.FTZ R77, R77, c[0x0][0x320] ;  /* 0x0000c8004d4d7a20 */ /* 0x000fe40000410000 */
[----:B------:R-:W-:Y:S01]  /*9390*/  FMUL.FTZ R78, R78, c[0x0][0x320] ;  /* 0x0000c8004e4e7a20 */ /* 0x000fe20000410000 */
[----:B------:R1:W1:Y:S01]  /*93a0*/  MUFU.TANH R183, R34 ;  /* 0x0000002200b77308 */ /* 0x0002620000002400 */
        /* <DEDUP_REMOVED lines=31> */
[----:B------:R-:W-:Y:S01]  /*95a0*/  FMUL.FTZ R47, R47, c[0x0][0x320] ;  /* 0x0000c8002f2f7a20 */ /* 0x000fe20000410000 */
[----:B---3--:R-:W-:Y:S01]  /*95b0*/  @P0 MOV R3, R15 ;  /* 0x0000000f00030202 */ /* 0x008fe20000000f00 */
[----:B------:R-:W-:Y:S02]  /*95c0*/  FMUL.FTZ R57, R57, c[0x0][0x320] ;  /* 0x0000c80039397a20 */ /* 0x000fe40000410000 */
[----:B------:R-:W-:Y:S02]  /*95d0*/  FMUL.FTZ R58, R58, c[0x0][0x320] ;  /* 0x0000c8003a3a7a20 */ /* 0x000fe40000410000 */
[----:B------:R-:W-:Y:S01]  /*95e0*/  @P0 IMAD.WIDE.U32 R2, R4, 0x60, R2 ;  /* 0x0000006004020825 */ /* 0x000fe200078e0002 */
[----:B------:R3:W1:Y:S03]  /*95f0*/  MUFU.TANH R35, R39 ;  /* 0x0000002700237308 */ /* 0x0006660000002400 */
[----:B------:R-:W-:Y:S01]  /*9600*/  FMUL.FTZ R62, R62, c[0x0][0x320] ;  /* 0x0000c8003e3e7a20 */ /* 0x000fe20000410000 */
[----:B------:R-:W-:Y:S01]  /*9610*/  @P0 LEA R4, P1, R2, c[0x0][0x1c8], 0x1 ;  /* 0x0000720002040a11 */ /* 0x000fe200078208ff */
[----:B------:R-:W-:Y:S01]  /*9620*/  FMUL.FTZ R90, R90, c[0x0][0x320] ;  /* 0x0000c8005a5a7a20 */ /* 0x000fe20000410000 */
[----:B------:R-:W-:Y:S01]  /*9630*/  @P0 IADD3 R3, R3, R0, RZ ;  /* 0x0000000003030210 */ /* 0x000fe20007ffe0ff */
[----:B------:R-:W-:Y:S01]  /*9640*/  FMUL.FTZ R94, R94, c[0x0][0x320] ;  /* 0x0000c8005e5e7a20 */ /* 0x000fe20000410000 */
[----:B------:R-:W-:Y:S01]  /*9650*/  @P0 SHF.L.U32 R0, R228, 0x5, RZ ;  /* 0x00000005e4000819 */ /* 0x000fe200000006ff */
[----:B------:R-:W-:Y:S01]  /*9660*/  FMUL.FTZ R95, R95, c[0x0][0x320] ;  /* 0x0000c8005f5f7a20 */ /* 0x000fe20000410000 */
[----:B------:R3:W1:Y:S01]  /*9670*/  MUFU.TANH R194, R40 ;  /* 0x0000002800c27308 */ /* 0x0006620000002400 */
[----:B------:R-:W-:Y:S02]  /*9680*/  @P0 LEA.HI.X R5, R2, c[0x0][0x1cc], R3, 0x1, P1 ;  /* 0x0000730002050a11 */ /* 0x000fe400008f0c03 */
[-C--:B------:R-:W-:Y:S03]  /*9690*/  @P0 IADD3 R2, P1, R4, R0.reuse, RZ ;  /* 0x0000000004020210 */ /* 0x080fe60007f3e0ff */
[----:B------:R-:W-:Y:S01]  /*96a0*/  @!PT LDS RZ, [RZ] ;  /* 0x00000000fffff984 */ /* 0x000fe20000000800 */
[----:B------:R-:W-:Y:S01]  /*96b0*/  @!PT LDS RZ, [RZ] ;  /* 0x00000000fffff984 */ /* 0x000fe20000000800 */
[----:B------:R-:W-:Y:S01]  /*96c0*/  @!PT LDS RZ, [RZ] ;  /* 0x00000000fffff984 */ /* 0x000fe20000000800 */
[----:B------:R1:W-:Y:S01]  /*96d0*/  @P0 LDGSTS.E.BYPASS.LTC128B.128 [R227+0x3100], [R4.64], !P6 ;  /* 0x0310000004e30fae */ /* 0x0003e2000f101d4c */
[-C--:B------:R-:W-:Y:S02]  /*96e0*/  @P0 IADD3.X R3, R5, R7.reuse, RZ, P1, !PT ;  /* 0x0000000705030210 */ /* 0x080fe40000ffe4ff */
[-C--:B------:R-:W-:Y:S01]  /*96f0*/  @P0 IADD3 R8, P2, R2, R0.reuse, RZ ;  /* 0x0000000002080210 */ /* 0x080fe20007f5e0ff */
[----:B------:R3:W2:Y:S03]  /*9700*/  MUFU.TANH R192, R41 ;  /* 0x0000002900c07308 */ /* 0x0006a60000002400 */
[-C--:B------:R-:W-:Y:S01]  /*9710*/  @P0 IADD3.X R9, R3, R7.reuse, RZ, P2, !PT ;  /* 0x0000000703090210 */ /* 0x080fe200017fe4ff */
[----:B------:R3:W-:Y:S06]  /*9720*/  @P0 LDGSTS.E.BYPASS.LTC128B.128 [R227+0x3900], [R2.64], !P6 ;  /* 0x0390000002e30fae */ /* 0x0007ec000f101d4c */
[----:B------:R2:W2:Y:S02]  /*9730*/  MUFU.TANH R200, R42 ;  /* 0x0000002a00c87308 */ /* 0x0004a40000002400 */
[----:B------:R3:W-:Y:S08]  /*9740*/  @P0 LDGSTS.E.BYPASS.LTC128B.128 [R227+0x4100], [R8.64], !P6 ;  /* 0x0410000008e30fae */ /* 0x0007f0000f101d4c */
[----:B------:R2:W2:Y:S01]  /*9750*/  MUFU.TANH R199, R43 ;  /* 0x0000002b00c77308 */ /* 0x0004a20000002400 */
[-C--:B-1----:R-:W-:Y:S04]  /*9760*/  @P0 IADD3 R4, P1, R8, R0.reuse, RZ ;  /* 0x0000000008040210 */ /* 0x082fe80007f3e0ff */
[-C--:B------:R-:W-:Y:S05]  /*9770*/  @P0 IADD3.X R5, R9, R7.reuse, RZ, P1, !PT ;  /* 0x0000000709050210 */ /* 0x080fea0000ffe4ff */
[----:B------:R1:W1:Y:S01]  /*9780*/  MUFU.TANH R184, R44 ;  /* 0x0000002c00b87308 */ /* 0x0002620000002400 */
[-C--:B---3--:R-:W-:Y:S01]  /*9790*/  @P0 IADD3 R2, P2, R4, R0.reuse, RZ ;  /* 0x0000000004020210 */ /* 0x088fe20007f5e0ff */
[----:B------:R3:W-:Y:S03]  /*97a0*/  @P0 LDGSTS.E.BYPASS.LTC128B.128 [R227+0x4900], [R4.64], !P6 ;  /* 0x0490000004e30fae */ /* 0x0007e6000f101d4c */
[-C--:B------:R-:W-:Y:S02]  /*97b0*/  @P0 IADD3.X R3, R5, R7.reuse, RZ, P2, !PT ;  /* 0x0000000705030210 */ /* 0x080fe400017fe4ff */
[----:B------:R-:W-:Y:S03]  /*97c0*/  @P0 IADD3 R8, P1, R2, R0, RZ ;  /* 0x0000000002080210 */ /* 0x000fe60007f3e0ff */
[----:B------:R1:W1:Y:S01]  /*97d0*/  MUFU.TANH R170, R45 ;  /* 0x0000002d00aa7308 */ /* 0x0002620000002400 */
[----:B------:R1:W-:Y:S01]  /*97e0*/  @P0 LDGSTS.E.BYPASS.LTC128B.128 [R227+0x5100], [R2.64], !P6 ;  /* 0x0510000002e30fae */ /* 0x0003e2000f101d4c */
[----:B------:R-:W-:Y:S01]  /*97f0*/  IMAD R0, R225, -0x60, RZ ;  /* 0xffffffa0e1007824 */ /* 0x000fe200078e02ff */
[----:B------:R-:W-:Y:S06]  /*9800*/  @P0 IADD3.X R9, R3, R7, RZ, P1, !PT ;  /* 0x0000000703090210 */ /* 0x000fec0000ffe4ff */
[----:B------:R2:W-:Y:S01]  /*9810*/  @P0 LDGSTS.E.BYPASS.LTC128B.128 [R227+0x5900], [R8.64], !P6 ;  /* 0x0590000008e30fae */ /* 0x0005e2000f101d4c */
[----:B------:R1:W1:Y:S01]  /*9820*/  MUFU.TANH R196, R47 ;  /* 0x0000002f00c47308 */ /* 0x0002620000002400 */
[----:B------:R-:W-:Y:S06]  /*9830*/  PLOP3.LUT P0, PT, PT, PT, UP1, 0x40, 0x0 ;  /* 0x000000000000781c */ /* 0x000fec0003f0e818 */
[----:B------:R-:W0:Y:S03]  /*9840*/  LDGDEPBAR ;  /* 0x00000000000079af */ /* 0x000e260000000000 */
[----:B------:R-:W1:Y:S10]  /*9850*/  MUFU.TANH R49, R49 ;  /* 0x0000003100317308 */ /* 0x000e740000002400 */
[----:B------:R-:W1:Y:S10]  /*9860*/  MUFU.TANH R50, R50 ;  /* 0x0000003200327308 */ /* 0x000e740000002400 */
[----:B------:R-:W1:Y:S10]  /*9870*/  MUFU.TANH R51, R51 ;  /* 0x0000003300337308 */ /* 0x000e740000002400 */
[----:B------:R-:W1:Y:S10]  /*9880*/  MUFU.TANH R52, R52 ;  /* 0x0000003400347308 */ /* 0x000e740000002400 */
[----:B------:R-:W1:Y:S10]  /*9890*/  MUFU.TANH R53, R53 ;  /* 0x0000003500357308 */ /* 0x000e740000002400 */
[----:B------:R-:W1:Y:S10]  /*98a0*/  MUFU.TANH R54, R54 ;  /* 0x0000003600367308 */ /* 0x000e740000002400 */
[----:B------:R-:W1:Y:S10]  /*98b0*/  MUFU.TANH R55, R55 ;  /* 0x0000003700377308 */ /* 0x000e740000002400 */
[----:B------:R1:W1:Y:S10]  /*98c0*/  MUFU.TANH R168, R56 ;  /* 0x0000003800a87308 */ /* 0x0002740000002400 */
[----:B------:R1:W1:Y:S01]  /*98d0*/  MUFU.TANH R56, R57 ;  /* 0x0000003900387308 */ /* 0x0002620000002400 */
[----:B--2---:R-:W-:Y:S04]  /*98e0*/  IADD3 R9, -R46, 0x1, R0 ;  /* 0x000000012e097810 */ /* 0x004fe80007ffe100 */
[----:B---3--:R-:W-:Y:S05]  /*98f0*/  IADD3 R5, R9, c[0x0][0x1d0], RZ ;  /* 0x0000740009057a10 */ /* 0x008fea0007ffe0ff */
[----:B------:R2:W3:Y:S01]  /*9900*/  MUFU.TANH R181, R58 ;  /* 0x0000003a00b57308 */ /* 0x0004e20000002400 */
[----:B------:R-:W-:Y:S04]  /*9910*/  IADD3 R5, R5, -c[0x0][0x168], RZ ;  /* 0x80005a0005057a10 */ /* 0x000fe80007ffe0ff */
[C---:B------:R-:W-:Y:S02]  /*9920*/  IADD3 R7, R5.reuse, c[0x0][0x328], RZ ;  /* 0x0000ca0005077a10 */ /* 0x040fe40007ffe0ff */
[----:B------:R-:W-:Y:S03]  /*9930*/  IADD3 R8, R5, UR11, RZ ;  /* 0x0000000b05087c10 */ /* 0x000fe6000fffe0ff */
[----:B------:R2:W1:Y:S10]  /*9940*/  MUFU.TANH R180, R59 ;  /* 0x0000003b00b47308 */ /* 0x0004740000002400 */
[----:B------:R-:W1:Y:S10]  /*9950*/  MUFU.TANH R60, R60 ;  /* 0x0000003c003c7308 */ /* 0x000e740000002400 */
[----:B------:R-:W1:Y:S10]  /*9960*/  MUFU.TANH R61, R61 ;  /* 0x0000003d003d7308 */ /* 0x000e740000002400 */
[----:B------:R2:W1:Y:S01]  /*9970*/  MUFU.TANH R179, R62 ;  /* 0x0000003e00b37308 */ /* 0x0004620000002400 */
[----:B----4-:R-:W-:Y:S05]  /*9980*/  @P3 MOV R6, R10 ;  /* 0x0000000a00063202 */ /* 0x010fea0000000f00 */
[----:B------:R-:W1:Y:S04]  /*9990*/  SHFL.IDX PT, R4, R6, RZ, 0x1c1f ;  /* 0x001c1fff06047589 */ /* 0x000e6800000e0000 */
[----:B------:R2:W4:Y:S10]  /*99a0*/  MUFU.TANH R178, R63 ;  /* 0x0000003f00b27308 */ /* 0x0005340000002400 */
[----:B------:R-:W2:Y:S10]  /*99b0*/  MUFU.TANH R64, R64 ;  /* 0x0000004000407308 */ /* 0x000eb40000002400 */
[----:B------:R-:W2:Y:S01]  /*99c0*/  MUFU.TANH R65, R65 ;  /* 0x0000004100417308 */ /* 0x000ea20000002400 */
[----:B-1----:R-:W-:Y:S02]  /*99d0*/  IADD3 R3, R7, R4, RZ ;  /* 0x0000000407037210 */ /* 0x002fe40007ffe0ff */
[----:B------:R-:W-:Y:S07]  /*99e0*/  IADD3 R2, R4, R8, RZ ;  /* 0x0000000804027210 */ /* 0x000fee0007ffe0ff */
[----:B------:R-:W1:Y:S10]  /*99f0*/  MUFU.TANH R66, R66 ;  /* 0x0000004200427308 */ /* 0x000e740000002400 */
        /* <DEDUP_REMOVED lines=27> */
[----:B------:R1:W1:Y:S10]  /*9bb0*/  MUFU.TANH R63, R94 ;  /* 0x0000005e003f7308 */ /* 0x0002740000002400 */
[----:B------:R1:W1:Y:S10]  /*9bc0*/  MUFU.TANH R59, R95 ;  /* 0x0000005f003b7308 */ /* 0x0002740000002400 */
[----:B------:R-:W1:Y:S10]  /*9bd0*/  MUFU.TANH R30, R30 ;  /* 0x0000001e001e7308 */ /* 0x000e740000002400 */
[----:B------:R-:W1:Y:S10]  /*9be0*/  MUFU.TANH R27, R27 ;  /* 0x0000001b001b7308 */ /* 0x000e740000002400 */
[----:B------:R-:W1:Y:S10]  /*9bf0*/  MUFU.TANH R31, R31 ;  /* 0x0000001f001f7308 */ /* 0x000e740000002400 */
[----:B------:R-:W1:Y:S01]  /*9c00*/  MUFU.TANH R29, R29 ;  /* 0x0000001d001d7308 */ /* 0x000e620000002400 */
[----:B------:R-:W-:-:S05]  /*9c10*/  @P0 BRA `(.L_x_165) ;  /* 0x0000019000000947 */ /* 0x000fca0003800000 */
[----:B--234-:R-:W-:Y:S01]  /*9c20*/  IADD3 R4, R4, c[0x0][0x1d0], RZ ;  /* 0x0000740004047a10 */ /* 0x01cfe20007ffe0ff */
[----:B------:R-:W-:Y:S03]  /*9c30*/  BSSY B0, `(.L_x_166) ;  /* 0x0000012000007945 */ /* 0x000fe60003800000 */
[----:B------:R-:W-:Y:S04]  /*9c40*/  IADD3 R4, R4, -c[0x0][0x168], RZ ;  /* 0x80005a0004047a10 */ /* 0x000fe80007ffe0ff */
[----:B------:R-:W-:Y:S11]  /*9c50*/  ISETP.GT.AND P0, PT, R4, -0x1, PT ;  /* 0xffffffff0400780c */ /* 0x000ff60003f04270 */
[----:B------:R-:W-:Y:S02]  /*9c60*/  @!UPT UIADD3 URZ, URZ, URZ, URZ ;  /* 0x0000003f3f3ff290 */ /* 0x000fe4000fffe03f */
[----:B------:R-:W-:-:S05]  /*9c70*/  @P0 BRA `(.L_x_167) ;  /* 0x0000008000000947 */ /* 0x000fca0003800000 */
[----:B------:R-:W-:Y:S01]  /*9c80*/  LOP3.LUT R4, RZ, R4, RZ, 0x33, !PT ;  /* 0x00000004ff047212 */ /* 0x000fe200078e33ff */
[----:B------:R-:W-:Y:S05]  /*9c90*/  IMAD.MOV.U32 R10, RZ, RZ, c[0x0][0x32c] ;  /* 0x0000cb00ff0a7624 */ /* 0x000fea00078e00ff */
[----:B------:R-:W-:Y:S11]  /*9ca0*/  ISETP.NE.AND P0, PT, R10, 0x1, PT ;  /* 0x000000010a00780c */ /* 0x000ff60003f05270 */
[----:B------:R-:W-:Y:S02]  /*9cb0*/  @!UPT UIADD3 URZ, URZ, URZ, URZ ;  /* 0x0000003f3f3ff290 */ /* 0x000fe4000fffe03f */
[----:B------:R-:W-:Y:S05]  /*9cc0*/  @P0 IMAD.HI.U32 R10, R4, c[0x0][0x330], RZ ;  /* 0x0000cc00040a0a27 */ /* 0x000fea00078e00ff */
[----:B------:R-:W-:Y:S04]  /*9cd0*/  @P0 SHF.R.U32.HI R4, RZ, c[0x0][0x334], R10 ;  /* 0x0000cd00ff040a19 */ /* 0x000fe8000001160a */
[----:B------:R-:W-:Y:S01]  /*9ce0*/  LOP3.LUT R4, RZ, R4, RZ, 0x33, !PT ;  /* 0x00000004ff047212 */ /* 0x000fe200078e33ff */
[----:B------:R-:W-:-:S05]  /*9cf0*/  BRA `(.L_x_168) ;  /* 0x0000005000007947 */ /* 0x000fca0003800000 */
.L_x_167:
[----:B------:R-:W-:Y:S04]  /*9d00*/  MOV R10, c[0x0][0x32c] ;  /* 0x0000cb00000a7a02 */ /* 0x000fe80000000f00 */
[----:B------:R-:W-:Y:S11]  /*9d10*/  ISETP.NE.AND P0, PT, R10, 0x1, PT ;  /* 0x000000010a00780c */ /* 0x000ff60003f05270 */
[----:B------:R-:W-:Y:S02]  /*9d20*/  @!UPT UIADD3 URZ, URZ, URZ, URZ ;  /* 0x0000003f3f3ff290 */ /* 0x000fe4000fffe03f */
[----:B------:R-:W-:Y:S05]  /*9d30*/  @P0 IMAD.HI.U32 R10, R4, c[0x0][0x330], RZ ;  /* 0x0000cc00040a0a27 */ /* 0x000fea00078e00ff */
[----:B------:R-:W-:Y:S02]  /*9d40*/  @P0 SHF.R.U32.HI R4, RZ, c[0x0][0x334], R10 ;  /* 0x0000cd00ff040a19 */ /* 0x000fe4000001160a */
.L_x_168:
[----:B------:R-:W-:Y:S05]  /*9d50*/  BSYNC B0 ;  /* 0x0000000000007941 */ /* 0x000fea0003800000 */
.L_x_166:
[----:B------:R-:W-:Y:S04]  /*9d60*/  IMAD.IADD R10, R0, 0x1, -R46 ;  /* 0x00000001000a7824 */ /* 0x000fe800078e0a2e */
[----:B------:R-:W-:Y:S05]  /*9d70*/  IMAD R4, R4, c[0x0][0x32c], R10 ;  /* 0x0000cb0004047a24 */ /* 0x000fea00078e020a */
[----:B------:R-:W-:Y:S02]  /*9d80*/  IADD3 R10, R4, c[0x0][0x32c], RZ ;  /* 0x0000cb00040a7a10 */ /* 0x000fe40007ffe0ff */
[----:B------:R-:W-:Y:S02]  /*9d90*/  IMNMX R2, R2, R4, !PT ;  /* 0x0000000402027217 */ /* 0x000fe40007800200 */
[----:B------:R-:W-:Y:S02]  /*9da0*/  IMNMX R3, R3, R10, PT ;  /* 0x0000000a03037217 */ /* 0x000fe40003800200 */
.L_x_165:
[C---:B--234-:R-:W-:Y:S02]  /*9db0*/  ISETP.GE.AND P0, PT, R0.reuse, 0x9, PT ;  /* 0x000000090000780c */ /* 0x05cfe40003f06270 */
[----:B------:R-:W-:Y:S02]  /*9dc0*/  ISETP.GE.AND P1, PT, R0, 0x2, PT ;  /* 0x000000020000780c */ /* 0x000fe40003f26270 */
[----:B------:R-:W-:Y:S02]  /*9dd0*/  P2R R25, PR, RZ, 0x1 ;  /* 0x00000001ff197803 */ /* 0x000fe40000000000 */
[C---:B------:R-:W-:Y:S02]  /*9de0*/  ISETP.GT.AND P0, PT, R2.reuse, 0x8, !P0 ;  /* 0x000000080200780c */ /* 0x040fe40004704270 */
[----:B------:R-:W-:Y:S02]  /*9df0*/  P2R R26, PR, RZ, 0x2 ;  /* 0x00000002ff1a7803 */ /* 0x000fe40000000000 */
[----:B------:R-:W-:Y:S02]  /*9e00*/  ISETP.GT.AND P1, PT, R2, 0x1, !P1 ;  /* 0x000000010200780c */ /* 0x000fe40004f24270 */
[C---:B------:R-:W-:Y:S02]  /*9e10*/  ISETP.GE.AND P2, PT, R0.reuse, 0x11, PT ;  /* 0x000000110000780c */ /* 0x040fe40003f46270 */
[C---:B------:R-:W-:Y:S02]  /*9e20*/  ISETP.LT.OR P0, PT, R3.reuse, 0x9, P0 ;  /* 0x000000090300780c */ /* 0x040fe40000701670 */
[C---:B------:R-:W-:Y:S02]  /*9e30*/  ISETP.LT.OR P1, PT, R3.reuse, 0x2, P1 ;  /* 0x000000020300780c */ /* 0x040fe40000f21670 */
[----:B------:R-:W-:Y:S02]  /*9e40*/  ISETP.GE.AND P3, PT, R0, 0xa, PT ;  /* 0x0000000a0000780c */ /* 0x000fe40003f66270 */
[----:B------:R-:W-:Y:S02]  /*9e50*/  FSEL R36, R16, -INF , !P0 ;  /* 0xff80000010247808 */ /* 0x000fe40004000000 */
[----:B------:R-:W-:Y:S02]  /*9e60*/  ISETP.GT.AND P0, PT, R2, 0x10, !P2 ;  /* 0x000000100200780c */ /* 0x000fe40005704270 */
[----:B------:R-:W-:Y:S02]  /*9e70*/  FSEL R32, R176, -INF , !P1 ;  /* 0xff800000b0207808 */ /* 0x000fe40004800000 */
[----:B------:R-:W-:Y:S02]  /*9e80*/  ISETP.GT.AND P1, PT, R2, 0x9, !P3 ;  /* 0x000000090200780c */ /* 0x000fe40005f24270 */
[----:B------:R-:W-:Y:S02]  /*9e90*/  P2R R23, PR, RZ, 0x4 ;  /* 0x00000004ff177803 */ /* 0x000fe40000000000 */
[C---:B------:R-:W-:Y:S02]  /*9ea0*/  ISETP.LT.OR P0, PT, R3.reuse, 0x11, P0 ;  /* 0x000000110300780c */ /* 0x040fe40000701670 */
[----:B------:R-:W-:Y:S02]  /*9eb0*/  ISETP.GE.AND P2, PT, R0, 0x12, PT ;  /* 0x000000120000780c */ /* 0x000fe40003f46270 */
[----:B------:R-:W-:Y:S02]  /*9ec0*/  ISETP.LT.OR P1, PT, R3, 0xa, P1 ;  /* 0x0000000a0300780c */ /* 0x000fe40000f21670 */
[----:B------:R-:W-:Y:S02]  /*9ed0*/  FSEL R40, R20, -INF , !P0 ;  /* 0xff80000014287808 */ /* 0x000fe40004000000 */
[----:B------:R-:W-:Y:S02]  /*9ee0*/  ISETP.GT.AND P0, PT, R2, 0x11, !P2 ;  /* 0x000000110200780c */ /* 0x000fe40005704270 */
[----:B------:R-:W-:Y:S02]  /*9ef0*/  FSEL R38, R17, -INF , !P1 ;  /* 0xff80000011267808 */ /* 0x000fe40004800000 */
[----:B------:R-:W-:Y:S02]  /*9f00*/  ISETP.LT.OR P0, PT, R3, 0x12, P0 ;  /* 0x000000120300780c */ /* 0x000fe40000701670 */
[----:B------:R-:W-:Y:S02]  /*9f10*/  ISETP.GE.AND P1, PT, R0, 0x19, PT ;  /* 0x000000190000780c */ /* 0x000fe40003f26270 */
[----:B------:R-:W-:Y:S02]  /*9f20*/  FSEL R42, R21, -INF , !P0 ;  /* 0xff800000152a7808 */ /* 0x000fe40004000000 */
[----:B------:R-:W-:Y:S02]  /*9f30*/  ISETP.GT.AND P0, PT, R2, 0x18, !P1 ;  /* 0x000000180200780c */ /* 0x000fe40004f04270 */
[----:B------:R-:W-:Y:S02]  /*9f40*/  P2R R21, PR, RZ, 0x2 ;  /* 0x00000002ff157803 */ /* 0x000fe40000000000 */
        /* <DEDUP_REMOVED lines=10> */
[C---:B------:R-:W-:Y:S02]  /*9ff0*/  ISETP.LT.OR P0, PT, R3.reuse, 0x21, P0 ;  /* 0x000000210300780c */ /* 0x040fe40000701670 */
[----:B------:R-:W-:Y:S02]  /*a000*/  ISETP.GE.AND P1, PT, R0, 0x22, PT ;  /* 0x000000220000780c */ /* 0x000fe40003f26270 */
[----:B------:R-:W-:Y:S02]  /*a010*/  FSEL R57, R12, -INF , !P0 ;  /* 0xff8000000c397808 */ /* 0x000fe40004000000 */
[----:B------:R-:W-:Y:S02]  /*a020*/  ISETP.GT.AND P0, PT, R2, 0x21, !P1 ;  /* 0x000000210200780c */ /* 0x000fe40004f04270 */
[----:B------:R-:W-:Y:S02]  /*a030*/  P2R R18, PR, RZ, 0x2 ;  /* 0x00000002ff127803 */ /* 0x000fe40000000000 */
[----:B------:R-:W-:Y:S02]  /*a040*/  ISETP.LT.OR P0, PT, R3, 0x22, P0 ;  /* 0x000000220300780c */ /* 0x000fe40000701670 */
[----:B------:R-:W-:Y:S02]  /*a050*/  ISETP.GE.AND P1, PT, R0, 0x29, PT ;  /* 0x000000290000780c */ /* 0x000fe40003f26270 */
[----:B-1----:R-:W-:Y:S02]  /*a060*/  FSEL R90, R37, -INF , !P0 ;  /* 0xff800000255a7808 */ /* 0x002fe40004000000 */
        /* <DEDUP_REMOVED lines=26> */
[----:B------:R-:W-:Y:S02]  /*a210*/  ISETP.GE.AND P4, PT, R0, 0x41, PT ;  /* 0x000000410000780c */ /* 0x000fe40003f86270 */
[----:B------:R-:W-:Y:S02]  /*a220*/  ISETP.LT.OR P0, PT, R3, 0x3a, P0 ;  /* 0x0000003a0300780c */ /* 0x000fe40000701670 */
[----:B------:R-:W-:Y:S02]  /*a230*/  P2R R24, PR, RZ, 0x8 ;  /* 0x00000008ff187803 */ /* 0x000fe40000000000 */
[----:B------:R-:W-:Y:S02]  /*a240*/  FSEL R198, R65, -INF , !P0 ;  /* 0xff80000041c67808 */ /* 0x000fe40004000000 */
[----:B------:R-:W-:Y:S02]  /*a250*/  ISETP.GT.AND P0, PT, R2, 0x40, !P4 ;  /* 0x000000400200780c */ /* 0x000fe40006704270 */
[----:B------:R-:W-:Y:S02]  /*a260*/  ISETP.GE.AND P3, PT, R0, 0x42, PT ;  /* 0x000000420000780c */ /* 0x000fe40003f66270 */
[C---:B------:R-:W-:Y:S02]  /*a270*/  ISETP.LT.OR P0, PT, R3.reuse, 0x41, P0 ;  /* 0x000000410300780c */ /* 0x040fe40000701670 */
[----:B------:R-:W-:Y:S02]  /*a280*/  P2R R22, PR, RZ, 0x4 ;  /* 0x00000004ff167803 */ /* 0x000fe40000000000 */
        /* <DEDUP_REMOVED lines=17> */
[C---:B------:R-:W-:Y:S02]  /*a3a0*/  ISETP.GE.AND P1, PT, R0.reuse, 0x52, PT ;  /* 0x000000520000780c */ /* 0x040fe40003f26270 */
        /* <DEDUP_REMOVED lines=8> */
[----:B------:R-:W-:Y:S04]  /*a430*/  ISETP.GT.AND P0, PT, R2, 0x58, !P5 ;  /* 0x000000580200780c */ /* 0x000fe80006f04270 */
[C---:B------:R-:W-:Y:S04]  /*a440*/  ISETP.LT.OR P0, PT, R3.reuse, 0x59, P0 ;  /* 0x000000590300780c */ /* 0x040fe80000701670 */
[----:B------:R-:W-:Y:S02]  /*a450*/  FSEL R252, R30, -INF , !P0 ;  /* 0xff8000001efc7808 */ /* 0x000fe40004000000 */
[----:B------:R-:W-:Y:S04]  /*a460*/  ISETP.GT.AND P0, PT, R2, RZ, !P1 ;  /* 0x000000ff0200720c */ /* 0x000fe80004f04270 */
[C---:B------:R-:W-:Y:S04]  /*a470*/  ISETP.LT.OR P0, PT, R3.reuse, 0x1, P0 ;  /* 0x000000010300780c */ /* 0x040fe80000701670 */
[----:B------:R-:W-:Y:S02]  /*a480*/  FSEL R30, R226, -INF , !P0 ;  /* 0xff800000e21e7808 */ /* 0x000fe40004000000 */
[----:B------:R-:W-:Y:S04]  /*a490*/  ISETP.GE.AND P0, PT, R0, 0x5a, PT ;  /* 0x0000005a0000780c */ /* 0x000fe80003f06270 */
[----:B------:R-:W-:Y:S02]  /*a4a0*/  P2R R4, PR, RZ, 0x1 ;  /* 0x00000001ff047803 */ /* 0x000fe40000000000 */
[----:B------:R-:W-:Y:S04]  /*a4b0*/  ISETP.GT.AND P0, PT, R2, 0x59, !P0 ;  /* 0x000000590200780c */ /* 0x000fe80004704270 */
[----:B------:R-:W-:Y:S02]  /*a4c0*/  ISETP.LT.OR P0, PT, R3, 0x5a, P0 ;  /* 0x0000005a0300780c */ /* 0x000fe40000701670 */
[----:B------:R-:W1:Y:S02]  /*a4d0*/  SHFL.IDX PT, R3, R6, 0x1, 0x1c1f ;  /* 0x003c1f0006037f89 */ /* 0x000e6400000e0000 */
[----:B------:R-:W-:Y:S02]  /*a4e0*/  FSEL R84, R27, -INF , !P0 ;  /* 0xff8000001b547808 */ /* 0x000fe40004000000 */
[----:B------:R-:W-:Y:S01]  /*a4f0*/  PLOP3.LUT P0, PT, PT, PT, UP1, 0x40, 0x0 ;  /* 0x000000000000781c */ /* 0x000fe20003f0e818 */
[--C-:B-1----:R-:W-:Y:S02]  /*a500*/  IMAD.IADD R2, R7, 0x1, R3.reuse ;  /* 0x0000000107027824 */ /* 0x102fe400078e0203 */
[----:B------:R-:W-:Y:S10]  /*a510*/  IMAD.IADD R0, R8, 0x1, R3 ;  /* 0x0000000108007824 */ /* 0x000ff400078e0203 */
[----:B------:R-:W-:-:S05]  /*a520*/  @P0 BRA `(.L_x_169) ;  /* 0x000001b000000947 */ /* 0x000fca0003800000 */
[----:B------:R-:W-:Y:S01]  /*a530*/  IADD3 R0, R3, c[0x0][0x1d0], RZ ;  /* 0x0000740003007a10 */ /* 0x000fe20007ffe0ff */
        /* <DEDUP_REMOVED lines=13> */
.L_x_171:
[----:B------:R-:W-:Y:S04]  /*a610*/  MOV R2, c[0x0][0x32c] ;  /* 0x0000cb0000027a02 */ /* 0x000fe80000000f00 */
[----:B------:R-:W-:Y:S11]  /*a620*/  ISETP.NE.AND P0, PT, R2, 0x1, PT ;  /* 0x000000010200780c */ /* 0x000ff60003f05270 */
[----:B------:R-:W-:Y:S02]  /*a630*/  @!UPT UIADD3 URZ, URZ, URZ, URZ ;  /* 0x0000003f3f3ff290 */ /* 0x000fe4000fffe03f */
[----:B------:R-:W-:Y:S05]  /*a640*/  @P0 IMAD.HI.U32 R2, R0, c[0x0][0x330], RZ ;  /* 0x0000cc0000020a27 */ /* 0x000fea00078e00ff */
[----:B------:R-:W-:Y:S02]  /*a650*/  @P0 SHF.R.U32.HI R0, RZ, c[0x0][0x334], R2 ;  /* 0x0000cd00ff000a19 */ /* 0x000fe40000011602 */
.L_x_172:
[----:B------:R-:W-:Y:S05]  /*a660*/  BSYNC B0 ;  /* 0x0000000000007941 */ /* 0x000fea0003800000 */
.L_x_170:
[----:B------:R-:W-:Y:S02]  /*a670*/  IADD3 R2, R9, -0x1, RZ ;  /* 0xffffffff09027810 */ /* 0x000fe40007ffe0ff */
[C-C-:B------:R-:W-:Y:S02]  /*a680*/  IADD3 R27, R3.reuse, UR11, R5.reuse ;  /* 0x0000000b031b7c10 */ /* 0x140fe4000fffe005 */
[----:B------:R-:W-:Y:S01]  /*a690*/  IADD3 R3, R3, c[0x0][0x328], R5 ;  /* 0x0000ca0003037a10 */ /* 0x000fe20007ffe005 */
[----:B------:R-:W-:Y:S05]  /*a6a0*/  IMAD R0, R0, c[0x0][0x32c], R2 ;  /* 0x0000cb0000007a24 */ /* 0x000fea00078e0202 */
[----:B------:R-:W-:Y:S02]  /*a6b0*/  IADD3 R2, R0, c[0x0][0x32c], RZ ;  /* 0x0000cb0000027a10 */ /* 0x000fe40007ffe0ff */
[----:B------:R-:W-:Y:S02]  /*a6c0*/  IMNMX R0, R27, R0, !PT ;  /* 0x000000001b007217 */ /* 0x000fe40007800200 */
[----:B------:R-:W-:Y:S02]  /*a6d0*/  IMNMX R2, R3, R2, PT ;  /* 0x0000000203027217 */ /* 0x000fe40003800200 */
.L_x_169:
[----:B------:R-:W-:Y:S01]  /*a6e0*/  ISETP.NE.AND P0, PT, R26, RZ, PT ;  /* 0x000000ff1a00720c */ /* 0x000fe20003f05270 */
[----:B------:R-:W1:Y:S03]  /*a6f0*/  SHFL.IDX PT, R3, R6, 0x2, 0x1c1f ;  /* 0x005c1f0006037f89 */ /* 0x000e6600000e0000 */
[----:B------:R-:W-:Y:S04]  /*a700*/  ISETP.GT.AND P0, PT, R0, 0x1, !P0 ;  /* 0x000000010000780c */ /* 0x000fe80004704270 */
[----:B------:R-:W-:Y:S04]  /*a710*/  ISETP.LT.OR P0, PT, R2, 0x2, P0 ;  /* 0x000000020200780c */ /* 0x000fe80000701670 */
[----:B------:R-:W-:Y:S02]  /*a720*/  FSEL R34, R229, -INF , !P0 ;  /* 0xff800000e5227808 */ /* 0x000fe40004000000 */
[----:B------:R-:W-:Y:S04]  /*a730*/  ISETP.NE.AND P0, PT, R25, RZ, PT ;  /* 0x000000ff1900720c */ /* 0x000fe80003f05270 */
        /* <DEDUP_REMOVED lines=79> */
[----:B------:R-:W-:Y:S04]  /*ac30*/  ISETP.GT.AND P0, PT, R0, RZ, !P1 ;  /* 0x000000ff0000720c */ /* 0x000fe80004f04270 */
[----:B------:R-:W-:Y:S04]  /*ac40*/  ISETP.LT.OR P0, PT, R2, 0x1, P0 ;  /* 0x000000010200780c */ /* 0x000fe80000701670 */
[----:B------:R-:W-:Y:S02]  /*ac50*/  FSEL R31, R239, -INF , !P0 ;  /* 0xff800000ef1f7808 */ /* 0x000fe40004000000 */
[----:B------:R-:W-:Y:S04]  /*ac60*/  ISETP.NE.AND P0, PT, R4, RZ, PT ;  /* 0x000000ff0400720c */ /* 0x000fe80003f05270 */
[----:B------:R-:W-:Y:S01]  /*ac70*/  ISETP.GT.AND P0, PT, R0, 0x59, !P0 ;  /* 0x000000590000780c */ /* 0x000fe20004704270 */
[--C-:B-1----:R-:W-:Y:S03]  /*ac80*/  IMAD.IADD R0, R8, 0x1, R3.reuse ;  /* 0x0000000108007824 */ /* 0x102fe600078e0203 */
[----:B------:R-:W-:Y:S01]  /*ac90*/  ISETP.LT.OR P0, PT, R2, 0x5a, P0 ;  /* 0x0000005a0200780c */ /* 0x000fe20000701670 */
[----:B------:R-:W-:Y:S03]  /*aca0*/  IMAD.IADD R2, R7, 0x1, R3 ;  /* 0x0000000107027824 */ /* 0x000fe600078e0203 */
[----:B------:R-:W-:Y:S02]  /*acb0*/  FSEL R250, R29, -INF , !P0 ;  /* 0xff8000001dfa7808 */ /* 0x000fe40004000000 */
[----:B------:R-:W-:Y:S11]  /*acc0*/  PLOP3.LUT P0, PT, PT, PT, UP1, 0x40, 0x0 ;  /* 0x000000000000781c */ /* 0x000ff60003f0e818 */
[----:B------:R-:W-:Y:S02]  /*acd0*/  @!UPT UIADD3 URZ, URZ, URZ, URZ ;  /* 0x0000003f3f3ff290 */ /* 0x000fe4000fffe03f */
        /* <DEDUP_REMOVED lines=15> */
.L_x_175:
[----:B------:R-:W-:Y:S04]  /*add0*/  MOV R27, c[0x0][0x32c] ;  /* 0x0000cb00001b7a02 */ /* 0x000fe80000000f00 */
[----:B------:R-:W-:Y:S11]  /*ade0*/  ISETP.NE.AND P0, PT, R27, 0x1, PT ;  /* 0x000000011b00780c */ /* 0x000ff60003f05270 */
[----:B------:R-:W-:Y:S02]  /*adf0*/  @!UPT UIADD3 URZ, URZ, URZ, URZ ;  /* 0x0000003f3f3ff290 */ /* 0x000fe4000fffe03f */
[----:B------:R-:W-:Y:S05]  /*ae00*/  @P0 IMAD.HI.U32 R27, R3, c[0x0][0x330], RZ ;  /* 0x0000cc00031b0a27 */ /* 0x000fea00078e00ff */
[----:B------:R-:W-:Y:S02]  /*ae10*/  @P0 SHF.R.U32.HI R3, RZ, c[0x0][0x334], R27 ;  /* 0x0000cd00ff030a19 */ /* 0x000fe4000001161b */
.L_x_176:
[----:B------:R-:W-:Y:S05]  /*ae20*/  BSYNC B0 ;  /* 0x0000000000007941 */ /* 0x000fea0003800000 */
.L_x_174:
[----:B------:R-:W-:Y:S04]  /*ae30*/  IMAD R27, R225, -0x60, -R46 ;  /* 0xffffffa0e11b7824 */ /* 0x000fe800078e0a2e */
[----:B------:R-:W-:Y:S05]  /*ae40*/  IMAD R3, R3, c[0x0][0x32c], R27 ;  /* 0x0000cb0003037a24 */ /* 0x000fea00078e021b */
[----:B------:R-:W-:Y:S02]  /*ae50*/  IADD3 R27, R3, c[0x0][0x32c], RZ ;  /* 0x0000cb00031b7a10 */ /* 0x000fe40007ffe0ff */
[----:B------:R-:W-:Y:S02]  /*ae60*/  IMNMX R0, R0, R3, !PT ;  /* 0x0000000300007217 */ /* 0x000fe40007800200 */
[----:B------:R-:W-:Y:S02]  /*ae70*/  IMNMX R2, R2, R27, PT ;  /* 0x0000001b02027217 */ /* 0x000fe40003800200 */
.L_x_173:
        /* <DEDUP_REMOVED lines=111> */
.L_x_179:
[----:B------:R-:W-:Y:S04]  /*b570*/  MOV R2, c[0x0][0x32c] ;  /* 0x0000cb0000027a02 */ /* 0x000fe80000000f00 */
[----:B------:R-:W-:Y:S11]  /*b580*/  ISETP.NE.AND P0, PT, R2, 0x1, PT ;  /* 0x000000010200780c */ /* 0x000ff60003f05270 */
[----:B------:R-:W-:Y:S02]  /*b590*/  @!UPT UIADD3 URZ, URZ, URZ, URZ ;  /* 0x0000003f3f3ff290 */ /* 0x000fe4000fffe03f */
[----:B------:R-:W-:Y:S05]  /*b5a0*/  @P0 IMAD.HI.U32 R2, R0, c[0x0][0x330], RZ ;  /* 0x0000cc0000020a27 */ /* 0x000fea00078e00ff */
[----:B------:R-:W-:Y:S02]  /*b5b0*/  @P0 SHF.R.U32.HI R0, RZ, c[0x0][0x334], R2 ;  /* 0x0000cd00ff000a19 */ /* 0x000fe40000011602 */
.L_x_180:
[----:B------:R-:W-:Y:S05]  /*b5c0*/  BSYNC B0 ;  /* 0x0000000000007941 */ /* 0x000fea0003800000 */
.L_x_178:
[----:B------:R-:W-:Y:S02]  /*b5d0*/  IADD3 R9, R9, -0x1, RZ ;  /* 0xffffffff09097810 */ /* 0x000fe40007ffe0ff */
[C-C-:B------:R-:W-:Y:S02]  /*b5e0*/  IADD3 R6, R3.reuse, UR11, R5.reuse ;  /* 0x0000000b03067c10 */ /* 0x140fe4000fffe005 */
[----:B------:R-:W-:Y:S01]  /*b5f0*/  IADD3 R3, R3, c[0x0][0x328], R5 ;  /* 0x0000ca0003037a10 */ /* 0x000fe20007ffe005 */
[----:B------:R-:W-:Y:S05]  /*b600*/  IMAD R0, R0, c[0x0][0x32c], R9 ;  /* 0x0000cb0000007a24 */ /* 0x000fea00078e0209 */
[----:B------:R-:W-:Y:S02]  /*b610*/  IADD3 R2, R0, c[0x0][0x32c], RZ ;  /* 0x0000cb0000027a10 */ /* 0x000fe40007ffe0ff */
[----:B------:R-:W-:Y:S02]  /*b620*/  IMNMX R0, R6, R0, !PT ;  /* 0x0000000006007217 */ /* 0x000fe40007800200 */
[----:B------:R-:W-:Y:S02]  /*b630*/  IMNMX R2, R3, R2, PT ;  /* 0x0000000203027217 */ /* 0x000fe40003800200 */
.L_x_177:
[----:B------:R-:W-:Y:S02]  /*b640*/  ISETP.GT.AND P0, PT, R0, RZ, !P1 ;  /* 0x000000ff0000720c */ /* 0x000fe40004f04270 */
[----:B------:R-:W-:Y:S02]  /*b650*/  ISETP.NE.AND P1, PT, R23, RZ, PT ;  /* 0x000000ff1700720c */ /* 0x000fe40003f25270 */
[----:B------:R-:W-:Y:S02]  /*b660*/  ISETP.LT.OR P0, PT, R2, 0x1, P0 ;  /* 0x000000010200780c */ /* 0x000fe40000701670 */
[----:B------:R-:W-:Y:S02]  /*b670*/  FMNMX.FTZ R72, R30, R100, !PT ;  /* 0x000000641e487209 */ /* 0x000fe40007810000 */
[----:B------:R-:W-:Y:S02]  /*b680*/  FSEL R8, R251, -INF , !P0 ;  /* 0xff800000fb087808 */ /* 0x000fe40004000000 */
[----:B------:R-:W-:Y:S02]  /*b690*/  ISETP.NE.AND P0, PT, R26, RZ, PT ;  /* 0x000000ff1a00720c */ /* 0x000fe40003f05270 */
[----:B------:R-:W-:Y:S02]  /*b6a0*/  FMNMX.FTZ R72, R32, R72, !PT ;  /* 0x0000004820487209 */ /* 0x000fe40007810000 */
[----:B------:R-:W-:Y:S02]  /*b6b0*/  ISETP.GT.AND P0, PT, R0, 0x1, !P0 ;  /* 0x000000010000780c */ /* 0x000fe40004704270 */
[----:B------:R-:W-:Y:S02]  /*b6c0*/  FMNMX.FTZ R72, R36, R72, !PT ;  /* 0x0000004824487209 */ /* 0x000fe40007810000 */
        /* <DEDUP_REMOVED lines=37> */
[----:B------:R-:W-:Y:S01]  /*b920*/  FMNMX.FTZ R3, R49, R3, !PT ;  /* 0x0000000331037209 */ /* 0x000fe20007810000 */
[----:B------:R-:W-:Y:S01]  /*b930*/  LDSM.16.MT88.4 R20, [R209+0x100] ;  /* 0x00010000d114783b */ /* 0x000fe20000004200 */
[----:B------:R-:W-:Y:S02]  /*b940*/  ISETP.GT.AND P0, PT, R0, 0x19, !P0 ;  /* 0x000000190000780c */ /* 0x000fe40004704270 */
[----:B------:R-:W-:Y:S02]  /*b950*/  FMNMX.FTZ R72, R177, R72, !PT ;  /* 0x00000048b1487209 */ /* 0x000fe40007810000 */
[----:B------:R-:W-:Y:S02]  /*b960*/  ISETP.LT.OR P0, PT, R2, 0x1a, P0 ;  /* 0x0000001a0200780c */ /* 0x000fe40000701670 */
[----:B------:R-:W-:Y:S02]  /*b970*/  FMNMX.FTZ R3, R94, R3, !PT ;  /* 0x000000035e037209 */ /* 0x000fe40007810000 */
[----:B------:R-:W-:Y:S02]  /*b980*/  FSEL R88, R231, -INF , !P0 ;  /* 0xff800000e7587808 */ /* 0x000fe40004000000 */
[----:B------:R-:W-:Y:S02]  /*b990*/  FMNMX.FTZ R72, R182, R72, !PT ;  /* 0x00000048b6487209 */ /* 0x000fe40007810000 */
[----:B------:R-:W-:Y:S02]  /*b9a0*/  ISETP.NE.AND P0, PT, R19, RZ, PT ;  /* 0x000000ff1300720c */ /* 0x000fe40003f05270 */
[----:B------:R-:W-:Y:S02]  /*b9b0*/  FMNMX.FTZ R3, R95, R3, !PT ;  /* 0x000000035f037209 */ /* 0x000fe40007810000 */
[----:B------:R-:W-:Y:S02]  /*b9c0*/  ISETP.GT.AND P0, PT, R0, 0x20, !P0 ;  /* 0x000000200000780c */ /* 0x000fe40004704270 */
[----:B------:R-:W-:Y:S02]  /*b9d0*/  FMNMX.FTZ R72, R187, R72, !PT ;  /* 0x00000048bb487209 */ /* 0x000fe40007810000 */
[----:B------:R-:W-:Y:S02]  /*b9e0*/  FMNMX.FTZ R3, R173, R3, !PT ;  /* 0x00000003ad037209 */ /* 0x000fe40007810000 */
[----:B------:R-:W-:Y:S02]  /*b9f0*/  ISETP.LT.OR P0, PT, R2, 0x21, P0 ;  /* 0x000000210200780c */ /* 0x000fe40000701670 */
[----:B------:R-:W-:Y:S02]  /*ba00*/  FMNMX.FTZ R72, R195, R72, !PT ;  /* 0x00000048c3487209 */ /* 0x000fe40007810000 */
[----:B------:R-:W-:Y:S02]  /*ba10*/  FMNMX.FTZ R3, R175, R3, !PT ;  /* 0x00000003af037209 */ /* 0x000fe40007810000 */
[----:B------:R-:W-:Y:S02]  /*ba20*/  FSEL R98, R200, -INF , !P0 ;  /* 0xff800000c8627808 */ /* 0x000fe40004000000 */
[----:B------:R-:W-:Y:S02]  /*ba30*/  ISETP.NE.AND P0, PT, R18, RZ, PT ;  /* 0x000000ff1200720c */ /* 0x000fe40003f05270 */
[----:B------:R-:W-:Y:S02]  /*ba40*/  FMNMX.FTZ R72, R198, R72, !PT ;  /* 0x00000048c6487209 */ /* 0x000fe40007810000 */
[----:B------:R-:W-:Y:S02]  /*ba50*/  FMNMX.FTZ R3, R183, R3, !PT ;  /* 0x00000003b7037209 */ /* 0x000fe40007810000 */
[----:B------:R-:W-:Y:S02]  /*ba60*/  FMNMX.FTZ R72, R204, R72, !PT ;  /* 0x00000048cc487209 */ /* 0x000fe40007810000 */
[----:B------:R-:W-:Y:S02]  /*ba70*/  ISETP.GT.AND P0, PT, R0, 0x21, !P0 ;  /* 0x000000210000780c */ /* 0x000fe40004704270 */
        /* <DEDUP_REMOVED lines=15> */
[----:B------:R-:W-:Y:S02]  /*bb70*/  FMNMX.FTZ R72, R247, R72, !PT ;  /* 0x00000048f7487209 */ /* 0x000fe40007810000 */
[----:B------:R-:W-:Y:S02]  /*bb80*/  ISETP.NE.AND P0, PT, R16, RZ, PT ;  /* 0x000000ff1000720c */ /* 0x000fe40003f05270 */
[----:B------:R-:W-:Y:S02]  /*bb90*/  FMNMX.FTZ R3, R229, R3, !PT ;  /* 0x00000003e5037209 */ /* 0x000fe40007810000 */
[----:B------:R-:W-:Y:S02]  /*bba0*/  FMNMX.FTZ R72, R252, R72, !PT ;  /* 0x00000048fc487209 */ /* 0x000fe40007810000 */
[----:B------:R-:W-:Y:S02]  /*bbb0*/  ISETP.GT.AND P0, PT, R0, 0x29, !P0 ;  /* 0x000000290000780c */ /* 0x000fe40004704270 */
[----:B------:R-:W-:Y:S02]  /*bbc0*/  FMNMX.FTZ R3, R230, R3, !PT ;  /* 0x00000003e6037209 */ /* 0x000fe40007810000 */
[----:B------:R-:W-:Y:S02]  /*bbd0*/  FMNMX.FTZ R72, R84, R72, !PT ;  /* 0x0000004854487209 */ /* 0x000fe40007810000 */
[----:B------:R-:W-:Y:S02]  /*bbe0*/  ISETP.LT.OR P0, PT, R2, 0x2a, P0 ;  /* 0x0000002a0200780c */ /* 0x000fe40000701670 */
[----:B------:R-:W-:Y:S01]  /*bbf0*/  FMNMX.FTZ R3, R242, R3, !PT ;  /* 0x00000003f2037209 */ /* 0x000fe20007810000 */
[----:B------:R-:W-:Y:S01]  /*bc00*/  SHFL.BFLY PT, R5, R72, 0x2, 0x1f ;  /* 0x0c401f0048057f89 */ /* 0x000fe200000e0000 */
        /* <DEDUP_REMOVED lines=8> */
[----:B------:R-:W-:Y:S01]  /*bc90*/  ISETP.NE.AND P0, PT, R14, RZ, PT ;  /* 0x000000ff0e00720c */ /* 0x000fe20003f05270 */
[----:B------:R-:W1:Y:S01]  /*bca0*/  SHFL.BFLY PT, R6, R3, 0x2, 0x1f ;  /* 0x0c401f0003067f89 */ /* 0x000e6200000e0000 */
[----:B------:R-:W-:Y:S02]  /*bcb0*/  ISETP.NE.AND P1, PT, R12, RZ, PT ;  /* 0x000000ff0c00720c */ /* 0x000fe40003f25270 */
[C---:B------:R-:W-:Y:S02]  /*bcc0*/  ISETP.GT.AND P0, PT, R0.reuse, 0x31, !P0 ;  /* 0x000000310000780c */ /* 0x040fe40004704270 */
[----:B------:R-:W-:Y:S02]  /*bcd0*/  ISETP.GT.AND P5, PT, R0, 0x58, !P5 ;  /* 0x000000580000780c */ /* 0x000fe40006fa4270 */
[----:B------:R-:W-:Y:S04]  /*bce0*/  ISETP.LT.OR P0, PT, R2, 0x32, P0 ;  /* 0x000000320200780c */ /* 0x000fe80000701670 */
[----:B------:R-:W-:Y:S02]  /*bcf0*/  FSEL R180, R180, -INF , !P0 ;  /* 0xff800000b4b47808 */ /* 0x000fe40004000000 */
[----:B------:R-:W-:Y:S04]  /*bd00*/  ISETP.NE.AND P0, PT, R13, RZ, PT ;  /* 0x000000ff0d00720c */ /* 0x000fe80003f05270 */
[----:B------:R-:W-:Y:S04]  /*bd10*/  ISETP.GT.AND P0, PT, R0, 0x38, !P0 ;  /* 0x000000380000780c */ /* 0x000fe80004704270 */
[----:B------:R-:W-:Y:S02]  /*bd20*/  ISETP.LT.OR P0, PT, R2, 0x39, P0 ;  /* 0x000000390200780c */ /* 0x000fe40000701670 */
[----:B-1----:R-:W-:Y:S02]  /*bd30*/  FMNMX.FTZ R3, R3, R6, !PT ;  /* 0x0000000603037209 */ /* 0x002fe40007810000 */
[----:B------:R-:W-:Y:S02]  /*bd40*/  FMNMX.FTZ R72, R72, R5, !PT ;  /* 0x0000000548487209 */ /* 0x000fe40007810000 */
[----:B------:R-:W-:Y:S01]  /*bd50*/  FSEL R179, R179, -INF , !P0 ;  /* 0xff800000b3b37808 */ /* 0x000fe20004000000 */
[----:B------:R-:W-:Y:S01]  /*bd60*/  SHFL.BFLY PT, R71, R3, 0x1, 0x1f ;  /* 0x0c201f0003477f89 */ /* 0x000fe200000e0000 */
[----:B------:R-:W-:Y:S02]  /*bd70*/  ISETP.GT.AND P0, PT, R0, 0x39, !P1 ;  /* 0x000000390000780c */ /* 0x000fe40004f04270 */
[----:B------:R-:W-:Y:S02]  /*bd80*/  FMNMX.FTZ R5, R8, R103, !PT ;  /* 0x0000006708057209 */ /* 0x000fe40007810000 */
[----:B------:R-:W-:Y:S02]  /*bd90*/  ISETP.LT.OR P0, PT, R2, 0x3a, P0 ;  /* 0x0000003a0200780c */ /* 0x000fe40000701670 */
[----:B------:R-:W-:Y:S01]  /*bda0*/  FMNMX.FTZ R5, R9, R5, !PT ;  /* 0x0000000509057209 */ /* 0x000fe20007810000 */
[----:B------:R-:W1:Y:S01]  /*bdb0*/  SHFL.BFLY PT, R7, R72, 0x1, 0x1f ;  /* 0x0c201f0048077f89 */ /* 0x000e6200000e0000 */
[----:B------:R-:W-:Y:S02]  /*bdc0*/  FSEL R178, R178, -INF , !P0 ;  /* 0xff800000b2b27808 */ /* 0x000fe40004000000 */
[----:B------:R-:W-:Y:S02]  /*bdd0*/  ISETP.GT.AND P0, PT, R0, 0x40, !P4 ;  /* 0x000000400000780c */ /* 0x000fe40006704270 */
[----:B------:R-:W-:Y:S02]  /*bde0*/  ISETP.NE.AND P4, PT, R4, RZ, PT ;  /* 0x000000ff0400720c */ /* 0x000fe40003f85270 */
        /* <DEDUP_REMOVED lines=8> */
[----:B------:R-:W-:Y:S02]  /*be70*/  FMNMX.FTZ R4, R35, R4, !PT ;  /* 0x0000000423047209 */ /* 0x000fe40007810000 */
[----:B-1----:R-:W-:Y:S02]  /*be80*/  FMNMX.FTZ R72, R72, R7, !PT ;  /* 0x0000000748487209 */ /* 0x002fe40007810000 */
[----:B------:R-:W-:Y:S02]  /*be90*/  ISETP.GT.AND P0, PT, R0, 0x48, !P2 ;  /* 0x000000480000780c */ /* 0x000fe40005704270 */
[C---:B------:R-:W-:Y:S01]  /*bea0*/  FSETP.NEU.FTZ.AND P2, PT, R72.reuse, -INF , PT ;  /* 0xff8000004800780b */ /* 0x040fe20003f5d000 */
[----:B------:R-:W-:Y:S01]  /*beb0*/  FMUL.FTZ R74, R72, c[0x0][0x2d0] ;  /* 0x0000b400484a7a20 */ /* 0x000fe20000410000 */
[----:B------:R-:W-:Y:S02]  /*bec0*/  FMNMX.FTZ R4, R46, R4, !PT ;  /* 0x000000042e047209 */ /* 0x000fe40007810000 */
[----:B------:R-:W-:Y:S02]  /*bed0*/  FMNMX.FTZ R71, R3, R71, !PT ;  /* 0x0000004703477209 */ /* 0x000fe40007810000 */
[----:B------:R-:W-:Y:S02]  /*bee0*/  FSEL R74, R74, RZ, P2 ;  /* 0x000000ff4a4a7208 */ /* 0x000fe40001000000 */
[----:B------:R-:W-:Y:S01]  /*bef0*/  FMNMX.FTZ R4, R48, R4, !PT ;  /* 0x0000000430047209 */ /* 0x000fe20007810000 */
[----:B------:R-:W-:Y:S01]  /*bf00*/  FMUL.FTZ R75, R71, c[0x0][0x2d0] ;  /* 0x0000b400474b7a20 */ /* 0x000fe20000410000 */
[----:B------:R-:W-:Y:S01]  /*bf10*/  FMNMX.FTZ R5, R25, R5, !PT ;  /* 0x0000000519057209 */ /* 0x000fe20007810000 */
[--C-:B------:R-:W-:Y:S01]  /*bf20*/  FFMA.FTZ R3, R36, c[0x0][0x2d0], -R74.reuse ;  /* 0x0000b40024037a23 */ /* 0x100fe2000001084a */
[----:B------:R-:W-:Y:S01]  /*bf30*/  FMNMX.FTZ R4, R50, R4, !PT ;  /* 0x0000000432047209 */ /* 0x000fe20007810000 */
[--C-:B------:R-:W-:Y:S01]  /*bf40*/  FFMA.FTZ R16, R45, c[0x0][0x2d0], -R74.reuse ;  /* 0x0000b4002d107a23 */ /* 0x100fe2000001084a */
[----:B------:R-:W-:Y:S01]  /*bf50*/  ISETP.LT.OR P0, PT, R2, 0x49, P0 ;  /* 0x000000490200780c */ /* 0x000fe20000701670 */
[----:B------:R1:W-:Y:S01]  /*bf60*/  MUFU.EX2 R93, R3 ;  /* 0x00000003005d7308 */ /* 0x0003e20000000800 */
[----:B------:R-:W-:Y:S02]  /*bf70*/  FMNMX.FTZ R5, R24, R5, !PT ;  /* 0x0000000518057209 */ /* 0x000fe40007810000 */
        /* <DEDUP_REMOVED lines=9> */
[----:B------:R-:W-:Y:S01]  /*c010*/  FMNMX.FTZ R6, R98, R5, !PT ;  /* 0x0000000562067209 */ /* 0x000fe20007810000 */
[--C-:B------:R-:W-:Y:S01]  /*c020*/  FFMA.FTZ R5, R30, c[0x0][0x2d0], -R74.reuse ;  /* 0x0000b4001e057a23 */ /* 0x100fe2000001084a */
[----:B------:R-:W-:Y:S01]  /*c030*/  FMNMX.FTZ R4, R184, R4, !PT ;  /* 0x00000004b8047209 */ /* 0x000fe20007810000 */
[--C-:B-1----:R-:W-:Y:S01]  /*c040*/  FFMA.FTZ R3, R38, c[0x0][0x2d0], -R74.reuse ;  /* 0x0000b40026037a23 */ /* 0x102fe2000001084a */
[----:B------:R-:W-:Y:S01]  /*c050*/  FSEL R192, R186, -INF , !P0 ;  /* 0xff800000bac07808 */ /* 0x000fe20004000000 */
[----:B------:R1:W-:Y:S01]  /*c060*/  MUFU.EX2 R245, R5 ;  /* 0x0000000500f57308 */ /* 0x0003e20000000800 */
[----:B------:R-:W-:Y:S02]  /*c070*/  FMNMX.FTZ R4, R188, R4, !PT ;  /* 0x00000004bc047209 */ /* 0x000fe40007810000 */
[----:B------:R-:W-:Y:S02]  /*c080*/  ISETP.NE.AND P3, PT, R10, RZ, PT ;  /* 0x000000ff0a00720c */ /* 0x000fe40003f65270 */
[----:B------:R-:W-:Y:S02]  /*c090*/  FMNMX.FTZ R4, R189, R4, !PT ;  /* 0x00000004bd047209 */ /* 0x000fe40007810000 */
[----:B------:R-:W-:Y:S02]  /*c0a0*/  ISETP.GT.AND P3, PT, R0, 0x50, !P3 ;  /* 0x000000500000780c */ /* 0x000fe40005f64270 */
[----:B------:R-:W-:Y:S01]  /*c0b0*/  FMNMX.FTZ R4, R190, R4, !PT ;  /* 0x00000004be047209 */ /* 0x000fe20007810000 */
[----:B------:R2:W3:Y:S01]  /*c0c0*/  MUFU.EX2 R86, R3 ;  /* 0x0000000300567308 */ /* 0x0004e20000000800 */
[----:B------:R-:W-:Y:S02]  /*c0d0*/  ISETP.NE.AND P1, PT, R11, RZ, PT ;  /* 0x000000ff0b00720c */ /* 0x000fe40003f25270 */
[----:B------:R-:W-:Y:S02]  /*c0e0*/  FMNMX.FTZ R4, R202, R4, !PT ;  /* 0x00000004ca047209 */ /* 0x000fe40007810000 */
[----:B------:R-:W-:Y:S02]  /*c0f0*/  ISETP.GT.AND P0, PT, R0, 0x49, !P1 ;  /* 0x000000490000780c */ /* 0x000fe40004f04270 */
[----:B------:R-:W-:Y:S02]  /*c100*/  FSETP.NEU.FTZ.AND P1, PT, R71, -INF , PT ;  /* 0xff8000004700780b */ /* 0x000fe40003f3d000 */
[----:B------:R-:W-:Y:S02]  /*c110*/  FMNMX.FTZ R4, R206, R4, !PT ;  /* 0x00000004ce047209 */ /* 0x000fe40007810000 */
[----:B------:R-:W-:Y:S02]  /*c120*/  FMNMX.FTZ R6, R168, R6, !PT ;  /* 0x00000006a8067209 */ /* 0x000fe40007810000 */
[----:B------:R-:W-:Y:S02]  /*c130*/  FSEL R75, R75, RZ, P1 ;  /* 0x000000ff4b4b7208 */ /* 0x000fe40000800000 */
[----:B------:R-:W-:Y:S02]  /*c140*/  FMNMX.FTZ R4, R207, R4, !PT ;  /* 0x00000004cf047209 */ /* 0x000fe40007810000 */
[----:B-1----:R-:W-:Y:S01]  /*c150*/  FMNMX.FTZ R5, R169, R6, !PT ;  /* 0x00000006a9057209 */ /* 0x002fe20007810000 */
[----:B------:R-:W-:Y:S01]  /*c160*/  FFMA.FTZ R6, R32, c[0x0][0x2d0], -R74 ;  /* 0x0000b40020067a23 */ /* 0x000fe2000001084a */
[----:B------:R-:W-:Y:S01]  /*c170*/  FMNMX.FTZ R4, R226, R4, !PT ;  /* 0x00000004e2047209 */ /* 0x000fe20007810000 */
[--C-:B------:R-:W-:Y:S01]  /*c180*/  FFMA.FTZ R12, R43, c[0x0][0x2d0], -R75.reuse ;  /* 0x0000b4002b0c7a23 */ /* 0x100fe2000001084b */
[----:B------:R-:W-:Y:S01]  /*c190*/  FMNMX.FTZ R5, R170, R5, !PT ;  /* 0x00000005aa057209 */ /* 0x000fe20007810000 */
[----:B------:R-:W1:Y:S01]  /*c1a0*/  MUFU.EX2 R61, R6 ;  /* 0x00000006003d7308 */ /* 0x000e620000000800 */
[----:B------:R-:W-:Y:S01]  /*c1b0*/  FMNMX.FTZ R4, R237, R4, !PT ;  /* 0x00000004ed047209 */ /* 0x000fe20007810000 */
[--C-:B--2---:R-:W-:Y:S01]  /*c1c0*/  FFMA.FTZ R3, R31, c[0x0][0x2d0], -R75.reuse ;  /* 0x0000b4001f037a23 */ /* 0x104fe2000001084b */
[C---:B------:R-:W-:Y:S02]  /*c1d0*/  ISETP.LT.OR P0, PT, R2.reuse, 0x4a, P0 ;  /* 0x0000004a0200780c */ /* 0x040fe40000701670 */
[----:B------:R-:W-:Y:S02]  /*c1e0*/  ISETP.LT.OR P3, PT, R2, 0x51, P3 ;  /* 0x000000510200780c */ /* 0x000fe40001f61670 */
[----:B------:R-:W-:Y:S02]  /*c1f0*/  FSEL R186, R79, -INF , !P0 ;  /* 0xff8000004fba7808 */ /* 0x000fe40004000000 */
[----:B------:R-:W-:Y:S01]  /*c200*/  FSEL R194, R78, -INF , !P3 ;  /* 0xff8000004ec27808 */ /* 0x000fe20005800000 */
        /* <DEDUP_REMOVED lines=8> */
[----:B------:R-:W-:Y:S01]  /*c290*/  ISETP.NE.AND P0, PT, R28, RZ, PT ;  /* 0x000000ff1c00720c */ /* 0x000fe20003f05270 */
[----:B------:R-:W4:Y:S01]  /*c2a0*/  SHFL.BFLY PT, R7, R4, 0x2, 0x1f ;  /* 0x0c401f0004077f89 */ /* 0x000f2200000e0000 */
[----:B------:R-:W-:Y:S01]  /*c2b0*/  FMNMX.FTZ R5, R199, R5, !PT ;  /* 0x00000005c7057209 */ /* 0x000fe20007810000 */
[--C-:B------:R-:W-:Y:S01]  /*c2c0*/  FFMA.FTZ R28, R49, c[0x0][0x2d0], -R75.reuse ;  /* 0x0000b400311c7a23 */ /* 0x100fe2000001084b */
[C---:B------:R-:W-:Y:S02]  /*c2d0*/  ISETP.GT.AND P0, PT, R0.reuse, 0x51, !P0 ;  /* 0x000000510000780c */ /* 0x040fe40004704270 */
[----:B------:R-:W-:Y:S02]  /*c2e0*/  FMNMX.FTZ R5, R201, R5, !PT ;  /* 0x00000005c9057209 */ /* 0x000fe40007810000 */
[----:B------:R-:W-:Y:S02]  /*c2f0*/  ISETP.GT.AND P4, PT, R0, 0x59, !P4 ;  /* 0x000000590000780c */ /* 0x000fe40006784270 */
[----:B--2---:R-:W-:Y:S02]  /*c300*/  FMNMX.FTZ R3, R192, R5, !PT ;  /* 0x00000005c0037209 */ /* 0x004fe40007810000 */
[----:B------:R-:W-:Y:S02]  /*c310*/  ISETP.LT.OR P0, PT, R2, 0x52, P0 ;  /* 0x000000520200780c */ /* 0x000fe40000701670 */
[----:B------:R-:W-:Y:S01]  /*c320*/  FMNMX.FTZ R0, R186, R3, !PT ;  /* 0x00000003ba007209 */ /* 0x000fe20007810000 */
[--C-:B------:R-:W-:Y:S01]  /*c330*/  FFMA.FTZ R3, R34, c[0x0][0x2d0], -R75.reuse ;  /* 0x0000b40022037a23 */ /* 0x100fe2000001084b */
[----:B------:R-:W-:Y:S02]  /*c340*/  FSEL R196, R91, -INF , !P0 ;  /* 0xff8000005bc47808 */ /* 0x000fe40004000000 */
[----:B---3--:R-:W-:Y:S01]  /*c350*/  F2FP.BF16.PACK_AB R78, R86, R93 ;  /* 0x0000005d564e723e */ /* 0x008fe200000010ff */
[----:B------:R2:W3:Y:S01]  /*c360*/  MUFU.EX2 R60, R3 ;  /* 0x00000003003c7308 */ /* 0x0004e20000000800 */
[C---:B------:R-:W-:Y:S02]  /*c370*/  ISETP.LT.OR P0, PT, R2.reuse, 0x5a, P4 ;  /* 0x0000005a0200780c */ /* 0x040fe40002701670 */
[----:B------:R-:W-:Y:S01]  /*c380*/  ISETP.LT.OR P3, PT, R2, 0x59, P5 ;  /* 0x000000590200780c */ /* 0x000fe20002f61670 */
[--C-:B------:R-:W-:Y:S01]  /*c390*/  FFMA.FTZ R2, R37, c[0x0][0x2d0], -R75.reuse ;  /* 0x0000b40025027a23 */ /* 0x100fe2000001084b */
[----:B------:R-:W-:Y:S02]  /*c3a0*/  FSEL R73, R59, -INF , !P0 ;  /* 0xff8000003b497808 */ /* 0x000fe40004000000 */
[----:B----4-:R-:W-:Y:S02]  /*c3b0*/  FMNMX.FTZ R4, R4, R7, !PT ;  /* 0x0000000704047209 */ /* 0x010fe40007810000 */
[----:B------:R-:W-:Y:S01]  /*c3c0*/  FSEL R197, R63, -INF , !P3 ;  /* 0xff8000003fc57808 */ /* 0x000fe20005800000 */
[----:B------:R4:W-:Y:S01]  /*c3d0*/  MUFU.EX2 R92, R2 ;  /* 0x00000002005c7308 */ /* 0x0009e20000000800 */
[----:B------:R-:W-:Y:S01]  /*c3e0*/  FMNMX.FTZ R0, R194, R0, !PT ;  /* 0x00000000c2007209 */ /* 0x000fe20007810000 */
[----:B------:R-:W5:Y:S01]  /*c3f0*/  SHFL.BFLY PT, R70, R4, 0x1, 0x1f ;  /* 0x0c201f0004467f89 */ /* 0x000f6200000e0000 */
[----:B-1----:R-:W-:Y:S02]  /*c400*/  F2FP.BF16.PACK_AB R76, R61, R245 ;  /* 0x000000f53d4c723e */ /* 0x002fe400000010ff */
[----:B------:R-:W-:Y:S04]  /*c410*/  FMNMX.FTZ R0, R196, R0, !PT ;  /* 0x00000000c4007209 */ /* 0x000fe80007810000 */
[----:B------:R-:W-:Y:S01]  /*c420*/  FMNMX.FTZ R0, R197, R0, !PT ;  /* 0x00000000c5007209 */ /* 0x000fe20007810000 */
[----:B------:R-:W-:Y:S03]  /*c430*/  MUFU.EX2 R63, R28 ;  /* 0x0000001c003f7308 */ /* 0x000fe60000000800 */
[----:B------:R-:W-:Y:S01]  /*c440*/  FMNMX.FTZ R0, R73, R0, !PT ;  /* 0x0000000049007209 */ /* 0x000fe20007810000 */
[----:B--2---:R-:W-:Y:S01]  /*c450*/  FFMA.FTZ R3, R39, c[0x0][0x2d0], -R75 ;  /* 0x0000b40027037a23 */ /* 0x004fe2000001084b */
[----:B---3--:R-:W-:Y:S01]  /*c460*/  F2FP.BF16.PACK_AB R77, R60, R249 ;  /* 0x000000f93c4d723e */ /* 0x008fe200000010ff */
[----:B------:R-:W-:Y:S04]  /*c470*/  LDSM.16.MT88.4 R36, [R212+0x100] ;  /* 0x00010000d424783b */ /* 0x000fe80000004200 */
[----:B------:R-:W1:Y:S04]  /*c480*/  MUFU.EX2 R85, R3 ;  /* 0x0000000300557308 */ /* 0x000e680000000800 */
[----:B----4-:R-:W2:Y:S01]  /*c490*/  SHFL.BFLY PT, R2, R0, 0x2, 0x1f ;  /* 0x0c401f0000027f89 */ /* 0x010ea200000e0000 */
[----:B-----5:R-:W-:Y:S04]  /*c4a0*/  FMNMX.FTZ R70, R4, R70, !PT ;  /* 0x0000004604467209 */ /* 0x020fe80007810000 */
[C---:B------:R-:W-:Y:S01]  /*c4b0*/  FSETP.NEU.FTZ.AND P0, PT, R70.reuse, -INF , PT ;  /* 0xff8000004600780b */ /* 0x040fe20003f1d000 */
[----:B------:R-:W-:Y:S05]  /*c4c0*/  FMUL.FTZ R96, R70, c[0x0][0x2d0] ;  /* 0x0000b40046607a20 */ /* 0x000fea0000410000 */
[----:B------:R-:W-:Y:S05]  /*c4d0*/  FSEL R96, R96, RZ, P0 ;  /* 0x000000ff60607208 */ /* 0x000fea0000000000 */
[--C-:B------:R-:W-:Y:S02]  /*c4e0*/  FFMA.FTZ R4, R35, c[0x0][0x2d0], -R96.reuse ;  /* 0x0000b40023047a23 */ /* 0x100fe40000010860 */
[--C-:B------:R-:W-:Y:S01]  /*c4f0*/  FFMA.FTZ R32, R46, c[0x0][0x2d0], -R96.reuse ;  /* 0x0000b4002e207a23 */ /* 0x100fe20000010860 */
[----:B-1----:R-:W-:Y:S01]  /*c500*/  F2FP.BF16.PACK_AB R79, R85, R92 ;  /* 0x0000005c554f723e */ /* 0x002fe200000010ff */
[----:B------:R-:W-:Y:S01]  /*c510*/  MUFU.EX2 R52, R4 ;  /* 0x0000000400347308 */ /* 0x000fe20000000800 */
[--C-:B------:R-:W-:Y:S09]  /*c520*/  FFMA.FTZ R3, R27, c[0x0][0x2d0], -R96.reuse ;  /* 0x0000b4001b037a23 */ /* 0x100ff20000010860 */
[----:B------:R1:W-:Y:S02]  /*c530*/  MUFU.EX2 R251, R3 ;  /* 0x0000000300fb7308 */ /* 0x0003e40000000800 */
[--C-:B-1----:R-:W-:Y:S08]  /*c540*/  FFMA.FTZ R3, R29, c[0x0][0x2d0], -R96.reuse ;  /* 0x0000b4001d037a23 */ /* 0x102ff00000010860 */
[----:B------:R1:W3:Y:S02]  /*c550*/  MUFU.EX2 R246, R3 ;  /* 0x0000000300f67308 */ /* 0x0002e40000000800 */
[----:B-1----:R-:W-:Y:S01]  /*c560*/  FFMA.FTZ R3, R33, c[0x0][0x2d0], -R96 ;  /* 0x0000b40021037a23 */ /* 0x002fe20000010860 */
[----:B---3--:R-:W-:Y:S07]  /*c570*/  F2FP.BF16.PACK_AB R64, R246, R251 ;  /* 0x000000fbf640723e */ /* 0x008fee00000010ff */
[----:B------:R-:W-:Y:S10]  /*c580*/  MUFU.EX2 R33, R16 ;  /* 0x0000001000217308 */ /* 0x000ff40000000800 */
[----:B------:R2:W-:Y:S02]  /*c590*/  MUFU.EX2 R89, R3 ;  /* 0x0000000300597308 */ /* 0x0005e40000000800 */
[----:B--2---:R-:W-:Y:S01]  /*c5a0*/  FMNMX.FTZ R3, R0, R2, !PT ;  /* 0x0000000200037209 */ /* 0x004fe20007810000 */
[----:B------:R-:W-:Y:S01]  /*c5b0*/  FFMA.FTZ R2, R40, c[0x0][0x2d0], -R74 ;  /* 0x0000b40028027a23 */ /* 0x000fe2000001084a */
[----:B------:R-:W-:Y:S01]  /*c5c0*/  FSEL R0, R72, RZ, P2 ;  /* 0x000000ff48007208 */ /* 0x000fe20001000000 */
[----:B------:R-:W-:Y:S05]  /*c5d0*/  FFMA.FTZ R40, R50, c[0x0][0x2d0], -R96 ;  /* 0x0000b40032287a23 */ /* 0x000fea0000010860 */
[----:B------:R1:W-:Y:S01]  /*c5e0*/  MUFU.EX2 R80, R2 ;  /* 0x0000000200507308 */ /* 0x0003e20000000800 */
[----:B------:R-:W2:Y:S01]  /*c5f0*/  SHFL.BFLY PT, R4, R3, 0x1, 0x1f ;  /* 0x0c201f0003047f89 */ /* 0x000ea200000e0000 */
[----:B------:R-:W-:Y:S04]  /*c600*/  FADD.FTZ R0, -R0, R100 ;  /* 0x0000006400007221 */ /* 0x000fe80000010100 */
[----:B------:R-:W-:Y:S04]  /*c610*/  FMUL.FTZ R0, R0, c[0x0][0x2d0] ;  /* 0x0000b40000007a20 */ /* 0x000fe80000410000 */
[----:B------:R3:W4:Y:S01]  /*c620*/  MUFU.EX2 R69, R0 ;  /* 0x0000000000457308 */ /* 0x0007220000000800 */
[----:B-1----:R-:W-:Y:S02]  /*c630*/  FSEL R2, R71, RZ, P1 ;  /* 0x000000ff47027208 */ /* 0x002fe40000800000 */
[----:B--2---:R-:W-:Y:S03]  /*c640*/  FMNMX.FTZ R3, R3, R4, !PT ;  /* 0x0000000403037209 */ /* 0x004fe60007810000 */
[----:B------:R-:W-:Y:S02]  /*c650*/  FADD.FTZ R2, -R2, R101 ;  /* 0x0000006502027221 */ /* 0x000fe40000010100 */
[----:B------:R-:W-:Y:S02]  /*c660*/  FMUL.FTZ R97, R3, c[0x0][0x2d0] ;  /* 0x0000b40003617a20 */ /* 0x000fe40000410000 */
[----:B------:R-:W-:Y:S01]  /*c670*/  FMUL.FTZ R2, R2, c[0x0][0x2d0] ;  /* 0x0000b40002027a20 */ /* 0x000fe20000410000 */
[----:B---3--:R-:W-:Y:S01]  /*c680*/  FSEL R0, R70, RZ, P0 ;  /* 0x000000ff46007208 */ /* 0x008fe20000000000 */
[----:B----4-:R-:W-:Y:S01]  /*c690*/  FMUL.FTZ R16, R69, R116 ;  /* 0x0000007445107220 */ /* 0x010fe20000410000 */
[----:B------:R-:W-:Y:S01]  /*c6a0*/  FSETP.NEU.FTZ.AND P0, PT, R3, -INF , PT ;  /* 0xff8000000300780b */ /* 0x000fe20003f1d000 */
[----:B------:R-:W1:Y:S01]  /*c6b0*/  MUFU.EX2 R68, R2 ;  /* 0x0000000200447308 */ /* 0x000e620000000800 */
[----:B------:R-:W-:Y:S02]  /*c6c0*/  FMUL.FTZ R5, R69, R105 ;  /* 0x0000006945057220 */ /* 0x000fe40000410000 */
[----:B------:R-:W-:Y:S01]  /*c6d0*/  FADD.FTZ R0, -R0, R102 ;  /* 0x0000006600007221 */ /* 0x000fe20000010100 */
[----:B------:R-:W-:Y:S01]  /*c6e0*/  FSEL R97, R97, RZ, P0 ;  /* 0x000000ff61617208 */ /* 0x000fe20000000000 */
[----:B------:R-:W-:Y:S01]  /*c6f0*/  FMUL.FTZ R17, R69, R117 ;  /* 0x0000007545117220 */ /* 0x000fe20000410000 */
[----:B------:R-:W-:Y:S01]  /*c700*/  MOV R117, R249 ;  /* 0x000000f900757202 */ /* 0x000fe20000000f00 */
[----:B------:R-:W-:Y:S02]  /*c710*/  FMUL.FTZ R0, R0, c[0x0][0x2d0] ;  /* 0x0000b40000007a20 */ /* 0x000fe40000410000 */
[----:B------:R-:W-:Y:S02]  /*c720*/  IMAD.MOV.U32 R116, RZ, RZ, R245 ;  /* 0x000000ffff747224 */ /* 0x000fe400078e00f5 */
[----:B------:R2:W3:Y:S01]  /*c730*/  MUFU.EX2 R2, R0 ;  /* 0x0000000000027308 */ /* 0x0004e20000000800 */
[--C-:B------:R-:W-:Y:S02]  /*c740*/  FFMA.FTZ R4, R25, c[0x0][0x2d0], -R97.reuse ;  /* 0x0000b40019047a23 */ /* 0x100fe40000010861 */
[--C-:B------:R-:W-:Y:S02]  /*c750*/  FFMA.FTZ R58, R58, c[0x0][0x2d0], -R97.reuse ;  /* 0x0000b4003a3a7a23 */ /* 0x100fe40000010861 */
[--C-:B------:R-:W-:Y:S05]  /*c760*/  FFMA.FTZ R62, R62, c[0x0][0x2d0], -R97.reuse ;  /* 0x0000b4003e3e7a23 */ /* 0x100fea0000010861 */
[----:B------:R4:W-:Y:S01]  /*c770*/  MUFU.EX2 R54, R4 ;  /* 0x0000000400367308 */ /* 0x0009e20000000800 */
[C---:B-1----:R-:W-:Y:S02]  /*c780*/  FMUL.FTZ R6, R68.reuse, R106 ;  /* 0x0000006a44067220 */ /* 0x042fe40000410000 */
[C---:B------:R-:W-:Y:S01]  /*c790*/  FMUL.FTZ R7, R68.reuse, R107 ;  /* 0x0000006b44077220 */ /* 0x040fe20000410000 */
[----:B------:R-:W-:Y:S01]  /*c7a0*/  MOV R107, R52 ;  /* 0x00000034006b7202 */ /* 0x000fe20000000f00 */
[C---:B------:R-:W-:Y:S02]  /*c7b0*/  FMUL.FTZ R18, R68.reuse, R118 ;  /* 0x0000007644127220 */ /* 0x040fe40000410000 */
[C---:B------:R-:W-:Y:S01]  /*c7c0*/  FMUL.FTZ R19, R68.reuse, R119 ;  /* 0x0000007744137220 */ /* 0x040fe20000410000 */
[----:B------:R-:W-:Y:S01]  /*c7d0*/  F2FP.BF16.PACK_AB R66, R107, R89 ;  /* 0x000000596b42723e */ /* 0x000fe200000010ff */
[C---:B------:R-:W-:Y:S01]  /*c7e0*/  FMUL.FTZ R34, R68.reuse, R134 ;  /* 0x0000008644227220 */ /* 0x040fe20000410000 */
[----:B------:R-:W-:Y:S01]  /*c7f0*/  MOV R119, R246 ;  /* 0x000000f600777202 */ /* 0x000fe20000000f00 */
[----:B------:R-:W-:Y:S02]  /*c800*/  FMUL.FTZ R35, R68, R135 ;  /* 0x0000008744237220 */ /* 0x000fe40000410000 */
[----:B--2---:R-:W-:Y:S02]  /*c810*/  FFMA.FTZ R0, R8, c[0x0][0x2d0], -R97 ;  /* 0x0000b40008007a23 */ /* 0x004fe40000010861 */
[----:B------:R-:W-:Y:S02]  /*c820*/  IMAD.MOV.U32 R118, RZ, RZ, R251 ;  /* 0x000000ffff767224 */ /* 0x000fe400078e00fb */
[----:B------:R1:W-:Y:S01]  /*c830*/  MUFU.EX2 R200, R0 ;  /* 0x0000000000c87308 */ /* 0x0003e20000000800 */
[----:B------:R-:W-:Y:S02]  /*c840*/  FFMA.FTZ R8, R41, c[0x0][0x2d0], -R75 ;  /* 0x0000b40029087a23 */ /* 0x000fe4000001084b */
[----:B---3--:R-:W-:Y:S02]  /*c850*/  FMUL.FTZ R13, R2, R113 ;  /* 0x00000071020d7220 */ /* 0x008fe40000410000 */
[----:B----4-:R-:W-:Y:S02]  /*c860*/  FFMA.FTZ R4, R24, c[0x0][0x2d0], -R97 ;  /* 0x0000b40018047a23 */ /* 0x010fe40000010861 */
[----:B------:R-:W-:Y:S02]  /*c870*/  IMAD.MOV.U32 R113, RZ, RZ, R89 ;  /* 0x000000ffff717224 */ /* 0x000fe400078e0059 */
[----:B------:R-:W-:Y:S01]  /*c880*/  FMUL.FTZ R45, R2, R145 ;  /* 0x00000091022d7220 */ /* 0x000fe20000410000 */
[----:B------:R2:W-:Y:S01]  /*c890*/  MUFU.EX2 R87, R4 ;  /* 0x0000000400577308 */ /* 0x0005e20000000800 */
[----:B------:R-:W-:Y:S02]  /*c8a0*/  FMUL.FTZ R50, R68, R150 ;  /* 0x0000009644327220 */ /* 0x000fe40000410000 */
[C---:B------:R-:W-:Y:S02]  /*c8b0*/  FMUL.FTZ R25, R2.reuse, R125 ;  /* 0x0000007d02197220 */ /* 0x040fe40000410000 */
[C---:B------:R-:W-:Y:S02]  /*c8c0*/  FMUL.FTZ R28, R2.reuse, R128 ;  /* 0x00000080021c7220 */ /* 0x040fe40000410000 */
[C---:B------:R-:W-:Y:S02]  /*c8d0*/  FMUL.FTZ R29, R2.reuse, R129 ;  /* 0x00000081021d7220 */ /* 0x040fe40000410000 */
[----:B------:R-:W-:Y:S01]  /*c8e0*/  FMUL.FTZ R41, R2, R141 ;  /* 0x0000008d02297220 */ /* 0x000fe20000410000 */
[----:B------:R3:W4:Y:S01]  /*c8f0*/  MUFU.EX2 R31, R8 ;  /* 0x00000008001f7308 */ /* 0x0007220000000800 */
[----:B------:R-:W-:Y:S02]  /*c900*/  FFMA.FTZ R24, R44, c[0x0][0x2d0], -R75 ;  /* 0x0000b4002c187a23 */ /* 0x000fe4000001084b */
[----:B------:R-:W-:Y:S02]  /*c910*/  FFMA.FTZ R44, R51, c[0x0][0x2d0], -R96 ;  /* 0x0000b400332c7a23 */ /* 0x000fe40000010860 */
[----:B-1----:R-:W-:Y:S02]  /*c920*/  FFMA.FTZ R0, R9, c[0x0][0x2d0], -R97 ;  /* 0x0000b40009007a23 */ /* 0x002fe40000010861 */
[----:B------:R-:W-:Y:S02]  /*c930*/  FMUL.FTZ R51, R68, R151 ;  /* 0x0000009744337220 */ /* 0x000fe40000410000 */
[----:B------:R-:W-:Y:S01]  /*c940*/  FMUL.FTZ R9, R2, R109 ;  /* 0x0000006d02097220 */ /* 0x000fe20000410000 */
[----:B------:R1:W5:Y:S01]  /*c950*/  MUFU.EX2 R53, R0 ;  /* 0x0000000000357308 */ /* 0x0003620000000800 */
[----:B--2---:R-:W-:Y:S09]  /*c960*/  FFMA.FTZ R4, R42, c[0x0][0x2d0], -R74 ;  /* 0x0000b4002a047a23 */ /* 0x004ff2000001084a */
[----:B------:R-:W2:Y:S01]  /*c970*/  MUFU.EX2 R244, R4 ;  /* 0x0000000400f47308 */ /* 0x000ea20000000800 */
[----:B---3--:R-:W-:Y:S01]  /*c980*/  FMUL.FTZ R8, R2, R108 ;  /* 0x0000006c02087220 */ /* 0x008fe20000410000 */
[----:B------:R-:W-:Y:S01]  /*c990*/  MOV R108, R85 ;  /* 0x00000055006c7202 */ /* 0x000fe20000000f00 */
[----:B----4-:R-:W-:Y:S07]  /*c9a0*/  IMAD.MOV.U32 R125, RZ, RZ, R31 ;  /* 0x000000ffff7d7224 */ /* 0x010fee00078e001f */
[----:B------:R3:W4:Y:S01]  /*c9b0*/  MUFU.EX2 R30, R24 ;  /* 0x00000018001e7308 */ /* 0x0007220000000800 */
[----:B-1----:R-:W-:Y:S01]  /*c9c0*/  FSEL R0, R3, RZ, P0 ;  /* 0x000000ff03007208 */ /* 0x002fe20000000000 */
[----:B-----5:R-:W-:Y:S01]  /*c9d0*/  IMAD.MOV.U32 R106, RZ, RZ, R53 ;  /* 0x000000ffff6a7224 */ /* 0x020fe200078e0035 */
[C---:B------:R-:W-:Y:S02]  /*c9e0*/  ISETP.GT.AND P0, PT, R225.reuse, UR4, PT ;  /* 0x00000004e1007c0c */ /* 0x040fe4000bf04270 */
[----:B------:R-:W-:Y:S01]  /*c9f0*/  IADD3 R225, R225, -0x1, RZ ;  /* 0xffffffffe1e17810 */ /* 0x000fe20007ffe0ff */
[----:B------:R-:W-:Y:S01]  /*ca00*/  FADD.FTZ R0, -R0, R103 ;  /* 0x0000006700007221 */ /* 0x000fe20000010100 */
[----:B------:R-:W-:Y:S03]  /*ca10*/  F2FP.BF16.PACK_AB R65, R106, R200 ;  /* 0x000000c86a41723e */ /* 0x000fe600000010ff */
[----:B------:R1:W-:Y:S01]  /*ca20*/  MUFU.EX2 R49, R44 ;  /* 0x0000002c00317308 */ /* 0x0003e20000000800 */
[----:B------:R-:W-:Y:S01]  /*ca30*/  FMUL.FTZ R0, R0, c[0x0][0x2d0] ;  /* 0x0000b40000007a20 */ /* 0x000fe20000410000 */
[----:B--2---:R-:W-:Y:S01]  /*ca40*/  MOV R105, R244 ;  /* 0x000000f400697202 */ /* 0x004fe20000000f00 */
[----:B------:R-:W-:Y:S01]  /*ca50*/  FMUL.FTZ R4, R69, R104 ;  /* 0x0000006845047220 */ /* 0x000fe20000410000 */
[----:B------:R-:W-:Y:S02]  /*ca60*/  MOV R104, R54 ;  /* 0x0000003600687202 */ /* 0x000fe40000000f00 */
[----:B------:R-:W2:Y:S02]  /*ca70*/  LDSM.16.MT88.4 R52, [R210+0x100] ;  /* 0x00010000d234783b */ /* 0x000ea40000004200 */
[----:B------:R-:W-:Y:S02]  /*ca80*/  F2FP.BF16.PACK_AB R67, R87, R104 ;  /* 0x000000685743723e */ /* 0x000fe400000010ff */
[----:B------:R-:W5:Y:S01]  /*ca90*/  MUFU.EX2 R0, R0 ;  /* 0x0000000000007308 */ /* 0x000f620000000800 */
[-C--:B------:R-:W-:Y:S05]  /*caa0*/  HMMA.16816.F32.BF16 R4, R76, R20.reuse, R4 ;  /* 0x000000144c04723c */ /* 0x080fea0000041804 */
[C---:B---3--:R-:W-:Y:S02]  /*cab0*/  FMUL.FTZ R24, R2.reuse, R124 ;  /* 0x0000007c02187220 */ /* 0x048fe40000410000 */
[----:B----4-:R-:W-:Y:S02]  /*cac0*/  IMAD.MOV.U32 R129, RZ, RZ, R30 ;  /* 0x000000ffff817224 */ /* 0x010fe400078e001e */
[----:B------:R-:W-:Y:S03]  /*cad0*/  MUFU.EX2 R124, R32 ;  /* 0x00000020007c7308 */ /* 0x000fe60000000800 */
[----:B-1----:R-:W-:Y:S07]  /*cae0*/  FMUL.FTZ R44, R2, R144 ;  /* 0x00000090022c7220 */ /* 0x002fee0000410000 */
[----:B------:R-:W-:Y:S01]  /*caf0*/  MUFU.EX2 R151, R58 ;  /* 0x0000003a00977308 */ /* 0x000fe20000000800 */
[C---:B-----5:R-:W-:Y:S02]  /*cb00*/  FMUL.FTZ R11, R0.reuse, R111 ;  /* 0x0000006f000b7220 */ /* 0x060fe40000410000 */
[C---:B------:R-:W-:Y:S02]  /*cb10*/  FMUL.FTZ R10, R0.reuse, R110 ;  /* 0x0000006e000a7220 */ /* 0x040fe40000410000 */
[----:B------:R-:W-:Y:S05]  /*cb20*/  IMAD.MOV.U32 R110, RZ, RZ, R86 ;  /* 0x000000ffff6e7224 */ /* 0x000fea00078e0056 */
[----:B------:R1:W-:Y:S01]  /*cb30*/  MUFU.EX2 R111, R12 ;  /* 0x0000000c006f7308 */ /* 0x0003e20000000800 */
[C---:B------:R-:W-:Y:S01]  /*cb40*/  FMUL.FTZ R15, R0.reuse, R115 ;  /* 0x00000073000f7220 */ /* 0x040fe20000410000 */
[C---:B------:R-:W-:Y:S04]  /*cb50*/  HMMA.16816.F32.BF16 R8, R64.reuse, R20, R8 ;  /* 0x000000144008723c */ /* 0x040fe80000041808 */
[C---:B------:R-:W-:Y:S01]  /*cb60*/  FMUL.FTZ R14, R0.reuse, R114 ;  /* 0x00000072000e7220 */ /* 0x040fe20000410000 */
[----:B------:R-:W-:Y:S01]  /*cb70*/  MOV R114, R92 ;  /* 0x0000005c00727202 */ /* 0x000fe20000000f00 */
[C---:B------:R-:W-:Y:S01]  /*cb80*/  FMUL.FTZ R26, R0.reuse, R126 ;  /* 0x0000007e001a7220 */ /* 0x040fe20000410000 */
[----:B------:R-:W-:Y:S01]  /*cb90*/  MOV R126, R80 ;  /* 0x00000050007e7202 */ /* 0x000fe20000000f00 */
[----:B------:R-:W-:Y:S01]  /*cba0*/  FFMA.FTZ R20, R47, c[0x0][0x2d0], -R74 ;  /* 0x0000b4002f147a23 */ /* 0x000fe2000001084a */
[----:B------:R-:W3:Y:S03]  /*cbb0*/  LDSM.16.MT88.4 R80, [R211+0x100] ;  /* 0x00010000d350783b */ /* 0x000ee60000004200 */
[----:B------:R4:W5:Y:S01]  /*cbc0*/  MUFU.EX2 R59, R20 ;  /* 0x00000014003b7308 */ /* 0x0009620000000800 */
[C---:B------:R-:W-:Y:S02]  /*cbd0*/  FMUL.FTZ R21, R69.reuse, R121 ;  /* 0x0000007945157220 */ /* 0x040fe40000410000 */
[C---:B------:R-:W-:Y:S02]  /*cbe0*/  FMUL.FTZ R27, R0.reuse, R127 ;  /* 0x0000007f001b7220 */ /* 0x040fe40000410000 */
[C---:B------:R-:W-:Y:S02]  /*cbf0*/  FMUL.FTZ R31, R0.reuse, R131 ;  /* 0x00000083001f7220 */ /* 0x040fe40000410000 */
[----:B------:R-:W-:Y:S01]  /*cc00*/  FMUL.FTZ R30, R0, R130 ;  /* 0x00000082001e7220 */ /* 0x000fe20000410000 */
[----:B------:R-:W-:Y:S01]  /*cc10*/  MOV R130, R33 ;  /* 0x0000002100827202 */ /* 0x000fe20000000f00 */
[----:B-1----:R-:W-:Y:S01]  /*cc20*/  FMUL.FTZ R12, R2, R112 ;  /* 0x00000070020c7220 */ /* 0x002fe20000410000 */
[----:B------:R1:W-:Y:S01]  /*cc30*/  MUFU.EX2 R127, R40 ;  /* 0x00000028007f7308 */ /* 0x0003e20000000800 */
[C---:B------:R-:W-:Y:S01]  /*cc40*/  FMUL.FTZ R32, R69.reuse, R132 ;  /* 0x0000008445207220 */ /* 0x040fe20000410000 */
[----:B------:R-:W-:Y:S01]  /*cc50*/  MOV R112, R87 ;  /* 0x0000005700707202 */ /* 0x000fe20000000f00 */
[----:B------:R-:W-:Y:S02]  /*cc60*/  FMUL.FTZ R33, R69, R133 ;  /* 0x0000008545217220 */ /* 0x000fe40000410000 */
[----:B------:R-:W-:Y:S01]  /*cc70*/  LDSM.16.MT88.4 R132, [R212+0x2900] ;  /* 0x00290000d484783b */ /* 0x000fe20000004200 */
[-C--:B------:R-:W-:Y:S03]  /*cc80*/  HMMA.16816.F32.BF16 R12, R64, R22.reuse, R12 ;  /* 0x00000016400c723c */ /* 0x080fe6000004180c */
[----:B------:R-:W-:Y:S02]  /*cc90*/  IMAD.MOV.U32 R131, RZ, RZ, R84 ;  /* 0x000000ffff837224 */ /* 0x000fe400078e0054 */
[----:B------:R-:W-:Y:S02]  /*cca0*/  FFMA.FTZ R92, R95, c[0x0][0x2d0], -R75 ;  /* 0x0000b4005f5c7a23 */ /* 0x000fe4000001084b */
[----:B------:R-:W2:Y:S01]  /*ccb0*/  LDSM.16.MT88.4 R84, [R209+0x900] ;  /* 0x00090000d154783b */ /* 0x000ea20000004200 */
[C---:B------:R-:W-:Y:S04]  /*ccc0*/  HMMA.16816.F32.BF16 R16, R76.reuse, R22, R16 ;  /* 0x000000164c10723c */ /* 0x040fe80000041810 */
[C---:B----4-:R-:W-:Y:S02]  /*ccd0*/  FMUL.FTZ R20, R69.reuse, R120 ;  /* 0x0000007845147220 */ /* 0x050fe40000410000 */
[----:B------:R-:W-:Y:S01]  /*cce0*/  FMUL.FTZ R42, R0, R142 ;  /* 0x0000008e002a7220 */ /* 0x000fe20000410000 */
[----:B------:R4:W-:Y:S01]  /*ccf0*/  MUFU.EX2 R120, R62 ;  /* 0x0000003e00787308 */ /* 0x0009e20000000800 */
[C---:B------:R-:W-:Y:S01]  /*cd00*/  FMUL.FTZ R22, R68.reuse, R122 ;  /* 0x0000007a44167220 */ /* 0x040fe20000410000 */
[----:B------:R-:W-:Y:S03]  /*cd10*/  MOV R122, R60 ;  /* 0x0000003c007a7202 */ /* 0x000fe60000000f00 */
[----:B------:R-:W-:Y:S02]  /*cd20*/  FMUL.FTZ R23, R68, R123 ;  /* 0x0000007b44177220 */ /* 0x000fe40000410000 */
[----:B-----5:R-:W-:Y:S02]  /*cd30*/  IMAD.MOV.U32 R150, RZ, RZ, R59 ;  /* 0x000000ffff967224 */ /* 0x020fe400078e003b */
[C---:B------:R-:W-:Y:S02]  /*cd40*/  FMUL.FTZ R60, R2.reuse, R160 ;  /* 0x000000a0023c7220 */ /* 0x040fe40000410000 */
[----:B------:R-:W5:Y:S01]  /*cd50*/  LDL.LU R160, [R1+0x8] ;  /* 0x0000080001a07983 */ /* 0x000f620000300800 */
[-C--:B------:R-:W-:Y:S03]  /*cd60*/  HMMA.16816.F32.BF16 R20, R76, R36.reuse, R20 ;  /* 0x000000244c14723c */ /* 0x080fe60000041814 */
[----:B------:R-:W-:Y:S02]  /*cd70*/  IMAD.MOV.U32 R115, RZ, RZ, R93 ;  /* 0x000000ffff737224 */ /* 0x000fe400078e005d */
[----:B-1----:R-:W-:Y:S02]  /*cd80*/  FMUL.FTZ R40, R2, R140 ;  /* 0x0000008c02287220 */ /* 0x002fe40000410000 */
[----:B------:R-:W-:Y:S01]  /*cd90*/  FMUL.FTZ R59, R0, R159 ;  /* 0x0000009f003b7220 */ /* 0x000fe20000410000 */
[C---:B------:R-:W-:Y:S04]  /*cda0*/  HMMA.16816.F32.BF16 R24, R64.reuse, R36, R24 ;  /* 0x000000244018723c */ /* 0x040fe80000041818 */
[----:B------:R-:W-:Y:S02]  /*cdb0*/  IMAD.MOV.U32 R121, RZ, RZ, R61 ;  /* 0x000000ffff797224 */ /* 0x000fe400078e003d */
[----:B------:R-:W-:Y:S02]  /*cdc0*/  FMUL.FTZ R61, R2, R161 ;  /* 0x000000a1023d7220 */ /* 0x000fe40000410000 */
[-C--:B------:R-:W-:Y:S04]  /*cdd0*/  HMMA.16816.F32.BF16 R28, R64, R38.reuse, R28 ;  /* 0x00000026401c723c */ /* 0x080fe8000004181c */
[----:B------:R-:W-:Y:S02]  /*cde0*/  FFMA.FTZ R36, R48, c[0x0][0x2d0], -R96 ;  /* 0x0000b40030247a23 */ /* 0x000fe40000010860 */
[----:B------:R-:W-:Y:S02]  /*cdf0*/  IMAD.MOV.U32 R161, RZ, RZ, R116 ;  /* 0x000000ffffa17224 */ /* 0x000fe400078e0074 */
[C---:B------:R-:W-:Y:S01]  /*ce00*/  HMMA.16816.F32.BF16 R32, R76.reuse, R38, R32 ;  /* 0x000000264c20723c */ /* 0x040fe20000041820 */
[----:B------:R1:W-:Y:S03]  /*ce10*/  MUFU.EX2 R128, R36 ;  /* 0x0000002400807308 */ /* 0x0003e60000000800 */
[----:B------:R-:W-:Y:S02]  /*ce20*/  FMUL.FTZ R37, R69, R137 ;  /* 0x0000008945257220 */ /* 0x000fe40000410000 */
[----:B------:R-:W-:Y:S02]  /*ce30*/  FMUL.FTZ R43, R0, R143 ;  /* 0x0000008f002b7220 */ /* 0x000fe40000410000 */
[C---:B------:R-:W-:Y:S03]  /*ce40*/  FMUL.FTZ R38, R68.reuse, R138 ;  /* 0x0000008a44267220 */ /* 0x040fe60000410000 */
[----:B------:R-:W-:Y:S01]  /*ce50*/  MUFU.EX2 R138, R92 ;  /* 0x0000005c008a7308 */ /* 0x000fe20000000800 */
[----:B------:R-:W-:Y:S02]  /*ce60*/  FMUL.FTZ R39, R68, R139 ;  /* 0x0000008b44277220 */ /* 0x000fe40000410000 */
[--C-:B------:R-:W-:Y:S02]  /*ce70*/  FFMA.FTZ R48, R57, c[0x0][0x2d0], -R74.reuse ;  /* 0x0000b40039307a23 */ /* 0x100fe4000001084a */
[C---:B------:R-:W-:Y:S02]  /*ce80*/  FMUL.FTZ R46, R0.reuse, R146 ;  /* 0x00000092002e7220 */ /* 0x040fe40000410000 */
[----:B------:R-:W-:Y:S02]  /*ce90*/  FMUL.FTZ R47, R0, R147 ;  /* 0x00000093002f7220 */ /* 0x000fe40000410000 */
[----:B------:R-:W-:Y:S01]  /*cea0*/  FMUL.FTZ R57, R2, R157 ;  /* 0x0000009d02397220 */ /* 0x000fe20000410000 */
[----:B------:R3:W-:Y:S01]  /*ceb0*/  MUFU.EX2 R123, R48 ;  /* 0x00000030007b7308 */ /* 0x0007e20000000800 */
[C---:B------:R-:W-:Y:S02]  /*cec0*/  FMUL.FTZ R58, R0.reuse, R158 ;  /* 0x0000009e003a7220 */ /* 0x040fe40000410000 */
[----:B----4-:R-:W-:Y:S02]  /*ced0*/  FMUL.FTZ R62, R0, R162 ;  /* 0x000000a2003e7220 */ /* 0x010fe40000410000 */
[C---:B-1----:R-:W-:Y:S07]  /*cee0*/  FMUL.FTZ R36, R69.reuse, R136 ;  /* 0x0000008845247220 */ /* 0x042fee0000410000 */
[-C--:B--2---:R-:W-:Y:S08]  /*cef0*/  HMMA.16816.F32.BF16 R36, R76, R52.reuse, R36 ;  /* 0x000000344c24723c */ /* 0x084ff00000041824 */
[C---:B------:R-:W-:Y:S04]  /*cf00*/  HMMA.16816.F32.BF16 R40, R64.reuse, R52, R40 ;  /* 0x000000344028723c */ /* 0x040fe80000041828 */
[C---:B---3--:R-:W-:Y:S02]  /*cf10*/  FMUL.FTZ R48, R69.reuse, R148 ;  /* 0x0000009445307220 */ /* 0x048fe40000410000 */
[----:B------:R-:W-:Y:S02]  /*cf20*/  IMAD.MOV.U32 R148, RZ, RZ, R49 ;  /* 0x000000ffff947224 */ /* 0x000fe400078e0031 */
[-C--:B------:R-:W-:Y:S04]  /*cf30*/  HMMA.16816.F32.BF16 R44, R64, R54.reuse, R44 ;  /* 0x00000036402c723c */ /* 0x080fe8000004182c */
[--C-:B------:R-:W-:Y:S02]  /*cf40*/  FFMA.FTZ R52, R56, c[0x0][0x2d0], -R97.reuse ;  /* 0x0000b40038347a23 */ /* 0x100fe40000010861 */
[C---:B------:R-:W-:Y:S01]  /*cf50*/  FMUL.FTZ R49, R69.reuse, R149 ;  /* 0x0000009545317220 */ /* 0x040fe20000410000 */
[----:B------:R-:W-:Y:S01]  /*cf60*/  MOV R149, R63 ;  /* 0x0000003f00957202 */ /* 0x000fe20000000f00 */
[----:B------:R1:W2:Y:S01]  /*cf70*/  MUFU.EX2 R103, R52 ;  /* 0x0000003400677308 */ /* 0x0002a20000000800 */
[C---:B------:R-:W-:Y:S03]  /*cf80*/  FMUL.FTZ R53, R69.reuse, R153 ;  /* 0x0000009945357220 */ /* 0x040fe60000410000 */
[----:B------:R-:W-:Y:S01]  /*cf90*/  FMUL.FTZ R56, R2, R156 ;  /* 0x0000009c02387220 */ /* 0x000fe20000410000 */
[C---:B------:R-:W-:Y:S04]  /*cfa0*/  HMMA.16816.F32.BF16 R48, R76.reuse, R54, R48 ;  /* 0x000000364c30723c */ /* 0x040fe80000041830 */
[----:B------:R-:W-:Y:S03]  /*cfb0*/  FMUL.FTZ R63, R0, R163 ;  /* 0x000000a3003f7220 */ /* 0x000fe60000410000 */
[C---:B------:R-:W-:Y:S02]  /*cfc0*/  FMUL.FTZ R54, R68.reuse, R154 ;  /* 0x0000009a44367220 */ /* 0x040fe40000410000 */
[----:B------:R-:W-:Y:S03]  /*cfd0*/  FMUL.FTZ R55, R68, R155 ;  /* 0x0000009b44377220 */ /* 0x000fe60000410000 */
[----:B-1----:R-:W-:Y:S07]  /*cfe0*/  FMUL.FTZ R52, R69, R152 ;  /* 0x0000009845347220 */ /* 0x002fee0000410000 */
[-C--:B------:R-:W-:Y:S08]  /*cff0*/  HMMA.16816.F32.BF16 R52, R76, R80.reuse, R52 ;  /* 0x000000504c34723c */ /* 0x080ff00000041834 */
[C---:B------:R-:W-:Y:S07]  /*d000*/  HMMA.16816.F32.BF16 R56, R64.reuse, R80, R56 ;  /* 0x000000504038723c */ /* 0x040fee0000041838 */
[----:B------:R-:W-:Y:S01]  /*d010*/  FFMA.FTZ R80, R88, c[0x0][0x2d0], -R97 ;  /* 0x0000b40058507a23 */ /* 0x000fe20000010861 */
[-C--:B------:R-:W-:Y:S03]  /*d020*/  HMMA.16816.F32.BF16 R60, R64, R82.reuse, R60 ;  /* 0x00000052403c723c */ /* 0x080fe6000004183c */
[----:B------:R1:W3:Y:S01]  /*d030*/  MUFU.EX2 R109, R80 ;  /* 0x00000050006d7308 */ /* 0x0002e20000000800 */
[----:B--2---:R-:W-:Y:S03]  /*d040*/  F2FP.BF16.PACK_AB R81, R151, R103 ;  /* 0x000000679751723e */ /* 0x004fe600000010ff */
[C---:B------:R-:W-:Y:S02]  /*d050*/  FMUL.FTZ R64, R69.reuse, R164 ;  /* 0x000000a445407220 */ /* 0x040fe40000410000 */
[----:B------:R-:W-:Y:S03]  /*d060*/  FMUL.FTZ R65, R69, R165 ;  /* 0x000000a545417220 */ /* 0x000fe60000410000 */
[C---:B------:R-:W-:Y:S02]  /*d070*/  FMUL.FTZ R66, R68.reuse, R166 ;  /* 0x000000a644427220 */ /* 0x040fe40000410000 */
[----:B------:R-:W-:Y:S07]  /*d080*/  FMUL.FTZ R67, R68, R167 ;  /* 0x000000a744437220 */ /* 0x000fee0000410000 */
[----:B------:R-:W-:Y:S04]  /*d090*/  HMMA.16816.F32.BF16 R64, R76, R82, R64 ;  /* 0x000000524c40723c */ /* 0x000fe80000041840 */
[--C-:B-1----:R-:W-:Y:S03]  /*d0a0*/  FFMA.FTZ R80, R90, c[0x0][0x2d0], -R74.reuse ;  /* 0x0000b4005a507a23 */ /* 0x102fe6000001084a */
[----:B------:R-:W-:Y:S01]  /*d0b0*/  F2FP.BF16.PACK_AB R78, R150, R130 ;  /* 0x00000082964e723e */ /* 0x000fe200000010ff */
[----:B------:R-:W1:Y:S01]  /*d0c0*/  LDSM.16.MT88.4 R88, [R212+0x900] ;  /* 0x00090000d458783b */ /* 0x000e620000004200 */
[----:B------:R-:W-:Y:S01]  /*d0d0*/  F2FP.BF16.PACK_AB R79, R149, R129 ;  /* 0x00000081954f723e */ /* 0x000fe200000010ff */
[----:B------:R2:W-:Y:S02]  /*d0e0*/  MUFU.EX2 R251, R80 ;  /* 0x0000005000fb7308 */ /* 0x0005e40000000800 */
[----:B------:R-:W-:Y:S02]  /*d0f0*/  F2FP.BF16.PACK_AB R76, R105, R126 ;  /* 0x0000007e694c723e */ /* 0x000fe400000010ff */
[----:B------:R-:W-:Y:S02]  /*d100*/  F2FP.BF16.PACK_AB R77, R111, R125 ;  /* 0x0000007d6f4d723e */ /* 0x000fe400000010ff */
[----:B------:R-:W-:Y:S02]  /*d110*/  F2FP.BF16.PACK_AB R82, R148, R127 ;  /* 0x0000007f9452723e */ /* 0x000fe400000010ff */
[----:B---3--:R-:W-:Y:S03]  /*d120*/  F2FP.BF16.PACK_AB R83, R109, R120 ;  /* 0x000000786d53723e */ /* 0x008fe600000010ff */
[-C--:B------:R-:W-:Y:S03]  /*d130*/  HMMA.16816.F32.BF16 R4, R76, R84.reuse, R4 ;  /* 0x000000544c04723c */ /* 0x080fe60000041804 */
[--C-:B--2---:R-:W-:Y:S02]  /*d140*/  FFMA.FTZ R80, R94, c[0x0][0x2d0], -R75.reuse ;  /* 0x0000b4005e507a23 */ /* 0x104fe4000001084b */
[----:B------:R-:W2:Y:S02]  /*d150*/  LDSM.16.MT88.4 R92, [R210+0x900] ;  /* 0x00090000d25c783b */ /* 0x000ea40000004200 */
[----:B------:R3:W-:Y:S02]  /*d160*/  MUFU.EX2 R139, R80 ;  /* 0x00000050008b7308 */ /* 0x0007e40000000800 */
[----:B---3--:R-:W-:Y:S07]  /*d170*/  F2FP.BF16.PACK_AB R80, R128, R124 ;  /* 0x0000007c8050723e */ /* 0x008fee00000010ff */
[C---:B------:R-:W-:Y:S07]  /*d180*/  HMMA.16816.F32.BF16 R8, R80.reuse, R84, R8 ;  /* 0x000000545008723c */ /* 0x040fee0000041808 */
[--C-:B------:R-:W-:Y:S01]  /*d190*/  FFMA.FTZ R84, R176, c[0x0][0x2d0], -R74.reuse ;  /* 0x0000b400b0547a23 */ /* 0x100fe2000001084a */
[-C--:B------:R-:W-:Y:S03]  /*d1a0*/  HMMA.16816.F32.BF16 R12, R80, R86.reuse, R12 ;  /* 0x00000056500c723c */ /* 0x080fe6000004180c */
[----:B------:R3:W-:Y:S05]  /*d1b0*/  MUFU.EX2 R249, R84 ;  /* 0x0000005400f97308 */ /* 0x0007ea0000000800 */
[C---:B------:R-:W-:Y:S08]  /*d1c0*/  HMMA.16816.F32.BF16 R16, R76.reuse, R86, R16 ;  /* 0x000000564c10723c */ /* 0x040ff00000041810 */
[-C--:B-1----:R-:W-:Y:S08]  /*d1d0*/  HMMA.16816.F32.BF16 R20, R76, R88.reuse, R20 ;  /* 0x000000584c14723c */ /* 0x082ff00000041814 */
[C---:B------:R-:W-:Y:S04]  /*d1e0*/  HMMA.16816.F32.BF16 R24, R80.reuse, R88, R24 ;  /* 0x000000585018723c */ /* 0x040fe80000041818 */
[----:B---3--:R-:W-:Y:S03]  /*d1f0*/  FFMA.FTZ R84, R177, c[0x0][0x2d0], -R74 ;  /* 0x0000b400b1547a23 */ /* 0x008fe6000001084a */
[--C-:B------:R-:W-:Y:S01]  /*d200*/  FFMA.FTZ R88, R171, c[0x0][0x2d0], -R96.reuse ;  /* 0x0000b400ab587a23 */ /* 0x100fe20000010860 */
[-C--:B------:R-:W-:Y:S01]  /*d210*/  HMMA.16816.F32.BF16 R28, R80, R90.reuse, R28 ;  /* 0x0000005a501c723c */ /* 0x080fe2000004181c */
[----:B------:R1:W-:Y:S07]  /*d220*/  MUFU.EX2 R246, R84 ;  /* 0x0000005400f67308 */ /* 0x0003ee0000000800 */
[C---:B------:R-:W-:Y:S03]  /*d230*/  HMMA.16816.F32.BF16 R32, R76.reuse, R90, R32 ;  /* 0x0000005a4c20723c */ /* 0x040fe60000041820 */
[----:B------:R3:W-:Y:S05]  /*d240*/  MUFU.EX2 R136, R88 ;  /* 0x0000005800887308 */ /* 0x0007ea0000000800 */
[-C--:B--2---:R-:W-:Y:S08]  /*d250*/  HMMA.16816.F32.BF16 R36, R76, R92.reuse, R36 ;  /* 0x0000005c4c24723c */ /* 0x084ff00000041824 */
[C---:B------:R-:W-:Y:S04]  /*d260*/  HMMA.16816.F32.BF16 R40, R80.reuse, R92, R40 ;  /* 0x0000005c5028723c */ /* 0x040fe80000041828 */
[----:B-1----:R-:W-:Y:S03]  /*d270*/  FFMA.FTZ R84, R173, c[0x0][0x2d0], -R75 ;  /* 0x0000b400ad547a23 */ /* 0x002fe6000001084b */
[----:B------:R-:W-:Y:S01]  /*d280*/  FFMA.FTZ R92, R168, c[0x0][0x2d0], -R97 ;  /* 0x0000b400a85c7a23 */ /* 0x000fe20000010861 */
[----:B------:R1:W-:Y:S01]  /*d290*/  MUFU.EX2 R245, R84 ;  /* 0x0000005400f57308 */ /* 0x0003e20000000800 */
[-C--:B------:R-:W-:Y:S03]  /*d2a0*/  HMMA.16816.F32.BF16 R44, R80, R94.reuse, R44 ;  /* 0x0000005e502c723c */ /* 0x080fe6000004182c */
[--C-:B---3--:R-:W-:Y:S05]  /*d2b0*/  FFMA.FTZ R88, R172, c[0x0][0x2d0], -R96.reuse ;  /* 0x0000b400ac587a23 */ /* 0x108fea0000010860 */
[C---:B------:R-:W-:Y:S01]  /*d2c0*/  HMMA.16816.F32.BF16 R48, R76.reuse, R94, R48 ;  /* 0x0000005e4c30723c */ /* 0x040fe20000041830 */
[----:B------:R2:W-:Y:S03]  /*d2d0*/  MUFU.EX2 R142, R88 ;  /* 0x00000058008e7308 */ /* 0x0005e60000000800 */
[----:B-----5:R-:W-:Y:S07]  /*d2e0*/  FFMA.FTZ R69, R69, R160, R161 ;  /* 0x000000a045457223 */ /* 0x020fee00000100a1 */
[----:B------:R3:W-:Y:S01]  /*d2f0*/  MUFU.EX2 R235, R92 ;  /* 0x0000005c00eb7308 */ /* 0x0007e20000000800 */
[----:B-1----:R-:W-:Y:S09]  /*d300*/  FFMA.FTZ R84, R175, c[0x0][0x2d0], -R75 ;  /* 0x0000b400af547a23 */ /* 0x002ff2000001084b */
[----:B------:R1:W-:Y:S01]  /*d310*/  MUFU.EX2 R143, R84 ;  /* 0x00000054008f7308 */ /* 0x0003e20000000800 */
[--C-:B--2---:R-:W-:Y:S09]  /*d320*/  FFMA.FTZ R88, R174, c[0x0][0x2d0], -R96.reuse ;  /* 0x0000b400ae587a23 */ /* 0x104ff20000010860 */
[----:B------:R2:W4:Y:S01]  /*d330*/  MUFU.EX2 R141, R88 ;  /* 0x00000058008d7308 */ /* 0x0005220000000800 */
[----:B---3--:R-:W-:Y:S09]  /*d340*/  FFMA.FTZ R92, R169, c[0x0][0x2d0], -R97 ;  /* 0x0000b400a95c7a23 */ /* 0x008ff20000010861 */
[----:B------:R3:W-:Y:S01]  /*d350*/  MUFU.EX2 R234, R92 ;  /* 0x0000005c00ea7308 */ /* 0x0007e20000000800 */
[----:B-1----:R-:W-:Y:S09]  /*d360*/  FFMA.FTZ R84, R99, c[0x0][0x2d0], -R96 ;  /* 0x0000b40063547a23 */ /* 0x002ff20000010860 */
[----:B------:R1:W-:Y:S01]  /*d370*/  MUFU.EX2 R137, R84 ;  /* 0x0000005400897308 */ /* 0x0003e20000000800 */
[--C-:B--2---:R-:W-:Y:S09]  /*d380*/  FFMA.FTZ R88, R182, c[0x0][0x2d0], -R74.reuse ;  /* 0x0000b400b6587a23 */ /* 0x104ff2000001084a */
[----:B------:R2:W-:Y:S01]  /*d390*/  MUFU.EX2 R244, R88 ;  /* 0x0000005800f47308 */ /* 0x0005e20000000800 */
[----:B---3--:R-:W-:Y:S09]  /*d3a0*/  FFMA.FTZ R92, R185, c[0x0][0x2d0], -R75 ;  /* 0x0000b400b95c7a23 */ /* 0x008ff2000001084b */
[----:B------:R3:W-:Y:S01]  /*d3b0*/  MUFU.EX2 R145, R92 ;  /* 0x0000005c00917308 */ /* 0x0007e20000000800 */
[----:B-1----:R-:W1:Y:S01]  /*d3c0*/  LDSM.16.MT88.4 R84, [R211+0x900] ;  /* 0x00090000d354783b */ /* 0x002e620000004200 */
[--C-:B--2---:R-:W-:Y:S08]  /*d3d0*/  FFMA.FTZ R88, R98, c[0x0][0x2d0], -R97.reuse ;  /* 0x0000b40062587a23 */ /* 0x104ff00000010861 */
[----:B------:R2:W5:Y:S01]  /*d3e0*/  MUFU.EX2 R140, R88 ;  /* 0x00000058008c7308 */ /* 0x0005620000000800 */
[----:B---3--:R-:W-:Y:S08]  /*d3f0*/  LDSM.16.MT88.4 R92, [R210+0x1100] ;  /* 0x00110000d25c783b */ /* 0x008ff00000004200 */
[----:B--2---:R-:W2:Y:S01]  /*d400*/  LDSM.16.MT88.4 R88, [R209+0x1100] ;  /* 0x00110000d158783b */ /* 0x004ea20000004200 */
[-C--:B-1----:R-:W-:Y:S08]  /*d410*/  HMMA.16816.F32.BF16 R52, R76, R84.reuse, R52 ;  /* 0x000000544c34723c */ /* 0x082ff00000041834 */
[C---:B------:R-:W-:Y:S07]  /*d420*/  HMMA.16816.F32.BF16 R56, R80.reuse, R84, R56 ;  /* 0x000000545038723c */ /* 0x040fee0000041838 */
[----:B------:R-:W-:Y:S01]  /*d430*/  FFMA.FTZ R84, R170, c[0x0][0x2d0], -R97 ;  /* 0x0000b400aa547a23 */ /* 0x000fe20000010861 */
[-C--:B------:R-:W-:Y:S03]  /*d440*/  HMMA.16816.F32.BF16 R60, R80, R86.reuse, R60 ;  /* 0x00000056503c723c */ /* 0x080fe6000004183c */
[----:B------:R1:W3:Y:S04]  /*d450*/  MUFU.EX2 R232, R84 ;  /* 0x0000005400e87308 */ /* 0x0002e80000000800 */
[--C-:B------:R-:W-:Y:S01]  /*d460*/  FFMA.FTZ R80, R187, c[0x0][0x2d0], -R74.reuse ;  /* 0x0000b400bb507a23 */ /* 0x100fe2000001084a */
[----:B------:R-:W-:Y:S04]  /*d470*/  HMMA.16816.F32.BF16 R64, R76, R86, R64 ;  /* 0x000000564c40723c */ /* 0x000fe80000041840 */
[----:B----4-:R-:W-:Y:S01]  /*d480*/  F2FP.BF16.PACK_AB R82, R141, R142 ;  /* 0x0000008e8d52723e */ /* 0x010fe200000010ff */
[----:B------:R4:W-:Y:S01]  /*d490*/  MUFU.EX2 R147, R80 ;  /* 0x0000005000937308 */ /* 0x0009e20000000800 */
[----:B-----5:R-:W-:Y:S02]  /*d4a0*/  F2FP.BF16.PACK_AB R81, R235, R140 ;  /* 0x0000008ceb51723e */ /* 0x020fe400000010ff */
[----:B------:R-:W-:Y:S04]  /*d4b0*/  F2FP.BF16.PACK_AB R76, R251, R123 ;  /* 0x0000007bfb4c723e */ /* 0x000fe800000010ff */
[----:B------:R-:W-:Y:S02]  /*d4c0*/  F2FP.BF16.PACK_AB R77, R138, R139 ;  /* 0x0000008b8a4d723e */ /* 0x000fe400000010ff */
[----:B------:R-:W-:Y:S02]  /*d4d0*/  F2FP.BF16.PACK_AB R78, R246, R249 ;  /* 0x000000f9f64e723e */ /* 0x000fe400000010ff */
[----:B------:R-:W-:Y:S01]  /*d4e0*/  F2FP.BF16.PACK_AB R79, R143, R245 ;  /* 0x000000f58f4f723e */ /* 0x000fe200000010ff */
[----:B-1----:R-:W1:Y:S01]  /*d4f0*/  LDSM.16.MT88.4 R84, [R212+0x1100] ;  /* 0x00110000d454783b */ /* 0x002e620000004200 */
[----:B---3--:R-:W-:Y:S05]  /*d500*/  F2FP.BF16.PACK_AB R83, R232, R234 ;  /* 0x000000eae853723e */ /* 0x008fea00000010ff */
[-C--:B--2---:R-:W-:Y:S03]  /*d510*/  HMMA.16816.F32.BF16 R4, R76, R88.reuse, R4 ;  /* 0x000000584c04723c */ /* 0x084fe60000041804 */
[--C-:B----4-:R-:W-:Y:S04]  /*d520*/  FFMA.FTZ R80, R183, c[0x0][0x2d0], -R75.reuse ;  /* 0x0000b400b7507a23 */ /* 0x110fe8000001084b */
[----:B------:R2:W-:Y:S02]  /*d530*/  MUFU.EX2 R146, R80 ;  /* 0x0000005000927308 */ /* 0x0005e40000000800 */
[----:B--2---:R-:W-:Y:S07]  /*d540*/  F2FP.BF16.PACK_AB R80, R136, R137 ;  /* 0x000000898850723e */ /* 0x004fee00000010ff */
[C---:B------:R-:W-:Y:S07]  /*d550*/  HMMA.16816.F32.BF16 R8, R80.reuse, R88, R8 ;  /* 0x000000585008723c */ /* 0x040fee0000041808 */
[--C-:B------:R-:W-:Y:S01]  /*d560*/  FFMA.FTZ R88, R195, c[0x0][0x2d0], -R74.reuse ;  /* 0x0000b400c3587a23 */ /* 0x100fe2000001084a */
[-C--:B------:R-:W-:Y:S03]  /*d570*/  HMMA.16816.F32.BF16 R12, R80, R90.reuse, R12 ;  /* 0x0000005a500c723c */ /* 0x080fe6000004180c */
[----:B------:R2:W-:Y:S05]  /*d580*/  MUFU.EX2 R231, R88 ;  /* 0x0000005800e77308 */ /* 0x0005ea0000000800 */
[C---:B------:R-:W-:Y:S08]  /*d590*/  HMMA.16816.F32.BF16 R16, R76.reuse, R90, R16 ;  /* 0x0000005a4c10723c */ /* 0x040ff00000041810 */
[-C--:B-1----:R-:W-:Y:S08]  /*d5a0*/  HMMA.16816.F32.BF16 R20, R76, R84.reuse, R20 ;  /* 0x000000544c14723c */ /* 0x082ff00000041814 */
[C---:B------:R-:W-:Y:S04]  /*d5b0*/  HMMA.16816.F32.BF16 R24, R80.reuse, R84, R24 ;  /* 0x000000545018723c */ /* 0x040fe80000041818 */
[----:B--2---:R-:W-:Y:S01]  /*d5c0*/  FFMA.FTZ R88, R198, c[0x0][0x2d0], -R74 ;  /* 0x0000b400c6587a23 */ /* 0x004fe2000001084a */
[----:B------:R-:W-:Y:S02]  /*d5d0*/  MOV R198, R109 ;  /* 0x0000006d00c67202 */ /* 0x000fe40000000f00 */
[--C-:B------:R-:W-:Y:S01]  /*d5e0*/  FFMA.FTZ R84, R184, c[0x0][0x2d0], -R96.reuse ;  /* 0x0000b400b8547a23 */ /* 0x100fe20000010860 */
[-C--:B------:R-:W-:Y:S01]  /*d5f0*/  HMMA.16816.F32.BF16 R28, R80, R86.reuse, R28 ;  /* 0x00000056501c723c */ /* 0x080fe2000004181c */
[----:B------:R1:W-:Y:S07]  /*d600*/  MUFU.EX2 R195, R88 ;  /* 0x0000005800c37308 */ /* 0x0003ee0000000800 */
[C---:B------:R-:W-:Y:S03]  /*d610*/  HMMA.16816.F32.BF16 R32, R76.reuse, R86, R32 ;  /* 0x000000564c20723c */ /* 0x040fe60000041820 */
[----:B------:R2:W-:Y:S05]  /*d620*/  MUFU.EX2 R144, R84 ;  /* 0x0000005400907308 */ /* 0x0005ea0000000800 */
[-C--:B------:R-:W-:Y:S08]  /*d630*/  HMMA.16816.F32.BF16 R36, R76, R92.reuse, R36 ;  /* 0x0000005c4c24723c */ /* 0x080ff00000041824 */
[C---:B------:R-:W-:Y:S04]  /*d640*/  HMMA.16816.F32.BF16 R40, R80.reuse, R92, R40 ;  /* 0x0000005c5028723c */ /* 0x040fe80000041828 */
[----:B-1----:R-:W-:Y:S03]  /*d650*/  FFMA.FTZ R88, R191, c[0x0][0x2d0], -R75 ;  /* 0x0000b400bf587a23 */ /* 0x002fe6000001084b */
[----:B------:R-:W-:Y:S01]  /*d660*/  FFMA.FTZ R92, R180, c[0x0][0x2d0], -R97 ;  /* 0x0000b400b45c7a23 */ /* 0x000fe20000010861 */
[-C--:B------:R-:W-:Y:S01]  /*d670*/  HMMA.16816.F32.BF16 R44, R80, R94.reuse, R44 ;  /* 0x0000005e502c723c */ /* 0x080fe2000004182c */
[----:B------:R1:W-:Y:S03]  /*d680*/  MUFU.EX2 R191, R88 ;  /* 0x0000005800bf7308 */ /* 0x0003e60000000800 */
[--C-:B--2---:R-:W-:Y:S04]  /*d690*/  FFMA.FTZ R84, R188, c[0x0][0x2d0], -R96.reuse ;  /* 0x0000b400bc547a23 */ /* 0x104fe80000010860 */
[C---:B------:R-:W-:Y:S03]  /*d6a0*/  HMMA.16816.F32.BF16 R48, R76.reuse, R94, R48 ;  /* 0x0000005e4c30723c */ /* 0x040fe60000041830 */
[----:B------:R2:W-:Y:S10]  /*d6b0*/  MUFU.EX2 R187, R84 ;  /* 0x0000005400bb7308 */ /* 0x0005f40000000800 */
[----:B------:R3:W-:Y:S01]  /*d6c0*/  MUFU.EX2 R155, R92 ;  /* 0x0000005c009b7308 */ /* 0x0007e20000000800 */
[----:B-1----:R-:W-:Y:S09]  /*d6d0*/  FFMA.FTZ R88, R193, c[0x0][0x2d0], -R75 ;  /* 0x0000b400c1587a23 */ /* 0x002ff2000001084b */
[----:B------:R1:W-:Y:S01]  /*d6e0*/  MUFU.EX2 R193, R88 ;  /* 0x0000005800c17308 */ /* 0x0003e20000000800 */
[--C-:B--2---:R-:W-:Y:S02]  /*d6f0*/  FFMA.FTZ R84, R189, c[0x0][0x2d0], -R96.reuse ;  /* 0x0000b400bd547a23 */ /* 0x104fe40000010860 */
[----:B------:R-:W-:Y:S01]  /*d700*/  IMAD.MOV.U32 R189, RZ, RZ, R123 ;  /* 0x000000ffffbd7224 */ /* 0x000fe200078e007b */
[----:B------:R-:W-:Y:S06]  /*d710*/  MOV R123, R118 ;  /* 0x00000076007b7202 */ /* 0x000fec0000000f00 */
[----:B------:R2:W-:Y:S01]  /*d720*/  MUFU.EX2 R184, R84 ;  /* 0x0000005400b87308 */ /* 0x0005e20000000800 */
[----:B---3--:R-:W-:Y:S09]  /*d730*/  FFMA.FTZ R92, R179, c[0x0][0x2d0], -R97 ;  /* 0x0000b400b35c7a23 */ /* 0x008ff20000010861 */
[----:B------:R3:W-:Y:S01]  /*d740*/  MUFU.EX2 R154, R92 ;  /* 0x0000005c009a7308 */ /* 0x0007e20000000800 */
[----:B-1----:R-:W1:Y:S01]  /*d750*/  LDSM.16.MT88.4 R88, [R211+0x1100] ;  /* 0x00110000d358783b */ /* 0x002e620000004200 */
[----:B--2---:R-:W-:Y:S01]  /*d760*/  FFMA.FTZ R84, R190, c[0x0][0x2d0], -R96 ;  /* 0x0000b400be547a23 */ /* 0x004fe20000010860 */
[----:B------:R-:W-:Y:S06]  /*d770*/  MOV R190, R127 ;  /* 0x0000007f00be7202 */ /* 0x000fec0000000f00 */
[----:B------:R-:W2:Y:S01]  /*d780*/  LDL.LU R127, [R1+0xc] ;  /* 0x00000c00017f7983 */ /* 0x000ea20000300800 */
[----:B------:R4:W5:Y:S01]  /*d790*/  MUFU.EX2 R185, R84 ;  /* 0x0000005400b97308 */ /* 0x0009620000000800 */
[----:B---3--:R-:W-:Y:S01]  /*d7a0*/  FFMA.FTZ R92, R205, c[0x0][0x2d0], -R75 ;  /* 0x0000b400cd5c7a23 */ /* 0x008fe2000001084b */
[----:B------:R-:W-:Y:S01]  /*d7b0*/  MOV R205, R190 ;  /* 0x000000be00cd7202 */ /* 0x000fe20000000f00 */
[----:B------:R-:W-:Y:S07]  /*d7c0*/  IMAD.MOV.U32 R190, RZ, RZ, R151 ;  /* 0x000000ffffbe7224 */ /* 0x000fee00078e0097 */
[----:B------:R3:W-:Y:S01]  /*d7d0*/  MUFU.EX2 R159, R92 ;  /* 0x0000005c009f7308 */ /* 0x0007e20000000800 */
[--C-:B----4-:R-:W-:Y:S01]  /*d7e0*/  FFMA.FTZ R84, R204, c[0x0][0x2d0], -R74.reuse ;  /* 0x0000b400cc547a23 */ /* 0x110fe2000001084a */
[----:B------:R-:W-:Y:S01]  /*d7f0*/  MOV R204, R122 ;  /* 0x0000007a00cc7202 */ /* 0x000fe20000000f00 */
[-C--:B-1----:R-:W-:Y:S01]  /*d800*/  HMMA.16816.F32.BF16 R52, R76, R88.reuse, R52 ;  /* 0x000000584c34723c */ /* 0x082fe20000041834 */
[----:B------:R-:W4:Y:S06]  /*d810*/  LDL.LU R122, [R1+0x10] ;  /* 0x00001000017a7983 */ /* 0x000f2c0000300800 */
[----:B------:R1:W-:Y:S01]  /*d820*/  MUFU.EX2 R183, R84 ;  /* 0x0000005400b77308 */ /* 0x0003e20000000800 */
[C---:B------:R-:W-:Y:S01]  /*d830*/  HMMA.16816.F32.BF16 R56, R80.reuse, R88, R56 ;  /* 0x000000585038723c */ /* 0x040fe20000041838 */
[----:B---3--:R-:W-:Y:S06]  /*d840*/  LDSM.16.MT88.4 R92, [R210+0x1900] ;  /* 0x00190000d25c783b */ /* 0x008fec0000004200 */
[--C-:B------:R-:W-:Y:S01]  /*d850*/  FFMA.FTZ R88, R178, c[0x0][0x2d0], -R97.reuse ;  /* 0x0000b400b2587a23 */ /* 0x100fe20000010861 */
[-C--:B------:R-:W-:Y:S03]  /*d860*/  HMMA.16816.F32.BF16 R60, R80, R90.reuse, R60 ;  /* 0x0000005a503c723c */ /* 0x080fe6000004183c */
[----:B------:R-:W3:Y:S04]  /*d870*/  MUFU.EX2 R102, R88 ;  /* 0x0000005800667308 */ /* 0x000ee80000000800 */
[--C-:B------:R-:W-:Y:S01]  /*d880*/  FFMA.FTZ R80, R228, c[0x0][0x2d0], -R74.reuse ;  /* 0x0000b400e4507a23 */ /* 0x100fe2000001084a */
[----:B------:R-:W-:Y:S04]  /*d890*/  HMMA.16816.F32.BF16 R64, R76, R90, R64 ;  /* 0x0000005a4c40723c */ /* 0x000fe80000041840 */
[----:B-1----:R-:W-:Y:S01]  /*d8a0*/  FFMA.FTZ R84, R181, c[0x0][0x2d0], -R97 ;  /* 0x0000b400b5547a23 */ /* 0x002fe20000010861 */
[----:B-----5:R-:W-:Y:S01]  /*d8b0*/  F2FP.BF16.PACK_AB R82, R185, R184 ;  /* 0x000000b8b952723e */ /* 0x020fe200000010ff */
[----:B------:R1:W-:Y:S01]  /*d8c0*/  MUFU.EX2 R181, R80 ;  /* 0x0000005000b57308 */ /* 0x0003e20000000800 */
[----:B------:R-:W-:Y:S02]  /*d8d0*/  F2FP.BF16.PACK_AB R76, R147, R244 ;  /* 0x000000f4934c723e */ /* 0x000fe400000010ff */
[----:B------:R-:W-:Y:S03]  /*d8e0*/  F2FP.BF16.PACK_AB R77, R145, R146 ;  /* 0x00000092914d723e */ /* 0x000fe600000010ff */
[----:B------:R-:W-:Y:S02]  /*d8f0*/  F2FP.BF16.PACK_AB R78, R195, R231 ;  /* 0x000000e7c34e723e */ /* 0x000fe400000010ff */
[----:B------:R-:W-:Y:S02]  /*d900*/  F2FP.BF16.PACK_AB R79, R193, R191 ;  /* 0x000000bfc14f723e */ /* 0x000fe400000010ff */
[----:B------:R5:W5:Y:S01]  /*d910*/  MUFU.EX2 R182, R84 ;  /* 0x0000005400b67308 */ /* 0x000b620000000800 */
[----:B------:R-:W-:Y:S01]  /*d920*/  MOV R228, R121 ;  /* 0x0000007900e47202 */ /* 0x000fe20000000f00 */
[----:B------:R-:W-:Y:S01]  /*d930*/  IMAD.MOV.U32 R121, RZ, RZ, R119 ;  /* 0x000000ffff797224 */ /* 0x000fe200078e0077 */
[----:B---3--:R-:W-:Y:S01]  /*d940*/  F2FP.BF16.PACK_AB R83, R102, R154 ;  /* 0x0000009a6653723e */ /* 0x008fe200000010ff */
[----:B------:R-:W-:Y:S03]  /*d950*/  LDSM.16.MT88.4 R88, [R212+0x1900] ;  /* 0x00190000d458783b */ /* 0x000fe60000004200 */
[----:B------:R-:W-:Y:S02]  /*d960*/  MOV R188, R121 ;  /* 0x0000007900bc7202 */ /* 0x000fe40000000f00 */
[----:B------:R-:W-:Y:S01]  /*d970*/  MOV R121, R113 ;  /* 0x0000007100797202 */ /* 0x000fe20000000f00 */
[----:B-1----:R-:W-:Y:S01]  /*d980*/  FFMA.FTZ R80, R203, c[0x0][0x2d0], -R75 ;  /* 0x0000b400cb507a23 */ /* 0x002fe2000001084b */
[----:B------:R-:W-:Y:S03]  /*d990*/  MOV R203, R150 ;  /* 0x0000009600cb7202 */ /* 0x000fe60000000f00 */
[----:B------:R1:W-:Y:S01]  /*d9a0*/  MUFU.EX2 R153, R80 ;  /* 0x0000005000997308 */ /* 0x0003e20000000800 */
[----:B-----5:R-:W3:Y:S01]  /*d9b0*/  LDSM.16.MT88.4 R84, [R209+0x1900] ;  /* 0x00190000d154783b */ /* 0x020ee20000004200 */
[----:B------:R-:W-:Y:S02]  /*d9c0*/  F2FP.BF16.PACK_AB R81, R155, R182 ;  /* 0x000000b69b51723e */ /* 0x000fe400000010ff */
[----:B-1----:R-:W-:Y:S01]  /*d9d0*/  F2FP.BF16.PACK_AB R80, R187, R144 ;  /* 0x00000090bb50723e */ /* 0x002fe200000010ff */
[-C--:B---3--:R-:W-:Y:S08]  /*d9e0*/  HMMA.16816.F32.BF16 R4, R76, R84.reuse, R4 ;  /* 0x000000544c04723c */ /* 0x088ff00000041804 */
[C---:B------:R-:W-:Y:S07]  /*d9f0*/  HMMA.16816.F32.BF16 R8, R80.reuse, R84, R8 ;  /* 0x000000545008723c */ /* 0x040fee0000041808 */
[--C-:B------:R-:W-:Y:S01]  /*da00*/  FFMA.FTZ R84, R233, c[0x0][0x2d0], -R74.reuse ;  /* 0x0000b400e9547a23 */ /* 0x100fe2000001084a */
[-C--:B------:R-:W-:Y:S03]  /*da10*/  HMMA.16816.F32.BF16 R12, R80, R86.reuse, R12 ;  /* 0x00000056500c723c */ /* 0x080fe6000004180c */
[----:B------:R1:W-:Y:S01]  /*da20*/  MUFU.EX2 R158, R84 ;  /* 0x00000054009e7308 */ /* 0x0003e20000000800 */
[----:B------:R-:W-:Y:S04]  /*da30*/  IMAD.MOV.U32 R233, RZ, RZ, R111 ;  /* 0x000000ffffe97224 */ /* 0x000fe800078e006f */
[C---:B------:R-:W-:Y:S08]  /*da40*/  HMMA.16816.F32.BF16 R16, R76.reuse, R86, R16 ;  /* 0x000000564c10723c */ /* 0x040ff00000041810 */
[-C--:B------:R-:W-:Y:S08]  /*da50*/  HMMA.16816.F32.BF16 R20, R76, R88.reuse, R20 ;  /* 0x000000584c14723c */ /* 0x080ff00000041814 */
[C---:B------:R-:W-:Y:S04]  /*da60*/  HMMA.16816.F32.BF16 R24, R80.reuse, R88, R24 ;  /* 0x000000585018723c */ /* 0x040fe80000041818 */
[----:B-1----:R-:W-:Y:S02]  /*da70*/  FFMA.FTZ R84, R236, c[0x0][0x2d0], -R74 ;  /* 0x0000b400ec547a23 */ /* 0x002fe4000001084a */
[----:B------:R-:W-:Y:S02]  /*da80*/  IMAD.MOV.U32 R236, RZ, RZ, R105 ;  /* 0x000000ffffec7224 */ /* 0x000fe400078e0069 */
[-C--:B------:R-:W-:Y:S01]  /*da90*/  HMMA.16816.F32.BF16 R28, R80, R90.reuse, R28 ;  /* 0x0000005a501c723c */ /* 0x080fe2000004181c */
[----:B------:R1:W-:Y:S03]  /*daa0*/  MUFU.EX2 R180, R84 ;  /* 0x0000005400b47308 */ /* 0x0003e60000000800 */
[--C-:B------:R-:W-:Y:S01]  /*dab0*/  FFMA.FTZ R88, R206, c[0x0][0x2d0], -R96.reuse ;  /* 0x0000b400ce587a23 */ /* 0x100fe20000010860 */
[----:B------:R-:W-:Y:S03]  /*dac0*/  MOV R206, R110 ;  /* 0x0000006e00ce7202 */ /* 0x000fe60000000f00 */
[C---:B------:R-:W-:Y:S03]  /*dad0*/  HMMA.16816.F32.BF16 R32, R76.reuse, R90, R32 ;  /* 0x0000005a4c20723c */ /* 0x040fe60000041820 */
[----:B------:R3:W-:Y:S05]  /*dae0*/  MUFU.EX2 R156, R88 ;  /* 0x00000058009c7308 */ /* 0x0007ea0000000800 */
[-C--:B------:R-:W-:Y:S08]  /*daf0*/  HMMA.16816.F32.BF16 R36, R76, R92.reuse, R36 ;  /* 0x0000005c4c24723c */ /* 0x080ff00000041824 */
[C---:B------:R-:W-:Y:S04]  /*db00*/  HMMA.16816.F32.BF16 R40, R80.reuse, R92, R40 ;  /* 0x0000005c5028723c */ /* 0x040fe80000041828 */
[----:B-1----:R-:W-:Y:S01]  /*db10*/  FFMA.FTZ R84, R229, c[0x0][0x2d0], -R75 ;  /* 0x0000b400e5547a23 */ /* 0x002fe2000001084b */
[----:B------:R-:W-:Y:S02]  /*db20*/  MOV R229, R104 ;  /* 0x0000006800e57202 */ /* 0x000fe40000000f00 */
[----:B------:R-:W-:Y:S01]  /*db30*/  FFMA.FTZ R92, R201, c[0x0][0x2d0], -R97 ;  /* 0x0000b400c95c7a23 */ /* 0x000fe20000010861 */
[-C--:B------:R-:W-:Y:S01]  /*db40*/  HMMA.16816.F32.BF16 R44, R80, R94.reuse, R44 ;  /* 0x0000005e502c723c */ /* 0x080fe2000004182c */
[----:B------:R1:W-:Y:S03]  /*db50*/  MUFU.EX2 R157, R84 ;  /* 0x00000054009d7308 */ /* 0x0003e60000000800 */
[--C-:B---3--:R-:W-:Y:S04]  /*db60*/  FFMA.FTZ R88, R207, c[0x0][0x2d0], -R96.reuse ;  /* 0x0000b400cf587a23 */ /* 0x108fe80000010860 */
[C---:B------:R-:W-:Y:S03]  /*db70*/  HMMA.16816.F32.BF16 R48, R76.reuse, R94, R48 ;  /* 0x0000005e4c30723c */ /* 0x040fe60000041830 */
[----:B------:R3:W-:Y:S10]  /*db80*/  MUFU.EX2 R178, R88 ;  /* 0x0000005800b27308 */ /* 0x0007f40000000800 */
[----:B------:R5:W-:Y:S01]  /*db90*/  MUFU.EX2 R100, R92 ;  /* 0x0000005c00647308 */ /* 0x000be20000000800 */
[----:B-1----:R-:W-:Y:S01]  /*dba0*/  FFMA.FTZ R84, R230, c[0x0][0x2d0], -R75 ;  /* 0x0000b400e6547a23 */ /* 0x002fe2000001084b */
[----:B------:R-:W-:Y:S08]  /*dbb0*/  MOV R230, R107 ;  /* 0x0000006b00e67202 */ /* 0x000ff00000000f00 */
[----:B------:R1:W-:Y:S01]  /*dbc0*/  MUFU.EX2 R179, R84 ;  /* 0x0000005400b37308 */ /* 0x0003e20000000800 */
[--C-:B---3--:R-:W-:Y:S09]  /*dbd0*/  FFMA.FTZ R88, R226, c[0x0][0x2d0], -R96.reuse ;  /* 0x0000b400e2587a23 */ /* 0x108ff20000010860 */
[----:B------:R3:W2:Y:S01]  /*dbe0*/  MUFU.EX2 R177, R88 ;  /* 0x0000005800b17308 */ /* 0x0006a20000000800 */
[----:B-----5:R-:W-:Y:S09]  /*dbf0*/  FFMA.FTZ R92, R192, c[0x0][0x2d0], -R97 ;  /* 0x0000b400c05c7a23 */ /* 0x020ff20000010861 */
[----:B------:R5:W-:Y:S01]  /*dc00*/  MUFU.EX2 R99, R92 ;  /* 0x0000005c00637308 */ /* 0x000be20000000800 */
[----:B-1----:R-:W-:Y:S02]  /*dc10*/  FFMA.FTZ R84, R202, c[0x0][0x2d0], -R96 ;  /* 0x0000b400ca547a23 */ /* 0x002fe40000010860 */
[----:B------:R-:W-:Y:S07]  /*dc20*/  IMAD.MOV.U32 R202, RZ, RZ, R108 ;  /* 0x000000ffffca7224 */ /* 0x000fee00078e006c */
[----:B------:R1:W-:Y:S01]  /*dc30*/  MUFU.EX2 R152, R84 ;  /* 0x0000005400987308 */ /* 0x0003e20000000800 */
[----:B---3--:R-:W-:Y:S09]  /*dc40*/  FFMA.FTZ R88, R241, c[0x0][0x2d0], -R74 ;  /* 0x0000b400f1587a23 */ /* 0x008ff2000001084a */
[----:B------:R3:W-:Y:S01]  /*dc50*/  MUFU.EX2 R176, R88 ;  /* 0x0000005800b07308 */ /* 0x0007e20000000800 */
[----:B-----5:R-:W-:Y:S09]  /*dc60*/  FFMA.FTZ R92, R243, c[0x0][0x2d0], -R75 ;  /* 0x0000b400f35c7a23 */ /* 0x020ff2000001084b */
[----:B------:R5:W-:Y:S01]  /*dc70*/  MUFU.EX2 R172, R92 ;  /* 0x0000005c00ac7308 */ /* 0x000be20000000800 */
[----:B-1----:R-:W1:Y:S01]  /*dc80*/  LDSM.16.MT88.4 R84, [R211+0x1900] ;  /* 0x00190000d354783b */ /* 0x002e620000004200 */
[----:B---3--:R-:W-:Y:S08]  /*dc90*/  FFMA.FTZ R88, R199, c[0x0][0x2d0], -R97 ;  /* 0x0000b400c7587a23 */ /* 0x008ff00000010861 */
[----:B------:R3:W1:Y:S01]  /*dca0*/  MUFU.EX2 R101, R88 ;  /* 0x0000005800657308 */ /* 0x0006620000000800 */
[----:B-----5:R-:W-:Y:S01]  /*dcb0*/  LDSM.16.MT88.4 R92, [R210+0x2100] ;  /* 0x00210000d25c783b */ /* 0x020fe20000004200 */
[----:B----4-:R-:W-:Y:S01]  /*dcc0*/  FFMA.FTZ R2, R2, R122, R123 ;  /* 0x0000007a02027223 */ /* 0x010fe2000001007b */
[----:B------:R-:W-:Y:S01]  /*dcd0*/  MOV R123, R115 ;  /* 0x00000073007b7202 */ /* 0x000fe20000000f00 */
[----:B------:R-:W-:Y:S02]  /*dce0*/  IMAD.MOV.U32 R122, RZ, RZ, R114 ;  /* 0x000000ffff7a7224 */ /* 0x000fe400078e0072 */
[----:B------:R-:W-:Y:S01]  /*dcf0*/  FADD.FTZ R2, R188, R2 ;  /* 0x00000002bc027221 */ /* 0x000fe20000010000 */
[----:B------:R-:W-:Y:S02]  /*dd00*/  MOV R188, R120 ;  /* 0x0000007800bc7202 */ /* 0x000fe40000000f00 */
[----:B---3--:R-:W3:Y:S01]  /*dd10*/  LDSM.16.MT88.4 R88, [R209+0x2100] ;  /* 0x00210000d158783b */ /* 0x008ee20000004200 */
[-C--:B-1----:R-:W-:Y:S08]  /*dd20*/  HMMA.16816.F32.BF16 R52, R76, R84.reuse, R52 ;  /* 0x000000544c34723c */ /* 0x082ff00000041834 */
[C---:B------:R-:W-:Y:S07]  /*dd30*/  HMMA.16816.F32.BF16 R56, R80.reuse, R84, R56 ;  /* 0x000000545038723c */ /* 0x040fee0000041838 */
[----:B------:R-:W-:Y:S01]  /*dd40*/  FFMA.FTZ R84, R186, c[0x0][0x2d0], -R97 ;  /* 0x0000b400ba547a23 */ /* 0x000fe20000010861 */
[-C--:B------:R-:W-:Y:S03]  /*dd50*/  HMMA.16816.F32.BF16 R60, R80, R86.reuse, R60 ;  /* 0x00000056503c723c */ /* 0x080fe6000004183c */
[----:B------:R1:W4:Y:S04]  /*dd60*/  MUFU.EX2 R98, R84 ;  /* 0x0000005400627308 */ /* 0x0003280000000800 */
[--C-:B------:R-:W-:Y:S01]  /*dd70*/  FFMA.FTZ R80, R247, c[0x0][0x2d0], -R74.reuse ;  /* 0x0000b400f7507a23 */ /* 0x100fe2000001084a */
[----:B------:R-:W-:Y:S04]  /*dd80*/  HMMA.16816.F32.BF16 R64, R76, R86, R64 ;  /* 0x000000564c40723c */ /* 0x000fe80000041840 */
[----:B--2---:R-:W-:Y:S01]  /*dd90*/  F2FP.BF16.PACK_AB R82, R177, R178 ;  /* 0x000000b2b152723e */ /* 0x004fe200000010ff */
[----:B------:R2:W5:Y:S01]  /*dda0*/  MUFU.EX2 R175, R80 ;  /* 0x0000005000af7308 */ /* 0x0005620000000800 */
[----:B------:R-:W-:Y:S02]  /*ddb0*/  F2FP.BF16.PACK_AB R81, R100, R101 ;  /* 0x000000656451723e */ /* 0x000fe400000010ff */
[----:B------:R-:W-:Y:S04]  /*ddc0*/  F2FP.BF16.PACK_AB R76, R181, R183 ;  /* 0x000000b7b54c723e */ /* 0x000fe800000010ff */
[----:B------:R-:W-:Y:S02]  /*ddd0*/  F2FP.BF16.PACK_AB R77, R159, R153 ;  /* 0x000000999f4d723e */ /* 0x000fe400000010ff */
[----:B------:R-:W-:Y:S02]  /*dde0*/  F2FP.BF16.PACK_AB R78, R180, R158 ;  /* 0x0000009eb44e723e */ /* 0x000fe400000010ff */
[----:B------:R-:W-:Y:S01]  /*ddf0*/  F2FP.BF16.PACK_AB R79, R179, R157 ;  /* 0x0000009db34f723e */ /* 0x000fe200000010ff */
[----:B-1----:R-:W1:Y:S01]  /*de00*/  LDSM.16.MT88.4 R84, [R212+0x2100] ;  /* 0x00210000d454783b */ /* 0x002e620000004200 */
[----:B----4-:R-:W-:Y:S05]  /*de10*/  F2FP.BF16.PACK_AB R83, R98, R99 ;  /* 0x000000636253723e */ /* 0x010fea00000010ff */
[-C--:B---3--:R-:W-:Y:S03]  /*de20*/  HMMA.16816.F32.BF16 R4, R76, R88.reuse, R4 ;  /* 0x000000584c04723c */ /* 0x088fe60000041804 */
[----:B--2---:R-:W-:Y:S01]  /*de30*/  FFMA.FTZ R80, R242, c[0x0][0x2d0], -R75 ;  /* 0x0000b400f2507a23 */ /* 0x004fe2000001084b */
[----:B-----5:R-:W-:Y:S03]  /*de40*/  F2FP.BF16.PACK_AB R164, R175, R176 ;  /* 0x000000b0afa4723e */ /* 0x020fe600000010ff */
[----:B------:R2:W3:Y:S02]  /*de50*/  MUFU.EX2 R174, R80 ;  /* 0x0000005000ae7308 */ /* 0x0004e40000000800 */
[----:B--2---:R-:W-:Y:S03]  /*de60*/  F2FP.BF16.PACK_AB R80, R156, R152 ;  /* 0x000000989c50723e */ /* 0x004fe600000010ff */
[----:B---3--:R-:W-:Y:S04]  /*de70*/  F2FP.BF16.PACK_AB R165, R172, R174 ;  /* 0x000000aeaca5723e */ /* 0x008fe800000010ff */
[C---:B------:R-:W-:Y:S07]  /*de80*/  HMMA.16816.F32.BF16 R8, R80.reuse, R88, R8 ;  /* 0x000000585008723c */ /* 0x040fee0000041808 */
[--C-:B------:R-:W-:Y:S01]  /*de90*/  FFMA.FTZ R88, R252, c[0x0][0x2d0], -R74.reuse ;  /* 0x0000b400fc587a23 */ /* 0x100fe2000001084a */
[-C--:B------:R-:W-:Y:S03]  /*dea0*/  HMMA.16816.F32.BF16 R12, R80, R90.reuse, R12 ;  /* 0x0000005a500c723c */ /* 0x080fe6000004180c */
[----:B------:R2:W-:Y:S01]  /*deb0*/  MUFU.EX2 R173, R88 ;  /* 0x0000005800ad7308 */ /* 0x0005e20000000800 */
[----:B------:R-:W-:Y:S01]  /*dec0*/  FFMA.FTZ R74, R131, c[0x0][0x2d0], -R74 ;  /* 0x0000b400834a7a23 */ /* 0x000fe2000001084a */
[----:B------:R-:W-:Y:S02]  /*ded0*/  MOV R131, R117 ;  /* 0x0000007500837202 */ /* 0x000fe40000000f00 */
[----:B------:R-:W-:Y:S01]  /*dee0*/  LDSM.16.MT88.4 R116, [R209+0x2900] ;  /* 0x00290000d174783b */ /* 0x000fe20000004200 */
[C---:B------:R-:W-:Y:S04]  /*def0*/  HMMA.16816.F32.BF16 R16, R76.reuse, R90, R16 ;  /* 0x0000005a4c10723c */ /* 0x040fe80000041810 */
[----:B------:R-:W-:Y:S01]  /*df00*/  FFMA.FTZ R68, R68, R127, R131 ;  /* 0x0000007f44447223 */ /* 0x000fe20000010083 */
[----:B------:R3:W4:Y:S01]  /*df10*/  MUFU.EX2 R171, R74 ;  /* 0x0000004a00ab7308 */ /* 0x0007220000000800 */
[----:B------:R-:W-:Y:S02]  /*df20*/  MOV R131, R112 ;  /* 0x0000007000837202 */ /* 0x000fe40000000f00 */
[-C--:B-1----:R-:W-:Y:S04]  /*df30*/  HMMA.16816.F32.BF16 R20, R76, R84.reuse, R20 ;  /* 0x000000544c14723c */ /* 0x082fe80000041814 */
[----:B------:R-:W-:Y:S04]  /*df40*/  MOV R127, R106 ;  /* 0x0000006a007f7202 */ /* 0x000fe80000000f00 */
[C---:B------:R-:W-:Y:S01]  /*df50*/  HMMA.16816.F32.BF16 R24, R80.reuse, R84, R24 ;  /* 0x000000545018723c */ /* 0x040fe20000041818 */
[----:B--2---:R-:W1:Y:S07]  /*df60*/  LDSM.16.MT88.4 R88, [R211+0x2100] ;  /* 0x00210000d358783b */ /* 0x004e6e0000004200 */
[-C--:B------:R-:W-:Y:S04]  /*df70*/  HMMA.16816.F32.BF16 R28, R80, R86.reuse, R28 ;  /* 0x00000056501c723c */ /* 0x080fe8000004181c */
[--C-:B---3--:R-:W-:Y:S01]  /*df80*/  FFMA.FTZ R74, R248, c[0x0][0x2d0], -R75.reuse ;  /* 0x0000b400f84a7a23 */ /* 0x108fe2000001084b */
[----:B----4-:R-:W-:Y:S01]  /*df90*/  F2FP.BF16.PACK_AB R166, R171, R173 ;  /* 0x000000adaba6723e */ /* 0x010fe200000010ff */
[----:B------:R-:W-:Y:S02]  /*dfa0*/  FFMA.FTZ R75, R250, c[0x0][0x2d0], -R75 ;  /* 0x0000b400fa4b7a23 */ /* 0x000fe4000001084b */
[C---:B------:R-:W-:Y:S01]  /*dfb0*/  HMMA.16816.F32.BF16 R32, R76.reuse, R86, R32 ;  /* 0x000000564c20723c */ /* 0x040fe20000041820 */
[----:B------:R2:W-:Y:S07]  /*dfc0*/  MUFU.EX2 R170, R74 ;  /* 0x0000004a00aa7308 */ /* 0x0005ee0000000800 */
[-C--:B------:R-:W-:Y:S03]  /*dfd0*/  HMMA.16816.F32.BF16 R36, R76, R92.reuse, R36 ;  /* 0x0000005c4c24723c */ /* 0x080fe60000041824 */
[----:B------:R-:W3:Y:S05]  /*dfe0*/  MUFU.EX2 R169, R75 ;  /* 0x0000004b00a97308 */ /* 0x000eea0000000800 */
[C---:B------:R-:W-:Y:S08]  /*dff0*/  HMMA.16816.F32.BF16 R40, R80.reuse, R92, R40 ;  /* 0x0000005c5028723c */ /* 0x040ff00000041828 */
[-C--:B------:R-:W-:Y:S04]  /*e000*/  HMMA.16816.F32.BF16 R44, R80, R94.reuse, R44 ;  /* 0x0000005e502c723c */ /* 0x080fe8000004182c */
[--C-:B--2---:R-:W-:Y:S04]  /*e010*/  FFMA.FTZ R74, R237, c[0x0][0x2d0], -R96.reuse ;  /* 0x0000b400ed4a7a23 */ /* 0x104fe80000010860 */
[----:B------:R2:W-:Y:S01]  /*e020*/  MUFU.EX2 R168, R74 ;  /* 0x0000004a00a87308 */ /* 0x0005e20000000800 */
[C---:B------:R-:W-:Y:S04]  /*e030*/  HMMA.16816.F32.BF16 R48, R76.reuse, R94, R48 ;  /* 0x0000005e4c30723c */ /* 0x040fe80000041830 */
[----:B---3--:R-:W-:Y:S04]  /*e040*/  F2FP.BF16.PACK_AB R167, R169, R170 ;  /* 0x000000aaa9a7723e */ /* 0x008fe800000010ff */
[-C--:B-1----:R-:W-:Y:S08]  /*e050*/  HMMA.16816.F32.BF16 R52, R76, R88.reuse, R52 ;  /* 0x000000584c34723c */ /* 0x082ff00000041834 */
[C---:B------:R-:W-:Y:S04]  /*e060*/  HMMA.16816.F32.BF16 R56, R80.reuse, R88, R56 ;  /* 0x000000585038723c */ /* 0x040fe80000041838 */
[----:B--2---:R-:W-:Y:S04]  /*e070*/  FFMA.FTZ R74, R238, c[0x0][0x2d0], -R96 ;  /* 0x0000b400ee4a7a23 */ /* 0x004fe80000010860 */
[-C--:B------:R-:W-:Y:S01]  /*e080*/  HMMA.16816.F32.BF16 R60, R80, R90.reuse, R60 ;  /* 0x0000005a503c723c */ /* 0x080fe2000004183c */
[----:B------:R1:W2:Y:S07]  /*e090*/  MUFU.EX2 R85, R74 ;  /* 0x0000004a00557308 */ /* 0x0002ae0000000800 */
[----:B------:R-:W-:Y:S08]  /*e0a0*/  HMMA.16816.F32.BF16 R64, R76, R90, R64 ;  /* 0x0000005a4c40723c */ /* 0x000ff00000041840 */
[-C--:B------:R-:W-:Y:S07]  /*e0b0*/  HMMA.16816.F32.BF16 R104, R164, R116.reuse, R4 ;  /* 0x00000074a468723c */ /* 0x080fee0000041804 */
[----:B------:R-:W-:Y:S01]  /*e0c0*/  FADD.FTZ R4, R228, R69 ;  /* 0x00000045e4047221 */ /* 0x000fe20000010000 */
[----:B------:R-:W-:Y:S01]  /*e0d0*/  MOV R228, R149 ;  /* 0x0000009500e47202 */ /* 0x000fe20000000f00 */
[----:B------:R-:W-:Y:S03]  /*e0e0*/  FADD.FTZ R6, R204, R68 ;  /* 0x00000044cc067221 */ /* 0x000fe60000010000 */
[--C-:B-1----:R-:W-:Y:S01]  /*e0f0*/  FFMA.FTZ R74, R239, c[0x0][0x2d0], -R96.reuse ;  /* 0x0000b400ef4a7a23 */ /* 0x102fe20000010860 */
[----:B--2---:R-:W-:Y:S01]  /*e100*/  F2FP.BF16.PACK_AB R160, R85, R168 ;  /* 0x000000a855a0723e */ /* 0x004fe200000010ff */
[----:B------:R-:W-:Y:S02]  /*e110*/  FFMA.FTZ R96, R240, c[0x0][0x2d0], -R96 ;  /* 0x0000b400f0607a23 */ /* 0x000fe40000010860 */
[----:B------:R-:W-:Y:S01]  /*e120*/  IMAD.MOV.U32 R204, RZ, RZ, R148 ;  /* 0x000000ffffcc7224 */ /* 0x000fe200078e0094 */
[----:B------:R1:W-:Y:S01]  /*e130*/  MUFU.EX2 R86, R74 ;  /* 0x0000004a00567308 */ /* 0x0003e20000000800 */
[----:B------:R-:W-:Y:S01]  /*e140*/  FADD.FTZ R4, R123, R4 ;  /* 0x000000047b047221 */ /* 0x000fe20000010000 */
[----:B------:R-:W2:Y:S01]  /*e150*/  LDSM.16.MT88.4 R148, [R210+0x2900] ;  /* 0x00290000d294783b */ /* 0x000ea20000004200 */
[----:B------:R-:W-:Y:S02]  /*e160*/  FADD.FTZ R6, R122, R6 ;  /* 0x000000067a067221 */ /* 0x000fe40000010000 */
[----:B------:R-:W-:Y:S02]  /*e170*/  FADD.FTZ R5, R121, R2 ;  /* 0x0000000279057221 */ /* 0x000fe40000010000 */
[----:B------:R-:W-:Y:S02]  /*e180*/  FADD.FTZ R4, R206, R4 ;  /* 0x00000004ce047221 */ /* 0x000fe40000010000 */
[----:B------:R-:W-:Y:S01]  /*e190*/  FADD.FTZ R2, R202, R6 ;  /* 0x00000006ca027221 */ /* 0x000fe20000010000 */
[----:B------:R-:W3:Y:S01]  /*e1a0*/  MUFU.EX2 R96, R96 ;  /* 0x0000006000607308 */ /* 0x000ee20000000800 */
[----:B------:R-:W-:Y:S02]  /*e1b0*/  FADD.FTZ R6, R126, R4 ;  /* 0x000000047e067221 */ /* 0x000fe40000010000 */
[--C-:B-1----:R-:W-:Y:S07]  /*e1c0*/  FFMA.FTZ R74, R194, c[0x0][0x2d0], -R97.reuse ;  /* 0x0000b400c24a7a23 */ /* 0x102fee0000010861 */
[----:B------:R1:W-:Y:S01]  /*e1d0*/  MUFU.EX2 R75, R74 ;  /* 0x0000004a004b7308 */ /* 0x0003e20000000800 */
[----:B---3--:R-:W-:Y:S01]  /*e1e0*/  F2FP.BF16.PACK_AB R162, R96, R86 ;  /* 0x0000005660a2723e */ /* 0x008fe200000010ff */
[--C-:B-1----:R-:W-:Y:S08]  /*e1f0*/  FFMA.FTZ R74, R196, c[0x0][0x2d0], -R97.reuse ;  /* 0x0000b400c44a7a23 */ /* 0x102ff00000010861 */
[----:B------:R1:W3:Y:S02]  /*e200*/  MUFU.EX2 R84, R74 ;  /* 0x0000004a00547308 */ /* 0x0002e40000000800 */
[--C-:B-1----:R-:W-:Y:S01]  /*e210*/  FFMA.FTZ R74, R197, c[0x0][0x2d0], -R97.reuse ;  /* 0x0000b400c54a7a23 */ /* 0x102fe20000010861 */
[----:B---3--:R-:W-:Y:S01]  /*e220*/  F2FP.BF16.PACK_AB R161, R84, R75 ;  /* 0x0000004b54a1723e */ /* 0x008fe200000010ff */
[----:B------:R-:W-:Y:S02]  /*e230*/  FFMA.FTZ R97, R73, c[0x0][0x2d0], -R97 ;  /* 0x0000b40049617a23 */ /* 0x000fe40000010861 */
[----:B------:R-:W3:Y:S04]  /*e240*/  LDL.LU R73, [R1+0x14] ;  /* 0x0000140001497983 */ /* 0x000ee80000300800 */
[----:B------:R-:W-:Y:S10]  /*e250*/  MUFU.EX2 R74, R74 ;  /* 0x0000004a004a7308 */ /* 0x000ff40000000800 */
[----:B------:R-:W1:Y:S02]  /*e260*/  MUFU.EX2 R97, R97 ;  /* 0x0000006100617308 */ /* 0x000e640000000800 */
[----:B-1----:R-:W-:Y:S07]  /*e270*/  F2FP.BF16.PACK_AB R163, R97, R74 ;  /* 0x0000004a61a3723e */ /* 0x002fee00000010ff */
[C---:B------:R-:W-:Y:S08]  /*e280*/  HMMA.16816.F32.BF16 R108, R160.reuse, R116, R8 ;  /* 0x00000074a06c723c */ /* 0x040ff00000041808 */
[-C--:B------:R-:W-:Y:S08]  /*e290*/  HMMA.16816.F32.BF16 R112, R160, R118.reuse, R12 ;  /* 0x00000076a070723c */ /* 0x080ff0000004180c */
[C---:B------:R-:W-:Y:S08]  /*e2a0*/  HMMA.16816.F32.BF16 R116, R164.reuse, R118, R16 ;  /* 0x00000076a474723c */ /* 0x040ff00000041810 */
[-C--:B------:R-:W-:Y:S04]  /*e2b0*/  HMMA.16816.F32.BF16 R120, R164, R132.reuse, R20 ;  /* 0x00000084a478723c */ /* 0x080fe80000041814 */
[----:B---3--:R-:W-:Y:S02]  /*e2c0*/  FFMA.FTZ R8, R0, R73, R200 ;  /* 0x0000004900087223 */ /* 0x008fe400000100c8 */
[----:B------:R-:W-:Y:S02]  /*e2d0*/  FADD.FTZ R0, R230, R5 ;  /* 0x00000005e6007221 */ /* 0x000fe40000010000 */
[----:B------:R-:W-:Y:S04]  /*e2e0*/  FADD.FTZ R8, R127, R8 ;  /* 0x000000087f087221 */ /* 0x000fe80000010000 */
        /* <DEDUP_REMOVED lines=17> */
[----:B------:R-:W-:Y:S02]  /*e400*/  FADD.FTZ R11, R190, R4 ;  /* 0x00000004be0b7221 */ /* 0x000fe40000010000 */
[----:B------:R-:W-:Y:S01]  /*e410*/  FADD.FTZ R8, R204, R2 ;  /* 0x00000002cc087221 */ /* 0x000fe20000010000 */
[----:B------:R-:W1:Y:S01]  /*e420*/  LDSM.16.MT88.4 R4, [R211+0x2900] ;  /* 0x00290000d304783b */ /* 0x000e620000004200 */
[----:B------:R-:W-:Y:S04]  /*e430*/  FADD.FTZ R9, R189, R0 ;  /* 0x00000000bd097221 */ /* 0x000fe80000010000 */
[----:B------:R-:W-:Y:S02]  /*e440*/  FADD.FTZ R2, R139, R10 ;  /* 0x0000000a8b027221 */ /* 0x000fe40000010000 */
[----:B------:R-:W-:Y:S02]  /*e450*/  FADD.FTZ R0, R137, R8 ;  /* 0x0000000889007221 */ /* 0x000fe40000010000 */
[----:B------:R-:W-:Y:S02]  /*e460*/  FADD.FTZ R8, R188, R11 ;  /* 0x0000000bbc087221 */ /* 0x000fe40000010000 */
[----:B------:R-:W-:Y:S02]  /*e470*/  FADD.FTZ R9, R251, R9 ;  /* 0x00000009fb097221 */ /* 0x000fe40000010000 */
[----:B------:R-:W-:Y:S02]  /*e480*/  FADD.FTZ R2, R138, R2 ;  /* 0x000000028a027221 */ /* 0x000fe40000010000 */
[----:B------:R-:W-:Y:S02]  /*e490*/  FADD.FTZ R0, R136, R0 ;  /* 0x0000000088007221 */ /* 0x000fe40000010000 */
[----:B------:R-:W-:Y:S01]  /*e4a0*/  FADD.FTZ R12, R198, R8 ;  /* 0x00000008c60c7221 */ /* 0x000fe20000010000 */
[-C--:B--2---:R-:W-:Y:S03]  /*e4b0*/  HMMA.16816.F32.BF16 R136, R164, R148.reuse, R36 ;  /* 0x00000094a488723c */ /* 0x084fe60000041824 */
        /* <DEDUP_REMOVED lines=36> */
[----:B------:R-:W-:Y:S02]  /*e700*/  FADD.FTZ R9, R157, R0 ;  /* 0x000000009d097221 */ /* 0x000fe40000010000 */
[C---:B------:R-:W-:Y:S04]  /*e710*/  HMMA.16816.F32.BF16 R156, R160.reuse, R4, R56 ;  /* 0x00000004a09c723c */ /* 0x040fe80000041838 */
[----:B------:R-:W-:Y:S01]  /*e720*/  FADD.FTZ R8, R102, R8 ;  /* 0x0000000866087221 */ /* 0x000fe20000010000 */
[----:B------:R-:W-:Y:S01]  /*e730*/  MOV R102, R70 ;  /* 0x0000004600667202 */ /* 0x000fe20000000f00 */
[----:B------:R-:W-:Y:S02]  /*e740*/  FADD.FTZ R2, R178, R10 ;  /* 0x0000000ab2027221 */ /* 0x000fe40000010000 */
[----:B------:R-:W-:Y:S01]  /*e750*/  FADD.FTZ R8, R101, R8 ;  /* 0x0000000865087221 */ /* 0x000fe20000010000 */
[-C--:B------:R-:W-:Y:S03]  /*e760*/  HMMA.16816.F32.BF16 R160, R160, R6.reuse, R60 ;  /* 0x00000006a0a0723c */ /* 0x080fe6000004183c */
[----:B------:R-:W-:Y:S01]  /*e770*/  FADD.FTZ R4, R100, R8 ;  /* 0x0000000864047221 */ /* 0x000fe20000010000 */
[----:B------:R-:W-:Y:S01]  /*e780*/  MOV R101, R71 ;  /* 0x0000004700657202 */ /* 0x000fe20000000f00 */
        /* <DEDUP_REMOVED lines=18> */
[----:B------:R1:W-:Y:S01]  /*e8b0*/  STL [R1+0x8], R6 ;  /* 0x0000080601007387 */ /* 0x0003e20000100800 */
[----:B------:R-:W-:Y:S02]  /*e8c0*/  FADD.FTZ R4, R86, R4 ;  /* 0x0000000456047221 */ /* 0x000fe40000010000 */
[----:B------:R-:W-:Y:S01]  /*e8d0*/  FADD.FTZ R0, R74, R2 ;  /* 0x000000024a007221 */ /* 0x000fe20000010000 */
[----:B------:R1:W-:Y:S01]  /*e8e0*/  STL [R1+0xc], R5 ;  /* 0x00000c0501007387 */ /* 0x0003e20000100800 */
[----:B------:R-:W-:Y:S02]  /*e8f0*/  FADD.FTZ R2, R96, R4 ;  /* 0x0000000460027221 */ /* 0x000fe40000010000 */
[----:B------:R-:W-:Y:S02]  /*e900*/  FADD.FTZ R0, R97, R0 ;  /* 0x0000000061007221 */ /* 0x000fe40000010000 */
[----:B------:R-:W-:Y:S01]  /*e910*/  IMAD.MOV.U32 R100, RZ, RZ, R72 ;  /* 0x000000ffff647224 */ /* 0x000fe200078e0048 */
[----:B------:R1:W-:Y:S04]  /*e920*/  STL [R1+0x10], R2 ;  /* 0x0000100201007387 */ /* 0x0003e80000100800 */
[----:B------:R1:W-:Y:S01]  /*e930*/  STL [R1+0x14], R0 ;  /* 0x0000140001007387 */ /* 0x0003e20000100800 */
[----:B------:R-:W-:-:S05]  /*e940*/  @P0 BRA `(.L_x_181) ;  /* 0xffff98f000000947 */ /* 0x000fca000383ffff */
.L_x_164:
[----:B------:R-:W2:Y:S01]  /*e950*/  S2UR UR6, SR_CTAID.X ;  /* 0x00000000000679c3 */ /* 0x000ea20000002500 */
[----:B------:R-:W-:Y:S01]  /*e960*/  ULDC.64 UR4, c[0x0][0x2c8] ;  /* 0x0000b20000047ab9 */ /* 0x000fe20000000a00 */
[----:B------:R-:W-:Y:S01]  /*e970*/  PLOP3.LUT P0, PT, PT, PT, UP1, 0x40, 0x0 ;  /* 0x000000000000781c */ /* 0x000fe20003f0e818 */
[----:B--2---:R-:W-:-:S04]  /*e980*/  ULEA UR6, UR6, 0x7f, 0x7 ;  /* 0x0000007f06067891 */ /* 0x004fc8000f8e383f */
[----:B------:R-:W-:-:S03]  /*e990*/  UIMAD.WIDE.U32 UR14, UR6, UR4, URZ ;  /* 0x00000004060e72a5 */ /* 0x000fc6000f8e003f */
[----:B------:R-:W-:Y:S02]  /*e9a0*/  ULDC UR4, c[0x0][0x168] ;  /* 0x00005a0000047ab9 */ /* 0x000fe40000000800 */
[----:B------:R-:W-:Y:S02]  /*e9b0*/  @UP2 USHF.R.U32.HI UR6, URZ, UR5, UR15 ;  /* 0x000000053f062299 */ /* 0x000fe4000801160f */
[----:B------:R-:W-:Y:S02]  /*e9c0*/  UIADD3 UR4, -UR4, 0x1, URZ ;  /* 0x0000000104047890 */ /* 0x000fe4000fffe13f */
[----:B------:R-:W-:Y:S02]  /*e9d0*/  ULDC UR5, c[0x0][0x1d0] ;  /* 0x0000740000057ab9 */ /* 0x000fe40000000800 */
[----:B------:R-:W-:-:S03]  /*e9e0*/  UIADD3 UR7, UR6, UR5, UR4 ;  /* 0x0000000506077290 */ /* 0x000fc6000fffe004 */
[----:B------:R-:W-:Y:S02]  /*e9f0*/  ULDC UR6, c[0x0][0x324] ;  /* 0x0000c90000067ab9 */ /* 0x000fe40000000800 */
[----:B------:R-:W-:Y:S01]  /*ea00*/  UIADD3 UR6, UR7, -UR6, URZ ;  /* 0x8000000607067290 */ /* 0x000fe2000fffe03f */
[----:B------:R-:W-:Y:S05]  /*ea10*/  @P0 BRA `(.L_x_182) ;  /* 0x0000014000000947 */ /* 0x000fea0003800000 */
        /* <DEDUP_REMOVED lines=11> */
.L_x_183:
[----:B------:R-:W-:Y:S02]  /*ead0*/  ULDC UR4, c[0x0][0x32c] ;  /* 0x0000cb0000047ab9 */ /* 0x000fe40000000800 */
[----:B------:R-:W-:-:S03]  /*eae0*/  UISETP.NE.AND UP0, UPT, UR4, 0x1, UPT ;  /* 0x000000010400788c */ /* 0x000fc6000bf05270 */
[----:B------:R-:W-:Y:S02]  /*eaf0*/  ULDC.64 UR4, c[0x0][0x330] ;  /* 0x0000cc0000047ab9 */ /* 0x000fe40000000a00 */
[----:B------:R-:W-:-:S06]  /*eb00*/  UIMAD.WIDE.U32 UR14, UR7, UR4, URZ ;  /* 0x00000004070e72a5 */ /* 0x000fcc000f8e003f */
[----:B------:R-:W-:Y:S02]  /*eb10*/  @UP0 USHF.R.U32.HI UR7, URZ, UR5, UR15 ;  /* 0x000000053f070299 */ /* 0x000fe4000801160f */
.L_x_184:
[----:B------:R-:W-:Y:S02]  /*eb20*/  ULDC UR4, c[0x0][0x32c] ;  /* 0x0000cb0000047ab9 */ /* 0x000fe40000000800 */
[----:B------:R-:W-:-:S04]  /*eb30*/  UIMAD UR4, UR7, UR4, URZ ;  /* 0x00000004070472a4 */ /* 0x000fc8000f8e023f */
[----:B------:R-:W-:-:S04]  /*eb40*/  UISETP.LT.AND UP0, UPT, UR6, UR4, UPT ;  /* 0x000000040600728c */ /* 0x000fc8000bf01270 */
[----:B------:R-:W-:-:S04]  /*eb50*/  USEL UR6, UR6, UR4, !UP0 ;  /* 0x0000000406067287 */ /* 0x000fc8000c000000 */
.L_x_182:
[----:B------:R-:W-:-:S04]  /*eb60*/  UIADD3 UR6, UR6, 0x5f, URZ ;  /* 0x0000005f06067890 */ /* 0x000fc8000fffe03f */
[----:B------:R-:W-:-:S04]  /*eb70*/  UIMAD.WIDE UR4, UR6, 0x2aaaaaab, URZ ;  /* 0x2aaaaaab060478a5 */ /* 0x000fc8000f8e023f */
[----:B------:R-:W-:-:S04]  /*eb80*/  USHF.R.U32.HI UR4, URZ, 0x1f, UR5 ;  /* 0x0000001f3f047899 */ /* 0x000fc80008011605 */
[----:B------:R-:W-:-:S04]  /*eb90*/  ULEA.HI.SX32 UR4, UR5, UR4, 0x1c ;  /* 0x0000000405047291 */ /* 0x000fc8000f8fe23f */
[----:B------:R-:W-:-:S04]  /*eba0*/  UISETP.LT.AND UP0, UPT, UR8, UR4, UPT ;  /* 0x000000040800728c */ /* 0x000fc8000bf01270 */
[----:B------:R-:W-:-:S06]  /*ebb0*/  USEL UR4, UR8, UR4, !UP0 ;  /* 0x0000000408047287 */ /* 0x000fcc000c000000 */
[----:B------:R-:W-:-:S13]  /*ebc0*/  ISETP.GE.AND P0, PT, R225, UR4, PT ;  /* 0x00000004e1007c0c */ /* 0x000fda000bf06270 */
[----:B------:R-:W-:Y:S05]  /*ebd0*/  @!P0 BRA `(.L_x_185) ;  /* 0x00004da000008947 */ /* 0x000fea0003800000 */
[----:B------:R-:W-:Y:S01]  /*ebe0*/  MOV R100, R71 ;  /* 0x0000004700647202 */ /* 0x000fe20000000f00 */
[----:B------:R-:W-:Y:S01]  /*ebf0*/  IMAD.MOV.U32 R102, RZ, RZ, R3 ;  /* 0x000000ffff667224 */ /* 0x000fe200078e0003 */
[----:B-1----:R-:W-:Y:S01]  /*ec00*/  MOV R2, R72 ;  /* 0x0000004800027202 */ /* 0x002fe20000000f00 */
[----:B------:R-:W-:Y:S01]  /*ec10*/  IMAD.MOV.U32 R103, RZ, RZ, R225 ;  /* 0x000000ffff677224 */ /* 0x000fe200078e00e1 */
[----:B------:R-:W-:Y:S02]  /*ec20*/  MOV R101, R70 ;  /* 0x0000004600657202 */ /* 0x000fe40000000f00 */
.L_x_186:
[----:B------:R-:W-:Y:S04]  /*ec30*/  DEPBAR.LE SB0, 0x0 ;  /* 0x000080000000791a */ /* 0x000fe80000000000 */
[----:B------:R-:W-:Y:S01]  /*ec40*/  BAR.SYNC.DEFER_BLOCKING 0x0 ;  /* 0x0000000000007b1d */ /* 0x000fe20000010000 */
[C---:B------:R-:W-:Y:S11]  /*ec50*/  ISETP.LT.AND P0, PT, R103.reuse, UR8, PT ;  /* 0x0000000867007c0c */ /* 0x040ff6000bf01270 */
[----:B------:R-:W-:Y:S02]  /*ec60*/  @!UPT UIADD3 URZ, URZ, URZ, URZ ;  /* 0x0000003f3f3ff290 */ /* 0x000fe4000fffe03f */
[----:B--2---:R-:W-:Y:S05]  /*ec70*/  @!P0 SHF.R.S32.HI R0, RZ, 0x1f, R103 ;  /* 0x0000001fff008819 */ /* 0x004fea0000011467 */
[----:B------:R-:W-:Y:S04]  /*ec80*/  @!P0 IMAD R0, R0, c[0x0][0x208], RZ ;  /* 0x0000820000008a24 */ /* 0x000fe800078e02ff */
[C---:B------:R-:W-:Y:S01]  /*ec90*/  @!P0 IMAD R0, R103.reuse, c[0x0][0x20c], R0 ;  /* 0x0000830067008a24 */ /* 0x040fe200078e0200 */
[----:B-----5:R-:W-:Y:S08]  /*eca0*/  LDSM.16.M88.4 R96, [R215+0x6100] ;  /* 0x00610000d760783b */ /* 0x020ff00000000200 */
[----:B------:R-:W1:Y:S08]  /*ecb0*/  LDSM.16.M88.4 R16, [R208+0x3100] ;  /* 0x00310000d010783b */ /* 0x000e700000000200 */
[----:B------:R-:W2:Y:S06]  /*ecc0*/  LDL.64 R198, [R1+0x30] ;  /* 0x0000300001c67983 */ /* 0x000eac0000100a00 */
[----:B------:R-:W3:Y:S06]  /*ecd0*/  LDL.64 R196, [R1+0x38] ;  /* 0x0000380001c47983 */ /* 0x000eec0000100a00 */
[----:B------:R-:W4:Y:S08]  /*ece0*/  LDSM.16.M88.4 R92, [R215+0x8100] ;  /* 0x00810000d75c783b */ /* 0x000f300000000200 */
        /* <DEDUP_REMOVED lines=19> */
[-C--:B-1----:R-:W-:Y:S08]  /*ee20*/  HMMA.16816.F32.BF16 R4, R96, R16.reuse, RZ ;  /* 0x000000106004723c */ /* 0x082ff000000418ff */
[C---:B----4-:R-:W-:Y:S08]  /*ee30*/  HMMA.16816.F32.BF16 R8, R92.reuse, R16, RZ ;  /* 0x000000105c08723c */ /* 0x050ff000000418ff */
        /* <DEDUP_REMOVED lines=27> */
[----:B------:R-:W-:Y:S04]  /*eff0*/  @!P0 IADD3 R0, R177, R0, RZ ;  /* 0x00000000b1008210 */ /* 0x000fe80007ffe0ff */
[C---:B------:R-:W-:Y:S04]  /*f000*/  HMMA.16816.F32.BF16 R16, R172.reuse, R178, R16 ;  /* 0x000000b2ac10723c */ /* 0x040fe80000041810 */
[----:B------:R-:W-:Y:S04]  /*f010*/  @!P0 IMAD R0, R0, 0x60, RZ ;  /* 0x0000006000008824 */ /* 0x000fe800078e02ff */
[-C--:B------:R-:W-:Y:S08]  /*f020*/  HMMA.16816.F32.BF16 R20, R172, R184.reuse, R20 ;  /* 0x000000b8ac14723c */ /* 0x080ff00000041814 */
[C---:B------:R-:W-:Y:S07]  /*f030*/  HMMA.16816.F32.BF16 R24, R180.reuse, R184, R24 ;  /* 0x000000b8b418723c */ /* 0x040fee0000041818 */
[----:B---3--:R-:W-:Y:S01]  /*f040*/  @!P0 MOV R184, R196 ;  /* 0x000000c400b88202 */ /* 0x008fe20000000f00 */
[-C--:B------:R-:W-:Y:S04]  /*f050*/  HMMA.16816.F32.BF16 R28, R180, R186.reuse, R28 ;  /* 0x000000bab41c723c */ /* 0x080fe8000004181c */
[----:B--2---:R-:W-:Y:S04]  /*f060*/  @!P0 MOV R185, R199 ;  /* 0x000000c700b98202 */ /* 0x004fe80000000f00 */
[C---:B------:R-:W-:Y:S04]  /*f070*/  HMMA.16816.F32.BF16 R32, R172.reuse, R186, R32 ;  /* 0x000000baac20723c */ /* 0x040fe80000041820 */
[----:B------:R-:W-:Y:S02]  /*f080*/  @!P0 IMAD.WIDE.U32 R184, R176, 0x60, R184 ;  /* 0x00000060b0b88825 */ /* 0x000fe400078e00b8 */
[----:B------:R-:W2:Y:S02]  /*f090*/  LDSM.16.M88.4 R176, [R221] ;  /* 0x00000000ddb0783b */ /* 0x000ea40000000200 */
[-C--:B------:R-:W-:Y:S04]  /*f0a0*/  HMMA.16816.F32.BF16 R36, R172, R188.reuse, R36 ;  /* 0x000000bcac24723c */ /* 0x080fe80000041824 */
[C---:B------:R-:W-:Y:S02]  /*f0b0*/  @!P0 LEA R194, P1, R184.reuse, c[0x0][0x1f8], 0x1 ;  /* 0x00007e00b8c28a11 */ /* 0x040fe400078208ff */
[----:B------:R-:W-:Y:S02]  /*f0c0*/  @!P0 IADD3 R0, R185, R0, RZ ;  /* 0x00000000b9008210 */ /* 0x000fe40007ffe0ff */
[C---:B------:R-:W-:Y:S04]  /*f0d0*/  HMMA.16816.F32.BF16 R40, R180.reuse, R188, R40 ;  /* 0x000000bcb428723c */ /* 0x040fe80000041828 */
[----:B------:R-:W-:Y:S02]  /*f0e0*/  @!P0 LEA.HI.X R195, R184, c[0x0][0x1fc], R0, 0x1, P1 ;  /* 0x00007f00b8c38a11 */ /* 0x000fe400008f0c00 */
[----:B------:R-:W3:Y:S01]  /*f0f0*/  LDSM.16.M88.4 R184, [R220] ;  /* 0x00000000dcb8783b */ /* 0x000ee20000000200 */
[----:B------:R-:W-:Y:S01]  /*f100*/  @!P0 IADD3 R192, P2, R194, UR10, RZ ;  /* 0x0000000ac2c08c10 */ /* 0x000fe2000ff5e0ff */
[-C--:B------:R-:W-:Y:S04]  /*f110*/  HMMA.16816.F32.BF16 R44, R180, R190.reuse, R44 ;  /* 0x000000beb42c723c */ /* 0x080fe8000004182c */
[----:B------:R-:W-:Y:S02]  /*f120*/  @!P0 IADD3.X R193, R195, UR9, RZ, P2, !PT ;  /* 0x00000009c3c18c10 */ /* 0x000fe400097fe4ff */
[----:B------:R-:W-:Y:S01]  /*f130*/  @!PT LDS RZ, [RZ] ;  /* 0x00000000fffff984 */ /* 0x000fe20000000800 */
[----:B------:R-:W-:Y:S01]  /*f140*/  @!PT LDS RZ, [RZ] ;  /* 0x00000000fffff984 */ /* 0x000fe20000000800 */
[----:B------:R-:W-:Y:S01]  /*f150*/  @!PT LDS RZ, [RZ] ;  /* 0x00000000fffff984 */ /* 0x000fe20000000800 */
[----:B------:R4:W-:Y:S02]  /*f160*/  @!P0 LDGSTS.E.BYPASS.LTC128B.128 [R227+0x100], [R194.64], !P6 ;  /* 0x00100000c2e38fae */ /* 0x0009e4000f101d4c */
[C---:B------:R-:W-:Y:S06]  /*f170*/  HMMA.16816.F32.BF16 R48, R172.reuse, R190, R48 ;  /* 0x000000beac30723c */ /* 0x040fec0000041830 */
[----:B------:R2:W-:Y:S01]  /*f180*/  @!P0 LDGSTS.E.BYPASS.LTC128B.128 [R227+0x900], [R192.64], !P6 ;  /* 0x00900000c0e38fae */ /* 0x0005e2000f101d4c */
        /* <DEDUP_REMOVED lines=11> */
[----:B----4-:R-:W-:Y:S02]  /*f240*/  @!P0 IADD3 R194, P1, R168, UR10, RZ ;  /* 0x0000000aa8c28c10 */ /* 0x010fe4000ff3e0ff */
[C---:B------:R-:W-:Y:S01]  /*f250*/  HMMA.16816.F32.BF16 R64, R172.reuse, R170, R64 ;  /* 0x000000aaac40723c */ /* 0x040fe20000041840 */
[----:B------:R4:W-:Y:S03]  /*f260*/  @!P0 LDGSTS.E.BYPASS.LTC128B.128 [R227+0x2100], [R168.64], !P6 ;  /* 0x02100000a8e38fae */ /* 0x0009e6000f101d4c */
[----:B------:R-:W-:Y:S04]  /*f270*/  @!P0 IADD3.X R195, R169, UR9, RZ, P1, !PT ;  /* 0x00000009a9c38c10 */ /* 0x000fe80008ffe4ff */
[-C--:B--2---:R-:W-:Y:S01]  /*f280*/  HMMA.16816.F32.BF16 R68, R172, R176.reuse, R68 ;  /* 0x000000b0ac44723c */ /* 0x084fe20000041844 */
[----:B------:R2:W-:Y:S02]  /*f290*/  @!P0 LDGSTS.E.BYPASS.LTC128B.128 [R227+0x2900], [R194.64], !P6 ;  /* 0x02900000c2e38fae */ /* 0x0005e4000f101d4c */
[----:B------:R-:W-:Y:S05]  /*f2a0*/  ISETP.GT.AND P0, PT, R103, UR8, PT ;  /* 0x0000000867007c0c */ /* 0x000fea000bf04270 */
[C---:B------:R-:W-:Y:S01]  /*f2b0*/  HMMA.16816.F32.BF16 R72, R180.reuse, R176, R72 ;  /* 0x000000b0b448723c */ /* 0x040fe20000041848 */
[----:B------:R-:W-:Y:S07]  /*f2c0*/  LDSM.16.M88.4 R196, [R214+0x3900] ;  /* 0x00390000d6c4783b */ /* 0x000fee0000000200 */
[-C--:B------:R-:W-:Y:S01]  /*f2d0*/  HMMA.16816.F32.BF16 R76, R180, R178.reuse, R76 ;  /* 0x000000b2b44c723c */ /* 0x080fe2000004184c */
[----:B-1----:R-:W-:Y:S07]  /*f2e0*/  LDSM.16.M88.4 R188, [R214+0x3100] ;  /* 0x00310000d6bc783b */ /* 0x002fee0000000200 */
[C---:B------:R-:W-:Y:S01]  /*f2f0*/  HMMA.16816.F32.BF16 R80, R172.reuse, R178, R80 ;  /* 0x000000b2ac50723c */ /* 0x040fe20000041850 */
[----:B----4-:R-:W1:Y:S07]  /*f300*/  LDSM.16.M88.4 R168, [R216+0x6100] ;  /* 0x00610000d8a8783b */ /* 0x010e6e0000000200 */
[-C--:B---3--:R-:W-:Y:S01]  /*f310*/  HMMA.16816.F32.BF16 R84, R172, R184.reuse, R84 ;  /* 0x000000b8ac54723c */ /* 0x088fe20000041854 */
[----:B--2---:R-:W2:Y:S07]  /*f320*/  LDSM.16.M88.4 R192, [R216+0x8100] ;  /* 0x00810000d8c0783b */ /* 0x004eae0000000200 */
[C---:B------:R-:W-:Y:S01]  /*f330*/  HMMA.16816.F32.BF16 R88, R180.reuse, R184, R88 ;  /* 0x000000b8b458723c */ /* 0x040fe20000041858 */
[----:B------:R-:W3:Y:S07]  /*f340*/  LDSM.16.M88.4 R200, [R214+0x4100] ;  /* 0x00410000d6c8783b */ /* 0x000eee0000000200 */
[-C--:B------:R-:W-:Y:S01]  /*f350*/  HMMA.16816.F32.BF16 R92, R180, R186.reuse, R92 ;  /* 0x000000bab45c723c */ /* 0x080fe2000004185c */
[----:B------:R-:W4:Y:S07]  /*f360*/  LDSM.16.M88.4 R176, [R214+0x4900] ;  /* 0x00490000d6b0783b */ /* 0x000f2e0000000200 */
[----:B------:R-:W-:Y:S01]  /*f370*/  HMMA.16816.F32.BF16 R96, R172, R186, R96 ;  /* 0x000000baac60723c */ /* 0x000fe20000041860 */
[----:B------:R-:W3:Y:S07]  /*f380*/  LDSM.16.M88.4 R180, [R214+0x5100] ;  /* 0x00510000d6b4783b */ /* 0x000eee0000000200 */
[-C--:B-1----:R-:W-:Y:S01]  /*f390*/  HMMA.16816.F32.BF16 R4, R168, R188.reuse, R4 ;  /* 0x000000bca804723c */ /* 0x082fe20000041804 */
[----:B------:R-:W1:Y:S07]  /*f3a0*/  LDSM.16.M88.4 R204, [R214+0x5900] ;  /* 0x00590000d6cc783b */ /* 0x000e6e0000000200 */
[C---:B--2---:R-:W-:Y:S01]  /*f3b0*/  HMMA.16816.F32.BF16 R8, R192.reuse, R188, R8 ;  /* 0x000000bcc008723c */ /* 0x044fe20000041808 */
[----:B------:R-:W-:Y:S07]  /*f3c0*/  LDSM.16.M88.4 R172, [R217+0x6100] ;  /* 0x00610000d9ac783b */ /* 0x000fee0000000200 */
[-C--:B------:R-:W-:Y:S01]  /*f3d0*/  HMMA.16816.F32.BF16 R12, R192, R190.reuse, R12 ;  /* 0x000000bec00c723c */ /* 0x080fe2000004180c */
[----:B------:R-:W2:Y:S07]  /*f3e0*/  LDSM.16.M88.4 R184, [R213] ;  /* 0x00000000d5b8783b */ /* 0x000eae0000000200 */
[C---:B------:R-:W-:Y:S01]  /*f3f0*/  HMMA.16816.F32.BF16 R16, R168.reuse, R190, R16 ;  /* 0x000000bea810723c */ /* 0x040fe20000041810 */
[----:B------:R-:W1:Y:S07]  /*f400*/  LDSM.16.M88.4 R188, [R217+0x8100] ;  /* 0x00810000d9bc783b */ /* 0x000e6e0000000200 */
[-C--:B------:R-:W-:Y:S01]  /*f410*/  HMMA.16816.F32.BF16 R20, R168, R196.reuse, R20 ;  /* 0x000000c4a814723c */ /* 0x080fe20000041814 */
[----:B------:R-:W0:Y:S07]  /*f420*/  LDGDEPBAR ;  /* 0x00000000000079af */ /* 0x000e2e0000000000 */
[C---:B------:R-:W-:Y:S08]  /*f430*/  HMMA.16816.F32.BF16 R24, R192.reuse, R196, R24 ;  /* 0x000000c4c018723c */ /* 0x040ff00000041818 */
[-C--:B------:R-:W-:Y:S08]  /*f440*/  HMMA.16816.F32.BF16 R28, R192, R198.reuse, R28 ;  /* 0x000000c6c01c723c */ /* 0x080ff0000004181c */
[C---:B------:R-:W-:Y:S08]  /*f450*/  HMMA.16816.F32.BF16 R32, R168.reuse, R198, R32 ;  /* 0x000000c6a820723c */ /* 0x040ff00000041820 */
        /* <DEDUP_REMOVED lines=26> */
[----:B------:R-:W-:Y:S01]  /*f600*/  MUFU.TANH R177, R6 ;  /* 0x0000000600b17308 */ /* 0x000fe20000002400 */
[----:B------:R-:W-:Y:S02]  /*f610*/  FMUL.FTZ R9, R9, c[0x0][0x320] ;  /* 0x0000c80009097a20 */ /* 0x000fe40000410000 */
[----:B------:R-:W-:Y:S02]  /*f620*/  FMUL.FTZ R10, R10, c[0x0][0x320] ;  /* 0x0000c8000a0a7a20 */ /* 0x000fe40000410000 */
[----:B------:R-:W-:Y:S02]  /*f630*/  FMUL.FTZ R11, R11, c[0x0][0x320] ;  /* 0x0000c8000b0b7a20 */ /* 0x000fe40000410000 */
[----:B------:R-:W-:Y:S02]  /*f640*/  FMUL.FTZ R15, R15, c[0x0][0x320] ;  /* 0x0000c8000f0f7a20 */ /* 0x000fe40000410000 */
[----:B------:R-:W-:Y:S01]  /*f650*/  FMUL.FTZ R12, R12, c[0x0][0x320] ;  /* 0x0000c8000c0c7a20 */ /* 0x000fe20000410000 */
[----:B------:R-:W2:Y:S01]  /*f660*/  MUFU.TANH R168, R5 ;  /* 0x0000000500a87308 */ /* 0x000ea20000002400 */
[----:B------:R-:W-:Y:S02]  /*f670*/  FMUL.FTZ R13, R13, c[0x0][0x320] ;  /* 0x0000c8000d0d7a20 */ /* 0x000fe40000410000 */
[----:B------:R-:W-:Y:S01]  /*f680*/  FMUL.FTZ R17, R17, c[0x0][0x320] ;  /* 0x0000c80011117a20 */ /* 0x000fe20000410000 */
[----:B-1----:R-:W-:Y:S01]  /*f690*/  FMNMX.FTZ R0, R169, R2, !PT ;  /* 0x00000002a9007209 */ /* 0x002fe20007810000 */
[----:B------:R-:W-:Y:S02]  /*f6a0*/  FMUL.FTZ R14, R14, c[0x0][0x320] ;  /* 0x0000c8000e0e7a20 */ /* 0x000fe40000410000 */
[----:B------:R-:W-:Y:S02]  /*f6b0*/  FMUL.FTZ R16, R16, c[0x0][0x320] ;  /* 0x0000c80010107a20 */ /* 0x000fe40000410000 */
[----:B------:R-:W-:Y:S01]  /*f6c0*/  FMUL.FTZ R18, R18, c[0x0][0x320] ;  /* 0x0000c80012127a20 */ /* 0x000fe20000410000 */
[----:B------:R-:W-:Y:S01]  /*f6d0*/  MUFU.TANH R179, R15 ;  /* 0x0000000f00b37308 */ /* 0x000fe20000002400 */
[----:B------:R-:W-:Y:S09]  /*f6e0*/  FMUL.FTZ R19, R19, c[0x0][0x320] ;  /* 0x0000c80013137a20 */ /* 0x000ff20000410000 */
[----:B------:R1:W-:Y:S01]  /*f6f0*/  MUFU.TANH R170, R7 ;  /* 0x0000000700aa7308 */ /* 0x0003e20000002400 */
[----:B--2---:R-:W-:Y:S09]  /*f700*/  FMNMX.FTZ R0, R168, R0, !PT ;  /* 0x00000000a8007209 */ /* 0x004ff20007810000 */
[----:B------:R-:W2:Y:S10]  /*f710*/  MUFU.TANH R180, R8 ;  /* 0x0000000800b47308 */ /* 0x000eb40000002400 */
[----:B------:R-:W-:Y:S01]  /*f720*/  MUFU.TANH R171, R9 ;  /* 0x0000000900ab7308 */ /* 0x000fe20000002400 */
[----:B-1----:R-:W1:Y:S09]  /*f730*/  LDSM.16.M88.4 R4, [R213+0x800] ;  /* 0x00080000d504783b */ /* 0x002e720000000200 */
[----:B------:R-:W-:Y:S10]  /*f740*/  MUFU.TANH R176, R10 ;  /* 0x0000000a00b07308 */ /* 0x000ff40000002400 */
[----:B------:R3:W-:Y:S10]  /*f750*/  MUFU.TANH R178, R11 ;  /* 0x0000000b00b27308 */ /* 0x0007f40000002400 */
[----:B------:R-:W4:Y:S10]  /*f760*/  MUFU.TANH R16, R16 ;  /* 0x0000001000107308 */ /* 0x000f340000002400 */
[----:B------:R-:W-:Y:S01]  /*f770*/  MUFU.TANH R18, R18 ;  /* 0x0000001200127308 */ /* 0x000fe20000002400 */
[----:B---3--:R-:W3:Y:S01]  /*f780*/  LDSM.16.M88.4 R8, [R213+0x1000] ;  /* 0x00100000d508783b */ /* 0x008ee20000000200 */
[-C--:B-1----:R-:W-:Y:S08]  /*f790*/  HMMA.16816.F32.BF16 R20, R172, R4.reuse, R20 ;  /* 0x00000004ac14723c */ /* 0x082ff00000041814 */
[----:B------:R-:W1:Y:S01]  /*f7a0*/  MUFU.TANH R17, R17 ;  /* 0x0000001100117308 */ /* 0x000e620000002400 */
[C---:B------:R-:W-:Y:S09]  /*f7b0*/  HMMA.16816.F32.BF16 R24, R188.reuse, R4, R24 ;  /* 0x00000004bc18723c */ /* 0x040ff20000041818 */
[----:B------:R-:W-:Y:S01]  /*f7c0*/  MUFU.TANH R19, R19 ;  /* 0x0000001300137308 */ /* 0x000fe20000002400 */
[-C--:B------:R-:W-:Y:S08]  /*f7d0*/  HMMA.16816.F32.BF16 R28, R188, R6.reuse, R28 ;  /* 0x00000006bc1c723c */ /* 0x080ff0000004181c */
        /* <DEDUP_REMOVED lines=8> */
[----:B------:R-:W-:Y:S01]  /*f860*/  FMUL.FTZ R26, R26, c[0x0][0x320] ;  /* 0x0000c8001a1a7a20 */ /* 0x000fe20000410000 */
[-C--:B---3--:R-:W-:Y:S03]  /*f870*/  HMMA.16816.F32.BF16 R36, R172, R8.reuse, R36 ;  /* 0x00000008ac24723c */ /* 0x088fe60000041824 */
        /* <DEDUP_REMOVED lines=8> */
[-C--:B------:R-:W-:Y:S03]  /*f900*/  HMMA.16816.F32.BF16 R44, R188, R10.reuse, R44 ;  /* 0x0000000abc2c723c */ /* 0x080fe6000004182c */
[----:B------:R-:W-:Y:S02]  /*f910*/  FMUL.FTZ R33, R33, c[0x0][0x320] ;  /* 0x0000c80021217a20 */ /* 0x000fe40000410000 */
[----:B------:R-:W-:Y:S02]  /*f920*/  FMUL.FTZ R35, R35, c[0x0][0x320] ;  /* 0x0000c80023237a20 */ /* 0x000fe40000410000 */
[----:B------:R-:W-:Y:S01]  /*f930*/  FMUL.FTZ R36, R36, c[0x0][0x320] ;  /* 0x0000c80024247a20 */ /* 0x000fe20000410000 */
[C---:B------:R-:W-:Y:S01]  /*f940*/  HMMA.16816.F32.BF16 R48, R172.reuse, R10, R48 ;  /* 0x0000000aac30723c */ /* 0x040fe20000041830 */
[----:B------:R-:W-:Y:S01]  /*f950*/  MUFU.TANH R32, R32 ;  /* 0x0000002000207308 */ /* 0x000fe20000002400 */
[----:B------:R-:W3:Y:S02]  /*f960*/  LDSM.16.M88.4 R8, [R213+0x2000] ;  /* 0x00200000d508783b */ /* 0x000ee40000000200 */
        /* <DEDUP_REMOVED lines=8> */
[----:B------:R1:W-:Y:S01]  /*f9f0*/  MUFU.TANH R15, R23 ;  /* 0x00000017000f7308 */ /* 0x0003e20000002400 */
[----:B------:R-:W-:Y:S02]  /*fa00*/  FMUL.FTZ R42, R42, c[0x0][0x320] ;  /* 0x0000c8002a2a7a20 */ /* 0x000fe40000410000 */
[-C--:B------:R-:W-:Y:S04]  /*fa10*/  HMMA.16816.F32.BF16 R60, R188, R6.reuse, R60 ;  /* 0x00000006bc3c723c */ /* 0x080fe8000004183c */
[----:B------:R-:W-:Y:S02]  /*fa20*/  FMUL.FTZ R47, R47, c[0x0][0x320] ;  /* 0x0000c8002f2f7a20 */ /* 0x000fe40000410000 */
[----:B------:R-:W-:Y:S01]  /*fa30*/  FMUL.FTZ R44, R44, c[0x0][0x320] ;  /* 0x0000c8002c2c7a20 */ /* 0x000fe20000410000 */
[----:B------:R-:W-:Y:S01]  /*fa40*/  MUFU.TANH R34, R34 ;  /* 0x0000002200227308 */ /* 0x000fe20000002400 */
[C---:B------:R-:W-:Y:S01]  /*fa50*/  HMMA.16816.F32.BF16 R64, R172.reuse, R6, R64 ;  /* 0x00000006ac40723c */ /* 0x040fe20000041840 */
[----:B------:R-:W2:Y:S01]  /*fa60*/  LDSM.16.M88.4 R4, [R213+0x2800] ;  /* 0x00280000d504783b */ /* 0x000ea20000000200 */
[----:B------:R-:W-:Y:S04]  /*fa70*/  DEPBAR.LE SB0, 0x0 ;  /* 0x000080000000791a */ /* 0x000fe80000000000 */
[----:B------:R-:W-:Y:S02]  /*fa80*/  FMUL.FTZ R54, R54, c[0x0][0x320] ;  /* 0x0000c80036367a20 */ /* 0x000fe40000410000 */
[----:B------:R-:W-:Y:S01]  /*fa90*/  FMUL.FTZ R55, R55, c[0x0][0x320] ;  /* 0x0000c80037377a20 */ /* 0x000fe20000410000 */
[----:B------:R-:W-:Y:S01]  /*faa0*/  MUFU.TANH R33, R33 ;  /* 0x0000002100217308 */ /* 0x000fe20000002400 */
[-C--:B---3--:R-:W-:Y:S01]  /*fab0*/  HMMA.16816.F32.BF16 R68, R172, R8.reuse, R68 ;  /* 0x00000008ac44723c */ /* 0x088fe20000041844 */
[----:B------:R-:W-:Y:S04]  /*fac0*/  BAR.SYNC.DEFER_BLOCKING 0x0 ;  /* 0x0000000000007b1d */ /* 0x000fe80000010000 */
[----:B------:R-:W-:Y:S02]  /*fad0*/  FMUL.FTZ R53, R53, c[0x0][0x320] ;  /* 0x0000c80035357a20 */ /* 0x000fe40000410000 */
[----:B------:R-:W-:Y:S01]  /*fae0*/  FMUL.FTZ R52, R52, c[0x0][0x320] ;  /* 0x0000c80034347a20 */ /* 0x000fe20000410000 */
[C---:B------:R-:W-:Y:S01]  /*faf0*/  HMMA.16816.F32.BF16 R72, R188.reuse, R8, R72 ;  /* 0x00000008bc48723c */ /* 0x040fe20000041848 */
[----:B------:R-:W-:Y:S01]  /*fb00*/  MUFU.TANH R35, R35 ;  /* 0x0000002300237308 */ /* 0x000fe20000002400 */
[----:B-1----:R-:W3:Y:S02]  /*fb10*/  LDL.64 R22, [R1+0x28] ;  /* 0x0000280001167983 */ /* 0x002ee40000100a00 */
[----:B------:R-:W-:Y:S02]  /*fb20*/  FMUL.FTZ R56, R56, c[0x0][0x320] ;  /* 0x0000c80038387a20 */ /* 0x000fe40000410000 */
[----:B------:R-:W-:Y:S02]  /*fb30*/  FMUL.FTZ R66, R66, c[0x0][0x320] ;  /* 0x0000c80042427a20 */ /* 0x000fe40000410000 */
[-C--:B------:R-:W-:Y:S03]  /*fb40*/  HMMA.16816.F32.BF16 R76, R188, R10.reuse, R76 ;  /* 0x0000000abc4c723c */ /* 0x080fe6000004184c */
[----:B------:R-:W-:Y:S01]  /*fb50*/  MUFU.TANH R194, R36 ;  /* 0x0000002400c27308 */ /* 0x000fe20000002400 */
[----:B------:R-:W-:Y:S02]  /*fb60*/  FMUL.FTZ R57, R57, c[0x0][0x320] ;  /* 0x0000c80039397a20 */ /* 0x000fe40000410000 */
[----:B------:R-:W-:Y:S02]  /*fb70*/  FMUL.FTZ R50, R50, c[0x0][0x320] ;  /* 0x0000c80032327a20 */ /* 0x000fe40000410000 */
[C---:B------:R-:W-:Y:S04]  /*fb80*/  HMMA.16816.F32.BF16 R80, R172.reuse, R10, R80 ;  /* 0x0000000aac50723c */ /* 0x040fe80000041850 */
[----:B------:R-:W-:Y:S01]  /*fb90*/  FMUL.FTZ R69, R69, c[0x0][0x320] ;  /* 0x0000c80045457a20 */ /* 0x000fe20000410000 */
[----:B------:R-:W-:Y:S01]  /*fba0*/  MUFU.TANH R199, R38 ;  /* 0x0000002600c77308 */ /* 0x000fe20000002400 */
[----:B------:R-:W-:Y:S02]  /*fbb0*/  FMUL.FTZ R70, R70, c[0x0][0x320] ;  /* 0x0000c80046467a20 */ /* 0x000fe40000410000 */
[-C--:B--2---:R-:W-:Y:S04]  /*fbc0*/  HMMA.16816.F32.BF16 R84, R172, R4.reuse, R84 ;  /* 0x00000004ac54723c */ /* 0x084fe80000041854 */
[----:B------:R-:W-:Y:S02]  /*fbd0*/  FMUL.FTZ R48, R48, c[0x0][0x320] ;  /* 0x0000c80030307a20 */ /* 0x000fe40000410000 */
[----:B------:R-:W-:Y:S01]  /*fbe0*/  FMUL.FTZ R51, R51, c[0x0][0x320] ;  /* 0x0000c80033337a20 */ /* 0x000fe20000410000 */
[----:B------:R-:W1:Y:S01]  /*fbf0*/  MUFU.TANH R3, R69 ;  /* 0x0000004500037308 */ /* 0x000e620000002400 */
[C---:B------:R-:W-:Y:S04]  /*fc00*/  HMMA.16816.F32.BF16 R88, R188.reuse, R4, R88 ;  /* 0x00000004bc58723c */ /* 0x040fe80000041858 */
[----:B------:R-:W-:Y:S02]  /*fc10*/  FMUL.FTZ R72, R72, c[0x0][0x320] ;  /* 0x0000c80048487a20 */ /* 0x000fe40000410000 */
[----:B------:R-:W-:Y:S01]  /*fc20*/  FMUL.FTZ R76, R76, c[0x0][0x320] ;  /* 0x0000c8004c4c7a20 */ /* 0x000fe20000410000 */
[----:B------:R-:W-:Y:S01]  /*fc30*/  FMNMX.FTZ R5, R180, R101, !PT ;  /* 0x00000065b4057209 */ /* 0x000fe20007810000 */
[-C--:B------:R-:W-:Y:S01]  /*fc40*/  HMMA.16816.F32.BF16 R92, R188, R6.reuse, R92 ;  /* 0x00000006bc5c723c */ /* 0x080fe2000004185c */
[----:B------:R-:W-:Y:S03]  /*fc50*/  MUFU.TANH R201, R44 ;  /* 0x0000002c00c97308 */ /* 0x000fe60000002400 */
[----:B------:R-:W-:Y:S01]  /*fc60*/  FMUL.FTZ R82, R82, c[0x0][0x320] ;  /* 0x0000c80052527a20 */ /* 0x000fe20000410000 */
[----:B----4-:R-:W-:Y:S01]  /*fc70*/  FMNMX.FTZ R4, R16, R0, !PT ;  /* 0x0000000010047209 */ /* 0x010fe20007810000 */
[----:B------:R-:W-:Y:S02]  /*fc80*/  FMUL.FTZ R80, R80, c[0x0][0x320] ;  /* 0x0000c80050507a20 */ /* 0x000fe40000410000 */
[----:B------:R-:W-:Y:S01]  /*fc90*/  FMUL.FTZ R83, R83, c[0x0][0x320] ;  /* 0x0000c80053537a20 */ /* 0x000fe20000410000 */
[----:B------:R-:W-:Y:S01]  /*fca0*/  FMNMX.FTZ R4, R17, R4, !PT ;  /* 0x0000000411047209 */ /* 0x000fe20007810000 */
[----:B------:R-:W-:Y:S01]  /*fcb0*/  HMMA.16816.F32.BF16 R96, R172, R6, R96 ;  /* 0x00000006ac60723c */ /* 0x000fe20000041860 */
[----:B------:R2:W-:Y:S03]  /*fcc0*/  MUFU.TANH R44, R72 ;  /* 0x00000048002c7308 */ /* 0x0005e60000002400 */
[----:B------:R-:W-:Y:S01]  /*fcd0*/  FMNMX.FTZ R4, R20, R4, !PT ;  /* 0x0000000414047209 */ /* 0x000fe20007810000 */
[----:B------:R-:W-:Y:S01]  /*fce0*/  FMUL.FTZ R81, R81, c[0x0][0x320] ;  /* 0x0000c80051517a20 */ /* 0x000fe20000410000 */
[----:B-1----:R-:W-:Y:S01]  /*fcf0*/  MOV R191, R3 ;  /* 0x0000000300bf7202 */ /* 0x002fe20000000f00 */
[----:B------:R-:W-:Y:S01]  /*fd00*/  FMUL.FTZ R86, R86, c[0x0][0x320] ;  /* 0x0000c80056567a20 */ /* 0x000fe20000410000 */
[----:B------:R-:W-:Y:S01]  /*fd10*/  FMNMX.FTZ R3, R177, R100, !PT ;  /* 0x00000064b1037209 */ /* 0x000fe20007810000 */
[----:B------:R-:W-:Y:S02]  /*fd20*/  FMUL.FTZ R84, R84, c[0x0][0x320] ;  /* 0x0000c80054547a20 */ /* 0x000fe40000410000 */
[----:B------:R-:W-:Y:S01]  /*fd30*/  MUFU.TANH R200, R39 ;  /* 0x0000002700c87308 */ /* 0x000fe20000002400 */
        /* <DEDUP_REMOVED lines=29> */
[----:B------:R-:W2:Y:S01]  /*ff10*/  MUFU.TANH R184, R48 ;  /* 0x0000003000b87308 */ /* 0x000ea20000002400 */
[----:B------:R-:W-:Y:S01]  /*ff20*/  FMUL.FTZ R96, R96, c[0x0][0x320] ;  /* 0x0000c80060607a20 */ /* 0x000fe20000410000 */
[----:B------:R-:W-:Y:S01]  /*ff30*/  FMNMX.FTZ R0, R199, R3, !PT ;  /* 0x00000003c7007209 */ /* 0x000fe20007810000 */
[----:B------:R-:W-:Y:S01]  /*ff40*/  FMUL.FTZ R61, R61, c[0x0][0x320] ;  /* 0x0000c8003d3d7a20 */ /* 0x000fe20000410000 */
[----:B-1----:R-:W3:Y:S01]  /*ff50*/  LDL.64 R36, [R1+0x20] ;  /* 0x0000200001247983 */ /* 0x002ee20000100a00 */
[----:B----4-:R-:W-:Y:S01]  /*ff60*/  FMNMX.FTZ R72, R195, R72, !PT ;  /* 0x00000048c3487209 */ /* 0x010fe20007810000 */
[----:B------:R-:W-:Y:S01]  /*ff70*/  FMUL.FTZ R73, R73, c[0x0][0x320] ;  /* 0x0000c80049497a20 */ /* 0x000fe20000410000 */
[----:B------:R-:W-:Y:S01]  /*ff80*/  FMNMX.FTZ R0, R200, R0, !PT ;  /* 0x00000000c8007209 */ /* 0x000fe20007810000 */
[----:B------:R-:W-:Y:S02]  /*ff90*/  FMUL.FTZ R77, R77, c[0x0][0x320] ;  /* 0x0000c8004d4d7a20 */ /* 0x000fe40000410000 */
[----:B------:R-:W1:Y:S01]  /*ffa0*/  MUFU.TANH R198, R51 ;  /* 0x0000003300c67308 */ /* 0x000e620000002400 */
[----:B------:R-:W-:Y:S02]  /*ffb0*/  FMUL.FTZ R74, R74, c[0x0][0x320] ;  /* 0x0000c8004a4a7a20 */ /* 0x000fe40000410000 */
[----:B------:R-:W-:Y:S01]  /*ffc0*/  FMUL.FTZ R92, R92, c[0x0][0x320] ;  /* 0x0000c8005c5c7a20 */ /* 0x000fe20000410000 */
[----:B------:R-:W-:Y:S01]  /*ffd0*/  FMNMX.FTZ R0, R197, R0, !PT ;  /* 0x00000000c5007209 */ /* 0x000fe20007810000 */
[----:B------:R-:W-:Y:S02]  /*ffe0*/  FMUL.FTZ R79, R79, c[0x0][0x320] ;  /* 0x0000c8004f4f7a20 */ /* 0x000fe40000410000 */
[----:B------:R-:W-:Y:S02]  /*fff0*/  FMUL.FTZ R99, R99, c[0x0][0x320] ;  /* 0x0000c80063637a20 */ /* 0x000fe40000410000 */
[----:B------:R-:W-:Y:S01]  /*10000*/  FMUL.FTZ R64, R64, c[0x0][0x320] ;  /* 0x0000c80040407a20 */ /* 0x000fe20000410000 */
[----:B------:R4:W-:Y:S01]  /*10010*/  MUFU.TANH R239, R74 ;  /* 0x0000004a00ef7308 */ /* 0x0009e20000002400 */
[----:B------:R-:W-:Y:S02]  /*10020*/  FMUL.FTZ R75, R75, c[0x0][0x320] ;  /* 0x0000c8004b4b7a20 */ /* 0x000fe40000410000 */
[----:B------:R-:W-:Y:S01]  /*10030*/  FMUL.FTZ R65, R65, c[0x0][0x320] ;  /* 0x0000c80041417a20 */ /* 0x000fe20000410000 */
[----:B--2---:R-:W-:Y:S01]  /*10040*/  FMNMX.FTZ R72, R184, R72, !PT ;  /* 0x00000048b8487209 */ /* 0x004fe20007810000 */
        /* <DEDUP_REMOVED lines=12> */
[----:B------:R-:W-:Y:S02]  /*10110*/  FMUL.FTZ R78, R78, c[0x0][0x320] ;  /* 0x0000c8004e4e7a20 */ /* 0x000fe40000410000 */
[----:B----4-:R-:W-:Y:S02]  /*10120*/  FMUL.FTZ R74, R94, c[0x0][0x320] ;  /* 0x0000c8005e4a7a20 */ /* 0x010fe40000410000 */
[----:B------:R-:W-:Y:S02]  /*10130*/  FMUL.FTZ R25, R25, c[0x0][0x320] ;  /* 0x0000c80019197a20 */ /* 0x000fe40000410000 */
[----:B------:R-:W-:Y:S01]  /*10140*/  FMUL.FTZ R28, R28, c[0x0][0x320] ;  /* 0x0000c8001c1c7a20 */ /* 0x000fe20000410000 */
[----:B------:R-:W4:Y:S01]  /*10150*/  MUFU.TANH R228, R54 ;  /* 0x0000003600e47308 */ /* 0x000f220000002400 */
[----:B------:R-:W-:Y:S01]  /*10160*/  FMUL.FTZ R29, R29, c[0x0][0x320] ;  /* 0x0000c8001d1d7a20 */ /* 0x000fe20000410000 */
[----:B--2---:R-:W-:Y:S08]  /*10170*/  FMNMX.FTZ R72, R183, R72, !PT ;  /* 0x00000048b7487209 */ /* 0x004ff00007810000 */
[----:B------:R-:W2:Y:S01]  /*10180*/  MUFU.TANH R52, R52 ;  /* 0x0000003400347308 */ /* 0x000ea20000002400 */
[----:B-1----:R-:W-:Y:S09]  /*10190*/  MOV R190, R238 ;  /* 0x000000ee00be7202 */ /* 0x002ff20000000f00 */
[----:B------:R-:W-:Y:S01]  /*101a0*/  MUFU.TANH R226, R40 ;  /* 0x0000002800e27308 */ /* 0x000fe20000002400 */
[----:B----4-:R-:W-:Y:S09]  /*101b0*/  FMNMX.FTZ R0, R228, R0, !PT ;  /* 0x00000000e4007209 */ /* 0x010ff20007810000 */
[----:B------:R-:W1:Y:S01]  /*101c0*/  MUFU.TANH R40, R55 ;  /* 0x0000003700287308 */ /* 0x000e620000002400 */
[----:B--2---:R-:W-:Y:S09]  /*101d0*/  FMNMX.FTZ R72, R52, R72, !PT ;  /* 0x0000004834487209 */ /* 0x004ff20007810000 */
[----:B------:R-:W2:Y:S10]  /*101e0*/  MUFU.TANH R24, R24 ;  /* 0x0000001800187308 */ /* 0x000eb40000002400 */
[----:B------:R-:W4:Y:S01]  /*101f0*/  MUFU.TANH R234, R53 ;  /* 0x0000003500ea7308 */ /* 0x000f220000002400 */
[----:B-1----:R-:W-:Y:S09]  /*10200*/  FMNMX.FTZ R0, R40, R0, !PT ;  /* 0x0000000028007209 */ /* 0x002ff20007810000 */
[----:B------:R-:W1:Y:S01]  /*10210*/  MUFU.TANH R221, R66 ;  /* 0x0000004200dd7308 */ /* 0x000e620000002400 */
[----:B--2---:R-:W-:Y:S09]  /*10220*/  FMNMX.FTZ R4, R24, R5, !PT ;  /* 0x0000000518047209 */ /* 0x004ff20007810000 */
[----:B------:R-:W2:Y:S01]  /*10230*/  MUFU.TANH R25, R25 ;  /* 0x0000001900197308 */ /* 0x000ea20000002400 */
[----:B----4-:R-:W-:Y:S09]  /*10240*/  FMNMX.FTZ R72, R234, R72, !PT ;  /* 0x00000048ea487209 */ /* 0x010ff20007810000 */
        /* <DEDUP_REMOVED lines=14> */
[----:B------:R-:W-:Y:S01]  /*10330*/  MUFU.TANH R237, R43 ;  /* 0x0000002b00ed7308 */ /* 0x000fe20000002400 */
[----:B--2---:R-:W-:Y:S02]  /*10340*/  FMNMX.FTZ R3, R29, R4, !PT ;  /* 0x000000041d037209 */ /* 0x004fe40007810000 */
[----:B------:R-:W-:Y:S02]  /*10350*/  FMNMX.FTZ R4, R176, R102, !PT ;  /* 0x00000066b0047209 */ /* 0x000fe40007810000 */
[----:B------:R-:W-:Y:S05]  /*10360*/  FMNMX.FTZ R3, R226, R3, !PT ;  /* 0x00000003e2037209 */ /* 0x000fea0007810000 */
[----:B------:R-:W1:Y:S01]  /*10370*/  MUFU.TANH R43, R71 ;  /* 0x00000047002b7308 */ /* 0x000e620000002400 */
[----:B---3--:R-:W-:Y:S02]  /*10380*/  MOV R23, c[0x0][0x1e4] ;  /* 0x0000790000177a02 */ /* 0x008fe40000000f00 */
[----:B------:R-:W-:Y:S02]  /*10390*/  FMNMX.FTZ R4, R178, R4, !PT ;  /* 0x00000004b2047209 */ /* 0x000fe40007810000 */
[----:B----4-:R-:W-:Y:S04]  /*103a0*/  FMNMX.FTZ R72, R51, R72, !PT ;  /* 0x0000004833487209 */ /* 0x010fe80007810000 */
[----:B------:R-:W-:Y:S01]  /*103b0*/  FMNMX.FTZ R72, R191, R72, !PT ;  /* 0x00000048bf487209 */ /* 0x000fe20007810000 */
[----:B------:R-:W2:Y:S10]  /*103c0*/  MUFU.TANH R230, R82 ;  /* 0x0000005200e67308 */ /* 0x000eb40000002400 */
[----:B------:R-:W3:Y:S01]  /*103d0*/  MUFU.TANH R14, R14 ;  /* 0x0000000e000e7308 */ /* 0x000ee20000002400 */
[----:B-1----:R-:W-:Y:S09]  /*103e0*/  FMNMX.FTZ R0, R43, R0, !PT ;  /* 0x000000002b007209 */ /* 0x002ff20007810000 */
[----:B------:R-:W1:Y:S01]  /*103f0*/  MUFU.TANH R219, R80 ;  /* 0x0000005000db7308 */ /* 0x000e620000002400 */
[----:B--2---:R-:W-:Y:S09]  /*10400*/  FMNMX.FTZ R0, R230, R0, !PT ;  /* 0x00000000e6007209 */ /* 0x004ff20007810000 */
[----:B------:R-:W2:Y:S01]  /*10410*/  MUFU.TANH R236, R46 ;  /* 0x0000002e00ec7308 */ /* 0x000ea20000002400 */
[----:B---3--:R-:W-:Y:S04]  /*10420*/  FMNMX.FTZ R4, R14, R4, !PT ;  /* 0x000000040e047209 */ /* 0x008fe80007810000 */
[----:B------:R-:W-:Y:S05]  /*10430*/  FMNMX.FTZ R4, R179, R4, !PT ;  /* 0x00000004b3047209 */ /* 0x000fea0007810000 */
[----:B------:R-:W3:Y:S01]  /*10440*/  MUFU.TANH R46, R83 ;  /* 0x00000053002e7308 */ /* 0x000ee20000002400 */
[----:B-1----:R-:W-:Y:S09]  /*10450*/  FMNMX.FTZ R72, R219, R72, !PT ;  /* 0x00000048db487209 */ /* 0x002ff20007810000 */
[----:B------:R-:W1:Y:S01]  /*10460*/  MUFU.TANH R204, R81 ;  /* 0x0000005100cc7308 */ /* 0x000e620000002400 */
[----:B--2---:R-:W-:Y:S09]  /*10470*/  MOV R48, R236 ;  /* 0x000000ec00307202 */ /* 0x004ff20000000f00 */
[----:B------:R-:W2:Y:S01]  /*10480*/  MUFU.TANH R220, R86 ;  /* 0x0000005600dc7308 */ /* 0x000ea20000002400 */
[----:B---3--:R-:W-:Y:S09]  /*10490*/  FMNMX.FTZ R0, R46, R0, !PT ;  /* 0x000000002e007209 */ /* 0x008ff20007810000 */
[----:B------:R-:W3:Y:S01]  /*104a0*/  MUFU.TANH R182, R26 ;  /* 0x0000001a00b67308 */ /* 0x000ee20000002400 */
[----:B-1----:R-:W-:Y:S09]  /*104b0*/  FMNMX.FTZ R72, R204, R72, !PT ;  /* 0x00000048cc487209 */ /* 0x002ff20007810000 */
[----:B------:R-:W1:Y:S01]  /*104c0*/  MUFU.TANH R202, R41 ;  /* 0x0000002900ca7308 */ /* 0x000e620000002400 */
[----:B--2---:R-:W-:Y:S09]  /*104d0*/  FMNMX.FTZ R0, R220, R0, !PT ;  /* 0x00000000dc007209 */ /* 0x004ff20007810000 */
[----:B------:R-:W2:Y:S01]  /*104e0*/  MUFU.TANH R208, R84 ;  /* 0x0000005400d07308 */ /* 0x000ea20000002400 */
[----:B---3--:R-:W-:Y:S09]  /*104f0*/  FMNMX.FTZ R4, R182, R4, !PT ;  /* 0x00000004b6047209 */ /* 0x008ff20007810000 */
[----:B------:R-:W-:Y:S01]  /*10500*/  MUFU.TANH R196, R31 ;  /* 0x0000001f00c47308 */ /* 0x000fe20000002400 */
[----:B-1----:R-:W-:Y:S04]  /*10510*/  FMNMX.FTZ R3, R202, R3, !PT ;  /* 0x00000003ca037209 */ /* 0x002fe80007810000 */
[----:B------:R-:W-:Y:S05]  /*10520*/  FMNMX.FTZ R3, R201, R3, !PT ;  /* 0x00000003c9037209 */ /* 0x000fea0007810000 */
[----:B------:R-:W1:Y:S01]  /*10530*/  MUFU.TANH R31, R87 ;  /* 0x00000057001f7308 */ /* 0x000e620000002400 */
[----:B--2---:R-:W-:Y:S09]  /*10540*/  FMNMX.FTZ R72, R208, R72, !PT ;  /* 0x00000048d0487209 */ /* 0x004ff20007810000 */
[----:B------:R-:W2:Y:S10]  /*10550*/  MUFU.TANH R192, R27 ;  /* 0x0000001b00c07308 */ /* 0x000eb40000002400 */
[----:B------:R-:W-:Y:S01]  /*10560*/  MUFU.TANH R41, R42 ;  /* 0x0000002a00297308 */ /* 0x000fe20000002400 */
[----:B-1----:R-:W-:Y:S09]  /*10570*/  FMNMX.FTZ R0, R31, R0, !PT ;  /* 0x000000001f007209 */ /* 0x002ff20007810000 */
[----:B------:R-:W1:Y:S01]  /*10580*/  MUFU.TANH R42, R85 ;  /* 0x00000055002a7308 */ /* 0x000e620000002400 */
[----:B--2---:R-:W-:Y:S09]  /*10590*/  FMNMX.FTZ R4, R192, R4, !PT ;  /* 0x00000004c0047209 */ /* 0x004ff20007810000 */
        /* <DEDUP_REMOVED lines=8> */
[----:B------:R3:W4:Y:S01]  /*10620*/  MUFU.TANH R175, R99 ;  /* 0x0000006300af7308 */ /* 0x0007220000002400 */
[----:B------:R-:W-:Y:S02]  /*10630*/  FMNMX.FTZ R4, R41, R4, !PT ;  /* 0x0000000429047209 */ /* 0x000fe40007810000 */
[----:B-1----:R-:W-:Y:S02]  /*10640*/  FMNMX.FTZ R3, R30, R3, !PT ;  /* 0x000000031e037209 */ /* 0x002fe40007810000 */
[----:B------:R-:W-:Y:S05]  /*10650*/  MOV R45, R237 ;  /* 0x000000ed002d7202 */ /* 0x000fea0000000f00 */
[----:B------:R-:W1:Y:S01]  /*10660*/  MUFU.TANH R218, R56 ;  /* 0x0000003800da7308 */ /* 0x000e620000002400 */
[----:B------:R-:W-:Y:S02]  /*10670*/  FMNMX.FTZ R4, R45, R4, !PT ;  /* 0x000000042d047209 */ /* 0x000fe40007810000 */
[----:B--2---:R-:W-:Y:S02]  /*10680*/  FMNMX.FTZ R72, R173, R72, !PT ;  /* 0x00000048ad487209 */ /* 0x004fe40007810000 */
[----:B------:R-:W-:Y:S05]  /*10690*/  FMNMX.FTZ R4, R48, R4, !PT ;  /* 0x0000000430047209 */ /* 0x000fea0007810000 */
[----:B------:R-:W2:Y:S01]  /*106a0*/  MUFU.TANH R172, R97 ;  /* 0x0000006100ac7308 */ /* 0x000ea20000002400 */
[----:B---3--:R-:W-:Y:S02]  /*106b0*/  MOV R99, R239 ;  /* 0x000000ef00637202 */ /* 0x008fe40000000f00 */
[----:B----4-:R-:W-:Y:S07]  /*106c0*/  FMNMX.FTZ R0, R175, R0, !PT ;  /* 0x00000000af007209 */ /* 0x010fee0007810000 */
[----:B------:R-:W3:Y:S01]  /*106d0*/  MUFU.TANH R224, R57 ;  /* 0x0000003900e07308 */ /* 0x000ee20000002400 */
[----:B------:R-:W4:Y:S01]  /*106e0*/  SHFL.BFLY PT, R71, R0, 0x2, 0x1f ;  /* 0x0c401f0000477f89 */ /* 0x000f2200000e0000 */
[----:B-1----:R-:W-:Y:S08]  /*106f0*/  FMNMX.FTZ R3, R218, R3, !PT ;  /* 0x00000003da037209 */ /* 0x002ff00007810000 */
[----:B------:R-:W1:Y:S01]  /*10700*/  MUFU.TANH R233, R60 ;  /* 0x0000003c00e97308 */ /* 0x000e620000002400 */
[----:B--2---:R-:W-:Y:S05]  /*10710*/  FMNMX.FTZ R72, R172, R72, !PT ;  /* 0x00000048ac487209 */ /* 0x004fea0007810000 */
[----:B------:R-:W2:Y:S04]  /*10720*/  SHFL.BFLY PT, R5, R72, 0x2, 0x1f ;  /* 0x0c401f0048057f89 */ /* 0x000ea800000e0000 */
[----:B------:R-:W2:Y:S01]  /*10730*/  MUFU.TANH R225, R47 ;  /* 0x0000002f00e17308 */ /* 0x000ea20000002400 */
[----:B---3--:R-:W-:Y:S02]  /*10740*/  FMNMX.FTZ R3, R224, R3, !PT ;  /* 0x00000003e0037209 */ /* 0x008fe40007810000 */
[----:B----4-:R-:W-:Y:S07]  /*10750*/  FMNMX.FTZ R71, R0, R71, !PT ;  /* 0x0000004700477209 */ /* 0x010fee0007810000 */
[----:B------:R-:W3:Y:S01]  /*10760*/  MUFU.TANH R235, R61 ;  /* 0x0000003d00eb7308 */ /* 0x000ee20000002400 */
[----:B-1----:R-:W-:Y:S09]  /*10770*/  FMNMX.FTZ R3, R233, R3, !PT ;  /* 0x00000003e9037209 */ /* 0x002ff20007810000 */
[----:B------:R-:W1:Y:S01]  /*10780*/  MUFU.TANH R229, R58 ;  /* 0x0000003a00e57308 */ /* 0x000e620000002400 */
[----:B--2---:R-:W-:Y:S02]  /*10790*/  FMNMX.FTZ R72, R72, R5, !PT ;  /* 0x0000000548487209 */ /* 0x004fe40007810000 */
[----:B------:R-:W-:Y:S01]  /*107a0*/  MOV R50, R225 ;  /* 0x000000e100327202 */ /* 0x000fe20000000f00 */
[----:B------:R-:W2:Y:S01]  /*107b0*/  SHFL.BFLY PT, R5, R71, 0x1, 0x1f ;  /* 0x0c201f0047057f89 */ /* 0x000ea200000e0000 */
[----:B------:R-:W-:Y:S02]  /*107c0*/  IADD3 R225, R103, -0x1, RZ ;  /* 0xffffffff67e17810 */ /* 0x000fe40007ffe0ff */
[----:B------:R-:W-:Y:S03]  /*107d0*/  FMNMX.FTZ R4, R50, R4, !PT ;  /* 0x0000000432047209 */ /* 0x000fe60007810000 */
[----:B------:R-:W4:Y:S01]  /*107e0*/  MUFU.TANH R231, R73 ;  /* 0x0000004900e77308 */ /* 0x000f220000002400 */
[----:B---3--:R-:W-:Y:S01]  /*107f0*/  MOV R94, R235 ;  /* 0x000000eb005e7202 */ /* 0x008fe20000000f00 */
[----:B------:R-:W3:Y:S01]  /*10800*/  SHFL.BFLY PT, R7, R72, 0x1, 0x1f ;  /* 0x0c201f0048077f89 */ /* 0x000ee200000e0000 */
[----:B------:R-:W-:Y:S07]  /*10810*/  FMNMX.FTZ R3, R235, R3, !PT ;  /* 0x00000003eb037209 */ /* 0x000fee0007810000 */
[----:B------:R-:W3:Y:S01]  /*10820*/  MUFU.TANH R232, R59 ;  /* 0x0000003b00e87308 */ /* 0x000ee20000002400 */
[----:B------:R-:W-:Y:S02]  /*10830*/  FMNMX.FTZ R3, R44, R3, !PT ;  /* 0x000000032c037209 */ /* 0x000fe40007810000 */
[----:B-1----:R-:W-:Y:S07]  /*10840*/  FMNMX.FTZ R4, R229, R4, !PT ;  /* 0x00000004e5047209 */ /* 0x002fee0007810000 */
[----:B------:R-:W1:Y:S01]  /*10850*/  MUFU.TANH R222, R76 ;  /* 0x0000004c00de7308 */ /* 0x000e620000002400 */
[----:B--2---:R-:W-:Y:S02]  /*10860*/  FMNMX.FTZ R71, R71, R5, !PT ;  /* 0x0000000547477209 */ /* 0x004fe40007810000 */
[----:B----4-:R-:W-:Y:S02]  /*10870*/  FMNMX.FTZ R3, R231, R3, !PT ;  /* 0x00000003e7037209 */ /* 0x010fe40007810000 */
[----:B---3--:R-:W-:Y:S05]  /*10880*/  FMNMX.FTZ R72, R72, R7, !PT ;  /* 0x0000000748487209 */ /* 0x008fea0007810000 */
[----:B------:R-:W2:Y:S01]  /*10890*/  MUFU.TANH R215, R77 ;  /* 0x0000004d00d77308 */ /* 0x000ea20000002400 */
[----:B------:R-:W-:Y:S09]  /*108a0*/  FMNMX.FTZ R4, R232, R4, !PT ;  /* 0x00000004e8047209 */ /* 0x000ff20007810000 */
[----:B------:R2:W-:Y:S01]  /*108b0*/  MUFU.TANH R26, R93 ;  /* 0x0000005d001a7308 */ /* 0x0005e20000002400 */
[----:B-1----:R-:W-:Y:S09]  /*108c0*/  FMNMX.FTZ R3, R222, R3, !PT ;  /* 0x00000003de037209 */ /* 0x002ff20007810000 */
[----:B------:R-:W1:Y:S10]  /*108d0*/  MUFU.TANH R206, R62 ;  /* 0x0000003e00ce7308 */ /* 0x000e740000002400 */
[----:B------:R-:W3:Y:S01]  /*108e0*/  MUFU.TANH R205, R63 ;  /* 0x0000003f00cd7308 */ /* 0x000ee20000002400 */
[----:B--2---:R-:W-:Y:S04]  /*108f0*/  MOV R93, R215 ;  /* 0x000000d7005d7202 */ /* 0x004fe80000000f00 */
[----:B------:R-:W-:Y:S05]  /*10900*/  FMNMX.FTZ R3, R93, R3, !PT ;  /* 0x000000035d037209 */ /* 0x000fea0007810000 */
[----:B------:R-:W2:Y:S01]  /*10910*/  MUFU.TANH R174, R88 ;  /* 0x0000005800ae7308 */ /* 0x000ea20000002400 */
[----:B-1----:R-:W-:Y:S09]  /*10920*/  FMNMX.FTZ R0, R206, R4, !PT ;  /* 0x00000004ce007209 */ /* 0x002ff20007810000 */
[----:B------:R-:W1:Y:S01]  /*10930*/  MUFU.TANH R47, R89 ;  /* 0x00000059002f7308 */ /* 0x000e620000002400 */
[----:B---3--:R-:W-:Y:S04]  /*10940*/  FMNMX.FTZ R0, R205, R0, !PT ;  /* 0x00000000cd007209 */ /* 0x008fe80007810000 */
[----:B------:R-:W-:Y:S01]  /*10950*/  FMNMX.FTZ R4, R99, R0, !PT ;  /* 0x0000000063047209 */ /* 0x000fe20007810000 */
[----:B------:R-:W-:Y:S04]  /*10960*/  FMUL.FTZ R0, R95, c[0x0][0x320] ;  /* 0x0000c8005f007a20 */ /* 0x000fe80000410000 */
[----:B------:R-:W3:Y:S01]  /*10970*/  MUFU.TANH R27, R92 ;  /* 0x0000005c001b7308 */ /* 0x000ee20000002400 */
[----:B------:R-:W-:Y:S02]  /*10980*/  MOV R95, R234 ;  /* 0x000000ea005f7202 */ /* 0x000fe40000000f00 */
[----:B------:R-:W-:Y:S02]  /*10990*/  FMNMX.FTZ R4, R190, R4, !PT ;  /* 0x00000004be047209 */ /* 0x000fe40007810000 */
[----:B--2---:R-:W-:Y:S05]  /*109a0*/  FMNMX.FTZ R3, R174, R3, !PT ;  /* 0x00000003ae037209 */ /* 0x004fea0007810000 */
[----:B------:R2:W-:Y:S01]  /*109b0*/  MUFU.TANH R75, R0 ;  /* 0x00000000004b7308 */ /* 0x0005e20000002400 */
[----:B-1----:R-:W-:Y:S09]  /*109c0*/  FMNMX.FTZ R3, R47, R3, !PT ;  /* 0x000000032f037209 */ /* 0x002ff20007810000 */
[----:B------:R-:W1:Y:S01]  /*109d0*/  MUFU.TANH R98, R78 ;  /* 0x0000004e00627308 */ /* 0x000e620000002400 */
[----:B---3--:R-:W-:Y:S02]  /*109e0*/  FMNMX.FTZ R3, R27, R3, !PT ;  /* 0x000000031b037209 */ /* 0x008fe40007810000 */
[----:B------:R-:W-:Y:S02]  /*109f0*/  MOV R92, R226 ;  /* 0x000000e2005c7202 */ /* 0x000fe40000000f00 */
[----:B------:R-:W-:Y:S05]  /*10a00*/  FMNMX.FTZ R3, R26, R3, !PT ;  /* 0x000000031a037209 */ /* 0x000fea0007810000 */
[----:B------:R-:W3:Y:S01]  /*10a10*/  MUFU.TANH R96, R79 ;  /* 0x0000004f00607308 */ /* 0x000ee20000002400 */
[----:B------:R-:W4:Y:S01]  /*10a20*/  SHFL.BFLY PT, R6, R3, 0x2, 0x1f ;  /* 0x0c401f0003067f89 */ /* 0x000f2200000e0000 */
[----:B--2---:R-:W-:Y:S04]  /*10a30*/  FADD.FTZ R0, -R72, R2 ;  /* 0x0000000248007221 */ /* 0x004fe80000010100 */
[----:B------:R-:W-:Y:S04]  /*10a40*/  FMUL.FTZ R2, R0, c[0x0][0x2d0] ;  /* 0x0000b40000027a20 */ /* 0x000fe80000410000 */
[----:B------:R-:W2:Y:S01]  /*10a50*/  MUFU.TANH R215, R90 ;  /* 0x0000005a00d77308 */ /* 0x000ea20000002400 */
[----:B-1----:R-:W-:Y:S09]  /*10a60*/  FMNMX.FTZ R4, R98, R4, !PT ;  /* 0x0000000462047209 */ /* 0x002ff20007810000 */
[----:B------:R-:W1:Y:S01]  /*10a70*/  MUFU.TANH R97, R91 ;  /* 0x0000005b00617308 */ /* 0x000e620000002400 */
[----:B---3--:R-:W-:Y:S02]  /*10a80*/  FMNMX.FTZ R4, R96, R4, !PT ;  /* 0x0000000460047209 */ /* 0x008fe40007810000 */
[----:B----4-:R-:W-:Y:S02]  /*10a90*/  FMNMX.FTZ R3, R3, R6, !PT ;  /* 0x0000000603037209 */ /* 0x010fe40007810000 */
[----:B------:R-:W-:Y:S05]  /*10aa0*/  @P0 SHF.R.S32.HI R6, RZ, 0x1f, R225 ;  /* 0x0000001fff060819 */ /* 0x000fea00000114e1 */
[----:B------:R-:W3:Y:S01]  /*10ab0*/  MUFU.TANH R74, R74 ;  /* 0x0000004a004a7308 */ /* 0x000ee20000002400 */
[----:B------:R-:W4:Y:S01]  /*10ac0*/  SHFL.BFLY PT, R70, R3, 0x1, 0x1f ;  /* 0x0c201f0003467f89 */ /* 0x000f2200000e0000 */
[----:B--2---:R-:W-:Y:S01]  /*10ad0*/  FMNMX.FTZ R4, R215, R4, !PT ;  /* 0x00000004d7047209 */ /* 0x004fe20007810000 */
[----:B------:R-:W-:Y:S04]  /*10ae0*/  @P0 IMAD R6, R6, c[0x0][0x1e0], RZ ;  /* 0x0000780006060a24 */ /* 0x000fe800078e02ff */
[----:B------:R-:W-:Y:S03]  /*10af0*/  @P0 IMAD R6, R225, c[0x0][0x1e4], R6 ;  /* 0x00007900e1060a24 */ /* 0x000fe600078e0206 */
[----:B------:R2:W2:Y:S01]  /*10b00*/  MUFU.EX2 R73, R2 ;  /* 0x0000000200497308 */ /* 0x0004a20000000800 */
[----:B-1----:R-:W-:Y:S04]  /*10b10*/  FMNMX.FTZ R0, R97, R4, !PT ;  /* 0x0000000461007209 */ /* 0x002fe80007810000 */
[----:B---3--:R-:W-:Y:S02]  /*10b20*/  FMNMX.FTZ R0, R74, R0, !PT ;  /* 0x000000004a007209 */ /* 0x008fe40007810000 */
[----:B----4-:R-:W-:Y:S02]  /*10b30*/  FMNMX.FTZ R70, R3, R70, !PT ;  /* 0x0000004603467209 */ /* 0x010fe40007810000 */
[----:B------:R-:W-:Y:S05]  /*10b40*/  FMNMX.FTZ R0, R75, R0, !PT ;  /* 0x000000004b007209 */ /* 0x000fea0007810000 */
[----:B------:R-:W1:Y:S01]  /*10b50*/  SHFL.BFLY PT, R3, R0, 0x2, 0x1f ;  /* 0x0c401f0000037f89 */ /* 0x000e6200000e0000 */
[----:B--2---:R-:W-:Y:S02]  /*10b60*/  FADD.FTZ R2, -R71, R100 ;  /* 0x0000006447027221 */ /* 0x004fe40000010100 */
[----:B------:R-:W-:Y:S02]  /*10b70*/  FMUL.FTZ R100, R72, c[0x0][0x2d0] ;  /* 0x0000b40048647a20 */ /* 0x000fe40000410000 */
[----:B------:R-:W-:Y:S02]  /*10b80*/  FMUL.FTZ R2, R2, c[0x0][0x2d0] ;  /* 0x0000b40002027a20 */ /* 0x000fe40000410000 */
[--C-:B------:R-:W-:Y:S01]  /*10b90*/  FFMA.FTZ R4, R169, c[0x0][0x2d0], -R100.reuse ;  /* 0x0000b400a9047a23 */ /* 0x100fe20000010864 */
[----:B------:R-:W-:Y:S01]  /*10ba0*/  MOV R169, R47 ;  /* 0x0000002f00a97202 */ /* 0x000fe20000000f00 */
[----:B------:R2:W-:Y:S01]  /*10bb0*/  MUFU.EX2 R69, R2 ;  /* 0x0000000200457308 */ /* 0x0005e20000000800 */
[--C-:B------:R-:W-:Y:S09]  /*10bc0*/  FFMA.FTZ R56, R183, c[0x0][0x2d0], -R100.reuse ;  /* 0x0000b400b7387a23 */ /* 0x100ff20000010864 */
[----:B------:R-:W-:Y:S01]  /*10bd0*/  MUFU.EX2 R246, R4 ;  /* 0x0000000400f67308 */ /* 0x000fe20000000800 */
[----:B-1----:R-:W-:Y:S01]  /*10be0*/  FMNMX.FTZ R0, R0, R3, !PT ;  /* 0x0000000300007209 */ /* 0x002fe20007810000 */
[--C-:B------:R-:W-:Y:S02]  /*10bf0*/  FFMA.FTZ R3, R17, c[0x0][0x2d0], -R100.reuse ;  /* 0x0000b40011037a23 */ /* 0x100fe40000010864 */
[----:B------:R-:W-:Y:S01]  /*10c00*/  FMUL.FTZ R17, R73, R117 ;  /* 0x0000007549117220 */ /* 0x000fe20000410000 */
[----:B------:R-:W-:Y:S05]  /*10c10*/  MOV R117, R229 ;  /* 0x000000e500757202 */ /* 0x000fea0000000f00 */
[----:B------:R1:W-:Y:S01]  /*10c20*/  MUFU.EX2 R252, R3 ;  /* 0x0000000300fc7308 */ /* 0x0003e20000000800 */
[----:B--2---:R-:W-:Y:S02]  /*10c30*/  FADD.FTZ R2, -R70, R101 ;  /* 0x0000006546027221 */ /* 0x004fe40000010100 */
[----:B------:R-:W-:Y:S02]  /*10c40*/  FMUL.FTZ R101, R71, c[0x0][0x2d0] ;  /* 0x0000b40047657a20 */ /* 0x000fe40000410000 */
[----:B------:R-:W-:Y:S02]  /*10c50*/  FMUL.FTZ R2, R2, c[0x0][0x2d0] ;  /* 0x0000b40002027a20 */ /* 0x000fe40000410000 */
[--C-:B------:R-:W-:Y:S03]  /*10c60*/  FFMA.FTZ R60, R199, c[0x0][0x2d0], -R101.reuse ;  /* 0x0000b400c73c7a23 */ /* 0x100fe60000010865 */
[----:B------:R2:W3:Y:S01]  /*10c70*/  MUFU.EX2 R68, R2 ;  /* 0x0000000200447308 */ /* 0x0004e20000000800 */
[--C-:B-1----:R-:W-:Y:S01]  /*10c80*/  FFMA.FTZ R3, R177, c[0x0][0x2d0], -R101.reuse ;  /* 0x0000b400b1037a23 */ /* 0x102fe20000010865 */
[----:B------:R-:W-:Y:S08]  /*10c90*/  MOV R177, R31 ;  /* 0x0000001f00b17202 */ /* 0x000ff00000000f00 */
[----:B------:R1:W-:Y:S01]  /*10ca0*/  MUFU.EX2 R244, R3 ;  /* 0x0000000300f47308 */ /* 0x0003e20000000800 */
[--C-:B--2---:R-:W-:Y:S01]  /*10cb0*/  FFMA.FTZ R2, R168, c[0x0][0x2d0], -R100.reuse ;  /* 0x0000b400a8027a23 */ /* 0x104fe20000010864 */
[----:B------:R-:W-:Y:S01]  /*10cc0*/  MOV R168, R27 ;  /* 0x0000001b00a87202 */ /* 0x000fe20000000f00 */
[C---:B---3--:R-:W-:Y:S07]  /*10cd0*/  FMUL.FTZ R57, R68.reuse, R157 ;  /* 0x0000009d44397220 */ /* 0x048fee0000410000 */
[----:B------:R2:W3:Y:S01]  /*10ce0*/  MUFU.EX2 R251, R2 ;  /* 0x0000000200fb7308 */ /* 0x0004e20000000800 */
[----:B------:R-:W-:Y:S02]  /*10cf0*/  FMUL.FTZ R61, R68, R161 ;  /* 0x000000a1443d7220 */ /* 0x000fe40000410000 */
[--C-:B-1----:R-:W-:Y:S01]  /*10d00*/  FFMA.FTZ R3, R170, c[0x0][0x2d0], -R101.reuse ;  /* 0x0000b400aa037a23 */ /* 0x102fe20000010865 */
[----:B------:R-:W-:Y:S06]  /*10d10*/  MOV R170, R233 ;  /* 0x000000e900aa7202 */ /* 0x000fec0000000f00 */
[----:B------:R1:W4:Y:S01]  /*10d20*/  MUFU.EX2 R247, R3 ;  /* 0x0000000300f77308 */ /* 0x0003220000000800 */
[----:B--2---:R-:W-:Y:S01]  /*10d30*/  FFMA.FTZ R2, R16, c[0x0][0x2d0], -R100 ;  /* 0x0000b40010027a23 */ /* 0x004fe20000010864 */
[----:B---3--:R-:W-:Y:S08]  /*10d40*/  F2FP.BF16.PACK_AB R76, R251, R246 ;  /* 0x000000f6fb4c723e */ /* 0x008ff000000010ff */
[----:B------:R2:W3:Y:S01]  /*10d50*/  MUFU.EX2 R250, R2 ;  /* 0x0000000200fa7308 */ /* 0x0004e20000000800 */
[--C-:B-1----:R-:W-:Y:S01]  /*10d60*/  FFMA.FTZ R3, R18, c[0x0][0x2d0], -R101.reuse ;  /* 0x0000b40012037a23 */ /* 0x102fe20000010865 */
[----:B----4-:R-:W-:Y:S01]  /*10d70*/  F2FP.BF16.PACK_AB R77, R247, R244 ;  /* 0x000000f4f74d723e */ /* 0x010fe200000010ff */
[----:B------:R-:W-:Y:S01]  /*10d80*/  FMUL.FTZ R18, R69, R118 ;  /* 0x0000007645127220 */ /* 0x000fe20000410000 */
[----:B------:R-:W-:Y:S06]  /*10d90*/  MOV R118, R49 ;  /* 0x0000003100767202 */ /* 0x000fec0000000f00 */
[----:B------:R1:W-:Y:S01]  /*10da0*/  MUFU.EX2 R249, R3 ;  /* 0x0000000300f97308 */ /* 0x0003e20000000800 */
[----:B------:R-:W-:Y:S01]  /*10db0*/  FMUL.FTZ R49, R73, R149 ;  /* 0x0000009549317220 */ /* 0x000fe20000410000 */
[----:B--2---:R-:W1:Y:S01]  /*10dc0*/  SHFL.BFLY PT, R2, R0, 0x1, 0x1f ;  /* 0x0c201f0000027f89 */ /* 0x004e6200000e0000 */
[----:B---3--:R-:W-:Y:S02]  /*10dd0*/  F2FP.BF16.PACK_AB R78, R252, R250 ;  /* 0x000000fafc4e723e */ /* 0x008fe400000010ff */
[----:B-1----:R-:W-:Y:S01]  /*10de0*/  FMNMX.FTZ R3, R0, R2, !PT ;  /* 0x0000000200037209 */ /* 0x002fe20007810000 */
[----:B------:R-:W-:Y:S02]  /*10df0*/  FFMA.FTZ R0, R19, c[0x0][0x2d0], -R101 ;  /* 0x0000b40013007a23 */ /* 0x000fe40000010865 */
[----:B------:R-:W-:Y:S01]  /*10e00*/  FMUL.FTZ R19, R69, R119 ;  /* 0x0000007745137220 */ /* 0x000fe20000410000 */
[----:B------:R-:W-:Y:S01]  /*10e10*/  MOV R119, R207 ;  /* 0x000000cf00777202 */ /* 0x000fe20000000f00 */
[----:B------:R1:W2:Y:S02]  /*10e20*/  MUFU.EX2 R248, R0 ;  /* 0x0000000000f87308 */ /* 0x0002a40000000800 */
[----:B-1----:R-:W-:Y:S01]  /*10e30*/  FADD.FTZ R0, -R3, R102 ;  /* 0x0000006603007221 */ /* 0x002fe20000010100 */
[----:B--2---:R-:W-:Y:S01]  /*10e40*/  F2FP.BF16.PACK_AB R79, R248, R249 ;  /* 0x000000f9f84f723e */ /* 0x004fe200000010ff */
[----:B------:R-:W-:Y:S02]  /*10e50*/  FMUL.FTZ R102, R70, c[0x0][0x2d0] ;  /* 0x0000b40046667a20 */ /* 0x000fe40000410000 */
[----:B------:R-:W-:Y:S02]  /*10e60*/  FMUL.FTZ R0, R0, c[0x0][0x2d0] ;  /* 0x0000b40000007a20 */ /* 0x000fe40000410000 */
[--C-:B------:R-:W-:Y:S01]  /*10e70*/  FFMA.FTZ R2, R180, c[0x0][0x2d0], -R102.reuse ;  /* 0x0000b400b4027a23 */ /* 0x100fe20000010866 */
[----:B------:R-:W-:Y:S01]  /*10e80*/  MOV R180, R42 ;  /* 0x0000002a00b47202 */ /* 0x000fe20000000f00 */
[--C-:B------:R-:W-:Y:S02]  /*10e90*/  FFMA.FTZ R92, R92, c[0x0][0x2d0], -R102.reuse ;  /* 0x0000b4005c5c7a23 */ /* 0x100fe40000010866 */
[----:B------:R1:W-:Y:S01]  /*10ea0*/  MUFU.EX2 R241, R2 ;  /* 0x0000000200f17308 */ /* 0x0003e20000000800 */
[--C-:B------:R-:W-:Y:S02]  /*10eb0*/  FFMA.FTZ R16, R25, c[0x0][0x2d0], -R102.reuse ;  /* 0x0000b40019107a23 */ /* 0x100fe40000010866 */
[----:B------:R-:W-:Y:S07]  /*10ec0*/  FMUL.FTZ R25, R68, R125 ;  /* 0x0000007d44197220 */ /* 0x000fee0000410000 */
[----:B------:R-:W2:Y:S01]  /*10ed0*/  MUFU.EX2 R0, R0 ;  /* 0x0000000000007308 */ /* 0x000ea20000000800 */
[--C-:B-1----:R-:W-:Y:S01]  /*10ee0*/  FFMA.FTZ R2, R171, c[0x0][0x2d0], -R102.reuse ;  /* 0x0000b400ab027a23 */ /* 0x102fe20000010866 */
[----:B------:R-:W-:Y:S08]  /*10ef0*/  MOV R171, R231 ;  /* 0x000000e700ab7202 */ /* 0x000ff00000000f00 */
[----:B------:R1:W-:Y:S01]  /*10f00*/  MUFU.EX2 R231, R16 ;  /* 0x0000001000e77308 */ /* 0x0003e20000000800 */
[C---:B--2---:R-:W-:Y:S02]  /*10f10*/  FMUL.FTZ R27, R0.reuse, R127 ;  /* 0x0000007f001b7220 */ /* 0x044fe40000410000 */
[C---:B------:R-:W-:Y:S07]  /*10f20*/  FMUL.FTZ R31, R0.reuse, R131 ;  /* 0x00000083001f7220 */ /* 0x040fee0000410000 */
[----:B------:R2:W3:Y:S01]  /*10f30*/  MUFU.EX2 R242, R2 ;  /* 0x0000000200f27308 */ /* 0x0004e20000000800 */
[C---:B------:R-:W-:Y:S02]  /*10f40*/  FMUL.FTZ R42, R0.reuse, R142 ;  /* 0x0000008e002a7220 */ /* 0x040fe40000410000 */
[C---:B------:R-:W-:Y:S02]  /*10f50*/  FMUL.FTZ R47, R0.reuse, R147 ;  /* 0x00000093002f7220 */ /* 0x040fe40000410000 */
[C---:B------:R-:W-:Y:S02]  /*10f60*/  FMUL.FTZ R58, R0.reuse, R158 ;  /* 0x0000009e003a7220 */ /* 0x040fe40000410000 */
[C---:B------:R-:W-:Y:S02]  /*10f70*/  FMUL.FTZ R59, R0.reuse, R159 ;  /* 0x0000009f003b7220 */ /* 0x040fe40000410000 */
[C---:B------:R-:W-:Y:S02]  /*10f80*/  FMUL.FTZ R62, R0.reuse, R162 ;  /* 0x000000a2003e7220 */ /* 0x040fe40000410000 */
[----:B------:R-:W-:Y:S02]  /*10f90*/  FMUL.FTZ R63, R0, R163 ;  /* 0x000000a3003f7220 */ /* 0x000fe40000410000 */
[----:B-1----:R-:W-:Y:S01]  /*10fa0*/  FMUL.FTZ R16, R73, R116 ;  /* 0x0000007449107220 */ /* 0x002fe20000410000 */
[----:B------:R-:W-:Y:S01]  /*10fb0*/  MOV R116, R50 ;  /* 0x0000003200747202 */ /* 0x000fe20000000f00 */
[----:B------:R-:W-:Y:S02]  /*10fc0*/  FMUL.FTZ R50, R69, R150 ;  /* 0x0000009645327220 */ /* 0x000fe40000410000 */
[--C-:B--2---:R-:W-:Y:S01]  /*10fd0*/  FFMA.FTZ R2, R12, c[0x0][0x2d0], -R102.reuse ;  /* 0x0000b4000c027a23 */ /* 0x104fe20000010866 */
[----:B---3--:R-:W-:Y:S03]  /*10fe0*/  F2FP.BF16.PACK_AB R64, R242, R241 ;  /* 0x000000f1f240723e */ /* 0x008fe600000010ff */
[----:B------:R1:W-:Y:S02]  /*10ff0*/  MUFU.EX2 R243, R2 ;  /* 0x0000000200f37308 */ /* 0x0003e40000000800 */
[----:B-1----:R-:W-:Y:S08]  /*11000*/  FFMA.FTZ R2, R13, c[0x0][0x2d0], -R102 ;  /* 0x0000b4000d027a23 */ /* 0x002ff00000010866 */
[----:B------:R1:W2:Y:S02]  /*11010*/  MUFU.EX2 R245, R2 ;  /* 0x0000000200f57308 */ /* 0x0002a40000000800 */
[----:B-1----:R-:W-:Y:S01]  /*11020*/  FMUL.FTZ R2, R3, c[0x0][0x2d0] ;  /* 0x0000b40003027a20 */ /* 0x002fe20000410000 */
[----:B--2---:R-:W-:Y:S03]  /*11030*/  F2FP.BF16.PACK_AB R66, R245, R243 ;  /* 0x000000f3f542723e */ /* 0x004fe600000010ff */
[--C-:B------:R-:W-:Y:S01]  /*11040*/  FFMA.FTZ R4, R176, c[0x0][0x2d0], -R2.reuse ;  /* 0x0000b400b0047a23 */ /* 0x100fe20000010802 */
[----:B------:R-:W-:Y:S01]  /*11050*/  MOV R176, R43 ;  /* 0x0000002b00b07202 */ /* 0x000fe20000000f00 */
[--C-:B------:R-:W-:Y:S02]  /*11060*/  FFMA.FTZ R7, R14, c[0x0][0x2d0], -R2.reuse ;  /* 0x0000b4000e077a23 */ /* 0x100fe40000010802 */
[----:B------:R1:W-:Y:S01]  /*11070*/  MUFU.EX2 R186, R4 ;  /* 0x0000000400ba7308 */ /* 0x0003e20000000800 */
[--C-:B------:R-:W-:Y:S02]  /*11080*/  FFMA.FTZ R8, R179, c[0x0][0x2d0], -R2.reuse ;  /* 0x0000b400b3087a23 */ /* 0x100fe40000010802 */
[C---:B------:R-:W-:Y:S01]  /*11090*/  FMUL.FTZ R14, R0.reuse, R114 ;  /* 0x00000072000e7220 */ /* 0x040fe20000410000 */
[----:B------:R-:W-:Y:S01]  /*110a0*/  MOV R114, R52 ;  /* 0x0000003400727202 */ /* 0x000fe20000000f00 */
[----:B------:R-:W-:Y:S02]  /*110b0*/  FMUL.FTZ R43, R0, R143 ;  /* 0x0000008f002b7220 */ /* 0x000fe40000410000 */
[--C-:B------:R-:W-:Y:S03]  /*110c0*/  FFMA.FTZ R74, R74, c[0x0][0x2d0], -R2.reuse ;  /* 0x0000b4004a4a7a23 */ /* 0x100fe60000010802 */
[----:B------:R2:W-:Y:S10]  /*110d0*/  MUFU.EX2 R188, R7 ;  /* 0x0000000700bc7308 */ /* 0x0005f40000000800 */
[----:B------:R-:W3:Y:S01]  /*110e0*/  MUFU.EX2 R185, R8 ;  /* 0x0000000800b97308 */ /* 0x000ee20000000800 */
[----:B-1----:R-:W-:Y:S01]  /*110f0*/  FFMA.FTZ R4, R178, c[0x0][0x2d0], -R2 ;  /* 0x0000b400b2047a23 */ /* 0x002fe20000010802 */
[----:B------:R-:W-:Y:S08]  /*11100*/  MOV R178, R232 ;  /* 0x000000e800b27202 */ /* 0x000ff00000000f00 */
[----:B------:R1:W4:Y:S01]  /*11110*/  MUFU.EX2 R187, R4 ;  /* 0x0000000400bb7308 */ /* 0x0003220000000800 */
[----:B--2---:R-:W-:Y:S02]  /*11120*/  @P0 MOV R7, R37 ;  /* 0x0000002500070202 */ /* 0x004fe40000000f00 */
[----:B---3--:R-:W-:Y:S01]  /*11130*/  F2FP.BF16.PACK_AB R67, R185, R188 ;  /* 0x000000bcb943723e */ /* 0x008fe200000010ff */
[----:B-1----:R-:W-:Y:S01]  /*11140*/  @P0 IMAD.WIDE.U32 R4, R225, c[0x0][0x1e0], RZ ;  /* 0x00007800e1040a25 */ /* 0x002fe200078e00ff */
[----:B----4-:R-:W-:Y:S04]  /*11150*/  F2FP.BF16.PACK_AB R65, R187, R186 ;  /* 0x000000babb41723e */ /* 0x010fe800000010ff */
[----:B------:R-:W-:Y:S02]  /*11160*/  @P0 IADD3 R5, R5, R6, RZ ;  /* 0x0000000605050210 */ /* 0x000fe40007ffe0ff */
[----:B------:R-:W-:Y:S02]  /*11170*/  @P0 MOV R6, R22 ;  /* 0x0000001600060202 */ /* 0x000fe40000000f00 */
[----:B------:R-:W-:Y:S01]  /*11180*/  MOV R22, c[0x0][0x1e0] ;  /* 0x0000780000167a02 */ /* 0x000fe20000000f00 */
[----:B------:R-:W-:Y:S02]  /*11190*/  @P0 IMAD R5, R5, 0x60, RZ ;  /* 0x0000006005050824 */ /* 0x000fe400078e02ff */
[----:B------:R-:W-:Y:S01]  /*111a0*/  @P0 IMAD.WIDE.U32 R6, R4, 0x60, R6 ;  /* 0x0000006004060825 */ /* 0x000fe200078e0006 */
[C---:B------:R-:W-:Y:S02]  /*111b0*/  @P0 SHF.L.U32 R13, R22.reuse, 0x5, RZ ;  /* 0x00000005160d0819 */ /* 0x040fe400000006ff */
[----:B------:R-:W-:Y:S02]  /*111c0*/  @P0 SHF.L.U64.HI R12, R22, 0x5, R23 ;  /* 0x00000005160c0819 */ /* 0x000fe40000010217 */
[----:B------:R-:W-:Y:S01]  /*111d0*/  @P0 IADD3 R5, R7, R5, RZ ;  /* 0x0000000507050210 */ /* 0x000fe20007ffe0ff */
[--C-:B------:R-:W-:Y:S01]  /*111e0*/  FFMA.FTZ R7, R20, c[0x0][0x2d0], -R100.reuse ;  /* 0x0000b40014077a23 */ /* 0x100fe20000010864 */
[C---:B------:R-:W-:Y:S03]  /*111f0*/  @P0 LEA R4, P1, R6.reuse, c[0x0][0x1c8], 0x1 ;  /* 0x0000720006040a11 */ /* 0x040fe600078208ff */
[----:B------:R1:W-:Y:S01]  /*11200*/  MUFU.EX2 R240, R7 ;  /* 0x0000000700f07308 */ /* 0x0003e20000000800 */
[----:B------:R-:W-:Y:S02]  /*11210*/  @P0 LEA.HI.X R5, R6, c[0x0][0x1cc], R5, 0x1, P1 ;  /* 0x0000730006050a11 */ /* 0x000fe400008f0c05 */
[-C--:B------:R-:W-:Y:S03]  /*11220*/  @P0 IADD3 R10, P2, R4, R13.reuse, RZ ;  /* 0x0000000d040a0210 */ /* 0x080fe60007f5e0ff */
[----:B------:R2:W-:Y:S01]  /*11230*/  @P0 LDGSTS.E.BYPASS.LTC128B.128 [R227+0x3100], [R4.64], !P6 ;  /* 0x0310000004e30fae */ /* 0x0005e2000f101d4c */
[-C--:B------:R-:W-:Y:S02]  /*11240*/  @P0 IADD3.X R11, R5, R12.reuse, RZ, P2, !PT ;  /* 0x0000000c050b0210 */ /* 0x080fe400017fe4ff */
[-C--:B------:R-:W-:Y:S04]  /*11250*/  @P0 IADD3 R8, P1, R10, R13.reuse, RZ ;  /* 0x0000000d0a080210 */ /* 0x080fe80007f3e0ff */
[----:B------:R-:W-:Y:S01]  /*11260*/  @P0 IADD3.X R9, R11, R12, RZ, P1, !PT ;  /* 0x0000000c0b090210 */ /* 0x000fe20000ffe4ff */
[----:B------:R3:W-:Y:S01]  /*11270*/  @P0 LDGSTS.E.BYPASS.LTC128B.128 [R227+0x3900], [R10.64], !P6 ;  /* 0x039000000ae30fae */ /* 0x0007e2000f101d4c */
[-C--:B------:R-:W-:Y:S07]  /*11280*/  @P0 IADD3 R6, P3, R8, R13.reuse, RZ ;  /* 0x0000000d08060210 */ /* 0x080fee0007f7e0ff */
[----:B------:R4:W-:Y:S01]  /*11290*/  @P0 LDGSTS.E.BYPASS.LTC128B.128 [R227+0x4100], [R8.64], !P6 ;  /* 0x0410000008e30fae */ /* 0x0009e2000f101d4c */
[--C-:B-1----:R-:W-:Y:S04]  /*112a0*/  FFMA.FTZ R7, R21, c[0x0][0x2d0], -R100.reuse ;  /* 0x0000b40015077a23 */ /* 0x102fe80000010864 */
[----:B------:R1:W-:Y:S01]  /*112b0*/  MUFU.EX2 R239, R7 ;  /* 0x0000000700ef7308 */ /* 0x0003e20000000800 */
[-C--:B--2---:R-:W-:Y:S04]  /*112c0*/  @P0 IADD3 R4, P2, R6, R13.reuse, RZ ;  /* 0x0000000d06040210 */ /* 0x084fe80007f5e0ff */
[----:B---3--:R-:W-:Y:S01]  /*112d0*/  @P0 IADD3 R10, P1, R4, R13, RZ ;  /* 0x0000000d040a0210 */ /* 0x008fe20007f3e0ff */
[----:B------:R-:W-:Y:S02]  /*112e0*/  FFMA.FTZ R11, R32, c[0x0][0x2d0], -R100 ;  /* 0x0000b400200b7a23 */ /* 0x000fe40000010864 */
[----:B------:R-:W-:Y:S02]  /*112f0*/  FFMA.FTZ R32, R192, c[0x0][0x2d0], -R2 ;  /* 0x0000b400c0207a23 */ /* 0x000fe40000010802 */
[----:B------:R2:W-:Y:S01]  /*11300*/  MUFU.EX2 R238, R11 ;  /* 0x0000000b00ee7308 */ /* 0x0005e20000000800 */
[C---:B------:R-:W-:Y:S01]  /*11310*/  FMUL.FTZ R13, R68.reuse, R113 ;  /* 0x00000071440d7220 */ /* 0x040fe20000410000 */
[----:B------:R-:W-:Y:S01]  /*11320*/  MOV R113, R51 ;  /* 0x0000003300717202 */ /* 0x000fe20000000f00 */
[----:B----4-:R-:W-:Y:S01]  /*11330*/  FMUL.FTZ R8, R68, R108 ;  /* 0x0000006c44087220 */ /* 0x010fe20000410000 */
[----:B------:R-:W-:Y:S01]  /*11340*/  MOV R108, R44 ;  /* 0x0000002c006c7202 */ /* 0x000fe20000000f00 */
[----:B------:R-:W-:Y:S01]  /*11350*/  FFMA.FTZ R44, R194, c[0x0][0x2d0], -R100 ;  /* 0x0000b400c22c7a23 */ /* 0x000fe20000010864 */
[----:B-1----:R-:W-:Y:S01]  /*11360*/  @P0 IADD3.X R7, R9, R12, RZ, P3, !PT ;  /* 0x0000000c09070210 */ /* 0x002fe20001ffe4ff */
[----:B------:R-:W-:Y:S01]  /*11370*/  FMUL.FTZ R9, R68, R109 ;  /* 0x0000006d44097220 */ /* 0x000fe20000410000 */
[----:B------:R-:W-:Y:S01]  /*11380*/  MOV R109, R40 ;  /* 0x00000028006d7202 */ /* 0x000fe20000000f00 */
[----:B------:R-:W-:Y:S01]  /*11390*/  FFMA.FTZ R40, R196, c[0x0][0x2d0], -R2 ;  /* 0x0000b400c4287a23 */ /* 0x000fe20000010802 */
[-C--:B------:R-:W-:Y:S01]  /*113a0*/  @P0 IADD3.X R5, R7, R12.reuse, RZ, P2, !PT ;  /* 0x0000000c07050210 */ /* 0x080fe200017fe4ff */
[----:B------:R1:W-:Y:S01]  /*113b0*/  @P0 LDGSTS.E.BYPASS.LTC128B.128 [R227+0x4900], [R6.64], !P6 ;  /* 0x0490000006e30fae */ /* 0x0003e2000f101d4c */
[----:B------:R-:W-:Y:S07]  /*113c0*/  FMUL.FTZ R51, R69, R151 ;  /* 0x0000009745337220 */ /* 0x000fee0000410000 */
[----:B------:R3:W-:Y:S01]  /*113d0*/  @P0 LDGSTS.E.BYPASS.LTC128B.128 [R227+0x5100], [R4.64], !P6 ;  /* 0x0510000004e30fae */ /* 0x0007e2000f101d4c */
[----:B--2---:R-:W-:Y:S01]  /*113e0*/  @P0 IADD3.X R11, R5, R12, RZ, P1, !PT ;  /* 0x0000000c050b0210 */ /* 0x004fe20000ffe4ff */
[--C-:B------:R-:W-:Y:S02]  /*113f0*/  FFMA.FTZ R12, R24, c[0x0][0x2d0], -R102.reuse ;  /* 0x0000b400180c7a23 */ /* 0x100fe40000010866 */
[----:B------:R-:W-:Y:S04]  /*11400*/  FFMA.FTZ R24, R29, c[0x0][0x2d0], -R102 ;  /* 0x0000b4001d187a23 */ /* 0x000fe80000010866 */
[----:B------:R2:W-:Y:S01]  /*11410*/  @P0 LDGSTS.E.BYPASS.LTC128B.128 [R227+0x5900], [R10.64], !P6 ;  /* 0x059000000ae30fae */ /* 0x0005e2000f101d4c */
[----:B------:R4:W-:Y:S01]  /*11420*/  MUFU.EX2 R232, R12 ;  /* 0x0000000c00e87308 */ /* 0x0009e20000000800 */
[C---:B------:R-:W-:Y:S01]  /*11430*/  FMUL.FTZ R29, R68.reuse, R129 ;  /* 0x00000081441d7220 */ /* 0x040fe20000410000 */
[----:B------:R-:W-:Y:S02]  /*11440*/  ISETP.GT.AND P0, PT, R103, UR4, PT ;  /* 0x0000000467007c0c */ /* 0x000fe4000bf04270 */
[----:B------:R-:W-:Y:S03]  /*11450*/  MOV R103, R225 ;  /* 0x000000e100677202 */ /* 0x000fe60000000f00 */
[----:B------:R-:W2:Y:S01]  /*11460*/  LDSM.16.MT88.4 R20, [R209+0x100] ;  /* 0x00010000d114783b */ /* 0x000ea20000004200 */
[----:B-1----:R-:W-:Y:S02]  /*11470*/  FFMA.FTZ R6, R33, c[0x0][0x2d0], -R100 ;  /* 0x0000b40021067a23 */ /* 0x002fe40000010864 */
[----:B------:R-:W-:Y:S01]  /*11480*/  FMUL.FTZ R7, R69, R107 ;  /* 0x0000006b45077220 */ /* 0x000fe20000410000 */
[----:B------:R-:W-:Y:S01]  /*11490*/  MOV R107, R230 ;  /* 0x000000e6006b7202 */ /* 0x000fe20000000f00 */
[----:B------:R1:W-:Y:S01]  /*114a0*/  MUFU.EX2 R237, R6 ;  /* 0x0000000600ed7308 */ /* 0x0003e20000000800 */
[----:B------:R-:W-:Y:S02]  /*114b0*/  FMUL.FTZ R33, R73, R133 ;  /* 0x0000008549217220 */ /* 0x000fe40000410000 */
[----:B------:R-:W2:Y:S01]  /*114c0*/  LDSM.16.MT88.4 R36, [R212+0x100] ;  /* 0x00010000d424783b */ /* 0x000ea20000004200 */
[--C-:B---3--:R-:W-:Y:S02]  /*114d0*/  FFMA.FTZ R4, R181, c[0x0][0x2d0], -R101.reuse ;  /* 0x0000b400b5047a23 */ /* 0x108fe40000010865 */
[----:B------:R-:W-:Y:S01]  /*114e0*/  FMUL.FTZ R5, R73, R105 ;  /* 0x0000006949057220 */ /* 0x000fe20000410000 */
[----:B------:R-:W-:Y:S03]  /*114f0*/  MOV R105, R204 ;  /* 0x000000cc00697202 */ /* 0x000fe60000000f00 */
[----:B------:R3:W-:Y:S01]  /*11500*/  MUFU.EX2 R233, R4 ;  /* 0x0000000400e97308 */ /* 0x0007e20000000800 */
[----:B------:R-:W2:Y:S01]  /*11510*/  LDSM.16.MT88.4 R52, [R210+0x100] ;  /* 0x00010000d234783b */ /* 0x000ea20000004200 */
[----:B----4-:R-:W-:Y:S01]  /*11520*/  FMUL.FTZ R12, R68, R112 ;  /* 0x00000070440c7220 */ /* 0x010fe20000410000 */
[----:B------:R-:W-:Y:S01]  /*11530*/  MOV R112, R203 ;  /* 0x000000cb00707202 */ /* 0x000fe20000000f00 */
[C---:B--2---:R-:W-:Y:S01]  /*11540*/  FMUL.FTZ R10, R0.reuse, R110 ;  /* 0x0000006e000a7220 */ /* 0x044fe20000410000 */
[----:B------:R-:W-:Y:S01]  /*11550*/  MOV R110, R46 ;  /* 0x0000002e006e7202 */ /* 0x000fe20000000f00 */
[C---:B------:R-:W-:Y:S01]  /*11560*/  FMUL.FTZ R11, R0.reuse, R111 ;  /* 0x0000006f000b7220 */ /* 0x040fe20000410000 */
[----:B------:R-:W-:Y:S01]  /*11570*/  MOV R111, R205 ;  /* 0x000000cd006f7202 */ /* 0x000fe20000000f00 */
[C---:B------:R-:W-:Y:S01]  /*11580*/  FMUL.FTZ R46, R0.reuse, R146 ;  /* 0x00000092002e7220 */ /* 0x040fe20000410000 */
[----:B------:R-:W2:Y:S01]  /*11590*/  LDSM.16.MT88.4 R80, [R211+0x100] ;  /* 0x00010000d350783b */ /* 0x000ea20000004200 */
[----:B------:R4:W-:Y:S01]  /*115a0*/  MUFU.EX2 R230, R24 ;  /* 0x0000001800e67308 */ /* 0x0009e20000000800 */
[----:B-1----:R-:W-:Y:S01]  /*115b0*/  FMUL.FTZ R6, R69, R106 ;  /* 0x0000006a45067220 */ /* 0x002fe20000410000 */
[----:B------:R-:W-:Y:S01]  /*115c0*/  MOV R106, R26 ;  /* 0x0000001a006a7202 */ /* 0x000fe20000000f00 */
[C---:B------:R-:W-:Y:S04]  /*115d0*/  FMUL.FTZ R26, R0.reuse, R126 ;  /* 0x0000007e001a7220 */ /* 0x040fe80000410000 */
[----:B------:R-:W1:Y:S03]  /*115e0*/  LDSM.16.MT88.4 R84, [R209+0x900] ;  /* 0x00090000d154783b */ /* 0x000e660000004200 */
[----:B------:R2:W-:Y:S01]  /*115f0*/  MUFU.EX2 R181, R32 ;  /* 0x0000002000b57308 */ /* 0x0005e20000000800 */
[--C-:B---3--:R-:W-:Y:S04]  /*11600*/  FFMA.FTZ R4, R15, c[0x0][0x2d0], -R101.reuse ;  /* 0x0000b4000f047a23 */ /* 0x108fe80000010865 */
[----:B------:R-:W3:Y:S01]  /*11610*/  LDSM.16.MT88.4 R88, [R212+0x900] ;  /* 0x00090000d458783b */ /* 0x000ee20000004200 */
[----:B------:R-:W-:Y:S01]  /*11620*/  FMUL.FTZ R15, R0, R115 ;  /* 0x00000073000f7220 */ /* 0x000fe20000410000 */
[----:B------:R-:W-:Y:S03]  /*11630*/  MOV R115, R206 ;  /* 0x000000ce00737202 */ /* 0x000fe60000000f00 */
[----:B------:R1:W-:Y:S03]  /*11640*/  MUFU.EX2 R234, R4 ;  /* 0x0000000400ea7308 */ /* 0x0003e60000000800 */
[----:B------:R-:W0:Y:S01]  /*11650*/  LDGDEPBAR ;  /* 0x00000000000079af */ /* 0x000e220000000000 */
[----:B----4-:R-:W-:Y:S06]  /*11660*/  FMUL.FTZ R24, R68, R124 ;  /* 0x0000007c44187220 */ /* 0x010fec0000410000 */
[----:B------:R4:W-:Y:S01]  /*11670*/  MUFU.EX2 R206, R56 ;  /* 0x0000003800ce7308 */ /* 0x0009e20000000800 */
[----:B--2---:R-:W-:Y:S02]  /*11680*/  FMUL.FTZ R32, R73, R132 ;  /* 0x0000008449207220 */ /* 0x004fe40000410000 */
[--C-:B-1----:R-:W-:Y:S02]  /*11690*/  FFMA.FTZ R4, R34, c[0x0][0x2d0], -R101.reuse ;  /* 0x0000b40022047a23 */ /* 0x102fe40000010865 */
[----:B------:R-:W-:Y:S05]  /*116a0*/  FMUL.FTZ R34, R69, R134 ;  /* 0x0000008645227220 */ /* 0x000fea0000410000 */
[----:B------:R1:W-:Y:S01]  /*116b0*/  MUFU.EX2 R235, R4 ;  /* 0x0000000400eb7308 */ /* 0x0003e20000000800 */
[----:B----4-:R-:W-:Y:S02]  /*116c0*/  FMUL.FTZ R56, R68, R156 ;  /* 0x0000009c44387220 */ /* 0x010fe40000410000 */
[--C-:B-1----:R-:W-:Y:S02]  /*116d0*/  FFMA.FTZ R4, R35, c[0x0][0x2d0], -R101.reuse ;  /* 0x0000b40023047a23 */ /* 0x102fe40000010865 */
[----:B------:R-:W-:Y:S05]  /*116e0*/  FMUL.FTZ R35, R69, R135 ;  /* 0x0000008745237220 */ /* 0x000fea0000410000 */
[----:B------:R1:W-:Y:S01]  /*116f0*/  MUFU.EX2 R236, R4 ;  /* 0x0000000400ec7308 */ /* 0x0003e20000000800 */
[----:B------:R-:W-:Y:S01]  /*11700*/  LDSM.16.MT88.4 R132, [R212+0x2900] ;  /* 0x00290000d484783b */ /* 0x000fe20000004200 */
[C---:B-1----:R-:W-:Y:S01]  /*11710*/  FMUL.FTZ R4, R73.reuse, R104 ;  /* 0x0000006849047220 */ /* 0x042fe20000410000 */
[----:B------:R-:W-:Y:S07]  /*11720*/  MOV R104, R228 ;  /* 0x000000e400687202 */ /* 0x000fee0000000f00 */
[----:B------:R1:W-:Y:S01]  /*11730*/  MUFU.EX2 R228, R44 ;  /* 0x0000002c00e47308 */ /* 0x0003e20000000800 */
[-C--:B------:R-:W-:Y:S08]  /*11740*/  HMMA.16816.F32.BF16 R4, R76, R20.reuse, R4 ;  /* 0x000000144c04723c */ /* 0x080ff00000041804 */
[C---:B------:R-:W-:Y:S07]  /*11750*/  HMMA.16816.F32.BF16 R8, R64.reuse, R20, R8 ;  /* 0x000000144008723c */ /* 0x040fee0000041808 */
[----:B------:R-:W-:Y:S01]  /*11760*/  FFMA.FTZ R20, R28, c[0x0][0x2d0], -R102 ;  /* 0x0000b4001c147a23 */ /* 0x000fe20000010866 */
[-C--:B------:R-:W-:Y:S03]  /*11770*/  HMMA.16816.F32.BF16 R12, R64, R22.reuse, R12 ;  /* 0x00000016400c723c */ /* 0x080fe6000004180c */
[----:B------:R2:W-:Y:S01]  /*11780*/  MUFU.EX2 R229, R20 ;  /* 0x0000001400e57308 */ /* 0x0005e20000000800 */
[----:B------:R-:W-:Y:S01]  /*11790*/  FMUL.FTZ R21, R73, R121 ;  /* 0x0000007949157220 */ /* 0x000fe20000410000 */
[----:B------:R-:W-:Y:S01]  /*117a0*/  MOV R121, R45 ;  /* 0x0000002d00797202 */ /* 0x000fe20000000f00 */
[----:B-1----:R-:W-:Y:S02]  /*117b0*/  FMUL.FTZ R44, R68, R144 ;  /* 0x00000090442c7220 */ /* 0x002fe40000410000 */
[C---:B------:R-:W-:Y:S04]  /*117c0*/  HMMA.16816.F32.BF16 R16, R76.reuse, R22, R16 ;  /* 0x000000164c10723c */ /* 0x040fe80000041810 */
[----:B------:R-:W-:Y:S01]  /*117d0*/  FFMA.FTZ R28, R182, c[0x0][0x2d0], -R2 ;  /* 0x0000b400b61c7a23 */ /* 0x000fe20000010802 */
[----:B------:R-:W-:Y:S01]  /*117e0*/  MOV R124, R121 ;  /* 0x00000079007c7202 */ /* 0x000fe20000000f00 */
[----:B------:R-:W-:Y:S01]  /*117f0*/  FMUL.FTZ R45, R68, R145 ;  /* 0x00000091442d7220 */ /* 0x000fe20000410000 */
[----:B------:R-:W-:Y:S01]  /*11800*/  MOV R121, R114 ;  /* 0x0000007200797202 */ /* 0x000fe20000000f00 */
[C---:B------:R-:W-:Y:S01]  /*11810*/  FMUL.FTZ R22, R69.reuse, R122 ;  /* 0x0000007a45167220 */ /* 0x040fe20000410000 */
[----:B------:R1:W4:Y:S03]  /*11820*/  MUFU.EX2 R182, R28 ;  /* 0x0000001c00b67308 */ /* 0x0003260000000800 */
[----:B------:R-:W-:Y:S01]  /*11830*/  FMUL.FTZ R23, R69, R123 ;  /* 0x0000007b45177220 */ /* 0x000fe20000410000 */
[----:B------:R-:W-:Y:S01]  /*11840*/  MOV R123, R30 ;  /* 0x0000001e007b7202 */ /* 0x000fe20000000f00 */
[----:B------:R-:W-:Y:S01]  /*11850*/  FMUL.FTZ R30, R0, R130 ;  /* 0x00000082001e7220 */ /* 0x000fe20000410000 */
[----:B------:R-:W-:Y:S01]  /*11860*/  MOV R122, R41 ;  /* 0x00000029007a7202 */ /* 0x000fe20000000f00 */
[C---:B------:R-:W-:Y:S01]  /*11870*/  FMUL.FTZ R41, R68.reuse, R141 ;  /* 0x0000008d44297220 */ /* 0x040fe20000410000 */
[----:B------:R-:W-:Y:S01]  /*11880*/  MOV R126, R123 ;  /* 0x0000007b007e7202 */ /* 0x000fe20000000f00 */
[----:B--2---:R-:W-:Y:S01]  /*11890*/  FMUL.FTZ R20, R73, R120 ;  /* 0x0000007849147220 */ /* 0x004fe20000410000 */
[----:B------:R-:W-:Y:S01]  /*118a0*/  MOV R120, R48 ;  /* 0x0000003000787202 */ /* 0x000fe20000000f00 */
[----:B------:R-:W-:Y:S01]  /*118b0*/  FFMA.FTZ R48, R195, c[0x0][0x2d0], -R100 ;  /* 0x0000b400c3307a23 */ /* 0x000fe20000010864 */
[----:B------:R-:W-:Y:S02]  /*118c0*/  MOV R114, R178 ;  /* 0x000000b200727202 */ /* 0x000fe40000000f00 */
[----:B------:R-:W-:Y:S01]  /*118d0*/  MOV R178, R93 ;  /* 0x0000005d00b27202 */ /* 0x000fe20000000f00 */
[----:B------:R2:W-:Y:S01]  /*118e0*/  MUFU.EX2 R226, R48 ;  /* 0x0000003000e27308 */ /* 0x0005e20000000800 */
[-C--:B------:R-:W-:Y:S03]  /*118f0*/  HMMA.16816.F32.BF16 R20, R76, R36.reuse, R20 ;  /* 0x000000244c14723c */ /* 0x080fe60000041814 */
[----:B------:R-:W-:Y:S02]  /*11900*/  MOV R123, R120 ;  /* 0x00000078007b7202 */ /* 0x000fe40000000f00 */
[----:B------:R-:W-:Y:S01]  /*11910*/  MOV R120, R95 ;  /* 0x0000005f00787202 */ /* 0x000fe20000000f00 */
[C---:B-1----:R-:W-:Y:S02]  /*11920*/  FMUL.FTZ R28, R68.reuse, R128 ;  /* 0x00000080441c7220 */ /* 0x042fe40000410000 */
[C---:B------:R-:W-:Y:S04]  /*11930*/  HMMA.16816.F32.BF16 R24, R64.reuse, R36, R24 ;  /* 0x000000244018723c */ /* 0x040fe80000041818 */
[----:B------:R-:W-:Y:S02]  /*11940*/  MOV R125, R122 ;  /* 0x0000007a007d7202 */ /* 0x000fe40000000f00 */
[----:B------:R-:W-:Y:S01]  /*11950*/  MOV R122, R116 ;  /* 0x00000074007a7202 */ /* 0x000fe20000000f00 */
[----:B------:R-:W-:Y:S01]  /*11960*/  FFMA.FTZ R36, R193, c[0x0][0x2d0], -R2 ;  /* 0x0000b400c1247a23 */ /* 0x000fe20000010802 */
[-C--:B------:R-:W-:Y:S03]  /*11970*/  HMMA.16816.F32.BF16 R28, R64, R38.reuse, R28 ;  /* 0x00000026401c723c */ /* 0x080fe6000004181c */
[----:B------:R1:W-:Y:S01]  /*11980*/  MUFU.EX2 R179, R36 ;  /* 0x0000002400b37308 */ /* 0x0003e20000000800 */
[C---:B------:R-:W-:Y:S01]  /*11990*/  FMUL.FTZ R37, R73.reuse, R137 ;  /* 0x0000008949257220 */ /* 0x040fe20000410000 */
[----:B------:R-:W-:Y:S01]  /*119a0*/  MOV R116, R170 ;  /* 0x000000aa00747202 */ /* 0x000fe20000000f00 */
[----:B--2---:R-:W-:Y:S02]  /*119b0*/  FMUL.FTZ R48, R73, R148 ;  /* 0x0000009449307220 */ /* 0x004fe40000410000 */
[C---:B------:R-:W-:Y:S01]  /*119c0*/  HMMA.16816.F32.BF16 R32, R76.reuse, R38, R32 ;  /* 0x000000264c20723c */ /* 0x040fe20000041820 */
[----:B------:R-:W-:Y:S03]  /*119d0*/  LDSM.16.MT88.4 R148, [R210+0x2900] ;  /* 0x00290000d294783b */ /* 0x000fe60000004200 */
[----:B------:R-:W-:Y:S01]  /*119e0*/  MOV R170, R94 ;  /* 0x0000005e00aa7202 */ /* 0x000fe20000000f00 */
[----:B------:R2:W2:Y:S02]  /*119f0*/  MUFU.EX2 R137, R40 ;  /* 0x0000002800897308 */ /* 0x0004a40000000800 */
[C---:B------:R-:W-:Y:S02]  /*11a00*/  FMUL.FTZ R38, R69.reuse, R138 ;  /* 0x0000008a45267220 */ /* 0x040fe40000410000 */
[----:B------:R-:W-:Y:S06]  /*11a10*/  FMUL.FTZ R39, R69, R139 ;  /* 0x0000008b45277220 */ /* 0x000fec0000410000 */
[----:B------:R3:W-:Y:S01]  /*11a20*/  MUFU.EX2 R139, R60 ;  /* 0x0000003c008b7308 */ /* 0x0007e20000000800 */
[C---:B-1----:R-:W-:Y:S09]  /*11a30*/  FMUL.FTZ R36, R73.reuse, R136 ;  /* 0x0000008849247220 */ /* 0x042ff20000410000 */
[----:B------:R1:W-:Y:S01]  /*11a40*/  MUFU.EX2 R138, R92 ;  /* 0x0000005c008a7308 */ /* 0x0003e20000000800 */
[-C--:B------:R-:W-:Y:S03]  /*11a50*/  HMMA.16816.F32.BF16 R36, R76, R52.reuse, R36 ;  /* 0x000000344c24723c */ /* 0x080fe60000041824 */
[C---:B--2---:R-:W-:Y:S07]  /*11a60*/  FMUL.FTZ R40, R68.reuse, R140 ;  /* 0x0000008c44287220 */ /* 0x044fee0000410000 */
[C---:B------:R-:W-:Y:S04]  /*11a70*/  HMMA.16816.F32.BF16 R40, R64.reuse, R52, R40 ;  /* 0x000000344028723c */ /* 0x040fe80000041828 */
[----:B---3--:R-:W-:Y:S03]  /*11a80*/  FMUL.FTZ R60, R68, R160 ;  /* 0x000000a0443c7220 */ /* 0x008fe60000410000 */
[----:B------:R-:W-:Y:S01]  /*11a90*/  FFMA.FTZ R52, R184, c[0x0][0x2d0], -R100 ;  /* 0x0000b400b8347a23 */ /* 0x000fe20000010864 */
[-C--:B------:R-:W-:Y:S03]  /*11aa0*/  HMMA.16816.F32.BF16 R44, R64, R54.reuse, R44 ;  /* 0x00000036402c723c */ /* 0x080fe6000004182c */
[----:B------:R2:W3:Y:S01]  /*11ab0*/  MUFU.EX2 R207, R52 ;  /* 0x0000003400cf7308 */ /* 0x0004e20000000800 */
[----:B------:R-:W-:Y:S01]  /*11ac0*/  FMUL.FTZ R53, R73, R153 ;  /* 0x0000009949357220 */ /* 0x000fe20000410000 */
[----:B-1----:R-:W1:Y:S03]  /*11ad0*/  LDSM.16.MT88.4 R92, [R210+0x900] ;  /* 0x00090000d25c783b */ /* 0x002e660000004200 */
[C---:B------:R-:W-:Y:S07]  /*11ae0*/  HMMA.16816.F32.BF16 R48, R76.reuse, R54, R48 ;  /* 0x000000364c30723c */ /* 0x040fee0000041830 */
[C---:B------:R-:W-:Y:S02]  /*11af0*/  FMUL.FTZ R54, R69.reuse, R154 ;  /* 0x0000009a45367220 */ /* 0x040fe40000410000 */
[----:B------:R-:W-:Y:S03]  /*11b00*/  FMUL.FTZ R55, R69, R155 ;  /* 0x0000009b45377220 */ /* 0x000fe60000410000 */
[----:B--2---:R-:W-:Y:S07]  /*11b10*/  FMUL.FTZ R52, R73, R152 ;  /* 0x0000009849347220 */ /* 0x004fee0000410000 */
[-C--:B------:R-:W-:Y:S08]  /*11b20*/  HMMA.16816.F32.BF16 R52, R76, R80.reuse, R52 ;  /* 0x000000504c34723c */ /* 0x080ff00000041834 */
[C---:B------:R-:W-:Y:S07]  /*11b30*/  HMMA.16816.F32.BF16 R56, R64.reuse, R80, R56 ;  /* 0x000000504038723c */ /* 0x040fee0000041838 */
[--C-:B------:R-:W-:Y:S01]  /*11b40*/  FFMA.FTZ R80, R200, c[0x0][0x2d0], -R101.reuse ;  /* 0x0000b400c8507a23 */ /* 0x100fe20000010865 */
[-C--:B------:R-:W-:Y:S03]  /*11b50*/  HMMA.16816.F32.BF16 R60, R64, R82.reuse, R60 ;  /* 0x00000052403c723c */ /* 0x080fe6000004183c */
[----:B------:R2:W1:Y:S01]  /*11b60*/  MUFU.EX2 R205, R80 ;  /* 0x0000005000cd7308 */ /* 0x0004620000000800 */
[----:B----4-:R-:W-:Y:S03]  /*11b70*/  F2FP.BF16.PACK_AB R81, R181, R182 ;  /* 0x000000b6b551723e */ /* 0x010fe600000010ff */
        /* <DEDUP_REMOVED lines=14> */
[--C-:B--2---:R-:W-:Y:S04]  /*11c60*/  FFMA.FTZ R80, R198, c[0x0][0x2d0], -R101.reuse ;  /* 0x0000b400c6507a23 */ /* 0x104fe80000010865 */
[----:B------:R2:W4:Y:S02]  /*11c70*/  MUFU.EX2 R203, R80 ;  /* 0x0000005000cb7308 */ /* 0x0005240000000800 */
[----:B--2---:R-:W-:Y:S07]  /*11c80*/  F2FP.BF16.PACK_AB R80, R231, R232 ;  /* 0x000000e8e750723e */ /* 0x004fee00000010ff */
[C---:B------:R-:W-:Y:S07]  /*11c90*/  HMMA.16816.F32.BF16 R8, R80.reuse, R84, R8 ;  /* 0x000000545008723c */ /* 0x040fee0000041808 */
[--C-:B------:R-:W-:Y:S01]  /*11ca0*/  FFMA.FTZ R84, R202, c[0x0][0x2d0], -R102.reuse ;  /* 0x0000b400ca547a23 */ /* 0x100fe20000010866 */
[-C--:B------:R-:W-:Y:S03]  /*11cb0*/  HMMA.16816.F32.BF16 R12, R80, R86.reuse, R12 ;  /* 0x00000056500c723c */ /* 0x080fe6000004180c */
[----:B------:R2:W-:Y:S05]  /*11cc0*/  MUFU.EX2 R143, R84 ;  /* 0x00000054008f7308 */ /* 0x0005ea0000000800 */
[C---:B------:R-:W-:Y:S08]  /*11cd0*/  HMMA.16816.F32.BF16 R16, R76.reuse, R86, R16 ;  /* 0x000000564c10723c */ /* 0x040ff00000041810 */
[-C--:B------:R-:W-:Y:S08]  /*11ce0*/  HMMA.16816.F32.BF16 R20, R76, R88.reuse, R20 ;  /* 0x000000584c14723c */ /* 0x080ff00000041814 */
[C---:B------:R-:W-:Y:S04]  /*11cf0*/  HMMA.16816.F32.BF16 R24, R80.reuse, R88, R24 ;  /* 0x000000585018723c */ /* 0x040fe80000041818 */
[--C-:B--2---:R-:W-:Y:S04]  /*11d00*/  FFMA.FTZ R84, R201, c[0x0][0x2d0], -R102.reuse ;  /* 0x0000b400c9547a23 */ /* 0x104fe80000010866 */
[-C--:B------:R-:W-:Y:S01]  /*11d10*/  HMMA.16816.F32.BF16 R28, R80, R90.reuse, R28 ;  /* 0x0000005a501c723c */ /* 0x080fe2000004181c */
[----:B------:R2:W-:Y:S07]  /*11d20*/  MUFU.EX2 R142, R84 ;  /* 0x00000054008e7308 */ /* 0x0005ee0000000800 */
[C---:B------:R-:W-:Y:S08]  /*11d30*/  HMMA.16816.F32.BF16 R32, R76.reuse, R90, R32 ;  /* 0x0000005a4c20723c */ /* 0x040ff00000041820 */
[-C--:B-1----:R-:W-:Y:S08]  /*11d40*/  HMMA.16816.F32.BF16 R36, R76, R92.reuse, R36 ;  /* 0x0000005c4c24723c */ /* 0x082ff00000041824 */
[C---:B------:R-:W-:Y:S04]  /*11d50*/  HMMA.16816.F32.BF16 R40, R80.reuse, R92, R40 ;  /* 0x0000005c5028723c */ /* 0x040fe80000041828 */
[----:B--2---:R-:W-:Y:S01]  /*11d60*/  FFMA.FTZ R84, R126, c[0x0][0x2d0], -R102 ;  /* 0x0000b4007e547a23 */ /* 0x004fe20000010866 */
[----:B------:R-:W-:Y:S02]  /*11d70*/  MOV R126, R125 ;  /* 0x0000007d007e7202 */ /* 0x000fe40000000f00 */
[----:B------:R-:W-:Y:S01]  /*11d80*/  MOV R125, R124 ;  /* 0x0000007c007d7202 */ /* 0x000fe20000000f00 */
[-C--:B------:R-:W-:Y:S01]  /*11d90*/  HMMA.16816.F32.BF16 R44, R80, R94.reuse, R44 ;  /* 0x0000005e502c723c */ /* 0x080fe2000004182c */
[----:B------:R1:W2:Y:S03]  /*11da0*/  MUFU.EX2 R202, R84 ;  /* 0x0000005400ca7308 */ /* 0x0002a60000000800 */
[----:B------:R-:W-:Y:S02]  /*11db0*/  MOV R124, R123 ;  /* 0x0000007b007c7202 */ /* 0x000fe40000000f00 */
[----:B------:R-:W-:Y:S02]  /*11dc0*/  MOV R123, R122 ;  /* 0x0000007a007b7202 */ /* 0x000fe40000000f00 */
[C---:B------:R-:W-:Y:S04]  /*11dd0*/  HMMA.16816.F32.BF16 R48, R76.reuse, R94, R48 ;  /* 0x0000005e4c30723c */ /* 0x040fe80000041830 */
[----:B------:R-:W-:Y:S02]  /*11de0*/  MOV R122, R121 ;  /* 0x00000079007a7202 */ /* 0x000fe40000000f00 */
[----:B------:R-:W-:Y:S02]  /*11df0*/  MOV R121, R120 ;  /* 0x0000007800797202 */ /* 0x000fe40000000f00 */
[----:B------:R-:W-:Y:S04]  /*11e00*/  MOV R120, R119 ;  /* 0x0000007700787202 */ /* 0x000fe80000000f00 */
[----:B------:R-:W-:Y:S02]  /*11e10*/  MOV R119, R112 ;  /* 0x0000007000777202 */ /* 0x000fe40000000f00 */
[----:B------:R-:W-:Y:S02]  /*11e20*/  MOV R112, R104 ;  /* 0x0000006800707202 */ /* 0x000fe40000000f00 */
[----:B------:R-:W-:Y:S01]  /*11e30*/  MOV R104, R220 ;  /* 0x000000dc00687202 */ /* 0x000fe20000000f00 */
[--C-:B-1----:R-:W-:Y:S01]  /*11e40*/  FFMA.FTZ R84, R126, c[0x0][0x2d0], -R2.reuse ;  /* 0x0000b4007e547a23 */ /* 0x102fe20000010802 */
[----:B------:R-:W-:Y:S01]  /*11e50*/  MOV R126, R125 ;  /* 0x0000007d007e7202 */ /* 0x000fe20000000f00 */
[----:B------:R1:W5:Y:S01]  /*11e60*/  LDL.LU R220, [R1+0x60] ;  /* 0x0000600001dc7983 */ /* 0x0003620000300800 */
[----:B------:R-:W-:Y:S01]  /*11e70*/  MOV R125, R124 ;  /* 0x0000007c007d7202 */ /* 0x000fe20000000f00 */
[----:B------:R1:W-:Y:S01]  /*11e80*/  MUFU.EX2 R136, R84 ;  /* 0x0000005400887308 */ /* 0x0003e20000000800 */
[----:B------:R-:W-:Y:S01]  /*11e90*/  MOV R124, R123 ;  /* 0x0000007b007c7202 */ /* 0x000fe20000000f00 */
[--C-:B------:R-:W-:Y:S01]  /*11ea0*/  FFMA.FTZ R88, R126, c[0x0][0x2d0], -R2.reuse ;  /* 0x0000b4007e587a23 */ /* 0x100fe20000010802 */
[----:B------:R-:W-:Y:S02]  /*11eb0*/  MOV R126, R125 ;  /* 0x0000007d007e7202 */ /* 0x000fe40000000f00 */
[----:B------:R-:W-:Y:S02]  /*11ec0*/  MOV R125, R124 ;  /* 0x0000007c007d7202 */ /* 0x000fe40000000f00 */
[----:B------:R-:W-:Y:S02]  /*11ed0*/  MOV R123, R122 ;  /* 0x0000007a007b7202 */ /* 0x000fe40000000f00 */
[----:B------:R-:W-:Y:S01]  /*11ee0*/  MOV R122, R121 ;  /* 0x00000079007a7202 */ /* 0x000fe20000000f00 */
[----:B------:R2:W2:Y:S01]  /*11ef0*/  MUFU.EX2 R141, R88 ;  /* 0x00000058008d7308 */ /* 0x0004a20000000800 */
        /* <DEDUP_REMOVED lines=11> */
[----:B------:R-:W-:Y:S02]  /*11fb0*/  MOV R109, R221 ;  /* 0x000000dd006d7202 */ /* 0x000fe40000000f00 */
[----:B------:R1:W5:Y:S01]  /*11fc0*/  LDL.LU R221, [R1+0x5c] ;  /* 0x00005c0001dd7983 */ /* 0x0003620000300800 */
[--C-:B--2---:R-:W-:Y:S01]  /*11fd0*/  FFMA.FTZ R88, R126, c[0x0][0x2d0], -R2.reuse ;  /* 0x0000b4007e587a23 */ /* 0x104fe20000010802 */
        /* <DEDUP_REMOVED lines=11> */
[----:B------:R3:W5:Y:S01]  /*12090*/  LDL.LU R222, [R1+0x58] ;  /* 0x0000580001de7983 */ /* 0x0007620000300800 */
[----:B------:R-:W-:Y:S02]  /*120a0*/  MOV R119, R112 ;  /* 0x0000007000777202 */ /* 0x000fe40000000f00 */
[----:B------:R-:W-:Y:S02]  /*120b0*/  MOV R112, R223 ;  /* 0x000000df00707202 */ /* 0x000fe40000000f00 */
[----:B------:R3:W5:Y:S01]  /*120c0*/  LDL.LU R223, [R1+0x54] ;  /* 0x0000540001df7983 */ /* 0x0007620000300800 */
[----:B--2---:R-:W-:Y:S01]  /*120d0*/  FFMA.FTZ R88, R126, c[0x0][0x2d0], -R2 ;  /* 0x0000b4007e587a23 */ /* 0x004fe20000010802 */
[----:B------:R-:W-:Y:S01]  /*120e0*/  MOV R126, R125 ;  /* 0x0000007d007e7202 */ /* 0x000fe20000000f00 */
[-C--:B-1----:R-:W-:Y:S02]  /*120f0*/  HMMA.16816.F32.BF16 R52, R76, R84.reuse, R52 ;  /* 0x000000544c34723c */ /* 0x082fe40000041834 */
[----:B------:R1:W2:Y:S01]  /*12100*/  MUFU.EX2 R144, R88 ;  /* 0x0000005800907308 */ /* 0x0002a20000000800 */
[----:B------:R-:W-:Y:S02]  /*12110*/  MOV R125, R124 ;  /* 0x0000007c007d7202 */ /* 0x000fe40000000f00 */
[----:B------:R-:W-:Y:S02]  /*12120*/  MOV R124, R123 ;  /* 0x0000007b007c7202 */ /* 0x000fe40000000f00 */
[----:B------:R-:W-:Y:S01]  /*12130*/  MOV R123, R122 ;  /* 0x0000007a007b7202 */ /* 0x000fe20000000f00 */
[C---:B------:R-:W-:Y:S04]  /*12140*/  HMMA.16816.F32.BF16 R56, R80.reuse, R84, R56 ;  /* 0x000000545038723c */ /* 0x040fe80000041838 */
[----:B------:R-:W-:Y:S02]  /*12150*/  MOV R122, R121 ;  /* 0x00000079007a7202 */ /* 0x000fe40000000f00 */
[----:B------:R-:W-:Y:S02]  /*12160*/  MOV R121, R120 ;  /* 0x0000007800797202 */ /* 0x000fe40000000f00 */
[-C--:B------:R-:W-:Y:S04]  /*12170*/  HMMA.16816.F32.BF16 R60, R80, R86.reuse, R60 ;  /* 0x00000056503c723c */ /* 0x080fe8000004183c */
[----:B------:R-:W-:Y:S02]  /*12180*/  MOV R120, R119 ;  /* 0x0000007700787202 */ /* 0x000fe40000000f00 */
[----:B------:R-:W-:Y:S02]  /*12190*/  MOV R119, R118 ;  /* 0x0000007600777202 */ /* 0x000fe40000000f00 */
[----:B------:R-:W-:Y:S04]  /*121a0*/  HMMA.16816.F32.BF16 R64, R76, R86, R64 ;  /* 0x000000564c40723c */ /* 0x000fe80000041840 */
[--C-:B-1----:R-:W-:Y:S01]  /*121b0*/  FFMA.FTZ R88, R126, c[0x0][0x2d0], -R100.reuse ;  /* 0x0000b4007e587a23 */ /* 0x102fe20000010864 */
[----:B------:R-:W-:Y:S02]  /*121c0*/  MOV R126, R125 ;  /* 0x0000007d007e7202 */ /* 0x000fe40000000f00 */
[----:B------:R-:W-:Y:S01]  /*121d0*/  MOV R125, R124 ;  /* 0x0000007c007d7202 */ /* 0x000fe20000000f00 */
[----:B------:R1:W-:Y:S01]  /*121e0*/  MUFU.EX2 R147, R88 ;  /* 0x0000005800937308 */ /* 0x0003e20000000800 */
[----:B------:R-:W-:Y:S03]  /*121f0*/  MOV R124, R123 ;  /* 0x0000007b007c7202 */ /* 0x000fe60000000f00 */
[----:B------:R-:W-:Y:S02]  /*12200*/  MOV R123, R122 ;  /* 0x0000007a007b7202 */ /* 0x000fe40000000f00 */
[----:B------:R-:W-:Y:S02]  /*12210*/  MOV R122, R121 ;  /* 0x00000079007a7202 */ /* 0x000fe40000000f00 */
[----:B------:R-:W-:Y:S02]  /*12220*/  MOV R121, R120 ;  /* 0x0000007800797202 */ /* 0x000fe40000000f00 */
[----:B------:R-:W-:Y:S02]  /*12230*/  F2FP.BF16.PACK_AB R76, R226, R228 ;  /* 0x000000e4e24c723e */ /* 0x000fe400000010ff */
[----:B---3--:R-:W-:Y:S02]  /*12240*/  F2FP.BF16.PACK_AB R78, R206, R207 ;  /* 0x000000cfce4e723e */ /* 0x008fe400000010ff */
[----:B------:R-:W-:Y:S02]  /*12250*/  F2FP.BF16.PACK_AB R77, R205, R139 ;  /* 0x0000008bcd4d723e */ /* 0x000fe400000010ff */
[----:B----4-:R-:W-:Y:S02]  /*12260*/  F2FP.BF16.PACK_AB R79, R203, R204 ;  /* 0x000000cccb4f723e */ /* 0x010fe400000010ff */
[----:B------:R-:W-:Y:S02]  /*12270*/  MOV R118, R117 ;  /* 0x0000007500767202 */ /* 0x000fe40000000f00 */
[----:B------:R-:W-:Y:S02]  /*12280*/  MOV R117, R224 ;  /* 0x000000e000757202 */ /* 0x000fe40000000f00 */
[----:B------:R-:W-:Y:S01]  /*12290*/  MOV R120, R119 ;  /* 0x0000007700787202 */ /* 0x000fe20000000f00 */
[----:B------:R3:W5:Y:S01]  /*122a0*/  LDL.LU R224, [R1+0x50] ;  /* 0x0000500001e07983 */ /* 0x0007620000300800 */
[--C-:B-1----:R-:W-:Y:S01]  /*122b0*/  FFMA.FTZ R88, R126, c[0x0][0x2d0], -R100.reuse ;  /* 0x0000b4007e587a23 */ /* 0x102fe20000010864 */
[----:B------:R-:W-:Y:S02]  /*122c0*/  MOV R126, R125 ;  /* 0x0000007d007e7202 */ /* 0x000fe40000000f00 */
        /* <DEDUP_REMOVED lines=8> */
[----:B------:R4:W-:Y:S01]  /*12350*/  MUFU.EX2 R199, R92 ;  /* 0x0000005c00c77308 */ /* 0x0009e20000000800 */
[----:B------:R-:W-:Y:S02]  /*12360*/  MOV R122, R121 ;  /* 0x00000079007a7202 */ /* 0x000fe40000000f00 */
[----:B------:R-:W-:Y:S02]  /*12370*/  MOV R119, R117 ;  /* 0x0000007500777202 */ /* 0x000fe40000000f00 */
[----:B------:R-:W-:Y:S02]  /*12380*/  MOV R123, R122 ;  /* 0x0000007a007b7202 */ /* 0x000fe40000000f00 */
[----:B------:R-:W-:Y:S02]  /*12390*/  MOV R117, R218 ;  /* 0x000000da00757202 */ /* 0x000fe40000000f00 */
[----:B------:R-:W-:Y:S01]  /*123a0*/  F2FP.BF16.PACK_AB R82, R202, R142 ;  /* 0x0000008eca52723e */ /* 0x000fe200000010ff */
[----:B------:R3:W5:Y:S01]  /*123b0*/  LDL.LU R218, [R1+0x4c] ;  /* 0x00004c0001da7983 */ /* 0x0007620000300800 */
[----:B------:R-:W-:Y:S02]  /*123c0*/  F2FP.BF16.PACK_AB R81, R141, R136 ;  /* 0x000000888d51723e */ /* 0x000fe400000010ff */
[----:B--2---:R-:W-:Y:S01]  /*123d0*/  F2FP.BF16.PACK_AB R83, R144, R140 ;  /* 0x0000008c9053723e */ /* 0x004fe200000010ff */
[----:B-1----:R-:W1:Y:S01]  /*123e0*/  LDSM.16.MT88.4 R88, [R209+0x1100] ;  /* 0x00110000d158783b */ /* 0x002e620000004200 */
[----:B------:R-:W-:Y:S02]  /*123f0*/  MOV R121, R120 ;  /* 0x0000007800797202 */ /* 0x000fe40000000f00 */
[----:B------:R-:W-:Y:S02]  /*12400*/  MOV R120, R119 ;  /* 0x0000007700787202 */ /* 0x000fe40000000f00 */
[----:B------:R-:W-:Y:S02]  /*12410*/  MOV R119, R117 ;  /* 0x0000007500777202 */ /* 0x000fe40000000f00 */
[----:B------:R-:W-:Y:S02]  /*12420*/  MOV R117, R116 ;  /* 0x0000007400757202 */ /* 0x000fe40000000f00 */
[----:B------:R-:W-:Y:S01]  /*12430*/  MOV R116, R114 ;  /* 0x0000007200747202 */ /* 0x000fe20000000f00 */
[----:B----4-:R-:W-:Y:S01]  /*12440*/  FFMA.FTZ R92, R126, c[0x0][0x2d0], -R100 ;  /* 0x0000b4007e5c7a23 */ /* 0x010fe20000010864 */
[----:B------:R-:W-:Y:S02]  /*12450*/  MOV R126, R125 ;  /* 0x0000007d007e7202 */ /* 0x000fe40000000f00 */
[----:B------:R-:W-:Y:S01]  /*12460*/  MOV R125, R124 ;  /* 0x0000007c007d7202 */ /* 0x000fe20000000f00 */
[----:B------:R2:W-:Y:S01]  /*12470*/  MUFU.EX2 R200, R92 ;  /* 0x0000005c00c87308 */ /* 0x0005e20000000800 */
[----:B------:R-:W-:Y:S01]  /*12480*/  MOV R124, R123 ;  /* 0x0000007b007c7202 */ /* 0x000fe20000000f00 */
[--C-:B------:R-:W-:Y:S01]  /*12490*/  FFMA.FTZ R84, R126, c[0x0][0x2d0], -R101.reuse ;  /* 0x0000b4007e547a23 */ /* 0x100fe20000010865 */
[----:B------:R-:W-:Y:S01]  /*124a0*/  MOV R114, R219 ;  /* 0x000000db00727202 */ /* 0x000fe20000000f00 */
[--C-:B------:R-:W-:Y:S01]  /*124b0*/  FFMA.FTZ R80, R125, c[0x0][0x2d0], -R101.reuse ;  /* 0x0000b4007d507a23 */ /* 0x100fe20000010865 */
[----:B------:R3:W5:Y:S01]  /*124c0*/  LDL.LU R219, [R1+0x48] ;  /* 0x0000480001db7983 */ /* 0x0007620000300800 */
[----:B------:R-:W-:Y:S02]  /*124d0*/  MOV R122, R121 ;  /* 0x00000079007a7202 */ /* 0x000fe40000000f00 */
[----:B------:R-:W-:Y:S02]  /*124e0*/  MOV R121, R120 ;  /* 0x0000007800797202 */ /* 0x000fe40000000f00 */
[----:B------:R4:W-:Y:S01]  /*124f0*/  MUFU.EX2 R198, R80 ;  /* 0x0000005000c67308 */ /* 0x0009e20000000800 */
[----:B------:R-:W-:Y:S02]  /*12500*/  MOV R123, R122 ;  /* 0x0000007a007b7202 */ /* 0x000fe40000000f00 */
[----:B------:R-:W-:Y:S02]  /*12510*/  MOV R120, R119 ;  /* 0x0000007700787202 */ /* 0x000fe40000000f00 */
[----:B------:R-:W-:Y:S02]  /*12520*/  MOV R119, R117 ;  /* 0x0000007500777202 */ /* 0x000fe40000000f00 */
[----:B------:R-:W-:Y:S02]  /*12530*/  MOV R117, R116 ;  /* 0x0000007400757202 */ /* 0x000fe40000000f00 */
[----:B------:R-:W-:Y:S01]  /*12540*/  MOV R116, R115 ;  /* 0x0000007300747202 */ /* 0x000fe20000000f00 */
[----:B------:R3:W-:Y:S01]  /*12550*/  MUFU.EX2 R146, R84 ;  /* 0x0000005400927308 */ /* 0x0007e20000000800 */
[----:B------:R-:W-:Y:S02]  /*12560*/  MOV R115, R170 ;  /* 0x000000aa00737202 */ /* 0x000fe40000000f00 */
[----:B------:R-:W-:Y:S01]  /*12570*/  MOV R170, R208 ;  /* 0x000000d000aa7202 */ /* 0x000fe20000000f00 */
[--C-:B--2---:R-:W-:Y:S01]  /*12580*/  FFMA.FTZ R92, R123, c[0x0][0x2d0], -R101.reuse ;  /* 0x0000b4007b5c7a23 */ /* 0x104fe20000010865 */
[----:B------:R2:W5:Y:S01]  /*12590*/  LDL.LU R208, [R1+0x44] ;  /* 0x0000440001d07983 */ /* 0x0005620000300800 */
[-C--:B-1----:R-:W-:Y:S03]  /*125a0*/  HMMA.16816.F32.BF16 R4, R76, R88.reuse, R4 ;  /* 0x000000584c04723c */ /* 0x082fe60000041804 */
[----:B------:R-:W-:Y:S01]  /*125b0*/  MOV R122, R120 ;  /* 0x00000078007a7202 */ /* 0x000fe20000000f00 */
[----:B------:R1:W-:Y:S01]  /*125c0*/  MUFU.EX2 R197, R92 ;  /* 0x0000005c00c57308 */ /* 0x0003e20000000800 */
[----:B------:R-:W-:Y:S02]  /*125d0*/  MOV R120, R119 ;  /* 0x0000007700787202 */ /* 0x000fe40000000f00 */
[----:B------:R-:W-:Y:S01]  /*125e0*/  MOV R119, R115 ;  /* 0x0000007300777202 */ /* 0x000fe20000000f00 */
[--C-:B----4-:R-:W-:Y:S01]  /*125f0*/  FFMA.FTZ R80, R124, c[0x0][0x2d0], -R101.reuse ;  /* 0x0000b4007c507a23 */ /* 0x110fe20000010865 */
[----:B------:R-:W-:Y:S03]  /*12600*/  MOV R115, R111 ;  /* 0x0000006f00737202 */ /* 0x000fe60000000f00 */
[----:B------:R-:W-:Y:S02]  /*12610*/  MOV R111, R105 ;  /* 0x00000069006f7202 */ /* 0x000fe40000000f00 */
[----:B------:R4:W-:Y:S01]  /*12620*/  MUFU.EX2 R196, R80 ;  /* 0x0000005000c47308 */ /* 0x0009e20000000800 */
[----:B------:R-:W-:Y:S02]  /*12630*/  MOV R105, R215 ;  /* 0x000000d700697202 */ /* 0x000fe40000000f00 */
[----:B------:R2:W5:Y:S04]  /*12640*/  LDL.LU R215, [R1+0x40] ;  /* 0x0000400001d77983 */ /* 0x0005680000300800 */
[----:B---3--:R-:W3:Y:S08]  /*12650*/  LDSM.16.MT88.4 R84, [R212+0x1100] ;  /* 0x00110000d454783b */ /* 0x008ef00000004200 */
[----:B-1----:R-:W1:Y:S01]  /*12660*/  LDSM.16.MT88.4 R92, [R210+0x1100] ;  /* 0x00110000d25c783b */ /* 0x002e620000004200 */
[----:B----4-:R-:W-:Y:S07]  /*12670*/  F2FP.BF16.PACK_AB R80, R143, R138 ;  /* 0x0000008a8f50723e */ /* 0x010fee00000010ff */
[C---:B------:R-:W-:Y:S07]  /*12680*/  HMMA.16816.F32.BF16 R8, R80.reuse, R88, R8 ;  /* 0x000000585008723c */ /* 0x040fee0000041808 */
[--C-:B------:R-:W-:Y:S01]  /*12690*/  FFMA.FTZ R88, R122, c[0x0][0x2d0], -R102.reuse ;  /* 0x0000b4007a587a23 */ /* 0x100fe20000010866 */
[-C--:B------:R-:W-:Y:S03]  /*126a0*/  HMMA.16816.F32.BF16 R12, R80, R90.reuse, R12 ;  /* 0x0000005a500c723c */ /* 0x080fe6000004180c */
[----:B------:R4:W-:Y:S05]  /*126b0*/  MUFU.EX2 R145, R88 ;  /* 0x0000005800917308 */ /* 0x0009ea0000000800 */
[C---:B------:R-:W-:Y:S08]  /*126c0*/  HMMA.16816.F32.BF16 R16, R76.reuse, R90, R16 ;  /* 0x0000005a4c10723c */ /* 0x040ff00000041810 */
[-C--:B---3--:R-:W-:Y:S08]  /*126d0*/  HMMA.16816.F32.BF16 R20, R76, R84.reuse, R20 ;  /* 0x000000544c14723c */ /* 0x088ff00000041814 */
[C---:B------:R-:W-:Y:S04]  /*126e0*/  HMMA.16816.F32.BF16 R24, R80.reuse, R84, R24 ;  /* 0x000000545018723c */ /* 0x040fe80000041818 */
[----:B----4-:R-:W-:Y:S03]  /*126f0*/  FFMA.FTZ R88, R121, c[0x0][0x2d0], -R102 ;  /* 0x0000b40079587a23 */ /* 0x010fe60000010866 */
[----:B------:R-:W-:Y:S01]  /*12700*/  FFMA.FTZ R84, R118, c[0x0][0x2d0], -R2 ;  /* 0x0000b40076547a23 */ /* 0x000fe20000010802 */
[-C--:B------:R-:W-:Y:S01]  /*12710*/  HMMA.16816.F32.BF16 R28, R80, R86.reuse, R28 ;  /* 0x00000056501c723c */ /* 0x080fe2000004181c */
[----:B------:R3:W-:Y:S07]  /*12720*/  MUFU.EX2 R194, R88 ;  /* 0x0000005800c27308 */ /* 0x0007ee0000000800 */
[C---:B------:R-:W-:Y:S03]  /*12730*/  HMMA.16816.F32.BF16 R32, R76.reuse, R86, R32 ;  /* 0x000000564c20723c */ /* 0x040fe60000041820 */
[----:B------:R4:W-:Y:S05]  /*12740*/  MUFU.EX2 R155, R84 ;  /* 0x00000054009b7308 */ /* 0x0009ea0000000800 */
[-C--:B-1----:R-:W-:Y:S08]  /*12750*/  HMMA.16816.F32.BF16 R36, R76, R92.reuse, R36 ;  /* 0x0000005c4c24723c */ /* 0x082ff00000041824 */
[C---:B------:R-:W-:Y:S04]  /*12760*/  HMMA.16816.F32.BF16 R40, R80.reuse, R92, R40 ;  /* 0x0000005c5028723c */ /* 0x040fe80000041828 */
[----:B---3--:R-:W-:Y:S03]  /*12770*/  FFMA.FTZ R88, R120, c[0x0][0x2d0], -R102 ;  /* 0x0000b40078587a23 */ /* 0x008fe60000010866 */
[----:B------:R-:W-:Y:S01]  /*12780*/  FFMA.FTZ R92, R191, c[0x0][0x2d0], -R100 ;  /* 0x0000b400bf5c7a23 */ /* 0x000fe20000010864 */
[-C--:B------:R-:W-:Y:S01]  /*12790*/  HMMA.16816.F32.BF16 R44, R80, R94.reuse, R44 ;  /* 0x0000005e502c723c */ /* 0x080fe2000004182c */
[----:B------:R1:W-:Y:S03]  /*127a0*/  MUFU.EX2 R195, R88 ;  /* 0x0000005800c37308 */ /* 0x0003e60000000800 */
[----:B----4-:R-:W-:Y:S04]  /*127b0*/  FFMA.FTZ R84, R117, c[0x0][0x2d0], -R2 ;  /* 0x0000b40075547a23 */ /* 0x010fe80000010802 */
[C---:B------:R-:W-:Y:S03]  /*127c0*/  HMMA.16816.F32.BF16 R48, R76.reuse, R94, R48 ;  /* 0x0000005e4c30723c */ /* 0x040fe60000041830 */
[----:B------:R3:W-:Y:S10]  /*127d0*/  MUFU.EX2 R153, R84 ;  /* 0x0000005400997308 */ /* 0x0007f40000000800 */
[----:B------:R4:W-:Y:S01]  /*127e0*/  MUFU.EX2 R191, R92 ;  /* 0x0000005c00bf7308 */ /* 0x0009e20000000800 */
[----:B-1----:R-:W-:Y:S09]  /*127f0*/  FFMA.FTZ R88, R119, c[0x0][0x2d0], -R102 ;  /* 0x0000b40077587a23 */ /* 0x002ff20000010866 */
[----:B------:R1:W1:Y:S01]  /*12800*/  MUFU.EX2 R193, R88 ;  /* 0x0000005800c17308 */ /* 0x0002620000000800 */
[----:B---3--:R-:W-:Y:S02]  /*12810*/  FFMA.FTZ R84, R116, c[0x0][0x2d0], -R2 ;  /* 0x0000b40074547a23 */ /* 0x008fe40000010802 */
[----:B------:R-:W-:Y:S07]  /*12820*/  LDSM.16.MT88.4 R116, [R209+0x2900] ;  /* 0x00290000d174783b */ /* 0x000fee0000004200 */
[----:B------:R3:W-:Y:S01]  /*12830*/  MUFU.EX2 R154, R84 ;  /* 0x00000054009a7308 */ /* 0x0007e20000000800 */
[----:B----4-:R-:W-:Y:S09]  /*12840*/  FFMA.FTZ R92, R114, c[0x0][0x2d0], -R100 ;  /* 0x0000b400725c7a23 */ /* 0x010ff20000010864 */
[----:B------:R-:W-:Y:S01]  /*12850*/  MUFU.EX2 R192, R92 ;  /* 0x0000005c00c07308 */ /* 0x000fe20000000800 */
[----:B-1----:R-:W1:Y:S01]  /*12860*/  LDSM.16.MT88.4 R88, [R211+0x1100] ;  /* 0x00110000d358783b */ /* 0x002e620000004200 */
[----:B---3--:R-:W-:Y:S08]  /*12870*/  FFMA.FTZ R84, R115, c[0x0][0x2d0], -R2 ;  /* 0x0000b40073547a23 */ /* 0x008ff00000010802 */
[----:B------:R3:W4:Y:S02]  /*12880*/  MUFU.EX2 R152, R84 ;  /* 0x0000005400987308 */ /* 0x0007240000000800 */
[--C-:B---3--:R-:W-:Y:S01]  /*12890*/  FFMA.FTZ R84, R113, c[0x0][0x2d0], -R100.reuse ;  /* 0x0000b40071547a23 */ /* 0x108fe20000010864 */
[----:B------:R-:W-:Y:S01]  /*128a0*/  MOV R113, R112 ;  /* 0x0000007000717202 */ /* 0x000fe20000000f00 */
[-C--:B-1----:R-:W-:Y:S03]  /*128b0*/  HMMA.16816.F32.BF16 R52, R76, R88.reuse, R52 ;  /* 0x000000584c34723c */ /* 0x082fe60000041834 */
[----:B------:R-:W-:Y:S02]  /*128c0*/  MOV R112, R109 ;  /* 0x0000006d00707202 */ /* 0x000fe40000000f00 */
[----:B------:R-:W-:Y:S02]  /*128d0*/  MOV R109, R108 ;  /* 0x0000006c006d7202 */ /* 0x000fe40000000f00 */
[----:B------:R-:W-:Y:S01]  /*128e0*/  MOV R108, R171 ;  /* 0x000000ab006c7202 */ /* 0x000fe20000000f00 */
[C---:B------:R-:W-:Y:S04]  /*128f0*/  HMMA.16816.F32.BF16 R56, R80.reuse, R88, R56 ;  /* 0x000000585038723c */ /* 0x040fe80000041838 */
[----:B------:R-:W-:Y:S02]  /*12900*/  MOV R171, R170 ;  /* 0x000000aa00ab7202 */ /* 0x000fe40000000f00 */
[----:B------:R-:W-:Y:S01]  /*12910*/  MOV R170, R189 ;  /* 0x000000bd00aa7202 */ /* 0x000fe20000000f00 */
[----:B------:R-:W-:Y:S01]  /*12920*/  FFMA.FTZ R88, R111, c[0x0][0x2d0], -R100 ;  /* 0x0000b4006f587a23 */ /* 0x000fe20000010864 */
[-C--:B------:R-:W-:Y:S01]  /*12930*/  HMMA.16816.F32.BF16 R60, R80, R90.reuse, R60 ;  /* 0x0000005a503c723c */ /* 0x080fe2000004183c */
[----:B------:R1:W-:Y:S03]  /*12940*/  MUFU.EX2 R189, R84 ;  /* 0x0000005400bd7308 */ /* 0x0003e60000000800 */
[----:B------:R-:W-:Y:S02]  /*12950*/  MOV R111, R107 ;  /* 0x0000006b006f7202 */ /* 0x000fe40000000f00 */
[----:B------:R-:W-:Y:S01]  /*12960*/  MOV R107, R190 ;  /* 0x000000be006b7202 */ /* 0x000fe20000000f00 */
[--C-:B------:R-:W-:Y:S01]  /*12970*/  FFMA.FTZ R80, R113, c[0x0][0x2d0], -R101.reuse ;  /* 0x0000b40071507a23 */ /* 0x100fe20000010865 */
[----:B------:R-:W-:Y:S03]  /*12980*/  HMMA.16816.F32.BF16 R64, R76, R90, R64 ;  /* 0x0000005a4c40723c */ /* 0x000fe60000041840 */
[----:B------:R3:W-:Y:S01]  /*12990*/  MUFU.EX2 R159, R80 ;  /* 0x00000050009f7308 */ /* 0x0007e20000000800 */
[----:B------:R-:W-:Y:S01]  /*129a0*/  F2FP.BF16.PACK_AB R82, R193, R195 ;  /* 0x000000c3c152723e */ /* 0x000fe200000010ff */
[--C-:B------:R-:W-:Y:S01]  /*129b0*/  FFMA.FTZ R92, R111, c[0x0][0x2d0], -R101.reuse ;  /* 0x0000b4006f5c7a23 */ /* 0x100fe20000010865 */
[----:B------:R-:W-:Y:S02]  /*129c0*/  F2FP.BF16.PACK_AB R81, R153, R155 ;  /* 0x0000009b9951723e */ /* 0x000fe400000010ff */
[----:B------:R-:W-:Y:S04]  /*129d0*/  F2FP.BF16.PACK_AB R76, R201, R147 ;  /* 0x00000093c94c723e */ /* 0x000fe800000010ff */
[----:B------:R-:W-:Y:S01]  /*129e0*/  F2FP.BF16.PACK_AB R78, R200, R199 ;  /* 0x000000c7c84e723e */ /* 0x000fe200000010ff */
[----:B------:R2:W-:Y:S01]  /*129f0*/  MUFU.EX2 R190, R88 ;  /* 0x0000005800be7308 */ /* 0x0005e20000000800 */
[----:B------:R-:W-:Y:S02]  /*12a00*/  F2FP.BF16.PACK_AB R77, R198, R146 ;  /* 0x00000092c64d723e */ /* 0x000fe400000010ff */
[----:B------:R-:W-:Y:S01]  /*12a10*/  F2FP.BF16.PACK_AB R79, R197, R196 ;  /* 0x000000c4c54f723e */ /* 0x000fe200000010ff */
[----:B-1----:R-:W1:Y:S01]  /*12a20*/  LDSM.16.MT88.4 R84, [R209+0x1900] ;  /* 0x00190000d154783b */ /* 0x002e620000004200 */
[----:B----4-:R-:W-:Y:S05]  /*12a30*/  F2FP.BF16.PACK_AB R83, R152, R154 ;  /* 0x0000009a9853723e */ /* 0x010fea00000010ff */
[----:B------:R4:W-:Y:S01]  /*12a40*/  MUFU.EX2 R184, R92 ;  /* 0x0000005c00b87308 */ /* 0x0009e20000000800 */
[--C-:B---3--:R-:W-:Y:S09]  /*12a50*/  FFMA.FTZ R80, R112, c[0x0][0x2d0], -R101.reuse ;  /* 0x0000b40070507a23 */ /* 0x108ff20000010865 */
[----:B------:R3:W-:Y:S01]  /*12a60*/  MUFU.EX2 R158, R80 ;  /* 0x00000050009e7308 */ /* 0x0007e20000000800 */
[----:B--2---:R-:W2:Y:S08]  /*12a70*/  LDSM.16.MT88.4 R88, [R212+0x1900] ;  /* 0x00190000d458783b */ /* 0x004eb00000004200 */
[----:B----4-:R-:W4:Y:S01]  /*12a80*/  LDSM.16.MT88.4 R92, [R210+0x1900] ;  /* 0x00190000d25c783b */ /* 0x010f220000004200 */
[-C--:B-1----:R-:W-:Y:S03]  /*12a90*/  HMMA.16816.F32.BF16 R4, R76, R84.reuse, R4 ;  /* 0x000000544c04723c */ /* 0x082fe60000041804 */
[----:B---3--:R-:W-:Y:S07]  /*12aa0*/  F2FP.BF16.PACK_AB R80, R194, R145 ;  /* 0x00000091c250723e */ /* 0x008fee00000010ff */
[C---:B------:R-:W-:Y:S07]  /*12ab0*/  HMMA.16816.F32.BF16 R8, R80.reuse, R84, R8 ;  /* 0x000000545008723c */ /* 0x040fee0000041808 */
[--C-:B------:R-:W-:Y:S01]  /*12ac0*/  FFMA.FTZ R84, R110, c[0x0][0x2d0], -R101.reuse ;  /* 0x0000b4006e547a23 */ /* 0x100fe20000010865 */
[-C--:B------:R-:W-:Y:S03]  /*12ad0*/  HMMA.16816.F32.BF16 R12, R80, R86.reuse, R12 ;  /* 0x00000056500c723c */ /* 0x080fe6000004180c */
[----:B------:R1:W-:Y:S05]  /*12ae0*/  MUFU.EX2 R183, R84 ;  /* 0x0000005400b77308 */ /* 0x0003ea0000000800 */
[C---:B------:R-:W-:Y:S08]  /*12af0*/  HMMA.16816.F32.BF16 R16, R76.reuse, R86, R16 ;  /* 0x000000564c10723c */ /* 0x040ff00000041810 */
[-C--:B--2---:R-:W-:Y:S08]  /*12b00*/  HMMA.16816.F32.BF16 R20, R76, R88.reuse, R20 ;  /* 0x000000584c14723c */ /* 0x084ff00000041814 */
[C---:B------:R-:W-:Y:S04]  /*12b10*/  HMMA.16816.F32.BF16 R24, R80.reuse, R88, R24 ;  /* 0x000000585018723c */ /* 0x040fe80000041818 */
[--C-:B-1----:R-:W-:Y:S01]  /*12b20*/  FFMA.FTZ R84, R109, c[0x0][0x2d0], -R102.reuse ;  /* 0x0000b4006d547a23 */ /* 0x102fe20000010866 */
[----:B------:R-:W-:Y:S02]  /*12b30*/  MOV R109, R104 ;  /* 0x00000068006d7202 */ /* 0x000fe40000000f00 */
[--C-:B------:R-:W-:Y:S01]  /*12b40*/  FFMA.FTZ R88, R178, c[0x0][0x2d0], -R102.reuse ;  /* 0x0000b400b2587a23 */ /* 0x100fe20000010866 */
[-C--:B------:R-:W-:Y:S01]  /*12b50*/  HMMA.16816.F32.BF16 R28, R80, R90.reuse, R28 ;  /* 0x0000005a501c723c */ /* 0x080fe2000004181c */
[----:B------:R1:W-:Y:S03]  /*12b60*/  MUFU.EX2 R157, R84 ;  /* 0x00000054009d7308 */ /* 0x0003e60000000800 */
[----:B------:R-:W-:Y:S02]  /*12b70*/  MOV R104, R168 ;  /* 0x000000a800687202 */ /* 0x000fe40000000f00 */
[----:B------:R-:W-:Y:S02]  /*12b80*/  MOV R168, R174 ;  /* 0x000000ae00a87202 */ /* 0x000fe40000000f00 */
[C---:B------:R-:W-:Y:S03]  /*12b90*/  HMMA.16816.F32.BF16 R32, R76.reuse, R90, R32 ;  /* 0x0000005a4c20723c */ /* 0x040fe60000041820 */
[----:B------:R2:W-:Y:S05]  /*12ba0*/  MUFU.EX2 R178, R88 ;  /* 0x0000005800b27308 */ /* 0x0005ea0000000800 */
[-C--:B----4-:R-:W-:Y:S08]  /*12bb0*/  HMMA.16816.F32.BF16 R36, R76, R92.reuse, R36 ;  /* 0x0000005c4c24723c */ /* 0x090ff00000041824 */
[C---:B------:R-:W-:Y:S04]  /*12bc0*/  HMMA.16816.F32.BF16 R40, R80.reuse, R92, R40 ;  /* 0x0000005c5028723c */ /* 0x040fe80000041828 */
[----:B-1----:R-:W-:Y:S01]  /*12bd0*/  FFMA.FTZ R84, R108, c[0x0][0x2d0], -R102 ;  /* 0x0000b4006c547a23 */ /* 0x002fe20000010866 */
[----:B------:R-:W-:Y:S02]  /*12be0*/  MOV R108, R105 ;  /* 0x00000069006c7202 */ /* 0x000fe40000000f00 */
[----:B------:R-:W-:Y:S01]  /*12bf0*/  MOV R105, R170 ;  /* 0x000000aa00697202 */ /* 0x000fe20000000f00 */
[-C--:B------:R-:W-:Y:S01]  /*12c00*/  HMMA.16816.F32.BF16 R44, R80, R94.reuse, R44 ;  /* 0x0000005e502c723c */ /* 0x080fe2000004182c */
[----:B------:R1:W-:Y:S03]  /*12c10*/  MUFU.EX2 R156, R84 ;  /* 0x00000054009c7308 */ /* 0x0003e60000000800 */
[----:B--2---:R-:W-:Y:S01]  /*12c20*/  FFMA.FTZ R88, R99, c[0x0][0x2d0], -R2 ;  /* 0x0000b40063587a23 */ /* 0x004fe20000010802 */
[----:B------:R-:W-:Y:S01]  /*12c30*/  MOV R170, R175 ;  /* 0x000000af00aa7202 */ /* 0x000fe20000000f00 */
[----:B------:R-:W-:Y:S01]  /*12c40*/  FFMA.FTZ R92, R171, c[0x0][0x2d0], -R100 ;  /* 0x0000b400ab5c7a23 */ /* 0x000fe20000010864 */
[----:B------:R-:W-:Y:S01]  /*12c50*/  MOV R171, R177 ;  /* 0x000000b100ab7202 */ /* 0x000fe20000000f00 */
[C---:B------:R-:W-:Y:S03]  /*12c60*/  HMMA.16816.F32.BF16 R48, R76.reuse, R94, R48 ;  /* 0x0000005e4c30723c */ /* 0x040fe60000041830 */
[----:B------:R2:W-:Y:S10]  /*12c70*/  MUFU.EX2 R99, R88 ;  /* 0x0000005800637308 */ /* 0x0005f40000000800 */
[----:B------:R3:W-:Y:S01]  /*12c80*/  MUFU.EX2 R177, R92 ;  /* 0x0000005c00b17308 */ /* 0x0007e20000000800 */
[----:B-1----:R-:W-:Y:S01]  /*12c90*/  FFMA.FTZ R84, R176, c[0x0][0x2d0], -R102 ;  /* 0x0000b400b0547a23 */ /* 0x002fe20000010866 */
[----:B------:R-:W-:Y:S08]  /*12ca0*/  MOV R176, R180 ;  /* 0x000000b400b07202 */ /* 0x000ff00000000f00 */
[----:B------:R1:W-:Y:S01]  /*12cb0*/  MUFU.EX2 R180, R84 ;  /* 0x0000005400b47308 */ /* 0x0003e20000000800 */
[----:B--2---:R-:W-:Y:S01]  /*12cc0*/  FFMA.FTZ R88, R107, c[0x0][0x2d0], -R2 ;  /* 0x0000b4006b587a23 */ /* 0x004fe20000010802 */
[----:B------:R-:W-:Y:S08]  /*12cd0*/  MOV R107, R97 ;  /* 0x00000061006b7202 */ /* 0x000ff00000000f00 */
[----:B------:R2:W-:Y:S01]  /*12ce0*/  MUFU.EX2 R97, R88 ;  /* 0x0000005800617308 */ /* 0x0005e20000000800 */
[----:B---3--:R-:W-:Y:S09]  /*12cf0*/  FFMA.FTZ R92, R176, c[0x0][0x2d0], -R100 ;  /* 0x0000b400b05c7a23 */ /* 0x008ff20000010864 */
[----:B------:R3:W4:Y:S01]  /*12d00*/  MUFU.EX2 R175, R92 ;  /* 0x0000005c00af7308 */ /* 0x0007220000000800 */
[----:B-1----:R-:W1:Y:S01]  /*12d10*/  LDSM.16.MT88.4 R84, [R211+0x1900] ;  /* 0x00190000d354783b */ /* 0x002e620000004200 */
[--C-:B--2---:R-:W-:Y:S08]  /*12d20*/  FFMA.FTZ R88, R98, c[0x0][0x2d0], -R2.reuse ;  /* 0x0000b40062587a23 */ /* 0x104ff00000010802 */
[----:B------:R2:W-:Y:S01]  /*12d30*/  MUFU.EX2 R98, R88 ;  /* 0x0000005800627308 */ /* 0x0005e20000000800 */
[--C-:B---3--:R-:W-:Y:S01]  /*12d40*/  FFMA.FTZ R92, R171, c[0x0][0x2d0], -R101.reuse ;  /* 0x0000b400ab5c7a23 */ /* 0x108fe20000010865 */
[----:B----4-:R-:W-:Y:S08]  /*12d50*/  F2FP.BF16.PACK_AB R164, R175, R177 ;  /* 0x000000b1afa4723e */ /* 0x010ff000000010ff */
[----:B------:R3:W-:Y:S01]  /*12d60*/  MUFU.EX2 R171, R92 ;  /* 0x0000005c00ab7308 */ /* 0x0007e20000000800 */
[----:B--2---:R-:W-:Y:S01]  /*12d70*/  FFMA.FTZ R88, R96, c[0x0][0x2d0], -R2 ;  /* 0x0000b40060587a23 */ /* 0x004fe20000010802 */
[-C--:B-1----:R-:W-:Y:S08]  /*12d80*/  HMMA.16816.F32.BF16 R52, R76, R84.reuse, R52 ;  /* 0x000000544c34723c */ /* 0x082ff00000041834 */
[----:B------:R1:W2:Y:S01]  /*12d90*/  MUFU.EX2 R96, R88 ;  /* 0x0000005800607308 */ /* 0x0002a20000000800 */
[C---:B------:R-:W-:Y:S01]  /*12da0*/  HMMA.16816.F32.BF16 R56, R80.reuse, R84, R56 ;  /* 0x000000545038723c */ /* 0x040fe20000041838 */
[----:B---3--:R-:W-:Y:S06]  /*12db0*/  LDSM.16.MT88.4 R92, [R210+0x2100] ;  /* 0x00210000d25c783b */ /* 0x008fec0000004200 */
[--C-:B------:R-:W-:Y:S01]  /*12dc0*/  FFMA.FTZ R84, R173, c[0x0][0x2d0], -R100.reuse ;  /* 0x0000b400ad547a23 */ /* 0x100fe20000010864 */
[-C--:B------:R-:W-:Y:S03]  /*12dd0*/  HMMA.16816.F32.BF16 R60, R80, R86.reuse, R60 ;  /* 0x00000056503c723c */ /* 0x080fe6000004183c */
[----:B------:R3:W-:Y:S04]  /*12de0*/  MUFU.EX2 R176, R84 ;  /* 0x0000005400b07308 */ /* 0x0007e80000000800 */
[----:B------:R-:W-:Y:S01]  /*12df0*/  FFMA.FTZ R80, R172, c[0x0][0x2d0], -R100 ;  /* 0x0000b400ac507a23 */ /* 0x000fe20000010864 */
[----:B------:R-:W-:Y:S01]  /*12e00*/  HMMA.16816.F32.BF16 R64, R76, R86, R64 ;  /* 0x000000564c40723c */ /* 0x000fe20000041840 */
[----:B-1----:R-:W1:Y:S03]  /*12e10*/  LDSM.16.MT88.4 R88, [R209+0x2100] ;  /* 0x00210000d158783b */ /* 0x002e660000004200 */
[----:B------:R-:W-:Y:S01]  /*12e20*/  F2FP.BF16.PACK_AB R82, R178, R180 ;  /* 0x000000b4b252723e */ /* 0x000fe200000010ff */
[----:B------:R4:W4:Y:S01]  /*12e30*/  MUFU.EX2 R174, R80 ;  /* 0x0000005000ae7308 */ /* 0x0009220000000800 */
[----:B------:R-:W-:Y:S02]  /*12e40*/  F2FP.BF16.PACK_AB R81, R97, R99 ;  /* 0x000000636151723e */ /* 0x000fe400000010ff */
[----:B------:R-:W-:Y:S04]  /*12e50*/  F2FP.BF16.PACK_AB R76, R191, R189 ;  /* 0x000000bdbf4c723e */ /* 0x000fe800000010ff */
[----:B------:R-:W-:Y:S02]  /*12e60*/  F2FP.BF16.PACK_AB R78, R190, R192 ;  /* 0x000000c0be4e723e */ /* 0x000fe400000010ff */
[----:B------:R-:W-:Y:S02]  /*12e70*/  F2FP.BF16.PACK_AB R77, R158, R159 ;  /* 0x0000009f9e4d723e */ /* 0x000fe400000010ff */
[----:B------:R-:W-:Y:S02]  /*12e80*/  F2FP.BF16.PACK_AB R79, R183, R184 ;  /* 0x000000b8b74f723e */ /* 0x000fe400000010ff */
[----:B--2---:R-:W-:Y:S01]  /*12e90*/  F2FP.BF16.PACK_AB R83, R96, R98 ;  /* 0x000000626053723e */ /* 0x004fe200000010ff */
[----:B---3--:R-:W2:Y:S01]  /*12ea0*/  LDSM.16.MT88.4 R84, [R212+0x2100] ;  /* 0x00210000d454783b */ /* 0x008ea20000004200 */
[--C-:B----4-:R-:W-:Y:S01]  /*12eb0*/  FFMA.FTZ R80, R109, c[0x0][0x2d0], -R101.reuse ;  /* 0x0000b4006d507a23 */ /* 0x110fe20000010865 */
[----:B------:R-:W-:Y:S06]  /*12ec0*/  MOV R109, R106 ;  /* 0x0000006a006d7202 */ /* 0x000fec0000000f00 */
[----:B------:R-:W3:Y:S01]  /*12ed0*/  LDL.LU R106, [R1+0x8] ;  /* 0x00000800016a7983 */ /* 0x000ee20000300800 */
[----:B------:R4:W2:Y:S01]  /*12ee0*/  MUFU.EX2 R173, R80 ;  /* 0x0000005000ad7308 */ /* 0x0008a20000000800 */
[----:B------:R-:W-:Y:S01]  /*12ef0*/  F2FP.BF16.PACK_AB R166, R174, R176 ;  /* 0x000000b0aea6723e */ /* 0x000fe200000010ff */
[-C--:B-1----:R-:W-:Y:S03]  /*12f00*/  HMMA.16816.F32.BF16 R4, R76, R88.reuse, R4 ;  /* 0x000000584c04723c */ /* 0x082fe60000041804 */
[----:B----4-:R-:W-:Y:S02]  /*12f10*/  F2FP.BF16.PACK_AB R80, R156, R157 ;  /* 0x0000009d9c50723e */ /* 0x010fe400000010ff */
[----:B--2---:R-:W-:Y:S05]  /*12f20*/  F2FP.BF16.PACK_AB R165, R171, R173 ;  /* 0x000000adaba5723e */ /* 0x004fea00000010ff */
[C---:B------:R-:W-:Y:S07]  /*12f30*/  HMMA.16816.F32.BF16 R8, R80.reuse, R88, R8 ;  /* 0x000000585008723c */ /* 0x040fee0000041808 */
[--C-:B------:R-:W-:Y:S01]  /*12f40*/  FFMA.FTZ R88, R105, c[0x0][0x2d0], -R101.reuse ;  /* 0x0000b40069587a23 */ /* 0x100fe20000010865 */
[-C--:B------:R-:W-:Y:S01]  /*12f50*/  HMMA.16816.F32.BF16 R12, R80, R90.reuse, R12 ;  /* 0x0000005a500c723c */ /* 0x080fe2000004180c */
[----:B------:R-:W2:Y:S02]  /*12f60*/  LDL.LU R105, [R1+0xc] ;  /* 0x00000c0001697983 */ /* 0x000ea40000300800 */
[----:B------:R1:W-:Y:S05]  /*12f70*/  MUFU.EX2 R172, R88 ;  /* 0x0000005800ac7308 */ /* 0x0003ea0000000800 */
[C---:B------:R-:W-:Y:S08]  /*12f80*/  HMMA.16816.F32.BF16 R16, R76.reuse, R90, R16 ;  /* 0x0000005a4c10723c */ /* 0x040ff00000041810 */
[-C--:B------:R-:W-:Y:S08]  /*12f90*/  HMMA.16816.F32.BF16 R20, R76, R84.reuse, R20 ;  /* 0x000000544c14723c */ /* 0x080ff00000041814 */
[C---:B------:R-:W-:Y:S04]  /*12fa0*/  HMMA.16816.F32.BF16 R24, R80.reuse, R84, R24 ;  /* 0x000000545018723c */ /* 0x040fe80000041818 */
[----:B-1----:R-:W-:Y:S03]  /*12fb0*/  FFMA.FTZ R88, R170, c[0x0][0x2d0], -R101 ;  /* 0x0000b400aa587a23 */ /* 0x002fe60000010865 */
[--C-:B------:R-:W-:Y:S01]  /*12fc0*/  FFMA.FTZ R84, R104, c[0x0][0x2d0], -R102.reuse ;  /* 0x0000b40068547a23 */ /* 0x100fe20000010866 */
[-C--:B------:R-:W-:Y:S01]  /*12fd0*/  HMMA.16816.F32.BF16 R28, R80, R86.reuse, R28 ;  /* 0x00000056501c723c */ /* 0x080fe2000004181c */
[----:B------:R-:W4:Y:S01]  /*12fe0*/  LDL.LU R104, [R1+0x10] ;  /* 0x0000100001687983 */ /* 0x000f220000300800 */
[----:B------:R1:W1:Y:S06]  /*12ff0*/  MUFU.EX2 R170, R88 ;  /* 0x0000005800aa7308 */ /* 0x00026c0000000800 */
[C---:B------:R-:W-:Y:S01]  /*13000*/  HMMA.16816.F32.BF16 R32, R76.reuse, R86, R32 ;  /* 0x000000564c20723c */ /* 0x040fe20000041820 */
[----:B------:R-:W4:Y:S03]  /*13010*/  LDL.LU R87, [R1+0x14] ;  /* 0x0000140001577983 */ /* 0x000f260000300800 */
[----:B------:R1:W-:Y:S04]  /*13020*/  MUFU.EX2 R101, R84 ;  /* 0x0000005400657308 */ /* 0x0003e80000000800 */
[-C--:B------:R-:W-:Y:S08]  /*13030*/  HMMA.16816.F32.BF16 R36, R76, R92.reuse, R36 ;  /* 0x0000005c4c24723c */ /* 0x080ff00000041824 */
[C---:B------:R-:W-:Y:S04]  /*13040*/  HMMA.16816.F32.BF16 R40, R80.reuse, R92, R40 ;  /* 0x0000005c5028723c */ /* 0x040fe80000041828 */
[--C-:B-1----:R-:W-:Y:S01]  /*13050*/  FFMA.FTZ R88, R168, c[0x0][0x2d0], -R102.reuse ;  /* 0x0000b400a8587a23 */ /* 0x102fe20000010866 */
[----:B------:R-:W-:Y:S03]  /*13060*/  F2FP.BF16.PACK_AB R167, R170, R172 ;  /* 0x000000acaaa7723e */ /* 0x000fe600000010ff */
[----:B------:R1:W-:Y:S01]  /*13070*/  MUFU.EX2 R168, R88 ;  /* 0x0000005800a87308 */ /* 0x0003e20000000800 */
[-C--:B------:R-:W-:Y:S03]  /*13080*/  HMMA.16816.F32.BF16 R44, R80, R94.reuse, R44 ;  /* 0x0000005e502c723c */ /* 0x080fe6000004182c */
[--C-:B------:R-:W-:Y:S05]  /*13090*/  FFMA.FTZ R84, R109, c[0x0][0x2d0], -R102.reuse ;  /* 0x0000b4006d547a23 */ /* 0x100fea0000010866 */
[C---:B------:R-:W-:Y:S01]  /*130a0*/  HMMA.16816.F32.BF16 R48, R76.reuse, R94, R48 ;  /* 0x0000005e4c30723c */ /* 0x040fe20000041830 */
[----:B------:R1:W1:Y:S03]  /*130b0*/  MUFU.EX2 R100, R84 ;  /* 0x0000005400647308 */ /* 0x0002660000000800 */
[----:B-1----:R-:W-:Y:S01]  /*130c0*/  FFMA.FTZ R88, R169, c[0x0][0x2d0], -R102 ;  /* 0x0000b400a9587a23 */ /* 0x002fe20000010866 */
[----:B------:R-:W-:Y:S06]  /*130d0*/  MOV R102, R3 ;  /* 0x0000000300667202 */ /* 0x000fec0000000f00 */
[----:B------:R1:W1:Y:S01]  /*130e0*/  MUFU.EX2 R169, R88 ;  /* 0x0000005800a97308 */ /* 0x0002620000000800 */
[--C-:B------:R-:W-:Y:S01]  /*130f0*/  FFMA.FTZ R84, R108, c[0x0][0x2d0], -R2.reuse ;  /* 0x0000b4006c547a23 */ /* 0x100fe20000010802 */
[----:B------:R-:W-:Y:S08]  /*13100*/  F2FP.BF16.PACK_AB R162, R100, R101 ;  /* 0x0000006564a2723e */ /* 0x000ff000000010ff */
[----:B------:R1:W-:Y:S02]  /*13110*/  MUFU.EX2 R85, R84 ;  /* 0x0000005400557308 */ /* 0x0003e40000000800 */
[----:B-1----:R-:W1:Y:S01]  /*13120*/  LDSM.16.MT88.4 R88, [R211+0x2100] ;  /* 0x00210000d358783b */ /* 0x002e620000004200 */
[----:B------:R-:W-:Y:S01]  /*13130*/  F2FP.BF16.PACK_AB R160, R169, R168 ;  /* 0x000000a8a9a0723e */ /* 0x000fe200000010ff */
[--C-:B------:R-:W-:Y:S02]  /*13140*/  FFMA.FTZ R84, R107, c[0x0][0x2d0], -R2.reuse ;  /* 0x0000b4006b547a23 */ /* 0x100fe40000010802 */
[----:B------:R-:W-:Y:S04]  /*13150*/  FFMA.FTZ R2, R75, c[0x0][0x2d0], -R2 ;  /* 0x0000b4004b027a23 */ /* 0x000fe80000010802 */
[----:B------:R-:W1:Y:S10]  /*13160*/  MUFU.EX2 R86, R84 ;  /* 0x0000005400567308 */ /* 0x000e740000000800 */
[----:B------:R-:W-:Y:S10]  /*13170*/  MUFU.EX2 R84, R74 ;  /* 0x0000004a00547308 */ /* 0x000ff40000000800 */
[----:B------:R-:W1:Y:S02]  /*13180*/  MUFU.EX2 R74, R2 ;  /* 0x00000002004a7308 */ /* 0x000e640000000800 */
[----:B-1----:R-:W-:Y:S01]  /*13190*/  F2FP.BF16.PACK_AB R161, R86, R85 ;  /* 0x0000005556a1723e */ /* 0x002fe200000010ff */
[-C--:B------:R-:W-:Y:S08]  /*131a0*/  HMMA.16816.F32.BF16 R52, R76, R88.reuse, R52 ;  /* 0x000000584c34723c */ /* 0x080ff00000041834 */
[C---:B------:R-:W-:Y:S08]  /*131b0*/  HMMA.16816.F32.BF16 R56, R80.reuse, R88, R56 ;  /* 0x000000585038723c */ /* 0x040ff00000041838 */
[-C--:B------:R-:W-:Y:S04]  /*131c0*/  HMMA.16816.F32.BF16 R60, R80, R90.reuse, R60 ;  /* 0x0000005a503c723c */ /* 0x080fe8000004183c */
[----:B------:R-:W-:Y:S04]  /*131d0*/  F2FP.BF16.PACK_AB R163, R74, R84 ;  /* 0x000000544aa3723e */ /* 0x000fe800000010ff */
[----:B------:R-:W-:Y:S04]  /*131e0*/  HMMA.16816.F32.BF16 R64, R76, R90, R64 ;  /* 0x0000005a4c40723c */ /* 0x000fe80000041840 */
[----:B---3--:R-:W-:Y:S02]  /*131f0*/  FFMA.FTZ R73, R73, R106, R246 ;  /* 0x0000006a49497223 */ /* 0x008fe400000100f6 */
[----:B--2---:R-:W-:Y:S02]  /*13200*/  FFMA.FTZ R69, R69, R105, R244 ;  /* 0x0000006945457223 */ /* 0x004fe400000100f4 */
[----:B----4-:R-:W-:Y:S02]  /*13210*/  FFMA.FTZ R2, R68, R104, R241 ;  /* 0x0000006844027223 */ /* 0x010fe400000100f1 */
[-C--:B------:R-:W-:Y:S05]  /*13220*/  HMMA.16816.F32.BF16 R104, R164, R116.reuse, R4 ;  /* 0x00000074a468723c */ /* 0x080fea0000041804 */
[----:B------:R-:W-:Y:S02]  /*13230*/  FADD.FTZ R2, R242, R2 ;  /* 0x00000002f2027221 */ /* 0x000fe40000010000 */
[----:B------:R-:W-:Y:S01]  /*13240*/  FFMA.FTZ R0, R0, R87, R186 ;  /* 0x0000005700007223 */ /* 0x000fe200000100ba */
        /* <DEDUP_REMOVED lines=31> */
[----:B------:R-:W1:Y:S01]  /*13440*/  LDSM.16.MT88.4 R4, [R211+0x2900] ;  /* 0x00290000d304783b */ /* 0x000e620000004200 */
        /* <DEDUP_REMOVED lines=71> */
[----:B------:R-:W-:Y:S01]  /*138c0*/  FADD.FTZ R2, R101, R0 ;  /* 0x0000000065027221 */ /* 0x000fe20000010000 */
[----:B------:R-:W-:Y:S01]  /*138d0*/  MOV R101, R70 ;  /* 0x0000004600657202 */ /* 0x000fe20000000f00 */
[----:B------:R-:W-:Y:S02]  /*138e0*/  FADD.FTZ R0, R84, R4 ;  /* 0x0000000454007221 */ /* 0x000fe40000010000 */
[----:B------:R-:W-:Y:S02]  /*138f0*/  FADD.FTZ R4, R170, R5 ;  /* 0x00000005aa047221 */ /* 0x000fe40000010000 */
[----:B------:R-:W-:Y:S01]  /*13900*/  FADD.FTZ R2, R100, R2 ;  /* 0x0000000264027221 */ /* 0x000fe20000010000 */
[----:B------:R-:W-:Y:S01]  /*13910*/  MOV R100, R71 ;  /* 0x0000004700647202 */ /* 0x000fe20000000f00 */
[----:B------:R-:W-:Y:S01]  /*13920*/  FADD.FTZ R0, R74, R0 ;  /* 0x000000004a007221 */ /* 0x000fe20000010000 */
[----:B------:R-:W-:Y:S04]  /*13930*/  STL [R1+0xc], R4 ;  /* 0x00000c0401007387 */ /* 0x000fe80000100800 */
[----:B------:R1:W-:Y:S04]  /*13940*/  STL [R1+0x10], R2 ;  /* 0x0000100201007387 */ /* 0x0003e80000100800 */
[----:B------:R2:W-:Y:S01]  /*13950*/  STL [R1+0x14], R0 ;  /* 0x0000140001007387 */ /* 0x0005e20000100800 */
[----:B-1----:R-:W-:Y:S01]  /*13960*/  MOV R2, R72 ;  /* 0x0000004800027202 */ /* 0x002fe20000000f00 */
[----:B------:R-:W-:-:S05]  /*13970*/  @P0 BRA `(.L_x_186) ;  /* 0xffffb2b000000947 */ /* 0x000fca000383ffff */
.L_x_185:
[----:B------:R-:W-:-:S13]  /*13980*/  ISETP.GE.AND P0, PT, R225, UR8, PT ;  /* 0x00000008e1007c0c */ /* 0x000fda000bf06270 */
[----:B------:R-:W-:Y:S05]  /*13990*/  @!P0 BRA `(.L_x_187) ;  /* 0x0000677000008947 */ /* 0x000fea0003800000 */
[----:B-1----:R-:W3:Y:S01]  /*139a0*/  LDL.LU.64 R6, [R1+0x30] ;  /* 0x0000300001067983 */ /* 0x002ee20000300a00 */
[----:B------:R-:W-:Y:S01]  /*139b0*/  MOV R103, R3 ;  /* 0x0000000300677202 */ /* 0x000fe20000000f00 */
[----:B------:R-:W-:Y:S01]  /*139c0*/  UMOV UR14, 0x60 ;  /* 0x00000060000e7882 */ /* 0x000fe20000000000 */
[----:B------:R-:W-:Y:S01]  /*139d0*/  IMAD.MOV.U32 R101, RZ, RZ, R71 ;  /* 0x000000ffff657224 */ /* 0x000fe200078e0047 */
[----:B------:R-:W4:Y:S01]  /*139e0*/  LDL.LU.64 R4, [R1+0x38] ;  /* 0x0000380001047983 */ /* 0x000f220000300a00 */
[----:B------:R-:W-:Y:S01]  /*139f0*/  ULDC.64 UR4, c[0x0][0x208] ;  /* 0x0000820000047ab9 */ /* 0x000fe20000000a00 */
[----:B------:R-:W-:Y:S01]  /*13a00*/  IMAD.MOV.U32 R100, RZ, RZ, R72 ;  /* 0x000000ffff647224 */ /* 0x000fe200078e0048 */
[----:B------:R-:W-:Y:S01]  /*13a10*/  UIMAD.WIDE.U32 UR16, UR14, UR4, URZ ;  /* 0x000000040e1072a5 */ /* 0x000fe2000f8e003f */
[----:B------:R-:W-:Y:S01]  /*13a20*/  IMAD.MOV.U32 R102, RZ, RZ, R70 ;  /* 0x000000ffff667224 */ /* 0x000fe200078e0046 */
[----:B------:R-:W-:Y:S02]  /*13a30*/  UIMAD UR5, UR14, UR5, URZ ;  /* 0x000000050e0572a4 */ /* 0x000fe4000f8e023f */
[----:B------:R-:W-:-:S02]  /*13a40*/  ULDC.64 UR6, c[0x0][0x1e0] ;  /* 0x0000780000067ab9 */ /* 0x000fc40000000a00 */
[----:B------:R-:W-:Y:S02]  /*13a50*/  USHF.L.U64.HI UR7, UR6, 0x5, UR7 ;  /* 0x0000000506077899 */ /* 0x000fe40008010207 */
[----:B------:R-:W-:Y:S02]  /*13a60*/  USHF.L.U32 UR6, UR6, 0x5, URZ ;  /* 0x0000000506067899 */ /* 0x000fe4000800063f */
[----:B------:R-:W-:Y:S01]  /*13a70*/  UIADD3 UR5, UR17, UR5, URZ ;  /* 0x0000000511057290 */ /* 0x000fe2000fffe03f */
[----:B---3--:R-:W-:Y:S02]  /*13a80*/  MOV R3, R7 ;  /* 0x0000000700037202 */ /* 0x008fe40000000f00 */
[----:B----4-:R-:W-:-:S05]  /*13a90*/  MOV R2, R4 ;  /* 0x0000000400027202 */ /* 0x010fca0000000f00 */
[----:B------:R1:W-:Y:S04]  /*13aa0*/  STL.64 [R1], R2 ;  /* 0x0000000201007387 */ /* 0x0003e80000100a00 */
.L_x_204:
[----:B------:R-:W-:Y:S04]  /*13ab0*/  DEPBAR.LE SB0, 0x0 ;  /* 0x000080000000791a */ /* 0x000fe80000000000 */
[----:B------:R-:W-:Y:S01]  /*13ac0*/  BAR.SYNC.DEFER_BLOCKING 0x0 ;  /* 0x0000000000007b1d */ /* 0x000fe20000010000 */
[----:B-12---:R-:W-:Y:S01]  /*13ad0*/  SHF.R.S32.HI R2, RZ, 0x1f, R225 ;  /* 0x0000001fff027819 */ /* 0x006fe200000114e1 */
[C---:B--2---:R-:W-:Y:S01]  /*13ae0*/  IMAD R0, R225.reuse, UR5, RZ ;  /* 0x00000005e1007c24 */ /* 0x044fe2000f8e02ff */
[----:B------:R-:W-:Y:S03]  /*13af0*/  PLOP3.LUT P3, PT, PT, PT, UP2, 0x80, 0x0 ;  /* 0x000000000000781c */ /* 0x000fe60003f6f028 */
[----:B------:R-:W-:Y:S02]  /*13b00*/  IMAD R0, R2, UR16, R0 ;  /* 0x0000001002007c24 */ /* 0x000fe4000f8e0200 */
[----:B-----5:R-:W-:Y:S08]  /*13b10*/  LDSM.16.M88.4 R96, [R215+0x6100] ;  /* 0x00610000d760783b */ /* 0x020ff00000000200 */
[----:B------:R-:W2:Y:S06]  /*13b20*/  LDL.64 R196, [R1] ;  /* 0x0000000001c47983 */ /* 0x000eac0000100a00 */
[----:B------:R-:W1:Y:S08]  /*13b30*/  LDSM.16.M88.4 R16, [R208+0x3100] ;  /* 0x00310000d010783b */ /* 0x000e700000000200 */
[----:B------:R-:W3:Y:S08]  /*13b40*/  LDSM.16.M88.4 R92, [R215+0x8100] ;  /* 0x00810000d75c783b */ /* 0x000ef00000000200 */
[----:B------:R-:W4:Y:S08]  /*13b50*/  LDSM.16.M88.4 R32, [R208+0x3900] ;  /* 0x00390000d020783b */ /* 0x000f300000000200 */
[----:B------:R-:W1:Y:S08]  /*13b60*/  LDSM.16.M88.4 R48, [R208+0x4100] ;  /* 0x00410000d030783b */ /* 0x000e700000000200 */
[----:B------:R-:W1:Y:S08]  /*13b70*/  LDSM.16.M88.4 R64, [R208+0x4900] ;  /* 0x00490000d040783b */ /* 0x000e700000000200 */
[----:B------:R-:W1:Y:S08]  /*13b80*/  LDSM.16.M88.4 R80, [R208+0x5100] ;  /* 0x00510000d050783b */ /* 0x000e700000000200 */
[----:B------:R-:W1:Y:S08]  /*13b90*/  LDSM.16.M88.4 R168, [R208+0x5900] ;  /* 0x00590000d0a8783b */ /* 0x000e700000000200 */
[----:B------:R-:W-:Y:S08]  /*13ba0*/  LDSM.16.M88.4 R172, [R218+0x6100] ;  /* 0x00610000daac783b */ /* 0x000ff00000000200 */
[----:B------:R-:W1:Y:S08]  /*13bb0*/  LDSM.16.M88.4 R176, [R219] ;  /* 0x00000000dbb0783b */ /* 0x000e700000000200 */
[----:B------:R-:W2:Y:S08]  /*13bc0*/  LDSM.16.M88.4 R180, [R218+0x8100] ;  /* 0x00810000dab4783b */ /* 0x000eb00000000200 */
[----:B------:R-:W2:Y:S08]  /*13bd0*/  LDSM.16.M88.4 R184, [R224] ;  /* 0x00000000e0b8783b */ /* 0x000eb00000000200 */
[----:B------:R-:W2:Y:S08]  /*13be0*/  LDSM.16.M88.4 R188, [R223] ;  /* 0x00000000dfbc783b */ /* 0x000eb00000000200 */
[----:B------:R-:W2:Y:S08]  /*13bf0*/  LDSM.16.M88.4 R192, [R222] ;  /* 0x00000000dec0783b */ /* 0x000eb00000000200 */
[----:B------:R-:W2:Y:S06]  /*13c00*/  LDL.64 R250, [R1+0x28] ;  /* 0x0000280001fa7983 */ /* 0x000eac0000100a00 */
[----:B------:R-:W2:Y:S01]  /*13c10*/  LDL R226, [R1+0x1c] ;  /* 0x00001c0001e27983 */ /* 0x000ea20000100800 */
[-C--:B-1----:R-:W-:Y:S08]  /*13c20*/  HMMA.16816.F32.BF16 R4, R96, R16.reuse, RZ ;  /* 0x000000106004723c */ /* 0x082ff000000418ff */
[C---:B---3--:R-:W-:Y:S08]  /*13c30*/  HMMA.16816.F32.BF16 R8, R92.reuse, R16, RZ ;  /* 0x000000105c08723c */ /* 0x048ff000000418ff */
        /* <DEDUP_REMOVED lines=24> */
[C---:B--2---:R-:W-:Y:S07]  /*13dc0*/  HMMA.16816.F32.BF16 R8, R180.reuse, R176, R8 ;  /* 0x000000b0b408723c */ /* 0x044fee0000041808 */
[----:B------:R-:W-:Y:S01]  /*13dd0*/  IMAD.WIDE.U32 R176, R225, UR16, R196 ;  /* 0x00000010e1b07c25 */ /* 0x000fe2000f8e00c4 */
[-C--:B------:R-:W-:Y:S04]  /*13de0*/  HMMA.16816.F32.BF16 R12, R180, R178.reuse, R12 ;  /* 0x000000b2b40c723c */ /* 0x080fe8000004180c */
[----:B------:R-:W-:Y:S02]  /*13df0*/  IADD3 R0, R177, R0, RZ ;  /* 0x00000000b1007210 */ /* 0x000fe40007ffe0ff */
[C---:B------:R-:W-:Y:S02]  /*13e00*/  LEA R2, P0, R176.reuse, c[0x0][0x1f8], 0x1 ;  /* 0x00007e00b0027a11 */ /* 0x040fe400078008ff */
[C---:B------:R-:W-:Y:S04]  /*13e10*/  HMMA.16816.F32.BF16 R16, R172.reuse, R178, R16 ;  /* 0x000000b2ac10723c */ /* 0x040fe80000041810 */
[----:B------:R-:W-:Y:S02]  /*13e20*/  LEA.HI.X R3, R176, c[0x0][0x1fc], R0, 0x1, P0 ;  /* 0x00007f00b0037a11 */ /* 0x000fe400000f0c00 */
[----:B------:R-:W2:Y:S02]  /*13e30*/  LDSM.16.M88.4 R176, [R220] ;  /* 0x00000000dcb0783b */ /* 0x000ea40000000200 */
[-C--:B------:R-:W-:Y:S06]  /*13e40*/  HMMA.16816.F32.BF16 R20, R172, R184.reuse, R20 ;  /* 0x000000b8ac14723c */ /* 0x080fec0000041814 */
[----:B------:R-:W-:Y:S01]  /*13e50*/  @!PT LDS RZ, [RZ] ;  /* 0x00000000fffff984 */ /* 0x000fe20000000800 */
[----:B------:R-:W-:Y:S01]  /*13e60*/  @!PT LDS RZ, [RZ] ;  /* 0x00000000fffff984 */ /* 0x000fe20000000800 */
[----:B------:R-:W-:Y:S01]  /*13e70*/  @!PT LDS RZ, [RZ] ;  /* 0x00000000fffff984 */ /* 0x000fe20000000800 */
[----:B------:R3:W-:Y:S02]  /*13e80*/  LDGSTS.E.BYPASS.LTC128B.128 [R227+0x100], [R2.64], !P6 ;  /* 0x0010000002e37fae */ /* 0x0007e4000f101d4c */
[C---:B------:R-:W-:Y:S08]  /*13e90*/  HMMA.16816.F32.BF16 R24, R180.reuse, R184, R24 ;  /* 0x000000b8b418723c */ /* 0x040ff00000041818 */
[-C--:B------:R-:W-:Y:S08]  /*13ea0*/  HMMA.16816.F32.BF16 R28, R180, R186.reuse, R28 ;  /* 0x000000bab41c723c */ /* 0x080ff0000004181c */
[C---:B------:R-:W-:Y:S08]  /*13eb0*/  HMMA.16816.F32.BF16 R32, R172.reuse, R186, R32 ;  /* 0x000000baac20723c */ /* 0x040ff00000041820 */
[-C--:B------:R-:W-:Y:S08]  /*13ec0*/  HMMA.16816.F32.BF16 R36, R172, R188.reuse, R36 ;  /* 0x000000bcac24723c */ /* 0x080ff00000041824 */
[C---:B------:R-:W-:Y:S07]  /*13ed0*/  HMMA.16816.F32.BF16 R40, R180.reuse, R188, R40 ;  /* 0x000000bcb428723c */ /* 0x040fee0000041828 */
[----:B------:R-:W-:Y:S01]  /*13ee0*/  IADD3 R188, P1, R2, UR10, RZ ;  /* 0x0000000a02bc7c10 */ /* 0x000fe2000ff3e0ff */
[-C--:B------:R-:W-:Y:S04]  /*13ef0*/  HMMA.16816.F32.BF16 R44, R180, R190.reuse, R44 ;  /* 0x000000beb42c723c */ /* 0x080fe8000004182c */
[----:B------:R-:W-:Y:S02]  /*13f00*/  IADD3.X R189, R3, UR9, RZ, P1, !PT ;  /* 0x0000000903bd7c10 */ /* 0x000fe40008ffe4ff */
[----:B------:R-:W-:Y:S02]  /*13f10*/  IADD3 R186, P0, R188, UR10, RZ ;  /* 0x0000000abcba7c10 */ /* 0x000fe4000ff1e0ff */
[C---:B------:R-:W-:Y:S01]  /*13f20*/  HMMA.16816.F32.BF16 R48, R172.reuse, R190, R48 ;  /* 0x000000beac30723c */ /* 0x040fe20000041830 */
[----:B------:R4:W-:Y:S03]  /*13f30*/  LDGSTS.E.BYPASS.LTC128B.128 [R227+0x900], [R188.64], !P6 ;  /* 0x00900000bce37fae */ /* 0x0009e6000f101d4c */
[----:B------:R-:W-:Y:S02]  /*13f40*/  IADD3.X R187, R189, UR9, RZ, P0, !PT ;  /* 0x00000009bdbb7c10 */ /* 0x000fe400087fe4ff */
[----:B------:R-:W-:Y:S02]  /*13f50*/  IADD3 R184, P2, R186, UR10, RZ ;  /* 0x0000000abab87c10 */ /* 0x000fe4000ff5e0ff */
[-C--:B------:R-:W-:Y:S01]  /*13f60*/  HMMA.16816.F32.BF16 R52, R172, R192.reuse, R52 ;  /* 0x000000c0ac34723c */ /* 0x080fe20000041834 */
[----:B------:R1:W-:Y:S03]  /*13f70*/  LDGSTS.E.BYPASS.LTC128B.128 [R227+0x1100], [R186.64], !P6 ;  /* 0x01100000bae37fae */ /* 0x0003e6000f101d4c */
[----:B------:R-:W-:Y:S02]  /*13f80*/  IADD3.X R185, R187, UR9, RZ, P2, !PT ;  /* 0x00000009bbb97c10 */ /* 0x000fe400097fe4ff */
[----:B---3--:R-:W-:Y:S02]  /*13f90*/  IADD3 R2, P1, R184, UR10, RZ ;  /* 0x0000000ab8027c10 */ /* 0x008fe4000ff3e0ff */
[C---:B------:R-:W-:Y:S01]  /*13fa0*/  HMMA.16816.F32.BF16 R56, R180.reuse, R192, R56 ;  /* 0x000000c0b438723c */ /* 0x040fe20000041838 */
[----:B------:R3:W-:Y:S03]  /*13fb0*/  LDGSTS.E.BYPASS.LTC128B.128 [R227+0x1900], [R184.64], !P6 ;  /* 0x01900000b8e37fae */ /* 0x0007e6000f101d4c */
[----:B------:R-:W-:Y:S02]  /*13fc0*/  IADD3.X R3, R185, UR9, RZ, P1, !PT ;  /* 0x00000009b9037c10 */ /* 0x000fe40008ffe4ff */
[----:B------:R-:W-:Y:S02]  /*13fd0*/  IADD3 R190, P0, R2, UR10, RZ ;  /* 0x0000000a02be7c10 */ /* 0x000fe4000ff1e0ff */
[-C--:B------:R-:W-:Y:S01]  /*13fe0*/  HMMA.16816.F32.BF16 R60, R180, R194.reuse, R60 ;  /* 0x000000c2b43c723c */ /* 0x080fe2000004183c */
[----:B------:R2:W-:Y:S01]  /*13ff0*/  LDGSTS.E.BYPASS.LTC128B.128 [R227+0x2100], [R2.64], !P6 ;  /* 0x0210000002e37fae */ /* 0x0005e2000f101d4c */
[----:B------:R-:W-:Y:S02]  /*14000*/  PLOP3.LUT P1, PT, PT, PT, UP2, 0x80, 0x0 ;  /* 0x000000000000781c */ /* 0x000fe40003f2f028 */
[----:B------:R-:W-:Y:S02]  /*14010*/  IADD3.X R191, R3, UR9, RZ, P0, !PT ;  /* 0x0000000903bf7c10 */ /* 0x000fe400087fe4ff */
[C---:B------:R-:W-:Y:S02]  /*14020*/  ISETP.GT.AND P0, PT, R225.reuse, UR8, PT ;  /* 0x00000008e1007c0c */ /* 0x040fe4000bf04270 */
[C---:B------:R-:W-:Y:S01]  /*14030*/  HMMA.16816.F32.BF16 R64, R172.reuse, R194, R64 ;  /* 0x000000c2ac40723c */ /* 0x040fe20000041840 */
[----:B------:R4:W-:Y:S07]  /*14040*/  LDGSTS.E.BYPASS.LTC128B.128 [R227+0x2900], [R190.64], !P6 ;  /* 0x02900000bee37fae */ /* 0x0009ee000f101d4c */
[-C--:B-1----:R-:W-:Y:S01]  /*14050*/  HMMA.16816.F32.BF16 R68, R172, R168.reuse, R68 ;  /* 0x000000a8ac44723c */ /* 0x082fe20000041844 */
[----:B------:R-:W-:Y:S07]  /*14060*/  LDSM.16.M88.4 R192, [R216+0x8100] ;  /* 0x00810000d8c0783b */ /* 0x000fee0000000200 */
[C---:B------:R-:W-:Y:S01]  /*14070*/  HMMA.16816.F32.BF16 R72, R180.reuse, R168, R72 ;  /* 0x000000a8b448723c */ /* 0x040fe20000041848 */
[----:B------:R-:W0:Y:S03]  /*14080*/  LDGDEPBAR ;  /* 0x00000000000079af */ /* 0x000e260000000000 */
[----:B--2---:R-:W-:Y:S04]  /*14090*/  @P0 IADD3 R2, R225, -0x1, RZ ;  /* 0xffffffffe1020810 */ /* 0x004fe80007ffe0ff */
[-C--:B------:R-:W-:Y:S01]  /*140a0*/  HMMA.16816.F32.BF16 R76, R180, R170.reuse, R76 ;  /* 0x000000aab44c723c */ /* 0x080fe2000004184c */
[----:B---3--:R-:W-:Y:S03]  /*140b0*/  LDSM.16.M88.4 R184, [R216+0x6100] ;  /* 0x00610000d8b8783b */ /* 0x008fe60000000200 */
[----:B------:R-:W-:Y:S04]  /*140c0*/  @P0 SHF.R.S32.HI R0, RZ, 0x1f, R2 ;  /* 0x0000001fff000819 */ /* 0x000fe80000011402 */
[C---:B------:R-:W-:Y:S01]  /*140d0*/  HMMA.16816.F32.BF16 R80, R172.reuse, R170, R80 ;  /* 0x000000aaac50723c */ /* 0x040fe20000041850 */
[----:B----4-:R-:W1:Y:S03]  /*140e0*/  LDSM.16.M88.4 R188, [R214+0x3100] ;  /* 0x00310000d6bc783b */ /* 0x010e660000000200 */
[----:B------:R-:W-:Y:S04]  /*140f0*/  @P0 IMAD R0, R0, c[0x0][0x1e0], RZ ;  /* 0x0000780000000a24 */ /* 0x000fe800078e02ff */
[-C--:B------:R-:W-:Y:S01]  /*14100*/  HMMA.16816.F32.BF16 R84, R172, R176.reuse, R84 ;  /* 0x000000b0ac54723c */ /* 0x080fe20000041854 */
[----:B------:R-:W2:Y:S03]  /*14110*/  LDSM.16.M88.4 R196, [R214+0x3900] ;  /* 0x00390000d6c4783b */ /* 0x000ea60000000200 */
[C---:B------:R-:W-:Y:S02]  /*14120*/  @P0 IMAD R0, R2.reuse, c[0x0][0x1e4], R0 ;  /* 0x0000790002000a24 */ /* 0x040fe400078e0200 */
[----:B------:R-:W-:Y:S02]  /*14130*/  @P0 IMAD.WIDE.U32 R2, R2, c[0x0][0x1e0], RZ ;  /* 0x0000780002020a25 */ /* 0x000fe400078e00ff */
[C---:B------:R-:W-:Y:S01]  /*14140*/  HMMA.16816.F32.BF16 R88, R180.reuse, R176, R88 ;  /* 0x000000b0b458723c */ /* 0x040fe20000041858 */
[----:B------:R-:W3:Y:S03]  /*14150*/  LDSM.16.M88.4 R200, [R214+0x4100] ;  /* 0x00410000d6c8783b */ /* 0x000ee60000000200 */
[----:B------:R-:W-:Y:S04]  /*14160*/  @P0 IADD3 R0, R3, R0, RZ ;  /* 0x0000000003000210 */ /* 0x000fe80007ffe0ff */
[-C--:B------:R-:W-:Y:S01]  /*14170*/  HMMA.16816.F32.BF16 R92, R180, R178.reuse, R92 ;  /* 0x000000b2b45c723c */ /* 0x080fe2000004185c */
[----:B------:R-:W4:Y:S03]  /*14180*/  LDSM.16.M88.4 R168, [R214+0x4900] ;  /* 0x00490000d6a8783b */ /* 0x000f260000000200 */
[----:B------:R-:W-:Y:S04]  /*14190*/  @P0 IMAD R0, R0, 0x60, RZ ;  /* 0x0000006000000824 */ /* 0x000fe800078e02ff */
[----:B------:R-:W-:Y:S01]  /*141a0*/  HMMA.16816.F32.BF16 R96, R172, R178, R96 ;  /* 0x000000b2ac60723c */ /* 0x000fe20000041860 */
[----:B------:R-:W2:Y:S08]  /*141b0*/  LDSM.16.M88.4 R180, [R214+0x5100] ;  /* 0x00510000d6b4783b */ /* 0x000eb00000000200 */
[----:B------:R-:W3:Y:S01]  /*141c0*/  LDSM.16.M88.4 R204, [R214+0x5900] ;  /* 0x00590000d6cc783b */ /* 0x000ee20000000200 */
[-C--:B-1----:R-:W-:Y:S07]  /*141d0*/  HMMA.16816.F32.BF16 R4, R184, R188.reuse, R4 ;  /* 0x000000bcb804723c */ /* 0x082fee0000041804 */
[----:B------:R-:W-:Y:S01]  /*141e0*/  LDSM.16.M88.4 R172, [R217+0x6100] ;  /* 0x00610000d9ac783b */ /* 0x000fe20000000200 */
[C---:B------:R-:W-:Y:S07]  /*141f0*/  HMMA.16816.F32.BF16 R8, R192.reuse, R188, R8 ;  /* 0x000000bcc008723c */ /* 0x040fee0000041808 */
[----:B------:R-:W1:Y:S01]  /*14200*/  LDSM.16.M88.4 R176, [R213] ;  /* 0x00000000d5b0783b */ /* 0x000e620000000200 */
[-C--:B------:R-:W-:Y:S08]  /*14210*/  HMMA.16816.F32.BF16 R12, R192, R190.reuse, R12 ;  /* 0x000000bec00c723c */ /* 0x080ff0000004180c */
[C---:B------:R-:W-:Y:S01]  /*14220*/  HMMA.16816.F32.BF16 R16, R184.reuse, R190, R16 ;  /* 0x000000beb810723c */ /* 0x040fe20000041810 */
[----:B------:R-:W1:Y:S07]  /*14230*/  LDSM.16.M88.4 R188, [R217+0x8100] ;  /* 0x00810000d9bc783b */ /* 0x000e6e0000000200 */
[-C--:B--2---:R-:W-:Y:S08]  /*14240*/  HMMA.16816.F32.BF16 R20, R184, R196.reuse, R20 ;  /* 0x000000c4b814723c */ /* 0x084ff00000041814 */
        /* <DEDUP_REMOVED lines=19> */
[-C--:B-1----:R-:W-:Y:S08]  /*14380*/  HMMA.16816.F32.BF16 R4, R172, R176.reuse, R4 ;  /* 0x000000b0ac04723c */ /* 0x082ff00000041804 */
        /* <DEDUP_REMOVED lines=67> */
[----:B------:R2:W1:Y:S01]  /*147c0*/  MUFU.TANH R230, R30 ;  /* 0x0000001e00e67308 */ /* 0x0004620000002400 */
        /* <DEDUP_REMOVED lines=11> */
[----:B------:R-:W2:Y:S01]  /*14880*/  LDSM.16.M88.4 R4, [R213+0x2800] ;  /* 0x00280000d504783b */ /* 0x000ea20000000200 */
[----:B------:R-:W-:Y:S04]  /*14890*/  DEPBAR.LE SB0, 0x0 ;  /* 0x000080000000791a */ /* 0x000fe80000000000 */
[----:B------:R-:W-:Y:S02]  /*148a0*/  FMUL.FTZ R50, R50, c[0x0][0x320] ;  /* 0x0000c80032327a20 */ /* 0x000fe40000410000 */
[----:B------:R-:W-:Y:S01]  /*148b0*/  FMUL.FTZ R52, R52, c[0x0][0x320] ;  /* 0x0000c80034347a20 */ /* 0x000fe20000410000 */
[----:B------:R2:W2:Y:S01]  /*148c0*/  MUFU.TANH R194, R22 ;  /* 0x0000001600c27308 */ /* 0x0004a20000002400 */
[----:B------:R-:W-:Y:S01]  /*148d0*/  BAR.SYNC.DEFER_BLOCKING 0x0 ;  /* 0x0000000000007b1d */ /* 0x000fe20000010000 */
[-C--:B-1----:R-:W-:Y:S05]  /*148e0*/  HMMA.16816.F32.BF16 R68, R172, R8.reuse, R68 ;  /* 0x00000008ac44723c */ /* 0x082fea0000041844 */
[----:B------:R-:W-:Y:S02]  /*148f0*/  FMUL.FTZ R53, R53, c[0x0][0x320] ;  /* 0x0000c80035357a20 */ /* 0x000fe40000410000 */
[----:B------:R-:W-:Y:S01]  /*14900*/  FMUL.FTZ R54, R54, c[0x0][0x320] ;  /* 0x0000c80036367a20 */ /* 0x000fe20000410000 */
[----:B------:R1:W1:Y:S01]  /*14910*/  MUFU.TANH R186, R23 ;  /* 0x0000001700ba7308 */ /* 0x0002620000002400 */
[C---:B------:R-:W-:Y:S04]  /*14920*/  HMMA.16816.F32.BF16 R72, R188.reuse, R8, R72 ;  /* 0x00000008bc48723c */ /* 0x040fe80000041848 */
[----:B------:R-:W-:Y:S02]  /*14930*/  FMUL.FTZ R55, R55, c[0x0][0x320] ;  /* 0x0000c80037377a20 */ /* 0x000fe40000410000 */
[----:B------:R-:W-:Y:S02]  /*14940*/  FMUL.FTZ R56, R56, c[0x0][0x320] ;  /* 0x0000c80038387a20 */ /* 0x000fe40000410000 */
[-C--:B------:R-:W-:Y:S01]  /*14950*/  HMMA.16816.F32.BF16 R76, R188, R10.reuse, R76 ;  /* 0x0000000abc4c723c */ /* 0x080fe2000004184c */
[----:B------:R1:W1:Y:S03]  /*14960*/  MUFU.TANH R207, R24 ;  /* 0x0000001800cf7308 */ /* 0x0002660000002400 */
[----:B------:R-:W-:Y:S02]  /*14970*/  FMUL.FTZ R57, R57, c[0x0][0x320] ;  /* 0x0000c80039397a20 */ /* 0x000fe40000410000 */
[----:B------:R-:W-:Y:S02]  /*14980*/  FMUL.FTZ R59, R59, c[0x0][0x320] ;  /* 0x0000c8003b3b7a20 */ /* 0x000fe40000410000 */
[C---:B------:R-:W-:Y:S03]  /*14990*/  HMMA.16816.F32.BF16 R80, R172.reuse, R10, R80 ;  /* 0x0000000aac50723c */ /* 0x040fe60000041850 */
[----:B------:R1:W1:Y:S01]  /*149a0*/  MUFU.TANH R206, R25 ;  /* 0x0000001900ce7308 */ /* 0x0002620000002400 */
[----:B------:R-:W-:Y:S02]  /*149b0*/  FMUL.FTZ R60, R60, c[0x0][0x320] ;  /* 0x0000c8003c3c7a20 */ /* 0x000fe40000410000 */
[----:B------:R-:W-:Y:S02]  /*149c0*/  FMUL.FTZ R61, R61, c[0x0][0x320] ;  /* 0x0000c8003d3d7a20 */ /* 0x000fe40000410000 */
[-C--:B--2---:R-:W-:Y:S04]  /*149d0*/  HMMA.16816.F32.BF16 R84, R172, R4.reuse, R84 ;  /* 0x00000004ac54723c */ /* 0x084fe80000041854 */
        /* <DEDUP_REMOVED lines=8> */
[----:B------:R-:W-:Y:S01]  /*14a60*/  @P0 MOV R4, R250 ;  /* 0x000000fa00040202 */ /* 0x000fe20000000f00 */
[----:B------:R-:W-:Y:S02]  /*14a70*/  FMUL.FTZ R67, R67, c[0x0][0x320] ;  /* 0x0000c80043437a20 */ /* 0x000fe40000410000 */
[----:B------:R-:W-:Y:S01]  /*14a80*/  FMUL.FTZ R68, R68, c[0x0][0x320] ;  /* 0x0000c80044447a20 */ /* 0x000fe20000410000 */
[----:B------:R-:W-:Y:S01]  /*14a90*/  HMMA.16816.F32.BF16 R96, R172, R6, R96 ;  /* 0x00000006ac60723c */ /* 0x000fe20000041860 */
[----:B------:R2:W1:Y:S03]  /*14aa0*/  MUFU.TANH R12, R32 ;  /* 0x00000020000c7308 */ /* 0x0004660000002400 */
[----:B------:R-:W-:Y:S02]  /*14ab0*/  FMUL.FTZ R69, R69, c[0x0][0x320] ;  /* 0x0000c80045457a20 */ /* 0x000fe40000410000 */
[----:B------:R-:W-:Y:S02]  /*14ac0*/  FMUL.FTZ R70, R70, c[0x0][0x320] ;  /* 0x0000c80046467a20 */ /* 0x000fe40000410000 */
[----:B------:R-:W-:Y:S03]  /*14ad0*/  @P1 IMAD.HI.U32 R6, R226, c[0x0][0x2c8], RZ ;  /* 0x0000b200e2061a27 */ /* 0x000fe600078e00ff */
        /* <DEDUP_REMOVED lines=45> */
[----:B---3--:R-:W3:Y:S01]  /*14db0*/  LDL R14, [R1+0x18] ;  /* 0x00001800010e7983 */ /* 0x008ee20000100800 */
[----:B------:R-:W-:Y:S01]  /*14dc0*/  @P0 MOV R5, R15 ;  /* 0x0000000f00050202 */ /* 0x000fe20000000f00 */
[----:B------:R-:W-:Y:S02]  /*14dd0*/  FMUL.FTZ R62, R62, c[0x0][0x320] ;  /* 0x0000c8003e3e7a20 */ /* 0x000fe40000410000 */
[----:B------:R-:W-:Y:S02]  /*14de0*/  FMUL.FTZ R90, R90, c[0x0][0x320] ;  /* 0x0000c8005a5a7a20 */ /* 0x000fe40000410000 */
[----:B------:R2:W1:Y:S01]  /*14df0*/  MUFU.TANH R192, R41 ;  /* 0x0000002900c07308 */ /* 0x0004620000002400 */
[----:B------:R-:W-:Y:S04]  /*14e00*/  @P0 IMAD.WIDE.U32 R4, R2, 0x60, R4 ;  /* 0x0000006002040825 */ /* 0x000fe800078e0004 */
[----:B------:R-:W-:Y:S01]  /*14e10*/  FMUL.FTZ R94, R94, c[0x0][0x320] ;  /* 0x0000c8005e5e7a20 */ /* 0x000fe20000410000 */
[----:B------:R-:W-:Y:S01]  /*14e20*/  @P0 LEA R2, P2, R4, c[0x0][0x1c8], 0x1 ;  /* 0x0000720004020a11 */ /* 0x000fe200078408ff */
[----:B------:R-:W-:Y:S01]  /*14e30*/  FMUL.FTZ R95, R95, c[0x0][0x320] ;  /* 0x0000c8005f5f7a20 */ /* 0x000fe20000410000 */
[----:B------:R-:W-:Y:S02]  /*14e40*/  @P0 IADD3 R0, R5, R0, RZ ;  /* 0x0000000005000210 */ /* 0x000fe40007ffe0ff */
[----:B------:R2:W1:Y:S01]  /*14e50*/  MUFU.TANH R200, R42 ;  /* 0x0000002a00c87308 */ /* 0x0004620000002400 */
[----:B------:R-:W-:Y:S02]  /*14e60*/  @P0 IADD3 R10, P4, R2, UR6, RZ ;  /* 0x00000006020a0c10 */ /* 0x000fe4000ff9e0ff */
[----:B------:R-:W-:Y:S01]  /*14e70*/  @P0 LEA.HI.X R3, R4, c[0x0][0x1cc], R0, 0x1, P2 ;  /* 0x0000730004030a11 */ /* 0x000fe200010f0c00 */
[----:B------:R-:W-:Y:S01]  /*14e80*/  IMAD R0, R225, -0x60, RZ ;  /* 0xffffffa0e1007824 */ /* 0x000fe200078e02ff */
[----:B------:R-:W-:Y:S02]  /*14e90*/  @P0 IADD3 R8, P1, R10, UR6, RZ ;  /* 0x000000060a080c10 */ /* 0x000fe4000ff3e0ff */
[----:B------:R-:W-:Y:S01]  /*14ea0*/  @P0 IADD3.X R11, R3, UR7, RZ, P4, !PT ;  /* 0x00000007030b0c10 */ /* 0x000fe2000a7fe4ff */
[----:B------:R-:W-:Y:S01]  /*14eb0*/  @!PT LDS RZ, [RZ] ;  /* 0x00000000fffff984 */ /* 0x000fe20000000800 */
[----:B------:R-:W-:Y:S01]  /*14ec0*/  @!PT LDS RZ, [RZ] ;  /* 0x00000000fffff984 */ /* 0x000fe20000000800 */
[----:B------:R-:W-:Y:S01]  /*14ed0*/  @!PT LDS RZ, [RZ] ;  /* 0x00000000fffff984 */ /* 0x000fe20000000800 */
[----:B------:R1:W-:Y:S01]  /*14ee0*/  @P0 LDGSTS.E.BYPASS.LTC128B.128 [R227+0x3100], [R2.64], !P6 ;  /* 0x0310000002e30fae */ /* 0x0003e2000f101d4c */
[----:B------:R-:W-:Y:S01]  /*14ef0*/  MOV R5, R226 ;  /* 0x000000e200057202 */ /* 0x000fe20000000f00 */
[----:B------:R2:W1:Y:S01]  /*14f00*/  MUFU.TANH R199, R43 ;  /* 0x0000002b00c77308 */ /* 0x0004620000002400 */
[----:B------:R-:W-:Y:S02]  /*14f10*/  @P0 IADD3.X R9, R11, UR7, RZ, P1, !PT ;  /* 0x000000070b090c10 */ /* 0x000fe40008ffe4ff */
[----:B------:R-:W-:Y:S02]  /*14f20*/  @P3 SHF.R.U32.HI R5, RZ, c[0x0][0x2cc], R6 ;  /* 0x0000b300ff053a19 */ /* 0x000fe40000011606 */
[----:B------:R-:W-:Y:S01]  /*14f30*/  @P0 IADD3 R6, P3, R8, UR6, RZ ;  /* 0x0000000608060c10 */ /* 0x000fe2000ff7e0ff */
[----:B------:R2:W-:Y:S03]  /*14f40*/  @P0 LDGSTS.E.BYPASS.LTC128B.128 [R227+0x3900], [R10.64], !P6 ;  /* 0x039000000ae30fae */ /* 0x0005e6000f101d4c */
[----:B------:R-:W-:Y:S01]  /*14f50*/  @P0 IADD3.X R7, R9, UR7, RZ, P3, !PT ;  /* 0x0000000709070c10 */ /* 0x000fe20009ffe4ff */
[----:B------:R2:W2:Y:S04]  /*14f60*/  MUFU.TANH R185, R44 ;  /* 0x0000002c00b97308 */ /* 0x0004a80000002400 */
[----:B------:R2:W-:Y:S06]  /*14f70*/  @P0 LDGSTS.E.BYPASS.LTC128B.128 [R227+0x4100], [R8.64], !P6 ;  /* 0x0410000008e30fae */ /* 0x0005ec000f101d4c */
[----:B------:R3:W3:Y:S02]  /*14f80*/  MUFU.TANH R184, R45 ;  /* 0x0000002d00b87308 */ /* 0x0006e40000002400 */
[----:B------:R3:W-:Y:S01]  /*14f90*/  @P0 LDGSTS.E.BYPASS.LTC128B.128 [R227+0x4900], [R6.64], !P6 ;  /* 0x0490000006e30fae */ /* 0x0007e2000f101d4c */
[----:B-1----:R-:W-:Y:S04]  /*14fa0*/  @P0 IADD3 R2, P2, R6, UR6, RZ ;  /* 0x0000000606020c10 */ /* 0x002fe8000ff5e0ff */
[----:B------:R-:W-:Y:S03]  /*14fb0*/  @P0 IADD3.X R3, R7, UR7, RZ, P2, !PT ;  /* 0x0000000707030c10 */ /* 0x000fe600097fe4ff */
[----:B------:R1:W1:Y:S01]  /*14fc0*/  MUFU.TANH R197, R46 ;  /* 0x0000002e00c57308 */ /* 0x0002620000002400 */
[----:B------:R-:W1:Y:S08]  /*14fd0*/  SHFL.IDX PT, R4, R5, RZ, 0x1c1f ;  /* 0x001c1fff05047589 */ /* 0x000e7000000e0000 */
[----:B------:R1:W-:Y:S01]  /*14fe0*/  @P0 LDGSTS.E.BYPASS.LTC128B.128 [R227+0x5100], [R2.64], !P6 ;  /* 0x0510000002e30fae */ /* 0x0003e2000f101d4c */
[----:B------:R1:W1:Y:S01]  /*14ff0*/  MUFU.TANH R195, R47 ;  /* 0x0000002f00c37308 */ /* 0x0002620000002400 */
[----:B--2---:R-:W-:Y:S04]  /*15000*/  @P0 IADD3 R8, P1, R2, UR6, RZ ;  /* 0x0000000602080c10 */ /* 0x004fe8000ff3e0ff */
[----:B------:R-:W-:Y:S05]  /*15010*/  @P0 IADD3.X R9, R3, UR7, RZ, P1, !PT ;  /* 0x0000000703090c10 */ /* 0x000fea0008ffe4ff */
[----:B------:R-:W2:Y:S01]  /*15020*/  MUFU.TANH R48, R48 ;  /* 0x0000003000307308 */ /* 0x000ea20000002400 */
[----:B------:R1:W-:Y:S01]  /*15030*/  @P0 LDGSTS.E.BYPASS.LTC128B.128 [R227+0x5900], [R8.64], !P6 ;  /* 0x0590000008e30fae */ /* 0x0003e2000f101d4c */
[----:B------:R-:W-:Y:S07]  /*15040*/  PLOP3.LUT P0, PT, PT, PT, UP1, 0x40, 0x0 ;  /* 0x000000000000781c */ /* 0x000fee0003f0e818 */
[----:B------:R-:W0:Y:S01]  /*15050*/  LDGDEPBAR ;  /* 0x00000000000079af */ /* 0x000e220000000000 */
[----:B------:R-:W1:Y:S10]  /*15060*/  MUFU.TANH R49, R49 ;  /* 0x0000003100317308 */ /* 0x000e740000002400 */
[----:B------:R-:W1:Y:S10]  /*15070*/  MUFU.TANH R50, R50 ;  /* 0x0000003200327308 */ /* 0x000e740000002400 */
[----:B------:R1:W1:Y:S10]  /*15080*/  MUFU.TANH R35, R51 ;  /* 0x0000003300237308 */ /* 0x0002740000002400 */
[----:B------:R-:W1:Y:S10]  /*15090*/  MUFU.TANH R52, R52 ;  /* 0x0000003400347308 */ /* 0x000e740000002400 */
[----:B------:R-:W1:Y:S10]  /*150a0*/  MUFU.TANH R53, R53 ;  /* 0x0000003500357308 */ /* 0x000e740000002400 */
[----:B------:R-:W1:Y:S10]  /*150b0*/  MUFU.TANH R54, R54 ;  /* 0x0000003600367308 */ /* 0x000e740000002400 */
[----:B------:R-:W1:Y:S10]  /*150c0*/  MUFU.TANH R55, R55 ;  /* 0x0000003700377308 */ /* 0x000e740000002400 */
[----:B------:R1:W1:Y:S10]  /*150d0*/  MUFU.TANH R168, R56 ;  /* 0x0000003800a87308 */ /* 0x0002740000002400 */
[----:B------:R1:W1:Y:S10]  /*150e0*/  MUFU.TANH R56, R57 ;  /* 0x0000003900387308 */ /* 0x0002740000002400 */
[----:B------:R1:W1:Y:S10]  /*150f0*/  MUFU.TANH R180, R58 ;  /* 0x0000003a00b47308 */ /* 0x0002740000002400 */
[----:B------:R1:W1:Y:S10]  /*15100*/  MUFU.TANH R179, R59 ;  /* 0x0000003b00b37308 */ /* 0x0002740000002400 */
        /* <DEDUP_REMOVED lines=9> */
[----:B------:R-:W2:Y:S10]  /*151a0*/  MUFU.TANH R69, R69 ;  /* 0x0000004500457308 */ /* 0x000eb40000002400 */
[----:B------:R-:W2:Y:S01]  /*151b0*/  MUFU.TANH R70, R70 ;  /* 0x0000004600467308 */ /* 0x000ea20000002400 */
[C---:B---3--:R-:W-:Y:S02]  /*151c0*/  IADD3 R7, -R14.reuse, 0x1, R0 ;  /* 0x000000010e077810 */ /* 0x048fe40007ffe100 */
[----:B-1----:R-:W-:Y:S02]  /*151d0*/  IADD3 R8, -R14, R0, RZ ;  /* 0x000000000e087210 */ /* 0x002fe40007ffe1ff */
[----:B------:R-:W-:Y:S05]  /*151e0*/  IADD3 R7, R7, c[0x0][0x1d0], RZ ;  /* 0x0000740007077a10 */ /* 0x000fea0007ffe0ff */
[----:B------:R-:W1:Y:S01]  /*151f0*/  MUFU.TANH R71, R71 ;  /* 0x0000004700477308 */ /* 0x000e620000002400 */
[----:B------:R-:W-:Y:S04]  /*15200*/  IADD3 R7, R7, -c[0x0][0x168], RZ ;  /* 0x80005a0007077a10 */ /* 0x000fe80007ffe0ff */
[C---:B------:R-:W-:Y:S02]  /*15210*/  IADD3 R6, R7.reuse, c[0x0][0x328], RZ ;  /* 0x0000ca0007067a10 */ /* 0x040fe40007ffe0ff */
[----:B------:R-:W-:Y:S03]  /*15220*/  IADD3 R7, R7, UR11, RZ ;  /* 0x0000000b07077c10 */ /* 0x000fe6000fffe0ff */
[----:B------:R-:W3:Y:S01]  /*15230*/  MUFU.TANH R72, R72 ;  /* 0x0000004800487308 */ /* 0x000ee20000002400 */
[-C--:B------:R-:W-:Y:S02]  /*15240*/  IADD3 R3, R6, R4.reuse, RZ ;  /* 0x0000000406037210 */ /* 0x080fe40007ffe0ff */
[----:B------:R-:W-:Y:S07]  /*15250*/  IADD3 R2, R7, R4, RZ ;  /* 0x0000000407027210 */ /* 0x000fee0007ffe0ff */
        /* <DEDUP_REMOVED lines=42> */
.L_x_190:
[----:B------:R-:W-:Y:S04]  /*15500*/  MOV R9, c[0x0][0x32c] ;  /* 0x0000cb0000097a02 */ /* 0x000fe80000000f00 */
[----:B------:R-:W-:Y:S11]  /*15510*/  ISETP.NE.AND P0, PT, R9, 0x1, PT ;  /* 0x000000010900780c */ /* 0x000ff60003f05270 */
[----:B------:R-:W-:Y:S02]  /*15520*/  @!UPT UIADD3 URZ, URZ, URZ, URZ ;  /* 0x0000003f3f3ff290 */ /* 0x000fe4000fffe03f */
[----:B------:R-:W-:Y:S05]  /*15530*/  @P0 IMAD.HI.U32 R9, R4, c[0x0][0x330], RZ ;  /* 0x0000cc0004090a27 */ /* 0x000fea00078e00ff */
[----:B------:R-:W-:Y:S02]  /*15540*/  @P0 SHF.R.U32.HI R4, RZ, c[0x0][0x334], R9 ;  /* 0x0000cd00ff040a19 */ /* 0x000fe40000011609 */
.L_x_191:
[----:B------:R-:W-:Y:S05]  /*15550*/  BSYNC B0 ;  /* 0x0000000000007941 */ /* 0x000fea0003800000 */
.L_x_189:
[----:B------:R-:W-:Y:S05]  /*15560*/  IMAD R4, R4, c[0x0][0x32c], R8 ;  /* 0x0000cb0004047a24 */ /* 0x000fea00078e0208 */
[----:B------:R-:W-:Y:S02]  /*15570*/  IADD3 R9, R4, c[0x0][0x32c], RZ ;  /* 0x0000cb0004097a10 */ /* 0x000fe40007ffe0ff */
[----:B------:R-:W-:Y:S02]  /*15580*/  IMNMX R2, R2, R4, !PT ;  /* 0x0000000402027217 */ /* 0x000fe40007800200 */
[----:B------:R-:W-:Y:S02]  /*15590*/  IMNMX R3, R3, R9, PT ;  /* 0x0000000903037217 */ /* 0x000fe40003800200 */
.L_x_188:
        /* <DEDUP_REMOVED lines=108> */
[----:B------:R-:W-:Y:S04]  /*15c60*/  ISETP.LT.OR P0, PT, R3, 0x1, P0 ;  /* 0x000000010300780c */ /* 0x000fe80000701670 */
        /* <DEDUP_REMOVED lines=25> */
.L_x_194:
[----:B------:R-:W-:Y:S04]  /*15e00*/  MOV R26, c[0x0][0x32c] ;  /* 0x0000cb00001a7a02 */ /* 0x000fe80000000f00 */
[----:B------:R-:W-:Y:S11]  /*15e10*/  ISETP.NE.AND P0, PT, R26, 0x1, PT ;  /* 0x000000011a00780c */ /* 0x000ff60003f05270 */
[----:B------:R-:W-:Y:S02]  /*15e20*/  @!UPT UIADD3 URZ, URZ, URZ, URZ ;  /* 0x0000003f3f3ff290 */ /* 0x000fe4000fffe03f */
[----:B------:R-:W-:Y:S05]  /*15e30*/  @P0 IMAD.HI.U32 R26, R3, c[0x0][0x330], RZ ;  /* 0x0000cc00031a0a27 */ /* 0x000fea00078e00ff */
[----:B------:R-:W-:Y:S02]  /*15e40*/  @P0 SHF.R.U32.HI R3, RZ, c[0x0][0x334], R26 ;  /* 0x0000cd00ff030a19 */ /* 0x000fe4000001161a */
.L_x_195:
[----:B------:R-:W-:Y:S05]  /*15e50*/  BSYNC B0 ;  /* 0x0000000000007941 */ /* 0x000fea0003800000 */
.L_x_193:
[----:B------:R-:W-:Y:S05]  /*15e60*/  IMAD R3, R3, c[0x0][0x32c], R8 ;  /* 0x0000cb0003037a24 */ /* 0x000fea00078e0208 */
[----:B------:R-:W-:Y:S02]  /*15e70*/  IADD3 R26, R3, c[0x0][0x32c], RZ ;  /* 0x0000cb00031a7a10 */ /* 0x000fe40007ffe0ff */
[----:B------:R-:W-:Y:S02]  /*15e80*/  IMNMX R0, R0, R3, !PT ;  /* 0x0000000300007217 */ /* 0x000fe40007800200 */
[----:B------:R-:W-:Y:S02]  /*15e90*/  IMNMX R2, R2, R26, PT ;  /* 0x0000001a02027217 */ /* 0x000fe40003800200 */
.L_x_192:
        /* <DEDUP_REMOVED lines=111> */
.L_x_198:
[----:B------:R-:W-:Y:S04]  /*16590*/  MOV R26, c[0x0][0x32c] ;  /* 0x0000cb00001a7a02 */ /* 0x000fe80000000f00 */
[----:B------:R-:W-:Y:S11]  /*165a0*/  ISETP.NE.AND P0, PT, R26, 0x1, PT ;  /* 0x000000011a00780c */ /* 0x000ff60003f05270 */
[----:B------:R-:W-:Y:S02]  /*165b0*/  @!UPT UIADD3 URZ, URZ, URZ, URZ ;  /* 0x0000003f3f3ff290 */ /* 0x000fe4000fffe03f */
[----:B------:R-:W-:Y:S05]  /*165c0*/  @P0 IMAD.HI.U32 R26, R3, c[0x0][0x330], RZ ;  /* 0x0000cc00031a0a27 */ /* 0x000fea00078e00ff */
[----:B------:R-:W-:Y:S02]  /*165d0*/  @P0 SHF.R.U32.HI R3, RZ, c[0x0][0x334], R26 ;  /* 0x0000cd00ff030a19 */ /* 0x000fe4000001161a */
.L_x_199:
[----:B------:R-:W-:Y:S05]  /*165e0*/  BSYNC B0 ;  /* 0x0000000000007941 */ /* 0x000fea0003800000 */
.L_x_197:
[----:B------:R-:W-:Y:S05]  /*165f0*/  IMAD R3, R3, c[0x0][0x32c], R8 ;  /* 0x0000cb0003037a24 */ /* 0x000fea00078e0208 */
[----:B------:R-:W-:Y:S02]  /*16600*/  IADD3 R26, R3, c[0x0][0x32c], RZ ;  /* 0x0000cb00031a7a10 */ /* 0x000fe40007ffe0ff */
[----:B------:R-:W-:Y:S02]  /*16610*/  IMNMX R0, R0, R3, !PT ;  /* 0x0000000300007217 */ /* 0x000fe40007800200 */
[----:B------:R-:W-:Y:S02]  /*16620*/  IMNMX R2, R2, R26, PT ;  /* 0x0000001a02027217 */ /* 0x000fe40003800200 */
.L_x_196:
        /* <DEDUP_REMOVED lines=111> */
.L_x_202:
[----:B------:R-:W-:Y:S04]  /*16d20*/  MOV R5, c[0x0][0x32c] ;  /* 0x0000cb0000057a02 */ /* 0x000fe80000000f00 */
[----:B------:R-:W-:Y:S11]  /*16d30*/  ISETP.NE.AND P0, PT, R5, 0x1, PT ;  /* 0x000000010500780c */ /* 0x000ff60003f05270 */
[----:B------:R-:W-:Y:S02]  /*16d40*/  @!UPT UIADD3 URZ, URZ, URZ, URZ ;  /* 0x0000003f3f3ff290 */ /* 0x000fe4000fffe03f */
[----:B------:R-:W-:Y:S05]  /*16d50*/  @P0 IMAD.HI.U32 R5, R3, c[0x0][0x330], RZ ;  /* 0x0000cc0003050a27 */ /* 0x000fea00078e00ff */
[----:B------:R-:W-:Y:S02]  /*16d60*/  @P0 SHF.R.U32.HI R3, RZ, c[0x0][0x334], R5 ;  /* 0x0000cd00ff030a19 */ /* 0x000fe40000011605 */
.L_x_203:
[----:B------:R-:W-:Y:S05]  /*16d70*/  BSYNC B0 ;  /* 0x0000000000007941 */ /* 0x000fea0003800000 */
.L_x_201:
[----:B------:R-:W-:Y:S05]  /*16d80*/  IMAD R8, R3, c[0x0][0x32c], R8 ;  /* 0x0000cb0003087a24 */ /* 0x000fea00078e0208 */
[----:B------:R-:W-:Y:S02]  /*16d90*/  IADD3 R3, R8, c[0x0][0x32c], RZ ;  /* 0x0000cb0008037a10 */ /* 0x000fe40007ffe0ff */
[----:B------:R-:W-:Y:S02]  /*16da0*/  IMNMX R0, R0, R8, !PT ;  /* 0x0000000800007217 */ /* 0x000fe40007800200 */
[----:B------:R-:W-:Y:S02]  /*16db0*/  IMNMX R2, R2, R3, PT ;  /* 0x0000000302027217 */ /* 0x000fe40003800200 */
.L_x_200:
        /* <DEDUP_REMOVED lines=71> */
[----:B------:R-:W-:Y:S02]  /*17230*/  FMNMX.FTZ R72, R234, R72, !PT ;  /* 0x00000048ea487209 */ /* 0x000fe40007810000 */
[----:B------:R-:W-:Y:S02]  /*17240*/  FSEL R168, R199, -INF , !P0 ;  /* 0xff800000c7a87808 */ /* 0x000fe40004000000 */
        /* <DEDUP_REMOVED lines=65> */
[----:B------:R-:W-:Y:S02]  /*17660*/  FMNMX.FTZ R4, R48, R4, !PT ;  /* 0x0000000430047209 */ /* 0x000fe40007810000 */
[----:B------:R-:W-:Y:S01]  /*17670*/  FMNMX.FTZ R71, R3, R71, !PT ;  /* 0x0000004703477209 */ /* 0x000fe20007810000 */
[--C-:B------:R-:W-:Y:S01]  /*17680*/  FFMA.FTZ R3, R32, c[0x0][0x2d0], -R74.reuse ;  /* 0x0000b40020037a23 */ /* 0x100fe2000001084a */
[----:B------:R-:W-:Y:S01]  /*17690*/  FMNMX.FTZ R4, R49, R4, !PT ;  /* 0x0000000431047209 */ /* 0x000fe20007810000 */
[--C-:B------:R-:W-:Y:S01]  /*176a0*/  FFMA.FTZ R16, R43, c[0x0][0x2d0], -R74.reuse ;  /* 0x0000b4002b107a23 */ /* 0x100fe2000001084a */
[----:B------:R-:W-:Y:S01]  /*176b0*/  ISETP.LT.OR P0, PT, R2, 0x49, P0 ;  /* 0x000000490200780c */ /* 0x000fe20000701670 */
[----:B------:R1:W-:Y:S01]  /*176c0*/  MUFU.EX2 R248, R3 ;  /* 0x0000000300f87308 */ /* 0x0003e20000000800 */
[----:B------:R-:W-:Y:S01]  /*176d0*/  FMNMX.FTZ R5, R25, R5, !PT ;  /* 0x0000000519057209 */ /* 0x000fe20007810000 */
[----:B------:R-:W-:Y:S01]  /*176e0*/  FMUL.FTZ R75, R71, c[0x0][0x2d0] ;  /* 0x0000b400474b7a20 */ /* 0x000fe20000410000 */
        /* <DEDUP_REMOVED lines=16> */
[----:B------:R-:W-:Y:S02]  /*177f0*/  ISETP.GT.AND P4, PT, R0, 0x59, !P4 ;  /* 0x000000590000780c */ /* 0x000fe40006784270 */
[----:B------:R-:W-:Y:S02]  /*17800*/  ISETP.NE.AND P1, PT, R10, RZ, PT ;  /* 0x000000ff0a00720c */ /* 0x000fe40003f25270 */
[----:B------:R-:W-:Y:S02]  /*17810*/  ISETP.NE.AND P3, PT, R9, RZ, PT ;  /* 0x000000ff0900720c */ /* 0x000fe40003f65270 */
[----:B------:R-:W-:Y:S01]  /*17820*/  ISETP.GT.AND P0, PT, R0, 0x49, !P1 ;  /* 0x000000490000780c */ /* 0x000fe20004f04270 */
[----:B------:R2:W3:Y:S01]  /*17830*/  MUFU.EX2 R93, R3 ;  /* 0x00000003005d7308 */ /* 0x0004e20000000800 */
[----:B------:R-:W-:Y:S02]  /*17840*/  FMNMX.FTZ R4, R189, R4, !PT ;  /* 0x00000004bd047209 */ /* 0x000fe40007810000 */
[----:B------:R-:W-:Y:S02]  /*17850*/  FSETP.NEU.FTZ.AND P1, PT, R71, -INF , PT ;  /* 0xff8000004700780b */ /* 0x000fe40003f3d000 */
[----:B------:R-:W-:Y:S02]  /*17860*/  FMNMX.FTZ R4, R191, R4, !PT ;  /* 0x00000004bf047209 */ /* 0x000fe40007810000 */
        /* <DEDUP_REMOVED lines=10> */
[----:B------:R-:W-:Y:S02]  /*17910*/  FMNMX.FTZ R4, R229, R4, !PT ;  /* 0x00000004e5047209 */ /* 0x000fe40007810000 */
[----:B------:R-:W-:Y:S01]  /*17920*/  FMNMX.FTZ R5, R180, R5, !PT ;  /* 0x00000005b4057209 */ /* 0x000fe20007810000 */
[--C-:B--2---:R-:W-:Y:S01]  /*17930*/  FFMA.FTZ R3, R29, c[0x0][0x2d0], -R75.reuse ;  /* 0x0000b4001d037a23 */ /* 0x104fe2000001084b */
[----:B------:R-:W-:Y:S02]  /*17940*/  FMNMX.FTZ R4, R237, R4, !PT ;  /* 0x00000004ed047209 */ /* 0x000fe40007810000 */
[----:B------:R-:W-:Y:S02]  /*17950*/  ISETP.LT.OR P0, PT, R2, 0x4a, P0 ;  /* 0x0000004a0200780c */ /* 0x000fe40000701670 */
[----:B------:R-:W-:Y:S01]  /*17960*/  ISETP.GT.AND P3, PT, R0, 0x50, !P3 ;  /* 0x000000500000780c */ /* 0x000fe20005f64270 */
[----:B------:R2:W-:Y:S01]  /*17970*/  MUFU.EX2 R92, R3 ;  /* 0x00000003005c7308 */ /* 0x0005e20000000800 */
[----:B------:R-:W-:Y:S02]  /*17980*/  FMNMX.FTZ R4, R238, R4, !PT ;  /* 0x00000004ee047209 */ /* 0x000fe40007810000 */
[----:B------:R-:W-:Y:S02]  /*17990*/  FMNMX.FTZ R5, R179, R5, !PT ;  /* 0x00000005b3057209 */ /* 0x000fe40007810000 */
[----:B------:R-:W-:Y:S02]  /*179a0*/  FMNMX.FTZ R4, R239, R4, !PT ;  /* 0x00000004ef047209 */ /* 0x000fe40007810000 */
[----:B------:R-:W-:Y:S02]  /*179b0*/  FMNMX.FTZ R5, R178, R5, !PT ;  /* 0x00000005b2057209 */ /* 0x000fe40007810000 */
[----:B------:R-:W-:Y:S02]  /*179c0*/  FMNMX.FTZ R4, R240, R4, !PT ;  /* 0x00000004f0047209 */ /* 0x000fe40007810000 */
[----:B------:R-:W-:Y:S02]  /*179d0*/  FMNMX.FTZ R5, R185, R5, !PT ;  /* 0x00000005b9057209 */ /* 0x000fe40007810000 */
[----:B------:R-:W-:Y:S01]  /*179e0*/  FSEL R183, R79, -INF , !P0 ;  /* 0xff8000004fb77808 */ /* 0x000fe20004000000 */
[----:B------:R-:W4:Y:S01]  /*179f0*/  SHFL.BFLY PT, R7, R4, 0x2, 0x1f ;  /* 0x0c401f0004077f89 */ /* 0x000f2200000e0000 */
[----:B------:R-:W-:Y:S02]  /*17a00*/  FMNMX.FTZ R5, R199, R5, !PT ;  /* 0x00000005c7057209 */ /* 0x000fe40007810000 */
[----:B------:R-:W-:Y:S02]  /*17a10*/  ISETP.NE.AND P0, PT, R27, RZ, PT ;  /* 0x000000ff1b00720c */ /* 0x000fe40003f05270 */
[----:B------:R-:W-:Y:S02]  /*17a20*/  FMNMX.FTZ R5, R201, R5, !PT ;  /* 0x00000005c9057209 */ /* 0x000fe40007810000 */
[----:B------:R-:W-:Y:S02]  /*17a30*/  ISETP.GT.AND P0, PT, R0, 0x51, !P0 ;  /* 0x000000510000780c */ /* 0x000fe40004704270 */
[----:B------:R-:W-:Y:S02]  /*17a40*/  ISETP.LT.OR P3, PT, R2, 0x51, P3 ;  /* 0x000000510200780c */ /* 0x000fe40001f61670 */
[----:B--2---:R-:W-:Y:S02]  /*17a50*/  FMNMX.FTZ R3, R192, R5, !PT ;  /* 0x00000005c0037209 */ /* 0x004fe40007810000 */
[C---:B------:R-:W-:Y:S02]  /*17a60*/  ISETP.LT.OR P0, PT, R2.reuse, 0x52, P0 ;  /* 0x000000520200780c */ /* 0x040fe40000701670 */
[----:B------:R-:W-:Y:S01]  /*17a70*/  FMNMX.FTZ R0, R183, R3, !PT ;  /* 0x00000003b7007209 */ /* 0x000fe20007810000 */
[--C-:B------:R-:W-:Y:S01]  /*17a80*/  FFMA.FTZ R3, R33, c[0x0][0x2d0], -R75.reuse ;  /* 0x0000b40021037a23 */ /* 0x100fe2000001084b */
[----:B------:R-:W-:Y:S01]  /*17a90*/  FSEL R195, R91, -INF , !P0 ;  /* 0xff8000005bc37808 */ /* 0x000fe20004000000 */
[----:B------:R-:W-:Y:S01]  /*17aa0*/  MUFU.EX2 R33, R16 ;  /* 0x0000001000217308 */ /* 0x000fe20000000800 */
[----:B------:R-:W-:Y:S02]  /*17ab0*/  ISETP.LT.OR P0, PT, R2, 0x5a, P4 ;  /* 0x0000005a0200780c */ /* 0x000fe40002701670 */
[----:B------:R-:W-:Y:S02]  /*17ac0*/  FSEL R193, R78, -INF , !P3 ;  /* 0xff8000004ec17808 */ /* 0x000fe40005800000 */
[----:B------:R-:W-:Y:S02]  /*17ad0*/  FSEL R73, R57, -INF , !P0 ;  /* 0xff80000039497808 */ /* 0x000fe40004000000 */
[----:B---3--:R-:W-:Y:S02]  /*17ae0*/  F2FP.BF16.PACK_AB R78, R93, R248 ;  /* 0x000000f85d4e723e */ /* 0x008fe400000010ff */
[----:B----4-:R-:W-:Y:S01]  /*17af0*/  FMNMX.FTZ R4, R4, R7, !PT ;  /* 0x0000000704047209 */ /* 0x010fe20007810000 */
[----:B------:R2:W3:Y:S01]  /*17b00*/  MUFU.EX2 R60, R3 ;  /* 0x00000003003c7308 */ /* 0x0004e20000000800 */
[----:B------:R-:W-:Y:S01]  /*17b10*/  ISETP.LT.OR P3, PT, R2, 0x59, P5 ;  /* 0x000000590200780c */ /* 0x000fe20002f61670 */
[--C-:B------:R-:W-:Y:S01]  /*17b20*/  FFMA.FTZ R2, R37, c[0x0][0x2d0], -R75.reuse ;  /* 0x0000b40025027a23 */ /* 0x100fe2000001084b */
[----:B-1----:R-:W-:Y:S01]  /*17b30*/  F2FP.BF16.PACK_AB R76, R61, R233 ;  /* 0x000000e93d4c723e */ /* 0x002fe200000010ff */
[----:B------:R-:W1:Y:S01]  /*17b40*/  SHFL.BFLY PT, R70, R4, 0x1, 0x1f ;  /* 0x0c201f0004467f89 */ /* 0x000e6200000e0000 */
[----:B------:R-:W-:Y:S02]  /*17b50*/  FSEL R197, R59, -INF , !P3 ;  /* 0xff8000003bc57808 */ /* 0x000fe40005800000 */
[----:B------:R-:W-:Y:S03]  /*17b60*/  FMNMX.FTZ R0, R193, R0, !PT ;  /* 0x00000000c1007209 */ /* 0x000fe60007810000 */
[----:B------:R4:W-:Y:S01]  /*17b70*/  MUFU.EX2 R249, R2 ;  /* 0x0000000200f97308 */ /* 0x0009e20000000800 */
[----:B------:R-:W-:Y:S04]  /*17b80*/  FMNMX.FTZ R0, R195, R0, !PT ;  /* 0x00000000c3007209 */ /* 0x000fe80007810000 */
[----:B------:R-:W-:Y:S04]  /*17b90*/  FMNMX.FTZ R0, R197, R0, !PT ;  /* 0x00000000c5007209 */ /* 0x000fe80007810000 */
[----:B------:R-:W-:Y:S01]  /*17ba0*/  FMNMX.FTZ R0, R73, R0, !PT ;  /* 0x0000000049007209 */ /* 0x000fe20007810000 */
[----:B------:R-:W-:Y:S01]  /*17bb0*/  MUFU.EX2 R57, R12 ;  /* 0x0000000c00397308 */ /* 0x000fe20000000800 */
[--C-:B--2---:R-:W-:Y:S01]  /*17bc0*/  FFMA.FTZ R3, R38, c[0x0][0x2d0], -R75.reuse ;  /* 0x0000b40026037a23 */ /* 0x104fe2000001084b */
[----:B---3--:R-:W-:Y:S02]  /*17bd0*/  F2FP.BF16.PACK_AB R77, R60, R92 ;  /* 0x0000005c3c4d723e */ /* 0x008fe400000010ff */
[----:B-1----:R-:W-:Y:S06]  /*17be0*/  FMNMX.FTZ R70, R4, R70, !PT ;  /* 0x0000004604467209 */ /* 0x002fec0007810000 */
[----:B------:R1:W2:Y:S01]  /*17bf0*/  MUFU.EX2 R246, R3 ;  /* 0x0000000300f67308 */ /* 0x0002a20000000800 */
[C---:B------:R-:W-:Y:S01]  /*17c00*/  FSETP.NEU.FTZ.AND P0, PT, R70.reuse, -INF , PT ;  /* 0xff8000004600780b */ /* 0x040fe20003f1d000 */
[----:B------:R-:W-:Y:S01]  /*17c10*/  FMUL.FTZ R96, R70, c[0x0][0x2d0] ;  /* 0x0000b40046607a20 */ /* 0x000fe20000410000 */
[----:B----4-:R-:W3:Y:S04]  /*17c20*/  SHFL.BFLY PT, R2, R0, 0x2, 0x1f ;  /* 0x0c401f0000027f89 */ /* 0x010ee800000e0000 */
[----:B------:R-:W-:Y:S05]  /*17c30*/  FSEL R96, R96, RZ, P0 ;  /* 0x000000ff60607208 */ /* 0x000fea0000000000 */
[--C-:B------:R-:W-:Y:S02]  /*17c40*/  FFMA.FTZ R4, R36, c[0x0][0x2d0], -R96.reuse ;  /* 0x0000b40024047a23 */ /* 0x100fe40000010860 */
[--C-:B------:R-:W-:Y:S02]  /*17c50*/  FFMA.FTZ R32, R45, c[0x0][0x2d0], -R96.reuse ;  /* 0x0000b4002d207a23 */ /* 0x100fe40000010860 */
[----:B------:R-:W-:Y:S01]  /*17c60*/  MUFU.EX2 R243, R4 ;  /* 0x0000000400f37308 */ /* 0x000fe20000000800 */
[--C-:B-1----:R-:W-:Y:S01]  /*17c70*/  FFMA.FTZ R3, R26, c[0x0][0x2d0], -R96.reuse ;  /* 0x0000b4001a037a23 */ /* 0x102fe20000010860 */
[----:B--2---:R-:W-:Y:S08]  /*17c80*/  F2FP.BF16.PACK_AB R79, R246, R249 ;  /* 0x000000f9f64f723e */ /* 0x004ff000000010ff */
[----:B------:R1:W-:Y:S02]  /*17c90*/  MUFU.EX2 R86, R3 ;  /* 0x0000000300567308 */ /* 0x0003e40000000800 */
[--C-:B-1----:R-:W-:Y:S02]  /*17ca0*/  FFMA.FTZ R3, R28, c[0x0][0x2d0], -R96.reuse ;  /* 0x0000b4001c037a23 */ /* 0x102fe40000010860 */
[----:B------:R-:W-:Y:S06]  /*17cb0*/  FFMA.FTZ R28, R47, c[0x0][0x2d0], -R75 ;  /* 0x0000b4002f1c7a23 */ /* 0x000fec000001084b */
[----:B------:R1:W2:Y:S10]  /*17cc0*/  MUFU.EX2 R244, R3 ;  /* 0x0000000300f47308 */ /* 0x0002b40000000800 */
[----:B------:R-:W-:Y:S01]  /*17cd0*/  MUFU.EX2 R63, R28 ;  /* 0x0000001c003f7308 */ /* 0x000fe20000000800 */
[----:B-1----:R-:W-:Y:S01]  /*17ce0*/  FFMA.FTZ R3, R35, c[0x0][0x2d0], -R96 ;  /* 0x0000b40023037a23 */ /* 0x002fe20000010860 */
[----:B--2---:R-:W-:Y:S08]  /*17cf0*/  F2FP.BF16.PACK_AB R64, R244, R86 ;  /* 0x00000056f440723e */ /* 0x004ff000000010ff */
[----:B------:R3:W-:Y:S02]  /*17d00*/  MUFU.EX2 R52, R3 ;  /* 0x0000000300347308 */ /* 0x0007e40000000800 */
[----:B---3--:R-:W-:Y:S01]  /*17d10*/  FMNMX.FTZ R3, R0, R2, !PT ;  /* 0x0000000200037209 */ /* 0x008fe20007810000 */
[----:B------:R-:W-:Y:S01]  /*17d20*/  FFMA.FTZ R2, R39, c[0x0][0x2d0], -R74 ;  /* 0x0000b40027027a23 */ /* 0x000fe2000001084a */
[----:B------:R-:W-:Y:S01]  /*17d30*/  FSEL R0, R72, RZ, P2 ;  /* 0x000000ff48007208 */ /* 0x000fe20001000000 */
[----:B------:R-:W-:Y:S05]  /*17d40*/  LDSM.16.MT88.4 R36, [R212+0x100] ;  /* 0x00010000d424783b */ /* 0x000fea0000004200 */
[----:B------:R1:W-:Y:S01]  /*17d50*/  MUFU.EX2 R80, R2 ;  /* 0x0000000200507308 */ /* 0x0003e20000000800 */
[----:B------:R-:W-:Y:S04]  /*17d60*/  FADD.FTZ R0, -R0, R100 ;  /* 0x0000006400007221 */ /* 0x000fe80000010100 */
[----:B------:R-:W-:Y:S01]  /*17d70*/  FMUL.FTZ R0, R0, c[0x0][0x2d0] ;  /* 0x0000b40000007a20 */ /* 0x000fe20000410000 */
[----:B------:R-:W2:Y:S04]  /*17d80*/  SHFL.BFLY PT, R4, R3, 0x1, 0x1f ;  /* 0x0c201f0003047f89 */ /* 0x000ea800000e0000 */
[----:B------:R3:W4:Y:S01]  /*17d90*/  MUFU.EX2 R69, R0 ;  /* 0x0000000000457308 */ /* 0x0007220000000800 */
[----:B-1----:R-:W-:Y:S05]  /*17da0*/  FSEL R2, R71, RZ, P1 ;  /* 0x000000ff47027208 */ /* 0x002fea0000800000 */
[----:B------:R-:W-:Y:S01]  /*17db0*/  FADD.FTZ R2, -R2, R101 ;  /* 0x0000006502027221 */ /* 0x000fe20000010100 */
[----:B--2---:R-:W-:Y:S03]  /*17dc0*/  FMNMX.FTZ R3, R3, R4, !PT ;  /* 0x0000000403037209 */ /* 0x004fe60007810000 */
[----:B------:R-:W-:Y:S01]  /*17dd0*/  FMUL.FTZ R2, R2, c[0x0][0x2d0] ;  /* 0x0000b40002027a20 */ /* 0x000fe20000410000 */
[----:B---3--:R-:W-:Y:S01]  /*17de0*/  FSEL R0, R70, RZ, P0 ;  /* 0x000000ff46007208 */ /* 0x008fe20000000000 */
[----:B----4-:R-:W-:Y:S01]  /*17df0*/  FMUL.FTZ R16, R69, R116 ;  /* 0x0000007445107220 */ /* 0x010fe20000410000 */
[C---:B------:R-:W-:Y:S01]  /*17e00*/  FSETP.NEU.FTZ.AND P0, PT, R3.reuse, -INF , PT ;  /* 0xff8000000300780b */ /* 0x040fe20003f1d000 */
[----:B------:R-:W1:Y:S01]  /*17e10*/  MUFU.EX2 R68, R2 ;  /* 0x0000000200447308 */ /* 0x000e620000000800 */
[----:B------:R-:W-:Y:S02]  /*17e20*/  FMUL.FTZ R97, R3, c[0x0][0x2d0] ;  /* 0x0000b40003617a20 */ /* 0x000fe40000410000 */
[----:B------:R-:W-:Y:S02]  /*17e30*/  FADD.FTZ R0, -R0, R102 ;  /* 0x0000006600007221 */ /* 0x000fe40000010100 */
[----:B------:R-:W-:Y:S01]  /*17e40*/  FMUL.FTZ R5, R69, R105 ;  /* 0x0000006945057220 */ /* 0x000fe20000410000 */
[----:B------:R-:W-:Y:S01]  /*17e50*/  FSEL R97, R97, RZ, P0 ;  /* 0x000000ff61617208 */ /* 0x000fe20000000000 */
[----:B------:R-:W-:Y:S02]  /*17e60*/  FMUL.FTZ R0, R0, c[0x0][0x2d0] ;  /* 0x0000b40000007a20 */ /* 0x000fe40000410000 */
[----:B------:R-:W-:Y:S02]  /*17e70*/  FMUL.FTZ R17, R69, R117 ;  /* 0x0000007545117220 */ /* 0x000fe40000410000 */
[----:B------:R2:W3:Y:S01]  /*17e80*/  MUFU.EX2 R2, R0 ;  /* 0x0000000000027308 */ /* 0x0004e20000000800 */
[----:B------:R-:W-:Y:S02]  /*17e90*/  FFMA.FTZ R4, R24, c[0x0][0x2d0], -R97 ;  /* 0x0000b40018047a23 */ /* 0x000fe40000010861 */
[----:B------:R-:W-:Y:S02]  /*17ea0*/  IMAD.MOV.U32 R117, RZ, RZ, R57 ;  /* 0x000000ffff757224 */ /* 0x000fe400078e0039 */
[--C-:B------:R-:W-:Y:S02]  /*17eb0*/  FFMA.FTZ R58, R58, c[0x0][0x2d0], -R97.reuse ;  /* 0x0000b4003a3a7a23 */ /* 0x100fe40000010861 */
[----:B------:R-:W-:Y:S02]  /*17ec0*/  FFMA.FTZ R62, R62, c[0x0][0x2d0], -R97 ;  /* 0x0000b4003e3e7a23 */ /* 0x000fe40000010861 */
[----:B------:R-:W-:Y:S01]  /*17ed0*/  FFMA.FTZ R24, R44, c[0x0][0x2d0], -R75 ;  /* 0x0000b4002c187a23 */ /* 0x000fe2000001084b */
[----:B------:R4:W-:Y:S01]  /*17ee0*/  MUFU.EX2 R89, R4 ;  /* 0x0000000400597308 */ /* 0x0009e20000000800 */
[----:B------:R-:W-:Y:S02]  /*17ef0*/  FFMA.FTZ R44, R50, c[0x0][0x2d0], -R96 ;  /* 0x0000b400322c7a23 */ /* 0x000fe40000010860 */
[C---:B-1----:R-:W-:Y:S01]  /*17f00*/  FMUL.FTZ R7, R68.reuse, R107 ;  /* 0x0000006b44077220 */ /* 0x042fe20000410000 */
[----:B------:R-:W-:Y:S01]  /*17f10*/  MOV R107, R52 ;  /* 0x00000034006b7202 */ /* 0x000fe20000000f00 */
[C---:B------:R-:W-:Y:S01]  /*17f20*/  FMUL.FTZ R6, R68.reuse, R106 ;  /* 0x0000006a44067220 */ /* 0x040fe20000410000 */
[----:B------:R-:W-:Y:S01]  /*17f30*/  LDSM.16.MT88.4 R52, [R210+0x100] ;  /* 0x00010000d234783b */ /* 0x000fe20000004200 */
[C---:B------:R-:W-:Y:S01]  /*17f40*/  FMUL.FTZ R34, R68.reuse, R134 ;  /* 0x0000008644227220 */ /* 0x040fe20000410000 */
[----:B------:R-:W-:Y:S01]  /*17f50*/  F2FP.BF16.PACK_AB R66, R243, R107 ;  /* 0x0000006bf342723e */ /* 0x000fe200000010ff */
[C---:B------:R-:W-:Y:S01]  /*17f60*/  FMUL.FTZ R35, R68.reuse, R135 ;  /* 0x0000008744237220 */ /* 0x040fe20000410000 */
[----:B------:R1:W5:Y:S01]  /*17f70*/  MUFU.EX2 R30, R24 ;  /* 0x00000018001e7308 */ /* 0x0003620000000800 */
[C---:B------:R-:W-:Y:S01]  /*17f80*/  FMUL.FTZ R18, R68.reuse, R118 ;  /* 0x0000007644127220 */ /* 0x040fe20000410000 */
[----:B------:R-:W-:Y:S01]  /*17f90*/  MOV R118, R86 ;  /* 0x0000005600767202 */ /* 0x000fe20000000f00 */
[----:B------:R-:W-:Y:S01]  /*17fa0*/  FMUL.FTZ R19, R68, R119 ;  /* 0x0000007744137220 */ /* 0x000fe20000410000 */
[----:B------:R-:W-:Y:S01]  /*17fb0*/  MOV R106, R246 ;  /* 0x000000f6006a7202 */ /* 0x000fe20000000f00 */
[----:B--2---:R-:W-:Y:S02]  /*17fc0*/  FFMA.FTZ R0, R8, c[0x0][0x2d0], -R97 ;  /* 0x0000b40008007a23 */ /* 0x004fe40000010861 */
[C---:B---3--:R-:W-:Y:S01]  /*17fd0*/  FMUL.FTZ R13, R2.reuse, R113 ;  /* 0x00000071020d7220 */ /* 0x048fe20000410000 */
[----:B------:R-:W-:Y:S01]  /*17fe0*/  MOV R113, R233 ;  /* 0x000000e900717202 */ /* 0x000fe20000000f00 */
[----:B------:R-:W-:Y:S01]  /*17ff0*/  FMUL.FTZ R45, R2, R145 ;  /* 0x00000091022d7220 */ /* 0x000fe20000410000 */
[----:B------:R2:W-:Y:S01]  /*18000*/  MUFU.EX2 R200, R0 ;  /* 0x0000000000c87308 */ /* 0x0005e20000000800 */
[----:B------:R-:W-:Y:S02]  /*18010*/  FFMA.FTZ R8, R40, c[0x0][0x2d0], -R75 ;  /* 0x0000b40028087a23 */ /* 0x000fe4000001084b */
[----:B------:R-:W-:Y:S02]  /*18020*/  FMUL.FTZ R50, R68, R150 ;  /* 0x0000009644327220 */ /* 0x000fe40000410000 */
[--C-:B----4-:R-:W-:Y:S02]  /*18030*/  FFMA.FTZ R4, R25, c[0x0][0x2d0], -R97.reuse ;  /* 0x0000b40019047a23 */ /* 0x110fe40000010861 */
[C---:B------:R-:W-:Y:S01]  /*18040*/  FMUL.FTZ R9, R2.reuse, R109 ;  /* 0x0000006d02097220 */ /* 0x040fe20000410000 */
[----:B------:R-:W-:Y:S01]  /*18050*/  MOV R109, R248 ;  /* 0x000000f8006d7202 */ /* 0x000fe20000000f00 */
[C---:B------:R-:W-:Y:S01]  /*18060*/  FMUL.FTZ R12, R2.reuse, R112 ;  /* 0x00000070020c7220 */ /* 0x040fe20000410000 */
[----:B------:R3:W4:Y:S01]  /*18070*/  MUFU.EX2 R85, R4 ;  /* 0x0000000400557308 */ /* 0x0007220000000800 */
[C---:B------:R-:W-:Y:S02]  /*18080*/  FMUL.FTZ R25, R2.reuse, R125 ;  /* 0x0000007d02197220 */ /* 0x040fe40000410000 */
[C---:B------:R-:W-:Y:S02]  /*18090*/  FMUL.FTZ R28, R2.reuse, R128 ;  /* 0x00000080021c7220 */ /* 0x040fe40000410000 */
[C---:B-1----:R-:W-:Y:S02]  /*180a0*/  FMUL.FTZ R24, R2.reuse, R124 ;  /* 0x0000007c02187220 */ /* 0x042fe40000410000 */
[----:B------:R-:W-:Y:S02]  /*180b0*/  FMUL.FTZ R29, R2, R129 ;  /* 0x00000081021d7220 */ /* 0x000fe40000410000 */
[----:B-----5:R-:W-:Y:S01]  /*180c0*/  IMAD.MOV.U32 R129, RZ, RZ, R30 ;  /* 0x000000ffff817224 */ /* 0x020fe200078e001e */
[----:B------:R1:W5:Y:S01]  /*180d0*/  MUFU.EX2 R31, R8 ;  /* 0x00000008001f7308 */ /* 0x0003620000000800 */
[----:B------:R-:W-:Y:S02]  /*180e0*/  FFMA.FTZ R40, R49, c[0x0][0x2d0], -R96 ;  /* 0x0000b40031287a23 */ /* 0x000fe40000010860 */
[----:B------:R-:W-:Y:S01]  /*180f0*/  FMUL.FTZ R49, R69, R149 ;  /* 0x0000009545317220 */ /* 0x000fe20000410000 */
[----:B------:R-:W-:Y:S01]  /*18100*/  MOV R149, R63 ;  /* 0x0000003f00957202 */ /* 0x000fe20000000f00 */
[----:B--2---:R-:W-:Y:S02]  /*18110*/  FFMA.FTZ R0, R22, c[0x0][0x2d0], -R97 ;  /* 0x0000b40016007a23 */ /* 0x004fe40000010861 */
[----:B------:R-:W2:Y:S01]  /*18120*/  LDSM.16.MT88.4 R20, [R209+0x100] ;  /* 0x00010000d114783b */ /* 0x000ea20000004200 */
[C---:B------:R-:W-:Y:S02]  /*18130*/  FMUL.FTZ R57, R2.reuse, R157 ;  /* 0x0000009d02397220 */ /* 0x040fe40000410000 */
[----:B------:R5:W5:Y:S01]  /*18140*/  MUFU.EX2 R235, R0 ;  /* 0x0000000000eb7308 */ /* 0x000b620000000800 */
[--C-:B---3--:R-:W-:Y:S01]  /*18150*/  FFMA.FTZ R4, R41, c[0x0][0x2d0], -R74.reuse ;  /* 0x0000b40029047a23 */ /* 0x108fe2000001084a */
[----:B----4-:R-:W-:Y:S01]  /*18160*/  F2FP.BF16.PACK_AB R67, R85, R89 ;  /* 0x000000595543723e */ /* 0x010fe200000010ff */
[C---:B------:R-:W-:Y:S02]  /*18170*/  FMUL.FTZ R41, R2.reuse, R141 ;  /* 0x0000008d02297220 */ /* 0x040fe40000410000 */
[----:B------:R-:W-:Y:S05]  /*18180*/  IMAD.MOV.U32 R119, RZ, RZ, R85 ;  /* 0x000000ffff777224 */ /* 0x000fea00078e0055 */
[----:B------:R-:W3:Y:S01]  /*18190*/  MUFU.EX2 R87, R4 ;  /* 0x0000000400577308 */ /* 0x000ee20000000800 */
[----:B-1----:R-:W-:Y:S02]  /*181a0*/  FMUL.FTZ R8, R2, R108 ;  /* 0x0000006c02087220 */ /* 0x002fe40000410000 */
[----:B-----5:R-:W-:Y:S02]  /*181b0*/  IMAD.MOV.U32 R125, RZ, RZ, R31 ;  /* 0x000000ffff7d7224 */ /* 0x020fe400078e001f */
[----:B------:R-:W-:Y:S05]  /*181c0*/  IMAD.MOV.U32 R108, RZ, RZ, R249 ;  /* 0x000000ffff6c7224 */ /* 0x000fea00078e00f9 */
[----:B------:R1:W-:Y:S01]  /*181d0*/  MUFU.EX2 R124, R32 ;  /* 0x00000020007c7308 */ /* 0x0003e20000000800 */
[----:B------:R-:W-:Y:S01]  /*181e0*/  FSEL R0, R3, RZ, P0 ;  /* 0x000000ff03007208 */ /* 0x000fe20000000000 */
[----:B------:R-:W-:Y:S01]  /*181f0*/  IMAD.MOV.U32 R112, RZ, RZ, R235 ;  /* 0x000000ffff707224 */ /* 0x000fe200078e00eb */
[----:B------:R-:W-:Y:S02]  /*18200*/  F2FP.BF16.PACK_AB R65, R235, R200 ;  /* 0x000000c8eb41723e */ /* 0x000fe400000010ff */
[----:B------:R-:W-:Y:S01]  /*18210*/  ISETP.GT.AND P0, PT, R225, UR8, PT ;  /* 0x00000008e1007c0c */ /* 0x000fe2000bf04270 */
[----:B------:R-:W-:Y:S04]  /*18220*/  FADD.FTZ R0, -R0, R103 ;  /* 0x0000006700007221 */ /* 0x000fe80000010100 */
[----:B------:R4:W-:Y:S01]  /*18230*/  MUFU.EX2 R91, R44 ;  /* 0x0000002c005b7308 */ /* 0x0009e20000000800 */
[----:B------:R-:W-:Y:S01]  /*18240*/  FMUL.FTZ R0, R0, c[0x0][0x2d0] ;  /* 0x0000b40000007a20 */ /* 0x000fe20000410000 */
[----:B---3--:R-:W-:Y:S01]  /*18250*/  MOV R116, R87 ;  /* 0x0000005700747202 */ /* 0x008fe20000000f00 */
[C---:B------:R-:W-:Y:S02]  /*18260*/  FMUL.FTZ R4, R69.reuse, R104 ;  /* 0x0000006845047220 */ /* 0x040fe40000410000 */
[----:B------:R-:W-:Y:S05]  /*18270*/  IMAD.MOV.U32 R104, RZ, RZ, R93 ;  /* 0x000000ffff687224 */ /* 0x000fea00078e005d */
[----:B------:R-:W3:Y:S01]  /*18280*/  MUFU.EX2 R0, R0 ;  /* 0x0000000000007308 */ /* 0x000ee20000000800 */
[-C--:B--2---:R-:W-:Y:S01]  /*18290*/  HMMA.16816.F32.BF16 R4, R76, R20.reuse, R4 ;  /* 0x000000144c04723c */ /* 0x084fe20000041804 */
[----:B-1----:R-:W-:Y:S02]  /*182a0*/  FMUL.FTZ R32, R69, R132 ;  /* 0x0000008445207220 */ /* 0x002fe40000410000 */
[----:B----4-:R-:W-:Y:S02]  /*182b0*/  FMUL.FTZ R44, R2, R144 ;  /* 0x00000090022c7220 */ /* 0x010fe40000410000 */
[C---:B---3--:R-:W-:Y:S02]  /*182c0*/  FMUL.FTZ R10, R0.reuse, R110 ;  /* 0x0000006e000a7220 */ /* 0x048fe40000410000 */
[C---:B------:R-:W-:Y:S01]  /*182d0*/  FMUL.FTZ R11, R0.reuse, R111 ;  /* 0x0000006f000b7220 */ /* 0x040fe20000410000 */
[----:B------:R-:W-:Y:S01]  /*182e0*/  MOV R111, R243 ;  /* 0x000000f3006f7202 */ /* 0x000fe20000000f00 */
[C---:B------:R-:W-:Y:S03]  /*182f0*/  FMUL.FTZ R15, R0.reuse, R115 ;  /* 0x00000073000f7220 */ /* 0x040fe60000410000 */
[----:B------:R-:W-:Y:S02]  /*18300*/  IMAD.MOV.U32 R115, RZ, RZ, R89 ;  /* 0x000000ffff737224 */ /* 0x000fe400078e0059 */
[C---:B------:R-:W-:Y:S01]  /*18310*/  FMUL.FTZ R26, R0.reuse, R126 ;  /* 0x0000007e001a7220 */ /* 0x040fe20000410000 */
[C---:B------:R-:W-:Y:S01]  /*18320*/  HMMA.16816.F32.BF16 R8, R64.reuse, R20, R8 ;  /* 0x000000144008723c */ /* 0x040fe20000041808 */
[C---:B------:R-:W-:Y:S01]  /*18330*/  FMUL.FTZ R14, R0.reuse, R114 ;  /* 0x00000072000e7220 */ /* 0x040fe20000410000 */
[----:B------:R-:W-:Y:S01]  /*18340*/  MOV R126, R80 ;  /* 0x00000050007e7202 */ /* 0x000fe20000000f00 */
[C---:B------:R-:W-:Y:S01]  /*18350*/  FMUL.FTZ R31, R0.reuse, R131 ;  /* 0x00000083001f7220 */ /* 0x040fe20000410000 */
[----:B------:R-:W1:Y:S01]  /*18360*/  LDSM.16.MT88.4 R80, [R211+0x100] ;  /* 0x00010000d350783b */ /* 0x000e620000004200 */
[----:B------:R-:W-:Y:S01]  /*18370*/  MOV R131, R84 ;  /* 0x0000005400837202 */ /* 0x000fe20000000f00 */
[----:B------:R-:W-:Y:S01]  /*18380*/  FMUL.FTZ R27, R0, R127 ;  /* 0x0000007f001b7220 */ /* 0x000fe20000410000 */
[----:B------:R-:W-:Y:S01]  /*18390*/  MOV R114, R92 ;  /* 0x0000005c00727202 */ /* 0x000fe20000000f00 */
[-C--:B------:R-:W-:Y:S01]  /*183a0*/  HMMA.16816.F32.BF16 R12, R64, R22.reuse, R12 ;  /* 0x00000016400c723c */ /* 0x080fe2000004180c */
[----:B------:R-:W-:Y:S01]  /*183b0*/  FFMA.FTZ R20, R46, c[0x0][0x2d0], -R74 ;  /* 0x0000b4002e147a23 */ /* 0x000fe2000001084a */
[----:B------:R2:W-:Y:S02]  /*183c0*/  MUFU.EX2 R127, R40 ;  /* 0x00000028007f7308 */ /* 0x0005e40000000800 */
[----:B------:R-:W3:Y:S01]  /*183d0*/  LDSM.16.MT88.4 R84, [R209+0x900] ;  /* 0x00090000d154783b */ /* 0x000ee20000004200 */
[----:B------:R-:W-:Y:S02]  /*183e0*/  FFMA.FTZ R92, R95, c[0x0][0x2d0], -R75 ;  /* 0x0000b4005f5c7a23 */ /* 0x000fe4000001084b */
[C---:B------:R-:W-:Y:S01]  /*183f0*/  FMUL.FTZ R21, R69.reuse, R121 ;  /* 0x0000007945157220 */ /* 0x040fe20000410000 */
[C---:B------:R-:W-:Y:S01]  /*18400*/  HMMA.16816.F32.BF16 R16, R76.reuse, R22, R16 ;  /* 0x000000164c10723c */ /* 0x040fe20000041810 */
[----:B------:R-:W-:Y:S03]  /*18410*/  FMUL.FTZ R30, R0, R130 ;  /* 0x00000082001e7220 */ /* 0x000fe60000410000 */
[----:B------:R4:W5:Y:S01]  /*18420*/  MUFU.EX2 R59, R20 ;  /* 0x00000014003b7308 */ /* 0x0009620000000800 */
[----:B------:R-:W-:Y:S01]  /*18430*/  MOV R130, R33 ;  /* 0x0000002100827202 */ /* 0x000fe20000000f00 */
[C---:B------:R-:W-:Y:S01]  /*18440*/  FMUL.FTZ R33, R69.reuse, R133 ;  /* 0x0000008545217220 */ /* 0x040fe20000410000 */
[----:B------:R-:W-:Y:S01]  /*18450*/  MOV R121, R61 ;  /* 0x0000003d00797202 */ /* 0x000fe20000000f00 */
[C---:B------:R-:W-:Y:S01]  /*18460*/  FMUL.FTZ R22, R68.reuse, R122 ;  /* 0x0000007a44167220 */ /* 0x040fe20000410000 */
[----:B------:R-:W-:Y:S03]  /*18470*/  LDSM.16.MT88.4 R132, [R212+0x2900] ;  /* 0x00290000d484783b */ /* 0x000fe60000004200 */
[----:B------:R-:W-:Y:S02]  /*18480*/  FMUL.FTZ R23, R68, R123 ;  /* 0x0000007b44177220 */ /* 0x000fe40000410000 */
[C---:B------:R-:W-:Y:S02]  /*18490*/  FMUL.FTZ R42, R0.reuse, R142 ;  /* 0x0000008e002a7220 */ /* 0x040fe40000410000 */
[----:B------:R-:W-:Y:S02]  /*184a0*/  FMUL.FTZ R43, R0, R143 ;  /* 0x0000008f002b7220 */ /* 0x000fe40000410000 */
[----:B--2---:R-:W-:Y:S02]  /*184b0*/  FMUL.FTZ R40, R2, R140 ;  /* 0x0000008c02287220 */ /* 0x004fe40000410000 */
[C---:B------:R-:W-:Y:S02]  /*184c0*/  FMUL.FTZ R46, R0.reuse, R146 ;  /* 0x00000092002e7220 */ /* 0x040fe40000410000 */
[----:B------:R-:W-:Y:S02]  /*184d0*/  FMUL.FTZ R47, R0, R147 ;  /* 0x00000093002f7220 */ /* 0x000fe40000410000 */
[----:B------:R-:W-:Y:S02]  /*184e0*/  IMAD.MOV.U32 R122, RZ, RZ, R60 ;  /* 0x000000ffff7a7224 */ /* 0x000fe400078e003c */
[----:B------:R-:W-:Y:S02]  /*184f0*/  FMUL.FTZ R60, R2, R160 ;  /* 0x000000a0023c7220 */ /* 0x000fe40000410000 */
[C---:B----4-:R-:W-:Y:S02]  /*18500*/  FMUL.FTZ R20, R69.reuse, R120 ;  /* 0x0000007845147220 */ /* 0x050fe40000410000 */
[----:B-----5:R-:W-:Y:S01]  /*18510*/  IMAD.MOV.U32 R150, RZ, RZ, R59 ;  /* 0x000000ffff967224 */ /* 0x020fe200078e003b */
[----:B------:R2:W-:Y:S01]  /*18520*/  MUFU.EX2 R120, R62 ;  /* 0x0000003e00787308 */ /* 0x0005e20000000800 */
[----:B------:R-:W-:Y:S02]  /*18530*/  FMUL.FTZ R59, R0, R159 ;  /* 0x0000009f003b7220 */ /* 0x000fe40000410000 */
[----:B------:R-:W-:Y:S01]  /*18540*/  FMUL.FTZ R61, R2, R161 ;  /* 0x000000a1023d7220 */ /* 0x000fe20000410000 */
[-C--:B------:R-:W-:Y:S01]  /*18550*/  HMMA.16816.F32.BF16 R20, R76, R36.reuse, R20 ;  /* 0x000000244c14723c */ /* 0x080fe20000041814 */
[----:B------:R-:W-:Y:S02]  /*18560*/  FMUL.FTZ R63, R0, R163 ;  /* 0x000000a3003f7220 */ /* 0x000fe40000410000 */
[----:B------:R-:W-:Y:S05]  /*18570*/  IMAD.MOV.U32 R110, RZ, RZ, R244 ;  /* 0x000000ffff6e7224 */ /* 0x000fea00078e00f4 */
[C---:B------:R-:W-:Y:S07]  /*18580*/  HMMA.16816.F32.BF16 R24, R64.reuse, R36, R24 ;  /* 0x000000244018723c */ /* 0x040fee0000041818 */
[----:B------:R-:W-:Y:S01]  /*18590*/  FFMA.FTZ R36, R48, c[0x0][0x2d0], -R96 ;  /* 0x0000b40030247a23 */ /* 0x000fe20000010860 */
[-C--:B------:R-:W-:Y:S01]  /*185a0*/  HMMA.16816.F32.BF16 R28, R64, R38.reuse, R28 ;  /* 0x00000026401c723c */ /* 0x080fe2000004181c */
[----:B------:R-:W-:Y:S02]  /*185b0*/  FMUL.FTZ R37, R69, R137 ;  /* 0x0000008945257220 */ /* 0x000fe40000410000 */
[----:B------:R4:W-:Y:S01]  /*185c0*/  MUFU.EX2 R128, R36 ;  /* 0x0000002400807308 */ /* 0x0009e20000000800 */
[--C-:B------:R-:W-:Y:S02]  /*185d0*/  FFMA.FTZ R48, R51, c[0x0][0x2d0], -R74.reuse ;  /* 0x0000b40033307a23 */ /* 0x100fe4000001084a */
[----:B------:R-:W-:Y:S02]  /*185e0*/  FMUL.FTZ R51, R68, R151 ;  /* 0x0000009744337220 */ /* 0x000fe40000410000 */
[C---:B------:R-:W-:Y:S01]  /*185f0*/  HMMA.16816.F32.BF16 R32, R76.reuse, R38, R32 ;  /* 0x000000264c20723c */ /* 0x040fe20000041820 */
[----:B--2---:R-:W-:Y:S04]  /*18600*/  FMUL.FTZ R62, R0, R162 ;  /* 0x000000a2003e7220 */ /* 0x004fe80000410000 */
[----:B------:R2:W-:Y:S02]  /*18610*/  MUFU.EX2 R123, R48 ;  /* 0x00000030007b7308 */ /* 0x0005e40000000800 */
[C---:B------:R-:W-:Y:S02]  /*18620*/  FMUL.FTZ R38, R68.reuse, R138 ;  /* 0x0000008a44267220 */ /* 0x040fe40000410000 */
[----:B------:R-:W-:Y:S06]  /*18630*/  FMUL.FTZ R39, R68, R139 ;  /* 0x0000008b44277220 */ /* 0x000fec0000410000 */
[----:B------:R5:W-:Y:S01]  /*18640*/  MUFU.EX2 R151, R58 ;  /* 0x0000003a00977308 */ /* 0x000be20000000800 */
[C---:B----4-:R-:W-:Y:S09]  /*18650*/  FMUL.FTZ R36, R69.reuse, R136 ;  /* 0x0000008845247220 */ /* 0x050ff20000410000 */
[----:B------:R-:W-:Y:S01]  /*18660*/  MUFU.EX2 R138, R92 ;  /* 0x0000005c008a7308 */ /* 0x000fe20000000800 */
[-C--:B------:R-:W-:Y:S01]  /*18670*/  HMMA.16816.F32.BF16 R36, R76, R52.reuse, R36 ;  /* 0x000000344c24723c */ /* 0x080fe20000041824 */
[C---:B--2---:R-:W-:Y:S02]  /*18680*/  FMUL.FTZ R48, R69.reuse, R148 ;  /* 0x0000009445307220 */ /* 0x044fe40000410000 */
[----:B------:R-:W-:Y:S05]  /*18690*/  IMAD.MOV.U32 R148, RZ, RZ, R91 ;  /* 0x000000ffff947224 */ /* 0x000fea00078e005b */
[C---:B------:R-:W-:Y:S01]  /*186a0*/  HMMA.16816.F32.BF16 R40, R64.reuse, R52, R40 ;  /* 0x000000344028723c */ /* 0x040fe20000041828 */
[----:B-----5:R-:W-:Y:S06]  /*186b0*/  FMUL.FTZ R58, R0, R158 ;  /* 0x0000009e003a7220 */ /* 0x020fec0000410000 */
[--C-:B------:R-:W-:Y:S01]  /*186c0*/  FFMA.FTZ R52, R56, c[0x0][0x2d0], -R97.reuse ;  /* 0x0000b40038347a23 */ /* 0x100fe20000010861 */
[-C--:B------:R-:W-:Y:S01]  /*186d0*/  HMMA.16816.F32.BF16 R44, R64, R54.reuse, R44 ;  /* 0x00000036402c723c */ /* 0x080fe2000004182c */
[C---:B------:R-:W-:Y:S02]  /*186e0*/  FMUL.FTZ R53, R69.reuse, R153 ;  /* 0x0000009945357220 */ /* 0x040fe40000410000 */
[----:B------:R2:W4:Y:S01]  /*186f0*/  MUFU.EX2 R103, R52 ;  /* 0x0000003400677308 */ /* 0x0005220000000800 */
[----:B------:R-:W-:Y:S04]  /*18700*/  FMUL.FTZ R56, R2, R156 ;  /* 0x0000009c02387220 */ /* 0x000fe80000410000 */
[C---:B------:R-:W-:Y:S07]  /*18710*/  HMMA.16816.F32.BF16 R48, R76.reuse, R54, R48 ;  /* 0x000000364c30723c */ /* 0x040fee0000041830 */
[C---:B------:R-:W-:Y:S02]  /*18720*/  FMUL.FTZ R54, R68.reuse, R154 ;  /* 0x0000009a44367220 */ /* 0x040fe40000410000 */
[----:B------:R-:W-:Y:S03]  /*18730*/  FMUL.FTZ R55, R68, R155 ;  /* 0x0000009b44377220 */ /* 0x000fe60000410000 */
[----:B--2---:R-:W-:Y:S07]  /*18740*/  FMUL.FTZ R52, R69, R152 ;  /* 0x0000009845347220 */ /* 0x004fee0000410000 */
[-C--:B-1----:R-:W-:Y:S08]  /*18750*/  HMMA.16816.F32.BF16 R52, R76, R80.reuse, R52 ;  /* 0x000000504c34723c */ /* 0x082ff00000041834 */
[C---:B------:R-:W-:Y:S07]  /*18760*/  HMMA.16816.F32.BF16 R56, R64.reuse, R80, R56 ;  /* 0x000000504038723c */ /* 0x040fee0000041838 */
[----:B------:R-:W-:Y:S01]  /*18770*/  FFMA.FTZ R80, R88, c[0x0][0x2d0], -R97 ;  /* 0x0000b40058507a23 */ /* 0x000fe20000010861 */
[-C--:B------:R-:W-:Y:S01]  /*18780*/  HMMA.16816.F32.BF16 R60, R64, R82.reuse, R60 ;  /* 0x00000052403c723c */ /* 0x080fe2000004183c */
[----:B----4-:R-:W-:Y:S02]  /*18790*/  F2FP.BF16.PACK_AB R81, R151, R103 ;  /* 0x000000679751723e */ /* 0x010fe400000010ff */
[----:B------:R1:W2:Y:S04]  /*187a0*/  MUFU.EX2 R105, R80 ;  /* 0x0000005000697308 */ /* 0x0002a80000000800 */
[C---:B------:R-:W-:Y:S02]  /*187b0*/  FMUL.FTZ R64, R69.reuse, R164 ;  /* 0x000000a445407220 */ /* 0x040fe40000410000 */
[----:B------:R-:W-:Y:S03]  /*187c0*/  FMUL.FTZ R65, R69, R165 ;  /* 0x000000a545417220 */ /* 0x000fe60000410000 */
[C---:B------:R-:W-:Y:S02]  /*187d0*/  FMUL.FTZ R66, R68.reuse, R166 ;  /* 0x000000a644427220 */ /* 0x040fe40000410000 */
[----:B------:R-:W-:Y:S07]  /*187e0*/  FMUL.FTZ R67, R68, R167 ;  /* 0x000000a744437220 */ /* 0x000fee0000410000 */
[----:B------:R-:W-:Y:S01]  /*187f0*/  HMMA.16816.F32.BF16 R64, R76, R82, R64 ;  /* 0x000000524c40723c */ /* 0x000fe20000041840 */
[--C-:B-1----:R-:W-:Y:S06]  /*18800*/  FFMA.FTZ R80, R90, c[0x0][0x2d0], -R74.reuse ;  /* 0x0000b4005a507a23 */ /* 0x102fec000001084a */
[----:B------:R-:W-:Y:S01]  /*18810*/  F2FP.BF16.PACK_AB R76, R116, R126 ;  /* 0x0000007e744c723e */ /* 0x000fe200000010ff */
[----:B------:R-:W1:Y:S01]  /*18820*/  LDSM.16.MT88.4 R88, [R212+0x900] ;  /* 0x00090000d458783b */ /* 0x000e620000004200 */
[----:B------:R-:W-:Y:S01]  /*18830*/  F2FP.BF16.PACK_AB R77, R117, R125 ;  /* 0x0000007d754d723e */ /* 0x000fe200000010ff */
[----:B------:R4:W-:Y:S02]  /*18840*/  MUFU.EX2 R249, R80 ;  /* 0x0000005000f97308 */ /* 0x0009e40000000800 */
[----:B------:R-:W-:Y:S02]  /*18850*/  F2FP.BF16.PACK_AB R78, R150, R130 ;  /* 0x00000082964e723e */ /* 0x000fe400000010ff */
[----:B------:R-:W-:Y:S02]  /*18860*/  F2FP.BF16.PACK_AB R79, R149, R129 ;  /* 0x00000081954f723e */ /* 0x000fe400000010ff */
[----:B------:R-:W-:Y:S02]  /*18870*/  F2FP.BF16.PACK_AB R82, R148, R127 ;  /* 0x0000007f9452723e */ /* 0x000fe400000010ff */
[----:B--2---:R-:W-:Y:S03]  /*18880*/  F2FP.BF16.PACK_AB R83, R105, R120 ;  /* 0x000000786953723e */ /* 0x004fe600000010ff */
[-C--:B---3--:R-:W-:Y:S01]  /*18890*/  HMMA.16816.F32.BF16 R4, R76, R84.reuse, R4 ;  /* 0x000000544c04723c */ /* 0x088fe20000041804 */
[--C-:B----4-:R-:W-:Y:S02]  /*188a0*/  FFMA.FTZ R80, R94, c[0x0][0x2d0], -R75.reuse ;  /* 0x0000b4005e507a23 */ /* 0x110fe4000001084b */
        /* <DEDUP_REMOVED lines=9> */
[C---:B------:R-:W-:Y:S01]  /*18940*/  HMMA.16816.F32.BF16 R24, R80.reuse, R88, R24 ;  /* 0x000000585018723c */ /* 0x040fe20000041818 */
[----:B---3--:R-:W-:Y:S06]  /*18950*/  FFMA.FTZ R84, R177, c[0x0][0x2d0], -R74 ;  /* 0x0000b400b1547a23 */ /* 0x008fec000001084a */
[--C-:B------:R-:W-:Y:S01]  /*18960*/  FFMA.FTZ R88, R170, c[0x0][0x2d0], -R96.reuse ;  /* 0x0000b400aa587a23 */ /* 0x100fe20000010860 */
[-C--:B------:R-:W-:Y:S01]  /*18970*/  HMMA.16816.F32.BF16 R28, R80, R90.reuse, R28 ;  /* 0x0000005a501c723c */ /* 0x080fe2000004181c */
[----:B------:R1:W-:Y:S07]  /*18980*/  MUFU.EX2 R246, R84 ;  /* 0x0000005400f67308 */ /* 0x0003ee0000000800 */
[C---:B------:R-:W-:Y:S03]  /*18990*/  HMMA.16816.F32.BF16 R32, R76.reuse, R90, R32 ;  /* 0x0000005a4c20723c */ /* 0x040fe60000041820 */
[----:B------:R3:W-:Y:S05]  /*189a0*/  MUFU.EX2 R136, R88 ;  /* 0x0000005800887308 */ /* 0x0007ea0000000800 */
[-C--:B--2---:R-:W-:Y:S08]  /*189b0*/  HMMA.16816.F32.BF16 R36, R76, R92.reuse, R36 ;  /* 0x0000005c4c24723c */ /* 0x084ff00000041824 */
[C---:B------:R-:W-:Y:S01]  /*189c0*/  HMMA.16816.F32.BF16 R40, R80.reuse, R92, R40 ;  /* 0x0000005c5028723c */ /* 0x040fe20000041828 */
[----:B-1----:R-:W-:Y:S04]  /*189d0*/  FFMA.FTZ R84, R171, c[0x0][0x2d0], -R75 ;  /* 0x0000b400ab547a23 */ /* 0x002fe8000001084b */
[----:B------:R1:W-:Y:S02]  /*189e0*/  MUFU.EX2 R244, R84 ;  /* 0x0000005400f47308 */ /* 0x0003e40000000800 */
[----:B------:R-:W-:Y:S01]  /*189f0*/  FFMA.FTZ R92, R168, c[0x0][0x2d0], -R97 ;  /* 0x0000b400a85c7a23 */ /* 0x000fe20000010861 */
[-C--:B------:R-:W-:Y:S01]  /*18a00*/  HMMA.16816.F32.BF16 R44, R80, R94.reuse, R44 ;  /* 0x0000005e502c723c */ /* 0x080fe2000004182c */
[--C-:B---3--:R-:W-:Y:S06]  /*18a10*/  FFMA.FTZ R88, R173, c[0x0][0x2d0], -R96.reuse ;  /* 0x0000b400ad587a23 */ /* 0x108fec0000010860 */
[----:B------:R2:W-:Y:S01]  /*18a20*/  MUFU.EX2 R235, R92 ;  /* 0x0000005c00eb7308 */ /* 0x0005e20000000800 */
[C---:B------:R-:W-:Y:S09]  /*18a30*/  HMMA.16816.F32.BF16 R48, R76.reuse, R94, R48 ;  /* 0x0000005e4c30723c */ /* 0x040ff20000041830 */
[----:B------:R3:W-:Y:S03]  /*18a40*/  MUFU.EX2 R142, R88 ;  /* 0x00000058008e7308 */ /* 0x0007e60000000800 */
[----:B-1----:R-:W-:Y:S07]  /*18a50*/  FFMA.FTZ R84, R174, c[0x0][0x2d0], -R75 ;  /* 0x0000b400ae547a23 */ /* 0x002fee000001084b */
[----:B------:R1:W-:Y:S01]  /*18a60*/  MUFU.EX2 R143, R84 ;  /* 0x00000054008f7308 */ /* 0x0003e20000000800 */
[----:B--2---:R-:W-:Y:S09]  /*18a70*/  FFMA.FTZ R92, R169, c[0x0][0x2d0], -R97 ;  /* 0x0000b400a95c7a23 */ /* 0x004ff20000010861 */
[----:B------:R2:W-:Y:S01]  /*18a80*/  MUFU.EX2 R233, R92 ;  /* 0x0000005c00e97308 */ /* 0x0005e20000000800 */
[--C-:B---3--:R-:W-:Y:S09]  /*18a90*/  FFMA.FTZ R88, R175, c[0x0][0x2d0], -R96.reuse ;  /* 0x0000b400af587a23 */ /* 0x108ff20000010860 */
[----:B------:R3:W4:Y:S01]  /*18aa0*/  MUFU.EX2 R141, R88 ;  /* 0x00000058008d7308 */ /* 0x0007220000000800 */
[----:B-1----:R-:W-:Y:S09]  /*18ab0*/  FFMA.FTZ R84, R99, c[0x0][0x2d0], -R96 ;  /* 0x0000b40063547a23 */ /* 0x002ff20000010860 */
[----:B------:R1:W-:Y:S01]  /*18ac0*/  MUFU.EX2 R137, R84 ;  /* 0x0000005400897308 */ /* 0x0003e20000000800 */
[----:B--2---:R-:W-:Y:S09]  /*18ad0*/  FFMA.FTZ R92, R186, c[0x0][0x2d0], -R75 ;  /* 0x0000b400ba5c7a23 */ /* 0x004ff2000001084b */
[----:B------:R2:W-:Y:S01]  /*18ae0*/  MUFU.EX2 R145, R92 ;  /* 0x0000005c00917308 */ /* 0x0005e20000000800 */
[--C-:B---3--:R-:W-:Y:S09]  /*18af0*/  FFMA.FTZ R88, R181, c[0x0][0x2d0], -R74.reuse ;  /* 0x0000b400b5587a23 */ /* 0x108ff2000001084a */
[----:B------:R3:W-:Y:S01]  /*18b00*/  MUFU.EX2 R243, R88 ;  /* 0x0000005800f37308 */ /* 0x0007e20000000800 */
[----:B-1----:R-:W1:Y:S08]  /*18b10*/  LDSM.16.MT88.4 R84, [R211+0x900] ;  /* 0x00090000d354783b */ /* 0x002e700000004200 */
[----:B--2---:R-:W-:Y:S01]  /*18b20*/  LDSM.16.MT88.4 R92, [R210+0x1100] ;  /* 0x00110000d25c783b */ /* 0x004fe20000004200 */
[--C-:B---3--:R-:W-:Y:S04]  /*18b30*/  FFMA.FTZ R88, R98, c[0x0][0x2d0], -R97.reuse ;  /* 0x0000b40062587a23 */ /* 0x108fe80000010861 */
[----:B------:R2:W3:Y:S01]  /*18b40*/  MUFU.EX2 R140, R88 ;  /* 0x00000058008c7308 */ /* 0x0004e20000000800 */
[-C--:B-1----:R-:W-:Y:S08]  /*18b50*/  HMMA.16816.F32.BF16 R52, R76, R84.reuse, R52 ;  /* 0x000000544c34723c */ /* 0x082ff00000041834 */
[C---:B------:R-:W-:Y:S01]  /*18b60*/  HMMA.16816.F32.BF16 R56, R80.reuse, R84, R56 ;  /* 0x000000545038723c */ /* 0x040fe20000041838 */
[----:B--2---:R-:W1:Y:S06]  /*18b70*/  LDSM.16.MT88.4 R88, [R209+0x1100] ;  /* 0x00110000d158783b */ /* 0x004e6c0000004200 */
[----:B------:R-:W-:Y:S01]  /*18b80*/  FFMA.FTZ R84, R172, c[0x0][0x2d0], -R97 ;  /* 0x0000b400ac547a23 */ /* 0x000fe20000010861 */
[-C--:B------:R-:W-:Y:S03]  /*18b90*/  HMMA.16816.F32.BF16 R60, R80, R86.reuse, R60 ;  /* 0x00000056503c723c */ /* 0x080fe6000004183c */
[----:B------:R2:W5:Y:S04]  /*18ba0*/  MUFU.EX2 R230, R84 ;  /* 0x0000005400e67308 */ /* 0x0005680000000800 */
[--C-:B------:R-:W-:Y:S01]  /*18bb0*/  FFMA.FTZ R80, R187, c[0x0][0x2d0], -R74.reuse ;  /* 0x0000b400bb507a23 */ /* 0x100fe2000001084a */
[----:B------:R-:W-:Y:S01]  /*18bc0*/  HMMA.16816.F32.BF16 R64, R76, R86, R64 ;  /* 0x000000564c40723c */ /* 0x000fe20000041840 */
[----:B----4-:R-:W-:Y:S03]  /*18bd0*/  F2FP.BF16.PACK_AB R82, R141, R142 ;  /* 0x0000008e8d52723e */ /* 0x010fe600000010ff */
[----:B---3--:R-:W-:Y:S01]  /*18be0*/  F2FP.BF16.PACK_AB R81, R235, R140 ;  /* 0x0000008ceb51723e */ /* 0x008fe200000010ff */
[----:B------:R3:W-:Y:S02]  /*18bf0*/  MUFU.EX2 R147, R80 ;  /* 0x0000005000937308 */ /* 0x0007e40000000800 */
[----:B------:R-:W-:Y:S02]  /*18c00*/  F2FP.BF16.PACK_AB R76, R249, R123 ;  /* 0x0000007bf94c723e */ /* 0x000fe400000010ff */
[----:B------:R-:W-:Y:S03]  /*18c10*/  F2FP.BF16.PACK_AB R77, R138, R139 ;  /* 0x0000008b8a4d723e */ /* 0x000fe600000010ff */
[----:B------:R-:W-:Y:S02]  /*18c20*/  F2FP.BF16.PACK_AB R78, R246, R248 ;  /* 0x000000f8f64e723e */ /* 0x000fe400000010ff */
[----:B------:R-:W-:Y:S01]  /*18c30*/  F2FP.BF16.PACK_AB R79, R143, R244 ;  /* 0x000000f48f4f723e */ /* 0x000fe200000010ff */
[----:B--2---:R-:W2:Y:S01]  /*18c40*/  LDSM.16.MT88.4 R84, [R212+0x1100] ;  /* 0x00110000d454783b */ /* 0x004ea20000004200 */
[----:B-----5:R-:W-:Y:S05]  /*18c50*/  F2FP.BF16.PACK_AB R83, R230, R233 ;  /* 0x000000e9e653723e */ /* 0x020fea00000010ff */
[-C--:B-1----:R-:W-:Y:S01]  /*18c60*/  HMMA.16816.F32.BF16 R4, R76, R88.reuse, R4 ;  /* 0x000000584c04723c */ /* 0x082fe20000041804 */
[--C-:B---3--:R-:W-:Y:S04]  /*18c70*/  FFMA.FTZ R80, R182, c[0x0][0x2d0], -R75.reuse ;  /* 0x0000b400b6507a23 */ /* 0x108fe8000001084b */
[----:B------:R1:W-:Y:S02]  /*18c80*/  MUFU.EX2 R146, R80 ;  /* 0x0000005000927308 */ /* 0x0003e40000000800 */
[----:B-1----:R-:W-:Y:S07]  /*18c90*/  F2FP.BF16.PACK_AB R80, R136, R137 ;  /* 0x000000898850723e */ /* 0x002fee00000010ff */
[C---:B------:R-:W-:Y:S07]  /*18ca0*/  HMMA.16816.F32.BF16 R8, R80.reuse, R88, R8 ;  /* 0x000000585008723c */ /* 0x040fee0000041808 */
[--C-:B------:R-:W-:Y:S01]  /*18cb0*/  FFMA.FTZ R88, R196, c[0x0][0x2d0], -R74.reuse ;  /* 0x0000b400c4587a23 */ /* 0x100fe2000001084a */
[-C--:B------:R-:W-:Y:S03]  /*18cc0*/  HMMA.16816.F32.BF16 R12, R80, R90.reuse, R12 ;  /* 0x0000005a500c723c */ /* 0x080fe6000004180c */
[----:B------:R1:W-:Y:S05]  /*18cd0*/  MUFU.EX2 R228, R88 ;  /* 0x0000005800e47308 */ /* 0x0003ea0000000800 */
[C---:B------:R-:W-:Y:S08]  /*18ce0*/  HMMA.16816.F32.BF16 R16, R76.reuse, R90, R16 ;  /* 0x0000005a4c10723c */ /* 0x040ff00000041810 */
[-C--:B--2---:R-:W-:Y:S08]  /*18cf0*/  HMMA.16816.F32.BF16 R20, R76, R84.reuse, R20 ;  /* 0x000000544c14723c */ /* 0x084ff00000041814 */
[C---:B------:R-:W-:Y:S01]  /*18d00*/  HMMA.16816.F32.BF16 R24, R80.reuse, R84, R24 ;  /* 0x000000545018723c */ /* 0x040fe20000041818 */
[----:B-1----:R-:W-:Y:S03]  /*18d10*/  FFMA.FTZ R88, R198, c[0x0][0x2d0], -R74 ;  /* 0x0000b400c6587a23 */ /* 0x002fe6000001084a */
[----:B------:R-:W-:Y:S03]  /*18d20*/  MOV R198, R105 ;  /* 0x0000006900c67202 */ /* 0x000fe60000000f00 */
[--C-:B------:R-:W-:Y:S01]  /*18d30*/  FFMA.FTZ R84, R184, c[0x0][0x2d0], -R96.reuse ;  /* 0x0000b400b8547a23 */ /* 0x100fe20000010860 */
[-C--:B------:R-:W-:Y:S01]  /*18d40*/  HMMA.16816.F32.BF16 R28, R80, R86.reuse, R28 ;  /* 0x00000056501c723c */ /* 0x080fe2000004181c */
[----:B------:R1:W-:Y:S07]  /*18d50*/  MUFU.EX2 R196, R88 ;  /* 0x0000005800c47308 */ /* 0x0003ee0000000800 */
[C---:B------:R-:W-:Y:S03]  /*18d60*/  HMMA.16816.F32.BF16 R32, R76.reuse, R86, R32 ;  /* 0x000000564c20723c */ /* 0x040fe60000041820 */
[----:B------:R2:W-:Y:S05]  /*18d70*/  MUFU.EX2 R144, R84 ;  /* 0x0000005400907308 */ /* 0x0005ea0000000800 */
[-C--:B------:R-:W-:Y:S08]  /*18d80*/  HMMA.16816.F32.BF16 R36, R76, R92.reuse, R36 ;  /* 0x0000005c4c24723c */ /* 0x080ff00000041824 */
[C---:B------:R-:W-:Y:S01]  /*18d90*/  HMMA.16816.F32.BF16 R40, R80.reuse, R92, R40 ;  /* 0x0000005c5028723c */ /* 0x040fe20000041828 */
[----:B-1----:R-:W-:Y:S04]  /*18da0*/  FFMA.FTZ R88, R190, c[0x0][0x2d0], -R75 ;  /* 0x0000b400be587a23 */ /* 0x002fe8000001084b */
[----:B------:R1:W-:Y:S02]  /*18db0*/  MUFU.EX2 R190, R88 ;  /* 0x0000005800be7308 */ /* 0x0003e40000000800 */
[----:B------:R-:W-:Y:S01]  /*18dc0*/  FFMA.FTZ R92, R179, c[0x0][0x2d0], -R97 ;  /* 0x0000b400b35c7a23 */ /* 0x000fe20000010861 */
[-C--:B------:R-:W-:Y:S01]  /*18dd0*/  HMMA.16816.F32.BF16 R44, R80, R94.reuse, R44 ;  /* 0x0000005e502c723c */ /* 0x080fe2000004182c */
[--C-:B--2---:R-:W-:Y:S06]  /*18de0*/  FFMA.FTZ R84, R188, c[0x0][0x2d0], -R96.reuse ;  /* 0x0000b400bc547a23 */ /* 0x104fec0000010860 */
[----:B------:R2:W-:Y:S01]  /*18df0*/  MUFU.EX2 R155, R92 ;  /* 0x0000005c009b7308 */ /* 0x0005e20000000800 */
[C---:B------:R-:W-:Y:S09]  /*18e00*/  HMMA.16816.F32.BF16 R48, R76.reuse, R94, R48 ;  /* 0x0000005e4c30723c */ /* 0x040ff20000041830 */
[----:B------:R3:W-:Y:S03]  /*18e10*/  MUFU.EX2 R188, R84 ;  /* 0x0000005400bc7308 */ /* 0x0007e60000000800 */
[----:B-1----:R-:W-:Y:S07]  /*18e20*/  FFMA.FTZ R88, R194, c[0x0][0x2d0], -R75 ;  /* 0x0000b400c2587a23 */ /* 0x002fee000001084b */
[----:B------:R1:W-:Y:S01]  /*18e30*/  MUFU.EX2 R194, R88 ;  /* 0x0000005800c27308 */ /* 0x0003e20000000800 */
[----:B--2---:R-:W-:Y:S09]  /*18e40*/  FFMA.FTZ R92, R178, c[0x0][0x2d0], -R97 ;  /* 0x0000b400b25c7a23 */ /* 0x004ff20000010861 */
[----:B------:R2:W-:Y:S01]  /*18e50*/  MUFU.EX2 R154, R92 ;  /* 0x0000005c009a7308 */ /* 0x0005e20000000800 */
[----:B---3--:R-:W-:Y:S02]  /*18e60*/  FFMA.FTZ R84, R189, c[0x0][0x2d0], -R96 ;  /* 0x0000b400bd547a23 */ /* 0x008fe40000010860 */
[----:B------:R-:W-:Y:S07]  /*18e70*/  IMAD.MOV.U32 R189, RZ, RZ, R110 ;  /* 0x000000ffffbd7224 */ /* 0x000fee00078e006e */
[----:B------:R3:W-:Y:S01]  /*18e80*/  MUFU.EX2 R186, R84 ;  /* 0x0000005400ba7308 */ /* 0x0007e20000000800 */
[----:B-1----:R-:W1:Y:S01]  /*18e90*/  LDSM.16.MT88.4 R88, [R211+0x1100] ;  /* 0x00110000d358783b */ /* 0x002e620000004200 */
[----:B--2---:R-:W-:Y:S01]  /*18ea0*/  FFMA.FTZ R92, R205, c[0x0][0x2d0], -R75 ;  /* 0x0000b400cd5c7a23 */ /* 0x004fe2000001084b */
[----:B------:R-:W-:Y:S07]  /*18eb0*/  MOV R205, R117 ;  /* 0x0000007500cd7202 */ /* 0x000fee0000000f00 */
[----:B------:R2:W-:Y:S01]  /*18ec0*/  MUFU.EX2 R159, R92 ;  /* 0x0000005c009f7308 */ /* 0x0005e20000000800 */
[----:B---3--:R-:W-:Y:S01]  /*18ed0*/  FFMA.FTZ R84, R191, c[0x0][0x2d0], -R96 ;  /* 0x0000b400bf547a23 */ /* 0x008fe20000010860 */
[----:B------:R-:W-:Y:S02]  /*18ee0*/  MOV R191, R123 ;  /* 0x0000007b00bf7202 */ /* 0x000fe40000000f00 */
[----:B------:R-:W-:Y:S06]  /*18ef0*/  MOV R123, R109 ;  /* 0x0000006d007b7202 */ /* 0x000fec0000000f00 */
[----:B------:R3:W4:Y:S01]  /*18f00*/  MUFU.EX2 R187, R84 ;  /* 0x0000005400bb7308 */ /* 0x0007220000000800 */
[----:B--2---:R-:W-:Y:S01]  /*18f10*/  LDSM.16.MT88.4 R92, [R210+0x1900] ;  /* 0x00190000d25c783b */ /* 0x004fe20000004200 */
[-C--:B-1----:R-:W-:Y:S08]  /*18f20*/  HMMA.16816.F32.BF16 R52, R76, R88.reuse, R52 ;  /* 0x000000584c34723c */ /* 0x082ff00000041834 */
[C---:B------:R-:W-:Y:S01]  /*18f30*/  HMMA.16816.F32.BF16 R56, R80.reuse, R88, R56 ;  /* 0x000000585038723c */ /* 0x040fe20000041838 */
[----:B---3--:R-:W-:Y:S03]  /*18f40*/  FFMA.FTZ R84, R203, c[0x0][0x2d0], -R74 ;  /* 0x0000b400cb547a23 */ /* 0x008fe6000001084a */
[----:B------:R-:W-:Y:S01]  /*18f50*/  IMAD.MOV.U32 R203, RZ, RZ, R127 ;  /* 0x000000ffffcb7224 */ /* 0x000fe200078e007f */
[----:B------:R1:W-:Y:S01]  /*18f60*/  MUFU.EX2 R184, R84 ;  /* 0x0000005400b87308 */ /* 0x0003e20000000800 */
[----:B------:R-:W-:Y:S01]  /*18f70*/  MOV R127, R112 ;  /* 0x00000070007f7202 */ /* 0x000fe20000000f00 */
[----:B------:R-:W-:Y:S01]  /*18f80*/  FFMA.FTZ R88, R185, c[0x0][0x2d0], -R97 ;  /* 0x0000b400b9587a23 */ /* 0x000fe20000010861 */
[-C--:B------:R-:W-:Y:S01]  /*18f90*/  HMMA.16816.F32.BF16 R60, R80, R90.reuse, R60 ;  /* 0x0000005a503c723c */ /* 0x080fe2000004183c */
[----:B------:R-:W-:Y:S03]  /*18fa0*/  IMAD.MOV.U32 R185, RZ, RZ, R122 ;  /* 0x000000ffffb97224 */ /* 0x000fe600078e007a */
[----:B------:R-:W-:Y:S03]  /*18fb0*/  MOV R122, R108 ;  /* 0x0000006c007a7202 */ /* 0x000fe60000000f00 */
[--C-:B------:R-:W-:Y:S01]  /*18fc0*/  FFMA.FTZ R80, R226, c[0x0][0x2d0], -R74.reuse ;  /* 0x0000b400e2507a23 */ /* 0x100fe2000001084a */
[----:B------:R-:W-:Y:S01]  /*18fd0*/  HMMA.16816.F32.BF16 R64, R76, R90, R64 ;  /* 0x0000005a4c40723c */ /* 0x000fe20000041840 */
[----:B------:R-:W2:Y:S03]  /*18fe0*/  MUFU.EX2 R102, R88 ;  /* 0x0000005800667308 */ /* 0x000ea60000000800 */
[----:B----4-:R-:W-:Y:S02]  /*18ff0*/  F2FP.BF16.PACK_AB R82, R187, R186 ;  /* 0x000000babb52723e */ /* 0x010fe400000010ff */
[----:B------:R-:W-:Y:S01]  /*19000*/  MOV R226, R121 ;  /* 0x0000007900e27202 */ /* 0x000fe20000000f00 */
[----:B------:R-:W-:Y:S01]  /*19010*/  IMAD.MOV.U32 R121, RZ, RZ, R107 ;  /* 0x000000ffff797224 */ /* 0x000fe200078e006b */
[----:B------:R-:W-:Y:S03]  /*19020*/  F2FP.BF16.PACK_AB R76, R147, R243 ;  /* 0x000000f3934c723e */ /* 0x000fe600000010ff */
[----:B------:R3:W-:Y:S01]  /*19030*/  MUFU.EX2 R181, R80 ;  /* 0x0000005000b57308 */ /* 0x0007e20000000800 */
[----:B------:R-:W-:Y:S01]  /*19040*/  F2FP.BF16.PACK_AB R77, R145, R146 ;  /* 0x00000092914d723e */ /* 0x000fe200000010ff */
[----:B-1----:R-:W-:Y:S01]  /*19050*/  FFMA.FTZ R84, R180, c[0x0][0x2d0], -R97 ;  /* 0x0000b400b4547a23 */ /* 0x002fe20000010861 */
[----:B------:R-:W-:Y:S02]  /*19060*/  F2FP.BF16.PACK_AB R78, R196, R228 ;  /* 0x000000e4c44e723e */ /* 0x000fe400000010ff */
[----:B------:R-:W-:Y:S05]  /*19070*/  F2FP.BF16.PACK_AB R79, R194, R190 ;  /* 0x000000bec24f723e */ /* 0x000fea00000010ff */
[----:B------:R1:W4:Y:S01]  /*19080*/  MUFU.EX2 R182, R84 ;  /* 0x0000005400b67308 */ /* 0x0003220000000800 */
[----:B--2---:R-:W-:Y:S01]  /*19090*/  F2FP.BF16.PACK_AB R83, R102, R154 ;  /* 0x0000009a6653723e */ /* 0x004fe200000010ff */
[----:B------:R-:W-:Y:S01]  /*190a0*/  LDSM.16.MT88.4 R88, [R212+0x1900] ;  /* 0x00190000d458783b */ /* 0x000fe20000004200 */
[--C-:B---3--:R-:W-:Y:S01]  /*190b0*/  FFMA.FTZ R80, R204, c[0x0][0x2d0], -R75.reuse ;  /* 0x0000b400cc507a23 */ /* 0x108fe2000001084b */
[----:B------:R-:W-:Y:S06]  /*190c0*/  MOV R204, R118 ;  /* 0x0000007600cc7202 */ /* 0x000fec0000000f00 */
[----:B------:R2:W-:Y:S01]  /*190d0*/  MUFU.EX2 R153, R80 ;  /* 0x0000005000997308 */ /* 0x0005e20000000800 */
[----:B-1----:R-:W1:Y:S01]  /*190e0*/  LDSM.16.MT88.4 R84, [R209+0x1900] ;  /* 0x00190000d154783b */ /* 0x002e620000004200 */
[----:B----4-:R-:W-:Y:S02]  /*190f0*/  F2FP.BF16.PACK_AB R81, R155, R182 ;  /* 0x000000b69b51723e */ /* 0x010fe400000010ff */
[----:B--2---:R-:W-:Y:S01]  /*19100*/  F2FP.BF16.PACK_AB R80, R188, R144 ;  /* 0x00000090bc50723e */ /* 0x004fe200000010ff */
[-C--:B-1----:R-:W-:Y:S08]  /*19110*/  HMMA.16816.F32.BF16 R4, R76, R84.reuse, R4 ;  /* 0x000000544c04723c */ /* 0x082ff00000041804 */
[C---:B------:R-:W-:Y:S07]  /*19120*/  HMMA.16816.F32.BF16 R8, R80.reuse, R84, R8 ;  /* 0x000000545008723c */ /* 0x040fee0000041808 */
[----:B------:R-:W-:Y:S01]  /*19130*/  FFMA.FTZ R84, R234, c[0x0][0x2d0], -R74 ;  /* 0x0000b400ea547a23 */ /* 0x000fe2000001084a */
[-C--:B------:R-:W-:Y:S01]  /*19140*/  HMMA.16816.F32.BF16 R12, R80, R86.reuse, R12 ;  /* 0x00000056500c723c */ /* 0x080fe2000004180c */
[----:B------:R-:W-:Y:S02]  /*19150*/  IMAD.MOV.U32 R234, RZ, RZ, R116 ;  /* 0x000000ffffea7224 */ /* 0x000fe400078e0074 */
[----:B------:R1:W-:Y:S05]  /*19160*/  MUFU.EX2 R158, R84 ;  /* 0x00000054009e7308 */ /* 0x0003ea0000000800 */
[C---:B------:R-:W-:Y:S08]  /*19170*/  HMMA.16816.F32.BF16 R16, R76.reuse, R86, R16 ;  /* 0x000000564c10723c */ /* 0x040ff00000041810 */
[-C--:B------:R-:W-:Y:S08]  /*19180*/  HMMA.16816.F32.BF16 R20, R76, R88.reuse, R20 ;  /* 0x000000584c14723c */ /* 0x080ff00000041814 */
[C---:B------:R-:W-:Y:S01]  /*19190*/  HMMA.16816.F32.BF16 R24, R80.reuse, R88, R24 ;  /* 0x000000585018723c */ /* 0x040fe20000041818 */
[----:B-1----:R-:W-:Y:S03]  /*191a0*/  FFMA.FTZ R84, R236, c[0x0][0x2d0], -R74 ;  /* 0x0000b400ec547a23 */ /* 0x002fe6000001084a */
[----:B------:R-:W-:Y:S03]  /*191b0*/  MOV R236, R115 ;  /* 0x0000007300ec7202 */ /* 0x000fe60000000f00 */
[----:B------:R-:W-:Y:S01]  /*191c0*/  FFMA.FTZ R88, R206, c[0x0][0x2d0], -R96 ;  /* 0x0000b400ce587a23 */ /* 0x000fe20000010860 */
[-C--:B------:R-:W-:Y:S01]  /*191d0*/  HMMA.16816.F32.BF16 R28, R80, R90.reuse, R28 ;  /* 0x0000005a501c723c */ /* 0x080fe2000004181c */
[----:B------:R1:W-:Y:S03]  /*191e0*/  MUFU.EX2 R180, R84 ;  /* 0x0000005400b47308 */ /* 0x0003e60000000800 */
[----:B------:R-:W-:Y:S04]  /*191f0*/  IMAD.MOV.U32 R206, RZ, RZ, R104 ;  /* 0x000000ffffce7224 */ /* 0x000fe800078e0068 */
[C---:B------:R-:W-:Y:S03]  /*19200*/  HMMA.16816.F32.BF16 R32, R76.reuse, R90, R32 ;  /* 0x0000005a4c20723c */ /* 0x040fe60000041820 */
[----:B------:R2:W-:Y:S05]  /*19210*/  MUFU.EX2 R156, R88 ;  /* 0x00000058009c7308 */ /* 0x0005ea0000000800 */
[-C--:B------:R-:W-:Y:S08]  /*19220*/  HMMA.16816.F32.BF16 R36, R76, R92.reuse, R36 ;  /* 0x0000005c4c24723c */ /* 0x080ff00000041824 */
[C---:B------:R-:W-:Y:S01]  /*19230*/  HMMA.16816.F32.BF16 R40, R80.reuse, R92, R40 ;  /* 0x0000005c5028723c */ /* 0x040fe20000041828 */
[----:B-1----:R-:W-:Y:S03]  /*19240*/  FFMA.FTZ R84, R231, c[0x0][0x2d0], -R75 ;  /* 0x0000b400e7547a23 */ /* 0x002fe6000001084b */
[----:B------:R-:W-:Y:S01]  /*19250*/  MOV R231, R114 ;  /* 0x0000007200e77202 */ /* 0x000fe20000000f00 */
[----:B------:R1:W-:Y:S01]  /*19260*/  MUFU.EX2 R157, R84 ;  /* 0x00000054009d7308 */ /* 0x0003e20000000800 */
[----:B------:R-:W-:Y:S02]  /*19270*/  IMAD.MOV.U32 R114, RZ, RZ, R113 ;  /* 0x000000ffff727224 */ /* 0x000fe400078e0071 */
[-C--:B------:R-:W-:Y:S01]  /*19280*/  HMMA.16816.F32.BF16 R44, R80, R94.reuse, R44 ;  /* 0x0000005e502c723c */ /* 0x080fe2000004182c */
[----:B------:R-:W3:Y:S03]  /*19290*/  LDL.LU R113, [R1+0x8] ;  /* 0x0000080001717983 */ /* 0x000ee60000300800 */
[--C-:B--2---:R-:W-:Y:S02]  /*192a0*/  FFMA.FTZ R88, R207, c[0x0][0x2d0], -R96.reuse ;  /* 0x0000b400cf587a23 */ /* 0x104fe40000010860 */
[----:B------:R-:W-:Y:S02]  /*192b0*/  FFMA.FTZ R92, R201, c[0x0][0x2d0], -R97 ;  /* 0x0000b400c95c7a23 */ /* 0x000fe40000010861 */
[C---:B------:R-:W-:Y:S01]  /*192c0*/  HMMA.16816.F32.BF16 R48, R76.reuse, R94, R48 ;  /* 0x0000005e4c30723c */ /* 0x040fe20000041830 */
[----:B------:R2:W-:Y:S10]  /*192d0*/  MUFU.EX2 R178, R88 ;  /* 0x0000005800b27308 */ /* 0x0005f40000000800 */
[----:B------:R4:W-:Y:S01]  /*192e0*/  MUFU.EX2 R100, R92 ;  /* 0x0000005c00647308 */ /* 0x0009e20000000800 */
[----:B-1----:R-:W-:Y:S01]  /*192f0*/  FFMA.FTZ R84, R232, c[0x0][0x2d0], -R75 ;  /* 0x0000b400e8547a23 */ /* 0x002fe2000001084b */
[----:B------:R-:W-:Y:S08]  /*19300*/  MOV R232, R111 ;  /* 0x0000006f00e87202 */ /* 0x000ff00000000f00 */
[----:B------:R1:W-:Y:S01]  /*19310*/  MUFU.EX2 R179, R84 ;  /* 0x0000005400b37308 */ /* 0x0003e20000000800 */
[--C-:B--2---:R-:W-:Y:S09]  /*19320*/  FFMA.FTZ R88, R229, c[0x0][0x2d0], -R96.reuse ;  /* 0x0000b400e5587a23 */ /* 0x104ff20000010860 */
[----:B------:R2:W5:Y:S01]  /*19330*/  MUFU.EX2 R177, R88 ;  /* 0x0000005800b17308 */ /* 0x0005620000000800 */
[----:B----4-:R-:W-:Y:S02]  /*19340*/  FFMA.FTZ R92, R192, c[0x0][0x2d0], -R97 ;  /* 0x0000b400c05c7a23 */ /* 0x010fe40000010861 */
[----:B------:R-:W4:Y:S07]  /*19350*/  LDL.LU R192, [R1+0xc] ;  /* 0x00000c0001c07983 */ /* 0x000f2e0000300800 */
[----:B------:R5:W-:Y:S01]  /*19360*/  MUFU.EX2 R99, R92 ;  /* 0x0000005c00637308 */ /* 0x000be20000000800 */
[----:B-1----:R-:W-:Y:S01]  /*19370*/  FFMA.FTZ R84, R202, c[0x0][0x2d0], -R96 ;  /* 0x0000b400ca547a23 */ /* 0x002fe20000010860 */
[----:B------:R-:W-:Y:S08]  /*19380*/  MOV R202, R106 ;  /* 0x0000006a00ca7202 */ /* 0x000ff00000000f00 */
[----:B------:R1:W-:Y:S01]  /*19390*/  MUFU.EX2 R152, R84 ;  /* 0x0000005400987308 */ /* 0x0003e20000000800 */
[--C-:B--2---:R-:W-:Y:S09]  /*193a0*/  FFMA.FTZ R88, R241, c[0x0][0x2d0], -R74.reuse ;  /* 0x0000b400f1587a23 */ /* 0x104ff2000001084a */
[----:B------:R2:W-:Y:S01]  /*193b0*/  MUFU.EX2 R176, R88 ;  /* 0x0000005800b07308 */ /* 0x0005e20000000800 */
[----:B-----5:R-:W-:Y:S09]  /*193c0*/  FFMA.FTZ R92, R245, c[0x0][0x2d0], -R75 ;  /* 0x0000b400f55c7a23 */ /* 0x020ff2000001084b */
[----:B------:R5:W-:Y:S01]  /*193d0*/  MUFU.EX2 R172, R92 ;  /* 0x0000005c00ac7308 */ /* 0x000be20000000800 */
[----:B-1----:R-:W1:Y:S01]  /*193e0*/  LDSM.16.MT88.4 R84, [R211+0x1900] ;  /* 0x00190000d354783b */ /* 0x002e620000004200 */
[--C-:B--2---:R-:W-:Y:S08]  /*193f0*/  FFMA.FTZ R88, R199, c[0x0][0x2d0], -R97.reuse ;  /* 0x0000b400c7587a23 */ /* 0x104ff00000010861 */
[----:B------:R2:W1:Y:S01]  /*19400*/  MUFU.EX2 R101, R88 ;  /* 0x0000005800657308 */ /* 0x0004620000000800 */
[----:B-----5:R-:W-:Y:S08]  /*19410*/  LDSM.16.MT88.4 R92, [R210+0x2100] ;  /* 0x00210000d25c783b */ /* 0x020ff00000004200 */
[----:B--2---:R-:W2:Y:S01]  /*19420*/  LDSM.16.MT88.4 R88, [R209+0x2100] ;  /* 0x00210000d158783b */ /* 0x004ea20000004200 */
[-C--:B-1----:R-:W-:Y:S08]  /*19430*/  HMMA.16816.F32.BF16 R52, R76, R84.reuse, R52 ;  /* 0x000000544c34723c */ /* 0x082ff00000041834 */
[C---:B------:R-:W-:Y:S07]  /*19440*/  HMMA.16816.F32.BF16 R56, R80.reuse, R84, R56 ;  /* 0x000000545038723c */ /* 0x040fee0000041838 */
[----:B------:R-:W-:Y:S01]  /*19450*/  FFMA.FTZ R84, R183, c[0x0][0x2d0], -R97 ;  /* 0x0000b400b7547a23 */ /* 0x000fe20000010861 */
[-C--:B------:R-:W-:Y:S01]  /*19460*/  HMMA.16816.F32.BF16 R60, R80, R86.reuse, R60 ;  /* 0x00000056503c723c */ /* 0x080fe2000004183c */
[----:B------:R-:W5:Y:S02]  /*19470*/  LDL.LU R183, [R1+0x10] ;  /* 0x0000100001b77983 */ /* 0x000f640000300800 */
[----:B------:R1:W1:Y:S04]  /*19480*/  MUFU.EX2 R98, R84 ;  /* 0x0000005400627308 */ /* 0x0002680000000800 */
[--C-:B------:R-:W-:Y:S01]  /*19490*/  FFMA.FTZ R80, R247, c[0x0][0x2d0], -R74.reuse ;  /* 0x0000b400f7507a23 */ /* 0x100fe2000001084a */
[----:B------:R-:W-:Y:S01]  /*194a0*/  HMMA.16816.F32.BF16 R64, R76, R86, R64 ;  /* 0x000000564c40723c */ /* 0x000fe20000041840 */
[----:B------:R-:W-:Y:S03]  /*194b0*/  F2FP.BF16.PACK_AB R82, R177, R178 ;  /* 0x000000b2b152723e */ /* 0x000fe600000010ff */
[----:B------:R-:W-:Y:S01]  /*194c0*/  F2FP.BF16.PACK_AB R81, R100, R101 ;  /* 0x000000656451723e */ /* 0x000fe200000010ff */
[----:B------:R2:W2:Y:S02]  /*194d0*/  MUFU.EX2 R175, R80 ;  /* 0x0000005000af7308 */ /* 0x0004a40000000800 */
[----:B------:R-:W-:Y:S02]  /*194e0*/  F2FP.BF16.PACK_AB R76, R181, R184 ;  /* 0x000000b8b54c723e */ /* 0x000fe400000010ff */
[----:B------:R-:W-:Y:S03]  /*194f0*/  F2FP.BF16.PACK_AB R77, R159, R153 ;  /* 0x000000999f4d723e */ /* 0x000fe600000010ff */
[----:B------:R-:W-:Y:S02]  /*19500*/  F2FP.BF16.PACK_AB R78, R180, R158 ;  /* 0x0000009eb44e723e */ /* 0x000fe400000010ff */
[----:B------:R-:W-:Y:S01]  /*19510*/  F2FP.BF16.PACK_AB R79, R179, R157 ;  /* 0x0000009db34f723e */ /* 0x000fe200000010ff */
[----:B-1----:R-:W1:Y:S01]  /*19520*/  LDSM.16.MT88.4 R84, [R212+0x2100] ;  /* 0x00210000d454783b */ /* 0x002e620000004200 */
[----:B------:R-:W-:Y:S05]  /*19530*/  F2FP.BF16.PACK_AB R83, R98, R99 ;  /* 0x000000636253723e */ /* 0x000fea00000010ff */
[-C--:B--2---:R-:W-:Y:S01]  /*19540*/  HMMA.16816.F32.BF16 R4, R76, R88.reuse, R4 ;  /* 0x000000584c04723c */ /* 0x084fe20000041804 */
[----:B------:R-:W-:Y:S01]  /*19550*/  FFMA.FTZ R80, R242, c[0x0][0x2d0], -R75 ;  /* 0x0000b400f2507a23 */ /* 0x000fe2000001084b */
[----:B------:R-:W-:Y:S03]  /*19560*/  F2FP.BF16.PACK_AB R164, R175, R176 ;  /* 0x000000b0afa4723e */ /* 0x000fe600000010ff */
[----:B------:R2:W1:Y:S02]  /*19570*/  MUFU.EX2 R174, R80 ;  /* 0x0000005000ae7308 */ /* 0x0004640000000800 */
[----:B--2---:R-:W-:Y:S02]  /*19580*/  F2FP.BF16.PACK_AB R80, R156, R152 ;  /* 0x000000989c50723e */ /* 0x004fe400000010ff */
[----:B-1----:R-:W-:Y:S05]  /*19590*/  F2FP.BF16.PACK_AB R165, R172, R174 ;  /* 0x000000aeaca5723e */ /* 0x002fea00000010ff */
[C---:B------:R-:W-:Y:S07]  /*195a0*/  HMMA.16816.F32.BF16 R8, R80.reuse, R88, R8 ;  /* 0x000000585008723c */ /* 0x040fee0000041808 */
[--C-:B------:R-:W-:Y:S01]  /*195b0*/  FFMA.FTZ R88, R252, c[0x0][0x2d0], -R74.reuse ;  /* 0x0000b400fc587a23 */ /* 0x100fe2000001084a */
[-C--:B------:R-:W-:Y:S01]  /*195c0*/  HMMA.16816.F32.BF16 R12, R80, R90.reuse, R12 ;  /* 0x0000005a500c723c */ /* 0x080fe2000004180c */
[----:B------:R-:W-:Y:S02]  /*195d0*/  FFMA.FTZ R74, R131, c[0x0][0x2d0], -R74 ;  /* 0x0000b400834a7a23 */ /* 0x000fe4000001084a */
[----:B------:R1:W-:Y:S01]  /*195e0*/  MUFU.EX2 R173, R88 ;  /* 0x0000005800ad7308 */ /* 0x0003e20000000800 */
[----:B------:R-:W-:Y:S02]  /*195f0*/  IMAD.MOV.U32 R131, RZ, RZ, R119 ;  /* 0x000000ffff837224 */ /* 0x000fe400078e0077 */
[----:B------:R-:W-:Y:S02]  /*19600*/  LDSM.16.MT88.4 R116, [R209+0x2900] ;  /* 0x00290000d174783b */ /* 0x000fe40000004200 */
[C---:B------:R-:W-:Y:S05]  /*19610*/  HMMA.16816.F32.BF16 R16, R76.reuse, R90, R16 ;  /* 0x0000005a4c10723c */ /* 0x040fea0000041810 */
[----:B------:R2:W2:Y:S03]  /*19620*/  MUFU.EX2 R171, R74 ;  /* 0x0000004a00ab7308 */ /* 0x0004a60000000800 */
[-C--:B------:R-:W-:Y:S08]  /*19630*/  HMMA.16816.F32.BF16 R20, R76, R84.reuse, R20 ;  /* 0x000000544c14723c */ /* 0x080ff00000041814 */
[C---:B------:R-:W-:Y:S01]  /*19640*/  HMMA.16816.F32.BF16 R24, R80.reuse, R84, R24 ;  /* 0x000000545018723c */ /* 0x040fe20000041818 */
[----:B-1----:R-:W1:Y:S07]  /*19650*/  LDSM.16.MT88.4 R88, [R211+0x2100] ;  /* 0x00210000d358783b */ /* 0x002e6e0000004200 */
[-C--:B------:R-:W-:Y:S01]  /*19660*/  HMMA.16816.F32.BF16 R28, R80, R86.reuse, R28 ;  /* 0x00000056501c723c */ /* 0x080fe2000004181c */
[--C-:B--2---:R-:W-:Y:S03]  /*19670*/  FFMA.FTZ R74, R250, c[0x0][0x2d0], -R75.reuse ;  /* 0x0000b400fa4a7a23 */ /* 0x104fe6000001084b */
[----:B------:R-:W-:Y:S01]  /*19680*/  F2FP.BF16.PACK_AB R166, R171, R173 ;  /* 0x000000adaba6723e */ /* 0x000fe200000010ff */
[----:B------:R-:W-:Y:S03]  /*19690*/  FFMA.FTZ R75, R251, c[0x0][0x2d0], -R75 ;  /* 0x0000b400fb4b7a23 */ /* 0x000fe6000001084b */
[C---:B------:R-:W-:Y:S01]  /*196a0*/  HMMA.16816.F32.BF16 R32, R76.reuse, R86, R32 ;  /* 0x000000564c20723c */ /* 0x040fe20000041820 */
[----:B------:R2:W-:Y:S07]  /*196b0*/  MUFU.EX2 R170, R74 ;  /* 0x0000004a00aa7308 */ /* 0x0005ee0000000800 */
[-C--:B------:R-:W-:Y:S03]  /*196c0*/  HMMA.16816.F32.BF16 R36, R76, R92.reuse, R36 ;  /* 0x0000005c4c24723c */ /* 0x080fe60000041824 */
[----:B------:R-:W1:Y:S05]  /*196d0*/  MUFU.EX2 R169, R75 ;  /* 0x0000004b00a97308 */ /* 0x000e6a0000000800 */
[C---:B------:R-:W-:Y:S08]  /*196e0*/  HMMA.16816.F32.BF16 R40, R80.reuse, R92, R40 ;  /* 0x0000005c5028723c */ /* 0x040ff00000041828 */
[-C--:B------:R-:W-:Y:S01]  /*196f0*/  HMMA.16816.F32.BF16 R44, R80, R94.reuse, R44 ;  /* 0x0000005e502c723c */ /* 0x080fe2000004182c */
[----:B--2---:R-:W-:Y:S04]  /*19700*/  FFMA.FTZ R74, R237, c[0x0][0x2d0], -R96 ;  /* 0x0000b400ed4a7a23 */ /* 0x004fe80000010860 */
[----:B------:R2:W-:Y:S03]  /*19710*/  MUFU.EX2 R168, R74 ;  /* 0x0000004a00a87308 */ /* 0x0005e60000000800 */
[C---:B------:R-:W-:Y:S01]  /*19720*/  HMMA.16816.F32.BF16 R48, R76.reuse, R94, R48 ;  /* 0x0000005e4c30723c */ /* 0x040fe20000041830 */
[----:B-1----:R-:W-:Y:S07]  /*19730*/  F2FP.BF16.PACK_AB R167, R169, R170 ;  /* 0x000000aaa9a7723e */ /* 0x002fee00000010ff */
[-C--:B------:R-:W-:Y:S01]  /*19740*/  HMMA.16816.F32.BF16 R52, R76, R88.reuse, R52 ;  /* 0x000000584c34723c */ /* 0x080fe20000041834 */
[----:B---3--:R-:W-:Y:S07]  /*19750*/  FFMA.FTZ R69, R69, R113, R114 ;  /* 0x0000007145457223 */ /* 0x008fee0000010072 */
[C---:B------:R-:W-:Y:S01]  /*19760*/  HMMA.16816.F32.BF16 R56, R80.reuse, R88, R56 ;  /* 0x000000585038723c */ /* 0x040fe20000041838 */
[--C-:B--2---:R-:W-:Y:S07]  /*19770*/  FFMA.FTZ R74, R238, c[0x0][0x2d0], -R96.reuse ;  /* 0x0000b400ee4a7a23 */ /* 0x104fee0000010860 */
[-C--:B------:R-:W-:Y:S01]  /*19780*/  HMMA.16816.F32.BF16 R60, R80, R90.reuse, R60 ;  /* 0x0000005a503c723c */ /* 0x080fe2000004183c */
[----:B------:R1:W2:Y:S07]  /*19790*/  MUFU.EX2 R85, R74 ;  /* 0x0000004a00557308 */ /* 0x0002ae0000000800 */
[----:B------:R-:W-:Y:S08]  /*197a0*/  HMMA.16816.F32.BF16 R64, R76, R90, R64 ;  /* 0x0000005a4c40723c */ /* 0x000ff00000041840 */
[-C--:B------:R-:W-:Y:S07]  /*197b0*/  HMMA.16816.F32.BF16 R104, R164, R116.reuse, R4 ;  /* 0x00000074a468723c */ /* 0x080fee0000041804 */
[----:B------:R-:W-:Y:S01]  /*197c0*/  FADD.FTZ R4, R226, R69 ;  /* 0x00000045e2047221 */ /* 0x000fe20000010000 */
[----:B------:R-:W-:Y:S01]  /*197d0*/  MOV R226, R149 ;  /* 0x0000009500e27202 */ /* 0x000fe20000000f00 */
[--C-:B-1----:R-:W-:Y:S03]  /*197e0*/  FFMA.FTZ R74, R239, c[0x0][0x2d0], -R96.reuse ;  /* 0x0000b400ef4a7a23 */ /* 0x102fe60000010860 */
[----:B------:R-:W-:Y:S01]  /*197f0*/  FFMA.FTZ R96, R240, c[0x0][0x2d0], -R96 ;  /* 0x0000b400f0607a23 */ /* 0x000fe20000010860 */
[----:B------:R1:W-:Y:S01]  /*19800*/  MUFU.EX2 R86, R74 ;  /* 0x0000004a00567308 */ /* 0x0003e20000000800 */
[----:B----4-:R-:W-:Y:S01]  /*19810*/  FFMA.FTZ R68, R68, R192, R231 ;  /* 0x000000c044447223 */ /* 0x010fe200000100e7 */
[----:B--2---:R-:W-:Y:S01]  /*19820*/  F2FP.BF16.PACK_AB R160, R85, R168 ;  /* 0x000000a855a0723e */ /* 0x004fe200000010ff */
[----:B------:R-:W-:Y:S01]  /*19830*/  FADD.FTZ R4, R123, R4 ;  /* 0x000000047b047221 */ /* 0x000fe20000010000 */
[----:B------:R-:W-:Y:S01]  /*19840*/  MOV R231, R236 ;  /* 0x000000ec00e77202 */ /* 0x000fe20000000f00 */
[----:B------:R-:W-:Y:S01]  /*19850*/  FADD.FTZ R6, R185, R68 ;  /* 0x00000044b9067221 */ /* 0x000fe20000010000 */
[----:B------:R-:W-:Y:S01]  /*19860*/  MOV R185, R148 ;  /* 0x0000009400b97202 */ /* 0x000fe20000000f00 */
[----:B------:R-:W-:Y:S01]  /*19870*/  FADD.FTZ R4, R206, R4 ;  /* 0x00000004ce047221 */ /* 0x000fe20000010000 */
[----:B------:R-:W-:Y:S01]  /*19880*/  MOV R236, R234 ;  /* 0x000000ea00ec7202 */ /* 0x000fe20000000f00 */
[----:B------:R-:W-:Y:S01]  /*19890*/  IMAD.MOV.U32 R234, RZ, RZ, R205 ;  /* 0x000000ffffea7224 */ /* 0x000fe200078e00cd */
[----:B------:R-:W2:Y:S01]  /*198a0*/  MUFU.EX2 R96, R96 ;  /* 0x0000006000607308 */ /* 0x000ea20000000800 */
[----:B------:R-:W-:Y:S01]  /*198b0*/  FADD.FTZ R6, R122, R6 ;  /* 0x000000067a067221 */ /* 0x000fe20000010000 */
[----:B------:R-:W-:Y:S02]  /*198c0*/  MOV R205, R203 ;  /* 0x000000cb00cd7202 */ /* 0x000fe40000000f00 */
[----:B------:R-:W-:Y:S01]  /*198d0*/  MOV R203, R151 ;  /* 0x0000009700cb7202 */ /* 0x000fe20000000f00 */
[--C-:B-1----:R-:W-:Y:S05]  /*198e0*/  FFMA.FTZ R74, R193, c[0x0][0x2d0], -R97.reuse ;  /* 0x0000b400c14a7a23 */ /* 0x102fea0000010861 */
[----:B------:R1:W-:Y:S01]  /*198f0*/  MUFU.EX2 R75, R74 ;  /* 0x0000004a004b7308 */ /* 0x0003e20000000800 */
[----:B--2---:R-:W-:Y:S01]  /*19900*/  F2FP.BF16.PACK_AB R162, R96, R86 ;  /* 0x0000005660a2723e */ /* 0x004fe200000010ff */
[--C-:B-1----:R-:W-:Y:S08]  /*19910*/  FFMA.FTZ R74, R195, c[0x0][0x2d0], -R97.reuse ;  /* 0x0000b400c34a7a23 */ /* 0x102ff00000010861 */
[----:B------:R1:W2:Y:S02]  /*19920*/  MUFU.EX2 R84, R74 ;  /* 0x0000004a00547308 */ /* 0x0002a40000000800 */
[--C-:B-1----:R-:W-:Y:S01]  /*19930*/  FFMA.FTZ R74, R197, c[0x0][0x2d0], -R97.reuse ;  /* 0x0000b400c54a7a23 */ /* 0x102fe20000010861 */
[----:B--2---:R-:W-:Y:S01]  /*19940*/  F2FP.BF16.PACK_AB R161, R84, R75 ;  /* 0x0000004b54a1723e */ /* 0x004fe200000010ff */
[----:B------:R-:W-:Y:S02]  /*19950*/  FFMA.FTZ R97, R73, c[0x0][0x2d0], -R97 ;  /* 0x0000b40049617a23 */ /* 0x000fe40000010861 */
[----:B------:R-:W2:Y:S04]  /*19960*/  LDL.LU R73, [R1+0x14] ;  /* 0x0000140001497983 */ /* 0x000ea80000300800 */
[----:B------:R-:W-:Y:S01]  /*19970*/  MUFU.EX2 R74, R74 ;  /* 0x0000004a004a7308 */ /* 0x000fe20000000800 */
[----:B-----5:R-:W-:Y:S09]  /*19980*/  FFMA.FTZ R2, R2, R183, R204 ;  /* 0x000000b702027223 */ /* 0x020ff200000100cc */
[----:B------:R-:W1:Y:S01]  /*19990*/  MUFU.EX2 R97, R97 ;  /* 0x0000006100617308 */ /* 0x000e620000000800 */
[----:B------:R-:W-:Y:S02]  /*199a0*/  IMAD.MOV.U32 R204, RZ, RZ, R150 ;  /* 0x000000ffffcc7224 */ /* 0x000fe400078e0096 */
[----:B------:R-:W-:Y:S01]  /*199b0*/  FADD.FTZ R2, R189, R2 ;  /* 0x00000002bd027221 */ /* 0x000fe20000010000 */
[----:B------:R-:W3:Y:S01]  /*199c0*/  LDSM.16.MT88.4 R148, [R210+0x2900] ;  /* 0x00290000d294783b */ /* 0x000ee20000004200 */
[----:B------:R-:W-:Y:S02]  /*199d0*/  IMAD.MOV.U32 R189, RZ, RZ, R120 ;  /* 0x000000ffffbd7224 */ /* 0x000fe400078e0078 */
[----:B------:R-:W-:Y:S02]  /*199e0*/  FADD.FTZ R5, R121, R2 ;  /* 0x0000000279057221 */ /* 0x000fe40000010000 */
[----:B------:R-:W-:Y:S02]  /*199f0*/  FADD.FTZ R2, R202, R6 ;  /* 0x00000006ca027221 */ /* 0x000fe40000010000 */
[----:B------:R-:W-:Y:S01]  /*19a00*/  FADD.FTZ R6, R126, R4 ;  /* 0x000000047e067221 */ /* 0x000fe20000010000 */
[----:B-1----:R-:W-:Y:S07]  /*19a10*/  F2FP.BF16.PACK_AB R163, R97, R74 ;  /* 0x0000004a61a3723e */ /* 0x002fee00000010ff */
[C---:B------:R-:W-:Y:S08]  /*19a20*/  HMMA.16816.F32.BF16 R108, R160.reuse, R116, R8 ;  /* 0x00000074a06c723c */ /* 0x040ff00000041808 */
[-C--:B------:R-:W-:Y:S08]  /*19a30*/  HMMA.16816.F32.BF16 R112, R160, R118.reuse, R12 ;  /* 0x00000076a070723c */ /* 0x080ff0000004180c */
[C---:B------:R-:W-:Y:S08]  /*19a40*/  HMMA.16816.F32.BF16 R116, R164.reuse, R118, R16 ;  /* 0x00000076a474723c */ /* 0x040ff00000041810 */
[-C--:B------:R-:W-:Y:S01]  /*19a50*/  HMMA.16816.F32.BF16 R120, R164, R132.reuse, R20 ;  /* 0x00000084a478723c */ /* 0x080fe20000041814 */
[----:B--2---:R-:W-:Y:S03]  /*19a60*/  FFMA.FTZ R8, R0, R73, R200 ;  /* 0x0000004900087223 */ /* 0x004fe600000100c8 */
[----:B------:R-:W-:Y:S02]  /*19a70*/  FADD.FTZ R0, R232, R5 ;  /* 0x00000005e8007221 */ /* 0x000fe40000010000 */
[----:B------:R-:W-:Y:S02]  /*19a80*/  FADD.FTZ R8, R127, R8 ;  /* 0x000000087f087221 */ /* 0x000fe40000010000 */
[----:B------:R-:W-:Y:S04]  /*19a90*/  FADD.FTZ R5, R125, R2 ;  /* 0x000000027d057221 */ /* 0x000fe80000010000 */
[----:B------:R-:W-:Y:S02]  /*19aa0*/  FADD.FTZ R7, R124, R0 ;  /* 0x000000007c077221 */ /* 0x000fe40000010000 */
[----:B------:R-:W-:Y:S01]  /*19ab0*/  FADD.FTZ R4, R231, R8 ;  /* 0x00000008e7047221 */ /* 0x000fe20000010000 */
[C---:B------:R-:W-:Y:S01]  /*19ac0*/  HMMA.16816.F32.BF16 R124, R160.reuse, R132, R24 ;  /* 0x00000084a07c723c */ /* 0x040fe20000041818 */
[----:B------:R-:W-:Y:S02]  /*19ad0*/  FADD.FTZ R2, R236, R6 ;  /* 0x00000006ec027221 */ /* 0x000fe40000010000 */
[----:B------:R-:W-:Y:S02]  /*19ae0*/  FADD.FTZ R0, R234, R5 ;  /* 0x00000005ea007221 */ /* 0x000fe40000010000 */
[----:B------:R-:W-:Y:S02]  /*19af0*/  FADD.FTZ R7, R128, R7 ;  /* 0x0000000780077221 */ /* 0x000fe40000010000 */
[----:B------:R-:W-:Y:S02]  /*19b00*/  FADD.FTZ R4, R131, R4 ;  /* 0x0000000483047221 */ /* 0x000fe40000010000 */
[----:B------:R-:W-:Y:S03]  /*19b10*/  FADD.FTZ R6, R130, R2 ;  /* 0x0000000282067221 */ /* 0x000fe60000010000 */
[----:B------:R-:W-:Y:S02]  /*19b20*/  FADD.FTZ R5, R129, R0 ;  /* 0x0000000081057221 */ /* 0x000fe40000010000 */
[----:B------:R-:W-:Y:S01]  /*19b30*/  FADD.FTZ R2, R205, R7 ;  /* 0x00000007cd027221 */ /* 0x000fe20000010000 */
[-C--:B------:R-:W-:Y:S01]  /*19b40*/  HMMA.16816.F32.BF16 R128, R160, R134.reuse, R28 ;  /* 0x00000086a080723c */ /* 0x080fe2000004181c */
[----:B------:R-:W-:Y:S01]  /*19b50*/  FADD.FTZ R4, R103, R4 ;  /* 0x0000000467047221 */ /* 0x000fe20000010000 */
[----:B------:R-:W-:Y:S01]  /*19b60*/  MOV R103, R3 ;  /* 0x0000000300677202 */ /* 0x000fe20000000f00 */
[----:B------:R-:W-:Y:S02]  /*19b70*/  FADD.FTZ R0, R204, R6 ;  /* 0x00000006cc007221 */ /* 0x000fe40000010000 */
[----:B------:R-:W-:Y:S02]  /*19b80*/  FADD.FTZ R10, R226, R5 ;  /* 0x00000005e20a7221 */ /* 0x000fe40000010000 */
[----:B------:R-:W-:Y:S01]  /*19b90*/  FADD.FTZ R11, R203, R4 ;  /* 0x00000004cb0b7221 */ /* 0x000fe20000010000 */
[C---:B------:R-:W-:Y:S01]  /*19ba0*/  HMMA.16816.F32.BF16 R132, R164.reuse, R134, R32 ;  /* 0x00000086a484723c */ /* 0x040fe20000041820 */
[----:B------:R-:W-:Y:S01]  /*19bb0*/  FADD.FTZ R8, R185, R2 ;  /* 0x00000002b9087221 */ /* 0x000fe20000010000 */
[----:B------:R-:W1:Y:S02]  /*19bc0*/  LDSM.16.MT88.4 R4, [R211+0x2900] ;  /* 0x00290000d304783b */ /* 0x000e640000004200 */
        /* <DEDUP_REMOVED lines=8> */
[-C--:B---3--:R-:W-:Y:S01]  /*19c50*/  HMMA.16816.F32.BF16 R136, R164, R148.reuse, R36 ;  /* 0x00000094a488723c */ /* 0x088fe20000041824 */
[----:B------:R-:W-:Y:S02]  /*19c60*/  FADD.FTZ R8, R248, R9 ;  /* 0x00000009f8087221 */ /* 0x000fe40000010000 */
[----:B------:R-:W-:Y:S02]  /*19c70*/  FADD.FTZ R2, R244, R2 ;  /* 0x00000002f4027221 */ /* 0x000fe40000010000 */
[----:B------:R-:W-:Y:S02]  /*19c80*/  FADD.FTZ R0, R142, R0 ;  /* 0x000000008e007221 */ /* 0x000fe40000010000 */
[----:B------:R-:W-:Y:S02]  /*19c90*/  FADD.FTZ R12, R140, R12 ;  /* 0x0000000c8c0c7221 */ /* 0x000fe40000010000 */
[----:B------:R-:W-:Y:S03]  /*19ca0*/  FADD.FTZ R10, R246, R8 ;  /* 0x00000008f60a7221 */ /* 0x000fe60000010000 */
[----:B------:R-:W-:Y:S02]  /*19cb0*/  FADD.FTZ R9, R143, R2 ;  /* 0x000000028f097221 */ /* 0x000fe40000010000 */
        /* <DEDUP_REMOVED lines=11> */
[----:B------:R-:W-:Y:S02]  /*19d70*/  FADD.FTZ R8, R230, R8 ;  /* 0x00000008e6087221 */ /* 0x000fe40000010000 */
[----:B------:R-:W-:Y:S02]  /*19d80*/  FADD.FTZ R0, R228, R10 ;  /* 0x0000000ae4007221 */ /* 0x000fe40000010000 */
[----:B------:R-:W-:Y:S02]  /*19d90*/  FADD.FTZ R9, R190, R9 ;  /* 0x00000009be097221 */ /* 0x000fe40000010000 */
[----:B------:R-:W-:Y:S01]  /*19da0*/  FADD.FTZ R11, R186, R2 ;  /* 0x00000002ba0b7221 */ /* 0x000fe20000010000 */
[C---:B------:R-:W-:Y:S01]  /*19db0*/  HMMA.16816.F32.BF16 R148, R164.reuse, R150, R48 ;  /* 0x00000096a494723c */ /* 0x040fe20000041830 */
[----:B------:R-:W-:Y:S03]  /*19dc0*/  FADD.FTZ R8, R182, R8 ;  /* 0x00000008b6087221 */ /* 0x000fe60000010000 */
        /* <DEDUP_REMOVED lines=8> */
[----:B------:R-:W-:Y:S01]  /*19e50*/  FADD.FTZ R2, R181, R10 ;  /* 0x0000000ab5027221 */ /* 0x000fe20000010000 */
[-C--:B-1----:R-:W-:Y:S01]  /*19e60*/  HMMA.16816.F32.BF16 R152, R164, R4.reuse, R52 ;  /* 0x00000004a498723c */ /* 0x082fe20000041834 */
[----:B------:R-:W-:Y:S02]  /*19e70*/  FADD.FTZ R0, R159, R11 ;  /* 0x0000000b9f007221 */ /* 0x000fe40000010000 */
[----:B------:R-:W-:Y:S02]  /*19e80*/  FADD.FTZ R10, R156, R9 ;  /* 0x000000099c0a7221 */ /* 0x000fe40000010000 */
[----:B------:R-:W-:Y:S02]  /*19e90*/  FADD.FTZ R11, R158, R2 ;  /* 0x000000029e0b7221 */ /* 0x000fe40000010000 */
[----:B------:R-:W-:Y:S02]  /*19ea0*/  FADD.FTZ R9, R157, R0 ;  /* 0x000000009d097221 */ /* 0x000fe40000010000 */
[----:B------:R-:W-:Y:S01]  /*19eb0*/  FADD.FTZ R8, R102, R8 ;  /* 0x0000000866087221 */ /* 0x000fe20000010000 */
[C---:B------:R-:W-:Y:S02]  /*19ec0*/  HMMA.16816.F32.BF16 R156, R160.reuse, R4, R56 ;  /* 0x00000004a09c723c */ /* 0x040fe40000041838 */
[----:B------:R-:W-:Y:S01]  /*19ed0*/  FADD.FTZ R2, R178, R10 ;  /* 0x0000000ab2027221 */ /* 0x000fe20000010000 */
[----:B------:R-:W-:Y:S01]  /*19ee0*/  MOV R102, R70 ;  /* 0x0000004600667202 */ /* 0x000fe20000000f00 */
[----:B------:R-:W-:Y:S01]  /*19ef0*/  FADD.FTZ R8, R101, R8 ;  /* 0x0000000865087221 */ /* 0x000fe20000010000 */
[----:B------:R-:W-:Y:S01]  /*19f00*/  MOV R101, R71 ;  /* 0x0000004700657202 */ /* 0x000fe20000000f00 */
[----:B------:R-:W-:Y:S02]  /*19f10*/  FADD.FTZ R0, R180, R11 ;  /* 0x0000000bb4007221 */ /* 0x000fe40000010000 */
[----:B------:R-:W-:Y:S01]  /*19f20*/  FADD.FTZ R4, R100, R8 ;  /* 0x0000000864047221 */ /* 0x000fe20000010000 */
[-C--:B------:R-:W-:Y:S03]  /*19f30*/  HMMA.16816.F32.BF16 R160, R160, R6.reuse, R60 ;  /* 0x00000006a0a0723c */ /* 0x080fe6000004183c */
[----:B------:R-:W-:Y:S02]  /*19f40*/  FADD.FTZ R8, R179, R9 ;  /* 0x00000009b3087221 */ /* 0x000fe40000010000 */
[----:B------:R-:W-:Y:S02]  /*19f50*/  FADD.FTZ R9, R177, R2 ;  /* 0x00000002b1097221 */ /* 0x000fe40000010000 */
[----:B------:R-:W-:Y:S01]  /*19f60*/  FADD.FTZ R4, R99, R4 ;  /* 0x0000000463047221 */ /* 0x000fe20000010000 */
[----:B------:R-:W-:Y:S01]  /*19f70*/  HMMA.16816.F32.BF16 R164, R164, R6, R64 ;  /* 0x00000006a4a4723c */ /* 0x000fe20000041840 */
        /* <DEDUP_REMOVED lines=18> */
[----:B------:R-:W-:Y:S01]  /*1a0a0*/  IMAD.MOV.U32 R100, RZ, RZ, R72 ;  /* 0x000000ffff647224 */ /* 0x000fe200078e0048 */
[----:B------:R2:W-:Y:S01]  /*1a0b0*/  STL [R1+0x10], R4 ;  /* 0x0000100401007387 */ /* 0x0005e20000100800 */
[----:B------:R-:W-:Y:S05]  /*1a0c0*/  FADD.FTZ R2, R97, R2 ;  /* 0x0000000261027221 */ /* 0x000fea0000010000 */
[----:B------:R2:W-:Y:S01]  /*1a0d0*/  STL [R1+0x14], R2 ;  /* 0x0000140201007387 */ /* 0x0005e20000100800 */
[----:B-1----:R-:W-:Y:S04]  /*1a0e0*/  IADD3 R0, R225, -0x1, RZ ;  /* 0xffffffffe1007810 */ /* 0x002fe80007ffe0ff */
[----:B------:R-:W-:Y:S01]  /*1a0f0*/  MOV R225, R0 ;  /* 0x0000000000e17202 */ /* 0x000fe20000000f00 */
[----:B------:R-:W-:-:S05]  /*1a100*/  @P0 BRA `(.L_x_204) ;  /* 0xffff99a000000947 */ /* 0x000fca000383ffff */
.L_x_187:
        /* <DEDUP_REMOVED lines=24> */
[----:B------:R-:W-:Y:S01]  /*1a290*/  FSETP.NE.FTZ.AND P3, PT, R5, RZ, PT ;  /* 0x000000ff0500720b */ /* 0x000fe20003f75000 */
[----:B---3--:R-:W-:Y:S01]  /*1a2a0*/  FADD.FTZ R7, R7, R4 ;  /* 0x0000000407077221 */ /* 0x008fe20000010000 */
[----:B------:R-:W-:Y:S02]  /*1a2b0*/  FSETP.NE.FTZ.AND P2, PT, R6, RZ, PT ;  /* 0x000000ff0600720b */ /* 0x000fe40003f55000 */
[----:B------:R-:W-:Y:S01]  /*1a2c0*/  MOV R4, RZ ;  /* 0x000000ff00047202 */ /* 0x000fe20000000f00 */
[----:B----4-:R-:W-:Y:S01]  /*1a2d0*/  FADD.FTZ R8, R2, R8 ;  /* 0x0000000802087221 */ /* 0x010fe20000010000 */
[----:B------:R-:W-:Y:S02]  /*1a2e0*/  FSETP.NE.FTZ.AND P1, PT, R7, RZ, PT ;  /* 0x000000ff0700720b */ /* 0x000fe40003f35000 */
[----:B------:R-:W-:-:S05]  /*1a2f0*/  MOV R2, RZ ;  /* 0x000000ff00027202 */ /* 0x000fca0000000f00 */
[----:B------:R-:W1:Y:S01]  /*1a300*/  @P3 MUFU.RCP R0, R5 ;  /* 0x0000000500003308 */ /* 0x000e620000001000 */
[----:B------:R-:W-:-:S07]  /*1a310*/  FSETP.NE.FTZ.AND P0, PT, R8, RZ, PT ;  /* 0x000000ff0800720b */ /* 0x000fce0003f15000 */
[----:B------:R-:W-:Y:S01]  /*1a320*/  @P2 MUFU.RCP R4, R6 ;  /* 0x0000000600042308 */ /* 0x000fe20000001000 */
        /* <DEDUP_REMOVED lines=21> */
[C---:B-1----:R-:W-:Y:S01]  /*1a480*/  FMUL.FTZ R108, R2.reuse, R108 ;  /* 0x0000006c026c7220 */ /* 0x042fe20000410000 */
[----:B------:R-:W-:Y:S01]  /*1a490*/  @P0 MUFU.LG2 R6, R8 ;  /* 0x0000000800060308 */ /* 0x000fe20000000c00 */
[C---:B------:R-:W-:Y:S02]  /*1a4a0*/  FMUL.FTZ R109, R2.reuse, R109 ;  /* 0x0000006d026d7220 */ /* 0x040fe40000410000 */
[C---:B------:R-:W-:Y:S02]  /*1a4b0*/  FMUL.FTZ R112, R2.reuse, R112 ;  /* 0x0000007002707220 */ /* 0x040fe40000410000 */
[----:B------:R-:W-:-:S02]  /*1a4c0*/  FMUL.FTZ R113, R2, R113 ;  /* 0x0000007102717220 */ /* 0x000fc40000410000 */
[C---:B------:R-:W-:Y:S01]  /*1a4d0*/  FMUL.FTZ R124, R2.reuse, R124 ;  /* 0x0000007c027c7220 */ /* 0x040fe20000410000 */
[----:B------:R1:W2:Y:S01]  /*1a4e0*/  @P0 MUFU.RCP R0, R8 ;  /* 0x0000000800000308 */ /* 0x0002a20000001000 */
        /* <DEDUP_REMOVED lines=8> */
[----:B-1----:R-:W-:Y:S01]  /*1a570*/  @P0 MOV R8, 0x3f317218 ;  /* 0x3f31721800080802 */ /* 0x002fe20000000f00 */
[C---:B------:R-:W-:Y:S02]  /*1a580*/  FMUL.FTZ R157, R2.reuse, R157 ;  /* 0x0000009d029d7220 */ /* 0x040fe40000410000 */
[C---:B------:R-:W-:Y:S02]  /*1a590*/  FMUL.FTZ R160, R2.reuse, R160 ;  /* 0x000000a002a07220 */ /* 0x040fe40000410000 */
[----:B------:R-:W-:Y:S01]  /*1a5a0*/  FMUL.FTZ R161, R2, R161 ;  /* 0x000000a102a17220 */ /* 0x000fe20000410000 */
[----:B------:R-:W-:Y:S01]  /*1a5b0*/  @P2 MOV R2, 0x3f317218 ;  /* 0x3f31721800022802 */ /* 0x000fe20000000f00 */
        /* <DEDUP_REMOVED lines=17> */
[C---:B--2---:R-:W-:Y:S02]  /*1a6d0*/  FMUL.FTZ R110, R0.reuse, R110 ;  /* 0x0000006e006e7220 */ /* 0x044fe40000410000 */
        /* <DEDUP_REMOVED lines=28> */
.L_x_143:
[----:B------:R-:W-:Y:S05]  /*1a8a0*/  @P4 BRA `(.L_x_205) ;  /* 0x000011f000004947 */ /* 0x000fea0003800000 */
[----:B------:R-:W1:Y:S01]  /*1a8b0*/  S2R R13, SR_TID.X ;  /* 0x00000000000d7919 */ /* 0x000e620000002100 */
[----:B------:R-:W-:Y:S01]  /*1a8c0*/  IMAD.MOV.U32 R54, RZ, RZ, c[0x0][0x4e8] ;  /* 0x00013a00ff367624 */ /* 0x000fe200078e00ff */
[----:B------:R-:W-:Y:S02]  /*1a8d0*/  F2FP.BF16.PACK_AB R104, R105, R104 ;  /* 0x000000686968723e */ /* 0x000fe400000010ff */
[----:B------:R-:W2:Y:S01]  /*1a8e0*/  S2R R16, SR_CTAID.Y ;  /* 0x0000000000107919 */ /* 0x000ea20000002600 */
[----:B------:R-:W-:Y:S02]  /*1a8f0*/  F2FP.BF16.PACK_AB R106, R107, R106 ;  /* 0x0000006a6b6a723e */ /* 0x000fe400000010ff */
[C---:B------:R-:W-:Y:S01]  /*1a900*/  ISETP.NE.AND P3, PT, R54.reuse, 0x1, PT ;  /* 0x000000013600780c */ /* 0x040fe20003f65270 */
[----:B------:R-:W3:Y:S01]  /*1a910*/  S2R R28, SR_CTAID.Z ;  /* 0x00000000001c7919 */ /* 0x000ee20000002700 */
[----:B------:R-:W-:Y:S01]  /*1a920*/  IMAD R54, R54, c[0x0][0x388], RZ ;  /* 0x0000e20036367a24 */ /* 0x000fe200078e02ff */
[----:B------:R-:W-:-:S02]  /*1a930*/  F2FP.BF16.PACK_AB R23, R23, R116 ;  /* 0x000000741717723e */ /* 0x000fc400000010ff */
[----:B------:R-:W4:Y:S01]  /*1a940*/  S2R R29, SR_CTAID.X ;  /* 0x00000000001d7919 */ /* 0x000f220000002500 */
[----:B------:R-:W-:Y:S02]  /*1a950*/  F2FP.BF16.PACK_AB R118, R119, R118 ;  /* 0x000000767776723e */ /* 0x000fe400000010ff */
[----:B------:R-:W-:Y:S01]  /*1a960*/  F2FP.BF16.PACK_AB R108, R109, R108 ;  /* 0x0000006c6d6c723e */ /* 0x000fe200000010ff */
[----:B------:R-:W-:Y:S01]  /*1a970*/  BAR.SYNC.DEFER_BLOCKING 0x1, 0x80 ;  /* 0x0042000000007b1d */ /* 0x000fe20000010000 */
[----:B------:R-:W-:Y:S02]  /*1a980*/  F2FP.BF16.PACK_AB R110, R111, R110 ;  /* 0x0000006e6f6e723e */ /* 0x000fe400000010ff */
[----:B------:R-:W-:Y:S02]  /*1a990*/  F2FP.BF16.PACK_AB R112, R113, R112 ;  /* 0x000000707170723e */ /* 0x000fe400000010ff */
[----:B------:R-:W-:Y:S02]  /*1a9a0*/  F2FP.BF16.PACK_AB R114, R115, R114 ;  /* 0x000000727372723e */ /* 0x000fe400000010ff */
[----:B------:R-:W-:-:S02]  /*1a9b0*/  F2FP.BF16.PACK_AB R120, R121, R120 ;  /* 0x000000787978723e */ /* 0x000fc400000010ff */
[----:B-1----:R-:W-:Y:S02]  /*1a9c0*/  SHF.R.S32.HI R20, RZ, 0x1f, R13 ;  /* 0x0000001fff147819 */ /* 0x002fe4000001140d */
[----:B------:R-:W-:Y:S01]  /*1a9d0*/  F2FP.BF16.PACK_AB R122, R123, R122 ;  /* 0x0000007a7b7a723e */ /* 0x000fe200000010ff */
[----:B--2---:R-:W-:Y:S01]  /*1a9e0*/  IMAD.WIDE.U32 R14, R16, c[0x0][0x490], RZ ;  /* 0x00012400100e7a25 */ /* 0x004fe200078e00ff */
[----:B------:R-:W-:Y:S02]  /*1a9f0*/  SHF.R.S32.HI R0, RZ, 0x1f, R16 ;  /* 0x0000001fff007819 */ /* 0x000fe40000011410 */
[CC--:B------:R-:W-:Y:S02]  /*1aa00*/  LEA.HI R2, R20.reuse, R13.reuse, RZ, 0x2 ;  /* 0x0000000d14027211 */ /* 0x0c0fe400078f10ff */
[-C--:B------:R-:W-:Y:S01]  /*1aa10*/  LEA.HI R7, R20, R13.reuse, RZ, 0x5 ;  /* 0x0000000d14077211 */ /* 0x080fe200078f28ff */
[----:B------:R-:W-:Y:S01]  /*1aa20*/  IMAD R4, R0, c[0x0][0x490], RZ ;  /* 0x0001240000047a24 */ /* 0x000fe200078e02ff */
[----:B------:R-:W-:Y:S01]  /*1aa30*/  LEA.HI R12, R20, R13, RZ, 0x3 ;  /* 0x0000000d140c7211 */ /* 0x000fe200078f18ff */
[----:B------:R-:W-:Y:S01]  /*1aa40*/  IMAD R3, R0, c[0x0][0x3e8], RZ ;  /* 0x0000fa0000037a24 */ /* 0x000fe200078e02ff */
[----:B------:R-:W-:Y:S01]  /*1aa50*/  SHF.R.S32.HI R8, RZ, 0x2, R2 ;  /* 0x00000002ff087819 */ /* 0x000fe20000011402 */
[C---:B------:R-:W-:Y:S01]  /*1aa60*/  IMAD R4, R16.reuse, c[0x0][0x494], R4 ;  /* 0x0001250010047a24 */ /* 0x040fe200078e0204 */
[----:B------:R-:W-:Y:S01]  /*1aa70*/  SHF.R.S32.HI R0, RZ, 0x1f, R2 ;  /* 0x0000001fff007819 */ /* 0x000fe20000011402 */
[----:B------:R-:W-:Y:S01]  /*1aa80*/  IMAD R3, R16, c[0x0][0x3ec], R3 ;  /* 0x0000fb0010037a24 */ /* 0x000fe200078e0203 */
[----:B------:R-:W-:Y:S01]  /*1aa90*/  LOP3.LUT R10, R7, 0xffffffe0, RZ, 0xc0, !PT ;  /* 0xffffffe0070a7812 */ /* 0x000fe200078ec0ff */
[----:B------:R-:W-:Y:S01]  /*1aaa0*/  IMAD.IADD R5, R15, 0x1, R4 ;  /* 0x000000010f057824 */ /* 0x000fe200078e0204 */
[----:B------:R-:W-:Y:S01]  /*1aab0*/  LOP3.LUT R2, R2, 0xfffffffc, RZ, 0xc0, !PT ;  /* 0xfffffffc02027812 */ /* 0x000fe200078ec0ff */
[----:B------:R-:W-:Y:S01]  /*1aac0*/  IMAD.WIDE.U32 R16, R16, c[0x0][0x3e8], RZ ;  /* 0x0000fa0010107a25 */ /* 0x000fe200078e00ff */
[----:B------:R-:W-:-:S02]  /*1aad0*/  LOP3.LUT R11, R12, 0xfffffff8, RZ, 0xc0, !PT ;  /* 0xfffffff80c0b7812 */ /* 0x000fc400078ec0ff */
[----:B------:R-:W-:Y:S01]  /*1aae0*/  LEA.HI R6, R0, R8, RZ, 0x3 ;  /* 0x0000000800067211 */ /* 0x000fe200078f18ff */
[C---:B------:R-:W-:Y:S01]  /*1aaf0*/  IMAD.IADD R0, R13.reuse, 0x1, -R10 ;  /* 0x000000010d007824 */ /* 0x040fe200078e0a0a */
[----:B------:R-:W-:Y:S01]  /*1ab00*/  LEA.HI R20, R20, R13, RZ, 0x6 ;  /* 0x0000000d14147211 */ /* 0x000fe200078f30ff */
[C---:B------:R-:W-:Y:S01]  /*1ab10*/  IMAD.IADD R9, R13.reuse, 0x1, -R2 ;  /* 0x000000010d097824 */ /* 0x040fe200078e0a02 */
[----:B------:R-:W-:Y:S01]  /*1ab20*/  LOP3.LUT R6, R6, 0xfffffff8, RZ, 0xc0, !PT ;  /* 0xfffffff806067812 */ /* 0x000fe200078ec0ff */
[----:B------:R-:W-:Y:S01]  /*1ab30*/  IMAD.IADD R11, R13, 0x1, -R11 ;  /* 0x000000010d0b7824 */ /* 0x000fe200078e0a0b */
[----:B------:R-:W-:Y:S01]  /*1ab40*/  SHF.R.S32.HI R13, RZ, 0x1f, R0 ;  /* 0x0000001fff0d7819 */ /* 0x000fe20000011400 */
[----:B------:R-:W-:Y:S01]  /*1ab50*/  IMAD.MOV.U32 R4, RZ, RZ, R14 ;  /* 0x000000ffff047224 */ /* 0x000fe200078e000e */
[----:B------:R-:W-:Y:S01]  /*1ab60*/  LOP3.LUT P0, RZ, R0, 0x3, RZ, 0xc0, !PT ;  /* 0x0000000300ff7812 */ /* 0x000fe2000780c0ff */
[----:B------:R-:W-:Y:S01]  /*1ab70*/  IMAD.IADD R10, R8, 0x1, -R6 ;  /* 0x00000001080a7824 */ /* 0x000fe200078e0a06 */
[----:B------:R-:W-:Y:S01]  /*1ab80*/  LEA.HI R15, R13, R0, RZ, 0x2 ;  /* 0x000000000d0f7211 */ /* 0x000fe200078f10ff */
[----:B------:R-:W-:Y:S01]  /*1ab90*/  IMAD.IADD R3, R17, 0x1, R3 ;  /* 0x0000000111037824 */ /* 0x000fe200078e0203 */
[--C-:B------:R-:W-:Y:S01]  /*1aba0*/  SHF.R.S32.HI R6, RZ, 0x5, R7.reuse ;  /* 0x00000005ff067819 */ /* 0x100fe20000011407 */
[----:B------:R-:W-:Y:S01]  /*1abb0*/  IMAD.MOV.U32 R2, RZ, RZ, R16 ;  /* 0x000000ffff027224 */ /* 0x000fe200078e0010 */
[----:B------:R-:W-:Y:S01]  /*1abc0*/  SHF.R.S32.HI R0, RZ, 0x1f, R7 ;  /* 0x0000001fff007819 */ /* 0x000fe20000011407 */
[----:B---3--:R-:W-:Y:S01]  /*1abd0*/  IMAD.WIDE.U32 R18, R28, c[0x0][0x498], R4 ;  /* 0x000126001c127a25 */ /* 0x008fe200078e0004 */
[----:B------:R-:W-:-:S02]  /*1abe0*/  SHF.R.S32.HI R22, RZ, 0x3, R12 ;  /* 0x00000003ff167819 */ /* 0x000fc4000001140c */
[----:B------:R-:W-:Y:S01]  /*1abf0*/  LEA.HI R0, R0, R6, RZ, 0x2 ;  /* 0x0000000600007211 */ /* 0x000fe200078f10ff */
[----:B------:R-:W-:Y:S01]  /*1ac00*/  IMAD.WIDE.U32 R12, R28, c[0x0][0x3f0], R2 ;  /* 0x0000fc001c0c7a25 */ /* 0x000fe200078e0002 */
[----:B------:R-:W-:Y:S02]  /*1ac10*/  LEA.HI R2, R9, R9, RZ, 0x1 ;  /* 0x0000000909027211 */ /* 0x000fe400078f08ff */
[----:B------:R-:W-:Y:S01]  /*1ac20*/  LOP3.LUT R3, R0, 0xffffffc, RZ, 0xc0, !PT ;  /* 0x0ffffffc00037812 */ /* 0x000fe200078ec0ff */
[----:B------:R-:W-:Y:S01]  /*1ac30*/  IMAD.SHL.U32 R4, R22, 0x40, RZ ;  /* 0x0000004016047824 */ /* 0x000fe200078e00ff */
[----:B------:R-:W-:Y:S01]  /*1ac40*/  LOP3.LUT R5, R2, 0x1ffffffe, RZ, 0xc0, !PT ;  /* 0x1ffffffe02057812 */ /* 0x000fe200078ec0ff */
[----:B------:R-:W-:Y:S01]  /*1ac50*/  IMAD.SHL.U32 R8, R11, 0x8, RZ ;  /* 0x000000080b087824 */ /* 0x000fe200078e00ff */
[----:B------:R-:W-:Y:S01]  /*1ac60*/  SHF.R.S32.HI R14, RZ, 0x1f, R28 ;  /* 0x0000001fff0e7819 */ /* 0x000fe2000001141c */
[----:B------:R-:W-:Y:S01]  /*1ac70*/  IMAD.IADD R7, R6, 0x1, -R3 ;  /* 0x0000000106077824 */ /* 0x000fe200078e0a03 */
[----:B------:R-:W-:Y:S01]  /*1ac80*/  LOP3.LUT R0, R4, 0x1c0, RZ, 0xc0, !PT ;  /* 0x000001c004007812 */ /* 0x000fe200078ec0ff */
[----:B------:R-:W-:Y:S01]  /*1ac90*/  IMAD.IADD R5, R9, 0x1, -R5 ;  /* 0x0000000109057824 */ /* 0x000fe200078e0a05 */
[----:B------:R-:W-:Y:S01]  /*1aca0*/  F2FP.BF16.PACK_AB R132, R133, R132 ;  /* 0x000000848584723e */ /* 0x000fe200000010ff */
[----:B------:R-:W-:Y:S01]  /*1acb0*/  IMAD R21, R14, c[0x0][0x498], RZ ;  /* 0x000126000e157a24 */ /* 0x000fe200078e02ff */
[----:B------:R-:W-:Y:S01]  /*1acc0*/  LOP3.LUT R4, R0, 0x38, R8, 0xf8, !PT ;  /* 0x0000003800047812 */ /* 0x000fe200078ef808 */
[----:B------:R-:W-:Y:S01]  /*1acd0*/  IMAD R17, R14, c[0x0][0x3f0], RZ ;  /* 0x0000fc000e117a24 */ /* 0x000fe200078e02ff */
[----:B------:R-:W-:Y:S01]  /*1ace0*/  SHF.R.U32.HI R3, RZ, 0x3, R0 ;  /* 0x00000003ff037819 */ /* 0x000fe20000011600 */
[----:B------:R-:W-:Y:S01]  /*1acf0*/  IMAD.SHL.U32 R0, R2, 0x20, RZ ;  /* 0x0000002002007824 */ /* 0x000fe200078e00ff */
[----:B------:R-:W-:Y:S01]  /*1ad00*/  F2FP.BF16.PACK_AB R134, R135, R134 ;  /* 0x000000868786723e */ /* 0x000fe200000010ff */
[----:B------:R-:W-:Y:S01]  /*1ad10*/  IMAD R16, R6, 0x200, R9 ;  /* 0x0000020006107824 */ /* 0x000fe200078e0209 */
[----:B------:R-:W-:Y:S01]  /*1ad20*/  LOP3.LUT R14, R4, R3, RZ, 0x3c, !PT ;  /* 0x00000003040e7212 */ /* 0x000fe200078e3cff */
[----:B------:R-:W-:Y:S01]  /*1ad30*/  IMAD R17, R28, c[0x0][0x3f4], R17 ;  /* 0x0000fd001c117a24 */ /* 0x000fe200078e0211 */
[----:B------:R-:W-:Y:S01]  /*1ad40*/  LOP3.LUT R2, R0, 0xffffffc0, RZ, 0xc0, !PT ;  /* 0xffffffc000027812 */ /* 0x000fe200078ec0ff */
[----:B------:R-:W-:Y:S01]  /*1ad50*/  IMAD R0, R11, 0x10, R22 ;  /* 0x000000100b007824 */ /* 0x000fe200078e0216 */
[----:B------:R-:W-:Y:S01]  /*1ad60*/  LOP3.LUT R4, R10, 0x1, RZ, 0xc0, !PT ;  /* 0x000000010a047812 */ /* 0x000fe200078ec0ff */
[----:B------:R-:W-:Y:S01]  /*1ad70*/  IMAD.SHL.U32 R6, R20, 0x8, RZ ;  /* 0x0000000814067824 */ /* 0x000fe200078e00ff */
[----:B------:R-:W-:Y:S01]  /*1ad80*/  SHF.R.S32.HI R3, RZ, 0x2, R15 ;  /* 0x00000002ff037819 */ /* 0x000fe2000001140f */
[----:B------:R-:W-:Y:S01]  /*1ad90*/  IMAD R11, R5, 0x8, R2 ;  /* 0x00000008050b7824 */ /* 0x000fe200078e0202 */
[----:B------:R-:W-:Y:S01]  /*1ada0*/  ISETP.NE.U32.AND P4, PT, R4, 0x1, PT ;  /* 0x000000010400780c */ /* 0x000fe20003f85070 */
[----:B----4-:R-:W-:Y:S01]  /*1adb0*/  IMAD R5, R29, 0x80, R0 ;  /* 0x000000801d057824 */ /* 0x010fe200078e0200 */
[----:B------:R-:W-:Y:S01]  /*1adc0*/  F2FP.BF16.PACK_AB R124, R125, R124 ;  /* 0x0000007c7d7c723e */ /* 0x000fe200000010ff */
[C---:B------:R-:W-:Y:S01]  /*1add0*/  IMAD.SHL.U32 R2, R10.reuse, 0x40, RZ ;  /* 0x000000400a027824 */ /* 0x040fe200078e00ff */
[----:B------:R-:W-:Y:S01]  /*1ade0*/  R2P PR, R10, 0x6 ;  /* 0x000000060a007804 */ /* 0x000fe20000000000 */
[----:B------:R-:W-:Y:S01]  /*1adf0*/  @P3 IMAD.HI.U32 R9, R5, c[0x0][0x4ec], RZ ;  /* 0x00013b0005093a27 */ /* 0x000fe200078e00ff */
[----:B------:R-:W-:-:S02]  /*1ae00*/  F2FP.BF16.PACK_AB R126, R127, R126 ;  /* 0x0000007e7f7e723e */ /* 0x000fc400000010ff */
[----:B------:R-:W-:Y:S01]  /*1ae10*/  F2FP.BF16.PACK_AB R128, R129, R128 ;  /* 0x000000808180723e */ /* 0x000fe200000010ff */
[----:B------:R-:W-:Y:S01]  /*1ae20*/  IMAD.MOV.U32 R4, RZ, RZ, R5 ;  /* 0x000000ffff047224 */ /* 0x000fe200078e0005 */
[----:B------:R-:W-:Y:S01]  /*1ae30*/  @P3 SHF.R.U32.HI R4, RZ, c[0x0][0x4f0], R9 ;  /* 0x00013c00ff043a19 */ /* 0x000fe20000011609 */
[----:B------:R-:W-:Y:S01]  /*1ae40*/  IMAD R0, R7, 0x10, R3 ;  /* 0x0000001007007824 */ /* 0x000fe200078e0203 */
[----:B------:R-:W-:Y:S01]  /*1ae50*/  LOP3.LUT R7, R2, 0x1c0, RZ, 0xc0, !PT ;  /* 0x000001c002077812 */ /* 0x000fe200078ec0ff */
[----:B------:R-:W-:Y:S01]  /*1ae60*/  IMAD.IADD R3, R13, 0x1, R17 ;  /* 0x000000010d037824 */ /* 0x000fe200078e0211 */
[----:B------:R-:W-:Y:S01]  /*1ae70*/  LOP3.LUT R17, R14, 0x7ffffe00, R6, 0xf8, !PT ;  /* 0x7ffffe000e117812 */ /* 0x000fe200078ef806 */
[----:B------:R-:W-:Y:S01]  /*1ae80*/  IMAD.IADD R9, R0, 0x1, R11 ;  /* 0x0000000100097824 */ /* 0x000fe200078e020b */
[----:B------:R-:W-:Y:S01]  /*1ae90*/  LEA.HI R7, R7, R7, RZ, 0x1d ;  /* 0x0000000707077211 */ /* 0x000fe200078fe8ff */
[----:B------:R-:W-:Y:S01]  /*1aea0*/  IMAD.MOV R6, RZ, RZ, -R4 ;  /* 0x000000ffff067224 */ /* 0x000fe200078e0a04 */
[----:B------:R-:W-:Y:S01]  /*1aeb0*/  F2FP.BF16.PACK_AB R130, R131, R130 ;  /* 0x000000828382723e */ /* 0x000fe200000010ff */
[----:B------:R-:W-:Y:S01]  /*1aec0*/  IMAD R0, R29, 0x80, R0 ;  /* 0x000000801d007824 */ /* 0x000fe200078e0200 */
[----:B------:R-:W-:Y:S01]  /*1aed0*/  F2FP.BF16.PACK_AB R136, R137, R136 ;  /* 0x000000888988723e */ /* 0x000fe200000010ff */
[----:B------:R-:W-:Y:S01]  /*1aee0*/  IMAD R10, R6, c[0x0][0x4e8], R5 ;  /* 0x00013a00060a7a24 */ /* 0x000fe200078e0205 */
[----:B------:R-:W-:Y:S01]  /*1aef0*/  SHF.R.S32.HI R5, RZ, 0x1f, R4 ;  /* 0x0000001fff057819 */ /* 0x000fe20000011404 */
[----:B------:R-:W-:Y:S01]  /*1af00*/  IMAD.U32 R11, R16, 0x2, R7 ;  /* 0x00000002100b7824 */ /* 0x000fe200078e0007 */
[C---:B------:R-:W-:Y:S01]  /*1af10*/  IADD3 R7, R0.reuse, 0x8, RZ ;  /* 0x0000000800077810 */ /* 0x040fe20007ffe0ff */
[----:B------:R-:W-:Y:S01]  /*1af20*/  IMAD R14, R29, 0x80, R9 ;  /* 0x000000801d0e7824 */ /* 0x000fe200078e0209 */
[CC--:B------:R-:W-:Y:S01]  /*1af30*/  ISETP.GE.OR P5, PT, R0.reuse, R54.reuse, P0 ;  /* 0x000000360000720c */ /* 0x0c0fe200007a6670 */
[----:B------:R-:W-:Y:S01]  /*1af40*/  IMAD.MOV.U32 R2, RZ, RZ, R12 ;  /* 0x000000ffff027224 */ /* 0x000fe200078e000c */
[----:B------:R-:W-:Y:S01]  /*1af50*/  IADD3 R6, R0, 0x40, RZ ;  /* 0x0000004000067810 */ /* 0x000fe20007ffe0ff */
[----:B------:R-:W-:Y:S01]  /*1af60*/  IMAD R5, R5, c[0x0][0x3e0], RZ ;  /* 0x0000f80005057a24 */ /* 0x000fe200078e02ff */
[----:B------:R-:W-:Y:S01]  /*1af70*/  ISETP.GE.OR P6, PT, R7, R54, P0 ;  /* 0x000000360700720c */ /* 0x000fe200007c6670 */
[----:B------:R-:W-:Y:S01]  /*1af80*/  @P3 IMAD.HI.U32 R7, R14, c[0x0][0x4ec], RZ ;  /* 0x00013b000e073a27 */ /* 0x000fe200078e00ff */
[----:B------:R-:W-:-:S02]  /*1af90*/  P2R R9, PR, RZ, 0x20 ;  /* 0x00000020ff097803 */ /* 0x000fc40000000000 */
[----:B------:R-:W-:Y:S01]  /*1afa0*/  ISETP.GE.OR P5, PT, R6, R54, P0 ;  /* 0x000000360600720c */ /* 0x000fe200007a6670 */
[----:B------:R-:W-:Y:S01]  /*1afb0*/  IMAD.MOV.U32 R15, RZ, RZ, -0x10 ;  /* 0xfffffff0ff0f7424 */ /* 0x000fe200078e00ff */
[----:B------:R-:W-:Y:S01]  /*1afc0*/  IADD3 R0, R0, 0x48, RZ ;  /* 0x0000004800007810 */ /* 0x000fe20007ffe0ff */
[C---:B------:R-:W-:Y:S01]  /*1afd0*/  IMAD.WIDE.U32 R2, R4.reuse, c[0x0][0x3e0], R2 ;  /* 0x0000f80004027a25 */ /* 0x040fe200078e0002 */
[----:B------:R-:W-:Y:S02]  /*1afe0*/  F2FP.BF16.PACK_AB R138, R139, R138 ;  /* 0x0000008a8b8a723e */ /* 0x000fe400000010ff */
[----:B------:R-:W-:Y:S01]  /*1aff0*/  SEL R15, R15, 0x10, !P4 ;  /* 0x000000100f0f7807 */ /* 0x000fe20006000000 */
[----:B------:R-:W-:Y:S01]  /*1b000*/  IMAD R6, R4, c[0x0][0x3e4], R5 ;  /* 0x0000f90004067a24 */ /* 0x000fe200078e0205 */
[----:B------:R-:W-:Y:S01]  /*1b010*/  ISETP.GE.OR P4, PT, R0, R54, P0 ;  /* 0x000000360000720c */ /* 0x000fe20000786670 */
[----:B------:R-:W-:Y:S01]  /*1b020*/  IMAD.MOV.U32 R4, RZ, RZ, R14 ;  /* 0x000000ffff047224 */ /* 0x000fe200078e000e */
[----:B------:R-:W-:Y:S01]  /*1b030*/  @P3 SHF.R.U32.HI R4, RZ, c[0x0][0x4f0], R7 ;  /* 0x00013c00ff043a19 */ /* 0x000fe20000011607 */
[----:B------:R-:W-:Y:S01]  /*1b040*/  IMAD R21, R28, c[0x0][0x49c], R21 ;  /* 0x000127001c157a24 */ /* 0x000fe200078e0215 */
[----:B------:R-:W-:Y:S01]  /*1b050*/  ISETP.NE.AND P3, PT, R9, RZ, PT ;  /* 0x000000ff0900720c */ /* 0x000fe20003f65270 */
[----:B------:R-:W-:Y:S01]  /*1b060*/  IMAD.SHL.U32 R0, R11, 0x2, RZ ;  /* 0x000000020b007824 */ /* 0x000fe200078e00ff */
[----:B------:R-:W-:Y:S01]  /*1b070*/  SHF.R.S32.HI R11, RZ, 0x1f, R10 ;  /* 0x0000001fff0b7819 */ /* 0x000fe2000001140a */
[----:B------:R-:W-:Y:S01]  /*1b080*/  IMAD.IADD R3, R3, 0x1, R6 ;  /* 0x0000000103037824 */ /* 0x000fe200078e0206 */
[--C-:B------:R-:W-:Y:S01]  /*1b090*/  SHF.R.S32.HI R6, RZ, 0x1f, R4.reuse ;  /* 0x0000001fff067819 */ /* 0x100fe20000011404 */
[----:B------:R-:W-:Y:S01]  /*1b0a0*/  IMAD.MOV.U32 R16, RZ, RZ, 0x20 ;  /* 0x00000020ff107424 */ /* 0x000fe200078e00ff */
[----:B------:R-:W-:Y:S01]  /*1b0b0*/  IADD3 R12, P0, R4, R18, RZ ;  /* 0x00000012040c7210 */ /* 0x000fe20007f1e0ff */
[----:B------:R-:W-:Y:S01]  /*1b0c0*/  IMAD.MOV R4, RZ, RZ, -R4 ;  /* 0x000000ffff047224 */ /* 0x000fe200078e0a04 */
[----:B------:R-:W-:Y:S01]  /*1b0d0*/  STS [R0+0x80], R104 ;  /* 0x0000806800007388 */ /* 0x000fe20000000800 */
[----:B------:R-:W-:Y:S01]  /*1b0e0*/  IMAD.WIDE.U32 R2, R10, c[0x0][0x3d8], R2 ;  /* 0x0000f6000a027a25 */ /* 0x000fe200078e0002 */
[----:B------:R-:W-:-:S02]  /*1b0f0*/  IADD3.X R13, R6, R19, R21, P0, !PT ;  /* 0x00000013060d7210 */ /* 0x000fc400007fe415 */
[----:B------:R-:W-:Y:S01]  /*1b100*/  SEL R16, R16, 0xffffffe0, !P1 ;  /* 0xffffffe010107807 */ /* 0x000fe20004800000 */
[----:B------:R-:W-:Y:S01]  /*1b110*/  IMAD R6, R11, c[0x0][0x3d8], RZ ;  /* 0x0000f6000b067a24 */ /* 0x000fe200078e02ff */
[----:B------:R-:W-:Y:S01]  /*1b120*/  STS [R0+0x480], R106 ;  /* 0x0004806a00007388 */ /* 0x000fe20000000800 */
[----:B------:R-:W-:Y:S01]  /*1b130*/  IMAD R4, R4, c[0x0][0x4e8], R14 ;  /* 0x00013a0004047a24 */ /* 0x000fe200078e020e */
[----:B------:R-:W-:Y:S01]  /*1b140*/  IADD3 R7, R0, 0x80, RZ ;  /* 0x0000008000077810 */ /* 0x000fe20007ffe0ff */
[----:B------:R-:W-:Y:S01]  /*1b150*/  IMAD R6, R10, c[0x0][0x3dc], R6 ;  /* 0x0000f7000a067a24 */ /* 0x000fe200078e0206 */
[C---:B------:R-:W-:Y:S01]  /*1b160*/  IADD3 R9, R0.reuse, 0xc0, RZ ;  /* 0x000000c000097810 */ /* 0x040fe20007ffe0ff */
[----:B------:R-:W-:Y:S01]  /*1b170*/  IMAD.IADD R5, R0, 0x1, R15 ;  /* 0x0000000100057824 */ /* 0x000fe200078e020f */
[----:B------:R-:W-:Y:S01]  /*1b180*/  LEA R21, P0, R2, c[0x0][0x380], 0x1 ;  /* 0x0000e00002157a11 */ /* 0x000fe200078008ff */
[----:B------:R-:W-:Y:S01]  /*1b190*/  IMAD.IADD R3, R3, 0x1, R6 ;  /* 0x0000000103037824 */ /* 0x000fe200078e0206 */
[----:B------:R-:W-:Y:S01]  /*1b1a0*/  SHF.R.S32.HI R6, RZ, 0x1f, R4 ;  /* 0x0000001fff067819 */ /* 0x000fe20000011404 */
[----:B------:R-:W-:Y:S01]  /*1b1b0*/  IMAD R22, R29, 0x80, R22 ;  /* 0x000000801d167824 */ /* 0x000fe200078e0216 */
[----:B------:R-:W-:Y:S01]  /*1b1c0*/  STS [R5+0x80], R23 ;  /* 0x0000801705007388 */ /* 0x000fe20000000800 */
[----:B------:R-:W-:-:S02]  /*1b1d0*/  @P2 IADD3 R9, R7, -0x40, RZ ;  /* 0xffffffc007092810 */ /* 0x000fc40007ffe0ff */
[----:B------:R-:W-:Y:S01]  /*1b1e0*/  IMAD R6, R6, c[0x0][0x488], RZ ;  /* 0x0001220006067a24 */ /* 0x000fe200078e02ff */
[----:B------:R-:W-:Y:S01]  /*1b1f0*/  STS [R5+0x480], R118 ;  /* 0x0004807605007388 */ /* 0x000fe20000000800 */
[----:B------:R-:W-:Y:S01]  /*1b200*/  LEA.HI.X R20, R2, c[0x0][0x384], R3, 0x1, P0 ;  /* 0x0000e10002147a11 */ /* 0x000fe200000f0c03 */
[C---:B------:R-:W-:Y:S01]  /*1b210*/  IMAD.WIDE.U32 R2, R4.reuse, c[0x0][0x488], R12 ;  /* 0x0001220004027a25 */ /* 0x040fe200078e000c */
[----:B------:R-:W-:Y:S01]  /*1b220*/  F2FP.BF16.PACK_AB R148, R149, R148 ;  /* 0x000000949594723e */ /* 0x000fe200000010ff */
[----:B------:R-:W-:Y:S01]  /*1b230*/  STS [R0+0x2080], R108 ;  /* 0x0020806c00007388 */ /* 0x000fe20000000800 */
[----:B------:R-:W-:Y:S01]  /*1b240*/  F2FP.BF16.PACK_AB R150, R151, R150 ;  /* 0x000000969796723e */ /* 0x000fe200000010ff */
[----:B------:R-:W-:Y:S01]  /*1b250*/  IMAD R6, R4, c[0x0][0x48c], R6 ;  /* 0x0001230004067a24 */ /* 0x000fe200078e0206 */
[----:B------:R-:W-:Y:S01]  /*1b260*/  LEA R4, P0, R2, c[0x0][0x450], 0x2 ;  /* 0x0001140002047a11 */ /* 0x000fe200078010ff */
[----:B------:R1:W-:Y:S01]  /*1b270*/  STS [R0+0x2480], R110 ;  /* 0x0024806e00007388 */ /* 0x0003e20000000800 */
[----:B------:R-:W-:-:S02]  /*1b280*/  F2FP.BF16.PACK_AB R140, R141, R140 ;  /* 0x0000008c8d8c723e */ /* 0x000fc400000010ff */
[----:B------:R-:W-:Y:S01]  /*1b290*/  F2FP.BF16.PACK_AB R142, R143, R142 ;  /* 0x0000008e8f8e723e */ /* 0x000fe200000010ff */
[----:B------:R-:W-:Y:S01]  /*1b2a0*/  STS [R5+0x2080], R112 ;  /* 0x0020807005007388 */ /* 0x000fe20000000800 */
[----:B------:R-:W-:Y:S02]  /*1b2b0*/  F2FP.BF16.PACK_AB R144, R145, R144 ;  /* 0x000000909190723e */ /* 0x000fe400000010ff */
[----:B------:R-:W-:Y:S01]  /*1b2c0*/  F2FP.BF16.PACK_AB R146, R147, R146 ;  /* 0x000000929392723e */ /* 0x000fe200000010ff */
[----:B------:R2:W-:Y:S01]  /*1b2d0*/  STS [R5+0x2480], R114 ;  /* 0x0024807205007388 */ /* 0x0005e20000000800 */
[----:B------:R-:W-:Y:S02]  /*1b2e0*/  F2FP.BF16.PACK_AB R152, R153, R152 ;  /* 0x000000989998723e */ /* 0x000fe400000010ff */
[----:B------:R-:W-:Y:S01]  /*1b2f0*/  F2FP.BF16.PACK_AB R154, R155, R154 ;  /* 0x0000009a9b9a723e */ /* 0x000fe200000010ff */
[----:B------:R-:W-:Y:S01]  /*1b300*/  SHFL.IDX PT, R12, R4, RZ, 0x1c1f ;  /* 0x001c1fff040c7589 */ /* 0x000fe200000e0000 */
[----:B------:R-:W-:-:S02]  /*1b310*/  F2FP.BF16.PACK_AB R164, R165, R164 ;  /* 0x000000a4a5a4723e */ /* 0x000fc400000010ff */
[----:B------:R-:W-:Y:S01]  /*1b320*/  F2FP.BF16.PACK_AB R166, R167, R166 ;  /* 0x000000a6a7a6723e */ /* 0x000fe200000010ff */
[----:B------:R-:W-:Y:S01]  /*1b330*/  SHFL.IDX PT, R10, R4, 0x1, 0x1c1f ;  /* 0x003c1f00040a7f89 */ /* 0x000fe200000e0000 */
[----:B------:R-:W-:Y:S02]  /*1b340*/  F2FP.BF16.PACK_AB R156, R157, R156 ;  /* 0x0000009c9d9c723e */ /* 0x000fe400000010ff */
[----:B------:R-:W-:Y:S01]  /*1b350*/  F2FP.BF16.PACK_AB R158, R159, R158 ;  /* 0x0000009e9f9e723e */ /* 0x000fe200000010ff */
[----:B------:R-:W-:Y:S01]  /*1b360*/  SHFL.IDX PT, R44, R20, 0x3, 0x181f ;  /* 0x00781f00142c7f89 */ /* 0x000fe200000e0000 */
[----:B------:R-:W-:Y:S02]  /*1b370*/  F2FP.BF16.PACK_AB R160, R161, R160 ;  /* 0x000000a0a1a0723e */ /* 0x000fe400000010ff */
[----:B------:R-:W-:Y:S01]  /*1b380*/  F2FP.BF16.PACK_AB R162, R163, R162 ;  /* 0x000000a2a3a2723e */ /* 0x000fe200000010ff */
[----:B------:R-:W-:Y:S01]  /*1b390*/  SHFL.IDX PT, R48, R21, 0x6, 0x181f ;  /* 0x00d81f0015307f89 */ /* 0x000fe200000e0000 */
[----:B-1----:R-:W-:Y:S01]  /*1b3a0*/  IMAD.IADD R0, R0, 0x1, R16 ;  /* 0x0000000100007824 */ /* 0x002fe200078e0210 */
[----:B------:R-:W-:-:S02]  /*1b3b0*/  SHF.R.S32.HI R52, RZ, 0x1f, R8 ;  /* 0x0000001fff347819 */ /* 0x000fc40000011408 */
[C---:B------:R-:W-:Y:S01]  /*1b3c0*/  IADD3 R23, R22.reuse, 0x40, RZ ;  /* 0x0000004016177810 */ /* 0x040fe20007ffe0ff */
[----:B------:R-:W-:Y:S01]  /*1b3d0*/  SHFL.IDX PT, R51, R20, 0x4, 0x181f ;  /* 0x00981f0014337f89 */ /* 0x000fe200000e0000 */
[C---:B------:R-:W-:Y:S02]  /*1b3e0*/  IADD3 R45, R22.reuse, 0x50, RZ ;  /* 0x00000050162d7810 */ /* 0x040fe40007ffe0ff */
[----:B------:R-:W-:Y:S01]  /*1b3f0*/  IADD3 R53, R22, 0x60, RZ ;  /* 0x0000006016357810 */ /* 0x000fe20007ffe0ff */
[C---:B--2---:R-:W-:Y:S01]  /*1b400*/  IMAD.IADD R5, R16.reuse, 0x1, R5 ;  /* 0x0000000110057824 */ /* 0x044fe200078e0205 */
[----:B------:R-:W-:Y:S04]  /*1b410*/  STS [R0+0x80], R120 ;  /* 0x0000807800007388 */ /* 0x000fe80000000800 */
[----:B------:R-:W-:Y:S04]  /*1b420*/  STS [R0+0x480], R122 ;  /* 0x0004807a00007388 */ /* 0x000fe80000000800 */
[----:B------:R-:W-:Y:S04]  /*1b430*/  STS [R5+0x80], R132 ;  /* 0x0000808405007388 */ /* 0x000fe80000000800 */
[----:B------:R-:W-:Y:S04]  /*1b440*/  STS [R5+0x480], R134 ;  /* 0x0004808605007388 */ /* 0x000fe80000000800 */
[----:B------:R-:W-:Y:S04]  /*1b450*/  STS [R0+0x2080], R124 ;  /* 0x0020807c00007388 */ /* 0x000fe80000000800 */
[----:B------:R1:W-:Y:S04]  /*1b460*/  STS [R0+0x2480], R126 ;  /* 0x0024807e00007388 */ /* 0x0003e80000000800 */
[----:B------:R-:W-:Y:S04]  /*1b470*/  STS [R5+0x2080], R128 ;  /* 0x0020808005007388 */ /* 0x000fe80000000800 */
[----:B------:R-:W-:Y:S04]  /*1b480*/  STS [R5+0x2480], R130 ;  /* 0x0024808205007388 */ /* 0x000fe80000000800 */
[----:B------:R-:W-:Y:S04]  /*1b490*/  STS [R9], R136 ;  /* 0x0000008809007388 */ /* 0x000fe80000000800 */
[----:B------:R-:W-:Y:S04]  /*1b4a0*/  STS [R9+0x400], R138 ;  /* 0x0004008a09007388 */ /* 0x000fe80000000800 */
[----:B------:R-:W-:Y:S04]  /*1b4b0*/  SHFL.IDX PT, R50, R20, 0x5, 0x181f ;  /* 0x00b81f0014327f89 */ /* 0x000fe800000e0000 */
[----:B------:R-:W-:Y:S01]  /*1b4c0*/  SHFL.IDX PT, R49, R20, 0x6, 0x181f ;  /* 0x00d81f0014317f89 */ /* 0x000fe200000e0000 */
[----:B-1----:R-:W-:Y:S01]  /*1b4d0*/  IMAD.IADD R0, R3, 0x1, R6 ;  /* 0x0000000103007824 */ /* 0x002fe200078e0206 */
[----:B------:R-:W-:-:S02]  /*1b4e0*/  IADD3 R3, R16, 0x400, R9 ;  /* 0x0000040010037810 */ /* 0x000fc40007ffe009 */
[----:B------:R-:W-:Y:S02]  /*1b4f0*/  SHFL.IDX PT, R6, R4, 0x2, 0x1c1f ;  /* 0x005c1f0004067f89 */ /* 0x000fe400000e0000 */
[----:B------:R-:W-:Y:S01]  /*1b500*/  LEA.HI.X R2, R2, c[0x0][0x454], R0, 0x2, P0 ;  /* 0x0001150002027a11 */ /* 0x000fe200000f1400 */
[C---:B------:R-:W-:Y:S01]  /*1b510*/  IMAD.IADD R0, R15.reuse, 0x1, R9 ;  /* 0x000000010f007824 */ /* 0x040fe200078e0209 */
[----:B------:R-:W-:Y:S01]  /*1b520*/  SHFL.IDX PT, R4, R4, 0x3, 0x1c1f ;  /* 0x007c1f0004047f89 */ /* 0x000fe200000e0000 */
[----:B------:R-:W-:Y:S01]  /*1b530*/  IMAD.IADD R14, R15, 0x1, R3 ;  /* 0x000000010f0e7824 */ /* 0x000fe200078e0203 */
[----:B------:R-:W-:Y:S01]  /*1b540*/  ISETP.GE.AND P0, PT, R8, c[0x0][0x3c8], PT ;  /* 0x0000f20008007a0c */ /* 0x000fe20003f06270 */
[----:B------:R-:W-:Y:S01]  /*1b550*/  IMAD.IADD R3, R16, 0x1, R9 ;  /* 0x0000000110037824 */ /* 0x000fe200078e0209 */
[----:B------:R-:W1:Y:S02]  /*1b560*/  SHFL.IDX PT, R13, R2, RZ, 0x1c1f ;  /* 0x001c1fff020d7589 */ /* 0x000e6400000e0000 */
[----:B------:R-:W-:-:S02]  /*1b570*/  ISETP.GE.OR P1, PT, R22, R54, P0 ;  /* 0x000000361600720c */ /* 0x000fc40000726670 */
[----:B------:R-:W2:Y:S04]  /*1b580*/  SHFL.IDX PT, R11, R2, 0x1, 0x1c1f ;  /* 0x003c1f00020b7f89 */ /* 0x000ea800000e0000 */
[----:B------:R-:W3:Y:S04]  /*1b590*/  SHFL.IDX PT, R7, R2, 0x2, 0x1c1f ;  /* 0x005c1f0002077f89 */ /* 0x000ee800000e0000 */
[----:B------:R4:W1:Y:S04]  /*1b5a0*/  SHFL.IDX PT, R5, R2, 0x3, 0x1c1f ;  /* 0x007c1f0002057f89 */ /* 0x00086800000e0000 */
[----:B------:R-:W-:Y:S04]  /*1b5b0*/  STS [R0], R148 ;  /* 0x0000009400007388 */ /* 0x000fe80000000800 */
[----:B------:R-:W-:Y:S04]  /*1b5c0*/  STS [R0+0x400], R150 ;  /* 0x0004009600007388 */ /* 0x000fe80000000800 */
[----:B------:R-:W-:Y:S04]  /*1b5d0*/  STS [R9+0x2000], R140 ;  /* 0x0020008c09007388 */ /* 0x000fe80000000800 */
[----:B------:R-:W-:Y:S04]  /*1b5e0*/  STS [R9+0x2400], R142 ;  /* 0x0024008e09007388 */ /* 0x000fe80000000800 */
[----:B------:R-:W-:Y:S01]  /*1b5f0*/  STS [R0+0x2000], R144 ;  /* 0x0020009000007388 */ /* 0x000fe20000000800 */
[----:B----4-:R-:W-:-:S03]  /*1b600*/  IMAD.IADD R2, R16, 0x1, R0 ;  /* 0x0000000110027824 */ /* 0x010fc600078e0200 */
[----:B------:R4:W-:Y:S04]  /*1b610*/  STS [R0+0x2400], R146 ;  /* 0x0024009200007388 */ /* 0x0009e80000000800 */
[----:B------:R-:W-:Y:S04]  /*1b620*/  STS [R3], R152 ;  /* 0x0000009803007388 */ /* 0x000fe80000000800 */
[----:B------:R-:W-:Y:S04]  /*1b630*/  STS [R3+0x400], R154 ;  /* 0x0004009a03007388 */ /* 0x000fe80000000800 */
[----:B------:R-:W-:Y:S04]  /*1b640*/  STS [R2], R164 ;  /* 0x000000a402007388 */ /* 0x000fe80000000800 */
[----:B------:R-:W-:Y:S04]  /*1b650*/  STS [R14], R166 ;  /* 0x000000a60e007388 */ /* 0x000fe80000000800 */
[----:B------:R-:W-:Y:S04]  /*1b660*/  STS [R3+0x2000], R156 ;  /* 0x0020009c03007388 */ /* 0x000fe80000000800 */
[----:B------:R-:W-:Y:S01]  /*1b670*/  STS [R3+0x2400], R158 ;  /* 0x0024009e03007388 */ /* 0x000fe20000000800 */
[----:B----4-:R-:W-:-:S03]  /*1b680*/  IMAD.SHL.U32 R0, R17, 0x2, RZ ;  /* 0x0000000211007824 */ /* 0x010fc600078e00ff */
[----:B------:R4:W-:Y:S04]  /*1b690*/  STS [R2+0x2000], R160 ;  /* 0x002000a002007388 */ /* 0x0009e80000000800 */
[----:B------:R-:W-:Y:S04]  /*1b6a0*/  STS [R14+0x2000], R162 ;  /* 0x002000a20e007388 */ /* 0x000fe80000000800 */
[----:B------:R-:W-:Y:S06]  /*1b6b0*/  BAR.SYNC.DEFER_BLOCKING 0x1, 0x80 ;  /* 0x0042000000007b1d */ /* 0x000fec0000010000 */
[----:B------:R-:W3:Y:S04]  /*1b6c0*/  SHFL.IDX PT, R3, R21, 0x1, 0x181f ;  /* 0x00381f0015037f89 */ /* 0x000ee800000e0000 */
[----:B------:R-:W-:Y:S01]  /*1b6d0*/  SHFL.IDX PT, R9, R21, 0x2, 0x181f ;  /* 0x00581f0015097f89 */ /* 0x000fe200000e0000 */
[----:B----4-:R-:W-:-:S03]  /*1b6e0*/  IADD3 R2, R22, 0x10, RZ ;  /* 0x0000001016027810 */ /* 0x010fc60007ffe0ff */
[----:B-1----:R-:W-:Y:S04]  /*1b6f0*/  @!P3 ST.E [R12.64], R24 ;  /* 0x000000180c00b985 */ /* 0x002fe8000c10190c */
[----:B--2---:R-:W-:Y:S04]  /*1b700*/  @!P6 ST.E [R10.64], R25 ;  /* 0x000000190a00e985 */ /* 0x004fe8000c10190c */
[----:B---3--:R-:W-:Y:S04]  /*1b710*/  @!P5 ST.E [R6.64], R26 ;  /* 0x0000001a0600d985 */ /* 0x008fe8000c10190c */
[----:B------:R1:W-:Y:S01]  /*1b720*/  @!P4 ST.E [R4.64], R27 ;  /* 0x0000001b0400c985 */ /* 0x0003e2000c10190c */
[----:B------:R-:W-:-:S02]  /*1b730*/  ISETP.GE.OR P4, PT, R2, R54, P0 ;  /* 0x000000360200720c */ /* 0x000fc40000786670 */
[----:B------:R-:W-:Y:S01]  /*1b740*/  IADD3 R2, R22, 0x20, RZ ;  /* 0x0000002016027810 */ /* 0x000fe20007ffe0ff */
[----:B------:R-:W2:Y:S03]  /*1b750*/  SHFL.IDX PT, R6, R21, RZ, 0x181f ;  /* 0x00181fff15067589 */ /* 0x000ea600000e0000 */
[----:B------:R-:W-:Y:S01]  /*1b760*/  ISETP.GE.OR P3, PT, R2, R54, P0 ;  /* 0x000000360200720c */ /* 0x000fe20000766670 */
[----:B------:R-:W3:Y:S01]  /*1b770*/  SHFL.IDX PT, R7, R20, RZ, 0x181f ;  /* 0x00181fff14077589 */ /* 0x000ee200000e0000 */
[----:B------:R-:W-:-:S03]  /*1b780*/  IADD3 R2, R22, 0x30, RZ ;  /* 0x0000003016027810 */ /* 0x000fc60007ffe0ff */
[----:B------:R-:W-:Y:S01]  /*1b790*/  LDS.128 R24, [R0+0x80] ;  /* 0x0000800000187984 */ /* 0x000fe20000000c00 */
[----:B------:R-:W-:-:S03]  /*1b7a0*/  ISETP.GE.OR P2, PT, R2, R54, P0 ;  /* 0x000000360200720c */ /* 0x000fc60000746670 */
[----:B------:R-:W4:Y:S04]  /*1b7b0*/  SHFL.IDX PT, R5, R20, 0x1, 0x181f ;  /* 0x00381f0014057f89 */ /* 0x000f2800000e0000 */
[----:B------:R-:W4:Y:S04]  /*1b7c0*/  SHFL.IDX PT, R11, R20, 0x2, 0x181f ;  /* 0x00581f00140b7f89 */ /* 0x000f2800000e0000 */
[----:B------:R-:W4:Y:S01]  /*1b7d0*/  SHFL.IDX PT, R10, R21, 0x3, 0x181f ;  /* 0x00781f00150a7f89 */ /* 0x000f2200000e0000 */
[----:B-1----:R-:W-:-:S03]  /*1b7e0*/  @!P4 LEA R4, P6, R8, R3, 0x1 ;  /* 0x000000030804c211 */ /* 0x002fc600078c08ff */
[----:B------:R-:W1:Y:S01]  /*1b7f0*/  LDS.128 R16, [R0+0x880] ;  /* 0x0008800000107984 */ /* 0x000e620000000c00 */
[----:B--2---:R-:W-:-:S03]  /*1b800*/  @!P1 LEA R6, P5, R8, R6, 0x1 ;  /* 0x0000000608069211 */ /* 0x004fc600078a08ff */
[----:B------:R-:W2:Y:S01]  /*1b810*/  LDS.128 R12, [R0+0x1080] ;  /* 0x00108000000c7984 */ /* 0x000ea20000000c00 */
[----:B---3--:R-:W-:-:S03]  /*1b820*/  @!P1 LEA.HI.X R7, R8, R7, R52, 0x1, P5 ;  /* 0x0000000708079211 */ /* 0x008fc600028f0c34 */
[----:B------:R-:W3:Y:S02]  /*1b830*/  LDS.128 R28, [R0+0x1880] ;  /* 0x00188000001c7984 */ /* 0x000ee40000000c00 */
[----:B------:R-:W-:Y:S02]  /*1b840*/  P2R R2, PR, RZ, 0x40 ;  /* 0x00000040ff027803 */ /* 0x000fe40000000000 */
[----:B------:R-:W-:Y:S01]  /*1b850*/  LDS.128 R32, [R0+0x2080] ;  /* 0x0020800000207984 */ /* 0x000fe20000000c00 */
[----:B------:R-:W-:Y:S02]  /*1b860*/  ISETP.GE.OR P6, PT, R23, R54, P0 ;  /* 0x000000361700720c */ /* 0x000fe400007c6670 */
[----:B------:R-:W-:Y:S01]  /*1b870*/  ISETP.NE.AND P5, PT, R2, RZ, PT ;  /* 0x000000ff0200720c */ /* 0x000fe20003fa5270 */
[----:B------:R-:W-:Y:S03]  /*1b880*/  LDS.128 R36, [R0+0x2880] ;  /* 0x0028800000247984 */ /* 0x000fe60000000c00 */
[C---:B----4-:R-:W-:Y:S01]  /*1b890*/  @!P4 LEA.HI.X R5, R8.reuse, R5, R52, 0x1, P5 ;  /* 0x000000050805c211 */ /* 0x050fe200028f0c34 */
[----:B------:R-:W-:Y:S01]  /*1b8a0*/  LDS.128 R40, [R0+0x3080] ;  /* 0x0030800000287984 */ /* 0x000fe20000000c00 */
[----:B------:R-:W-:-:S03]  /*1b8b0*/  @!P3 LEA R2, P5, R8, R9, 0x1 ;  /* 0x000000090802b211 */ /* 0x000fc600078a08ff */
[----:B------:R-:W4:Y:S01]  /*1b8c0*/  SHFL.IDX PT, R23, R21, 0x4, 0x181f ;  /* 0x00981f0015177f89 */ /* 0x000f2200000e0000 */
[C-C-:B------:R-:W-:Y:S02]  /*1b8d0*/  @!P3 LEA.HI.X R3, R8.reuse, R11, R52.reuse, 0x1, P5 ;  /* 0x0000000b0803b211 */ /* 0x140fe400028f0c34 */
[C---:B------:R-:W-:Y:S01]  /*1b8e0*/  @!P2 LEA R10, P5, R8.reuse, R10, 0x1 ;  /* 0x0000000a080aa211 */ /* 0x040fe200078a08ff */
[----:B------:R-:W4:Y:S03]  /*1b8f0*/  SHFL.IDX PT, R9, R21, 0x5, 0x181f ;  /* 0x00b81f0015097f89 */ /* 0x000f2600000e0000 */
[----:B------:R-:W-:Y:S02]  /*1b900*/  @!P2 LEA.HI.X R11, R8, R44, R52, 0x1, P5 ;  /* 0x0000002c080ba211 */ /* 0x000fe400028f0c34 */
[-C--:B------:R-:W-:Y:S02]  /*1b910*/  ISETP.GE.OR P5, PT, R45, R54.reuse, P0 ;  /* 0x000000362d00720c */ /* 0x080fe400007a6670 */
[----:B------:R4:W4:Y:S04]  /*1b920*/  LDS.128 R44, [R0+0x3880] ;  /* 0x00388000002c7984 */ /* 0x0009280000000c00 */
[----:B------:R4:W-:Y:S01]  /*1b930*/  @!P1 ST.E.128 [R6.64], R24 ;  /* 0x0000001806009985 */ /* 0x0009e2000c101d0c */
[----:B------:R-:W-:-:S03]  /*1b940*/  ISETP.GE.OR P1, PT, R53, R54, P0 ;  /* 0x000000363500720c */ /* 0x000fc60000726670 */
[----:B-1----:R1:W-:Y:S04]  /*1b950*/  @!P4 ST.E.128 [R4.64], R16 ;  /* 0x000000100400c985 */ /* 0x0023e8000c101d0c */
[----:B--2---:R2:W-:Y:S04]  /*1b960*/  @!P3 ST.E.128 [R2.64], R12 ;  /* 0x0000000c0200b985 */ /* 0x0045e8000c101d0c */
[----:B---3--:R3:W-:Y:S01]  /*1b970*/  @!P2 ST.E.128 [R10.64], R28 ;  /* 0x0000001c0a00a985 */ /* 0x0087e2000c101d0c */
[----:B----4-:R-:W-:-:S04]  /*1b980*/  IADD3 R0, R22, 0x70, RZ ;  /* 0x0000007016007810 */ /* 0x010fc80007ffe0ff */
[----:B------:R-:W-:Y:S02]  /*1b990*/  ISETP.GE.OR P0, PT, R0, R54, P0 ;  /* 0x000000360000720c */ /* 0x000fe40000706670 */
[C---:B------:R-:W-:Y:S02]  /*1b9a0*/  @!P6 LEA R6, P4, R8.reuse, R23, 0x1 ;  /* 0x000000170806e211 */ /* 0x040fe400078808ff */
[C---:B-1----:R-:W-:Y:S02]  /*1b9b0*/  @!P5 LEA R4, P3, R8.reuse, R9, 0x1 ;  /* 0x000000090804d211 */ /* 0x042fe400078608ff */
[C-C-:B------:R-:W-:Y:S02]  /*1b9c0*/  @!P6 LEA.HI.X R7, R8.reuse, R51, R52.reuse, 0x1, P4 ;  /* 0x000000330807e211 */ /* 0x140fe400020f0c34 */
[C---:B--2---:R-:W-:Y:S02]  /*1b9d0*/  @!P1 LEA R2, P2, R8.reuse, R48, 0x1 ;  /* 0x0000003008029211 */ /* 0x044fe400078408ff */
[C-C-:B------:R-:W-:Y:S01]  /*1b9e0*/  @!P5 LEA.HI.X R5, R8.reuse, R50, R52.reuse, 0x1, P3 ;  /* 0x000000320805d211 */ /* 0x140fe200018f0c34 */
[----:B------:R3:W-:Y:S01]  /*1b9f0*/  @!P6 ST.E.128 [R6.64], R32 ;  /* 0x000000200600e985 */ /* 0x0007e2000c101d0c */
[----:B------:R-:W-:-:S03]  /*1ba00*/  @!P1 LEA.HI.X R3, R8, R49, R52, 0x1, P2 ;  /* 0x0000003108039211 */ /* 0x000fc600010f0c34 */
[----:B------:R3:W-:Y:S04]  /*1ba10*/  @!P5 ST.E.128 [R4.64], R36 ;  /* 0x000000240400d985 */ /* 0x0007e8000c101d0c */
[----:B------:R3:W1:Y:S04]  /*1ba20*/  SHFL.IDX PT, R6, R21, 0x7, 0x181f ;  /* 0x00f81f0015067f89 */ /* 0x00066800000e0000 */
[----:B------:R3:W2:Y:S04]  /*1ba30*/  SHFL.IDX PT, R4, R20, 0x7, 0x181f ;  /* 0x00f81f0014047f89 */ /* 0x0006a800000e0000 */
[----:B------:R3:W-:Y:S01]  /*1ba40*/  @!P1 ST.E.128 [R2.64], R40 ;  /* 0x0000002802009985 */ /* 0x0007e2000c101d0c */
[----:B------:R-:W-:Y:S05]  /*1ba50*/  @P0 EXIT ;  /* 0x000000000000094d */ /* 0x000fea0003800000 */
[----:B-1-3--:R-:W-:-:S04]  /*1ba60*/  LEA R2, P0, R8, R6, 0x1 ;  /* 0x0000000608027211 */ /* 0x00afc800078008ff */
[----:B--2---:R-:W-:-:S05]  /*1ba70*/  LEA.HI.X R3, R8, R4, R52, 0x1, P0 ;  /* 0x0000000408037211 */ /* 0x004fca00000f0c34 */
[----:B------:R-:W-:Y:S01]  /*1ba80*/  ST.E.128 [R2.64], R44 ;  /* 0x0000002c02007985 */ /* 0x000fe2000c101d0c */
[----:B------:R-:W-:Y:S05]  /*1ba90*/  EXIT ;  /* 0x000000000000794d */ /* 0x000fea0003800000 */
.L_x_205:
[----:B------:R-:W1:Y:S01]  /*1baa0*/  S2R R8, SR_TID.X ;  /* 0x0000000000087919 */ /* 0x000e620000002100 */
[----:B------:R-:W-:Y:S03]  /*1bab0*/  BSSY B0, `(.L_x_206) ;  /* 0x0000027000007945 */ /* 0x000fe60003800000 */
[----:B------:R-:W2:Y:S01]  /*1bac0*/  S2R R10, SR_CTAID.Z ;  /* 0x00000000000a7919 */ /* 0x000ea20000002700 */
[----:B-1----:R-:W-:Y:S02]  /*1bad0*/  ISETP.GT.AND P0, PT, R8, 0x7f, PT ;  /* 0x0000007f0800780c */ /* 0x002fe40003f04270 */
[----:B--2---:R-:W-:-:S11]  /*1bae0*/  SHF.R.S32.HI R11, RZ, 0x1f, R10 ;  /* 0x0000001fff0b7819 */ /* 0x004fd6000001140a */
[----:B------:R-:W-:Y:S05]  /*1baf0*/  @P0 BRA `(.L_x_207) ;  /* 0x0000022000000947 */ /* 0x000fea0003800000 */
[----:B------:R-:W1:Y:S01]  /*1bb00*/  S2R R5, SR_CTAID.X ;  /* 0x0000000000057919 */ /* 0x000e620000002500 */
[----:B------:R-:W-:-:S05]  /*1bb10*/  MOV R2, c[0x0][0x4e8] ;  /* 0x00013a0000027a02 */ /* 0x000fca0000000f00 */
[----:B------:R-:W-:Y:S01]  /*1bb20*/  IMAD R0, R2, c[0x0][0x388], RZ ;  /* 0x0000e20002007a24 */ /* 0x000fe200078e02ff */
[----:B-1----:R-:W-:-:S04]  /*1bb30*/  LEA R5, R5, R8, 0x7 ;  /* 0x0000000805057211 */ /* 0x002fc800078e38ff */
[----:B------:R-:W-:-:S13]  /*1bb40*/  ISETP.GE.AND P0, PT, R5, R0, PT ;  /* 0x000000000500720c */ /* 0x000fda0003f06270 */
[----:B------:R-:W-:Y:S05]  /*1bb50*/  @P0 BRA `(.L_x_207) ;  /* 0x000001c000000947 */ /* 0x000fea0003800000 */
[----:B------:R-:W1:Y:S01]  /*1bb60*/  S2R R4, SR_CTAID.Y ;  /* 0x0000000000047919 */ /* 0x000e620000002600 */
[----:B------:R-:W-:Y:S02]  /*1bb70*/  ISETP.NE.AND P0, PT, R2, 0x1, PT ;  /* 0x000000010200780c */ /* 0x000fe40003f05270 */
[----:B------:R-:W-:-:S11]  /*1bb80*/  MOV R0, R5 ;  /* 0x0000000500007202 */ /* 0x000fd60000000f00 */
[----:B------:R-:W-:-:S05]  /*1bb90*/  @P0 IMAD.HI.U32 R2, R5, c[0x0][0x4ec], RZ ;  /* 0x00013b0005020a27 */ /* 0x000fca00078e00ff */
[----:B------:R-:W-:Y:S02]  /*1bba0*/  @P0 SHF.R.U32.HI R0, RZ, c[0x0][0x4f0], R2 ;  /* 0x00013c00ff000a19 */ /* 0x000fe40000011602 */
[----:B-1----:R-:W-:Y:S01]  /*1bbb0*/  SHF.R.S32.HI R3, RZ, 0x1f, R4 ;  /* 0x0000001fff037819 */ /* 0x002fe20000011404 */
[----:B------:R-:W-:-:S04]  /*1bbc0*/  IMAD.WIDE.U32 R6, R4, c[0x0][0x490], RZ ;  /* 0x0001240004067a25 */ /* 0x000fc800078e00ff */
[----:B------:R-:W-:-:S04]  /*1bbd0*/  IMAD R3, R3, c[0x0][0x490], RZ ;  /* 0x0001240003037a24 */ /* 0x000fc800078e02ff */
[----:B------:R-:W-:Y:S01]  /*1bbe0*/  IMAD R2, R4, c[0x0][0x494], R3 ;  /* 0x0001250004027a24 */ /* 0x000fe200078e0203 */
[----:B------:R-:W-:-:S04]  /*1bbf0*/  IADD3 R4, -R0, RZ, RZ ;  /* 0x000000ff00047210 */ /* 0x000fc80007ffe1ff */
[----:B------:R-:W-:Y:S01]  /*1bc00*/  IADD3 R3, R7, R2, RZ ;  /* 0x0000000207037210 */ /* 0x000fe20007ffe0ff */
[----:B------:R-:W-:Y:S02]  /*1bc10*/  IMAD.MOV.U32 R2, RZ, RZ, R6 ;  /* 0x000000ffff027224 */ /* 0x000fe400078e0006 */
[----:B------:R-:W-:Y:S02]  /*1bc20*/  IMAD R7, R11, c[0x0][0x498], RZ ;  /* 0x000126000b077a24 */ /* 0x000fe400078e02ff */
[----:B------:R-:W-:Y:S02]  /*1bc30*/  IMAD R4, R4, c[0x0][0x4e8], R5 ;  /* 0x00013a0004047a24 */ /* 0x000fe400078e0205 */
[----:B------:R-:W-:-:S03]  /*1bc40*/  IMAD.WIDE.U32 R2, R10, c[0x0][0x498], R2 ;  /* 0x000126000a027a25 */ /* 0x000fc600078e0002 */
[----:B------:R-:W-:Y:S01]  /*1bc50*/  SHF.R.S32.HI R5, RZ, 0x1f, R4 ;  /* 0x0000001fff057819 */ /* 0x000fe20000011404 */
[----:B------:R-:W-:Y:S01]  /*1bc60*/  IMAD R6, R10, c[0x0][0x49c], R7 ;  /* 0x000127000a067a24 */ /* 0x000fe200078e0207 */
[----:B------:R-:W-:Y:S02]  /*1bc70*/  SHF.R.S32.HI R7, RZ, 0x1f, R0 ;  /* 0x0000001fff077819 */ /* 0x000fe40000011400 */
[----:B------:R-:W-:Y:S01]  /*1bc80*/  IADD3 R2, P0, R0, R2, RZ ;  /* 0x0000000200027210 */ /* 0x000fe20007f1e0ff */
[----:B------:R-:W-:-:S03]  /*1bc90*/  IMAD R0, R5, c[0x0][0x488], RZ ;  /* 0x0001220005007a24 */ /* 0x000fc600078e02ff */
[----:B------:R-:W-:Y:S01]  /*1bca0*/  IADD3.X R3, R7, R3, R6, P0, !PT ;  /* 0x0000000307037210 */ /* 0x000fe200007fe406 */
[----:B------:R-:W-:-:S04]  /*1bcb0*/  IMAD R0, R4, c[0x0][0x48c], R0 ;  /* 0x0001230004007a24 */ /* 0x000fc800078e0200 */
[----:B------:R-:W-:-:S05]  /*1bcc0*/  IMAD.WIDE.U32 R2, R4, c[0x0][0x488], R2 ;  /* 0x0001220004027a25 */ /* 0x000fca00078e0002 */
[----:B------:R-:W-:Y:S02]  /*1bcd0*/  IADD3 R0, R3, R0, RZ ;  /* 0x0000000003007210 */ /* 0x000fe40007ffe0ff */
[----:B------:R-:W-:-:S04]  /*1bce0*/  LEA R4, P0, R2, c[0x0][0x450], 0x2 ;  /* 0x0001140002047a11 */ /* 0x000fc800078010ff */
[----:B------:R-:W-:Y:S01]  /*1bcf0*/  LEA.HI.X R5, R2, c[0x0][0x454], R0, 0x2, P0 ;  /* 0x0001150002057a11 */ /* 0x000fe200000f1400 */
[----:B------:R-:W-:-:S05]  /*1bd00*/  IMAD.MOV.U32 R0, RZ, RZ, -0x800000 ;  /* 0xff800000ff007424 */ /* 0x000fca00078e00ff */
[----:B------:R1:W-:Y:S03]  /*1bd10*/  STG.E [R4.64], R0 ;  /* 0x0000000004007986 */ /* 0x0003e6000c10190c */
.L_x_207:
[----:B------:R-:W-:Y:S05]  /*1bd20*/  BSYNC B0 ;  /* 0x0000000000007941 */ /* 0x000fea0003800000 */
.L_x_206:
[----:B------:R-:W2:Y:S01]  /*1bd30*/  S2R R6, SR_CTAID.Y ;  /* 0x0000000000067919 */ /* 0x000ea20000002600 */
[----:B-1----:R-:W-:Y:S01]  /*1bd40*/  SHF.R.S32.HI R0, RZ, 0x1f, R8 ;  /* 0x0000001fff007819 */ /* 0x002fe20000011408 */
[----:B------:R-:W-:Y:S02]  /*1bd50*/  IMAD.MOV.U32 R20, RZ, RZ, c[0x0][0x4e8] ;  /* 0x00013a00ff147624 */ /* 0x000fe400078e00ff */
[----:B------:R-:W1:Y:S01]  /*1bd60*/  S2R R12, SR_CTAID.X ;  /* 0x00000000000c7919 */ /* 0x000e620000002500 */
[----:B------:R-:W-:Y:S02]  /*1bd70*/  LEA.HI R0, R0, R8, RZ, 0x3 ;  /* 0x0000000800007211 */ /* 0x000fe400078f18ff */
[C---:B------:R-:W-:Y:S01]  /*1bd80*/  ISETP.NE.AND P0, PT, R20.reuse, 0x1, PT ;  /* 0x000000011400780c */ /* 0x040fe20003f05270 */
[----:B------:R-:W-:Y:S01]  /*1bd90*/  IMAD R20, R20, c[0x0][0x388], RZ ;  /* 0x0000e20014147a24 */ /* 0x000fe200078e02ff */
[----:B------:R-:W-:Y:S02]  /*1bda0*/  LOP3.LUT R2, R0, 0xfffffff8, RZ, 0xc0, !PT ;  /* 0xfffffff800027812 */ /* 0x000fe400078ec0ff */
[----:B------:R-:W-:-:S03]  /*1bdb0*/  SHF.R.S32.HI R9, RZ, 0x3, R0 ;  /* 0x00000003ff097819 */ /* 0x000fc60000011400 */
[----:B------:R-:W-:-:S04]  /*1bdc0*/  IMAD.IADD R8, R8, 0x1, -R2 ;  /* 0x0000000108087824 */ /* 0x000fc800078e0a02 */
[----:B------:R-:W-:Y:S01]  /*1bdd0*/  IMAD R0, R8, 0x10, R9 ;  /* 0x0000001008007824 */ /* 0x000fe200078e0209 */
[----:B--2---:R-:W-:-:S03]  /*1bde0*/  SHF.R.S32.HI R3, RZ, 0x1f, R6 ;  /* 0x0000001fff037819 */ /* 0x004fc60000011406 */
[----:B-1----:R-:W-:Y:S02]  /*1bdf0*/  IMAD R5, R12, 0x80, R0 ;  /* 0x000000800c057824 */ /* 0x002fe400078e0200 */
[----:B------:R-:W-:Y:S02]  /*1be00*/  IMAD R2, R3, c[0x0][0x3e8], RZ ;  /* 0x0000fa0003027a24 */ /* 0x000fe400078e02ff */
[----:B------:R-:W-:-:S04]  /*1be10*/  @P0 IMAD.HI.U32 R4, R5, c[0x0][0x4ec], RZ ;  /* 0x00013b0005040a27 */ /* 0x000fc800078e00ff */
[C---:B------:R-:W-:Y:S02]  /*1be20*/  IMAD R2, R6.reuse, c[0x0][0x3ec], R2 ;  /* 0x0000fb0006027a24 */ /* 0x040fe400078e0202 */
[----:B------:R-:W-:-:S04]  /*1be30*/  IMAD.WIDE.U32 R6, R6, c[0x0][0x3e8], RZ ;  /* 0x0000fa0006067a25 */ /* 0x000fc800078e00ff */
[----:B------:R-:W-:Y:S01]  /*1be40*/  IMAD.MOV.U32 R0, RZ, RZ, R5 ;  /* 0x000000ffff007224 */ /* 0x000fe200078e0005 */
[----:B------:R-:W-:Y:S01]  /*1be50*/  @P0 SHF.R.U32.HI R0, RZ, c[0x0][0x4f0], R4 ;  /* 0x00013c00ff000a19 */ /* 0x000fe20000011604 */
[----:B------:R-:W-:Y:S02]  /*1be60*/  IMAD.IADD R3, R7, 0x1, R2 ;  /* 0x0000000107037824 */ /* 0x000fe400078e0202 */
[----:B------:R-:W-:Y:S02]  /*1be70*/  IMAD R7, R11, c[0x0][0x3f0], RZ ;  /* 0x0000fc000b077a24 */ /* 0x000fe400078e02ff */
[----:B------:R-:W-:Y:S01]  /*1be80*/  IMAD.MOV.U32 R2, RZ, RZ, R6 ;  /* 0x000000ffff027224 */ /* 0x000fe200078e0006 */
[----:B------:R-:W-:Y:S01]  /*1be90*/  SHF.R.S32.HI R6, RZ, 0x1f, R0 ;  /* 0x0000001fff067819 */ /* 0x000fe20000011400 */
[C---:B------:R-:W-:Y:S02]  /*1bea0*/  IMAD R7, R10.reuse, c[0x0][0x3f4], R7 ;  /* 0x0000fd000a077a24 */ /* 0x040fe400078e0207 */
[----:B------:R-:W-:-:S04]  /*1beb0*/  IMAD.WIDE.U32 R2, R10, c[0x0][0x3f0], R2 ;  /* 0x0000fc000a027a25 */ /* 0x000fc800078e0002 */
        /* <DEDUP_REMOVED lines=31> */
[----:B------:R-:W-:Y:S01]  /*1c0b0*/  ISETP.GE.OR P3, PT, R10, R20, P0 ;  /* 0x000000140a00720c */ /* 0x000fe20000766670 */
        /* <DEDUP_REMOVED lines=45> */
.L_x_208:
        /* <DEDUP_REMOVED lines=15> */
.L_x_1473:


//--------------------- .text._ZN7cutlass13device_kernelIN5flash19enable_sm80_to_sm89INS1_16FlashAttnFwdSm80INS1_25CollectiveMainloopFwdSm80ILi4ELi1ELb0EN4cute5tupleIJNS5_1CILi128EEENS7_ILi96EEENS7_ILi64EEEEEELi64ENS_10bfloat16_tEfNS_4arch4Sm80ELb0ELb1ELb1ELb1ELb0ELb0ELb1ELb0EEENS1_21CollectiveEpilogueFwdINS6_IJS8_SA_S9_EEENS6_IJNS7_ILi1EEESI_SI_EEESC_SE_Li128ELb1ELb1ELb0ELb0EEENS1_19SingleTileSchedulerILb1ELb0ELb1ELi128EEEEEEEEEvNT_6ParamsE --------------------------
	.section	.text._ZN7cutlass13device_kernelIN5flash19enable_sm80_to_sm89INS1_16FlashAttnFwdSm80INS1_25CollectiveMainloopFwdSm80ILi4ELi1ELb0EN4cute5tupleIJNS5_1CILi128EEENS7_ILi96EEENS7_ILi64EEEEEELi64ENS_10bfloat16_tEfNS_4arch4Sm80ELb0ELb1ELb1ELb1ELb0ELb0ELb1ELb0EEENS1_21CollectiveEpilogueFwdINS6_IJS8_SA_S9_EEENS6_IJNS7_ILi1EEESI_SI_EEESC_SE_Li128ELb1ELb1ELb0ELb0EEENS1_19SingleTileSchedulerILb1ELb0ELb1ELi128EEEEEEEEEvNT_6ParamsE,"ax",@progbits
	.sectioninfo	@"SHI_REGISTERS=255"
	.align	128
.text._ZN7cutlass13device_kernelIN5flash19enable_sm80_to_sm89INS1_16FlashAttnFwdSm80INS1_25CollectiveMainloopFwdSm80ILi4ELi1ELb0EN4cute5tupleIJNS5_1CILi128EEENS7_ILi96EEENS7_ILi64EEEEEELi64ENS_10bfloat16_tEfNS_4arch4Sm80ELb0ELb1ELb1ELb1ELb0ELb0ELb1ELb0EEENS1_21CollectiveEpilogueFwdINS6_IJS8_SA_S9_EEENS6_IJNS7_ILi1EEESI_SI_EEESC_SE_Li128ELb1ELb1ELb0ELb0EEENS1_19SingleTileSchedulerILb1ELb0ELb1ELi128EEEEEEEEEvNT_6ParamsE:
        .type           _ZN7cutlass13device_kernelIN5flash19enable_sm80_to_sm89INS1_16FlashAttnFwdSm80INS1_25CollectiveMainloopFwdSm80ILi4ELi1ELb0EN4cute5tupleIJNS5_1CILi128EEENS7_ILi96EEENS7_ILi64EEEEEELi64ENS_10bfloat16_tEfNS_4arch4Sm80ELb0ELb1ELb1ELb1ELb0ELb0ELb1ELb0EEENS1_21CollectiveEpilogueFwdINS6_IJS8_SA_S9_EEENS6_IJNS7_ILi1EEESI_SI_EEESC_SE_Li128ELb1ELb1ELb0ELb0EEENS1_19SingleTileSchedulerILb1ELb0ELb1ELi128EEEEEEEEEvNT_6ParamsE,@function
        .size           _ZN7cutlass13device_kernelIN5flash19enable_sm80_to_sm89INS1_16FlashAttnFwdSm80INS1_25CollectiveMainloopFwdSm80ILi4ELi1ELb0EN4cute5tupleIJNS5_1CILi128EEENS7_ILi96EEENS7_ILi64EEEEEELi64ENS_10bfloat16_tEfNS_4arch4Sm80ELb0ELb1ELb1ELb1ELb0ELb0ELb1ELb0EEENS1_21CollectiveEpilogueFwdINS6_IJS8_SA_S9_EEENS6_IJNS7_ILi1EEESI_SI_EEESC_SE_Li128ELb1ELb1ELb0ELb0EEENS1_19SingleTileSchedulerILb1ELb0ELb1ELi128EEEEEEEEEvNT_6ParamsE,(.L_x_1474 - _ZN7cutlass13device_kernelIN5flash19enable_sm80_to_sm89INS1_16FlashAttnFwdSm80INS1_25CollectiveMainloopFwdSm80ILi4ELi1ELb0EN4cute5tupleIJNS5_1CILi128EEENS7_ILi96EEENS7_ILi64EEEEEELi64ENS_10bfloat16_tEfNS_4arch4Sm80ELb0ELb1ELb1ELb1ELb0ELb0ELb1ELb0EEENS1_21CollectiveEpilogueFwdINS6_IJS8_SA_S9_EEENS6_IJNS7_ILi1EEESI_SI_EEESC_SE_Li128ELb1ELb1ELb0ELb0EEENS1_19SingleTileSchedulerILb1ELb0ELb1ELi128EEEEEEEEEvNT_6ParamsE)
        .other          _ZN7cutlass13device_kernelIN5flash19enable_sm80_to_sm89INS1_16FlashAttnFwdSm80INS1_25CollectiveMainloopFwdSm80ILi4ELi1ELb0EN4cute5tupleIJNS5_1CILi128EEENS7_ILi96EEENS7_ILi64EEEEEELi64ENS_10bfloat16_tEfNS_4arch4Sm80ELb0ELb1ELb1ELb1ELb0ELb0ELb1ELb0EEENS1_21CollectiveEpilogueFwdINS6_IJS8_SA_S9_EEENS6_IJNS7_ILi1EEESI_SI_EEESC_SE_Li128ELb1ELb1ELb0ELb0EEENS1_19SingleTileSchedulerILb1ELb0ELb1ELi128EEEEEEEEEvNT_6ParamsE,@"STO_CUDA_ENTRY STV_DEFAULT"
_ZN7cutlass13device_kernelIN5flash19enable_sm80_to_sm89INS1_16FlashAttnFwdSm80INS1_25CollectiveMainloopFwdSm80ILi4ELi1ELb0EN4cute5tupleIJNS5_1CILi128EEENS7_ILi96EEENS7_ILi64EEEEEELi64ENS_10bfloat16_tEfNS_4arch4Sm80ELb0ELb1ELb1ELb1ELb0ELb0ELb1ELb0EEENS1_21CollectiveEpilogueFwdINS6_IJS8_SA_S9_EEENS6_IJNS7_ILi1EEESI_SI_EEESC_SE_Li128ELb1ELb1ELb0ELb0EEENS1_19SingleTileSchedulerILb1ELb0ELb1ELi128EEEEEEEEEvNT_6ParamsE:
[----:B------:R-:W-:Y:S02]  /*0000*/  MOV R1, c[0x0][0x28] ;  /* 0x00000a0000017a02 */ /* 0x000fe40000000f00 */
[----:B------:R-:W1:Y:S01]  /*0010*/  S2R R209, SR_TID.X ;  /* 0x0000000000d17919 */ /* 0x000e620000002100 */
[----:B------:R-:W-:Y:S01]  /*0020*/  IMAD.MOV.U32 R10, RZ, RZ, 0x4 ;  /* 0x00000004ff0a7424 */ /* 0x000fe200078e00ff */
[----:B------:R-:W2:Y:S01]  /*0030*/  S2UR UR4, SR_CTAID.X ;  /* 0x00000000000479c3 */ /* 0x000ea20000002500 */
[----:B------:R-:W-:Y:S01]  /*0040*/  ULDC.64 UR40, c[0x0][0x118] ;  /* 0x0000460000287ab9 */ /* 0x000fe20000000a00 */
[----:B------:R-:W3:Y:S01]  /*0050*/  S2R R5, SR_CTAID.Z ;  /* 0x0000000000057919 */ /* 0x000ee20000002700 */
[----:B------:R-:W-:Y:S02]  /*0060*/  IADD3 R1, R1, -0x70, RZ ;  /* 0xffffff9001017810 */ /* 0x000fe40007ffe0ff */
[----:B-1----:R-:W-:Y:S01]  /*0070*/  SHF.R.U32.HI R0, RZ, 0x5, R209 ;  /* 0x00000005ff007819 */ /* 0x002fe200000116d1 */
[----:B---3--:R-:W-:-:S05]  /*0080*/  IMAD.WIDE R2, R5, R10, c[0x0][0x568] ;  /* 0x00015a0005027625 */ /* 0x008fca00078e020a */
[----:B------:R-:W1:Y:S02]  /*0090*/  SHFL.IDX PT, R0, R0, RZ, 0x1f ;  /* 0x00001fff00007589 */ /* 0x000e6400000e0000 */
[----:B-1----:R-:W-:-:S13]  /*00a0*/  ISETP.NE.AND P0, PT, R0, RZ, PT ;  /* 0x000000ff0000720c */ /* 0x002fda0003f05270 */
[----:B--2---:R-:W-:Y:S05]  /*00b0*/  @!P0 BRA `(.L_x_209) ;  /* 0x0000015000008947 */ /* 0x004fea0003800000 */
[----:B------:R-:W-:-:S04]  /*00c0*/  ISETP.NE.U32.AND P0, PT, RZ, c[0x0][0x568], PT ;  /* 0x00015a00ff007a0c */ /* 0x000fc80003f05070 */
[----:B------:R-:W-:-:S13]  /*00d0*/  ISETP.NE.AND.EX P0, PT, RZ, c[0x0][0x56c], PT, P0 ;  /* 0x00015b00ff007a0c */ /* 0x000fda0003f05300 */
[----:B------:R-:W-:Y:S05]  /*00e0*/  @!P0 BRA `(.L_x_210) ;  /* 0x0000002000008947 */ /* 0x000fea0003800000 */
[----:B------:R1:W5:Y:S01]  /*00f0*/  LDG.E R0, [R2.64] ;  /* 0x0000002802007981 */ /* 0x000362000c1e1900 */
[----:B------:R-:W-:Y:S05]  /*0100*/  BRA `(.L_x_211) ;  /* 0x0000009000007947 */ /* 0x000fea0003800000 */
.L_x_210:
        /* <DEDUP_REMOVED lines=8> */
.L_x_212:
[----:B------:R-:W-:-:S04]  /*0190*/  MOV R0, c[0x0][0x54c] ;  /* 0x0001530000007a02 */ /* 0x000fc80000000f00 */
.L_x_211:
[----:B------:R-:W-:Y:S01]  /*01a0*/  USHF.L.U32 UR4, UR4, 0x7, URZ ;  /* 0x0000000704047899 */ /* 0x000fe2000800063f */
[----:B-----5:R-:W-:-:S05]  /*01b0*/  IMAD R0, R0, c[0x0][0x548], RZ ;  /* 0x0001520000007a24 */ /* 0x020fca00078e02ff */
[----:B------:R-:W-:-:S04]  /*01c0*/  MOV R6, UR4 ;  /* 0x0000000400067c02 */ /* 0x000fc80008000f00 */
[----:B------:R-:W-:-:S04]  /*01d0*/  ISETP.GE.AND P0, PT, R6, R0, PT ;  /* 0x000000000600720c */ /* 0x000fc80003f06270 */
[----:B------:R-:W-:-:S05]  /*01e0*/  SEL R0, R5, 0xffffffff, !P0 ;  /* 0xffffffff05007807 */ /* 0x000fca0004000000 */
[----:B------:R2:W-:Y:S01]  /*01f0*/  STL [R1+0x48], R0 ;  /* 0x0000480001007387 */ /* 0x0005e20000100800 */
[----:B------:R-:W-:Y:S05]  /*0200*/  BRA `(.L_x_213) ;  /* 0x0000014000007947 */ /* 0x000fea0003800000 */
.L_x_209:
[----:B------:R-:W-:-:S04]  /*0210*/  ISETP.NE.U32.AND P0, PT, RZ, c[0x0][0x568], PT ;  /* 0x00015a00ff007a0c */ /* 0x000fc80003f05070 */
[----:B------:R-:W-:-:S13]  /*0220*/  ISETP.NE.AND.EX P0, PT, RZ, c[0x0][0x56c], PT, P0 ;  /* 0x00015b00ff007a0c */ /* 0x000fda0003f05300 */
[----:B------:R-:W-:Y:S05]  /*0230*/  @!P0 BRA `(.L_x_214) ;  /* 0x0000002000008947 */ /* 0x000fea0003800000 */
[----:B------:R1:W5:Y:S01]  /*0240*/  LDG.E R0, [R2.64] ;  /* 0x0000002802007981 */ /* 0x000362000c1e1900 */
[----:B------:R-:W-:Y:S05]  /*0250*/  BRA `(.L_x_215) ;  /* 0x0000009000007947 */ /* 0x000fea0003800000 */
.L_x_214:
        /* <DEDUP_REMOVED lines=8> */
.L_x_216:
[----:B------:R-:W-:-:S04]  /*02e0*/  MOV R0, c[0x0][0x54c] ;  /* 0x0001530000007a02 */ /* 0x000fc80000000f00 */
.L_x_215:
[----:B------:R-:W-:Y:S01]  /*02f0*/  USHF.L.U32 UR4, UR4, 0x7, URZ ;  /* 0x0000000704047899 */ /* 0x000fe2000800063f */
[----:B-----5:R-:W-:-:S05]  /*0300*/  IMAD R0, R0, c[0x0][0x548], RZ ;  /* 0x0001520000007a24 */ /* 0x020fca00078e02ff */
[----:B------:R-:W-:-:S04]  /*0310*/  MOV R6, UR4 ;  /* 0x0000000400067c02 */ /* 0x000fc80008000f00 */
[----:B------:R-:W-:-:S04]  /*0320*/  ISETP.GE.AND P0, PT, R6, R0, PT ;  /* 0x000000000600720c */ /* 0x000fc80003f06270 */
[----:B------:R-:W-:-:S05]  /*0330*/  SEL R0, R5, 0xffffffff, !P0 ;  /* 0xffffffff05007807 */ /* 0x000fca0004000000 */
[----:B------:R2:W-:Y:S04]  /*0340*/  STL [R1+0x48], R0 ;  /* 0x0000480001007387 */ /* 0x0005e80000100800 */
.L_x_213:
[----:B------:R-:W3:Y:S02]  /*0350*/  LDL R35, [R1+0x48] ;  /* 0x0000480001237983 */ /* 0x000ee40000100800 */
[----:B---3--:R-:W-:-:S13]  /*0360*/  ISETP.GE.AND P0, PT, R35, RZ, PT ;  /* 0x000000ff2300720c */ /* 0x008fda0003f06270 */
[----:B------:R-:W-:Y:S05]  /*0370*/  @!P0 EXIT ;  /* 0x000000000000894d */ /* 0x000fea0003800000 */
[----:B------:R-:W-:Y:S02]  /*0380*/  ISETP.NE.U32.AND P3, PT, RZ, c[0x0][0x370], PT ;  /* 0x0000dc00ff007a0c */ /* 0x000fe40003f65070 */
[----:B------:R-:W-:Y:S02]  /*0390*/  ISETP.NE.U32.AND P2, PT, RZ, c[0x0][0x360], PT ;  /* 0x0000d800ff007a0c */ /* 0x000fe40003f45070 */
[----:B------:R-:W-:Y:S02]  /*03a0*/  ISETP.NE.AND.EX P3, PT, RZ, c[0x0][0x374], PT, P3 ;  /* 0x0000dd00ff007a0c */ /* 0x000fe40003f65330 */
[----:B------:R-:W-:Y:S02]  /*03b0*/  ISETP.NE.AND.EX P2, PT, RZ, c[0x0][0x364], PT, P2 ;  /* 0x0000d900ff007a0c */ /* 0x000fe40003f45320 */
[----:B------:R-:W-:Y:S02]  /*03c0*/  ISETP.NE.U32.AND P1, PT, RZ, c[0x0][0x348], PT ;  /* 0x0000d200ff007a0c */ /* 0x000fe40003f25070 */
[----:B------:R-:W-:-:S02]  /*03d0*/  ISETP.NE.U32.AND P0, PT, RZ, c[0x0][0x350], PT ;  /* 0x0000d400ff007a0c */ /* 0x000fc40003f05070 */
[----:B------:R-:W-:Y:S02]  /*03e0*/  ISETP.NE.AND.EX P1, PT, RZ, c[0x0][0x34c], PT, P1 ;  /* 0x0000d300ff007a0c */ /* 0x000fe40003f25310 */
[----:B------:R-:W-:-:S03]  /*03f0*/  ISETP.NE.AND.EX P0, PT, RZ, c[0x0][0x354], PT, P0 ;  /* 0x0000d500ff007a0c */ /* 0x000fc60003f05300 */
[----:B------:R-:W-:-:S04]  /*0400*/  @P3 IMAD.WIDE R4, R35, R10, c[0x0][0x370] ;  /* 0x0000dc0023043625 */ /* 0x000fc800078e020a */
[CC--:B-1----:R-:W-:Y:S01]  /*0410*/  @P2 IMAD.WIDE R2, R35.reuse, R10.reuse, c[0x0][0x360] ;  /* 0x0000d80023022625 */ /* 0x0c2fe200078e020a */
[----:B------:R1:W3:Y:S03]  /*0420*/  @P3 LDG.E R8, [R4.64] ;  /* 0x0000002804083981 */ /* 0x0002e6000c1e1900 */
[----:B------:R-:W-:Y:S01]  /*0430*/  IMAD.MOV.U32 R7, RZ, RZ, RZ ;  /* 0x000000ffff077224 */ /* 0x000fe200078e00ff */
[----:B--2---:R2:W4:Y:S01]  /*0440*/  @P2 LDG.E R0, [R2.64] ;  /* 0x0000002802002981 */ /* 0x004522000c1e1900 */
[----:B------:R-:W-:Y:S02]  /*0450*/  IMAD.MOV.U32 R9, RZ, RZ, RZ ;  /* 0x000000ffff097224 */ /* 0x000fe400078e00ff */
[----:B-1----:R-:W-:-:S04]  /*0460*/  IMAD.WIDE R4, R35, R10, c[0x0][0x348] ;  /* 0x0000d20023047625 */ /* 0x002fc800078e020a */
[----:B--2---:R-:W-:Y:S01]  /*0470*/  IMAD.WIDE R2, R35, R10, c[0x0][0x350] ;  /* 0x0000d40023027625 */ /* 0x004fe200078e020a */
[----:B------:R1:W5:Y:S04]  /*0480*/  @P1 LDG.E R7, [R4.64] ;  /* 0x0000002804071981 */ /* 0x000368000c1e1900 */
[----:B------:R1:W5:Y:S01]  /*0490*/  @P0 LDG.E R9, [R2.64] ;  /* 0x0000002802090981 */ /* 0x000362000c1e1900 */
[----:B------:R-:W-:Y:S02]  /*04a0*/  UMOV UR6, URZ ;  /* 0x0000003f00067c82 */ /* 0x000fe40008000000 */
[----:B------:R-:W-:Y:S02]  /*04b0*/  ULDC UR12, c[0x0][0x168] ;  /* 0x00005a00000c7ab9 */ /* 0x000fe40000000800 */
[----:B------:R-:W-:Y:S01]  /*04c0*/  ULDC UR7, c[0x0][0x1d0] ;  /* 0x0000740000077ab9 */ /* 0x000fe20000000800 */
[----:B---3--:R1:W2:Y:S08]  /*04d0*/  @P3 R2UR UR6, R8 ;  /* 0x00000000080633c2 */ /* 0x0082b000000e0000 */
[----:B----4-:R1:W3:Y:S02]  /*04e0*/  @P2 R2UR UR12, R0 ;  /* 0x00000000000c23c2 */ /* 0x0102e400000e0000 */
[----:B-12---:R-:W-:Y:S05]  /*04f0*/  @P2 BRA `(.L_x_217) ;  /* 0x0000006000002947 */ /* 0x006fea0003800000 */
[----:B------:R-:W-:Y:S05]  /*0500*/  @!P1 BRA `(.L_x_217) ;  /* 0x0000005000009947 */ /* 0x000fea0003800000 */
[----:B------:R1:W2:Y:S04]  /*0510*/  LDG.E R0, [R4.64] ;  /* 0x0000002804007981 */ /* 0x0002a8000c1e1900 */
[----:B-1----:R-:W4:Y:S01]  /*0520*/  LDG.E R4, [R4.64+0x4] ;  /* 0x0000042804047981 */ /* 0x002f22000c1e1900 */
[----:B--23--:R-:W1:Y:S08]  /*0530*/  R2UR UR12, R0 ;  /* 0x00000000000c73c2 */ /* 0x00ce7000000e0000 */
[----:B----4-:R-:W1:Y:S02]  /*0540*/  R2UR UR4, R4 ;  /* 0x00000000040473c2 */ /* 0x010e6400000e0000 */
[----:B-1----:R-:W-:-:S06]  /*0550*/  UIADD3 UR12, -UR12, UR4, URZ ;  /* 0x000000040c0c7290 */ /* 0x002fcc000fffe13f */
.L_x_217:
[----:B------:R-:W-:-:S04]  /*0560*/  ISETP.NE.U32.AND P2, PT, RZ, c[0x0][0x368], PT ;  /* 0x0000da00ff007a0c */ /* 0x000fc80003f45070 */
[----:B------:R-:W-:-:S13]  /*0570*/  ISETP.NE.AND.EX P2, PT, RZ, c[0x0][0x36c], PT, P2 ;  /* 0x0000db00ff007a0c */ /* 0x000fda0003f45320 */
[----:B------:R-:W-:Y:S05]  /*0580*/  @!P2 BRA `(.L_x_218) ;  /* 0x000000400000a947 */ /* 0x000fea0003800000 */
[----:B------:R-:W-:-:S05]  /*0590*/  IMAD.WIDE R2, R35, R10, c[0x0][0x368] ;  /* 0x0000da0023027625 */ /* 0x000fca00078e020a */
[----:B------:R-:W2:Y:S02]  /*05a0*/  LDG.E R0, [R2.64] ;  /* 0x0000002802007981 */ /* 0x000ea4000c1e1900 */
[----:B--2---:R1:W2:Y:S02]  /*05b0*/  R2UR UR7, R0 ;  /* 0x00000000000773c2 */ /* 0x0042a400000e0000 */
[----:B-12---:R-:W-:Y:S05]  /*05c0*/  BRA `(.L_x_219) ;  /* 0x0000006000007947 */ /* 0x006fea0003800000 */
.L_x_218:
[----:B------:R-:W-:Y:S05]  /*05d0*/  @!P0 BRA `(.L_x_219) ;  /* 0x0000005000008947 */ /* 0x000fea0003800000 */
[----:B------:R1:W2:Y:S04]  /*05e0*/  LDG.E R0, [R2.64] ;  /* 0x0000002802007981 */ /* 0x0002a8000c1e1900 */
[----:B-1----:R-:W4:Y:S01]  /*05f0*/  LDG.E R2, [R2.64+0x4] ;  /* 0x0000042802027981 */ /* 0x002f22000c1e1900 */
[----:B--2---:R-:W1:Y:S08]  /*0600*/  R2UR UR7, R0 ;  /* 0x00000000000773c2 */ /* 0x004e7000000e0000 */
[----:B----4-:R-:W1:Y:S02]  /*0610*/  R2UR UR4, R2 ;  /* 0x00000000020473c2 */ /* 0x010e6400000e0000 */
[----:B-1----:R-:W-:-:S06]  /*0620*/  UIADD3 UR7, -UR7, UR4, URZ ;  /* 0x0000000407077290 */ /* 0x002fcc000fffe13f */
.L_x_219:
[----:B------:R-:W1:Y:S01]  /*0630*/  R2UR UR11, R6 ;  /* 0x00000000060b73c2 */ /* 0x000e6200000e0000 */
[----:B------:R-:W-:Y:S01]  /*0640*/  ULDC UR4, c[0x0][0x2c4] ;  /* 0x0000b10000047ab9 */ /* 0x000fe20000000800 */
[----:B------:R-:W-:Y:S01]  /*0650*/  IADD3 R0, R6, 0x7f, RZ ;  /* 0x0000007f06007810 */ /* 0x000fe20007ffe0ff */
[----:B------:R-:W-:Y:S01]  /*0660*/  UISETP.NE.AND UP1, UPT, UR4, 0x1, UPT ;  /* 0x000000010400788c */ /* 0x000fe2000bf25270 */
[----:B-----5:R-:W-:Y:S01]  /*0670*/  IADD3 R9, R9, UR6, RZ ;  /* 0x0000000609097c10 */ /* 0x020fe2000fffe0ff */
[----:B------:R-:W-:-:S02]  /*0680*/  ULDC.64 UR8, c[0x0][0x328] ;  /* 0x0000ca0000087ab9 */ /* 0x000fc40000000a00 */
[----:B------:R-:W-:Y:S01]  /*0690*/  ULDC.64 UR4, c[0x0][0x2c8] ;  /* 0x0000b20000047ab9 */ /* 0x000fe20000000a00 */
[----:B------:R2:W4:Y:S01]  /*06a0*/  R2UR UR10, R0 ;  /* 0x00000000000a73c2 */ /* 0x00052200000e0000 */
[----:B------:R-:W-:Y:S02]  /*06b0*/  UISETP.GE.AND UP0, UPT, UR9, 0x1, UPT ;  /* 0x000000010900788c */ /* 0x000fe4000bf06270 */
[----:B------:R-:W-:-:S04]  /*06c0*/  UIADD3 UR7, -UR6, UR7, URZ ;  /* 0x0000000706077290 */ /* 0x000fc8000fffe13f */
[----:B------:R-:W-:Y:S01]  /*06d0*/  PLOP3.LUT P2, PT, PT, PT, UP0, 0x40, 0x0 ;  /* 0x000000000000781c */ /* 0x000fe20003f4e808 */
[----:B-1----:R-:W-:-:S04]  /*06e0*/  @UP1 UIADD3 UR14, UR11, 0x7f, URZ ;  /* 0x0000007f0b0e1890 */ /* 0x002fc8000fffe03f */
[----:B------:R-:W-:Y:S02]  /*06f0*/  UIMAD.WIDE.U32 UR14, UR14, UR4, URZ ;  /* 0x000000040e0e72a5 */ /* 0x000fe4000f8e003f */
[----:B---3--:R-:W-:-:S05]  /*0700*/  UIADD3 UR4, UR7, 0x1, -UR12 ;  /* 0x0000000107047890 */ /* 0x008fca000fffe80c */
[----:B------:R-:W-:Y:S02]  /*0710*/  @UP1 UMOV UR13, UR15 ;  /* 0x0000000f000d1c82 */ /* 0x000fe40008000000 */
[----:B----4-:R-:W-:-:S04]  /*0720*/  @UP1 USHF.R.U32.HI UR10, URZ, UR5, UR13 ;  /* 0x000000053f0a1299 */ /* 0x010fc8000801160d */
[----:B------:R-:W-:-:S04]  /*0730*/  UIADD3 UR4, UR4, UR10, URZ ;  /* 0x0000000a04047290 */ /* 0x000fc8000fffe03f */
[----:B------:R-:W-:Y:S01]  /*0740*/  UIADD3 UR8, UR4, UR8, URZ ;  /* 0x0000000804087290 */ /* 0x000fe2000fffe03f */
[----:B--2---:R-:W-:Y:S05]  /*0750*/  @P2 BRA `(.L_x_220) ;  /* 0x0000014000002947 */ /* 0x004fea0003800000 */
[----:B------:R-:W-:Y:S01]  /*0760*/  ISETP.LT.AND P2, PT, RZ, UR4, PT ;  /* 0x00000004ff007c0c */ /* 0x000fe2000bf41270 */
[----:B------:R-:W-:-:S12]  /*0770*/  UIADD3 UR6, UR4, -0x1, URZ ;  /* 0xffffffff04067890 */ /* 0x000fd8000fffe03f */
        /* <DEDUP_REMOVED lines=9> */
.L_x_221:
[----:B------:R-:W-:Y:S02]  /*0810*/  UISETP.NE.AND UP2, UPT, UR9, 0x1, UPT ;  /* 0x000000010900788c */ /* 0x000fe4000bf45270 */
[----:B------:R-:W-:Y:S02]  /*0820*/  ULDC.64 UR4, c[0x0][0x330] ;  /* 0x0000cc0000047ab9 */ /* 0x000fe40000000a00 */
[----:B------:R-:W-:-:S07]  /*0830*/  UIMAD.WIDE.U32 UR14, UR6, UR4, URZ ;  /* 0x00000004060e72a5 */ /* 0x000fce000f8e003f */
[----:B------:R-:W-:Y:S02]  /*0840*/  @UP2 UMOV UR13, UR15 ;  /* 0x0000000f000d2c82 */ /* 0x000fe40008000000 */
[----:B------:R-:W-:Y:S02]  /*0850*/  @UP2 USHF.R.U32.HI UR6, URZ, UR5, UR13 ;  /* 0x000000053f062299 */ /* 0x000fe4000801160d */
.L_x_222:
[----:B------:R-:W-:Y:S02]  /*0860*/  ULDC UR4, c[0x0][0x32c] ;  /* 0x0000cb0000047ab9 */ /* 0x000fe40000000800 */
[----:B------:R-:W-:-:S04]  /*0870*/  UIMAD UR4, UR6, UR9, UR4 ;  /* 0x00000009060472a4 */ /* 0x000fc8000f8e0204 */
[----:B------:R-:W-:-:S04]  /*0880*/  UISETP.LT.AND UP2, UPT, UR8, UR4, UPT ;  /* 0x000000040800728c */ /* 0x000fc8000bf41270 */
[----:B------:R-:W-:-:S03]  /*0890*/  USEL UR8, UR8, UR4, UP2 ;  /* 0x0000000408087287 */ /* 0x000fc60009000000 */
.L_x_220:
[----:B------:R-:W-:Y:S01]  /*08a0*/  ULDC.64 UR4, c[0x0][0x2c8] ;  /* 0x0000b20000047ab9 */ /* 0x000fe20000000a00 */
[----:B------:R-:W-:Y:S01]  /*08b0*/  PLOP3.LUT P2, PT, PT, PT, UP0, 0x40, 0x0 ;  /* 0x000000000000781c */ /* 0x000fe20003f4e808 */
[----:B------:R-:W-:Y:S02]  /*08c0*/  UIADD3 UR16, UR8, 0x5f, URZ ;  /* 0x0000005f08107890 */ /* 0x000fe4000fffe03f */
[----:B------:R-:W-:Y:S02]  /*08d0*/  UIMAD.WIDE.U32 UR18, UR11, UR4, URZ ;  /* 0x000000040b1272a5 */ /* 0x000fe4000f8e003f */
[----:B------:R-:W-:Y:S02]  /*08e0*/  UIMAD.WIDE UR16, UR16, 0x2aaaaaab, URZ ;  /* 0x2aaaaaab101078a5 */ /* 0x000fe4000f8e023f */
[----:B------:R-:W-:Y:S02]  /*08f0*/  UIADD3 UR14, UR7, 0x5f, URZ ;  /* 0x0000005f070e7890 */ /* 0x000fe4000fffe03f */
[----:B------:R-:W-:-:S02]  /*0900*/  UMOV UR8, UR11 ;  /* 0x0000000b00087c82 */ /* 0x000fc40008000000 */
[----:B------:R-:W-:Y:S02]  /*0910*/  @UP1 UMOV UR13, UR19 ;  /* 0x00000013000d1c82 */ /* 0x000fe40008000000 */
[----:B------:R-:W-:Y:S02]  /*0920*/  UIMAD.WIDE UR14, UR14, 0x2aaaaaab, URZ ;  /* 0x2aaaaaab0e0e78a5 */ /* 0x000fe4000f8e023f */
[----:B------:R-:W-:Y:S02]  /*0930*/  @UP1 USHF.R.U32.HI UR8, URZ, UR5, UR13 ;  /* 0x000000053f081299 */ /* 0x000fe4000801160d */
[----:B------:R-:W-:Y:S02]  /*0940*/  USHF.R.U32.HI UR10, URZ, 0x1f, UR15 ;  /* 0x0000001f3f0a7899 */ /* 0x000fe4000801160f */
[----:B------:R-:W-:Y:S02]  /*0950*/  UMOV UR13, UR17 ;  /* 0x00000011000d7c82 */ /* 0x000fe40008000000 */
[----:B------:R-:W-:-:S02]  /*0960*/  USHF.R.U32.HI UR6, URZ, 0x1f, UR13 ;  /* 0x0000001f3f067899 */ /* 0x000fc4000801160d */
[----:B------:R-:W-:Y:S02]  /*0970*/  UIADD3 UR5, UR7, -UR12, URZ ;  /* 0x8000000c07057290 */ /* 0x000fe4000fffe03f */
[----:B------:R-:W-:Y:S02]  /*0980*/  ULEA.HI.SX32 UR10, UR15, UR10, 0x1c ;  /* 0x0000000a0f0a7291 */ /* 0x000fe4000f8fe23f */
[----:B------:R-:W-:Y:S02]  /*0990*/  ULEA.HI.SX32 UR6, UR13, UR6, 0x1c ;  /* 0x000000060d067291 */ /* 0x000fe4000f8fe23f */
[----:B------:R-:W-:Y:S02]  /*09a0*/  UIADD3 UR8, UR5, UR8, URZ ;  /* 0x0000000805087290 */ /* 0x000fe4000fffe03f */
[----:B------:R-:W-:Y:S02]  /*09b0*/  UISETP.LT.AND UP2, UPT, UR10, UR6, UPT ;  /* 0x000000060a00728c */ /* 0x000fe4000bf41270 */
[----:B------:R-:W-:-:S02]  /*09c0*/  ULDC UR4, c[0x0][0x324] ;  /* 0x0000c90000047ab9 */ /* 0x000fc40000000800 */
[----:B------:R-:W-:Y:S02]  /*09d0*/  UIADD3 UR4, UR8, -UR4, URZ ;  /* 0x8000000408047290 */ /* 0x000fe4000fffe03f */
[----:B------:R-:W-:Y:S01]  /*09e0*/  USEL UR6, UR10, UR6, UP2 ;  /* 0x000000060a067287 */ /* 0x000fe20009000000 */
[----:B------:R-:W-:Y:S05]  /*09f0*/  @P2 BRA `(.L_x_223) ;  /* 0x0000015000002947 */ /* 0x000fea0003800000 */
[----:B------:R-:W-:Y:S02]  /*0a00*/  UMOV UR10, UR8 ;  /* 0x00000008000a7c82 */ /* 0x000fe40008000000 */
[----:B------:R-:W-:-:S06]  /*0a10*/  UISETP.GT.AND UP2, UPT, UR10, -0x1, UPT ;  /* 0xffffffff0a00788c */ /* 0x000fcc000bf44270 */
[----:B------:R-:W-:-:S13]  /*0a20*/  PLOP3.LUT P2, PT, PT, PT, UP2, 0x80, 0x0 ;  /* 0x000000000000781c */ /* 0x000fda0003f4f028 */
[----:B------:R-:W-:Y:S05]  /*0a30*/  @P2 BRA `(.L_x_224) ;  /* 0x0000008000002947 */ /* 0x000fea0003800000 */
[----:B------:R-:W-:Y:S02]  /*0a40*/  UISETP.NE.AND UP2, UPT, UR9, 0x1, UPT ;  /* 0x000000010900788c */ /* 0x000fe4000bf45270 */
[----:B------:R-:W-:Y:S02]  /*0a50*/  ULOP3.LUT UR10, URZ, UR10, URZ, 0x33, !UPT ;  /* 0x0000000a3f0a7292 */ /* 0x000fe4000f8e333f */
[----:B------:R-:W-:Y:S02]  /*0a60*/  ULDC.64 UR8, c[0x0][0x330] ;  /* 0x0000cc0000087ab9 */ /* 0x000fe40000000a00 */
[----:B------:R-:W-:-:S07]  /*0a70*/  UIMAD.WIDE.U32 UR14, UR10, UR8, URZ ;  /* 0x000000080a0e72a5 */ /* 0x000fce000f8e003f */
[----:B------:R-:W-:Y:S02]  /*0a80*/  @UP2 UMOV UR13, UR15 ;  /* 0x0000000f000d2c82 */ /* 0x000fe40008000000 */
[----:B------:R-:W-:-:S04]  /*0a90*/  @UP2 USHF.R.U32.HI UR10, URZ, UR9, UR13 ;  /* 0x000000093f0a2299 */ /* 0x000fc8000801160d */
[----:B------:R-:W-:Y:S01]  /*0aa0*/  ULOP3.LUT UR10, URZ, UR10, URZ, 0x33, !UPT ;  /* 0x0000000a3f0a7292 */ /* 0x000fe2000f8e333f */
[----:B------:R-:W-:Y:S05]  /*0ab0*/  BRA `(.L_x_225) ;  /* 0x0000005000007947 */ /* 0x000fea0003800000 */
.L_x_224:
[----:B------:R-:W-:-:S03]  /*0ac0*/  UISETP.NE.AND UP2, UPT, UR9, 0x1, UPT ;  /* 0x000000010900788c */ /* 0x000fc6000bf45270 */
[----:B------:R-:W-:Y:S02]  /*0ad0*/  ULDC.64 UR8, c[0x0][0x330] ;  /* 0x0000cc0000087ab9 */ /* 0x000fe40000000a00 */
[----:B------:R-:W-:-:S07]  /*0ae0*/  UIMAD.WIDE.U32 UR14, UR10, UR8, URZ ;  /* 0x000000080a0e72a5 */ /* 0x000fce000f8e003f */
[----:B------:R-:W-:Y:S02]  /*0af0*/  @UP2 UMOV UR13, UR15 ;  /* 0x0000000f000d2c82 */ /* 0x000fe40008000000 */
[----:B------:R-:W-:Y:S02]  /*0b00*/  @UP2 USHF.R.U32.HI UR10, URZ, UR9, UR13 ;  /* 0x000000093f0a2299 */ /* 0x000fe4000801160d */
.L_x_225:
[----:B------:R-:W-:Y:S02]  /*0b10*/  ULDC UR8, c[0x0][0x32c] ;  /* 0x0000cb0000087ab9 */ /* 0x000fe40000000800 */
[----:B------:R-:W-:-:S04]  /*0b20*/  UIMAD UR8, UR10, UR8, URZ ;  /* 0x000000080a0872a4 */ /* 0x000fc8000f8e023f */
[----:B------:R-:W-:-:S04]  /*0b30*/  UISETP.LT.AND UP2, UPT, UR4, UR8, UPT ;  /* 0x000000080400728c */ /* 0x000fc8000bf41270 */
[----:B------:R-:W-:-:S04]  /*0b40*/  USEL UR4, UR4, UR8, !UP2 ;  /* 0x0000000804047287 */ /* 0x000fc8000d000000 */
.L_x_223:
[----:B------:R-:W-:Y:S01]  /*0b50*/  UIMAD.WIDE UR8, UR4, 0x2aaaaaab, URZ ;  /* 0x2aaaaaab040878a5 */ /* 0x000fe2000f8e023f */
[----:B------:R-:W-:Y:S01]  /*0b60*/  PLOP3.LUT P4, PT, PT, PT, PT, 0x80, 0x0 ;  /* 0x000000000000781c */ /* 0x000fe20003f8f070 */
[----:B------:R-:W-:Y:S01]  /*0b70*/  CS2R R162, SRZ ;  /* 0x0000000000a27805 */ /* 0x000fe2000001ff00 */
[----:B------:R-:W-:Y:S01]  /*0b80*/  CS2R R160, SRZ ;  /* 0x0000000000a07805 */ /* 0x000fe2000001ff00 */
[----:B------:R-:W-:Y:S01]  /*0b90*/  USHF.R.U32.HI UR4, URZ, 0x1f, UR9 ;  /* 0x0000001f3f047899 */ /* 0x000fe20008011609 */
[----:B------:R-:W-:Y:S01]  /*0ba0*/  CS2R R166, SRZ ;  /* 0x0000000000a67805 */ /* 0x000fe2000001ff00 */
[----:B------:R-:W-:Y:S01]  /*0bb0*/  CS2R R12, SRZ ;  /* 0x00000000000c7805 */ /* 0x000fe2000001ff00 */
[----:B------:R-:W-:Y:S01]  /*0bc0*/  IMAD.MOV.U32 R164, RZ, RZ, RZ ;  /* 0x000000ffffa47224 */ /* 0x000fe200078e00ff */
[----:B------:R-:W-:Y:S01]  /*0bd0*/  ULEA.HI.SX32 UR4, UR9, UR4, 0x1c ;  /* 0x0000000409047291 */ /* 0x000fe2000f8fe23f */
[----:B------:R-:W-:Y:S01]  /*0be0*/  CS2R R14, SRZ ;  /* 0x00000000000e7805 */ /* 0x000fe2000001ff00 */
[----:B------:R-:W-:Y:S01]  /*0bf0*/  IMAD.MOV.U32 R158, RZ, RZ, RZ ;  /* 0x000000ffff9e7224 */ /* 0x000fe200078e00ff */
[----:B------:R-:W-:Y:S01]  /*0c00*/  MOV R156, RZ ;  /* 0x000000ff009c7202 */ /* 0x000fe20000000f00 */
[----:B------:R-:W-:Y:S01]  /*0c10*/  UISETP.LT.AND UP2, UPT, URZ, UR4, UPT ;  /* 0x000000043f00728c */ /* 0x000fe2000bf41270 */
[----:B------:R-:W-:Y:S01]  /*0c20*/  CS2R R16, SRZ ;  /* 0x0000000000107805 */ /* 0x000fe2000001ff00 */
[----:B------:R-:W-:Y:S01]  /*0c30*/  IMAD.MOV.U32 R154, RZ, RZ, RZ ;  /* 0x000000ffff9a7224 */ /* 0x000fe200078e00ff */
[----:B------:R-:W-:Y:S01]  /*0c40*/  MOV R19, RZ ;  /* 0x000000ff00137202 */ /* 0x000fe20000000f00 */
[----:B------:R-:W-:Y:S01]  /*0c50*/  USEL UR4, URZ, UR4, !UP2 ;  /* 0x000000043f047287 */ /* 0x000fe2000d000000 */
[----:B------:R-:W-:Y:S01]  /*0c60*/  IMAD.MOV.U32 R152, RZ, RZ, RZ ;  /* 0x000000ffff987224 */ /* 0x000fe200078e00ff */
[----:B------:R-:W-:Y:S01]  /*0c70*/  CS2R R26, SRZ ;  /* 0x00000000001a7805 */ /* 0x000fe2000001ff00 */
[----:B------:R-:W-:Y:S01]  /*0c80*/  MOV R146, RZ ;  /* 0x000000ff00927202 */ /* 0x000fe20000000f00 */
[----:B------:R-:W-:Y:S01]  /*0c90*/  UISETP.GT.AND UP2, UPT, UR6, UR4, UPT ;  /* 0x000000040600728c */ /* 0x000fe2000bf44270 */
[----:B------:R-:W-:Y:S01]  /*0ca0*/  CS2R R20, SRZ ;  /* 0x0000000000147805 */ /* 0x000fe2000001ff00 */
[----:B------:R-:W-:Y:S01]  /*0cb0*/  IMAD.MOV.U32 R144, RZ, RZ, RZ ;  /* 0x000000ffff907224 */ /* 0x000fe200078e00ff */
[----:B------:R-:W-:Y:S01]  /*0cc0*/  MOV R150, RZ ;  /* 0x000000ff00967202 */ /* 0x000fe20000000f00 */
[----:B------:R-:W-:Y:S01]  /*0cd0*/  IMAD.MOV.U32 R148, RZ, RZ, RZ ;  /* 0x000000ffff947224 */ /* 0x000fe200078e00ff */
[----:B------:R-:W-:Y:S01]  /*0ce0*/  CS2R R22, SRZ ;  /* 0x0000000000167805 */ /* 0x000fe2000001ff00 */
[----:B------:R-:W-:Y:S01]  /*0cf0*/  PLOP3.LUT P2, PT, PT, PT, UP2, 0x80, 0x0 ;  /* 0x000000000000781c */ /* 0x000fe20003f4f028 */
[----:B------:R-:W-:Y:S01]  /*0d00*/  IMAD.MOV.U32 R140, RZ, RZ, RZ ;  /* 0x000000ffff8c7224 */ /* 0x000fe200078e00ff */
[----:B------:R-:W-:Y:S01]  /*0d10*/  MOV R142, RZ ;  /* 0x000000ff008e7202 */ /* 0x000fe20000000f00 */
[----:B------:R-:W-:Y:S01]  /*0d20*/  CS2R R24, SRZ ;  /* 0x0000000000187805 */ /* 0x000fe2000001ff00 */
[----:B------:R-:W-:Y:S01]  /*0d30*/  MOV R138, RZ ;  /* 0x000000ff008a7202 */ /* 0x000fe20000000f00 */
[----:B------:R-:W-:Y:S01]  /*0d40*/  IMAD.MOV.U32 R136, RZ, RZ, RZ ;  /* 0x000000ffff887224 */ /* 0x000fe200078e00ff */
[----:B------:R-:W-:Y:S01]  /*0d50*/  CS2R R130, SRZ ;  /* 0x0000000000827805 */ /* 0x000fe2000001ff00 */
[----:B------:R-:W-:Y:S01]  /*0d60*/  CS2R R30, SRZ ;  /* 0x00000000001e7805 */ /* 0x000fe2000001ff00 */
[----:B------:R-:W-:Y:S01]  /*0d70*/  MOV R128, RZ ;  /* 0x000000ff00807202 */ /* 0x000fe20000000f00 */
[----:B------:R-:W-:Y:S01]  /*0d80*/  IMAD.MOV.U32 R134, RZ, RZ, RZ ;  /* 0x000000ffff867224 */ /* 0x000fe200078e00ff */
[----:B------:R-:W-:Y:S01]  /*0d90*/  MOV R132, RZ ;  /* 0x000000ff00847202 */ /* 0x000fe20000000f00 */
[----:B------:R-:W-:Y:S01]  /*0da0*/  CS2R R126, SRZ ;  /* 0x00000000007e7805 */ /* 0x000fe2000001ff00 */
[----:B------:R-:W-:Y:S01]  /*0db0*/  CS2R R32, SRZ ;  /* 0x0000000000207805 */ /* 0x000fe2000001ff00 */
[----:B------:R-:W-:Y:S01]  /*0dc0*/  IMAD.MOV.U32 R124, RZ, RZ, RZ ;  /* 0x000000ffff7c7224 */ /* 0x000fe200078e00ff */
[----:B------:R-:W-:Y:S01]  /*0dd0*/  CS2R R28, SRZ ;  /* 0x00000000001c7805 */ /* 0x000fe2000001ff00 */
[----:B------:R-:W-:Y:S01]  /*0de0*/  MOV R122, RZ ;  /* 0x000000ff007a7202 */ /* 0x000fe20000000f00 */
[----:B------:R-:W-:Y:S01]  /*0df0*/  IMAD.MOV.U32 R120, RZ, RZ, RZ ;  /* 0x000000ffff787224 */ /* 0x000fe200078e00ff */
        /* <DEDUP_REMOVED lines=12> */
[----:B------:R-:W-:Y:S05]  /*0ec0*/  @!P2 BRA `(.L_x_226) ;  /* 0x0001ae100000a947 */ /* 0x000fea0003800000 */
[----:B------:R-:W-:-:S04]  /*0ed0*/  ISETP.NE.U32.AND P4, PT, RZ, c[0x0][0x340], PT ;  /* 0x0000d000ff007a0c */ /* 0x000fc80003f85070 */
[----:B------:R-:W-:-:S13]  /*0ee0*/  ISETP.NE.AND.EX P4, PT, RZ, c[0x0][0x344], PT, P4 ;  /* 0x0000d100ff007a0c */ /* 0x000fda0003f85340 */
[----:B------:R-:W-:-:S05]  /*0ef0*/  @P4 IMAD.WIDE R2, R35, R10, c[0x0][0x340] ;  /* 0x0000d00023024625 */ /* 0x000fca00078e020a */
[----:B------:R1:W2:Y:S01]  /*0f00*/  @P4 LDG.E R17, [R2.64] ;  /* 0x0000002802114981 */ /* 0x0002a2000c1e1900 */
[----:B------:R-:W-:Y:S01]  /*0f10*/  SHF.R.S32.HI R207, RZ, 0x1f, R209 ;  /* 0x0000001fffcf7819 */ /* 0x000fe200000114d1 */
[----:B------:R-:W-:Y:S01]  /*0f20*/  ULDC UR8, c[0x0][0x2c4] ;  /* 0x0000b10000087ab9 */ /* 0x000fe20000000800 */
[----:B------:R-:W-:Y:S01]  /*0f30*/  SHF.R.S32.HI R0, RZ, 0x1f, R7 ;  /* 0x0000001fff007819 */ /* 0x000fe20000011407 */
[----:B------:R-:W3:Y:S01]  /*0f40*/  S2R R18, SR_CTAID.Y ;  /* 0x0000000000127919 */ /* 0x000ee20000002600 */
[-C--:B------:R-:W-:Y:S01]  /*0f50*/  LEA.HI R4, R207, R209.reuse, RZ, 0x3 ;  /* 0x000000d1cf047211 */ /* 0x080fe200078f18ff */
[----:B------:R-:W-:Y:S01]  /*0f60*/  UIMAD UR8, UR12, UR8, URZ ;  /* 0x000000080c0872a4 */ /* 0x000fe2000f8e023f */
[----:B------:R-:W-:Y:S01]  /*0f70*/  PLOP3.LUT P3, PT, PT, PT, UP1, 0x80, 0x0 ;  /* 0x000000000000781c */ /* 0x000fe20003f6f018 */
[----:B------:R-:W-:Y:S01]  /*0f80*/  IMAD R0, R0, c[0x0][0x178], RZ ;  /* 0x00005e0000007a24 */ /* 0x000fe200078e02ff */
[----:B------:R-:W-:Y:S01]  /*0f90*/  SHF.R.S32.HI R16, RZ, 0x3, R4 ;  /* 0x00000003ff107819 */ /* 0x000fe20000011404 */
[----:B------:R-:W-:Y:S01]  /*0fa0*/  BSSY B0, `(.L_x_227) ;  /* 0x000006c000007945 */ /* 0x000fe20003800000 */
[----:B------:R-:W-:Y:S01]  /*0fb0*/  LOP3.LUT R4, R4, 0xfffffff8, RZ, 0xc0, !PT ;  /* 0xfffffff804047812 */ /* 0x000fe200078ec0ff */
[----:B------:R-:W-:Y:S01]  /*0fc0*/  IMAD R0, R7, c[0x0][0x17c], R0 ;  /* 0x00005f0007007a24 */ /* 0x000fe200078e0200 */
[----:B------:R-:W-:Y:S01]  /*0fd0*/  SHF.R.S32.HI R15, RZ, 0x1f, R35 ;  /* 0x0000001fff0f7819 */ /* 0x000fe20000011423 */
[----:B------:R-:W-:Y:S01]  /*0fe0*/  IMAD.SHL.U32 R5, R16, 0x40, RZ ;  /* 0x0000004010057824 */ /* 0x000fe200078e00ff */
[----:B------:R-:W-:Y:S01]  /*0ff0*/  LEA.HI R25, R207, R209, RZ, 0x4 ;  /* 0x000000d1cf197211 */ /* 0x000fe200078f20ff */
[----:B------:R-:W-:Y:S01]  /*1000*/  IMAD.IADD R23, R209, 0x1, -R4 ;  /* 0x00000001d1177824 */ /* 0x000fe200078e0a04 */
[----:B------:R-:W-:-:S02]  /*1010*/  SHF.R.S32.HI R4, RZ, 0x1f, R9 ;  /* 0x0000001fff047819 */ /* 0x000fc40000011409 */
[----:B------:R-:W-:Y:S01]  /*1020*/  SEL R10, R15, RZ, !P1 ;  /* 0x000000ff0f0a7207 */ /* 0x000fe20004800000 */
[----:B------:R-:W-:-:S04]  /*1030*/  IMAD.SHL.U32 R20, R23, 0x8, RZ ;  /* 0x0000000817147824 */ /* 0x000fc800078e00ff */
[----:B------:R-:W-:Y:S01]  /*1040*/  IMAD R10, R10, c[0x0][0x1c0], RZ ;  /* 0x000070000a0a7a24 */ /* 0x000fe200078e02ff */
[----:B------:R-:W-:Y:S01]  /*1050*/  SHF.R.S32.HI R21, RZ, 0x1f, R20 ;  /* 0x0000001fff157819 */ /* 0x000fe20000011414 */
[----:B-1----:R-:W-:Y:S01]  /*1060*/  IMAD.WIDE.U32 R2, R7, c[0x0][0x178], RZ ;  /* 0x00005e0007027a25 */ /* 0x002fe200078e00ff */
[----:B---3--:R-:W-:-:S04]  /*1070*/  SHF.R.S32.HI R14, RZ, 0x1f, R18 ;  /* 0x0000001fff0e7819 */ /* 0x008fc80000011412 */
[----:B------:R-:W-:Y:S02]  /*1080*/  IADD3 R3, R3, R0, RZ ;  /* 0x0000000003037210 */ /* 0x000fe40007ffe0ff */
[----:B------:R-:W-:Y:S01]  /*1090*/  LOP3.LUT R0, R5, 0x1c0, RZ, 0xc0, !PT ;  /* 0x000001c005007812 */ /* 0x000fe200078ec0ff */
[----:B------:R-:W-:Y:S02]  /*10a0*/  IMAD R8, R14, c[0x0][0x1b8], RZ ;  /* 0x00006e000e087a24 */ /* 0x000fe400078e02ff */
[----:B------:R-:W-:Y:S01]  /*10b0*/  IMAD.WIDE.U32 R2, R18, c[0x0][0x1b8], R2 ;  /* 0x00006e0012027a25 */ /* 0x000fe200078e0002 */
[----:B------:R-:W-:Y:S02]  /*10c0*/  LOP3.LUT R6, R0, 0x38, R20, 0xf8, !PT ;  /* 0x0000003800067812 */ /* 0x000fe400078ef814 */
[----:B------:R-:W-:Y:S01]  /*10d0*/  SHF.R.U32.HI R5, RZ, 0x3, R0 ;  /* 0x00000003ff057819 */ /* 0x000fe20000011600 */
[----:B------:R-:W-:Y:S01]  /*10e0*/  IMAD R8, R18, c[0x0][0x1bc], R8 ;  /* 0x00006f0012087a24 */ /* 0x000fe200078e0208 */
[----:B------:R-:W-:-:S02]  /*10f0*/  IADD3 R0, P2, R9, R16, RZ ;  /* 0x0000001009007210 */ /* 0x000fc40007f5e0ff */
[----:B------:R-:W-:Y:S01]  /*1100*/  LOP3.LUT R19, R6, R5, RZ, 0x3c, !PT ;  /* 0x0000000506137212 */ /* 0x000fe200078e3cff */
[----:B------:R-:W-:Y:S01]  /*1110*/  IMAD R5, R23, 0x10, R16 ;  /* 0x0000001017057824 */ /* 0x000fe200078e0210 */
[----:B------:R-:W-:Y:S02]  /*1120*/  LEA.HI.X.SX32 R4, R16, R4, 0x1, P2 ;  /* 0x0000000410047211 */ /* 0x000fe400010f0eff */
[----:B------:R-:W-:Y:S02]  /*1130*/  PLOP3.LUT P2, PT, PT, PT, UP1, 0x80, 0x0 ;  /* 0x000000000000781c */ /* 0x000fe40003f4f018 */
[----:B------:R-:W-:Y:S01]  /*1140*/  IADD3 R9, R5, UR11, RZ ;  /* 0x0000000b05097c10 */ /* 0x000fe2000fffe0ff */
[C---:B------:R-:W-:Y:S01]  /*1150*/  IMAD R6, R4.reuse, c[0x0][0x1e0], RZ ;  /* 0x0000780004067a24 */ /* 0x040fe200078e02ff */
[----:B------:R-:W-:Y:S01]  /*1160*/  IADD3 R3, R3, R8, RZ ;  /* 0x0000000803037210 */ /* 0x000fe20007ffe0ff */
[----:B------:R-:W-:Y:S01]  /*1170*/  IMAD R4, R4, c[0x0][0x208], RZ ;  /* 0x0000820004047a24 */ /* 0x000fe200078e02ff */
[----:B------:R-:W-:Y:S01]  /*1180*/  SEL R8, R35, RZ, !P1 ;  /* 0x000000ff23087207 */ /* 0x000fe20004800000 */
[----:B------:R-:W-:-:S04]  /*1190*/  @P3 IMAD.HI.U32 R11, R9, c[0x0][0x2c8], RZ ;  /* 0x0000b200090b3a27 */ /* 0x000fc800078e00ff */
[C---:B------:R-:W-:Y:S02]  /*11a0*/  IMAD R12, R0.reuse, c[0x0][0x1e4], R6 ;  /* 0x00007900000c7a24 */ /* 0x040fe400078e0206 */
[C---:B------:R-:W-:Y:S02]  /*11b0*/  IMAD R13, R0.reuse, c[0x0][0x20c], R4 ;  /* 0x00008300000d7a24 */ /* 0x040fe400078e0204 */
[----:B------:R-:W-:-:S04]  /*11c0*/  IMAD.WIDE.U32 R6, R0, c[0x0][0x1e0], R20 ;  /* 0x0000780000067a25 */ /* 0x000fc800078e0014 */
[----:B------:R-:W-:-:S04]  /*11d0*/  IMAD.WIDE.U32 R4, R0, c[0x0][0x208], R20 ;  /* 0x0000820000047a25 */ /* 0x000fc800078e0014 */
[----:B------:R-:W-:Y:S01]  /*11e0*/  IMAD.MOV.U32 R0, RZ, RZ, R9 ;  /* 0x000000ffff007224 */ /* 0x000fe200078e0009 */
[----:B------:R-:W-:Y:S01]  /*11f0*/  @P2 SHF.R.U32.HI R0, RZ, c[0x0][0x2cc], R11 ;  /* 0x0000b300ff002a19 */ /* 0x000fe2000001160b */
[C---:B------:R-:W-:Y:S01]  /*1200*/  IMAD R11, R8.reuse, c[0x0][0x1c4], R10 ;  /* 0x00007100080b7a24 */ /* 0x040fe200078e020a */
[----:B------:R-:W-:Y:S01]  /*1210*/  IADD3 R5, R5, R13, RZ ;  /* 0x0000000d05057210 */ /* 0x000fe20007ffe0ff */
[----:B------:R-:W-:Y:S01]  /*1220*/  IMAD.WIDE.U32 R2, R8, c[0x0][0x1c0], R2 ;  /* 0x0000700008027a25 */ /* 0x000fe200078e0002 */
[----:B------:R-:W-:-:S03]  /*1230*/  SHF.R.S32.HI R8, RZ, 0x1f, R0 ;  /* 0x0000001fff087819 */ /* 0x000fc60000011400 */
[----:B------:R-:W-:Y:S02]  /*1240*/  IMAD.MOV R10, RZ, RZ, -R0 ;  /* 0x000000ffff0a7224 */ /* 0x000fe400078e0a00 */
[----:B------:R-:W-:Y:S02]  /*1250*/  IMAD.IADD R3, R3, 0x1, R11 ;  /* 0x0000000103037824 */ /* 0x000fe400078e020b */
[----:B------:R-:W-:Y:S01]  /*1260*/  IMAD R10, R10, c[0x0][0x2c4], R9 ;  /* 0x0000b1000a0a7a24 */ /* 0x000fe200078e0209 */
[----:B------:R-:W-:Y:S01]  /*1270*/  LOP3.LUT R9, R25, 0xfffffff0, RZ, 0xc0, !PT ;  /* 0xfffffff019097812 */ /* 0x000fe200078ec0ff */
[----:B------:R-:W-:Y:S02]  /*1280*/  IMAD R8, R8, c[0x0][0x1b0], RZ ;  /* 0x00006c0008087a24 */ /* 0x000fe400078e02ff */
[----:B------:R-:W-:Y:S01]  /*1290*/  IMAD.WIDE.U32 R2, R0, c[0x0][0x1b0], R2 ;  /* 0x00006c0000027a25 */ /* 0x000fe200078e0002 */
[----:B------:R-:W-:-:S03]  /*12a0*/  SHF.R.S32.HI R11, RZ, 0x1f, R10 ;  /* 0x0000001fff0b7819 */ /* 0x000fc6000001140a */
[----:B------:R-:W-:Y:S01]  /*12b0*/  IMAD R8, R0, c[0x0][0x1b4], R8 ;  /* 0x00006d0000087a24 */ /* 0x000fe200078e0208 */
[----:B------:R-:W-:Y:S01]  /*12c0*/  IADD3 R0, -R9, R209, RZ ;  /* 0x000000d109007210 */ /* 0x000fe20007ffe1ff */
[----:B------:R-:W-:Y:S02]  /*12d0*/  IMAD.IADD R7, R7, 0x1, R12 ;  /* 0x0000000107077824 */ /* 0x000fe400078e020c */
[C---:B------:R-:W-:Y:S02]  /*12e0*/  IMAD R12, R14.reuse, c[0x0][0x1e8], RZ ;  /* 0x00007a000e0c7a24 */ /* 0x040fe400078e02ff */
[----:B------:R-:W-:Y:S01]  /*12f0*/  IMAD R13, R14, c[0x0][0x210], RZ ;  /* 0x000084000e0d7a24 */ /* 0x000fe200078e02ff */
[----:B------:R-:W-:Y:S01]  /*1300*/  SHF.R.S32.HI R14, RZ, 0x1f, R0 ;  /* 0x0000001fff0e7819 */ /* 0x000fe20000011400 */
[----:B------:R-:W-:Y:S02]  /*1310*/  IMAD.IADD R3, R3, 0x1, R8 ;  /* 0x0000000103037824 */ /* 0x000fe400078e0208 */
[----:B------:R-:W-:Y:S01]  /*1320*/  IMAD.WIDE.U32 R8, R18, c[0x0][0x1e8], R6 ;  /* 0x00007a0012087a25 */ /* 0x000fe200078e0006 */
[----:B------:R-:W-:-:S03]  /*1330*/  LEA.HI R24, R14, R0, RZ, 0x3 ;  /* 0x000000000e187211 */ /* 0x000fc600078f18ff */
[----:B------:R-:W-:-:S04]  /*1340*/  IMAD.WIDE.U32 R6, R18, c[0x0][0x210], R4 ;  /* 0x0000840012067a25 */ /* 0x000fc800078e0004 */
[----:B------:R-:W-:Y:S01]  /*1350*/  IMAD.WIDE.U32 R4, R10, c[0x0][0x1a8], R2 ;  /* 0x00006a000a047a25 */ /* 0x000fe200078e0002 */
[----:B------:R-:W-:-:S03]  /*1360*/  LOP3.LUT R2, R24, 0xfffffff8, RZ, 0xc0, !PT ;  /* 0xfffffff818027812 */ /* 0x000fc600078ec0ff */
[C---:B------:R-:W-:Y:S02]  /*1370*/  IMAD R12, R18.reuse, c[0x0][0x1ec], R12 ;  /* 0x00007b00120c7a24 */ /* 0x040fe400078e020c */
[----:B------:R-:W-:Y:S01]  /*1380*/  IMAD R13, R18, c[0x0][0x214], R13 ;  /* 0x00008500120d7a24 */ /* 0x000fe200078e020d */
[----:B------:R-:W-:Y:S01]  /*1390*/  IADD3 R18, R0, -R2, RZ ;  /* 0x8000000200127210 */ /* 0x000fe20007ffe0ff */
[----:B------:R-:W-:Y:S01]  /*13a0*/  IMAD.IADD R9, R9, 0x1, R12 ;  /* 0x0000000109097824 */ /* 0x000fe200078e020c */
[----:B------:R-:W-:Y:S01]  /*13b0*/  LEA R12, P1, R4, c[0x0][0x160], 0x1 ;  /* 0x00005800040c7a11 */ /* 0x000fe200078208ff */
[----:B------:R-:W-:Y:S01]  /*13c0*/  IMAD R11, R11, c[0x0][0x1a8], RZ ;  /* 0x00006a000b0b7a24 */ /* 0x000fe200078e02ff */
[----:B------:R-:W-:-:S03]  /*13d0*/  IADD3 R7, R7, R13, RZ ;  /* 0x0000000d07077210 */ /* 0x000fc60007ffe0ff */
[----:B------:R-:W-:Y:S01]  /*13e0*/  IMAD R11, R10, c[0x0][0x1ac], R11 ;  /* 0x00006b000a0b7a24 */ /* 0x000fe200078e020b */
[----:B------:R-:W-:Y:S01]  /*13f0*/  IADD3 R10, R16, UR11, RZ ;  /* 0x0000000b100a7c10 */ /* 0x000fe2000fffe0ff */
[----:B------:R1:W3:Y:S02]  /*1400*/  SHFL.IDX PT, R14, R12, RZ, 0x181f ;  /* 0x00181fff0c0e7589 */ /* 0x0002e400000e0000 */
[----:B------:R-:W-:Y:S01]  /*1410*/  IMAD.IADD R11, R5, 0x1, R11 ;  /* 0x00000001050b7824 */ /* 0x000fe200078e020b */
[----:B------:R-:W-:Y:S02]  /*1420*/  ISETP.GE.AND P3, PT, R10, UR8, PT ;  /* 0x000000080a007c0c */ /* 0x000fe4000bf66270 */
[----:B------:R-:W-:Y:S02]  /*1430*/  LEA.HI R5, R207, R209, RZ, 0x6 ;  /* 0x000000d1cf057211 */ /* 0x000fe400078f30ff */
[----:B------:R-:W-:Y:S02]  /*1440*/  LEA.HI.X R11, R4, c[0x0][0x164], R11, 0x1, P1 ;  /* 0x00005900040b7a11 */ /* 0x000fe400008f0c0b */
[----:B------:R-:W-:-:S02]  /*1450*/  MOV R4, 0x10 ;  /* 0x0000001000047802 */ /* 0x000fc40000000f00 */
[----:B------:R-:W-:-:S04]  /*1460*/  SHF.L.U32 R5, R5, 0x3, RZ ;  /* 0x0000000305057819 */ /* 0x000fc800000006ff */
[----:B------:R-:W-:Y:S02]  /*1470*/  LOP3.LUT R5, R19, 0xfffffe00, R5, 0xf8, !PT ;  /* 0xfffffe0013057812 */ /* 0x000fe400078ef805 */
[--C-:B--2---:R-:W-:Y:S01]  /*1480*/  @P4 SHF.R.S32.HI R3, RZ, 0x1f, R17.reuse ;  /* 0x0000001fff034819 */ /* 0x104fe20000011411 */
[----:B------:R-:W-:Y:S01]  /*1490*/  @P4 IMAD.MOV.U32 R2, RZ, RZ, R17 ;  /* 0x000000ffff024224 */ /* 0x000fe200078e0011 */
[----:B------:R-:W-:Y:S01]  /*14a0*/  @!P4 MOV R2, R35 ;  /* 0x000000230002c202 */ /* 0x000fe20000000f00 */
[----:B------:R-:W-:Y:S02]  /*14b0*/  @!P4 IMAD.MOV.U32 R3, RZ, RZ, R15 ;  /* 0x000000ffff03c224 */ /* 0x000fe400078e000f */
[----:B------:R-:W-:Y:S01]  /*14c0*/  IMAD.MOV.U32 R17, RZ, RZ, 0x20 ;  /* 0x00000020ff117424 */ /* 0x000fe200078e00ff */
[----:B------:R-:W-:Y:S01]  /*14d0*/  SEL R0, R2, RZ, !P0 ;  /* 0x000000ff02007207 */ /* 0x000fe20004000000 */
[----:B------:R1:W2:Y:S01]  /*14e0*/  SHFL.IDX PT, R15, R11, RZ, 0x181f ;  /* 0x00181fff0b0f7589 */ /* 0x0002a200000e0000 */
[----:B------:R-:W-:-:S02]  /*14f0*/  SEL R2, R3, RZ, !P0 ;  /* 0x000000ff03027207 */ /* 0x000fc40004000000 */
[----:B------:R-:W-:Y:S01]  /*1500*/  ISETP.GE.AND P0, PT, R20, c[0x0][0x198], PT ;  /* 0x0000660014007a0c */ /* 0x000fe20003f06270 */
[----:B------:R-:W-:-:S03]  /*1510*/  IMAD.WIDE.U32 R62, R0, c[0x0][0x218], R6 ;  /* 0x00008600003e7a25 */ /* 0x000fc600078e0006 */
[----:B------:R-:W-:Y:S01]  /*1520*/  R2P PR, R18, 0x6 ;  /* 0x0000000612007804 */ /* 0x000fe20000000000 */
[C---:B------:R-:W-:Y:S02]  /*1530*/  IMAD R3, R2.reuse, c[0x0][0x1f0], RZ ;  /* 0x00007c0002037a24 */ /* 0x040fe400078e02ff */
[----:B------:R-:W-:Y:S02]  /*1540*/  IMAD R2, R2, c[0x0][0x218], RZ ;  /* 0x0000860002027a24 */ /* 0x000fe400078e02ff */
[C---:B------:R-:W-:Y:S02]  /*1550*/  IMAD R13, R0.reuse, c[0x0][0x1f4], R3 ;  /* 0x00007d00000d7a24 */ /* 0x040fe400078e0203 */
[----:B------:R-:W-:Y:S01]  /*1560*/  IMAD R3, R0, c[0x0][0x21c], R2 ;  /* 0x0000870000037a24 */ /* 0x000fe200078e0202 */
[----:B------:R-:W-:Y:S01]  /*1570*/  SEL R2, R4, 0xfffffff0, !P1 ;  /* 0xfffffff004027807 */ /* 0x000fe20004800000 */
[----:B------:R-:W-:Y:S01]  /*1580*/  IMAD.WIDE.U32 R28, R0, c[0x0][0x1f0], R8 ;  /* 0x00007c00001c7a25 */ /* 0x000fe200078e0008 */
[----:B------:R-:W-:-:S02]  /*1590*/  SEL R4, R17, 0xffffffe0, !P2 ;  /* 0xffffffe011047807 */ /* 0x000fc40005000000 */
[----:B------:R-:W-:Y:S01]  /*15a0*/  IADD3 R27, R63, R3, RZ ;  /* 0x000000033f1b7210 */ /* 0x000fe20007ffe0ff */
[----:B------:R-:W-:Y:S01]  /*15b0*/  IMAD.IADD R31, R29, 0x1, R13 ;  /* 0x000000011d1f7824 */ /* 0x000fe200078e020d */
[----:B------:R1:W-:Y:S04]  /*15c0*/  STL.64 [R1+0x30], R28 ;  /* 0x0000301c01007387 */ /* 0x0003e80000100a00 */
[----:B------:R1:W-:Y:S04]  /*15d0*/  STL.64 [R1+0x40], R62 ;  /* 0x0000403e01007387 */ /* 0x0003e80000100a00 */
[----:B------:R1:W-:Y:S04]  /*15e0*/  STL [R1+0x3c], R27 ;  /* 0x00003c1b01007387 */ /* 0x0003e80000100800 */
[----:B------:R1:W-:Y:S01]  /*15f0*/  STL [R1+0x2c], R31 ;  /* 0x00002c1f01007387 */ /* 0x0003e20000100800 */
[----:B------:R-:W-:Y:S05]  /*1600*/  @P3 BRA `(.L_x_228) ;  /* 0x0000005000003947 */ /* 0x000fea0003800000 */
[----:B--23--:R-:W-:Y:S01]  /*1610*/  LEA R6, P1, R20, R14, 0x1 ;  /* 0x0000000e14067211 */ /* 0x00cfe200078208ff */
[----:B------:R-:W-:-:S03]  /*1620*/  IMAD.SHL.U32 R0, R5, 0x2, RZ ;  /* 0x0000000205007824 */ /* 0x000fc600078e00ff */
[----:B------:R-:W-:-:S05]  /*1630*/  LEA.HI.X R7, R20, R15, R21, 0x1, P1 ;  /* 0x0000000f14077211 */ /* 0x000fca00008f0c15 */
[----:B------:R-:W-:Y:S01]  /*1640*/  @!PT LDS RZ, [RZ] ;  /* 0x00000000fffff984 */ /* 0x000fe20000000800 */
[----:B------:R2:W-:Y:S04]  /*1650*/  LDGSTS.E.BYPASS.LTC128B.128 [R0+0x6100], [R6.64], !P0 ;  /* 0x0610000006007fae */ /* 0x0005e8000c101d68 */
.L_x_228:
[----:B--23--:R-:W-:Y:S05]  /*1660*/  BSYNC B0 ;  /* 0x0000000000007941 */ /* 0x00cfea0003800000 */
.L_x_227:
[----:B------:R-:W-:Y:S01]  /*1670*/  IADD3 R0, R10, 0x10, RZ ;  /* 0x000000100a007810 */ /* 0x000fe20007ffe0ff */
[----:B------:R2:W3:Y:S01]  /*1680*/  SHFL.IDX PT, R3, R11, 0x1, 0x181f ;  /* 0x00381f000b037f89 */ /* 0x0004e200000e0000 */
[----:B------:R-:W-:Y:S02]  /*1690*/  BSSY B0, `(.L_x_229) ;  /* 0x0000009000007945 */ /* 0x000fe40003800000 */
[----:B------:R-:W-:Y:S01]  /*16a0*/  ISETP.GE.AND P1, PT, R0, UR8, PT ;  /* 0x0000000800007c0c */ /* 0x000fe2000bf26270 */
[----:B------:R2:W4:-:S12]  /*16b0*/  SHFL.IDX PT, R6, R12, 0x1, 0x181f ;  /* 0x00381f000c067f89 */ /* 0x00051800000e0000 */
[----:B------:R-:W-:Y:S05]  /*16c0*/  @P1 BRA `(.L_x_230) ;  /* 0x0000005000001947 */ /* 0x000fea0003800000 */
[----:B----4-:R-:W-:Y:S01]  /*16d0*/  LEA R6, P1, R20, R6, 0x1 ;  /* 0x0000000614067211 */ /* 0x010fe200078208ff */
[----:B------:R-:W-:-:S03]  /*16e0*/  IMAD.SHL.U32 R0, R5, 0x2, RZ ;  /* 0x0000000205007824 */ /* 0x000fc600078e00ff */
[----:B---3--:R-:W-:-:S05]  /*16f0*/  LEA.HI.X R7, R20, R3, R21, 0x1, P1 ;  /* 0x0000000314077211 */ /* 0x008fca00008f0c15 */
[----:B------:R-:W-:Y:S01]  /*1700*/  @!PT LDS RZ, [RZ] ;  /* 0x00000000fffff984 */ /* 0x000fe20000000800 */
[----:B------:R3:W-:Y:S04]  /*1710*/  LDGSTS.E.BYPASS.LTC128B.128 [R0+0x6900], [R6.64], !P0 ;  /* 0x0690000006007fae */ /* 0x0007e8000c101d68 */
.L_x_230:
[----:B------:R-:W-:Y:S05]  /*1720*/  BSYNC B0 ;  /* 0x0000000000007941 */ /* 0x000fea0003800000 */
.L_x_229:
[----:B---3--:R-:W-:Y:S01]  /*1730*/  IADD3 R0, R10, 0x20, RZ ;  /* 0x000000200a007810 */ /* 0x008fe20007ffe0ff */
[----:B------:R3:W1:Y:S01]  /*1740*/  SHFL.IDX PT, R3, R11, 0x2, 0x181f ;  /* 0x00581f000b037f89 */ /* 0x00066200000e0000 */
[----:B------:R-:W-:Y:S02]  /*1750*/  BSSY B0, `(.L_x_231) ;  /* 0x0000009000007945 */ /* 0x000fe40003800000 */
[----:B------:R-:W-:Y:S01]  /*1760*/  ISETP.GE.AND P1, PT, R0, UR8, PT ;  /* 0x0000000800007c0c */ /* 0x000fe2000bf26270 */
[----:B----4-:R3:W4:-:S12]  /*1770*/  SHFL.IDX PT, R6, R12, 0x2, 0x181f ;  /* 0x00581f000c067f89 */ /* 0x01071800000e0000 */
[----:B------:R-:W-:Y:S05]  /*1780*/  @P1 BRA `(.L_x_232) ;  /* 0x0000005000001947 */ /* 0x000fea0003800000 */
[----:B----4-:R-:W-:Y:S01]  /*1790*/  LEA R6, P1, R20, R6, 0x1 ;  /* 0x0000000614067211 */ /* 0x010fe200078208ff */
[----:B------:R-:W-:-:S03]  /*17a0*/  IMAD.SHL.U32 R0, R5, 0x2, RZ ;  /* 0x0000000205007824 */ /* 0x000fc600078e00ff */
[----:B-1----:R-:W-:-:S05]  /*17b0*/  LEA.HI.X R7, R20, R3, R21, 0x1, P1 ;  /* 0x0000000314077211 */ /* 0x002fca00008f0c15 */
[----:B------:R-:W-:Y:S01]  /*17c0*/  @!PT LDS RZ, [RZ] ;  /* 0x00000000fffff984 */ /* 0x000fe20000000800 */
[----:B------:R1:W-:Y:S04]  /*17d0*/  LDGSTS.E.BYPASS.LTC128B.128 [R0+0x7100], [R6.64], !P0 ;  /* 0x0710000006007fae */ /* 0x0003e8000c101d68 */
.L_x_232:
[----:B------:R-:W-:Y:S05]  /*17e0*/  BSYNC B0 ;  /* 0x0000000000007941 */ /* 0x000fea0003800000 */
.L_x_231:
[----:B-1----:R-:W-:Y:S01]  /*17f0*/  IADD3 R0, R10, 0x30, RZ ;  /* 0x000000300a007810 */ /* 0x002fe20007ffe0ff */
[----:B------:R1:W2:Y:S01]  /*1800*/  SHFL.IDX PT, R3, R11, 0x3, 0x181f ;  /* 0x00781f000b037f89 */ /* 0x0002a200000e0000 */
[----:B------:R-:W-:Y:S02]  /*1810*/  BSSY B0, `(.L_x_233) ;  /* 0x0000009000007945 */ /* 0x000fe40003800000 */
[----:B------:R-:W-:Y:S01]  /*1820*/  ISETP.GE.AND P1, PT, R0, UR8, PT ;  /* 0x0000000800007c0c */ /* 0x000fe2000bf26270 */
[----:B----4-:R1:W4:-:S12]  /*1830*/  SHFL.IDX PT, R6, R12, 0x3, 0x181f ;  /* 0x00781f000c067f89 */ /* 0x01031800000e0000 */
[----:B------:R-:W-:Y:S05]  /*1840*/  @P1 BRA `(.L_x_234) ;  /* 0x0000005000001947 */ /* 0x000fea0003800000 */
[----:B----4-:R-:W-:Y:S01]  /*1850*/  LEA R6, P1, R20, R6, 0x1 ;  /* 0x0000000614067211 */ /* 0x010fe200078208ff */
[----:B------:R-:W-:-:S03]  /*1860*/  IMAD.SHL.U32 R0, R5, 0x2, RZ ;  /* 0x0000000205007824 */ /* 0x000fc600078e00ff */
[----:B--2---:R-:W-:-:S05]  /*1870*/  LEA.HI.X R7, R20, R3, R21, 0x1, P1 ;  /* 0x0000000314077211 */ /* 0x004fca00008f0c15 */
[----:B------:R-:W-:Y:S01]  /*1880*/  @!PT LDS RZ, [RZ] ;  /* 0x00000000fffff984 */ /* 0x000fe20000000800 */
[----:B------:R2:W-:Y:S04]  /*1890*/  LDGSTS.E.BYPASS.LTC128B.128 [R0+0x7900], [R6.64], !P0 ;  /* 0x0790000006007fae */ /* 0x0005e8000c101d68 */
.L_x_234:
[----:B------:R-:W-:Y:S05]  /*18a0*/  BSYNC B0 ;  /* 0x0000000000007941 */ /* 0x000fea0003800000 */
.L_x_233:
[----:B--2---:R-:W-:Y:S01]  /*18b0*/  IADD3 R0, R10, 0x40, RZ ;  /* 0x000000400a007810 */ /* 0x004fe20007ffe0ff */
        /* <DEDUP_REMOVED lines=10> */
.L_x_236:
[----:B------:R-:W-:Y:S05]  /*1960*/  BSYNC B0 ;  /* 0x0000000000007941 */ /* 0x000fea0003800000 */
.L_x_235:
        /* <DEDUP_REMOVED lines=11> */
.L_x_238:
[----:B------:R-:W-:Y:S05]  /*1a20*/  BSYNC B0 ;  /* 0x0000000000007941 */ /* 0x000fea0003800000 */
.L_x_237:
        /* <DEDUP_REMOVED lines=11> */
.L_x_240:
[----:B------:R-:W-:Y:S05]  /*1ae0*/  BSYNC B0 ;  /* 0x0000000000007941 */ /* 0x000fea0003800000 */
.L_x_239:
[----:B------:R5:W2:Y:S01]  /*1af0*/  SHFL.IDX PT, R8, R12, 0x7, 0x181f ;  /* 0x00f81f000c087f89 */ /* 0x000aa200000e0000 */
[----:B-1----:R-:W-:Y:S01]  /*1b00*/  IADD3 R0, R10, 0x70, RZ ;  /* 0x000000700a007810 */ /* 0x002fe20007ffe0ff */
[----:B------:R-:W-:Y:S01]  /*1b10*/  UMOV UR10, 0x60 ;  /* 0x00000060000a7882 */ /* 0x000fe20000000000 */
[----:B------:R-:W-:Y:S01]  /*1b20*/  IMAD.SHL.U32 R227, R5, 0x2, RZ ;  /* 0x0000000205e37824 */ /* 0x000fe200078e00ff */
[----:B------:R-:W1:Y:S01]  /*1b30*/  SHFL.IDX PT, R3, R11, 0x7, 0x181f ;  /* 0x00f81f000b037f89 */ /* 0x000e6200000e0000 */
[----:B------:R-:W-:Y:S01]  /*1b40*/  ISETP.GE.AND P3, PT, R0, UR8, PT ;  /* 0x0000000800007c0c */ /* 0x000fe2000bf66270 */
[----:B------:R-:W-:Y:S01]  /*1b50*/  UIMAD UR32, UR6, -0x60, UR10 ;  /* 0xffffffa0062078a4 */ /* 0x000fe2000f8e020a */
[----:B------:R-:W-:Y:S01]  /*1b60*/  IMAD.MOV.U32 R228, RZ, RZ, R30 ;  /* 0x000000ffffe47224 */ /* 0x000fe200078e001e */
[----:B------:R-:W-:Y:S01]  /*1b70*/  ULDC.64 UR8, c[0x0][0x1e0] ;  /* 0x0000780000087ab9 */ /* 0x000fe20000000a00 */
[----:B------:R-:W-:Y:S01]  /*1b80*/  IMAD.MOV.U32 R229, RZ, RZ, R31 ;  /* 0x000000ffffe57224 */ /* 0x000fe200078e001f */
[----:B------:R-:W-:Y:S01]  /*1b90*/  UIMAD.WIDE.U32 UR18, UR10, UR8, URZ ;  /* 0x000000080a1272a5 */ /* 0x000fe2000f8e003f */
[----:B------:R-:W-:Y:S01]  /*1ba0*/  IMAD.MOV.U32 R210, RZ, RZ, c[0x0][0x1e0] ;  /* 0x00007800ffd27624 */ /* 0x000fe200078e00ff */
[----:B------:R-:W-:Y:S01]  /*1bb0*/  UIMAD UR9, UR10, UR9, URZ ;  /* 0x000000090a0972a4 */ /* 0x000fe2000f8e023f */
[----:B------:R-:W-:Y:S01]  /*1bc0*/  IMAD.U32 R0, RZ, RZ, UR32 ;  /* 0x00000020ff007e24 */ /* 0x000fe2000f8e00ff */
[----:B------:R-:W-:Y:S01]  /*1bd0*/  UIADD3 UR10, UR6, -0x1, URZ ;  /* 0xffffffff060a7890 */ /* 0x000fe2000fffe03f */
[----:B------:R-:W-:Y:S01]  /*1be0*/  IMAD.MOV.U32 R228, RZ, RZ, R28 ;  /* 0x000000ffffe47224 */ /* 0x000fe200078e001c */
[----:B------:R-:W-:Y:S01]  /*1bf0*/  UIADD3 UR16, UR19, UR9, URZ ;  /* 0x0000000913107290 */ /* 0x000fe2000fffe03f */
[----:B------:R-:W-:Y:S01]  /*1c00*/  IMAD.MOV.U32 R211, RZ, RZ, c[0x0][0x1e4] ;  /* 0x00007900ffd37624 */ /* 0x000fe200078e00ff */
[----:B------:R-:W-:Y:S01]  /*1c10*/  IADD3 R22, R0, UR7, -R16 ;  /* 0x0000000700167c10 */ /* 0x000fe2000fffe810 */
[----:B------:R-:W-:Y:S01]  /*1c20*/  USHF.R.S32.HI UR8, URZ, 0x1f, UR10 ;  /* 0x0000001f3f087899 */ /* 0x000fe2000801140a */
[----:B----4-:R-:W-:Y:S01]  /*1c30*/  IMAD.U32 R6, RZ, RZ, UR10 ;  /* 0x0000000aff067e24 */ /* 0x010fe2000f8e00ff */
[----:B------:R-:W-:Y:S01]  /*1c40*/  UIMAD UR9, UR16, UR10, URZ ;  /* 0x0000000a100972a4 */ /* 0x000fe2000f8e023f */
[----:B------:R-:W-:Y:S01]  /*1c50*/  ISETP.GE.AND P6, PT, R22, 0x21, PT ;  /* 0x000000211600780c */ /* 0x000fe20003fc6270 */
[----:B--23-5:R-:W-:Y:S01]  /*1c60*/  IMAD.WIDE.U32 R12, R210, 0x20, RZ ;  /* 0x00000020d20c7825 */ /* 0x02cfe200078e00ff */
[----:B------:R-:W-:Y:S01]  /*1c70*/  @!P3 LEA R8, P1, R20, R8, 0x1 ;  /* 0x000000081408b211 */ /* 0x000fe200078208ff */
[----:B------:R-:W-:Y:S01]  /*1c80*/  UIMAD UR9, UR8, UR18, UR9 ;  /* 0x00000012080972a4 */ /* 0x000fe2000f8e0209 */
[----:B------:R-:W-:Y:S01]  /*1c90*/  ISETP.GE.AND P2, PT, R22, 0x1, PT ;  /* 0x000000011600780c */ /* 0x000fe20003f46270 */
[----:B------:R-:W-:Y:S01]  /*1ca0*/  IMAD.WIDE.U32 R6, R6, UR18, R228 ;  /* 0x0000001206067c25 */ /* 0x000fe2000f8e00e4 */
[----:B-1----:R-:W-:Y:S01]  /*1cb0*/  @!P3 LEA.HI.X R9, R20, R3, R21, 0x1, P1 ;  /* 0x000000031409b211 */ /* 0x002fe200008f0c15 */
[----:B------:R-:W-:Y:S01]  /*1cc0*/  ULDC.64 UR14, c[0x0][0x208] ;  /* 0x00008200000e7ab9 */ /* 0x000fe20000000a00 */
[----:B------:R-:W-:Y:S01]  /*1cd0*/  ISETP.GE.AND P1, PT, R22, 0x11, PT ;  /* 0x000000111600780c */ /* 0x000fe20003f26270 */
[----:B------:R-:W-:Y:S01]  /*1ce0*/  IMAD.MOV.U32 R60, RZ, RZ, R26 ;  /* 0x000000ffff3c7224 */ /* 0x000fe200078e001a */
[----:B------:R-:W-:Y:S01]  /*1cf0*/  IADD3 R7, R7, UR9, RZ ;  /* 0x0000000907077c10 */ /* 0x000fe2000fffe0ff */
[----:B------:R-:W-:Y:S01]  /*1d00*/  @!PT LDS RZ, [RZ] ;  /* 0x00000000fffff984 */ /* 0x000fe20000000800 */
[----:B------:R1:W-:Y:S01]  /*1d10*/  @!P3 LDGSTS.E.BYPASS.LTC128B.128 [R227+0x9900], [R8.64], !P0 ;  /* 0x0990000008e3bfae */ /* 0x0003e2000c101d68 */
[----:B------:R-:W-:Y:S01]  /*1d20*/  ISETP.GE.AND P3, PT, R20, c[0x0][0x1d4], PT ;  /* 0x0000750014007a0c */ /* 0x000fe20003f66270 */
[----:B------:R-:W-:Y:S01]  /*1d30*/  IMAD.MOV.U32 R61, RZ, RZ, R27 ;  /* 0x000000ffff3d7224 */ /* 0x000fe200078e001b */
[----:B------:R-:W-:Y:S01]  /*1d40*/  @P6 IADD3 R3, P4, R6, R12, RZ ;  /* 0x0000000c06036210 */ /* 0x000fe20007f9e0ff */
[----:B------:R-:W0:Y:S01]  /*1d50*/  LDGDEPBAR ;  /* 0x00000000000079af */ /* 0x000e220000000000 */
[----:B------:R-:W-:Y:S01]  /*1d60*/  SHF.R.S32.HI R17, RZ, 0x4, R25 ;  /* 0x00000004ff117819 */ /* 0x000fe20000011419 */
[----:B------:R-:W-:Y:S01]  /*1d70*/  UIMAD UR13, UR8, UR14, URZ ;  /* 0x0000000e080d72a4 */ /* 0x000fe2000f8e023f */
[----:B------:R-:W-:Y:S01]  /*1d80*/  LEA.HI R206, R207, R209, RZ, 0x5 ;  /* 0x000000d1cfce7211 */ /* 0x000fe200078f28ff */
[----:B------:R-:W-:Y:S01]  /*1d90*/  UIMAD.WIDE.U32 UR8, UR10, UR14, URZ ;  /* 0x0000000e0a0872a5 */ /* 0x000fe2000f8e003f */
[----:B------:R-:W-:Y:S01]  /*1da0*/  IMAD.MOV.U32 R60, RZ, RZ, R62 ;  /* 0x000000ffff3c7224 */ /* 0x000fe200078e003e */
[----:B------:R-:W-:Y:S01]  /*1db0*/  BAR.SYNC.DEFER_BLOCKING 0x0 ;  /* 0x0000000000007b1d */ /* 0x000fe20000010000 */
[C---:B------:R-:W-:Y:S01]  /*1dc0*/  @P1 LEA R0, P0, R210.reuse, R6, 0x4 ;  /* 0x00000006d2001211 */ /* 0x040fe200078020ff */
[----:B------:R-:W-:Y:S01]  /*1dd0*/  UIMAD UR13, UR10, UR15, UR13 ;  /* 0x0000000f0a0d72a4 */ /* 0x000fe2000f8e020d */
[----:B------:R-:W-:Y:S01]  /*1de0*/  SHF.R.S32.HI R205, RZ, 0x5, R206 ;  /* 0x00000005ffcd7819 */ /* 0x000fe200000114ce */
[----:B------:R-:W-:Y:S01]  /*1df0*/  UISETP.GT.AND UP2, UPT, UR10, UR4, UPT ;  /* 0x000000040a00728c */ /* 0x000fe2000bf44270 */
[----:B------:R-:W-:Y:S01]  /*1e00*/  @P1 LEA.HI.X R5, R210, R7, R211, 0x4, P0 ;  /* 0x00000007d2051211 */ /* 0x000fe200000f24d3 */
[----:B------:R-:W-:Y:S01]  /*1e10*/  UIADD3 UR13, UR9, UR13, URZ ;  /* 0x0000000d090d7290 */ /* 0x000fe2000fffe03f */
[C---:B------:R-:W-:Y:S01]  /*1e20*/  @P1 LEA R10, P0, R0.reuse, c[0x0][0x1c8], 0x1 ;  /* 0x00007200000a1a11 */ /* 0x040fe200078008ff */
[----:B------:R-:W-:Y:S02]  /*1e30*/  STL.64 [R1+0x28], R228 ;  /* 0x000028e401007387 */ /* 0x000fe40000100a00 */
[----:B------:R-:W-:Y:S01]  /*1e40*/  UIMAD UR13, UR13, 0x60, URZ ;  /* 0x000000600d0d78a4 */ /* 0x000fe2000f8e023f */
[----:B------:R-:W-:Y:S01]  /*1e50*/  @P1 LEA.HI.X R11, R0, c[0x0][0x1cc], R5, 0x1, P0 ;  /* 0x00007300000b1a11 */ /* 0x000fe200000f0c05 */
[----:B------:R-:W-:Y:S01]  /*1e60*/  STL.64 [R1+0x38], R60 ;  /* 0x0000383c01007387 */ /* 0x000fe20000100a00 */
[----:B------:R-:W-:-:S02]  /*1e70*/  @P6 LEA R14, P0, R3, c[0x0][0x1c8], 0x1 ;  /* 0x00007200030e6a11 */ /* 0x000fc400078008ff */
[----:B------:R-:W-:Y:S01]  /*1e80*/  LEA.HI R5, R25, R17, RZ, 0x1 ;  /* 0x0000001119057211 */ /* 0x000fe200078f08ff */
[----:B-1----:R-:W-:Y:S01]  /*1e90*/  IMAD.SHL.U32 R9, R211, 0x20, RZ ;  /* 0x00000020d3097824 */ /* 0x002fe200078e00ff */
[C---:B------:R-:W-:Y:S02]  /*1ea0*/  @P2 LEA R8, P5, R6.reuse, c[0x0][0x1c8], 0x1 ;  /* 0x0000720006082a11 */ /* 0x040fe400078a08ff */
[----:B------:R-:W-:Y:S02]  /*1eb0*/  LOP3.LUT R5, R5, 0xfffffffe, RZ, 0xc0, !PT ;  /* 0xfffffffe05057812 */ /* 0x000fe400078ec0ff */
[----:B------:R-:W-:Y:S02]  /*1ec0*/  @P6 IADD3.X R12, R7, R13, R9, P4, !PT ;  /* 0x0000000d070c6210 */ /* 0x000fe400027fe409 */
[----:B------:R-:W-:Y:S02]  /*1ed0*/  @P2 LEA.HI.X R9, R6, c[0x0][0x1cc], R7, 0x1, P5 ;  /* 0x0000730006092a11 */ /* 0x000fe400028f0c07 */
[----:B------:R-:W-:-:S02]  /*1ee0*/  ISETP.GE.AND P5, PT, R22, 0x31, PT ;  /* 0x000000311600780c */ /* 0x000fc40003fa6270 */
[C---:B------:R-:W-:Y:S01]  /*1ef0*/  ISETP.GE.AND P4, PT, R22.reuse, 0x41, PT ;  /* 0x000000411600780c */ /* 0x040fe20003f86270 */
[----:B------:R-:W-:Y:S01]  /*1f00*/  @!PT LDS RZ, [RZ] ;  /* 0x00000000fffff984 */ /* 0x000fe20000000800 */
[----:B------:R-:W-:Y:S01]  /*1f10*/  @!PT LDS RZ, [RZ] ;  /* 0x00000000fffff984 */ /* 0x000fe20000000800 */
[----:B------:R-:W-:Y:S01]  /*1f20*/  @!PT LDS RZ, [RZ] ;  /* 0x00000000fffff984 */ /* 0x000fe20000000800 */
[----:B------:R1:W-:Y:S01]  /*1f30*/  @P2 LDGSTS.E.BYPASS.LTC128B.128 [R227+0x3100], [R8.64], !P3 ;  /* 0x0310000008e32fae */ /* 0x0003e2000d901d68 */
[----:B------:R-:W-:Y:S02]  /*1f40*/  ISETP.GE.AND P2, PT, R22, 0x51, PT ;  /* 0x000000511600780c */ /* 0x000fe40003f46270 */
[----:B------:R-:W-:Y:S01]  /*1f50*/  @P6 LEA.HI.X R15, R3, c[0x0][0x1cc], R12, 0x1, P0 ;  /* 0x00007300030f6a11 */ /* 0x000fe200000f0c0c */
[----:B------:R2:W-:Y:S04]  /*1f60*/  @P1 LDGSTS.E.BYPASS.LTC128B.128 [R227+0x3900], [R10.64], !P3 ;  /* 0x039000000ae31fae */ /* 0x0005e8000d901d68 */
[----:B------:R3:W-:Y:S02]  /*1f70*/  @P6 LDGSTS.E.BYPASS.LTC128B.128 [R227+0x4100], [R14.64], !P3 ;  /* 0x041000000ee36fae */ /* 0x0007e4000d901d68 */
[----:B------:R-:W-:-:S02]  /*1f80*/  @P5 IMAD R0, R211, 0x30, RZ ;  /* 0x00000030d3005824 */ /* 0x000fc400078e02ff */
[C---:B------:R-:W-:Y:S01]  /*1f90*/  @P4 LEA R3, P0, R210.reuse, R6, 0x6 ;  /* 0x00000006d2034211 */ /* 0x040fe200078030ff */
[----:B-1----:R-:W-:-:S04]  /*1fa0*/  @P5 IMAD.WIDE.U32 R8, R210, 0x30, R6 ;  /* 0x00000030d2085825 */ /* 0x002fc800078e0006 */
[----:B--2---:R-:W-:Y:S01]  /*1fb0*/  @P2 IMAD.MOV.U32 R10, RZ, RZ, R6 ;  /* 0x000000ffff0a2224 */ /* 0x004fe200078e0006 */
[----:B------:R-:W-:Y:S01]  /*1fc0*/  @P5 LEA R12, P1, R8, c[0x0][0x1c8], 0x1 ;  /* 0x00007200080c5a11 */ /* 0x000fe200078208ff */
[----:B------:R-:W-:Y:S01]  /*1fd0*/  @P2 IMAD.MOV.U32 R11, RZ, RZ, R7 ;  /* 0x000000ffff0b2224 */ /* 0x000fe200078e0007 */
[C---:B------:R-:W-:Y:S01]  /*1fe0*/  @P4 LEA.HI.X R7, R210.reuse, R7, R211, 0x6, P0 ;  /* 0x00000007d2074211 */ /* 0x040fe200000f34d3 */
[----:B------:R-:W-:Y:S02]  /*1ff0*/  @P5 IMAD.IADD R0, R9, 0x1, R0 ;  /* 0x0000000109005824 */ /* 0x000fe400078e0200 */
[----:B------:R-:W-:Y:S02]  /*2000*/  @P2 IMAD R9, R211, 0x50, RZ ;  /* 0x00000050d3092824 */ /* 0x000fe400078e02ff */
[----:B------:R-:W-:Y:S01]  /*2010*/  @P2 IMAD.WIDE.U32 R10, R210, 0x50, R10 ;  /* 0x00000050d20a2825 */ /* 0x000fe200078e000a */
[----:B------:R-:W-:Y:S02]  /*2020*/  @P5 LEA.HI.X R13, R8, c[0x0][0x1cc], R0, 0x1, P1 ;  /* 0x00007300080d5a11 */ /* 0x000fe400008f0c00 */
[----:B------:R-:W-:Y:S01]  /*2030*/  @P4 LEA R8, P1, R3, c[0x0][0x1c8], 0x1 ;  /* 0x0000720003084a11 */ /* 0x000fe200078208ff */
[----:B------:R-:W-:Y:S01]  /*2040*/  @P2 IMAD.IADD R0, R11, 0x1, R9 ;  /* 0x000000010b002824 */ /* 0x000fe200078e0209 */
[C---:B------:R-:W-:Y:S01]  /*2050*/  @P2 LEA R6, P0, R10.reuse, c[0x0][0x1c8], 0x1 ;  /* 0x000072000a062a11 */ /* 0x040fe200078008ff */
[----:B------:R3:W-:Y:S01]  /*2060*/  @P5 LDGSTS.E.BYPASS.LTC128B.128 [R227+0x4900], [R12.64], !P3 ;  /* 0x049000000ce35fae */ /* 0x0007e2000d901d68 */
[----:B------:R-:W-:Y:S01]  /*2070*/  @P4 LEA.HI.X R9, R3, c[0x0][0x1cc], R7, 0x1, P1 ;  /* 0x0000730003094a11 */ /* 0x000fe200008f0c07 */
[----:B------:R-:W-:Y:S01]  /*2080*/  IMAD.IADD R11, R17, 0x1, -R5 ;  /* 0x00000001110b7824 */ /* 0x000fe200078e0a05 */
[----:B------:R-:W-:Y:S01]  /*2090*/  @P2 LEA.HI.X R7, R10, c[0x0][0x1cc], R0, 0x1, P0 ;  /* 0x000073000a072a11 */ /* 0x000fe200000f0c00 */
[----:B------:R-:W-:Y:S01]  /*20a0*/  IMAD.SHL.U32 R3, R18, 0x40, RZ ;  /* 0x0000004012037824 */ /* 0x000fe200078e00ff */
[C---:B------:R-:W-:Y:S01]  /*20b0*/  LOP3.LUT P0, RZ, R23.reuse, 0x2, RZ, 0xc0, !PT ;  /* 0x0000000217ff7812 */ /* 0x040fe2000780c0ff */
[----:B------:R1:W-:Y:S01]  /*20c0*/  @P4 LDGSTS.E.BYPASS.LTC128B.128 [R227+0x5100], [R8.64], !P3 ;  /* 0x0510000008e34fae */ /* 0x0003e2000d901d68 */
[C---:B------:R-:W-:Y:S01]  /*20d0*/  IMAD.SHL.U32 R0, R23.reuse, 0x40, RZ ;  /* 0x0000004017007824 */ /* 0x040fe200078e00ff */
[----:B------:R-:W-:Y:S01]  /*20e0*/  LOP3.LUT P1, RZ, R23, 0x4, RZ, 0xc0, !PT ;  /* 0x0000000417ff7812 */ /* 0x000fe2000782c0ff */
[----:B------:R-:W-:Y:S01]  /*20f0*/  IMAD.SHL.U32 R5, R24, 0x40, RZ ;  /* 0x0000004018057824 */ /* 0x000fe200078e00ff */
[----:B------:R2:W-:Y:S01]  /*2100*/  @P2 LDGSTS.E.BYPASS.LTC128B.128 [R227+0x5900], [R6.64], !P3 ;  /* 0x0590000006e32fae */ /* 0x0005e2000d901d68 */
[----:B------:R-:W-:-:S02]  /*2110*/  LOP3.LUT R3, R3, 0x1c0, RZ, 0xc0, !PT ;  /* 0x000001c003037812 */ /* 0x000fc400078ec0ff */
[----:B------:R-:W-:Y:S01]  /*2120*/  LOP3.LUT R0, R0, 0x1c0, RZ, 0xc0, !PT ;  /* 0x000001c000007812 */ /* 0x000fe200078ec0ff */
[----:B------:R-:W0:Y:S01]  /*2130*/  LDGDEPBAR ;  /* 0x00000000000079af */ /* 0x000e220000000000 */
[----:B------:R-:W-:Y:S02]  /*2140*/  LOP3.LUT R204, R5, 0xfffffe00, RZ, 0xc0, !PT ;  /* 0xfffffe0005cc7812 */ /* 0x000fe400078ec0ff */
[----:B------:R-:W-:-:S04]  /*2150*/  ISETP.GE.AND P2, PT, R20, c[0x0][0x1d4], PT ;  /* 0x0000750014007a0c */ /* 0x000fc80003f46270 */
[----:B------:R-:W-:Y:S01]  /*2160*/  ISETP.LT.OR P5, PT, R22, 0x1, P2 ;  /* 0x000000011600780c */ /* 0x000fe200017a1670 */
[----:B--2---:R-:W-:Y:S01]  /*2170*/  IMAD.SHL.U32 R7, R16, 0x8, RZ ;  /* 0x0000000810077824 */ /* 0x004fe200078e00ff */
[----:B------:R-:W-:-:S04]  /*2180*/  DEPBAR.LE SB0, 0x1 ;  /* 0x000080400000791a */ /* 0x000fc80000000000 */
[----:B------:R-:W-:-:S04]  /*2190*/  DEPBAR.LE SB0, 0x0 ;  /* 0x000080000000791a */ /* 0x000fc80000000000 */
[----:B------:R-:W-:Y:S01]  /*21a0*/  IMAD.SHL.U32 R6, R11, 0x8, RZ ;  /* 0x000000080b067824 */ /* 0x000fe200078e00ff */
[----:B------:R-:W-:Y:S02]  /*21b0*/  LOP3.LUT R7, R0, 0x8, R7, 0xf8, !PT ;  /* 0x0000000800077812 */ /* 0x000fe400078ef807 */
[----:B------:R-:W-:Y:S02]  /*21c0*/  SHF.R.U32.HI R0, RZ, 0x3, R0 ;  /* 0x00000003ff007819 */ /* 0x000fe40000011600 */
[----:B------:R-:W-:Y:S01]  /*21d0*/  LOP3.LUT R5, R3, 0x8, R6, 0xf8, !PT ;  /* 0x0000000803057812 */ /* 0x000fe200078ef806 */
[----:B------:R-:W-:Y:S01]  /*21e0*/  IMAD.U32 R6, RZ, RZ, UR8 ;  /* 0x00000008ff067e24 */ /* 0x000fe2000f8e00ff */
[----:B------:R-:W-:Y:S01]  /*21f0*/  SHF.R.U32.HI R3, RZ, 0x3, R3 ;  /* 0x00000003ff037819 */ /* 0x000fe20000011603 */
[----:B------:R-:W-:Y:S01]  /*2200*/  UMOV UR8, 0x5 ;  /* 0x0000000500087882 */ /* 0x000fe20000000000 */
[----:B------:R-:W-:Y:S01]  /*2210*/  LOP3.LUT R0, R7, R0, RZ, 0x3c, !PT ;  /* 0x0000000007007212 */ /* 0x000fe200078e3cff */
[----:B------:R-:W-:Y:S01]  /*2220*/  IMAD.U32 R7, RZ, RZ, UR9 ;  /* 0x00000009ff077e24 */ /* 0x000fe2000f8e00ff */
[----:B------:R-:W-:Y:S01]  /*2230*/  LOP3.LUT R5, R5, R3, RZ, 0x3c, !PT ;  /* 0x0000000305057212 */ /* 0x000fe200078e3cff */
[----:B------:R-:W-:Y:S01]  /*2240*/  IMAD R3, R205, 0x400, R204 ;  /* 0x00000400cd037824 */ /* 0x000fe200078e02cc */
[----:B------:R-:W-:Y:S01]  /*2250*/  USHF.L.U32 UR9, UR14, 0x5, URZ ;  /* 0x000000050e097899 */ /* 0x000fe2000800063f */
[----:B------:R-:W-:Y:S01]  /*2260*/  IMAD R0, R11, 0x200, R0 ;  /* 0x000002000b007824 */ /* 0x000fe200078e0200 */
[----:B------:R-:W-:Y:S01]  /*2270*/  USHF.L.U64.HI UR8, UR14, UR8, UR15 ;  /* 0x000000080e087299 */ /* 0x000fe2000801020f */
[----:B------:R-:W-:-:S02]  /*2280*/  IMAD.IADD R3, R5, 0x1, R3 ;  /* 0x0000000105037824 */ /* 0x000fc400078e0203 */
[----:B------:R-:W-:Y:S01]  /*2290*/  IMAD.SHL.U32 R208, R0, 0x2, RZ ;  /* 0x0000000200d07824 */ /* 0x000fe200078e00ff */
[----:B------:R-:W-:Y:S01]  /*22a0*/  BAR.SYNC.DEFER_BLOCKING 0x0 ;  /* 0x0000000000007b1d */ /* 0x000fe20000010000 */
[----:B------:R-:W-:-:S03]  /*22b0*/  IMAD.SHL.U32 R215, R3, 0x2, RZ ;  /* 0x0000000203d77824 */ /* 0x000fc600078e00ff */
[----:B------:R-:W-:Y:S01]  /*22c0*/  IADD3 R0, R208, 0x3100, RZ ;  /* 0x00003100d0007810 */ /* 0x000fe20007ffe0ff */
[--C-:B------:R-:W-:Y:S01]  /*22d0*/  IMAD R218, R2, 0x2, R215.reuse ;  /* 0x0000000202da7824 */ /* 0x100fe200078e02d7 */
[----:B------:R-:W-:Y:S01]  /*22e0*/  IADD3 R219, R208, 0x3120, RZ ;  /* 0x00003120d0db7810 */ /* 0x000fe20007ffe0ff */
[----:B------:R-:W-:Y:S01]  /*22f0*/  IMAD R216, R4, 0x2, R215 ;  /* 0x0000000204d87824 */ /* 0x000fe200078e02d7 */
[----:B------:R-:W-:-:S03]  /*2300*/  @P0 IADD3 R219, R0, -0x20, RZ ;  /* 0xffffffe000db0810 */ /* 0x000fc60007ffe0ff */
[----:B------:R-:W-:Y:S01]  /*2310*/  IMAD R217, R2, 0x2, R216 ;  /* 0x0000000202d97824 */ /* 0x000fe200078e02d8 */
[C---:B------:R-:W-:Y:S02]  /*2320*/  IADD3 R224, R219.reuse, 0x800, RZ ;  /* 0x00000800dbe07810 */ /* 0x040fe40007ffe0ff */
[C---:B------:R-:W-:Y:S02]  /*2330*/  IADD3 R223, R219.reuse, 0x1000, RZ ;  /* 0x00001000dbdf7810 */ /* 0x040fe40007ffe0ff */
[C---:B------:R-:W-:Y:S02]  /*2340*/  IADD3 R222, R219.reuse, 0x1800, RZ ;  /* 0x00001800dbde7810 */ /* 0x040fe40007ffe0ff */
[C---:B------:R-:W-:Y:S02]  /*2350*/  IADD3 R221, R219.reuse, 0x2000, RZ ;  /* 0x00002000dbdd7810 */ /* 0x040fe40007ffe0ff */
[----:B------:R-:W-:Y:S01]  /*2360*/  IADD3 R220, R219, 0x2800, RZ ;  /* 0x00002800dbdc7810 */ /* 0x000fe20007ffe0ff */
[----:B------:R-:W-:Y:S04]  /*2370*/  LDSM.16.M88.4 R24, [R208+0x3100] ;  /* 0x00310000d018783b */ /* 0x000fe80000000200 */
[----:B---3--:R-:W2:Y:S04]  /*2380*/  LDSM.16.M88.4 R12, [R215+0x6100] ;  /* 0x00610000d70c783b */ /* 0x008ea80000000200 */
[----:B-1----:R-:W1:Y:S04]  /*2390*/  LDSM.16.M88.4 R8, [R215+0x8100] ;  /* 0x00810000d708783b */ /* 0x002e680000000200 */
[----:B------:R-:W3:Y:S04]  /*23a0*/  LDSM.16.M88.4 R16, [R208+0x3900] ;  /* 0x00390000d010783b */ /* 0x000ee80000000200 */
[----:B------:R-:W4:Y:S04]  /*23b0*/  LDSM.16.M88.4 R32, [R208+0x4100] ;  /* 0x00410000d020783b */ /* 0x000f280000000200 */
[----:B------:R-:W5:Y:S04]  /*23c0*/  LDSM.16.M88.4 R28, [R208+0x4900] ;  /* 0x00490000d01c783b */ /* 0x000f680000000200 */
[----:B------:R-:W3:Y:S04]  /*23d0*/  LDSM.16.M88.4 R36, [R208+0x5100] ;  /* 0x00510000d024783b */ /* 0x000ee80000000200 */
[----:B------:R-:W-:Y:S04]  /*23e0*/  LDSM.16.M88.4 R40, [R219+0x800] ;  /* 0x00080000db28783b */ /* 0x000fe80000000200 */
[----:B------:R-:W-:Y:S01]  /*23f0*/  LDSM.16.M88.4 R44, [R219] ;  /* 0x00000000db2c783b */ /* 0x000fe20000000200 */
[-C--:B--2---:R-:W-:Y:S08]  /*2400*/  HMMA.16816.F32.BF16 R160, R12, R24.reuse, RZ ;  /* 0x000000180ca0723c */ /* 0x084ff000000418ff */
[C---:B-1----:R-:W-:Y:S08]  /*2410*/  HMMA.16816.F32.BF16 R48, R8.reuse, R24, RZ ;  /* 0x000000180830723c */ /* 0x042ff000000418ff */
[-C--:B------:R-:W-:Y:S08]  /*2420*/  HMMA.16816.F32.BF16 R88, R8, R26.reuse, RZ ;  /* 0x0000001a0858723c */ /* 0x080ff000000418ff */
[----:B------:R-:W-:Y:S01]  /*2430*/  HMMA.16816.F32.BF16 R156, R12, R26, RZ ;  /* 0x0000001a0c9c723c */ /* 0x000fe200000418ff */
[----:B------:R-:W1:Y:S07]  /*2440*/  LDSM.16.M88.4 R24, [R208+0x5900] ;  /* 0x00590000d018783b */ /* 0x000e6e0000000200 */
[C---:B---3--:R-:W-:Y:S08]  /*2450*/  HMMA.16816.F32.BF16 R52, R8.reuse, R16, RZ ;  /* 0x000000100834723c */ /* 0x048ff000000418ff */
[C---:B------:R-:W-:Y:S08]  /*2460*/  HMMA.16816.F32.BF16 R96, R8.reuse, R18, RZ ;  /* 0x000000120860723c */ /* 0x040ff000000418ff */
[C---:B----4-:R-:W-:Y:S08]  /*2470*/  HMMA.16816.F32.BF16 R68, R8.reuse, R32, RZ ;  /* 0x000000200844723c */ /* 0x050ff000000418ff */
[C---:B------:R-:W-:Y:S08]  /*2480*/  HMMA.16816.F32.BF16 R92, R8.reuse, R34, RZ ;  /* 0x00000022085c723c */ /* 0x040ff000000418ff */
[C---:B-----5:R-:W-:Y:S08]  /*2490*/  HMMA.16816.F32.BF16 R64, R8.reuse, R28, RZ ;  /* 0x0000001c0840723c */ /* 0x060ff000000418ff */
[C---:B------:R-:W-:Y:S08]  /*24a0*/  HMMA.16816.F32.BF16 R124, R8.reuse, R30, RZ ;  /* 0x0000001e087c723c */ /* 0x040ff000000418ff */
[C---:B------:R-:W-:Y:S08]  /*24b0*/  HMMA.16816.F32.BF16 R56, R8.reuse, R36, RZ ;  /* 0x000000240838723c */ /* 0x040ff000000418ff */
[C---:B------:R-:W-:Y:S08]  /*24c0*/  HMMA.16816.F32.BF16 R116, R8.reuse, R38, RZ ;  /* 0x000000260874723c */ /* 0x040ff000000418ff */
[C---:B-1----:R-:W-:Y:S08]  /*24d0*/  HMMA.16816.F32.BF16 R72, R8.reuse, R24, RZ ;  /* 0x000000180848723c */ /* 0x042ff000000418ff */
[----:B------:R-:W-:Y:S07]  /*24e0*/  HMMA.16816.F32.BF16 R108, R8, R26, RZ ;  /* 0x0000001a086c723c */ /* 0x000fee00000418ff */
[----:B------:R-:W-:Y:S01]  /*24f0*/  IMAD.WIDE.U32 R8, R6, 0x60, R60 ;  /* 0x0000006006087825 */ /* 0x000fe200078e003c */
[----:B------:R-:W-:Y:S04]  /*2500*/  HMMA.16816.F32.BF16 R148, R12, R16, RZ ;  /* 0x000000100c94723c */ /* 0x000fe800000418ff */
[----:B------:R-:W-:-:S04]  /*2510*/  IADD3 R0, R9, UR13, RZ ;  /* 0x0000000d09007c10 */ /* 0x000fc8000fffe0ff */
[C---:B------:R-:W-:Y:S01]  /*2520*/  HMMA.16816.F32.BF16 R144, R12.reuse, R18, RZ ;  /* 0x000000120c90723c */ /* 0x040fe200000418ff */
[----:B------:R-:W1:Y:S07]  /*2530*/  LDSM.16.M88.4 R16, [R218+0x8100] ;  /* 0x00810000da10783b */ /* 0x000e6e0000000200 */
[C---:B------:R-:W-:Y:S08]  /*2540*/  HMMA.16816.F32.BF16 R132, R12.reuse, R32, RZ ;  /* 0x000000200c84723c */ /* 0x040ff000000418ff */
[C---:B------:R-:W-:Y:S01]  /*2550*/  HMMA.16816.F32.BF16 R140, R12.reuse, R34, RZ ;  /* 0x000000220c8c723c */ /* 0x040fe200000418ff */
[----:B------:R-:W2:Y:S07]  /*2560*/  LDSM.16.M88.4 R32, [R219+0x1800] ;  /* 0x00180000db20783b */ /* 0x000eae0000000200 */
[C---:B------:R-:W-:Y:S08]  /*2570*/  HMMA.16816.F32.BF16 R128, R12.reuse, R28, RZ ;  /* 0x0000001c0c80723c */ /* 0x040ff000000418ff */
[C---:B------:R-:W-:Y:S01]  /*2580*/  HMMA.16816.F32.BF16 R152, R12.reuse, R30, RZ ;  /* 0x0000001e0c98723c */ /* 0x040fe200000418ff */
[----:B------:R-:W-:Y:S07]  /*2590*/  LDSM.16.M88.4 R28, [R219+0x2000] ;  /* 0x00200000db1c783b */ /* 0x000fee0000000200 */
[C---:B------:R-:W-:Y:S08]  /*25a0*/  HMMA.16816.F32.BF16 R120, R12.reuse, R36, RZ ;  /* 0x000000240c78723c */ /* 0x040ff000000418ff */
[C---:B------:R-:W-:Y:S01]  /*25b0*/  HMMA.16816.F32.BF16 R136, R12.reuse, R38, RZ ;  /* 0x000000260c88723c */ /* 0x040fe200000418ff */
[----:B------:R-:W3:Y:S07]  /*25c0*/  LDSM.16.M88.4 R36, [R219+0x1000] ;  /* 0x00100000db24783b */ /* 0x000eee0000000200 */
[C---:B------:R-:W-:Y:S08]  /*25d0*/  HMMA.16816.F32.BF16 R112, R12.reuse, R24, RZ ;  /* 0x000000180c70723c */ /* 0x040ff000000418ff */
[----:B------:R-:W-:Y:S01]  /*25e0*/  HMMA.16816.F32.BF16 R104, R12, R26, RZ ;  /* 0x0000001a0c68723c */ /* 0x000fe200000418ff */
[----:B------:R-:W4:Y:S06]  /*25f0*/  LDSM.16.M88.4 R24, [R219+0x2800] ;  /* 0x00280000db18783b */ /* 0x000f2c0000000200 */
[C---:B------:R-:W-:Y:S01]  /*2600*/  LEA R12, P0, R8.reuse, c[0x0][0x1f8], 0x1 ;  /* 0x00007e00080c7a11 */ /* 0x040fe200078008ff */
[C---:B-1----:R-:W-:Y:S03]  /*2610*/  HMMA.16816.F32.BF16 R80, R16.reuse, R40, R52 ;  /* 0x000000281050723c */ /* 0x042fe60000041834 */
[----:B------:R-:W-:Y:S01]  /*2620*/  LEA.HI.X R13, R8, c[0x0][0x1fc], R0, 0x1, P0 ;  /* 0x00007f00080d7a11 */ /* 0x000fe200000f0c00 */
[----:B------:R-:W-:Y:S01]  /*2630*/  IMAD.MOV.U32 R0, RZ, RZ, 0x40 ;  /* 0x00000040ff007424 */ /* 0x000fe200078e00ff */
[----:B------:R-:W-:Y:S01]  /*2640*/  IADD3 R6, P6, R12, UR9, RZ ;  /* 0x000000090c067c10 */ /* 0x000fe2000ffde0ff */
[----:B------:R-:W1:Y:S01]  /*2650*/  LDSM.16.M88.4 R8, [R218+0x6100] ;  /* 0x00610000da08783b */ /* 0x000e620000000200 */
[----:B------:R-:W-:Y:S01]  /*2660*/  ISETP.LT.OR P0, PT, R22, 0x11, P2 ;  /* 0x000000111600780c */ /* 0x000fe20001701670 */
[----:B------:R-:W-:Y:S01]  /*2670*/  HMMA.16816.F32.BF16 R100, R16, R44, R48 ;  /* 0x0000002c1064723c */ /* 0x000fe20000041830 */
[----:B------:R-:W-:Y:S01]  /*2680*/  IADD3 R20, P4, R6, UR9, RZ ;  /* 0x0000000906147c10 */ /* 0x000fe2000ff9e0ff */
[----:B------:R-:W-:Y:S01]  /*2690*/  @!PT LDS RZ, [RZ] ;  /* 0x00000000fffff984 */ /* 0x000fe20000000800 */
[----:B------:R-:W-:Y:S01]  /*26a0*/  @!PT LDS RZ, [RZ] ;  /* 0x00000000fffff984 */ /* 0x000fe20000000800 */
[----:B------:R-:W-:Y:S01]  /*26b0*/  @!PT LDS RZ, [RZ] ;  /* 0x00000000fffff984 */ /* 0x000fe20000000800 */
[----:B------:R5:W-:Y:S01]  /*26c0*/  LDGSTS.E.BYPASS.LTC128B.128 [R227+0x100], [R12.64], !P5 ;  /* 0x001000000ce37fae */ /* 0x000be2000e901d68 */
[----:B------:R-:W-:-:S02]  /*26d0*/  IADD3.X R7, R13, UR8, RZ, P6, !PT ;  /* 0x000000080d077c10 */ /* 0x000fc4000b7fe4ff */
[----:B------:R-:W-:Y:S02]  /*26e0*/  ISETP.LT.OR P6, PT, R22, 0x21, P2 ;  /* 0x000000211600780c */ /* 0x000fe400017c1670 */
[----:B------:R-:W-:Y:S01]  /*26f0*/  IADD3.X R21, R7, UR8, RZ, P4, !PT ;  /* 0x0000000807157c10 */ /* 0x000fe2000a7fe4ff */
[C---:B--2---:R-:W-:Y:S01]  /*2700*/  HMMA.16816.F32.BF16 R64, R16.reuse, R32, R64 ;  /* 0x000000201040723c */ /* 0x044fe20000041840 */
[----:B------:R-:W-:Y:S02]  /*2710*/  IADD3 R14, P4, R20, UR9, RZ ;  /* 0x00000009140e7c10 */ /* 0x000fe4000ff9e0ff */
[C---:B------:R-:W-:Y:S01]  /*2720*/  ISETP.LT.OR P5, PT, R22.reuse, 0x31, P2 ;  /* 0x000000311600780c */ /* 0x040fe200017a1670 */
[----:B------:R2:W-:Y:S01]  /*2730*/  LDGSTS.E.BYPASS.LTC128B.128 [R227+0x900], [R6.64], !P0 ;  /* 0x0090000006e37fae */ /* 0x0005e2000c101d68 */
[----:B------:R-:W-:Y:S02]  /*2740*/  IADD3.X R15, R21, UR8, RZ, P4, !PT ;  /* 0x00000008150f7c10 */ /* 0x000fe4000a7fe4ff */
[C---:B------:R-:W-:Y:S01]  /*2750*/  ISETP.LT.OR P4, PT, R22.reuse, 0x41, P2 ;  /* 0x000000411600780c */ /* 0x040fe20001781670 */
[----:B---3--:R-:W-:Y:S01]  /*2760*/  HMMA.16816.F32.BF16 R68, R16, R36, R68 ;  /* 0x000000241044723c */ /* 0x008fe20000041844 */
[----:B------:R-:W-:Y:S01]  /*2770*/  ISETP.LT.OR P2, PT, R22, 0x51, P2 ;  /* 0x000000511600780c */ /* 0x000fe20001741670 */
[----:B------:R3:W-:Y:S01]  /*2780*/  LDGSTS.E.BYPASS.LTC128B.128 [R227+0x1100], [R20.64], !P6 ;  /* 0x0110000014e37fae */ /* 0x0007e2000f101d68 */
[----:B------:R-:W-:-:S05]  /*2790*/  SEL R0, R0, 0xffffffc0, !P1 ;  /* 0xffffffc000007807 */ /* 0x000fca0004800000 */
[----:B------:R-:W-:Y:S01]  /*27a0*/  IMAD.IADD R214, R208, 0x1, R0 ;  /* 0x00000001d0d67824 */ /* 0x000fe200078e0200 */
[----:B------:R1:W-:Y:S01]  /*27b0*/  LDGSTS.E.BYPASS.LTC128B.128 [R227+0x1900], [R14.64], !P5 ;  /* 0x019000000ee37fae */ /* 0x0003e2000e901d68 */
[----:B----4-:R-:W-:Y:S01]  /*27c0*/  HMMA.16816.F32.BF16 R72, R16, R24, R72 ;  /* 0x000000181048723c */ /* 0x010fe20000041848 */
[----:B------:R-:W-:Y:S01]  /*27d0*/  IMAD.IADD R213, R0, 0x1, R219 ;  /* 0x0000000100d57824 */ /* 0x000fe200078e02db */
[----:B------:R-:W-:-:S06]  /*27e0*/  LOP3.LUT R0, R5, R204, RZ, 0xfc, !PT ;  /* 0x000000cc05007212 */ /* 0x000fcc00078efcff */
[----:B------:R-:W-:Y:S01]  /*27f0*/  HMMA.16816.F32.BF16 R88, R16, R46, R88 ;  /* 0x0000002e1058723c */ /* 0x000fe20000041858 */
[----:B--2---:R-:W-:-:S07]  /*2800*/  IADD3 R6, P0, R14, UR9, RZ ;  /* 0x000000090e067c10 */ /* 0x004fce000ff1e0ff */
[----:B------:R-:W-:Y:S01]  /*2810*/  HMMA.16816.F32.BF16 R96, R16, R42, R96 ;  /* 0x0000002a1060723c */ /* 0x000fe20000041860 */
[----:B------:R-:W-:Y:S02]  /*2820*/  IADD3.X R7, R15, UR8, RZ, P0, !PT ;  /* 0x000000080f077c10 */ /* 0x000fe400087fe4ff */
[----:B-----5:R-:W-:-:S03]  /*2830*/  IADD3 R12, P0, R6, UR9, RZ ;  /* 0x00000009060c7c10 */ /* 0x020fc6000ff1e0ff */
[----:B------:R2:W-:Y:S01]  /*2840*/  LDGSTS.E.BYPASS.LTC128B.128 [R227+0x2100], [R6.64], !P4 ;  /* 0x0210000006e37fae */ /* 0x0005e2000e101d68 */
[----:B------:R-:W-:Y:S01]  /*2850*/  IADD3.X R13, R7, UR8, RZ, P0, !PT ;  /* 0x00000008070d7c10 */ /* 0x000fe200087fe4ff */
[----:B------:R-:W-:Y:S01]  /*2860*/  HMMA.16816.F32.BF16 R92, R16, R38, R92 ;  /* 0x00000026105c723c */ /* 0x000fe2000004185c */
[----:B------:R-:W-:-:S03]  /*2870*/  PLOP3.LUT P0, PT, PT, PT, UP2, 0x80, 0x0 ;  /* 0x000000000000781c */ /* 0x000fc60003f0f028 */
[----:B------:R1:W-:Y:S04]  /*2880*/  LDGSTS.E.BYPASS.LTC128B.128 [R227+0x2900], [R12.64], !P2 ;  /* 0x029000000ce37fae */ /* 0x0003e8000d101d68 */
[----:B---3--:R-:W-:Y:S01]  /*2890*/  LDSM.16.M88.4 R20, [R216+0x8100] ;  /* 0x00810000d814783b */ /* 0x008fe20000000200 */
[C---:B------:R-:W-:Y:S03]  /*28a0*/  HMMA.16816.F32.BF16 R176, R16.reuse, R34, R124 ;  /* 0x0000002210b0723c */ /* 0x040fe6000004187c */
[----:B------:R-:W3:Y:S04]  /*28b0*/  LDSM.16.M88.4 R76, [R214+0x5100] ;  /* 0x00510000d64c783b */ /* 0x000ee80000000200 */
[----:B------:R-:W4:Y:S01]  /*28c0*/  LDSM.16.M88.4 R52, [R214+0x4100] ;  /* 0x00410000d634783b */ /* 0x000f220000000200 */
[C---:B------:R-:W-:Y:S03]  /*28d0*/  HMMA.16816.F32.BF16 R188, R16.reuse, R30, R116 ;  /* 0x0000001e10bc723c */ /* 0x040fe60000041874 */
[----:B------:R-:W5:Y:S04]  /*28e0*/  LDSM.16.M88.4 R60, [R214+0x3100] ;  /* 0x00310000d63c783b */ /* 0x000f680000000200 */
[----:B------:R-:W2:Y:S01]  /*28f0*/  LDSM.16.M88.4 R48, [R214+0x4900] ;  /* 0x00490000d630783b */ /* 0x000ea20000000200 */
[C---:B------:R-:W-:Y:S03]  /*2900*/  HMMA.16816.F32.BF16 R172, R16.reuse, R26, R108 ;  /* 0x0000001a10ac723c */ /* 0x040fe6000004186c */
[----:B------:R-:W-:Y:S04]  /*2910*/  LDSM.16.M88.4 R84, [R214+0x5900] ;  /* 0x00590000d654783b */ /* 0x000fe80000000200 */
[----:B------:R-:W0:Y:S01]  /*2920*/  LDGDEPBAR ;  /* 0x00000000000079af */ /* 0x000e220000000000 */
[----:B-1----:R-:W-:Y:S03]  /*2930*/  HMMA.16816.F32.BF16 R12, R16, R28, R56 ;  /* 0x0000001c100c723c */ /* 0x002fe60000041838 */
[----:B------:R-:W1:Y:S04]  /*2940*/  LDSM.16.M88.4 R56, [R214+0x3900] ;  /* 0x00390000d638783b */ /* 0x000e680000000200 */
[----:B------:R-:W1:Y:S01]  /*2950*/  LDSM.16.M88.4 R16, [R216+0x6100] ;  /* 0x00610000d810783b */ /* 0x000e620000000200 */
[C---:B------:R-:W-:Y:S08]  /*2960*/  HMMA.16816.F32.BF16 R184, R8.reuse, R36, R132 ;  /* 0x0000002408b8723c */ /* 0x040ff00000041884 */
[C---:B------:R-:W-:Y:S08]  /*2970*/  HMMA.16816.F32.BF16 R196, R8.reuse, R28, R120 ;  /* 0x0000001c08c4723c */ /* 0x040ff00000041878 */
[C---:B------:R-:W-:Y:S08]  /*2980*/  HMMA.16816.F32.BF16 R168, R8.reuse, R44, R160 ;  /* 0x0000002c08a8723c */ /* 0x040ff000000418a0 */
[C---:B------:R-:W-:Y:S08]  /*2990*/  HMMA.16816.F32.BF16 R180, R8.reuse, R40, R148 ;  /* 0x0000002808b4723c */ /* 0x040ff00000041894 */
[C---:B------:R-:W-:Y:S01]  /*29a0*/  HMMA.16816.F32.BF16 R120, R8.reuse, R46, R156 ;  /* 0x0000002e0878723c */ /* 0x040fe2000004189c */
[----:B------:R-:W-:Y:S07]  /*29b0*/  LDSM.16.M88.4 R44, [R213] ;  /* 0x00000000d52c783b */ /* 0x000fee0000000200 */
[C---:B------:R-:W-:Y:S01]  /*29c0*/  HMMA.16816.F32.BF16 R132, R8.reuse, R42, R144 ;  /* 0x0000002a0884723c */ /* 0x040fe20000041890 */
[----:B------:R-:W-:Y:S07]  /*29d0*/  LDSM.16.M88.4 R40, [R213+0x800] ;  /* 0x00080000d528783b */ /* 0x000fee0000000200 */
[C---:B------:R-:W-:Y:S08]  /*29e0*/  HMMA.16816.F32.BF16 R192, R8.reuse, R32, R128 ;  /* 0x0000002008c0723c */ /* 0x040ff00000041880 */
[C---:B------:R-:W-:Y:S01]  /*29f0*/  HMMA.16816.F32.BF16 R140, R8.reuse, R38, R140 ;  /* 0x00000026088c723c */ /* 0x040fe2000004188c */
[----:B------:R-:W-:Y:S07]  /*2a00*/  LDSM.16.M88.4 R36, [R213+0x1000] ;  /* 0x00100000d524783b */ /* 0x000fee0000000200 */
[C---:B------:R-:W-:Y:S01]  /*2a10*/  HMMA.16816.F32.BF16 R152, R8.reuse, R34, R152 ;  /* 0x000000220898723c */ /* 0x040fe20000041898 */
[----:B------:R-:W-:Y:S07]  /*2a20*/  LDSM.16.M88.4 R32, [R213+0x1800] ;  /* 0x00180000d520783b */ /* 0x000fee0000000200 */
[C---:B------:R-:W-:Y:S08]  /*2a30*/  HMMA.16816.F32.BF16 R200, R8.reuse, R24, R112 ;  /* 0x0000001808c8723c */ /* 0x040ff00000041870 */
[C---:B------:R-:W-:Y:S01]  /*2a40*/  HMMA.16816.F32.BF16 R164, R8.reuse, R30, R136 ;  /* 0x0000001e08a4723c */ /* 0x040fe20000041888 */
[----:B------:R-:W-:Y:S07]  /*2a50*/  LDSM.16.M88.4 R28, [R213+0x2000] ;  /* 0x00200000d51c783b */ /* 0x000fee0000000200 */
[----:B------:R-:W-:Y:S01]  /*2a60*/  HMMA.16816.F32.BF16 R160, R8, R26, R104 ;  /* 0x0000001a08a0723c */ /* 0x000fe20000041868 */
[----:B------:R-:W1:Y:S04]  /*2a70*/  LDSM.16.M88.4 R8, [R217+0x8100] ;  /* 0x00810000d908783b */ /* 0x000e680000000200 */
[----:B------:R-:W-:Y:S03]  /*2a80*/  LDSM.16.M88.4 R24, [R213+0x2800] ;  /* 0x00280000d518783b */ /* 0x000fe60000000200 */
[----:B---3--:R-:W-:Y:S01]  /*2a90*/  HMMA.16816.F32.BF16 R128, R20, R76, R12 ;  /* 0x0000004c1480723c */ /* 0x008fe2000004180c */
[----:B------:R-:W3:Y:S01]  /*2aa0*/  LDSM.16.M88.4 R12, [R217+0x6100] ;  /* 0x00610000d90c783b */ /* 0x000ee20000000200 */
[----:B------:R-:W-:-:S06]  /*2ab0*/  DEPBAR.LE SB0, 0x0 ;  /* 0x000080000000791a */ /* 0x000fcc0000000000 */
[C---:B----4-:R-:W-:Y:S08]  /*2ac0*/  HMMA.16816.F32.BF16 R108, R20.reuse, R54, R92 ;  /* 0x00000036146c723c */ /* 0x050ff0000004185c */
[C---:B-----5:R-:W-:Y:S08]  /*2ad0*/  HMMA.16816.F32.BF16 R156, R20.reuse, R60, R100 ;  /* 0x0000003c149c723c */ /* 0x060ff00000041864 */
[C---:B--2---:R-:W-:Y:S08]  /*2ae0*/  HMMA.16816.F32.BF16 R104, R20.reuse, R50, R176 ;  /* 0x000000321468723c */ /* 0x044ff000000418b0 */
[C---:B-1----:R-:W-:Y:S08]  /*2af0*/  HMMA.16816.F32.BF16 R148, R20.reuse, R56, R80 ;  /* 0x000000381494723c */ /* 0x042ff00000041850 */
        /* <DEDUP_REMOVED lines=9> */
[----:B------:R-:W-:Y:S08]  /*2b90*/  HMMA.16816.F32.BF16 R72, R16, R58, R132 ;  /* 0x0000003a1048723c */ /* 0x000ff00000041884 */
[----:B------:R-:W-:Y:S08]  /*2ba0*/  HMMA.16816.F32.BF16 R96, R20, R86, R172 ;  /* 0x000000561460723c */ /* 0x000ff000000418ac */
        /* <DEDUP_REMOVED lines=11> */
[-C--:B------:R-:W-:Y:S08]  /*2c60*/  HMMA.16816.F32.BF16 R164, R8, R40.reuse, R148 ;  /* 0x0000002808a4723c */ /* 0x080ff00000041894 */
[----:B---3--:R-:W-:Y:S08]  /*2c70*/  HMMA.16816.F32.BF16 R100, R12, R40, R80 ;  /* 0x000000280c64723c */ /* 0x008ff00000041850 */
[C---:B------:R-:W-:Y:S08]  /*2c80*/  HMMA.16816.F32.BF16 R160, R8.reuse, R44, R156 ;  /* 0x0000002c08a0723c */ /* 0x040ff0000004189c */
[----:B------:R-:W-:Y:S08]  /*2c90*/  HMMA.16816.F32.BF16 R148, R8, R36, R144 ;  /* 0x000000240894723c */ /* 0x000ff00000041890 */
[----:B------:R-:W-:Y:S08]  /*2ca0*/  HMMA.16816.F32.BF16 R80, R12, R32, R60 ;  /* 0x000000200c50723c */ /* 0x000ff0000004183c */
[C---:B------:R-:W-:Y:S08]  /*2cb0*/  HMMA.16816.F32.BF16 R156, R8.reuse, R42, R112 ;  /* 0x0000002a089c723c */ /* 0x040ff00000041870 */
[----:B------:R-:W-:Y:S08]  /*2cc0*/  HMMA.16816.F32.BF16 R144, R8, R26, R96 ;  /* 0x0000001a0890723c */ /* 0x000ff00000041860 */
[C---:B------:R-:W-:Y:S08]  /*2cd0*/  HMMA.16816.F32.BF16 R76, R12.reuse, R42, R72 ;  /* 0x0000002a0c4c723c */ /* 0x040ff00000041848 */
[----:B------:R-:W-:Y:S08]  /*2ce0*/  HMMA.16816.F32.BF16 R60, R12, R30, R48 ;  /* 0x0000001e0c3c723c */ /* 0x000ff00000041830 */
        /* <DEDUP_REMOVED lines=11> */
[----:B------:R-:W-:Y:S01]  /*2da0*/  HMMA.16816.F32.BF16 R48, R12, R26, R16 ;  /* 0x0000001a0c30723c */ /* 0x000fe20000041810 */
[----:B------:R-:W-:Y:S06]  /*2db0*/  BAR.SYNC.DEFER_BLOCKING 0x0 ;  /* 0x0000000000007b1d */ /* 0x000fec0000010000 */
[----:B------:R-:W-:Y:S05]  /*2dc0*/  @!P0 BRA `(.L_x_241) ;  /* 0x000001e000008947 */ /* 0x000fea0003800000 */
[----:B------:R-:W-:Y:S01]  /*2dd0*/  UIADD3 UR13, UR6, -0x2, URZ ;  /* 0xfffffffe060d7890 */ /* 0x000fe2000fffe03f */
[C---:B------:R-:W-:Y:S01]  /*2de0*/  IMAD.SHL.U32 R16, R210.reuse, 0x20, RZ ;  /* 0x00000020d2107824 */ /* 0x040fe200078e00ff */
[----:B------:R-:W-:-:S02]  /*2df0*/  SHF.L.U64.HI R5, R210, 0x5, R211 ;  /* 0x00000005d2057819 */ /* 0x000fc400000102d3 */
[----:B------:R-:W-:Y:S02]  /*2e00*/  USHF.R.S32.HI UR10, URZ, 0x1f, UR13 ;  /* 0x0000001f3f0a7899 */ /* 0x000fe4000801140d */
[----:B------:R-:W-:Y:S01]  /*2e10*/  IMAD.U32 R3, RZ, RZ, UR13 ;  /* 0x0000000dff037e24 */ /* 0x000fe2000f8e00ff */
[----:B------:R-:W-:-:S03]  /*2e20*/  UIMAD UR13, UR16, UR13, URZ ;  /* 0x0000000d100d72a4 */ /* 0x000fc6000f8e023f */
[----:B------:R-:W-:Y:S01]  /*2e30*/  IMAD.WIDE.U32 R6, R3, UR18, R228 ;  /* 0x0000001203067c25 */ /* 0x000fe2000f8e00e4 */
[----:B------:R-:W-:-:S04]  /*2e40*/  UIMAD UR10, UR10, UR18, UR13 ;  /* 0x000000120a0a72a4 */ /* 0x000fc8000f8e020d */
[----:B------:R-:W-:Y:S02]  /*2e50*/  LEA R14, P1, R6, c[0x0][0x1c8], 0x1 ;  /* 0x00007200060e7a11 */ /* 0x000fe400078208ff */
[----:B------:R-:W-:Y:S02]  /*2e60*/  IADD3 R3, R7, UR10, RZ ;  /* 0x0000000a07037c10 */ /* 0x000fe4000fffe0ff */
[----:B------:R-:W-:Y:S02]  /*2e70*/  IADD3 R12, P0, R16, R14, RZ ;  /* 0x0000000e100c7210 */ /* 0x000fe40007f1e0ff */
        /* <DEDUP_REMOVED lines=19> */
.L_x_241:
[----:B------:R-:W-:Y:S01]  /*2fb0*/  FMUL.FTZ R3, R96, c[0x0][0x320] ;  /* 0x0000c80060037a20 */ /* 0x000fe20000410000 */
[----:B--2---:R-:W-:Y:S01]  /*2fc0*/  SHF.R.S32.HI R7, RZ, 0x1f, R205 ;  /* 0x0000001fff077819 */ /* 0x004fe200000114cd */
[----:B------:R-:W-:Y:S01]  /*2fd0*/  FMUL.FTZ R5, R52, c[0x0][0x320] ;  /* 0x0000c80034057a20 */ /* 0x000fe20000410000 */
[----:B------:R-:W-:Y:S01]  /*2fe0*/  LEA.HI R6, R207, R209, RZ, 0x2 ;  /* 0x000000d1cf067211 */ /* 0x000fe200078f10ff */
[----:B------:R1:W2:Y:S01]  /*2ff0*/  MUFU.TANH R93, R3 ;  /* 0x00000003005d7308 */ /* 0x0002a20000002400 */
[----:B------:R-:W-:Y:S01]  /*3000*/  PLOP3.LUT P1, PT, PT, PT, UP1, 0x80, 0x0 ;  /* 0x000000000000781c */ /* 0x000fe20003f2f018 */
[----:B------:R-:W-:Y:S01]  /*3010*/  FMUL.FTZ R10, R60, c[0x0][0x320] ;  /* 0x0000c8003c0a7a20 */ /* 0x000fe20000410000 */
[----:B------:R-:W-:Y:S01]  /*3020*/  LOP3.LUT R6, R6, 0xfffffffc, RZ, 0xc0, !PT ;  /* 0xfffffffc06067812 */ /* 0x000fe200078ec0ff */
[----:B------:R-:W-:Y:S01]  /*3030*/  UIADD3 UR10, UR7, 0x1, UR32 ;  /* 0x00000001070a7890 */ /* 0x000fe2000fffe020 */
[----:B------:R-:W-:Y:S01]  /*3040*/  PLOP3.LUT P0, PT, PT, PT, UP1, 0x80, 0x0 ;  /* 0x000000000000781c */ /* 0x000fe20003f0f018 */
[----:B------:R-:W0:Y:S02]  /*3050*/  LDGDEPBAR ;  /* 0x00000000000079af */ /* 0x000e240000000000 */
        /* <DEDUP_REMOVED lines=47> */
[----:B------:R-:W-:Y:S01]  /*3350*/  LOP3.LUT R5, R7, 0xffffffc0, RZ, 0xc0, !PT ;  /* 0xffffffc007057812 */ /* 0x000fe200078ec0ff */
[----:B------:R-:W-:Y:S02]  /*3360*/  FMUL.FTZ R7, R49, c[0x0][0x320] ;  /* 0x0000c80031077a20 */ /* 0x000fe40000410000 */
[----:B------:R-:W-:Y:S01]  /*3370*/  IMAD.IADD R6, R6, 0x1, -R8 ;  /* 0x0000000106067824 */ /* 0x000fe200078e0a08 */
[----:B------:R-:W-:Y:S01]  /*3380*/  IADD3 R5, R5, R11, RZ ;  /* 0x0000000b05057210 */ /* 0x000fe20007ffe0ff */
[----:B------:R3:W1:Y:S04]  /*3390*/  MUFU.TANH R10, R7 ;  /* 0x00000007000a7308 */ /* 0x0006680000002400 */
[----:B------:R-:W-:-:S02]  /*33a0*/  IMAD R12, R6, 0x8, R5 ;  /* 0x00000008060c7824 */ /* 0x000fc400078e0205 */
[----:B------:R-:W-:Y:S02]  /*33b0*/  FMUL.FTZ R5, R72, c[0x0][0x320] ;  /* 0x0000c80048057a20 */ /* 0x000fe40000410000 */
[----:B------:R-:W-:Y:S01]  /*33c0*/  @P1 IMAD.HI.U32 R6, R12, c[0x0][0x2c8], RZ ;  /* 0x0000b2000c061a27 */ /* 0x000fe200078e00ff */
[----:B------:R5:W-:Y:S01]  /*33d0*/  STL [R1+0x24], R12 ;  /* 0x0000240c01007387 */ /* 0x000be20000100800 */
[----:B------:R1:W1:Y:S01]  /*33e0*/  MUFU.TANH R13, R5 ;  /* 0x00000005000d7308 */ /* 0x0002620000002400 */
[----:B------:R-:W-:Y:S02]  /*33f0*/  MOV R18, R12 ;  /* 0x0000000c00127202 */ /* 0x000fe40000000f00 */
[----:B------:R-:W-:Y:S02]  /*3400*/  @P0 SHF.R.U32.HI R18, RZ, c[0x0][0x2cc], R6 ;  /* 0x0000b300ff120a19 */ /* 0x000fe40000011606 */
[----:B------:R-:W-:Y:S01]  /*3410*/  PLOP3.LUT P0, PT, PT, PT, UP0, 0x40, 0x0 ;  /* 0x000000000000781c */ /* 0x000fe20003f0e808 */
[----:B---3--:R-:W-:-:S02]  /*3420*/  FMUL.FTZ R7, R80, c[0x0][0x320] ;  /* 0x0000c80050077a20 */ /* 0x008fc40000410000 */
[----:B------:R-:W3:Y:S01]  /*3430*/  SHFL.IDX PT, R6, R18, RZ, 0x1c1f ;  /* 0x001c1fff12067589 */ /* 0x000ee200000e0000 */
[----:B-1----:R-:W-:-:S04]  /*3440*/  FMUL.FTZ R5, R73, c[0x0][0x320] ;  /* 0x0000c80049057a20 */ /* 0x002fc80000410000 */
[----:B-----5:R1:W1:Y:S02]  /*3450*/  MUFU.TANH R12, R5 ;  /* 0x00000005000c7308 */ /* 0x0202640000002400 */
[----:B-1----:R-:W-:-:S06]  /*3460*/  FMUL.FTZ R5, R48, c[0x0][0x320] ;  /* 0x0000c80030057a20 */ /* 0x002fcc0000410000 */
[----:B------:R1:W1:Y:S02]  /*3470*/  MUFU.TANH R11, R5 ;  /* 0x00000005000b7308 */ /* 0x0002640000002400 */
[----:B-1----:R-:W-:-:S06]  /*3480*/  LOP3.LUT R5, R9, 0x7ffffffc, RZ, 0xc0, !PT ;  /* 0x7ffffffc09057812 */ /* 0x002fcc00078ec0ff */
[----:B------:R1:W1:Y:S01]  /*3490*/  MUFU.TANH R9, R7 ;  /* 0x0000000700097308 */ /* 0x0002620000002400 */
[----:B------:R-:W-:Y:S01]  /*34a0*/  IMAD.IADD R5, R3, 0x1, -R5 ;  /* 0x0000000103057824 */ /* 0x000fe200078e0a05 */
[----:B------:R-:W-:Y:S01]  /*34b0*/  MOV R3, UR10 ;  /* 0x0000000a00037c02 */ /* 0x000fe20008000f00 */
[----:B------:R-:W-:Y:S02]  /*34c0*/  ULDC UR10, c[0x0][0x324] ;  /* 0x0000c900000a7ab9 */ /* 0x000fe40000000800 */
[----:B------:R-:W-:Y:S01]  /*34d0*/  ULOP3.LUT UR10, URZ, UR10, URZ, 0x33, !UPT ;  /* 0x0000000a3f0a7292 */ /* 0x000fe2000f8e333f */
[----:B------:R-:W-:Y:S01]  /*34e0*/  SHF.L.U32 R8, R5, 0x1, RZ ;  /* 0x0000000105087819 */ /* 0x000fe200000006ff */
[----:B------:R-:W-:-:S03]  /*34f0*/  IMAD.U32 R5, RZ, RZ, UR32 ;  /* 0x00000020ff057e24 */ /* 0x000fc6000f8e00ff */
[----:B------:R-:W-:Y:S01]  /*3500*/  IADD3 R3, R3, -UR12, -R8 ;  /* 0x8000000c03037c10 */ /* 0x000fe2000fffe808 */
[----:B------:R1:W-:Y:S01]  /*3510*/  STL [R1+0x20], R8 ;  /* 0x0000200801007387 */ /* 0x0003e20000100800 */
[----:B------:R-:W-:Y:S02]  /*3520*/  IADD3 R22, -R8, UR7, R5 ;  /* 0x0000000708167c10 */ /* 0x000fe4000fffe105 */
[C---:B------:R-:W-:Y:S02]  /*3530*/  IADD3 R20, R3.reuse, c[0x0][0x328], RZ ;  /* 0x0000ca0003147a10 */ /* 0x040fe40007ffe0ff */
[----:B------:R-:W-:Y:S02]  /*3540*/  IADD3 R23, R3, UR10, RZ ;  /* 0x0000000a03177c10 */ /* 0x000fe4000fffe0ff */
[----:B---3--:R-:W-:Y:S02]  /*3550*/  IADD3 R5, R20, R6, RZ ;  /* 0x0000000614057210 */ /* 0x008fe40007ffe0ff */
[----:B------:R-:W-:-:S02]  /*3560*/  IADD3 R24, -R8, UR32, RZ ;  /* 0x0000002008187c10 */ /* 0x000fc4000fffe1ff */
[----:B------:R-:W-:Y:S02]  /*3570*/  IADD3 R3, R23, R6, RZ ;  /* 0x0000000617037210 */ /* 0x000fe40007ffe0ff */
[----:B------:R-:W-:Y:S01]  /*3580*/  IMNMX R5, R5, R22, PT ;  /* 0x0000001605057217 */ /* 0x000fe20003800200 */
[----:B------:R-:W-:Y:S05]  /*3590*/  @P0 BRA `(.L_x_242) ;  /* 0x0000015000000947 */ /* 0x000fea0003800000 */
[----:B-12-4-:R-:W-:Y:S01]  /*35a0*/  IMAD.U32 R7, RZ, RZ, UR12 ;  /* 0x0000000cff077e24 */ /* 0x016fe2000f8e00ff */
[----:B------:R-:W-:Y:S04]  /*35b0*/  BSSY B0, `(.L_x_243) ;  /* 0x000000f000007945 */ /* 0x000fe80003800000 */
[----:B------:R-:W-:-:S04]  /*35c0*/  IADD3 R6, -R7, UR7, R6 ;  /* 0x0000000707067c10 */ /* 0x000fc8000fffe106 */
        /* <DEDUP_REMOVED lines=9> */
.L_x_244:
[----:B------:R-:W-:-:S04]  /*3660*/  MOV R7, c[0x0][0x32c] ;  /* 0x0000cb0000077a02 */ /* 0x000fc80000000f00 */
[----:B------:R-:W-:-:S13]  /*3670*/  ISETP.NE.AND P0, PT, R7, 0x1, PT ;  /* 0x000000010700780c */ /* 0x000fda0003f05270 */
[----:B------:R-:W-:-:S05]  /*3680*/  @P0 IMAD.HI.U32 R7, R6, c[0x0][0x330], RZ ;  /* 0x0000cc0006070a27 */ /* 0x000fca00078e00ff */
[----:B------:R-:W-:Y:S02]  /*3690*/  @P0 SHF.R.U32.HI R6, RZ, c[0x0][0x334], R7 ;  /* 0x0000cd00ff060a19 */ /* 0x000fe40000011607 */
.L_x_245:
[----:B------:R-:W-:Y:S05]  /*36a0*/  BSYNC B0 ;  /* 0x0000000000007941 */ /* 0x000fea0003800000 */
.L_x_243:
[----:B------:R-:W-:-:S05]  /*36b0*/  IMAD R6, R6, c[0x0][0x32c], R24 ;  /* 0x0000cb0006067a24 */ /* 0x000fca00078e0218 */
[----:B------:R-:W-:Y:S02]  /*36c0*/  IADD3 R7, R6, c[0x0][0x32c], RZ ;  /* 0x0000cb0006077a10 */ /* 0x000fe40007ffe0ff */
[----:B------:R-:W-:Y:S02]  /*36d0*/  IMNMX R3, R3, R6, !PT ;  /* 0x0000000603037217 */ /* 0x000fe40007800200 */
[----:B------:R-:W-:Y:S02]  /*36e0*/  IMNMX R5, R5, R7, PT ;  /* 0x0000000705057217 */ /* 0x000fe40003800200 */
.L_x_242:
[----:B--2-4-:R-:W-:Y:S01]  /*36f0*/  FMUL.FTZ R6, R59, c[0x0][0x320] ;  /* 0x0000c8003b067a20 */ /* 0x014fe20000410000 */
[----:B------:R-:W-:Y:S01]  /*3700*/  UISETP.GE.AND UP2, UPT, UR32, 0x11, UPT ;  /* 0x000000112000788c */ /* 0x000fe2000bf46270 */
[----:B-1----:R-:W-:Y:S01]  /*3710*/  FMUL.FTZ R8, R50, c[0x0][0x320] ;  /* 0x0000c80032087a20 */ /* 0x002fe20000410000 */
[----:B------:R-:W-:Y:S01]  /*3720*/  UISETP.GE.AND UP6, UPT, UR32, 0x1, UPT ;  /* 0x000000012000788c */ /* 0x000fe2000bfc6270 */
[----:B------:R1:W2:Y:S01]  /*3730*/  MUFU.TANH R72, R6 ;  /* 0x0000000600487308 */ /* 0x0002a20000002400 */
[----:B------:R-:W-:Y:S01]  /*3740*/  UP2UR UR27, UPR, URZ, 0x4 ;  /* 0x000000043f1b7883 */ /* 0x000fe20008000000 */
[----:B------:R-:W-:Y:S01]  /*3750*/  FMUL.FTZ R7, R51, c[0x0][0x320] ;  /* 0x0000c80033077a20 */ /* 0x000fe20000410000 */
[----:B------:R-:W-:Y:S01]  /*3760*/  PLOP3.LUT P2, PT, PT, PT, UP2, 0x40, 0x0 ;  /* 0x000000000000781c */ /* 0x000fe20003f4e828 */
[----:B------:R-:W-:Y:S01]  /*3770*/  UISETP.GE.AND UP2, UPT, UR32, 0x12, UPT ;  /* 0x000000122000788c */ /* 0x000fe2000bf46270 */
[----:B------:R-:W-:Y:S01]  /*3780*/  PLOP3.LUT P0, PT, PT, PT, UP6, 0x40, 0x0 ;  /* 0x000000000000781c */ /* 0x000fe20003f0e868 */
[----:B------:R-:W-:Y:S01]  /*3790*/  UISETP.GE.AND UP5, UPT, UR32, 0x2, UPT ;  /* 0x000000022000788c */ /* 0x000fe2000bfa6270 */
[C---:B------:R-:W-:Y:S01]  /*37a0*/  ISETP.GT.AND P2, PT, R3.reuse, 0x10, P2 ;  /* 0x000000100300780c */ /* 0x040fe20001744270 */
[----:B------:R-:W-:Y:S01]  /*37b0*/  UP2UR UR26, UPR, URZ, 0x4 ;  /* 0x000000043f1a7883 */ /* 0x000fe20008000000 */
[----:B------:R-:W-:Y:S01]  /*37c0*/  ISETP.GT.AND P0, PT, R3, RZ, P0 ;  /* 0x000000ff0300720c */ /* 0x000fe20000704270 */
[----:B------:R-:W-:Y:S01]  /*37d0*/  UISETP.GE.AND UP4, UPT, UR32, 0x9, UPT ;  /* 0x000000092000788c */ /* 0x000fe2000bf86270 */
[----:B------:R-:W-:Y:S01]  /*37e0*/  PLOP3.LUT P1, PT, PT, PT, UP2, 0x40, 0x0 ;  /* 0x000000000000781c */ /* 0x000fe20003f2e828 */
[----:B------:R-:W-:Y:S01]  /*37f0*/  UISETP.GE.AND UP2, UPT, UR32, 0x19, UPT ;  /* 0x000000192000788c */ /* 0x000fe2000bf46270 */
[----:B------:R-:W-:Y:S01]  /*3800*/  PLOP3.LUT P6, PT, PT, PT, UP5, 0x40, 0x0 ;  /* 0x000000000000781c */ /* 0x000fe20003fce858 */
[----:B------:R-:W-:Y:S01]  /*3810*/  UISETP.GE.AND UP3, UPT, UR32, 0xa, UPT ;  /* 0x0000000a2000788c */ /* 0x000fe2000bf66270 */
[----:B------:R-:W-:Y:S01]  /*3820*/  ISETP.LT.OR P0, PT, R5, 0x1, P0 ;  /* 0x000000010500780c */ /* 0x000fe20000701670 */
[----:B-1----:R-:W-:Y:S01]  /*3830*/  FMUL.FTZ R6, R78, c[0x0][0x320] ;  /* 0x0000c8004e067a20 */ /* 0x002fe20000410000 */
[----:B------:R-:W-:Y:S01]  /*3840*/  ISETP.GT.AND P6, PT, R3, 0x1, P6 ;  /* 0x000000010300780c */ /* 0x000fe200037c4270 */
[----:B------:R-:W-:Y:S01]  /*3850*/  UP2UR UR25, UPR, URZ, 0x4 ;  /* 0x000000043f197883 */ /* 0x000fe20008000000 */
[----:B------:R-:W-:Y:S01]  /*3860*/  PLOP3.LUT P5, PT, PT, PT, UP4, 0x40, 0x0 ;  /* 0x000000000000781c */ /* 0x000fe20003fae848 */
[----:B------:R1:W3:Y:S01]  /*3870*/  MUFU.TANH R41, R6 ;  /* 0x0000000600297308 */ /* 0x0002e20000002400 */
[----:B------:R-:W-:Y:S01]  /*3880*/  ISETP.LT.OR P6, PT, R5, 0x2, P6 ;  /* 0x000000020500780c */ /* 0x000fe200037c1670 */
[----:B------:R-:W-:Y:S01]  /*3890*/  UP2UR UR31, UPR, URZ, 0x40 ;  /* 0x000000403f1f7883 */ /* 0x000fe20008000000 */
[----:B------:R-:W-:Y:S01]  /*38a0*/  ISETP.GT.AND P5, PT, R3, 0x8, P5 ;  /* 0x000000080300780c */ /* 0x000fe20002fa4270 */
[----:B------:R-:W-:Y:S01]  /*38b0*/  UP2UR UR30, UPR, URZ, 0x20 ;  /* 0x000000203f1e7883 */ /* 0x000fe20008000000 */
[----:B------:R-:W-:Y:S01]  /*38c0*/  PLOP3.LUT P4, PT, PT, PT, UP3, 0x40, 0x0 ;  /* 0x000000000000781c */ /* 0x000fe20003f8e838 */
[----:B------:R-:W-:Y:S01]  /*38d0*/  UP2UR UR29, UPR, URZ, 0x10 ;  /* 0x000000103f1d7883 */ /* 0x000fe20008000000 */
[----:B------:R-:W-:Y:S01]  /*38e0*/  ISETP.LT.OR P5, PT, R5, 0x9, P5 ;  /* 0x000000090500780c */ /* 0x000fe20002fa1670 */
[----:B------:R-:W-:Y:S01]  /*38f0*/  UP2UR UR28, UPR, URZ, 0x8 ;  /* 0x000000083f1c7883 */ /* 0x000fe20008000000 */
[----:B------:R-:W-:Y:S01]  /*3900*/  ISETP.GT.AND P4, PT, R3, 0x9, P4 ;  /* 0x000000090300780c */ /* 0x000fe20002784270 */
[----:B------:R-:W-:Y:S01]  /*3910*/  UISETP.GE.AND UP6, UPT, UR32, 0x4a, UPT ;  /* 0x0000004a2000788c */ /* 0x000fe2000bfc6270 */
[----:B------:R-:W-:Y:S01]  /*3920*/  FSEL R73, R88, -INF , !P5 ;  /* 0xff80000058497808 */ /* 0x000fe20006800000 */
[----:B------:R-:W-:Y:S01]  /*3930*/  UISETP.GE.AND UP5, UPT, UR32, 0x51, UPT ;  /* 0x000000512000788c */ /* 0x000fe2000bfa6270 */
[C---:B------:R-:W-:Y:S01]  /*3940*/  ISETP.LT.OR P4, PT, R5.reuse, 0xa, P4 ;  /* 0x0000000a0500780c */ /* 0x040fe20002781670 */
[----:B------:R-:W-:Y:S01]  /*3950*/  UISETP.GE.AND UP4, UPT, UR32, 0x52, UPT ;  /* 0x000000522000788c */ /* 0x000fe2000bf86270 */
[----:B------:R-:W-:Y:S01]  /*3960*/  ISETP.LT.OR P2, PT, R5, 0x11, P2 ;  /* 0x000000110500780c */ /* 0x000fe20001741670 */
[----:B-1----:R-:W-:Y:S01]  /*3970*/  FMUL.FTZ R6, R79, c[0x0][0x320] ;  /* 0x0000c8004f067a20 */ /* 0x002fe20000410000 */
[----:B------:R-:W-:Y:S01]  /*3980*/  ISETP.GT.AND P1, PT, R3, 0x11, P1 ;  /* 0x000000110300780c */ /* 0x000fe20000f24270 */
[----:B------:R-:W-:Y:S01]  /*3990*/  UISETP.GE.AND UP3, UPT, UR32, 0x59, UPT ;  /* 0x000000592000788c */ /* 0x000fe2000bf66270 */
[----:B------:R-:W1:Y:S02]  /*39a0*/  MUFU.TANH R25, R8 ;  /* 0x0000000800197308 */ /* 0x000e640000002400 */
[----:B------:R-:W-:-:S04]  /*39b0*/  ISETP.LT.OR P1, PT, R5, 0x12, P1 ;  /* 0x000000120500780c */ /* 0x000fc80000f21670 */
[----:B------:R-:W-:Y:S02]  /*39c0*/  FSEL R78, R85, -INF , !P1 ;  /* 0xff800000554e7808 */ /* 0x000fe40004800000 */
[----:B------:R4:W1:Y:S02]  /*39d0*/  MUFU.TANH R46, R6 ;  /* 0x00000006002e7308 */ /* 0x0008640000002400 */
[----:B----4-:R-:W-:Y:S01]  /*39e0*/  FMUL.FTZ R6, R70, c[0x0][0x320] ;  /* 0x0000c80046067a20 */ /* 0x010fe20000410000 */
[----:B------:R-:W-:-:S05]  /*39f0*/  FSEL R70, R92, -INF , !P6 ;  /* 0xff8000005c467808 */ /* 0x000fca0007000000 */
[----:B------:R4:W1:Y:S02]  /*3a00*/  MUFU.TANH R44, R6 ;  /* 0x00000006002c7308 */ /* 0x0008640000002400 */
[----:B----4-:R-:W-:-:S06]  /*3a10*/  FMUL.FTZ R6, R71, c[0x0][0x320] ;  /* 0x0000c80047067a20 */ /* 0x010fcc0000410000 */
[----:B------:R4:W1:Y:S02]  /*3a20*/  MUFU.TANH R43, R6 ;  /* 0x00000006002b7308 */ /* 0x0008640000002400 */
[----:B----4-:R-:W-:-:S06]  /*3a30*/  FMUL.FTZ R6, R98, c[0x0][0x320] ;  /* 0x0000c80062067a20 */ /* 0x010fcc0000410000 */
[----:B------:R4:W1:Y:S02]  /*3a40*/  MUFU.TANH R39, R6 ;  /* 0x0000000600277308 */ /* 0x0008640000002400 */
[----:B----4-:R-:W-:-:S06]  /*3a50*/  FMUL.FTZ R6, R90, c[0x0][0x320] ;  /* 0x0000c8005a067a20 */ /* 0x010fcc0000410000 */
[----:B------:R4:W1:Y:S02]  /*3a60*/  MUFU.TANH R37, R6 ;  /* 0x0000000600257308 */ /* 0x0008640000002400 */
[----:B----4-:R-:W-:Y:S01]  /*3a70*/  FMUL.FTZ R6, R66, c[0x0][0x320] ;  /* 0x0000c80042067a20 */ /* 0x010fe20000410000 */
[----:B------:R-:W-:Y:S02]  /*3a80*/  FSEL R66, R93, -INF , !P0 ;  /* 0xff8000005d427808 */ /* 0x000fe40004000000 */
[----:B------:R-:W-:-:S03]  /*3a90*/  PLOP3.LUT P0, PT, PT, PT, UP2, 0x40, 0x0 ;  /* 0x000000000000781c */ /* 0x000fc60003f0e828 */
[----:B------:R4:W1:Y:S01]  /*3aa0*/  MUFU.TANH R35, R6 ;  /* 0x0000000600237308 */ /* 0x0008620000002400 */
[----:B------:R-:W-:Y:S01]  /*3ab0*/  UISETP.GE.AND UP2, UPT, UR32, 0x1a, UPT ;  /* 0x0000001a2000788c */ /* 0x000fe2000bf46270 */
[----:B------:R-:W-:-:S03]  /*3ac0*/  ISETP.GT.AND P0, PT, R3, 0x18, P0 ;  /* 0x000000180300780c */ /* 0x000fc60000704270 */
[----:B------:R-:W-:Y:S02]  /*3ad0*/  UP2UR UR24, UPR, URZ, 0x4 ;  /* 0x000000043f187883 */ /* 0x000fe40008000000 */
[----:B------:R-:W-:Y:S01]  /*3ae0*/  PLOP3.LUT P6, PT, PT, PT, UP2, 0x40, 0x0 ;  /* 0x000000000000781c */ /* 0x000fe20003fce828 */
[----:B------:R-:W-:Y:S01]  /*3af0*/  UISETP.GE.AND UP2, UPT, UR32, 0x21, UPT ;  /* 0x000000212000788c */ /* 0x000fe2000bf46270 */
[----:B------:R-:W-:Y:S02]  /*3b00*/  ISETP.LT.OR P0, PT, R5, 0x19, P0 ;  /* 0x000000190500780c */ /* 0x000fe40000701670 */
[----:B------:R-:W-:Y:S01]  /*3b10*/  ISETP.GT.AND P6, PT, R3, 0x19, P6 ;  /* 0x000000190300780c */ /* 0x000fe200037c4270 */
[----:B------:R-:W-:Y:S01]  /*3b20*/  UP2UR UR23, UPR, URZ, 0x4 ;  /* 0x000000043f177883 */ /* 0x000fe20008000000 */
[----:B------:R-:W-:Y:S02]  /*3b30*/  FSEL R79, R84, -INF , !P0 ;  /* 0xff800000544f7808 */ /* 0x000fe40004000000 */
[----:B------:R-:W-:Y:S01]  /*3b40*/  PLOP3.LUT P5, PT, PT, PT, UP2, 0x40, 0x0 ;  /* 0x000000000000781c */ /* 0x000fe20003fae828 */
[----:B----4-:R-:W-:Y:S01]  /*3b50*/  FMUL.FTZ R6, R67, c[0x0][0x320] ;  /* 0x0000c80043067a20 */ /* 0x010fe20000410000 */
[----:B------:R-:W-:Y:S01]  /*3b60*/  UISETP.GE.AND UP2, UPT, UR32, 0x22, UPT ;  /* 0x000000222000788c */ /* 0x000fe2000bf46270 */
[----:B------:R-:W-:-:S02]  /*3b70*/  ISETP.LT.OR P6, PT, R5, 0x1a, P6 ;  /* 0x0000001a0500780c */ /* 0x000fc400037c1670 */
[----:B------:R4:W1:Y:S01]  /*3b80*/  MUFU.TANH R36, R6 ;  /* 0x0000000600247308 */ /* 0x0008620000002400 */
[----:B------:R-:W-:Y:S01]  /*3b90*/  UP2UR UR22, UPR, URZ, 0x4 ;  /* 0x000000043f167883 */ /* 0x000fe20008000000 */
[----:B------:R-:W-:Y:S02]  /*3ba0*/  ISETP.GT.AND P5, PT, R3, 0x20, P5 ;  /* 0x000000200300780c */ /* 0x000fe40002fa4270 */
[----:B------:R-:W-:Y:S02]  /*3bb0*/  FSEL R77, R77, -INF , !P6 ;  /* 0xff8000004d4d7808 */ /* 0x000fe40007000000 */
[----:B------:R-:W-:-:S04]  /*3bc0*/  ISETP.LT.OR P5, PT, R5, 0x21, P5 ;  /* 0x000000210500780c */ /* 0x000fc80002fa1670 */
[----:B------:R-:W-:Y:S01]  /*3bd0*/  FSEL R76, R76, -INF , !P5 ;  /* 0xff8000004c4c7808 */ /* 0x000fe20006800000 */
[----:B----4-:R-:W-:-:S04]  /*3be0*/  FMUL.FTZ R6, R91, c[0x0][0x320] ;  /* 0x0000c8005b067a20 */ /* 0x010fc80000410000 */
[----:B------:R4:W1:Y:S02]  /*3bf0*/  MUFU.TANH R34, R6 ;  /* 0x0000000600227308 */ /* 0x0008640000002400 */
[----:B----4-:R-:W-:-:S06]  /*3c00*/  FMUL.FTZ R6, R82, c[0x0][0x320] ;  /* 0x0000c80052067a20 */ /* 0x010fcc0000410000 */
        /* <DEDUP_REMOVED lines=21> */
[----:B------:R-:W-:Y:S01]  /*3d60*/  PLOP3.LUT P4, PT, PT, PT, UP2, 0x40, 0x0 ;  /* 0x000000000000781c */ /* 0x000fe20003f8e828 */
[----:B------:R-:W-:Y:S02]  /*3d70*/  UISETP.GE.AND UP2, UPT, UR32, 0x29, UPT ;  /* 0x000000292000788c */ /* 0x000fe4000bf46270 */
[----:B------:R4:W1:Y:S01]  /*3d80*/  MUFU.TANH R28, R6 ;  /* 0x00000006001c7308 */ /* 0x0008620000002400 */
[----:B------:R-:W-:Y:S01]  /*3d90*/  ISETP.GT.AND P4, PT, R3, 0x21, P4 ;  /* 0x000000210300780c */ /* 0x000fe20002784270 */
[----:B------:R-:W-:-:S03]  /*3da0*/  UP2UR UR21, UPR, URZ, 0x4 ;  /* 0x000000043f157883 */ /* 0x000fc60008000000 */
[----:B------:R-:W-:-:S04]  /*3db0*/  ISETP.LT.OR P4, PT, R5, 0x22, P4 ;  /* 0x000000220500780c */ /* 0x000fc80002781670 */
[----:B------:R-:W-:Y:S01]  /*3dc0*/  FSEL R80, R69, -INF , !P4 ;  /* 0xff80000045507808 */ /* 0x000fe20006000000 */
[----:B----4-:R-:W-:Y:S01]  /*3dd0*/  FMUL.FTZ R6, R75, c[0x0][0x320] ;  /* 0x0000c8004b067a20 */ /* 0x010fe20000410000 */
[----:B------:R-:W-:Y:S02]  /*3de0*/  FSEL R75, R86, -INF , !P2 ;  /* 0xff800000564b7808 */ /* 0x000fe40005000000 */
[----:B------:R-:W-:Y:S01]  /*3df0*/  PLOP3.LUT P2, PT, PT, PT, UP2, 0x40, 0x0 ;  /* 0x000000000000781c */ /* 0x000fe20003f4e828 */
[----:B------:R-:W-:Y:S01]  /*3e00*/  UISETP.GE.AND UP2, UPT, UR32, 0x2a, UPT ;  /* 0x0000002a2000788c */ /* 0x000fe2000bf46270 */
[----:B------:R4:W1:Y:S02]  /*3e10*/  MUFU.TANH R26, R6 ;  /* 0x00000006001a7308 */ /* 0x0008640000002400 */
[----:B------:R-:W-:Y:S01]  /*3e20*/  ISETP.GT.AND P2, PT, R3, 0x28, P2 ;  /* 0x000000280300780c */ /* 0x000fe20001744270 */
[----:B------:R-:W-:Y:S02]  /*3e30*/  UP2UR UR20, UPR, URZ, 0x4 ;  /* 0x000000043f147883 */ /* 0x000fe40008000000 */
[----:B------:R-:W-:Y:S01]  /*3e40*/  PLOP3.LUT P1, PT, PT, PT, UP2, 0x40, 0x0 ;  /* 0x000000000000781c */ /* 0x000fe20003f2e828 */
[----:B------:R-:W-:Y:S01]  /*3e50*/  UISETP.GE.AND UP2, UPT, UR32, 0x31, UPT ;  /* 0x000000312000788c */ /* 0x000fe2000bf46270 */
[----:B------:R-:W-:-:S02]  /*3e60*/  ISETP.LT.OR P2, PT, R5, 0x29, P2 ;  /* 0x000000290500780c */ /* 0x000fc40001741670 */
[----:B------:R-:W-:Y:S01]  /*3e70*/  ISETP.GT.AND P1, PT, R3, 0x29, P1 ;  /* 0x000000290300780c */ /* 0x000fe20000f24270 */
[----:B------:R-:W-:Y:S01]  /*3e80*/  UP2UR UR19, UPR, URZ, 0x4 ;  /* 0x000000043f137883 */ /* 0x000fe20008000000 */
[----:B------:R-:W-:Y:S02]  /*3e90*/  FSEL R81, R68, -INF , !P2 ;  /* 0xff80000044517808 */ /* 0x000fe40005000000 */
[----:B------:R-:W-:Y:S01]  /*3ea0*/  PLOP3.LUT P0, PT, PT, PT, UP2, 0x40, 0x0 ;  /* 0x000000000000781c */ /* 0x000fe20003f0e828 */
[----:B------:R-:W-:Y:S01]  /*3eb0*/  UISETP.GE.AND UP2, UPT, UR32, 0x32, UPT ;  /* 0x000000322000788c */ /* 0x000fe2000bf46270 */
[----:B------:R-:W-:Y:S01]  /*3ec0*/  ISETP.LT.OR P1, PT, R5, 0x2a, P1 ;  /* 0x0000002a0500780c */ /* 0x000fe20000f21670 */
[----:B----4-:R-:W4:Y:S01]  /*3ed0*/  SHFL.IDX PT, R6, R18, 0x1, 0x1c1f ;  /* 0x003c1f0012067f89 */ /* 0x010f2200000e0000 */
[----:B------:R-:W-:Y:S01]  /*3ee0*/  ISETP.GT.AND P0, PT, R3, 0x30, P0 ;  /* 0x000000300300780c */ /* 0x000fe20000704270 */
[----:B------:R-:W-:Y:S01]  /*3ef0*/  UP2UR UR18, UPR, URZ, 0x4 ;  /* 0x000000043f127883 */ /* 0x000fe20008000000 */
[----:B------:R-:W-:-:S02]  /*3f00*/  FSEL R82, R64, -INF , !P1 ;  /* 0xff80000040527808 */ /* 0x000fc40004800000 */
[----:B------:R-:W-:Y:S01]  /*3f10*/  PLOP3.LUT P6, PT, PT, PT, UP2, 0x40, 0x0 ;  /* 0x000000000000781c */ /* 0x000fe20003fce828 */
[----:B------:R-:W-:Y:S01]  /*3f20*/  UISETP.GE.AND UP2, UPT, UR32, 0x39, UPT ;  /* 0x000000392000788c */ /* 0x000fe2000bf46270 */
[----:B------:R-:W-:Y:S02]  /*3f30*/  ISETP.LT.OR P0, PT, R5, 0x31, P0 ;  /* 0x000000310500780c */ /* 0x000fe40000701670 */
[----:B------:R-:W-:Y:S01]  /*3f40*/  ISETP.GT.AND P6, PT, R3, 0x31, P6 ;  /* 0x000000310300780c */ /* 0x000fe200037c4270 */
[----:B------:R-:W-:Y:S01]  /*3f50*/  UP2UR UR17, UPR, URZ, 0x4 ;  /* 0x000000043f117883 */ /* 0x000fe20008000000 */
[----:B------:R-:W-:Y:S02]  /*3f60*/  FSEL R83, R9, -INF , !P0 ;  /* 0xff80000009537808 */ /* 0x000fe40004000000 */
        /* <DEDUP_REMOVED lines=8> */
[----:B------:R-:W-:Y:S02]  /*3ff0*/  ISETP.LT.OR P5, PT, R5, 0x39, P5 ;  /* 0x000000390500780c */ /* 0x000fe40002fa1670 */
        /* <DEDUP_REMOVED lines=18> */
[----:B------:R1:W1:Y:S01]  /*4120*/  MUFU.TANH R17, R7 ;  /* 0x0000000700117308 */ /* 0x0002620000002400 */
[----:B------:R-:W-:Y:S02]  /*4130*/  ISETP.GT.AND P0, PT, R3, 0x48, P0 ;  /* 0x000000480300780c */ /* 0x000fe40000704270 */
[----:B------:R-:W-:-:S02]  /*4140*/  FSEL R231, R16, -INF , !P1 ;  /* 0xff80000010e77808 */ /* 0x000fc40004800000 */
[----:B------:R-:W-:Y:S02]  /*4150*/  ISETP.LT.OR P0, PT, R5, 0x49, P0 ;  /* 0x000000490500780c */ /* 0x000fe40000701670 */
[----:B------:R-:W-:Y:S02]  /*4160*/  PLOP3.LUT P6, PT, PT, PT, UP6, 0x40, 0x0 ;  /* 0x000000000000781c */ /* 0x000fe40003fce868 */
[----:B------:R-:W-:Y:S02]  /*4170*/  FSEL R230, R15, -INF , !P0 ;  /* 0xff8000000fe67808 */ /* 0x000fe40004000000 */
[----:B------:R-:W-:Y:S02]  /*4180*/  PLOP3.LUT P0, PT, PT, PT, UP0, 0x40, 0x0 ;  /* 0x000000000000781c */ /* 0x000fe40003f0e808 */
[----:B------:R-:W-:Y:S02]  /*4190*/  PLOP3.LUT P5, PT, PT, PT, UP5, 0x40, 0x0 ;  /* 0x000000000000781c */ /* 0x000fe40003fae858 */
[----:B------:R-:W-:-:S02]  /*41a0*/  PLOP3.LUT P4, PT, PT, PT, UP4, 0x40, 0x0 ;  /* 0x000000000000781c */ /* 0x000fc40003f8e848 */
[----:B------:R-:W-:Y:S02]  /*41b0*/  PLOP3.LUT P2, PT, PT, PT, UP3, 0x40, 0x0 ;  /* 0x000000000000781c */ /* 0x000fe40003f4e838 */
[----:B------:R-:W-:Y:S02]  /*41c0*/  PLOP3.LUT P1, PT, PT, PT, UP2, 0x40, 0x0 ;  /* 0x000000000000781c */ /* 0x000fe40003f2e828 */
[C---:B------:R-:W-:Y:S02]  /*41d0*/  ISETP.GT.AND P6, PT, R3.reuse, 0x49, P6 ;  /* 0x000000490300780c */ /* 0x040fe400037c4270 */
[C---:B------:R-:W-:Y:S02]  /*41e0*/  ISETP.GT.AND P5, PT, R3.reuse, 0x50, P5 ;  /* 0x000000500300780c */ /* 0x040fe40002fa4270 */
[C---:B------:R-:W-:Y:S02]  /*41f0*/  ISETP.GT.AND P4, PT, R3.reuse, 0x51, P4 ;  /* 0x000000510300780c */ /* 0x040fe40002784270 */
[----:B------:R-:W-:-:S02]  /*4200*/  ISETP.GT.AND P2, PT, R3, 0x58, P2 ;  /* 0x000000580300780c */ /* 0x000fc40001744270 */
[----:B------:R-:W-:Y:S01]  /*4210*/  ISETP.GT.AND P1, PT, R3, 0x59, P1 ;  /* 0x000000590300780c */ /* 0x000fe20000f24270 */
[--C-:B----4-:R-:W-:Y:S01]  /*4220*/  IMAD.IADD R3, R23, 0x1, R6.reuse ;  /* 0x0000000117037824 */ /* 0x110fe200078e0206 */
[C---:B------:R-:W-:Y:S02]  /*4230*/  ISETP.LT.OR P6, PT, R5.reuse, 0x4a, P6 ;  /* 0x0000004a0500780c */ /* 0x040fe400037c1670 */
[C---:B------:R-:W-:Y:S02]  /*4240*/  ISETP.LT.OR P5, PT, R5.reuse, 0x51, P5 ;  /* 0x000000510500780c */ /* 0x040fe40002fa1670 */
[C---:B------:R-:W-:Y:S02]  /*4250*/  ISETP.LT.OR P4, PT, R5.reuse, 0x52, P4 ;  /* 0x000000520500780c */ /* 0x040fe40002781670 */
[C---:B------:R-:W-:Y:S02]  /*4260*/  ISETP.LT.OR P2, PT, R5.reuse, 0x59, P2 ;  /* 0x000000590500780c */ /* 0x040fe40001741670 */
[----:B------:R-:W-:Y:S01]  /*4270*/  ISETP.LT.OR P1, PT, R5, 0x5a, P1 ;  /* 0x0000005a0500780c */ /* 0x000fe20000f21670 */
[----:B------:R-:W-:Y:S01]  /*4280*/  IMAD.IADD R5, R20, 0x1, R6 ;  /* 0x0000000114057824 */ /* 0x000fe200078e0206 */
[----:B------:R-:W-:-:S02]  /*4290*/  FSEL R232, R14, -INF , !P6 ;  /* 0xff8000000ee87808 */ /* 0x000fc40007000000 */
[----:B------:R-:W-:Y:S02]  /*42a0*/  FSEL R233, R13, -INF , !P5 ;  /* 0xff8000000de97808 */ /* 0x000fe40006800000 */
[----:B------:R-:W-:Y:S02]  /*42b0*/  IMNMX R5, R5, R22, PT ;  /* 0x0000001605057217 */ /* 0x000fe40003800200 */
[----:B------:R-:W-:Y:S02]  /*42c0*/  FSEL R234, R12, -INF , !P4 ;  /* 0xff8000000cea7808 */ /* 0x000fe40006000000 */
[----:B------:R-:W-:Y:S02]  /*42d0*/  FSEL R241, R11, -INF , !P2 ;  /* 0xff8000000bf17808 */ /* 0x000fe40005000000 */
[----:B------:R-:W-:Y:S01]  /*42e0*/  FSEL R244, R10, -INF , !P1 ;  /* 0xff8000000af47808 */ /* 0x000fe20004800000 */
[----:B------:R-:W-:Y:S05]  /*42f0*/  @P0 BRA `(.L_x_246) ;  /* 0x0000015000000947 */ /* 0x000fea0003800000 */
[----:B-123--:R-:W-:Y:S01]  /*4300*/  IMAD.U32 R7, RZ, RZ, UR12 ;  /* 0x0000000cff077e24 */ /* 0x00efe2000f8e00ff */
        /* <DEDUP_REMOVED lines=11> */
.L_x_248:
[----:B------:R-:W-:-:S04]  /*43c0*/  MOV R7, c[0x0][0x32c] ;  /* 0x0000cb0000077a02 */ /* 0x000fc80000000f00 */
[----:B------:R-:W-:-:S13]  /*43d0*/  ISETP.NE.AND P0, PT, R7, 0x1, PT ;  /* 0x000000010700780c */ /* 0x000fda0003f05270 */
[----:B------:R-:W-:-:S05]  /*43e0*/  @P0 IMAD.HI.U32 R7, R6, c[0x0][0x330], RZ ;  /* 0x0000cc0006070a27 */ /* 0x000fca00078e00ff */
[----:B------:R-:W-:Y:S02]  /*43f0*/  @P0 SHF.R.U32.HI R6, RZ, c[0x0][0x334], R7 ;  /* 0x0000cd00ff060a19 */ /* 0x000fe40000011607 */
.L_x_249:
[----:B------:R-:W-:Y:S05]  /*4400*/  BSYNC B0 ;  /* 0x0000000000007941 */ /* 0x000fea0003800000 */
.L_x_247:
[----:B------:R-:W-:-:S05]  /*4410*/  IMAD R6, R6, c[0x0][0x32c], R24 ;  /* 0x0000cb0006067a24 */ /* 0x000fca00078e0218 */
[----:B------:R-:W-:Y:S02]  /*4420*/  IADD3 R7, R6, c[0x0][0x32c], RZ ;  /* 0x0000cb0006077a10 */ /* 0x000fe40007ffe0ff */
[----:B------:R-:W-:Y:S02]  /*4430*/  IMNMX R3, R3, R6, !PT ;  /* 0x0000000603037217 */ /* 0x000fe40007800200 */
[----:B------:R-:W-:Y:S02]  /*4440*/  IMNMX R5, R5, R7, PT ;  /* 0x0000000705057217 */ /* 0x000fe40003800200 */
.L_x_246:
[----:B-123--:R-:W-:Y:S01]  /*4450*/  FMUL.FTZ R6, R109, c[0x0][0x320] ;  /* 0x0000c8006d067a20 */ /* 0x00efe20000410000 */
[----:B------:R-:W-:Y:S01]  /*4460*/  UP2UR UR38, UPR, URZ, 0x40 ;  /* 0x000000403f267883 */ /* 0x000fe20008000000 */
[----:B------:R-:W-:Y:S01]  /*4470*/  FMUL.FTZ R9, R112, c[0x0][0x320] ;  /* 0x0000c80070097a20 */ /* 0x000fe20000410000 */
[----:B------:R-:W-:Y:S01]  /*4480*/  UISETP.NE.AND UP6, UPT, UR31, URZ, UPT ;  /* 0x0000003f1f00728c */ /* 0x000fe2000bfc5270 */
[----:B------:R1:W2:Y:S01]  /*4490*/  MUFU.TANH R63, R6 ;  /* 0x00000006003f7308 */ /* 0x0002a20000002400 */
[----:B------:R-:W-:Y:S01]  /*44a0*/  UP2UR UR36, UPR, URZ, 0x10 ;  /* 0x000000103f247883 */ /* 0x000fe20008000000 */
[----:B------:R-:W-:Y:S01]  /*44b0*/  FMUL.FTZ R11, R105, c[0x0][0x320] ;  /* 0x0000c800690b7a20 */ /* 0x000fe20000410000 */
[----:B------:R-:W-:Y:S01]  /*44c0*/  UP2UR UR37, UPR, URZ, 0x20 ;  /* 0x000000203f257883 */ /* 0x000fe20008000000 */
[----:B------:R-:W-:Y:S01]  /*44d0*/  FMUL.FTZ R16, R161, c[0x0][0x320] ;  /* 0x0000c800a1107a20 */ /* 0x000fe20000410000 */
[----:B------:R-:W-:Y:S01]  /*44e0*/  UISETP.NE.AND UP4, UPT, UR29, URZ, UPT ;  /* 0x0000003f1d00728c */ /* 0x000fe2000bf85270 */
[----:B------:R-:W-:Y:S01]  /*44f0*/  PLOP3.LUT P0, PT, PT, PT, UP6, 0x40, 0x0 ;  /* 0x000000000000781c */ /* 0x000fe20003f0e868 */
[----:B------:R-:W-:Y:S01]  /*4500*/  UISETP.NE.AND UP5, UPT, UR30, URZ, UPT ;  /* 0x0000003f1e00728c */ /* 0x000fe2000bfa5270 */
[----:B------:R-:W3:Y:S01]  /*4510*/  MUFU.TANH R54, R11 ;  /* 0x0000000b00367308 */ /* 0x000ee20000002400 */
[----:B------:R-:W-:Y:S01]  /*4520*/  UP2UR UR32, UPR, URZ, 0x2 ;  /* 0x000000023f207883 */ /* 0x000fe20008000000 */
[----:B------:R-:W-:Y:S01]  /*4530*/  ISETP.GT.AND P0, PT, R3, RZ, P0 ;  /* 0x000000ff0300720c */ /* 0x000fe20000704270 */
[----:B------:R-:W-:Y:S01]  /*4540*/  UP2UR UR34, UPR, URZ, 0x4 ;  /* 0x000000043f227883 */ /* 0x000fe20008000000 */
[----:B------:R-:W-:Y:S01]  /*4550*/  PLOP3.LUT P5, PT, PT, PT, UP4, 0x40, 0x0 ;  /* 0x000000000000781c */ /* 0x000fe20003fae848 */
[----:B------:R-:W-:Y:S01]  /*4560*/  UP2UR UR33, UPR, URZ, 0x1 ;  /* 0x000000013f217883 */ /* 0x000fe20008000000 */
[----:B------:R-:W-:Y:S01]  /*4570*/  PLOP3.LUT P6, PT, PT, PT, UP5, 0x40, 0x0 ;  /* 0x000000000000781c */ /* 0x000fe20003fce858 */
[----:B------:R-:W-:Y:S01]  /*4580*/  UISETP.NE.AND UP1, UPT, UR27, URZ, UPT ;  /* 0x0000003f1b00728c */ /* 0x000fe2000bf25270 */
[----:B-1----:R-:W-:Y:S01]  /*4590*/  FMUL.FTZ R6, R108, c[0x0][0x320] ;  /* 0x0000c8006c067a20 */ /* 0x002fe20000410000 */
[----:B------:R-:W-:Y:S01]  /*45a0*/  UP2UR UR35, UPR, URZ, 0x8 ;  /* 0x000000083f237883 */ /* 0x000fe20008000000 */
[----:B------:R-:W-:Y:S01]  /*45b0*/  ISETP.LT.OR P0, PT, R5, 0x1, P0 ;  /* 0x000000010500780c */ /* 0x000fe20000701670 */
[----:B------:R-:W-:Y:S01]  /*45c0*/  UISETP.NE.AND UP2, UPT, UR28, URZ, UPT ;  /* 0x0000003f1c00728c */ /* 0x000fe2000bf45270 */
[----:B------:R1:W4:Y:S01]  /*45d0*/  MUFU.TANH R62, R6 ;  /* 0x00000006003e7308 */ /* 0x0003220000002400 */
[----:B------:R-:W-:Y:S01]  /*45e0*/  UISETP.NE.AND UP0, UPT, UR26, URZ, UPT ;  /* 0x0000003f1a00728c */ /* 0x000fe2000bf05270 */
[C---:B------:R-:W-:Y:S01]  /*45f0*/  ISETP.GT.AND P5, PT, R3.reuse, 0x8, P5 ;  /* 0x000000080300780c */ /* 0x040fe20002fa4270 */
[----:B------:R-:W-:Y:S01]  /*4600*/  UISETP.NE.AND UP3, UPT, UR25, URZ, UPT ;  /* 0x0000003f1900728c */ /* 0x000fe2000bf65270 */
[----:B------:R-:W-:Y:S01]  /*4610*/  ISETP.GT.AND P6, PT, R3, 0x1, P6 ;  /* 0x000000010300780c */ /* 0x000fe200037c4270 */
[----:B------:R-:W-:Y:S01]  /*4620*/  UISETP.NE.AND UP6, UPT, UR38, URZ, UPT ;  /* 0x0000003f2600728c */ /* 0x000fe2000bfc5270 */
[----:B------:R-:W-:Y:S01]  /*4630*/  PLOP3.LUT P2, PT, PT, PT, UP1, 0x40, 0x0 ;  /* 0x000000000000781c */ /* 0x000fe20003f4e818 */
[----:B------:R-:W-:Y:S01]  /*4640*/  UISETP.NE.AND UP1, UPT, UR23, URZ, UPT ;  /* 0x0000003f1700728c */ /* 0x000fe2000bf25270 */
[----:B------:R-:W-:Y:S01]  /*4650*/  PLOP3.LUT P4, PT, PT, PT, UP2, 0x40, 0x0 ;  /* 0x000000000000781c */ /* 0x000fe20003f8e828 */
[----:B------:R-:W-:Y:S01]  /*4660*/  UISETP.NE.AND UP2, UPT, UR24, URZ, UPT ;  /* 0x0000003f1800728c */ /* 0x000fe2000bf45270 */
[----:B------:R-:W-:Y:S01]  /*4670*/  PLOP3.LUT P1, PT, PT, PT, UP0, 0x40, 0x0 ;  /* 0x000000000000781c */ /* 0x000fe20003f2e808 */
[----:B------:R-:W-:Y:S01]  /*4680*/  UISETP.NE.AND UP0, UPT, UR21, URZ, UPT ;  /* 0x0000003f1500728c */ /* 0x000fe2000bf05270 */
[----:B------:R-:W-:Y:S01]  /*4690*/  FSEL R52, R39, -INF , !P0 ;  /* 0xff80000027347808 */ /* 0x000fe20004000000 */
[----:B------:R-:W-:Y:S01]  /*46a0*/  UISETP.NE.AND UP5, UPT, UR37, URZ, UPT ;  /* 0x0000003f2500728c */ /* 0x000fe2000bfa5270 */
[----:B------:R-:W-:Y:S01]  /*46b0*/  PLOP3.LUT P0, PT, PT, PT, UP3, 0x40, 0x0 ;  /* 0x000000000000781c */ /* 0x000fe20003f0e838 */
[----:B------:R-:W-:Y:S01]  /*46c0*/  UISETP.NE.AND UP3, UPT, UR22, URZ, UPT ;  /* 0x0000003f1600728c */ /* 0x000fe2000bf65270 */
[----:B-1----:R-:W-:Y:S01]  /*46d0*/  FMUL.FTZ R6, R148, c[0x0][0x320] ;  /* 0x0000c80094067a20 */ /* 0x002fe20000410000 */
[C---:B------:R-:W-:Y:S01]  /*46e0*/  ISETP.LT.OR P5, PT, R5.reuse, 0x9, P5 ;  /* 0x000000090500780c */ /* 0x040fe20002fa1670 */
[----:B------:R-:W-:Y:S01]  /*46f0*/  UISETP.NE.AND UP4, UPT, UR36, URZ, UPT ;  /* 0x0000003f2400728c */ /* 0x000fe2000bf85270 */
[----:B------:R-:W-:Y:S01]  /*4700*/  ISETP.LT.OR P6, PT, R5, 0x2, P6 ;  /* 0x000000020500780c */ /* 0x000fe200037c1670 */
[----:B------:R1:W1:Y:S01]  /*4710*/  MUFU.TANH R59, R6 ;  /* 0x00000006003b7308 */ /* 0x0002620000002400 */
[----:B------:R-:W-:Y:S01]  /*4720*/  ISETP.GT.AND P1, PT, R3, 0x11, P1 ;  /* 0x000000110300780c */ /* 0x000fe20000f24270 */
[----:B------:R-:W-:Y:S01]  /*4730*/  FMUL.FTZ R15, R152, c[0x0][0x320] ;  /* 0x0000c800980f7a20 */ /* 0x000fe20000410000 */
[----:B------:R-:W-:Y:S01]  /*4740*/  FSEL R57, R37, -INF , !P5 ;  /* 0xff80000025397808 */ /* 0x000fe20006800000 */
[----:B------:R-:W-:Y:S01]  /*4750*/  FMUL.FTZ R14, R153, c[0x0][0x320] ;  /* 0x0000c800990e7a20 */ /* 0x000fe20000410000 */
[C---:B------:R-:W-:Y:S01]  /*4760*/  ISETP.GT.AND P2, PT, R3.reuse, 0x10, P2 ;  /* 0x000000100300780c */ /* 0x040fe20001744270 */
[----:B------:R-:W-:Y:S01]  /*4770*/  FMUL.FTZ R10, R168, c[0x0][0x320] ;  /* 0x0000c800a80a7a20 */ /* 0x000fe20000410000 */
[----:B------:R-:W-:Y:S01]  /*4780*/  ISETP.GT.AND P0, PT, R3, 0x18, P0 ;  /* 0x000000180300780c */ /* 0x000fe20000704270 */
[----:B------:R-:W-:Y:S01]  /*4790*/  FMUL.FTZ R8, R113, c[0x0][0x320] ;  /* 0x0000c80071087a20 */ /* 0x000fe20000410000 */
[----:B------:R-:W-:Y:S01]  /*47a0*/  FSEL R51, R27, -INF , !P6 ;  /* 0xff8000001b337808 */ /* 0x000fe20007000000 */
[----:B------:R-:W-:Y:S01]  /*47b0*/  FMUL.FTZ R7, R164, c[0x0][0x320] ;  /* 0x0000c800a4077a20 */ /* 0x000fe20000410000 */
[----:B------:R-:W-:Y:S01]  /*47c0*/  ISETP.GT.AND P4, PT, R3, 0x9, P4 ;  /* 0x000000090300780c */ /* 0x000fe20002784270 */
[----:B------:R-:W-:Y:S01]  /*47d0*/  FMUL.FTZ R13, R169, c[0x0][0x320] ;  /* 0x0000c800a90d7a20 */ /* 0x000fe20000410000 */
[----:B------:R-:W-:Y:S01]  /*47e0*/  PLOP3.LUT P5, PT, PT, PT, UP1, 0x40, 0x0 ;  /* 0x000000000000781c */ /* 0x000fe20003fae818 */
[----:B------:R-:W-:Y:S01]  /*47f0*/  UISETP.NE.AND UP1, UPT, UR20, URZ, UPT ;  /* 0x0000003f1400728c */ /* 0x000fe2000bf25270 */
[----:B------:R-:W-:Y:S01]  /*4800*/  PLOP3.LUT P6, PT, PT, PT, UP2, 0x40, 0x0 ;  /* 0x000000000000781c */ /* 0x000fe20003fce828 */
[----:B-1----:R-:W-:Y:S01]  /*4810*/  FMUL.FTZ R6, R120, c[0x0][0x320] ;  /* 0x0000c80078067a20 */ /* 0x002fe20000410000 */
[----:B------:R-:W-:Y:S01]  /*4820*/  UISETP.NE.AND UP2, UPT, UR19, URZ, UPT ;  /* 0x0000003f1300728c */ /* 0x000fe2000bf45270 */
[C---:B------:R-:W-:Y:S01]  /*4830*/  ISETP.LT.OR P1, PT, R5.reuse, 0x12, P1 ;  /* 0x000000120500780c */ /* 0x040fe20000f21670 */
[----:B------:R-:W-:Y:S01]  /*4840*/  FMUL.FTZ R12, R156, c[0x0][0x320] ;  /* 0x0000c8009c0c7a20 */ /* 0x000fe20000410000 */
[----:B------:R1:W1:Y:S01]  /*4850*/  MUFU.TANH R58, R6 ;  /* 0x00000006003a7308 */ /* 0x0002620000002400 */
[C---:B------:R-:W-:Y:S01]  /*4860*/  ISETP.LT.OR P2, PT, R5.reuse, 0x11, P2 ;  /* 0x000000110500780c */ /* 0x040fe20001741670 */
[----:B------:R-:W-:Y:S01]  /*4870*/  FMUL.FTZ R11, R144, c[0x0][0x320] ;  /* 0x0000c800900b7a20 */ /* 0x000fe20000410000 */
[----:B------:R-:W-:-:S02]  /*4880*/  ISETP.LT.OR P0, PT, R5, 0x19, P0 ;  /* 0x000000190500780c */ /* 0x000fc40000701670 */
[----:B------:R-:W-:Y:S02]  /*4890*/  ISETP.LT.OR P4, PT, R5, 0xa, P4 ;  /* 0x0000000a0500780c */ /* 0x000fe40002781670 */
[----:B------:R-:W-:Y:S01]  /*48a0*/  ISETP.GT.AND P5, PT, R3, 0x20, P5 ;  /* 0x000000200300780c */ /* 0x000fe20002fa4270 */
[----:B------:R-:W2:Y:S01]  /*48b0*/  MUFU.TANH R45, R16 ;  /* 0x00000010002d7308 */ /* 0x000ea20000002400 */
[----:B------:R-:W-:Y:S02]  /*48c0*/  FSEL R65, R19, -INF , !P1 ;  /* 0xff80000013417808 */ /* 0x000fe40004800000 */
[----:B------:R-:W-:Y:S02]  /*48d0*/  ISETP.GT.AND P6, PT, R3, 0x19, P6 ;  /* 0x000000190300780c */ /* 0x000fe400037c4270 */
[----:B------:R-:W-:Y:S02]  /*48e0*/  FSEL R64, R21, -INF , !P2 ;  /* 0xff80000015407808 */ /* 0x000fe40005000000 */
[----:B------:R-:W-:Y:S01]  /*48f0*/  PLOP3.LUT P1, PT, PT, PT, UP1, 0x40, 0x0 ;  /* 0x000000000000781c */ /* 0x000fe20003f2e818 */
[----:B-1----:R-:W-:Y:S01]  /*4900*/  FMUL.FTZ R6, R140, c[0x0][0x320] ;  /* 0x0000c8008c067a20 */ /* 0x002fe20000410000 */
[----:B------:R-:W-:Y:S01]  /*4910*/  FSEL R67, R41, -INF , !P0 ;  /* 0xff80000029437808 */ /* 0x000fe20004000000 */
[----:B------:R-:W-:Y:S01]  /*4920*/  UISETP.NE.AND UP1, UPT, UR17, URZ, UPT ;  /* 0x0000003f1100728c */ /* 0x000fe2000bf25270 */
[----:B------:R-:W-:Y:S01]  /*4930*/  FSEL R56, R34, -INF , !P4 ;  /* 0xff80000022387808 */ /* 0x000fe20006000000 */
[----:B------:R1:W1:Y:S01]  /*4940*/  MUFU.TANH R61, R6 ;  /* 0x00000006003d7308 */ /* 0x0002620000002400 */
[----:B------:R-:W-:Y:S01]  /*4950*/  PLOP3.LUT P2, PT, PT, PT, UP0, 0x40, 0x0 ;  /* 0x000000000000781c */ /* 0x000fe20003f4e808 */
[----:B------:R-:W-:Y:S01]  /*4960*/  UISETP.NE.AND UP0, UPT, UR18, URZ, UPT ;  /* 0x0000003f1200728c */ /* 0x000fe2000bf05270 */
[----:B------:R-:W-:Y:S01]  /*4970*/  PLOP3.LUT P0, PT, PT, PT, UP2, 0x40, 0x0 ;  /* 0x000000000000781c */ /* 0x000fe20003f0e828 */
[----:B------:R-:W-:Y:S01]  /*4980*/  UISETP.NE.AND UP2, UPT, UR15, URZ, UPT ;  /* 0x0000003f0f00728c */ /* 0x000fe2000bf45270 */
[----:B------:R-:W-:Y:S01]  /*4990*/  PLOP3.LUT P4, PT, PT, PT, UP3, 0x40, 0x0 ;  /* 0x000000000000781c */ /* 0x000fe20003f8e838 */
[----:B------:R-:W-:Y:S01]  /*49a0*/  UISETP.NE.AND UP3, UPT, UR16, URZ, UPT ;  /* 0x0000003f1000728c */ /* 0x000fe2000bf65270 */
[C---:B------:R-:W-:Y:S01]  /*49b0*/  ISETP.LT.OR P5, PT, R5.reuse, 0x21, P5 ;  /* 0x000000210500780c */ /* 0x040fe20002fa1670 */
[----:B------:R-:W2:Y:S01]  /*49c0*/  MUFU.TANH R47, R15 ;  /* 0x0000000f002f7308 */ /* 0x000ea20000002400 */
[----:B------:R-:W-:-:S02]  /*49d0*/  ISETP.LT.OR P6, PT, R5, 0x1a, P6 ;  /* 0x0000001a0500780c */ /* 0x000fc400037c1670 */
[C---:B------:R-:W-:Y:S02]  /*49e0*/  ISETP.GT.AND P0, PT, R3.reuse, 0x30, P0 ;  /* 0x000000300300780c */ /* 0x040fe40000704270 */
[C---:B------:R-:W-:Y:S02]  /*49f0*/  ISETP.GT.AND P4, PT, R3.reuse, 0x21, P4 ;  /* 0x000000210300780c */ /* 0x040fe40002784270 */
[----:B------:R-:W-:Y:S01]  /*4a00*/  ISETP.GT.AND P2, PT, R3, 0x28, P2 ;  /* 0x000000280300780c */ /* 0x000fe20001744270 */
[----:B-1----:R-:W-:Y:S01]  /*4a10*/  FMUL.FTZ R6, R141, c[0x0][0x320] ;  /* 0x0000c8008d067a20 */ /* 0x002fe20000410000 */
[----:B------:R-:W-:Y:S01]  /*4a20*/  FSEL R68, R44, -INF , !P5 ;  /* 0xff8000002c447808 */ /* 0x000fe20006800000 */
[----:B------:R-:W1:Y:S01]  /*4a30*/  MUFU.TANH R42, R14 ;  /* 0x0000000e002a7308 */ /* 0x000e620000002400 */
[----:B------:R-:W-:Y:S02]  /*4a40*/  ISETP.GT.AND P1, PT, R3, 0x29, P1 ;  /* 0x000000290300780c */ /* 0x000fe40000f24270 */
[----:B------:R-:W-:-:S02]  /*4a50*/  FSEL R46, R46, -INF , !P6 ;  /* 0xff8000002e2e7808 */ /* 0x000fc40007000000 */
[----:B------:R-:W-:Y:S01]  /*4a60*/  PLOP3.LUT P5, PT, PT, PT, UP1, 0x40, 0x0 ;  /* 0x000000000000781c */ /* 0x000fe20003fae818 */
[----:B------:R-:W-:Y:S01]  /*4a70*/  UISETP.NE.AND UP1, UPT, UR13, URZ, UPT ;  /* 0x0000003f0d00728c */ /* 0x000fe2000bf25270 */
[----:B------:R-:W-:Y:S01]  /*4a80*/  PLOP3.LUT P6, PT, PT, PT, UP0, 0x40, 0x0 ;  /* 0x000000000000781c */ /* 0x000fe20003fce808 */
[----:B------:R5:W1:Y:S01]  /*4a90*/  MUFU.TANH R60, R6 ;  /* 0x00000006003c7308 */ /* 0x000a620000002400 */
[----:B------:R-:W-:Y:S01]  /*4aa0*/  UISETP.NE.AND UP0, UPT, UR14, URZ, UPT ;  /* 0x0000003f0e00728c */ /* 0x000fe2000bf05270 */
[C---:B------:R-:W-:Y:S02]  /*4ab0*/  ISETP.LT.OR P0, PT, R5.reuse, 0x31, P0 ;  /* 0x000000310500780c */ /* 0x040fe40000701670 */
[C---:B------:R-:W-:Y:S02]  /*4ac0*/  ISETP.LT.OR P4, PT, R5.reuse, 0x22, P4 ;  /* 0x000000220500780c */ /* 0x040fe40002781670 */
[C---:B------:R-:W-:Y:S02]  /*4ad0*/  ISETP.LT.OR P2, PT, R5.reuse, 0x29, P2 ;  /* 0x000000290500780c */ /* 0x040fe40001741670 */
[----:B------:R-:W-:Y:S01]  /*4ae0*/  ISETP.LT.OR P1, PT, R5, 0x2a, P1 ;  /* 0x0000002a0500780c */ /* 0x000fe20000f21670 */
[----:B------:R-:W1:Y:S01]  /*4af0*/  MUFU.TANH R37, R10 ;  /* 0x0000000a00257308 */ /* 0x000e620000002400 */
[----:B------:R-:W-:-:S02]  /*4b00*/  FSEL R126, R33, -INF , !P0 ;  /* 0xff800000217e7808 */ /* 0x000fc40004000000 */
[----:B------:R-:W-:Y:S02]  /*4b10*/  FSEL R69, R43, -INF , !P4 ;  /* 0xff8000002b457808 */ /* 0x000fe40006000000 */
[----:B------:R-:W-:Y:S01]  /*4b20*/  FSEL R112, R35, -INF , !P2 ;  /* 0xff80000023707808 */ /* 0x000fe20005000000 */
[----:B-----5:R-:W-:Y:S01]  /*4b30*/  FMUL.FTZ R6, R121, c[0x0][0x320] ;  /* 0x0000c80079067a20 */ /* 0x020fe20000410000 */
[----:B------:R-:W-:Y:S01]  /*4b40*/  FSEL R118, R36, -INF , !P1 ;  /* 0xff80000024767808 */ /* 0x000fe20004800000 */
[----:B------:R-:W1:Y:S01]  /*4b50*/  MUFU.TANH R41, R9 ;  /* 0x0000000900297308 */ /* 0x000e620000002400 */
[----:B------:R-:W-:Y:S01]  /*4b60*/  PLOP3.LUT P0, PT, PT, PT, UP1, 0x40, 0x0 ;  /* 0x000000000000781c */ /* 0x000fe20003f0e818 */
[----:B------:R-:W-:Y:S01]  /*4b70*/  UISETP.NE.AND UP1, UPT, UR32, URZ, UPT ;  /* 0x0000003f2000728c */ /* 0x000fe2000bf25270 */
[----:B------:R-:W-:Y:S01]  /*4b80*/  PLOP3.LUT P4, PT, PT, PT, UP3, 0x40, 0x0 ;  /* 0x000000000000781c */ /* 0x000fe20003f8e838 */
[----:B------:R-:W-:Y:S01]  /*4b90*/  UISETP.NE.AND UP3, UPT, UR35, URZ, UPT ;  /* 0x0000003f2300728c */ /* 0x000fe2000bf65270 */
[----:B------:R-:W-:Y:S01]  /*4ba0*/  PLOP3.LUT P2, PT, PT, PT, UP2, 0x40, 0x0 ;  /* 0x000000000000781c */ /* 0x000fe20003f4e828 */
[----:B------:R-:W-:Y:S01]  /*4bb0*/  UISETP.NE.AND UP2, UPT, UR34, URZ, UPT ;  /* 0x0000003f2200728c */ /* 0x000fe2000bf45270 */
[----:B------:R-:W-:Y:S01]  /*4bc0*/  PLOP3.LUT P1, PT, PT, PT, UP0, 0x40, 0x0 ;  /* 0x000000000000781c */ /* 0x000fe20003f2e808 */
[----:B------:R5:W1:Y:S01]  /*4bd0*/  MUFU.TANH R53, R6 ;  /* 0x0000000600357308 */ /* 0x000a620000002400 */
[C---:B------:R-:W-:Y:S01]  /*4be0*/  ISETP.GT.AND P0, PT, R3.reuse, 0x48, P0 ;  /* 0x000000480300780c */ /* 0x040fe20000704270 */
[----:B------:R-:W-:Y:S01]  /*4bf0*/  UISETP.NE.AND UP0, UPT, UR33, URZ, UPT ;  /* 0x0000003f2100728c */ /* 0x000fe2000bf05270 */
[----:B------:R-:W-:-:S02]  /*4c00*/  ISETP.GT.AND P6, PT, R3, 0x31, P6 ;  /* 0x000000310300780c */ /* 0x000fc400037c4270 */
[C---:B------:R-:W-:Y:S02]  /*4c10*/  ISETP.GT.AND P5, PT, R3.reuse, 0x38, P5 ;  /* 0x000000380300780c */ /* 0x040fe40002fa4270 */
[C---:B------:R-:W-:Y:S01]  /*4c20*/  ISETP.GT.AND P4, PT, R3.reuse, 0x39, P4 ;  /* 0x000000390300780c */ /* 0x040fe20002784270 */
[----:B------:R-:W1:Y:S01]  /*4c30*/  MUFU.TANH R39, R8 ;  /* 0x0000000800277308 */ /* 0x000e620000002400 */
[C---:B------:R-:W-:Y:S02]  /*4c40*/  ISETP.GT.AND P2, PT, R3.reuse, 0x40, P2 ;  /* 0x000000400300780c */ /* 0x040fe40001744270 */
[----:B------:R-:W-:Y:S02]  /*4c50*/  ISETP.GT.AND P1, PT, R3, 0x41, P1 ;  /* 0x000000410300780c */ /* 0x000fe40000f24270 */
[C---:B------:R-:W-:Y:S02]  /*4c60*/  ISETP.LT.OR P0, PT, R5.reuse, 0x49, P0 ;  /* 0x000000490500780c */ /* 0x040fe40000701670 */
[C---:B------:R-:W-:Y:S01]  /*4c70*/  ISETP.LT.OR P6, PT, R5.reuse, 0x32, P6 ;  /* 0x000000320500780c */ /* 0x040fe200037c1670 */
[----:B-----5:R-:W-:Y:S01]  /*4c80*/  FMUL.FTZ R6, R160, c[0x0][0x320] ;  /* 0x0000c800a0067a20 */ /* 0x020fe20000410000 */
[C---:B------:R-:W-:Y:S01]  /*4c90*/  ISETP.LT.OR P5, PT, R5.reuse, 0x39, P5 ;  /* 0x000000390500780c */ /* 0x040fe20002fa1670 */
[----:B------:R-:W1:Y:S01]  /*4ca0*/  MUFU.TANH R35, R7 ;  /* 0x0000000700237308 */ /* 0x000e620000002400 */
[----:B------:R-:W-:-:S02]  /*4cb0*/  ISETP.LT.OR P4, PT, R5, 0x3a, P4 ;  /* 0x0000003a0500780c */ /* 0x000fc40002781670 */
[C---:B------:R-:W-:Y:S02]  /*4cc0*/  ISETP.LT.OR P2, PT, R5.reuse, 0x41, P2 ;  /* 0x000000410500780c */ /* 0x040fe40001741670 */
[----:B------:R-:W-:Y:S02]  /*4cd0*/  ISETP.LT.OR P1, PT, R5, 0x42, P1 ;  /* 0x000000420500780c */ /* 0x000fe40000f21670 */
[----:B------:R-:W-:Y:S01]  /*4ce0*/  FSEL R203, R38, -INF , !P0 ;  /* 0xff80000026cb7808 */ /* 0x000fe20004000000 */
[----:B------:R5:W1:Y:S01]  /*4cf0*/  MUFU.TANH R49, R6 ;  /* 0x0000000600317308 */ /* 0x000a620000002400 */
[----:B------:R-:W-:Y:S02]  /*4d00*/  FSEL R127, R32, -INF , !P6 ;  /* 0xff800000207f7808 */ /* 0x000fe40007000000 */
[----:B------:R-:W-:Y:S02]  /*4d10*/  FSEL R128, R29, -INF , !P5 ;  /* 0xff8000001d807808 */ /* 0x000fe40006800000 */
[----:B------:R-:W-:-:S02]  /*4d20*/  FSEL R130, R72, -INF , !P4 ;  /* 0xff80000048827808 */ /* 0x000fc40006000000 */
[----:B------:R-:W-:Y:S01]  /*4d30*/  FSEL R202, R31, -INF , !P2 ;  /* 0xff8000001fca7808 */ /* 0x000fe20005000000 */
[----:B------:R-:W1:Y:S01]  /*4d40*/  MUFU.TANH R32, R13 ;  /* 0x0000000d00207308 */ /* 0x000e620000002400 */
[----:B------:R-:W-:Y:S02]  /*4d50*/  FSEL R205, R30, -INF , !P1 ;  /* 0xff8000001ecd7808 */ /* 0x000fe40004800000 */
[----:B------:R-:W-:Y:S02]  /*4d60*/  PLOP3.LUT P0, PT, PT, PT, UP0, 0x40, 0x0 ;  /* 0x000000000000781c */ /* 0x000fe40003f0e808 */
[----:B------:R-:W-:Y:S02]  /*4d70*/  PLOP3.LUT P6, PT, PT, PT, UP6, 0x40, 0x0 ;  /* 0x000000000000781c */ /* 0x000fe40003fce868 */
[----:B------:R-:W-:Y:S01]  /*4d80*/  PLOP3.LUT P5, PT, PT, PT, UP5, 0x40, 0x0 ;  /* 0x000000000000781c */ /* 0x000fe20003fae858 */
[----:B-----5:R-:W-:Y:S01]  /*4d90*/  FMUL.FTZ R6, R149, c[0x0][0x320] ;  /* 0x0000c80095067a20 */ /* 0x020fe20000410000 */
[----:B------:R-:W-:Y:S01]  /*4da0*/  PLOP3.LUT P4, PT, PT, PT, UP4, 0x40, 0x0 ;  /* 0x000000000000781c */ /* 0x000fe20003f8e848 */
[----:B------:R-:W1:Y:S01]  /*4db0*/  MUFU.TANH R31, R12 ;  /* 0x0000000c001f7308 */ /* 0x000e620000002400 */
[----:B------:R-:W-:-:S02]  /*4dc0*/  PLOP3.LUT P2, PT, PT, PT, UP3, 0x40, 0x0 ;  /* 0x000000000000781c */ /* 0x000fc40003f4e838 */
[----:B------:R-:W-:Y:S02]  /*4dd0*/  PLOP3.LUT P1, PT, PT, PT, UP2, 0x40, 0x0 ;  /* 0x000000000000781c */ /* 0x000fe40003f2e828 */
[C---:B------:R-:W-:Y:S02]  /*4de0*/  ISETP.GT.AND P6, PT, R3.reuse, 0x49, P6 ;  /* 0x000000490300780c */ /* 0x040fe400037c4270 */
[C---:B------:R-:W-:Y:S01]  /*4df0*/  ISETP.GT.AND P5, PT, R3.reuse, 0x50, P5 ;  /* 0x000000500300780c */ /* 0x040fe20002fa4270 */
[----:B------:R5:W1:Y:S01]  /*4e00*/  MUFU.TANH R50, R6 ;  /* 0x0000000600327308 */ /* 0x000a620000002400 */
[C---:B------:R-:W-:Y:S02]  /*4e10*/  ISETP.GT.AND P4, PT, R3.reuse, 0x51, P4 ;  /* 0x000000510300780c */ /* 0x040fe40002784270 */
[C---:B------:R-:W-:Y:S02]  /*4e20*/  ISETP.GT.AND P2, PT, R3.reuse, 0x58, P2 ;  /* 0x000000580300780c */ /* 0x040fe40001744270 */
[----:B------:R-:W-:Y:S01]  /*4e30*/  ISETP.GT.AND P1, PT, R3, 0x59, P1 ;  /* 0x000000590300780c */ /* 0x000fe20000f24270 */
[----:B------:R-:W-:Y:S01]  /*4e40*/  FMUL.FTZ R3, R145, c[0x0][0x320] ;  /* 0x0000c80091037a20 */ /* 0x000fe20000410000 */
[C---:B------:R-:W-:Y:S01]  /*4e50*/  ISETP.LT.OR P6, PT, R5.reuse, 0x4a, P6 ;  /* 0x0000004a0500780c */ /* 0x040fe200037c1670 */
[----:B------:R-:W1:Y:S01]  /*4e60*/  MUFU.TANH R36, R11 ;  /* 0x0000000b00247308 */ /* 0x000e620000002400 */
[----:B------:R-:W-:-:S02]  /*4e70*/  ISETP.LT.OR P5, PT, R5, 0x51, P5 ;  /* 0x000000510500780c */ /* 0x000fc40002fa1670 */
[C---:B------:R-:W-:Y:S02]  /*4e80*/  ISETP.LT.OR P4, PT, R5.reuse, 0x52, P4 ;  /* 0x000000520500780c */ /* 0x040fe40002781670 */
[C---:B------:R-:W-:Y:S02]  /*4e90*/  ISETP.LT.OR P2, PT, R5.reuse, 0x59, P2 ;  /* 0x000000590500780c */ /* 0x040fe40001741670 */
[----:B------:R-:W-:Y:S01]  /*4ea0*/  ISETP.LT.OR P1, PT, R5, 0x5a, P1 ;  /* 0x0000005a0500780c */ /* 0x000fe20000f21670 */
[----:B-----5:R-:W-:Y:S01]  /*4eb0*/  FMUL.FTZ R6, R157, c[0x0][0x320] ;  /* 0x0000c8009d067a20 */ /* 0x020fe20000410000 */
[----:B------:R-:W1:Y:S01]  /*4ec0*/  MUFU.TANH R33, R3 ;  /* 0x0000000300217308 */ /* 0x000e620000002400 */
[----:B------:R-:W-:Y:S02]  /*4ed0*/  FSEL R206, R40, -INF , !P6 ;  /* 0xff80000028ce7808 */ /* 0x000fe40007000000 */
[----:B------:R-:W-:Y:S02]  /*4ee0*/  FSEL R207, R28, -INF , !P5 ;  /* 0xff8000001ccf7808 */ /* 0x000fe40006800000 */
[----:B------:R-:W-:-:S02]  /*4ef0*/  FSEL R225, R26, -INF , !P4 ;  /* 0xff8000001ae17808 */ /* 0x000fc40006000000 */
[----:B------:R-:W-:Y:S01]  /*4f00*/  FSEL R228, R25, -INF , !P2 ;  /* 0xff80000019e47808 */ /* 0x000fe20005000000 */
[----:B------:R5:W1:Y:S01]  /*4f10*/  MUFU.TANH R48, R6 ;  /* 0x0000000600307308 */ /* 0x000a620000002400 */
[----:B------:R-:W-:Y:S01]  /*4f20*/  FSEL R229, R17, -INF , !P1 ;  /* 0xff80000011e57808 */ /* 0x000fe20004800000 */
[----:B-----5:R-:W-:-:S06]  /*4f30*/  FMUL.FTZ R6, R104, c[0x0][0x320] ;  /* 0x0000c80068067a20 */ /* 0x020fcc0000410000 */
[----:B------:R5:W1:Y:S02]  /*4f40*/  MUFU.TANH R55, R6 ;  /* 0x0000000600377308 */ /* 0x000a640000002400 */
[----:B-----5:R-:W-:-:S06]  /*4f50*/  FMUL.FTZ R6, R165, c[0x0][0x320] ;  /* 0x0000c800a5067a20 */ /* 0x020fcc0000410000 */
[----:B------:R5:W1:Y:S02]  /*4f60*/  MUFU.TANH R34, R6 ;  /* 0x0000000600227308 */ /* 0x000a640000002400 */
[----:B-----5:R-:W5:Y:S02]  /*4f70*/  SHFL.IDX PT, R6, R18, 0x2, 0x1c1f ;  /* 0x005c1f0012067f89 */ /* 0x020f6400000e0000 */
[--C-:B-----5:R-:W-:Y:S02]  /*4f80*/  IMAD.IADD R5, R20, 0x1, R6.reuse ;  /* 0x0000000114057824 */ /* 0x120fe400078e0206 */
[----:B------:R-:W-:-:S03]  /*4f90*/  IMAD.IADD R3, R23, 0x1, R6 ;  /* 0x0000000117037824 */ /* 0x000fc600078e0206 */
[----:B------:R-:W-:Y:S01]  /*4fa0*/  IMNMX R5, R5, R22, PT ;  /* 0x0000001605057217 */ /* 0x000fe20003800200 */
[----:B------:R-:W-:Y:S05]  /*4fb0*/  @P0 BRA `(.L_x_250) ;  /* 0x0000015000000947 */ /* 0x000fea0003800000 */
[----:B-1234-:R-:W-:Y:S01]  /*4fc0*/  IMAD.U32 R7, RZ, RZ, UR12 ;  /* 0x0000000cff077e24 */ /* 0x01efe2000f8e00ff */
        /* <DEDUP_REMOVED lines=11> */
.L_x_252:
[----:B------:R-:W-:-:S04]  /*5080*/  MOV R7, c[0x0][0x32c] ;  /* 0x0000cb0000077a02 */ /* 0x000fc80000000f00 */
[----:B------:R-:W-:-:S13]  /*5090*/  ISETP.NE.AND P0, PT, R7, 0x1, PT ;  /* 0x000000010700780c */ /* 0x000fda0003f05270 */
[----:B------:R-:W-:-:S05]  /*50a0*/  @P0 IMAD.HI.U32 R7, R6, c[0x0][0x330], RZ ;  /* 0x0000cc0006070a27 */ /* 0x000fca00078e00ff */
[----:B------:R-:W-:Y:S02]  /*50b0*/  @P0 SHF.R.U32.HI R6, RZ, c[0x0][0x334], R7 ;  /* 0x0000cd00ff060a19 */ /* 0x000fe40000011607 */
.L_x_253:
[----:B------:R-:W-:Y:S05]  /*50c0*/  BSYNC B0 ;  /* 0x0000000000007941 */ /* 0x000fea0003800000 */
.L_x_251:
[----:B------:R-:W-:-:S05]  /*50d0*/  IMAD R6, R6, c[0x0][0x32c], R24 ;  /* 0x0000cb0006067a24 */ /* 0x000fca00078e0218 */
[----:B------:R-:W-:Y:S02]  /*50e0*/  IADD3 R7, R6, c[0x0][0x32c], RZ ;  /* 0x0000cb0006077a10 */ /* 0x000fe40007ffe0ff */
[----:B------:R-:W-:Y:S02]  /*50f0*/  IMNMX R3, R3, R6, !PT ;  /* 0x0000000603037217 */ /* 0x000fe40007800200 */
[----:B------:R-:W-:Y:S02]  /*5100*/  IMNMX R5, R5, R7, PT ;  /* 0x0000000705057217 */ /* 0x000fe40003800200 */
.L_x_250:
[----:B-1234-:R-:W-:Y:S01]  /*5110*/  FMUL.FTZ R6, R151, c[0x0][0x320] ;  /* 0x0000c80097067a20 */ /* 0x01efe20000410000 */
        /* <DEDUP_REMOVED lines=28> */
[----:B------:R-:W-:Y:S01]  /*52e0*/  FMUL.FTZ R10, R171, c[0x0][0x320] ;  /* 0x0000c800ab0a7a20 */ /* 0x000fe20000410000 */
[----:B------:R-:W-:Y:S01]  /*52f0*/  PLOP3.LUT P2, PT, PT, PT, UP1, 0x40, 0x0 ;  /* 0x000000000000781c */ /* 0x000fe20003f4e818 */
[----:B------:R-:W-:Y:S01]  /*5300*/  UISETP.NE.AND UP1, UPT, UR23, URZ, UPT ;  /* 0x0000003f1700728c */ /* 0x000fe2000bf25270 */
[----:B------:R-:W-:Y:S01]  /*5310*/  PLOP3.LUT P4, PT, PT, PT, UP2, 0x40, 0x0 ;  /* 0x000000000000781c */ /* 0x000fe20003f8e828 */
[----:B------:R-:W-:Y:S01]  /*5320*/  UISETP.NE.AND UP2, UPT, UR24, URZ, UPT ;  /* 0x0000003f1800728c */ /* 0x000fe2000bf45270 */
[----:B------:R-:W-:Y:S01]  /*5330*/  PLOP3.LUT P1, PT, PT, PT, UP0, 0x40, 0x0 ;  /* 0x000000000000781c */ /* 0x000fe20003f2e808 */
[----:B------:R-:W-:Y:S01]  /*5340*/  UISETP.NE.AND UP0, UPT, UR21, URZ, UPT ;  /* 0x0000003f1500728c */ /* 0x000fe2000bf05270 */
[----:B------:R-:W-:Y:S01]  /*5350*/  FSEL R120, R49, -INF , !P0 ;  /* 0xff80000031787808 */ /* 0x000fe20004000000 */
[----:B------:R5:W2:Y:S01]  /*5360*/  MUFU.TANH R19, R10 ;  /* 0x0000000a00137308 */ /* 0x000aa20000002400 */
[----:B------:R-:W-:Y:S01]  /*5370*/  PLOP3.LUT P0, PT, PT, PT, UP3, 0x40, 0x0 ;  /* 0x000000000000781c */ /* 0x000fe20003f0e838 */
[----:B------:R-:W-:Y:S01]  /*5380*/  UISETP.NE.AND UP3, UPT, UR22, URZ, UPT ;  /* 0x0000003f1600728c */ /* 0x000fe2000bf65270 */
[----:B-1----:R-:W-:Y:S01]  /*5390*/  FMUL.FTZ R6, R122, c[0x0][0x320] ;  /* 0x0000c8007a067a20 */ /* 0x002fe20000410000 */
[----:B------:R-:W-:Y:S01]  /*53a0*/  ISETP.LT.OR P5, PT, R5, 0x9, P5 ;  /* 0x000000090500780c */ /* 0x000fe20002fa1670 */
[----:B------:R-:W-:Y:S01]  /*53b0*/  FMUL.FTZ R17, R159, c[0x0][0x320] ;  /* 0x0000c8009f117a20 */ /* 0x000fe20000410000 */
[----:B------:R-:W-:Y:S01]  /*53c0*/  ISETP.LT.OR P6, PT, R5, 0x2, P6 ;  /* 0x000000020500780c */ /* 0x000fe200037c1670 */
[----:B------:R-:W-:Y:S01]  /*53d0*/  FMUL.FTZ R16, R114, c[0x0][0x320] ;  /* 0x0000c80072107a20 */ /* 0x000fe20000410000 */
[----:B------:R1:W1:Y:S01]  /*53e0*/  MUFU.TANH R28, R6 ;  /* 0x00000006001c7308 */ /* 0x0002620000002400 */
[----:B------:R-:W-:Y:S01]  /*53f0*/  ISETP.GT.AND P1, PT, R3, 0x11, P1 ;  /* 0x000000110300780c */ /* 0x000fe20000f24270 */
[----:B------:R-:W-:Y:S01]  /*5400*/  FMUL.FTZ R14, R163, c[0x0][0x320] ;  /* 0x0000c800a30e7a20 */ /* 0x000fe20000410000 */
[----:B------:R-:W-:Y:S01]  /*5410*/  FSEL R124, R37, -INF , !P5 ;  /* 0xff800000257c7808 */ /* 0x000fe20006800000 */
[----:B------:R-:W-:Y:S01]  /*5420*/  FMUL.FTZ R9, R150, c[0x0][0x320] ;  /* 0x0000c80096097a20 */ /* 0x000fe20000410000 */
[----:B------:R-:W-:Y:S01]  /*5430*/  ISETP.GT.AND P0, PT, R3, 0x18, P0 ;  /* 0x000000180300780c */ /* 0x000fe20000704270 */
[----:B------:R-:W-:Y:S01]  /*5440*/  FMUL.FTZ R8, R154, c[0x0][0x320] ;  /* 0x0000c8009a087a20 */ /* 0x000fe20000410000 */
[----:B------:R-:W-:Y:S01]  /*5450*/  FSEL R122, R45, -INF , !P6 ;  /* 0xff8000002d7a7808 */ /* 0x000fe20007000000 */
[----:B------:R-:W-:Y:S01]  /*5460*/  FMUL.FTZ R13, R155, c[0x0][0x320] ;  /* 0x0000c8009b0d7a20 */ /* 0x000fe20000410000 */
[----:B------:R-:W-:Y:S01]  /*5470*/  PLOP3.LUT P5, PT, PT, PT, UP1, 0x40, 0x0 ;  /* 0x000000000000781c */ /* 0x000fe20003fae818 */
[----:B------:R-:W-:Y:S01]  /*5480*/  UISETP.NE.AND UP1, UPT, UR20, URZ, UPT ;  /* 0x0000003f1400728c */ /* 0x000fe2000bf25270 */
[----:B------:R-:W-:Y:S01]  /*5490*/  PLOP3.LUT P6, PT, PT, PT, UP2, 0x40, 0x0 ;  /* 0x000000000000781c */ /* 0x000fe20003fce828 */
[----:B------:R-:W-:Y:S01]  /*54a0*/  UISETP.NE.AND UP2, UPT, UR19, URZ, UPT ;  /* 0x0000003f1300728c */ /* 0x000fe2000bf45270 */
[C---:B------:R-:W-:Y:S01]  /*54b0*/  ISETP.GT.AND P2, PT, R3.reuse, 0x10, P2 ;  /* 0x000000100300780c */ /* 0x040fe20001744270 */
[----:B-----5:R-:W-:Y:S01]  /*54c0*/  FMUL.FTZ R10, R166, c[0x0][0x320] ;  /* 0x0000c800a60a7a20 */ /* 0x020fe20000410000 */
[----:B------:R-:W-:Y:S01]  /*54d0*/  ISETP.GT.AND P4, PT, R3, 0x9, P4 ;  /* 0x000000090300780c */ /* 0x000fe20002784270 */
[----:B-1----:R-:W-:Y:S01]  /*54e0*/  FMUL.FTZ R6, R162, c[0x0][0x320] ;  /* 0x0000c800a2067a20 */ /* 0x002fe20000410000 */
[C---:B------:R-:W-:Y:S01]  /*54f0*/  ISETP.LT.OR P1, PT, R5.reuse, 0x12, P1 ;  /* 0x000000120500780c */ /* 0x040fe20000f21670 */
[----:B------:R-:W-:Y:S01]  /*5500*/  UISETP.NE.AND UP6, UPT, UR38, URZ, UPT ;  /* 0x0000003f2600728c */ /* 0x000fe2000bfc5270 */
[C---:B------:R-:W-:Y:S01]  /*5510*/  ISETP.LT.OR P0, PT, R5.reuse, 0x19, P0 ;  /* 0x000000190500780c */ /* 0x040fe20000701670 */
[----:B------:R1:W1:Y:S01]  /*5520*/  MUFU.TANH R27, R6 ;  /* 0x00000006001b7308 */ /* 0x0002620000002400 */
[----:B------:R-:W-:Y:S01]  /*5530*/  ISETP.LT.OR P2, PT, R5, 0x11, P2 ;  /* 0x000000110500780c */ /* 0x000fe20001741670 */
[----:B------:R-:W-:Y:S01]  /*5540*/  UISETP.NE.AND UP5, UPT, UR37, URZ, UPT ;  /* 0x0000003f2500728c */ /* 0x000fe2000bfa5270 */
[----:B------:R-:W-:Y:S01]  /*5550*/  ISETP.GT.AND P5, PT, R3, 0x20, P5 ;  /* 0x000000200300780c */ /* 0x000fe20002fa4270 */
[----:B------:R-:W-:Y:S01]  /*5560*/  UISETP.NE.AND UP4, UPT, UR36, URZ, UPT ;  /* 0x0000003f2400728c */ /* 0x000fe2000bf85270 */
[----:B------:R-:W-:Y:S01]  /*5570*/  ISETP.LT.OR P4, PT, R5, 0xa, P4 ;  /* 0x0000000a0500780c */ /* 0x000fe20002781670 */
[----:B------:R-:W-:Y:S01]  /*5580*/  FMUL.FTZ R7, R142, c[0x0][0x320] ;  /* 0x0000c8008e077a20 */ /* 0x000fe20000410000 */
[----:B------:R-:W-:Y:S01]  /*5590*/  FSEL R131, R34, -INF , !P1 ;  /* 0xff80000022837808 */ /* 0x000fe20004800000 */
[----:B------:R-:W2:Y:S01]  /*55a0*/  MUFU.TANH R136, R16 ;  /* 0x0000001000887308 */ /* 0x000ea20000002400 */
[----:B------:R-:W-:Y:S01]  /*55b0*/  PLOP3.LUT P1, PT, PT, PT, UP1, 0x40, 0x0 ;  /* 0x000000000000781c */ /* 0x000fe20003f2e818 */
[----:B------:R-:W-:Y:S01]  /*55c0*/  UISETP.NE.AND UP1, UPT, UR17, URZ, UPT ;  /* 0x0000003f1100728c */ /* 0x000fe2000bf25270 */
[----:B------:R-:W-:-:S02]  /*55d0*/  FSEL R141, R31, -INF , !P0 ;  /* 0xff8000001f8d7808 */ /* 0x000fc40004000000 */
[----:B------:R-:W-:Y:S02]  /*55e0*/  ISETP.GT.AND P6, PT, R3, 0x19, P6 ;  /* 0x000000190300780c */ /* 0x000fe400037c4270 */
[----:B------:R-:W-:Y:S01]  /*55f0*/  PLOP3.LUT P0, PT, PT, PT, UP2, 0x40, 0x0 ;  /* 0x000000000000781c */ /* 0x000fe20003f0e828 */
[----:B-1----:R-:W-:Y:S01]  /*5600*/  FMUL.FTZ R6, R158, c[0x0][0x320] ;  /* 0x0000c8009e067a20 */ /* 0x002fe20000410000 */
[----:B------:R-:W-:Y:S01]  /*5610*/  FSEL R129, R35, -INF , !P2 ;  /* 0xff80000023817808 */ /* 0x000fe20005000000 */
[----:B------:R-:W-:Y:S01]  /*5620*/  UISETP.NE.AND UP2, UPT, UR15, URZ, UPT ;  /* 0x0000003f0f00728c */ /* 0x000fe2000bf45270 */
[C---:B------:R-:W-:Y:S01]  /*5630*/  ISETP.LT.OR P5, PT, R5.reuse, 0x21, P5 ;  /* 0x000000210500780c */ /* 0x040fe20002fa1670 */
[----:B------:R1:W1:Y:S01]  /*5640*/  MUFU.TANH R26, R6 ;  /* 0x00000006001a7308 */ /* 0x0002620000002400 */
[----:B------:R-:W-:Y:S02]  /*5650*/  FSEL R125, R32, -INF , !P4 ;  /* 0xff800000207d7808 */ /* 0x000fe40006000000 */
[----:B------:R-:W-:Y:S01]  /*5660*/  PLOP3.LUT P2, PT, PT, PT, UP0, 0x40, 0x0 ;  /* 0x000000000000781c */ /* 0x000fe20003f4e808 */
[----:B------:R-:W-:Y:S01]  /*5670*/  UISETP.NE.AND UP0, UPT, UR18, URZ, UPT ;  /* 0x0000003f1200728c */ /* 0x000fe2000bf05270 */
[----:B------:R-:W-:Y:S01]  /*5680*/  PLOP3.LUT P4, PT, PT, PT, UP3, 0x40, 0x0 ;  /* 0x000000000000781c */ /* 0x000fe20003f8e838 */
[----:B------:R-:W-:Y:S01]  /*5690*/  UISETP.NE.AND UP3, UPT, UR16, URZ, UPT ;  /* 0x0000003f1000728c */ /* 0x000fe2000bf65270 */
[----:B------:R-:W-:Y:S01]  /*56a0*/  ISETP.LT.OR P6, PT, R5, 0x1a, P6 ;  /* 0x0000001a0500780c */ /* 0x000fe200037c1670 */
[----:B------:R-:W2:Y:S01]  /*56b0*/  MUFU.TANH R17, R17 ;  /* 0x0000001100117308 */ /* 0x000ea20000002400 */
[----:B------:R-:W-:-:S02]  /*56c0*/  ISETP.GT.AND P0, PT, R3, 0x30, P0 ;  /* 0x000000300300780c */ /* 0x000fc40000704270 */
[----:B------:R-:W-:Y:S02]  /*56d0*/  FSEL R186, R59, -INF , !P5 ;  /* 0xff8000003bba7808 */ /* 0x000fe40006800000 */
[----:B------:R-:W-:Y:S01]  /*56e0*/  PLOP3.LUT P5, PT, PT, PT, UP1, 0x40, 0x0 ;  /* 0x000000000000781c */ /* 0x000fe20003fae818 */
[----:B------:R-:W-:Y:S01]  /*56f0*/  UISETP.NE.AND UP1, UPT, UR13, URZ, UPT ;  /* 0x0000003f0d00728c */ /* 0x000fe2000bf25270 */
[C---:B------:R-:W-:Y:S01]  /*5700*/  ISETP.GT.AND P4, PT, R3.reuse, 0x21, P4 ;  /* 0x000000210300780c */ /* 0x040fe20002784270 */
[----:B-1----:R-:W-:Y:S01]  /*5710*/  FMUL.FTZ R6, R106, c[0x0][0x320] ;  /* 0x0000c8006a067a20 */ /* 0x002fe20000410000 */
[C---:B------:R-:W-:Y:S01]  /*5720*/  ISETP.GT.AND P2, PT, R3.reuse, 0x28, P2 ;  /* 0x000000280300780c */ /* 0x040fe20001744270 */
[----:B------:R-:W1:Y:S01]  /*5730*/  MUFU.TANH R14, R14 ;  /* 0x0000000e000e7308 */ /* 0x000e620000002400 */
[----:B------:R-:W-:Y:S02]  /*5740*/  ISETP.GT.AND P1, PT, R3, 0x29, P1 ;  /* 0x000000290300780c */ /* 0x000fe40000f24270 */
[----:B------:R-:W-:-:S02]  /*5750*/  FSEL R140, R48, -INF , !P6 ;  /* 0xff800000308c7808 */ /* 0x000fc40007000000 */
[C---:B------:R-:W-:Y:S02]  /*5760*/  ISETP.LT.OR P0, PT, R5.reuse, 0x31, P0 ;  /* 0x000000310500780c */ /* 0x040fe40000701670 */
[----:B------:R-:W-:Y:S01]  /*5770*/  PLOP3.LUT P6, PT, PT, PT, UP0, 0x40, 0x0 ;  /* 0x000000000000781c */ /* 0x000fe20003fce808 */
[----:B------:R5:W1:Y:S01]  /*5780*/  MUFU.TANH R135, R6 ;  /* 0x0000000600877308 */ /* 0x000a620000002400 */
[----:B------:R-:W-:Y:S01]  /*5790*/  UISETP.NE.AND UP0, UPT, UR14, URZ, UPT ;  /* 0x0000003f0e00728c */ /* 0x000fe2000bf05270 */
[C---:B------:R-:W-:Y:S02]  /*57a0*/  ISETP.LT.OR P4, PT, R5.reuse, 0x22, P4 ;  /* 0x000000220500780c */ /* 0x040fe40002781670 */
[C---:B------:R-:W-:Y:S02]  /*57b0*/  ISETP.LT.OR P2, PT, R5.reuse, 0x29, P2 ;  /* 0x000000290500780c */ /* 0x040fe40001741670 */
[----:B------:R-:W-:Y:S02]  /*57c0*/  ISETP.LT.OR P1, PT, R5, 0x2a, P1 ;  /* 0x0000002a0500780c */ /* 0x000fe40000f21670 */
[----:B------:R-:W-:Y:S01]  /*57d0*/  FSEL R199, R47, -INF , !P0 ;  /* 0xff8000002fc77808 */ /* 0x000fe20004000000 */
[----:B------:R-:W1:Y:S01]  /*57e0*/  MUFU.TANH R9, R9 ;  /* 0x0000000900097308 */ /* 0x000e620000002400 */
[----:B------:R-:W-:Y:S01]  /*57f0*/  PLOP3.LUT P0, PT, PT, PT, UP1, 0x40, 0x0 ;  /* 0x000000000000781c */ /* 0x000fe20003f0e818 */
[----:B------:R-:W-:Y:S01]  /*5800*/  UISETP.NE.AND UP1, UPT, UR32, URZ, UPT ;  /* 0x0000003f2000728c */ /* 0x000fe2000bf25270 */
[----:B------:R-:W-:-:S02]  /*5810*/  FSEL R185, R50, -INF , !P4 ;  /* 0xff80000032b97808 */ /* 0x000fc40006000000 */
        /* <DEDUP_REMOVED lines=10> */
[C---:B------:R-:W-:Y:S01]  /*58c0*/  ISETP.GT.AND P0, PT, R3.reuse, 0x48, P0 ;  /* 0x000000480300780c */ /* 0x040fe20000704270 */
[----:B------:R5:W1:Y:S01]  /*58d0*/  MUFU.TANH R138, R6 ;  /* 0x00000006008a7308 */ /* 0x000a620000002400 */
[----:B------:R-:W-:-:S02]  /*58e0*/  ISETP.GT.AND P6, PT, R3, 0x31, P6 ;  /* 0x000000310300780c */ /* 0x000fc400037c4270 */
[C---:B------:R-:W-:Y:S02]  /*58f0*/  ISETP.GT.AND P5, PT, R3.reuse, 0x38, P5 ;  /* 0x000000380300780c */ /* 0x040fe40002fa4270 */
[C---:B------:R-:W-:Y:S02]  /*5900*/  ISETP.GT.AND P4, PT, R3.reuse, 0x39, P4 ;  /* 0x000000390300780c */ /* 0x040fe40002784270 */
[C---:B------:R-:W-:Y:S01]  /*5910*/  ISETP.GT.AND P2, PT, R3.reuse, 0x40, P2 ;  /* 0x000000400300780c */ /* 0x040fe20001744270 */
[----:B------:R-:W1:Y:S01]  /*5920*/  MUFU.TANH R16, R7 ;  /* 0x0000000700107308 */ /* 0x000e620000002400 */
[----:B------:R-:W-:Y:S02]  /*5930*/  ISETP.GT.AND P1, PT, R3, 0x41, P1 ;  /* 0x000000410300780c */ /* 0x000fe40000f24270 */
[C---:B------:R-:W-:Y:S02]  /*5940*/  ISETP.LT.OR P0, PT, R5.reuse, 0x49, P0 ;  /* 0x000000490500780c */ /* 0x040fe40000701670 */
[----:B------:R-:W-:-:S02]  /*5950*/  ISETP.LT.OR P6, PT, R5, 0x32, P6 ;  /* 0x000000320500780c */ /* 0x000fc400037c1670 */
[----:B------:R-:W-:Y:S01]  /*5960*/  ISETP.LT.OR P5, PT, R5, 0x39, P5 ;  /* 0x000000390500780c */ /* 0x000fe20002fa1670 */
[----:B-----5:R-:W-:Y:S01]  /*5970*/  FMUL.FTZ R6, R167, c[0x0][0x320] ;  /* 0x0000c800a7067a20 */ /* 0x020fe20000410000 */
[C---:B------:R-:W-:Y:S01]  /*5980*/  ISETP.LT.OR P4, PT, R5.reuse, 0x3a, P4 ;  /* 0x0000003a0500780c */ /* 0x040fe20002781670 */
[----:B------:R-:W1:Y:S01]  /*5990*/  MUFU.TANH R13, R13 ;  /* 0x0000000d000d7308 */ /* 0x000e620000002400 */
[C---:B------:R-:W-:Y:S02]  /*59a0*/  ISETP.LT.OR P2, PT, R5.reuse, 0x41, P2 ;  /* 0x000000410500780c */ /* 0x040fe40001741670 */
[----:B------:R-:W-:Y:S02]  /*59b0*/  ISETP.LT.OR P1, PT, R5, 0x42, P1 ;  /* 0x000000420500780c */ /* 0x000fe40000f21670 */
[----:B------:R-:W-:Y:S02]  /*59c0*/  FSEL R236, R55, -INF , !P0 ;  /* 0xff80000037ec7808 */ /* 0x000fe40004000000 */
[----:B------:R-:W-:Y:S01]  /*59d0*/  PLOP3.LUT P0, PT, PT, PT, UP0, 0x40, 0x0 ;  /* 0x000000000000781c */ /* 0x000fe20003f0e808 */
[----:B------:R5:W1:Y:S01]  /*59e0*/  MUFU.TANH R25, R6 ;  /* 0x0000000600197308 */ /* 0x000a620000002400 */
[----:B------:R-:W-:-:S02]  /*59f0*/  FSEL R200, R42, -INF , !P6 ;  /* 0xff8000002ac87808 */ /* 0x000fc40007000000 */
[----:B------:R-:W-:Y:S02]  /*5a00*/  FSEL R201, R62, -INF , !P5 ;  /* 0xff8000003ec97808 */ /* 0x000fe40006800000 */
[----:B------:R-:W-:Y:S02]  /*5a10*/  FSEL R204, R63, -INF , !P4 ;  /* 0xff8000003fcc7808 */ /* 0x000fe40006000000 */
[----:B------:R-:W-:Y:S01]  /*5a20*/  FSEL R240, R61, -INF , !P2 ;  /* 0xff8000003df07808 */ /* 0x000fe20005000000 */
[----:B------:R-:W1:Y:S01]  /*5a30*/  MUFU.TANH R59, R12 ;  /* 0x0000000c003b7308 */ /* 0x000e620000002400 */
[----:B------:R-:W-:Y:S02]  /*5a40*/  FSEL R239, R60, -INF , !P1 ;  /* 0xff8000003cef7808 */ /* 0x000fe40004800000 */
[----:B------:R-:W-:Y:S02]  /*5a50*/  PLOP3.LUT P6, PT, PT, PT, UP6, 0x40, 0x0 ;  /* 0x000000000000781c */ /* 0x000fe40003fce868 */
[----:B------:R-:W-:-:S02]  /*5a60*/  PLOP3.LUT P5, PT, PT, PT, UP5, 0x40, 0x0 ;  /* 0x000000000000781c */ /* 0x000fc40003fae858 */
[----:B------:R-:W-:Y:S01]  /*5a70*/  PLOP3.LUT P4, PT, PT, PT, UP4, 0x40, 0x0 ;  /* 0x000000000000781c */ /* 0x000fe20003f8e848 */
[----:B-----5:R-:W-:Y:S01]  /*5a80*/  FMUL.FTZ R6, R110, c[0x0][0x320] ;  /* 0x0000c8006e067a20 */ /* 0x020fe20000410000 */
[----:B------:R-:W-:Y:S01]  /*5a90*/  PLOP3.LUT P2, PT, PT, PT, UP3, 0x40, 0x0 ;  /* 0x000000000000781c */ /* 0x000fe20003f4e838 */
[----:B------:R-:W1:Y:S01]  /*5aa0*/  MUFU.TANH R58, R11 ;  /* 0x0000000b003a7308 */ /* 0x000e620000002400 */
[----:B------:R-:W-:Y:S02]  /*5ab0*/  PLOP3.LUT P1, PT, PT, PT, UP2, 0x40, 0x0 ;  /* 0x000000000000781c */ /* 0x000fe40003f2e828 */
[C---:B------:R-:W-:Y:S02]  /*5ac0*/  ISETP.GT.AND P6, PT, R3.reuse, 0x49, P6 ;  /* 0x000000490300780c */ /* 0x040fe400037c4270 */
[C---:B------:R-:W-:Y:S02]  /*5ad0*/  ISETP.GT.AND P5, PT, R3.reuse, 0x50, P5 ;  /* 0x000000500300780c */ /* 0x040fe40002fa4270 */
[C---:B------:R-:W-:Y:S01]  /*5ae0*/  ISETP.GT.AND P4, PT, R3.reuse, 0x51, P4 ;  /* 0x000000510300780c */ /* 0x040fe20002784270 */
[----:B------:R5:W1:Y:S01]  /*5af0*/  MUFU.TANH R38, R6 ;  /* 0x0000000600267308 */ /* 0x000a620000002400 */
[----:B------:R-:W-:-:S02]  /*5b00*/  ISETP.GT.AND P2, PT, R3, 0x58, P2 ;  /* 0x000000580300780c */ /* 0x000fc40001744270 */
[----:B------:R-:W-:Y:S02]  /*5b10*/  ISETP.GT.AND P1, PT, R3, 0x59, P1 ;  /* 0x000000590300780c */ /* 0x000fe40000f24270 */
[C---:B------:R-:W-:Y:S02]  /*5b20*/  ISETP.LT.OR P6, PT, R5.reuse, 0x4a, P6 ;  /* 0x0000004a0500780c */ /* 0x040fe400037c1670 */
[C---:B------:R-:W-:Y:S01]  /*5b30*/  ISETP.LT.OR P5, PT, R5.reuse, 0x51, P5 ;  /* 0x000000510500780c */ /* 0x040fe20002fa1670 */
[----:B------:R-:W1:Y:S01]  /*5b40*/  MUFU.TANH R10, R10 ;  /* 0x0000000a000a7308 */ /* 0x000e620000002400 */
[C---:B------:R-:W-:Y:S02]  /*5b50*/  ISETP.LT.OR P4, PT, R5.reuse, 0x52, P4 ;  /* 0x000000520500780c */ /* 0x040fe40002781670 */
[C---:B------:R-:W-:Y:S02]  /*5b60*/  ISETP.LT.OR P2, PT, R5.reuse, 0x59, P2 ;  /* 0x000000590500780c */ /* 0x040fe40001741670 */
[----:B------:R-:W-:-:S02]  /*5b70*/  ISETP.LT.OR P1, PT, R5, 0x5a, P1 ;  /* 0x0000005a0500780c */ /* 0x000fc40000f21670 */
[----:B------:R-:W-:Y:S01]  /*5b80*/  FSEL R235, R54, -INF , !P6 ;  /* 0xff80000036eb7808 */ /* 0x000fe20007000000 */
[----:B-----5:R-:W-:Y:S01]  /*5b90*/  FMUL.FTZ R6, R111, c[0x0][0x320] ;  /* 0x0000c8006f067a20 */ /* 0x020fe20000410000 */
[----:B------:R-:W-:Y:S02]  /*5ba0*/  FSEL R237, R41, -INF , !P5 ;  /* 0xff80000029ed7808 */ /* 0x000fe40006800000 */
[----:B------:R-:W-:Y:S01]  /*5bb0*/  FSEL R238, R39, -INF , !P4 ;  /* 0xff80000027ee7808 */ /* 0x000fe20006000000 */
[----:B------:R5:W1:Y:S01]  /*5bc0*/  MUFU.TANH R40, R6 ;  /* 0x0000000600287308 */ /* 0x000a620000002400 */
[----:B------:R-:W-:Y:S02]  /*5bd0*/  FSEL R242, R36, -INF , !P2 ;  /* 0xff80000024f27808 */ /* 0x000fe40005000000 */
[----:B------:R-:W-:Y:S01]  /*5be0*/  FSEL R243, R33, -INF , !P1 ;  /* 0xff80000021f37808 */ /* 0x000fe20004800000 */
[----:B-----5:R-:W-:-:S04]  /*5bf0*/  FMUL.FTZ R6, R170, c[0x0][0x320] ;  /* 0x0000c800aa067a20 */ /* 0x020fc80000410000 */
[----:B------:R5:W1:Y:S02]  /*5c00*/  MUFU.TANH R21, R6 ;  /* 0x0000000600157308 */ /* 0x000a640000002400 */
[----:B-----5:R-:W-:-:S06]  /*5c10*/  FMUL.FTZ R6, R143, c[0x0][0x320] ;  /* 0x0000c8008f067a20 */ /* 0x020fcc0000410000 */
[----:B------:R5:W1:Y:S02]  /*5c20*/  MUFU.TANH R15, R6 ;  /* 0x00000006000f7308 */ /* 0x000a640000002400 */
[----:B-----5:R-:W5:Y:S02]  /*5c30*/  SHFL.IDX PT, R6, R18, 0x3, 0x1c1f ;  /* 0x007c1f0012067f89 */ /* 0x020f6400000e0000 */
[----:B-----5:R-:W-:-:S05]  /*5c40*/  IMAD.IADD R3, R20, 0x1, R6 ;  /* 0x0000000114037824 */ /* 0x020fca00078e0206 */
[----:B------:R-:W-:Y:S01]  /*5c50*/  IMNMX R5, R3, R22, PT ;  /* 0x0000001603057217 */ /* 0x000fe20003800200 */
[----:B------:R-:W-:Y:S01]  /*5c60*/  IMAD.IADD R3, R23, 0x1, R6 ;  /* 0x0000000117037824 */ /* 0x000fe200078e0206 */
        /* <DEDUP_REMOVED lines=13> */
.L_x_256:
[----:B------:R-:W-:-:S04]  /*5d40*/  MOV R7, c[0x0][0x32c] ;  /* 0x0000cb0000077a02 */ /* 0x000fc80000000f00 */
[----:B------:R-:W-:-:S13]  /*5d50*/  ISETP.NE.AND P0, PT, R7, 0x1, PT ;  /* 0x000000010700780c */ /* 0x000fda0003f05270 */
[----:B------:R-:W-:-:S05]  /*5d60*/  @P0 IMAD.HI.U32 R7, R6, c[0x0][0x330], RZ ;  /* 0x0000cc0006070a27 */ /* 0x000fca00078e00ff */
[----:B------:R-:W-:Y:S02]  /*5d70*/  @P0 SHF.R.U32.HI R6, RZ, c[0x0][0x334], R7 ;  /* 0x0000cd00ff060a19 */ /* 0x000fe40000011607 */
.L_x_257:
[----:B------:R-:W-:Y:S05]  /*5d80*/  BSYNC B0 ;  /* 0x0000000000007941 */ /* 0x000fea0003800000 */
.L_x_255:
[----:B------:R-:W-:-:S05]  /*5d90*/  IMAD R6, R6, c[0x0][0x32c], R24 ;  /* 0x0000cb0006067a24 */ /* 0x000fca00078e0218 */
[----:B------:R-:W-:Y:S02]  /*5da0*/  IADD3 R7, R6, c[0x0][0x32c], RZ ;  /* 0x0000cb0006077a10 */ /* 0x000fe40007ffe0ff */
[----:B------:R-:W-:Y:S02]  /*5db0*/  IMNMX R3, R3, R6, !PT ;  /* 0x0000000603037217 */ /* 0x000fe40007800200 */
[----:B------:R-:W-:Y:S02]  /*5dc0*/  IMNMX R5, R5, R7, PT ;  /* 0x0000000705057217 */ /* 0x000fe40003800200 */
.L_x_254:
[----:B-1234-:R-:W-:Y:S01]  /*5dd0*/  FMNMX.FTZ R7, R66, R70, !PT ;  /* 0x0000004642077209 */ /* 0x01efe20007810000 */
[----:B------:R-:W-:Y:S01]  /*5de0*/  UP2UR UR32, UPR, URZ, 0x40 ;  /* 0x000000403f207883 */ /* 0x000fe20008000000 */
[----:B------:R-:W-:Y:S01]  /*5df0*/  FMNMX.FTZ R6, R52, R51, !PT ;  /* 0x0000003334067209 */ /* 0x000fe20007810000 */
[----:B------:R-:W-:Y:S01]  /*5e00*/  UISETP.NE.AND UP6, UPT, UR30, URZ, UPT ;  /* 0x0000003f1e00728c */ /* 0x000fe2000bfc5270 */
[----:B------:R-:W-:Y:S01]  /*5e10*/  FMNMX.FTZ R7, R73, R7, !PT ;  /* 0x0000000749077209 */ /* 0x000fe20007810000 */
[----:B------:R-:W-:Y:S01]  /*5e20*/  IMAD.SHL.U32 R209, R0, 0x2, RZ ;  /* 0x0000000200d17824 */ /* 0x000fe200078e00ff */
[----:B------:R-:W-:Y:S01]  /*5e30*/  FMNMX.FTZ R6, R57, R6, !PT ;  /* 0x0000000639067209 */ /* 0x000fe20007810000 */
[----:B------:R-:W-:Y:S01]  /*5e40*/  UP2UR UR30, UPR, URZ, 0x40 ;  /* 0x000000403f1e7883 */ /* 0x000fe20008000000 */
[----:B------:R-:W-:Y:S01]  /*5e50*/  FMNMX.FTZ R72, R74, R7, !PT ;  /* 0x000000074a487209 */ /* 0x000fe20007810000 */
[----:B------:R-:W-:Y:S01]  /*5e60*/  UISETP.NE.AND UP6, UPT, UR31, URZ, UPT ;  /* 0x0000003f1f00728c */ /* 0x000fe2000bfc5270 */
        /* <DEDUP_REMOVED lines=25> */
[----:B------:R-:W-:Y:S01]  /*6000*/  IMAD R212, R2, 0x2, R209 ;  /* 0x0000000202d47824 */ /* 0x000fe200078e02d1 */
[----:B------:R-:W-:Y:S01]  /*6010*/  FMNMX.FTZ R72, R81, R72, !PT ;  /* 0x0000004851487209 */ /* 0x000fe20007810000 */
[----:B------:R-:W-:Y:S01]  /*6020*/  LDSM.16.MT88.4 R60, [R209+0x100] ;  /* 0x00010000d13c783b */ /* 0x000fe20000004200 */
[----:B------:R-:W-:-:S02]  /*6030*/  FMNMX.FTZ R6, R112, R6, !PT ;  /* 0x0000000670067209 */ /* 0x000fc40007810000 */
[----:B------:R-:W-:Y:S01]  /*6040*/  FMNMX.FTZ R72, R82, R72, !PT ;  /* 0x0000004852487209 */ /* 0x000fe20007810000 */
[----:B------:R-:W-:Y:S01]  /*6050*/  LDSM.16.MT88.4 R84, [R212+0x100] ;  /* 0x00010000d454783b */ /* 0x000fe20000004200 */
[----:B------:R-:W-:Y:S02]  /*6060*/  FMNMX.FTZ R6, R118, R6, !PT ;  /* 0x0000000676067209 */ /* 0x000fe40007810000 */
[----:B------:R-:W-:Y:S01]  /*6070*/  FMNMX.FTZ R72, R83, R72, !PT ;  /* 0x0000004853487209 */ /* 0x000fe20007810000 */
[----:B------:R-:W-:Y:S01]  /*6080*/  LDSM.16.MT88.4 R92, [R212+0x900] ;  /* 0x00090000d45c783b */ /* 0x000fe20000004200 */
[----:B------:R-:W-:Y:S02]  /*6090*/  FMNMX.FTZ R6, R126, R6, !PT ;  /* 0x000000067e067209 */ /* 0x000fe40007810000 */
        /* <DEDUP_REMOVED lines=25> */
[----:B------:R-:W-:Y:S01]  /*6230*/  PLOP3.LUT P6, PT, PT, PT, UP6, 0x40, 0x0 ;  /* 0x000000000000781c */ /* 0x000fe20003fce868 */
[----:B------:R-:W1:Y:S01]  /*6240*/  SHFL.BFLY PT, R6, R72, 0x2, 0x1f ;  /* 0x0c401f0048067f89 */ /* 0x000e6200000e0000 */
[----:B------:R-:W-:Y:S01]  /*6250*/  PLOP3.LUT P4, PT, PT, PT, UP5, 0x40, 0x0 ;  /* 0x000000000000781c */ /* 0x000fe20003f8e858 */
[----:B------:R-:W-:Y:S01]  /*6260*/  UISETP.NE.AND UP6, UPT, UR30, URZ, UPT ;  /* 0x0000003f1e00728c */ /* 0x000fe2000bfc5270 */
[C---:B------:R-:W-:Y:S01]  /*6270*/  ISETP.GT.AND P6, PT, R3.reuse, RZ, P6 ;  /* 0x000000ff0300720c */ /* 0x040fe200037c4270 */
[----:B------:R-:W2:Y:S01]  /*6280*/  SHFL.BFLY PT, R7, R71, 0x2, 0x1f ;  /* 0x0c401f0047077f89 */ /* 0x000ea200000e0000 */
[----:B------:R-:W-:Y:S01]  /*6290*/  ISETP.GT.AND P4, PT, R3, 0x8, P4 ;  /* 0x000000080300780c */ /* 0x000fe20002784270 */
[----:B------:R-:W-:Y:S01]  /*62a0*/  UISETP.NE.AND UP5, UPT, UR31, URZ, UPT ;  /* 0x0000003f1f00728c */ /* 0x000fe2000bfa5270 */
[----:B------:R-:W-:-:S02]  /*62b0*/  ISETP.LT.OR P6, PT, R5, 0x1, P6 ;  /* 0x000000010500780c */ /* 0x000fc400037c1670 */
[----:B------:R-:W-:Y:S01]  /*62c0*/  PLOP3.LUT P2, PT, PT, PT, UP0, 0x40, 0x0 ;  /* 0x000000000000781c */ /* 0x000fe20003f4e808 */
[----:B------:R-:W-:Y:S01]  /*62d0*/  UISETP.NE.AND UP0, UPT, UR23, URZ, UPT ;  /* 0x0000003f1700728c */ /* 0x000fe2000bf05270 */
[----:B------:R-:W-:Y:S02]  /*62e0*/  FSEL R116, R27, -INF , !P6 ;  /* 0xff8000001b747808 */ /* 0x000fe40007000000 */
[----:B------:R-:W-:Y:S01]  /*62f0*/  PLOP3.LUT P6, PT, PT, PT, UP2, 0x40, 0x0 ;  /* 0x000000000000781c */ /* 0x000fe20003fce828 */
[----:B------:R-:W-:Y:S01]  /*6300*/  UISETP.NE.AND UP2, UPT, UR21, URZ, UPT ;  /* 0x0000003f1500728c */ /* 0x000fe2000bf45270 */
[----:B------:R-:W-:Y:S02]  /*6310*/  ISETP.LT.OR P4, PT, R5, 0x9, P4 ;  /* 0x000000090500780c */ /* 0x000fe40002781670 */
[----:B------:R-:W-:Y:S02]  /*6320*/  ISETP.GT.AND P6, PT, R3, 0x18, P6 ;  /* 0x000000180300780c */ /* 0x000fe400037c4270 */
[----:B------:R-:W-:-:S02]  /*6330*/  FSEL R114, R21, -INF , !P4 ;  /* 0xff80000015727808 */ /* 0x000fc40006000000 */
[----:B------:R-:W-:Y:S01]  /*6340*/  PLOP3.LUT P4, PT, PT, PT, UP0, 0x40, 0x0 ;  /* 0x000000000000781c */ /* 0x000fe20003f8e808 */
[----:B------:R-:W-:Y:S01]  /*6350*/  UISETP.NE.AND UP0, UPT, UR19, URZ, UPT ;  /* 0x0000003f1300728c */ /* 0x000fe2000bf05270 */
[----:B------:R-:W-:Y:S02]  /*6360*/  ISETP.LT.OR P6, PT, R5, 0x19, P6 ;  /* 0x000000190500780c */ /* 0x000fe400037c1670 */
[----:B-1----:R-:W-:Y:S02]  /*6370*/  FMNMX.FTZ R72, R72, R6, !PT ;  /* 0x0000000648487209 */ /* 0x002fe40007810000 */
[----:B------:R-:W-:Y:S02]  /*6380*/  FSEL R121, R26, -INF , !P6 ;  /* 0xff8000001a797808 */ /* 0x000fe40007000000 */
[----:B--2---:R-:W-:Y:S01]  /*6390*/  FMNMX.FTZ R71, R71, R7, !PT ;  /* 0x0000000747477209 */ /* 0x004fe20007810000 */
[----:B------:R-:W1:Y:S01]  /*63a0*/  SHFL.BFLY PT, R6, R72, 0x1, 0x1f ;  /* 0x0c201f0048067f89 */ /* 0x000e6200000e0000 */
[----:B------:R-:W-:Y:S01]  /*63b0*/  PLOP3.LUT P6, PT, PT, PT, UP0, 0x40, 0x0 ;  /* 0x000000000000781c */ /* 0x000fe20003fce808 */
[----:B------:R-:W-:Y:S01]  /*63c0*/  UISETP.NE.AND UP0, UPT, UR14, URZ, UPT ;  /* 0x0000003f0e00728c */ /* 0x000fe2000bf05270 */
[----:B------:R-:W-:Y:S01]  /*63d0*/  PLOP3.LUT P5, PT, PT, PT, UP6, 0x40, 0x0 ;  /* 0x000000000000781c */ /* 0x000fe20003fae868 */
[----:B------:R-:W2:Y:S01]  /*63e0*/  SHFL.BFLY PT, R7, R71, 0x1, 0x1f ;  /* 0x0c201f0047077f89 */ /* 0x000ea200000e0000 */
[----:B------:R-:W-:Y:S01]  /*63f0*/  ISETP.GT.AND P6, PT, R3, 0x30, P6 ;  /* 0x000000300300780c */ /* 0x000fe200037c4270 */
[----:B------:R-:W-:Y:S01]  /*6400*/  UISETP.NE.AND UP6, UPT, UR32, URZ, UPT ;  /* 0x0000003f2000728c */ /* 0x000fe2000bfc5270 */
[----:B------:R-:W-:Y:S01]  /*6410*/  PLOP3.LUT P1, PT, PT, PT, UP1, 0x40, 0x0 ;  /* 0x000000000000781c */ /* 0x000fe20003f2e818 */
[----:B------:R-:W-:Y:S01]  /*6420*/  UISETP.NE.AND UP1, UPT, UR20, URZ, UPT ;  /* 0x0000003f1400728c */ /* 0x000fe2000bf25270 */
[----:B------:R-:W-:-:S02]  /*6430*/  ISETP.LT.OR P6, PT, R5, 0x31, P6 ;  /* 0x000000310500780c */ /* 0x000fc400037c1670 */
[----:B------:R-:W-:Y:S01]  /*6440*/  PLOP3.LUT P0, PT, PT, PT, UP3, 0x40, 0x0 ;  /* 0x000000000000781c */ /* 0x000fe20003f0e838 */
[----:B------:R-:W-:Y:S01]  /*6450*/  UISETP.NE.AND UP3, UPT, UR22, URZ, UPT ;  /* 0x0000003f1600728c */ /* 0x000fe2000bf65270 */
[----:B------:R-:W-:Y:S02]  /*6460*/  FSEL R193, R8, -INF , !P6 ;  /* 0xff80000008c17808 */ /* 0x000fe40007000000 */
[C---:B------:R-:W-:Y:S02]  /*6470*/  ISETP.GT.AND P5, PT, R3.reuse, 0x1, P5 ;  /* 0x000000010300780c */ /* 0x040fe40002fa4270 */
[C---:B------:R-:W-:Y:S02]  /*6480*/  ISETP.GT.AND P2, PT, R3.reuse, 0x9, P2 ;  /* 0x000000090300780c */ /* 0x040fe40001744270 */
[C---:B------:R-:W-:Y:S02]  /*6490*/  ISETP.GT.AND P1, PT, R3.reuse, 0x10, P1 ;  /* 0x000000100300780c */ /* 0x040fe40000f24270 */
[----:B------:R-:W-:-:S02]  /*64a0*/  ISETP.GT.AND P0, PT, R3, 0x11, P0 ;  /* 0x000000110300780c */ /* 0x000fc40000704270 */
[C---:B------:R-:W-:Y:S02]  /*64b0*/  ISETP.LT.OR P5, PT, R5.reuse, 0x2, P5 ;  /* 0x000000020500780c */ /* 0x040fe40002fa1670 */
[----:B-1----:R-:W-:Y:S02]  /*64c0*/  FMNMX.FTZ R72, R72, R6, !PT ;  /* 0x0000000648487209 */ /* 0x002fe40007810000 */
[----:B------:R-:W-:Y:S02]  /*64d0*/  ISETP.LT.OR P2, PT, R5, 0xa, P2 ;  /* 0x0000000a0500780c */ /* 0x000fe40001741670 */
[----:B--2---:R-:W-:Y:S01]  /*64e0*/  FMNMX.FTZ R71, R71, R7, !PT ;  /* 0x0000000747477209 */ /* 0x004fe20007810000 */
[C---:B------:R-:W-:Y:S01]  /*64f0*/  FMUL.FTZ R7, R72.reuse, c[0x0][0x2d0] ;  /* 0x0000b40048077a20 */ /* 0x040fe20000410000 */
[----:B------:R-:W-:Y:S02]  /*6500*/  FSETP.NEU.FTZ.AND P6, PT, R72, -INF , PT ;  /* 0xff8000004800780b */ /* 0x000fe40003fdd000 */
[----:B------:R-:W-:Y:S01]  /*6510*/  ISETP.LT.OR P1, PT, R5, 0x11, P1 ;  /* 0x000000110500780c */ /* 0x000fe20000f21670 */
[----:B------:R-:W-:Y:S01]  /*6520*/  FMUL.FTZ R6, R71, c[0x0][0x2d0] ;  /* 0x0000b40047067a20 */ /* 0x000fe20000410000 */
[----:B------:R-:W-:-:S02]  /*6530*/  FSEL R7, R7, RZ, P6 ;  /* 0x000000ff07077208 */ /* 0x000fc40003000000 */
[----:B------:R-:W-:Y:S02]  /*6540*/  FSETP.NEU.FTZ.AND P6, PT, R71, -INF , PT ;  /* 0xff8000004700780b */ /* 0x000fe40003fdd000 */
[----:B------:R-:W-:Y:S01]  /*6550*/  ISETP.LT.OR P0, PT, R5, 0x12, P0 ;  /* 0x000000120500780c */ /* 0x000fe20000701670 */
[--C-:B------:R-:W-:Y:S01]  /*6560*/  FFMA.FTZ R8, R66, c[0x0][0x2d0], -R7.reuse ;  /* 0x0000b40042087a23 */ /* 0x100fe20000010807 */
[----:B------:R-:W-:Y:S02]  /*6570*/  FSEL R6, R6, RZ, P6 ;  /* 0x000000ff06067208 */ /* 0x000fe40003000000 */
[----:B------:R-:W-:Y:S01]  /*6580*/  LEA R210, R4, R209, 0x1 ;  /* 0x000000d104d27211 */ /* 0x000fe200078e08ff */
[----:B------:R1:W-:Y:S01]  /*6590*/  MUFU.EX2 R151, R8 ;  /* 0x0000000800977308 */ /* 0x0003e20000000800 */
[----:B------:R-:W-:Y:S01]  /*65a0*/  FSEL R115, R14, -INF , !P5 ;  /* 0xff8000000e737808 */ /* 0x000fe20006800000 */
[----:B------:R-:W-:Y:S01]  /*65b0*/  FFMA.FTZ R0, R57, c[0x0][0x2d0], -R6 ;  /* 0x0000b40039007a23 */ /* 0x000fe20000010806 */
[----:B------:R-:W-:Y:S01]  /*65c0*/  FSEL R113, R19, -INF , !P2 ;  /* 0xff80000013717808 */ /* 0x000fe20005000000 */
[----:B------:R-:W-:Y:S01]  /*65d0*/  IMAD R211, R2, 0x2, R210 ;  /* 0x0000000202d37824 */ /* 0x000fe200078e02d2 */
[----:B------:R-:W-:Y:S01]  /*65e0*/  FSEL R117, R10, -INF , !P1 ;  /* 0xff8000000a757808 */ /* 0x000fe20004800000 */
[----:B------:R-:W2:Y:S01]  /*65f0*/  LDSM.16.MT88.4 R100, [R210+0x100] ;  /* 0x00010000d264783b */ /* 0x000ea20000004200 */
[----:B------:R-:W-:Y:S01]  /*6600*/  FSEL R119, R25, -INF , !P0 ;  /* 0xff80000019777808 */ /* 0x000fe20004000000 */
[----:B------:R3:W-:Y:S01]  /*6610*/  MUFU.EX2 R157, R0 ;  /* 0x00000000009d7308 */ /* 0x0007e20000000800 */
[----:B------:R-:W-:Y:S01]  /*6620*/  PLOP3.LUT P5, PT, PT, PT, UP4, 0x40, 0x0 ;  /* 0x000000000000781c */ /* 0x000fe20003fae848 */
[----:B------:R-:W-:Y:S01]  /*6630*/  UISETP.NE.AND UP4, UPT, UR18, URZ, UPT ;  /* 0x0000003f1200728c */ /* 0x000fe2000bf85270 */
[----:B------:R-:W-:Y:S01]  /*6640*/  PLOP3.LUT P2, PT, PT, PT, UP3, 0x40, 0x0 ;  /* 0x000000000000781c */ /* 0x000fe20003f4e838 */
[----:B------:R-:W-:Y:S01]  /*6650*/  UISETP.NE.AND UP3, UPT, UR17, URZ, UPT ;  /* 0x0000003f1100728c */ /* 0x000fe2000bf65270 */
[----:B------:R-:W-:Y:S01]  /*6660*/  PLOP3.LUT P1, PT, PT, PT, UP2, 0x40, 0x0 ;  /* 0x000000000000781c */ /* 0x000fe20003f2e828 */
[----:B------:R-:W-:Y:S01]  /*6670*/  UISETP.NE.AND UP2, UPT, UR16, URZ, UPT ;  /* 0x0000003f1000728c */ /* 0x000fe2000bf45270 */
[----:B------:R-:W-:Y:S01]  /*6680*/  PLOP3.LUT P0, PT, PT, PT, UP1, 0x40, 0x0 ;  /* 0x000000000000781c */ /* 0x000fe20003f0e818 */
[--C-:B-1----:R-:W-:Y:S01]  /*6690*/  FFMA.FTZ R8, R70, c[0x0][0x2d0], -R7.reuse ;  /* 0x0000b40046087a23 */ /* 0x102fe20000010807 */
[----:B------:R-:W-:Y:S01]  /*66a0*/  FMNMX.FTZ R2, R120, R122, !PT ;  /* 0x0000007a78027209 */ /* 0x000fe20007810000 */
[----:B------:R-:W-:Y:S01]  /*66b0*/  UISETP.NE.AND UP1, UPT, UR15, URZ, UPT ;  /* 0x0000003f0f00728c */ /* 0x000fe2000bf25270 */
[C---:B------:R-:W-:Y:S01]  /*66c0*/  ISETP.GT.AND P5, PT, R3.reuse, 0x19, P5 ;  /* 0x000000190300780c */ /* 0x040fe20002fa4270 */
[----:B------:R1:W4:Y:S01]  /*66d0*/  MUFU.EX2 R11, R8 ;  /* 0x00000008000b7308 */ /* 0x0003220000000800 */
[C---:B------:R-:W-:Y:S01]  /*66e0*/  ISETP.GT.AND P4, PT, R3.reuse, 0x20, P4 ;  /* 0x000000200300780c */ /* 0x040fe20002784270 */
[----:B------:R-:W5:Y:S01]  /*66f0*/  LDSM.16.MT88.4 R96, [R211+0x100] ;  /* 0x00010000d360783b */ /* 0x000f620000004200 */
[C---:B------:R-:W-:Y:S01]  /*6700*/  ISETP.GT.AND P2, PT, R3.reuse, 0x21, P2 ;  /* 0x000000210300780c */ /* 0x040fe20001744270 */
[----:B---3--:R-:W-:Y:S01]  /*6710*/  FFMA.FTZ R0, R56, c[0x0][0x2d0], -R6 ;  /* 0x0000b40038007a23 */ /* 0x008fe20000010806 */
[C---:B------:R-:W-:Y:S01]  /*6720*/  ISETP.GT.AND P1, PT, R3.reuse, 0x28, P1 ;  /* 0x000000280300780c */ /* 0x040fe20000f24270 */
[----:B------:R-:W3:Y:S01]  /*6730*/  LDSM.16.MT88.4 R88, [R210+0x900] ;  /* 0x00090000d258783b */ /* 0x000ee20000004200 */
[----:B------:R-:W-:Y:S01]  /*6740*/  ISETP.GT.AND P0, PT, R3, 0x29, P0 ;  /* 0x000000290300780c */ /* 0x000fe20000704270 */
[----:B------:R2:W-:Y:S01]  /*6750*/  MUFU.EX2 R70, R0 ;  /* 0x0000000000467308 */ /* 0x0005e20000000800 */
[----:B------:R-:W-:Y:S01]  /*6760*/  FMNMX.FTZ R2, R124, R2, !PT ;  /* 0x000000027c027209 */ /* 0x000fe20007810000 */
[----:B------:R-:W3:Y:S01]  /*6770*/  LDSM.16.MT88.4 R104, [R211+0x900] ;  /* 0x00090000d368783b */ /* 0x000ee20000004200 */
[C---:B------:R-:W-:Y:S01]  /*6780*/  ISETP.LT.OR P5, PT, R5.reuse, 0x1a, P5 ;  /* 0x0000001a0500780c */ /* 0x040fe20002fa1670 */
[----:B------:R-:W-:Y:S01]  /*6790*/  ULDC.64 UR14, c[0x0][0x2c8] ;  /* 0x0000b200000e7ab9 */ /* 0x000fe20000000a00 */
[C---:B------:R-:W-:Y:S01]  /*67a0*/  ISETP.LT.OR P4, PT, R5.reuse, 0x21, P4 ;  /* 0x000000210500780c */ /* 0x040fe20002781670 */
[----:B------:R-:W-:Y:S01]  /*67b0*/  UIMAD.WIDE.U32 UR16, UR11, UR14, URZ ;  /* 0x0000000e0b1072a5 */ /* 0x000fe2000f8e003f */
[----:B------:R-:W-:Y:S01]  /*67c0*/  ISETP.LT.OR P2, PT, R5, 0x22, P2 ;  /* 0x000000220500780c */ /* 0x000fe20001741670 */
[----:B-1----:R-:W-:Y:S01]  /*67d0*/  FFMA.FTZ R8, R73, c[0x0][0x2d0], -R7 ;  /* 0x0000b40049087a23 */ /* 0x002fe20000010807 */
[C---:B------:R-:W-:Y:S01]  /*67e0*/  ISETP.LT.OR P1, PT, R5.reuse, 0x29, P1 ;  /* 0x000000290500780c */ /* 0x040fe20000f21670 */
[----:B----4-:R-:W-:Y:S01]  /*67f0*/  IMAD.MOV.U32 R73, RZ, RZ, R11 ;  /* 0x000000ffff497224 */ /* 0x010fe200078e000b */
[----:B------:R-:W-:Y:S01]  /*6800*/  ISETP.LT.OR P0, PT, R5, 0x2a, P0 ;  /* 0x0000002a0500780c */ /* 0x000fe20000701670 */
[----:B------:R1:W-:Y:S01]  /*6810*/  MUFU.EX2 R156, R8 ;  /* 0x00000008009c7308 */ /* 0x0003e20000000800 */
[----:B------:R-:W-:-:S02]  /*6820*/  FSEL R123, R17, -INF , !P5 ;  /* 0xff800000117b7808 */ /* 0x000fc40006800000 */
[----:B------:R-:W-:Y:S01]  /*6830*/  FSEL R142, R9, -INF , !P4 ;  /* 0xff800000098e7808 */ /* 0x000fe20006000000 */
[--C-:B--2---:R-:W-:Y:S01]  /*6840*/  FFMA.FTZ R0, R75, c[0x0][0x2d0], -R7.reuse ;  /* 0x0000b4004b007a23 */ /* 0x104fe20000010807 */
[----:B------:R-:W-:Y:S02]  /*6850*/  FSEL R143, R30, -INF , !P2 ;  /* 0xff8000001e8f7808 */ /* 0x000fe40005000000 */
[----:B------:R-:W-:Y:S01]  /*6860*/  FSEL R144, R28, -INF , !P1 ;  /* 0xff8000001c907808 */ /* 0x000fe20004800000 */
[----:B------:R2:W-:Y:S01]  /*6870*/  MUFU.EX2 R154, R0 ;  /* 0x00000000009a7308 */ /* 0x0005e20000000800 */
[----:B------:R-:W-:Y:S02]  /*6880*/  FSEL R145, R29, -INF , !P0 ;  /* 0xff8000001d917808 */ /* 0x000fe40004000000 */
        /* <DEDUP_REMOVED lines=8> */
[----:B------:R-:W-:Y:S01]  /*6910*/  PLOP3.LUT P0, PT, PT, PT, UP0, 0x40, 0x0 ;  /* 0x000000000000781c */ /* 0x000fe20003f0e808 */
[----:B------:R-:W-:Y:S01]  /*6920*/  UISETP.NE.AND UP0, UPT, UR13, URZ, UPT ;  /* 0x0000003f0d00728c */ /* 0x000fe2000bf05270 */
[C---:B------:R-:W-:Y:S01]  /*6930*/  ISETP.GT.AND P5, PT, R3.reuse, 0x31, P5 ;  /* 0x000000310300780c */ /* 0x040fe20002fa4270 */
[----:B------:R1:W-:Y:S01]  /*6940*/  MUFU.EX2 R183, R8 ;  /* 0x0000000800b77308 */ /* 0x0003e20000000800 */
[C---:B------:R-:W-:Y:S01]  /*6950*/  ISETP.GT.AND P4, PT, R3.reuse, 0x38, P4 ;  /* 0x000000380300780c */ /* 0x040fe20002784270 */
[----:B--2---:R-:W-:Y:S01]  /*6960*/  FFMA.FTZ R0, R78, c[0x0][0x2d0], -R7 ;  /* 0x0000b4004e007a23 */ /* 0x004fe20000010807 */
[C---:B------:R-:W-:Y:S01]  /*6970*/  ISETP.GT.AND P2, PT, R3.reuse, 0x39, P2 ;  /* 0x000000390300780c */ /* 0x040fe20001744270 */
[----:B------:R-:W-:Y:S01]  /*6980*/  UISETP.NE.AND UP1, UPT, UR25, URZ, UPT ;  /* 0x0000003f1900728c */ /* 0x000fe2000bf25270 */
[----:B------:R-:W-:-:S02]  /*6990*/  ISETP.GT.AND P1, PT, R3, 0x40, P1 ;  /* 0x000000400300780c */ /* 0x000fc40000f24270 */
[----:B------:R-:W-:Y:S01]  /*69a0*/  ISETP.GT.AND P0, PT, R3, 0x41, P0 ;  /* 0x000000410300780c */ /* 0x000fe20000704270 */
[----:B------:R2:W-:Y:S01]  /*69b0*/  MUFU.EX2 R158, R0 ;  /* 0x00000000009e7308 */ /* 0x0005e20000000800 */
[C---:B------:R-:W-:Y:S02]  /*69c0*/  ISETP.LT.OR P5, PT, R5.reuse, 0x32, P5 ;  /* 0x000000320500780c */ /* 0x040fe40002fa1670 */
[C---:B------:R-:W-:Y:S02]  /*69d0*/  ISETP.LT.OR P4, PT, R5.reuse, 0x39, P4 ;  /* 0x000000390500780c */ /* 0x040fe40002781670 */
[C---:B------:R-:W-:Y:S02]  /*69e0*/  ISETP.LT.OR P2, PT, R5.reuse, 0x3a, P2 ;  /* 0x0000003a0500780c */ /* 0x040fe40001741670 */
[C---:B------:R-:W-:Y:S01]  /*69f0*/  ISETP.LT.OR P1, PT, R5.reuse, 0x41, P1 ;  /* 0x000000410500780c */ /* 0x040fe20000f21670 */
[--C-:B-1----:R-:W-:Y:S01]  /*6a00*/  FFMA.FTZ R8, R52, c[0x0][0x2d0], -R6.reuse ;  /* 0x0000b40034087a23 */ /* 0x102fe20000010806 */
[----:B------:R-:W-:Y:S01]  /*6a10*/  ISETP.LT.OR P0, PT, R5, 0x42, P0 ;  /* 0x000000420500780c */ /* 0x000fe20000701670 */
[----:B------:R-:W-:Y:S01]  /*6a20*/  @UP1 UMOV UR13, UR17 ;  /* 0x00000011000d1c82 */ /* 0x000fe20008000000 */
[----:B------:R-:W-:Y:S01]  /*6a30*/  FSEL R194, R13, -INF , !P5 ;  /* 0xff8000000dc27808 */ /* 0x000fe20006800000 */
[----:B------:R1:W-:Y:S01]  /*6a40*/  MUFU.EX2 R181, R8 ;  /* 0x0000000800b57308 */ /* 0x0003e20000000800 */
[----:B------:R-:W-:Y:S01]  /*6a50*/  FSEL R195, R38, -INF , !P4 ;  /* 0xff80000026c37808 */ /* 0x000fe20006000000 */
[----:B------:R-:W-:Y:S01]  /*6a60*/  @UP1 USHF.R.U32.HI UR11, URZ, UR15, UR13 ;  /* 0x0000000f3f0b1299 */ /* 0x000fe2000801160d */
[----:B------:R-:W-:Y:S01]  /*6a70*/  FSEL R196, R40, -INF , !P2 ;  /* 0xff80000028c47808 */ /* 0x000fe20005000000 */
[----:B--2---:R-:W-:Y:S01]  /*6a80*/  FFMA.FTZ R0, R79, c[0x0][0x2d0], -R7 ;  /* 0x0000b4004f007a23 */ /* 0x004fe20000010807 */
[----:B------:R-:W-:Y:S01]  /*6a90*/  FSEL R198, R16, -INF , !P1 ;  /* 0xff80000010c67808 */ /* 0x000fe20004800000 */
[----:B------:R-:W-:Y:S01]  /*6aa0*/  UIADD3 UR13, UR6, -0x2, URZ ;  /* 0xfffffffe060d7890 */ /* 0x000fe2000fffe03f */
[----:B------:R-:W-:Y:S01]  /*6ab0*/  FSEL R197, R15, -INF , !P0 ;  /* 0xff8000000fc57808 */ /* 0x000fe20004000000 */
[----:B------:R2:W-:Y:S01]  /*6ac0*/  MUFU.EX2 R152, R0 ;  /* 0x0000000000987308 */ /* 0x0005e20000000800 */
[----:B------:R-:W-:Y:S01]  /*6ad0*/  PLOP3.LUT P6, PT, PT, PT, UP0, 0x40, 0x0 ;  /* 0x000000000000781c */ /* 0x000fe20003fce808 */
[----:B------:R-:W-:Y:S01]  /*6ae0*/  UISETP.NE.AND UP0, UPT, UR27, URZ, UPT ;  /* 0x0000003f1b00728c */ /* 0x000fe2000bf05270 */
[----:B------:R-:W-:Y:S01]  /*6af0*/  PLOP3.LUT P5, PT, PT, PT, UP6, 0x40, 0x0 ;  /* 0x000000000000781c */ /* 0x000fe20003fae868 */
[----:B------:R-:W-:Y:S01]  /*6b00*/  UIADD3 UR14, UR5, UR11, URZ ;  /* 0x0000000b050e7290 */ /* 0x000fe2000fffe03f */
[----:B------:R-:W-:Y:S01]  /*6b10*/  PLOP3.LUT P4, PT, PT, PT, UP5, 0x40, 0x0 ;  /* 0x000000000000781c */ /* 0x000fe20003f8e858 */
[----:B------:R-:W-:Y:S01]  /*6b20*/  ULDC UR6, c[0x0][0x328] ;  /* 0x0000ca0000067ab9 */ /* 0x000fe20000000800 */
[----:B------:R-:W-:Y:S01]  /*6b30*/  PLOP3.LUT P2, PT, PT, PT, UP4, 0x40, 0x0 ;  /* 0x000000000000781c */ /* 0x000fe20003f4e848 */
[----:B-1----:R-:W-:Y:S01]  /*6b40*/  FFMA.FTZ R8, R51, c[0x0][0x2d0], -R6 ;  /* 0x0000b40033087a23 */ /* 0x002fe20000010806 */
[----:B------:R-:W-:Y:S01]  /*6b50*/  PLOP3.LUT P1, PT, PT, PT, UP3, 0x40, 0x0 ;  /* 0x000000000000781c */ /* 0x000fe20003f2e838 */
[----:B------:R-:W-:Y:S01]  /*6b60*/  UIADD3 UR6, UR14, UR6, URZ ;  /* 0x000000060e067290 */ /* 0x000fe2000fffe03f */
[----:B------:R-:W-:Y:S01]  /*6b70*/  PLOP3.LUT P0, PT, PT, PT, UP2, 0x40, 0x0 ;  /* 0x000000000000781c */ /* 0x000fe20003f0e828 */
[----:B------:R-:W-:Y:S01]  /*6b80*/  MUFU.EX2 R172, R8 ;  /* 0x0000000800ac7308 */ /* 0x000fe20000000800 */
[----:B------:R-:W-:-:S02]  /*6b90*/  ISETP.GT.AND P6, PT, R3, 0x48, P6 ;  /* 0x000000480300780c */ /* 0x000fc400037c4270 */
[----:B------:R-:W-:Y:S02]  /*6ba0*/  ISETP.GT.AND P5, PT, R3, 0x49, P5 ;  /* 0x000000490300780c */ /* 0x000fe40002fa4270 */
[----:B--2---:R-:W-:Y:S01]  /*6bb0*/  FMNMX.FTZ R0, R125, R2, !PT ;  /* 0x000000027d007209 */ /* 0x004fe20007810000 */
[----:B------:R-:W-:Y:S01]  /*6bc0*/  FFMA.FTZ R2, R77, c[0x0][0x2d0], -R7 ;  /* 0x0000b4004d027a23 */ /* 0x000fe20000010807 */
[----:B------:R-:W-:Y:S02]  /*6bd0*/  ISETP.GT.AND P4, PT, R3, 0x50, P4 ;  /* 0x000000500300780c */ /* 0x000fe40002784270 */
[----:B------:R-:W-:Y:S01]  /*6be0*/  FMNMX.FTZ R0, R129, R0, !PT ;  /* 0x0000000081007209 */ /* 0x000fe20007810000 */
[----:B------:R1:W2:Y:S01]  /*6bf0*/  MUFU.EX2 R148, R2 ;  /* 0x0000000200947308 */ /* 0x0002a20000000800 */
[----:B------:R-:W-:Y:S02]  /*6c00*/  ISETP.GT.AND P2, PT, R3, 0x51, P2 ;  /* 0x000000510300780c */ /* 0x000fe40001744270 */
[----:B------:R-:W-:-:S02]  /*6c10*/  FMNMX.FTZ R0, R131, R0, !PT ;  /* 0x0000000083007209 */ /* 0x000fc40007810000 */
[----:B------:R-:W-:Y:S02]  /*6c20*/  ISETP.GT.AND P1, PT, R3, 0x58, P1 ;  /* 0x000000580300780c */ /* 0x000fe40000f24270 */
[----:B------:R-:W-:Y:S02]  /*6c30*/  FMNMX.FTZ R0, R141, R0, !PT ;  /* 0x000000008d007209 */ /* 0x000fe40007810000 */
[----:B------:R-:W-:Y:S02]  /*6c40*/  ISETP.GT.AND P0, PT, R3, 0x59, P0 ;  /* 0x000000590300780c */ /* 0x000fe40000704270 */
[----:B------:R-:W-:Y:S02]  /*6c50*/  FMNMX.FTZ R0, R140, R0, !PT ;  /* 0x000000008c007209 */ /* 0x000fe40007810000 */
[----:B------:R-:W-:Y:S02]  /*6c60*/  FMNMX.FTZ R3, R116, R115, !PT ;  /* 0x0000007374037209 */ /* 0x000fe40007810000 */
[----:B------:R-:W-:Y:S01]  /*6c70*/  FMNMX.FTZ R0, R186, R0, !PT ;  /* 0x00000000ba007209 */ /* 0x000fe20007810000 */
[----:B-1----:R-:W-:Y:S01]  /*6c80*/  FFMA.FTZ R2, R64, c[0x0][0x2d0], -R6 ;  /* 0x0000b40040027a23 */ /* 0x002fe20000010806 */
[----:B------:R-:W-:-:S02]  /*6c90*/  FMNMX.FTZ R3, R114, R3, !PT ;  /* 0x0000000372037209 */ /* 0x000fc40007810000 */
[----:B------:R-:W-:Y:S01]  /*6ca0*/  FMNMX.FTZ R0, R185, R0, !PT ;  /* 0x00000000b9007209 */ /* 0x000fe20007810000 */
[----:B------:R1:W-:Y:S01]  /*6cb0*/  MUFU.EX2 R139, R2 ;  /* 0x00000002008b7308 */ /* 0x0003e20000000800 */
[----:B------:R-:W-:Y:S02]  /*6cc0*/  FMNMX.FTZ R3, R113, R3, !PT ;  /* 0x0000000371037209 */ /* 0x000fe40007810000 */
[----:B------:R-:W-:Y:S02]  /*6cd0*/  FMNMX.FTZ R0, R147, R0, !PT ;  /* 0x0000000093007209 */ /* 0x000fe40007810000 */
[----:B------:R-:W-:Y:S02]  /*6ce0*/  FMNMX.FTZ R3, R117, R3, !PT ;  /* 0x0000000375037209 */ /* 0x000fe40007810000 */
[----:B------:R-:W-:Y:S02]  /*6cf0*/  FMNMX.FTZ R0, R146, R0, !PT ;  /* 0x0000000092007209 */ /* 0x000fe40007810000 */
[----:B------:R-:W-:-:S02]  /*6d00*/  FMNMX.FTZ R3, R119, R3, !PT ;  /* 0x0000000377037209 */ /* 0x000fc40007810000 */
[----:B------:R-:W-:Y:S02]  /*6d10*/  FMNMX.FTZ R0, R199, R0, !PT ;  /* 0x00000000c7007209 */ /* 0x000fe40007810000 */
[----:B------:R-:W-:Y:S02]  /*6d20*/  ISETP.LT.OR P6, PT, R5, 0x49, P6 ;  /* 0x000000490500780c */ /* 0x000fe400037c1670 */
[----:B------:R-:W-:Y:S01]  /*6d30*/  FMNMX.FTZ R0, R200, R0, !PT ;  /* 0x00000000c8007209 */ /* 0x000fe20007810000 */
[----:B-1----:R-:W-:Y:S01]  /*6d40*/  FFMA.FTZ R2, R65, c[0x0][0x2d0], -R6 ;  /* 0x0000b40041027a23 */ /* 0x002fe20000010806 */
[----:B------:R-:W-:Y:S02]  /*6d50*/  ISETP.LT.OR P5, PT, R5, 0x4a, P5 ;  /* 0x0000004a0500780c */ /* 0x000fe40002fa1670 */
[----:B------:R-:W-:Y:S01]  /*6d60*/  FMNMX.FTZ R0, R201, R0, !PT ;  /* 0x00000000c9007209 */ /* 0x000fe20007810000 */
[----:B------:R1:W4:Y:S01]  /*6d70*/  MUFU.EX2 R164, R2 ;  /* 0x0000000200a47308 */ /* 0x0003220000000800 */
[----:B------:R-:W-:-:S02]  /*6d80*/  FSEL R188, R135, -INF , !P6 ;  /* 0xff80000087bc7808 */ /* 0x000fc40007000000 */
[----:B------:R-:W-:Y:S02]  /*6d90*/  FMNMX.FTZ R0, R204, R0, !PT ;  /* 0x00000000cc007209 */ /* 0x000fe40007810000 */
[C---:B------:R-:W-:Y:S02]  /*6da0*/  ISETP.LT.OR P4, PT, R5.reuse, 0x51, P4 ;  /* 0x000000510500780c */ /* 0x040fe40002781670 */
[----:B------:R-:W-:Y:S02]  /*6db0*/  FMNMX.FTZ R0, R240, R0, !PT ;  /* 0x00000000f0007209 */ /* 0x000fe40007810000 */
[----:B------:R-:W-:Y:S02]  /*6dc0*/  FSEL R187, R138, -INF , !P5 ;  /* 0xff8000008abb7808 */ /* 0x000fe40006800000 */
[----:B------:R-:W-:Y:S02]  /*6dd0*/  ISETP.LT.OR P2, PT, R5, 0x52, P2 ;  /* 0x000000520500780c */ /* 0x000fe40001741670 */
[----:B------:R-:W-:-:S02]  /*6de0*/  FSEL R190, R136, -INF , !P4 ;  /* 0xff80000088be7808 */ /* 0x000fc40006000000 */
[----:B------:R-:W-:Y:S01]  /*6df0*/  ISETP.LT.OR P1, PT, R5, 0x59, P1 ;  /* 0x000000590500780c */ /* 0x000fe20000f21670 */
[----:B-1----:R-:W-:Y:S01]  /*6e00*/  FFMA.FTZ R2, R67, c[0x0][0x2d0], -R6 ;  /* 0x0000b40043027a23 */ /* 0x002fe20000010806 */
[----:B------:R-:W-:Y:S01]  /*6e10*/  FSEL R192, R137, -INF , !P2 ;  /* 0xff80000089c07808 */ /* 0x000fe20005000000 */
[----:B------:R-:W-:Y:S01]  /*6e20*/  LDSM.16.MT88.4 R64, [R210+0x1100] ;  /* 0x00110000d240783b */ /* 0x000fe20000004200 */
[----:B------:R-:W-:Y:S01]  /*6e30*/  ISETP.LT.OR P0, PT, R5, 0x5a, P0 ;  /* 0x0000005a0500780c */ /* 0x000fe20000701670 */
[----:B------:R1:W-:Y:S01]  /*6e40*/  MUFU.EX2 R74, R2 ;  /* 0x00000002004a7308 */ /* 0x0003e20000000800 */
[----:B------:R-:W-:Y:S02]  /*6e50*/  FSEL R191, R59, -INF , !P1 ;  /* 0xff8000003bbf7808 */ /* 0x000fe40004800000 */
[----:B------:R-:W-:Y:S02]  /*6e60*/  FSEL R189, R58, -INF , !P0 ;  /* 0xff8000003abd7808 */ /* 0x000fe40004000000 */
[----:B--2---:R-:W-:Y:S01]  /*6e70*/  F2FP.BF16.PACK_AB R10, R148, R152 ;  /* 0x00000098940a723e */ /* 0x004fe200000010ff */
[----:B------:R-:W-:Y:S01]  /*6e80*/  LDSM.16.MT88.4 R56, [R211+0x1100] ;  /* 0x00110000d338783b */ /* 0x000fe20000004200 */
[----:B------:R-:W-:-:S02]  /*6e90*/  F2FP.BF16.PACK_AB R12, R73, R151 ;  /* 0x00000097490c723e */ /* 0x000fc400000010ff */
[----:B------:R-:W-:Y:S02]  /*6ea0*/  F2FP.BF16.PACK_AB R14, R183, R156 ;  /* 0x0000009cb70e723e */ /* 0x000fe400000010ff */
[----:B------:R-:W-:Y:S02]  /*6eb0*/  F2FP.BF16.PACK_AB R13, R172, R181 ;  /* 0x000000b5ac0d723e */ /* 0x000fe400000010ff */
[----:B------:R-:W-:Y:S02]  /*6ec0*/  F2FP.BF16.PACK_AB R15, R70, R157 ;  /* 0x0000009d460f723e */ /* 0x000fe400000010ff */
[----:B------:R-:W-:Y:S01]  /*6ed0*/  F2FP.BF16.PACK_AB R8, R158, R154 ;  /* 0x0000009a9e08723e */ /* 0x000fe200000010ff */
[----:B-1----:R-:W-:Y:S01]  /*6ee0*/  FFMA.FTZ R2, R46, c[0x0][0x2d0], -R6 ;  /* 0x0000b4002e027a23 */ /* 0x002fe20000010806 */
[----:B----4-:R-:W-:-:S03]  /*6ef0*/  F2FP.BF16.PACK_AB R9, R164, R139 ;  /* 0x0000008ba409723e */ /* 0x010fc600000010ff */
[----:B------:R1:W2:Y:S01]  /*6f00*/  MUFU.EX2 R150, R2 ;  /* 0x0000000200967308 */ /* 0x0002a20000000800 */
[C---:B------:R-:W-:Y:S08]  /*6f10*/  HMMA.16816.F32.BF16 R20, R12.reuse, R84, RZ ;  /* 0x000000540c14723c */ /* 0x040ff000000418ff */
[----:B------:R-:W-:Y:S01]  /*6f20*/  HMMA.16816.F32.BF16 R24, R12, R100, RZ ;  /* 0x000000640c18723c */ /* 0x000fe200000418ff */
[----:B-1----:R-:W-:Y:S01]  /*6f30*/  FMNMX.FTZ R2, R121, R3, !PT ;  /* 0x0000000379027209 */ /* 0x002fe20007810000 */
[----:B------:R-:W-:-:S06]  /*6f40*/  FFMA.FTZ R3, R76, c[0x0][0x2d0], -R7 ;  /* 0x0000b4004c037a23 */ /* 0x000fcc0000010807 */
[----:B------:R-:W-:Y:S01]  /*6f50*/  HMMA.16816.F32.BF16 R36, R12, R86, RZ ;  /* 0x000000560c24723c */ /* 0x000fe200000418ff */
[----:B------:R-:W-:Y:S01]  /*6f60*/  LDSM.16.MT88.4 R76, [R212+0x1100] ;  /* 0x00110000d44c783b */ /* 0x000fe20000004200 */
[----:B------:R-:W-:Y:S01]  /*6f70*/  FMNMX.FTZ R2, R123, R2, !PT ;  /* 0x000000027b027209 */ /* 0x000fe20007810000 */
[----:B------:R1:W-:Y:S01]  /*6f80*/  MUFU.EX2 R180, R3 ;  /* 0x0000000300b47308 */ /* 0x0003e20000000800 */
[----:B--2---:R-:W-:-:S04]  /*6f90*/  F2FP.BF16.PACK_AB R11, R150, R74 ;  /* 0x0000004a960b723e */ /* 0x004fc800000010ff */
[C---:B------:R-:W-:Y:S08]  /*6fa0*/  HMMA.16816.F32.BF16 R16, R12.reuse, R60, RZ ;  /* 0x0000003c0c10723c */ /* 0x040ff000000418ff */
[----:B------:R-:W-:Y:S01]  /*6fb0*/  HMMA.16816.F32.BF16 R32, R12, R62, RZ ;  /* 0x0000003e0c20723c */ /* 0x000fe200000418ff */
[----:B-1----:R-:W-:Y:S01]  /*6fc0*/  FMNMX.FTZ R3, R142, R2, !PT ;  /* 0x000000028e037209 */ /* 0x002fe20007810000 */
[----:B------:R-:W-:-:S03]  /*6fd0*/  FFMA.FTZ R2, R80, c[0x0][0x2d0], -R7 ;  /* 0x0000b40050027a23 */ /* 0x000fc60000010807 */
[----:B------:R-:W-:Y:S01]  /*6fe0*/  FMNMX.FTZ R3, R143, R3, !PT ;  /* 0x000000038f037209 */ /* 0x000fe20007810000 */
[----:B------:R1:W2:Y:S02]  /*6ff0*/  MUFU.EX2 R159, R2 ;  /* 0x00000002009f7308 */ /* 0x0002a40000000800 */
[C---:B-----5:R-:W-:Y:S08]  /*7000*/  HMMA.16816.F32.BF16 R28, R12.reuse, R96, RZ ;  /* 0x000000600c1c723c */ /* 0x060ff000000418ff */
[----:B------:R-:W-:Y:S01]  /*7010*/  HMMA.16816.F32.BF16 R48, R12, R102, RZ ;  /* 0x000000660c30723c */ /* 0x000fe200000418ff */
[----:B-1----:R-:W-:Y:S01]  /*7020*/  FMNMX.FTZ R2, R239, R0, !PT ;  /* 0x00000000ef027209 */ /* 0x002fe20007810000 */
[----:B------:R-:W-:-:S06]  /*7030*/  FFMA.FTZ R0, R81, c[0x0][0x2d0], -R7 ;  /* 0x0000b40051007a23 */ /* 0x000fcc0000010807 */
[----:B------:R-:W-:Y:S01]  /*7040*/  HMMA.16816.F32.BF16 R44, R12, R98, RZ ;  /* 0x000000620c2c723c */ /* 0x000fe200000418ff */
[----:B------:R1:W-:Y:S07]  /*7050*/  MUFU.EX2 R167, R0 ;  /* 0x0000000000a77308 */ /* 0x0003ee0000000800 */
[C---:B------:R-:W-:Y:S08]  /*7060*/  HMMA.16816.F32.BF16 R40, R8.reuse, R92, R20 ;  /* 0x0000005c0828723c */ /* 0x040ff00000041814 */
[----:B---3--:R-:W-:Y:S01]  /*7070*/  HMMA.16816.F32.BF16 R20, R8, R88, R24 ;  /* 0x000000580814723c */ /* 0x008fe20000041818 */
[----:B-1----:R-:W-:-:S02]  /*7080*/  FMNMX.FTZ R0, R236, R2, !PT ;  /* 0x00000002ec007209 */ /* 0x002fc40007810000 */
[----:B------:R-:W-:Y:S01]  /*7090*/  FMNMX.FTZ R2, R144, R3, !PT ;  /* 0x0000000390027209 */ /* 0x000fe20007810000 */
[----:B------:R-:W-:Y:S01]  /*70a0*/  FFMA.FTZ R3, R82, c[0x0][0x2d0], -R7 ;  /* 0x0000b40052037a23 */ /* 0x000fe20000010807 */
[----:B------:R-:W-:-:S03]  /*70b0*/  FMNMX.FTZ R0, R235, R0, !PT ;  /* 0x00000000eb007209 */ /* 0x000fc60007810000 */
[C---:B------:R-:W-:Y:S01]  /*70c0*/  HMMA.16816.F32.BF16 R36, R8.reuse, R94, R36 ;  /* 0x0000005e0824723c */ /* 0x040fe20000041824 */
[----:B------:R-:W-:Y:S01]  /*70d0*/  FMNMX.FTZ R2, R145, R2, !PT ;  /* 0x0000000291027209 */ /* 0x000fe20007810000 */
[----:B------:R1:W-:Y:S01]  /*70e0*/  MUFU.EX2 R153, R3 ;  /* 0x0000000300997308 */ /* 0x0003e20000000800 */
[----:B------:R-:W-:Y:S02]  /*70f0*/  FMNMX.FTZ R0, R237, R0, !PT ;  /* 0x00000000ed007209 */ /* 0x000fe40007810000 */
[----:B------:R-:W-:Y:S02]  /*7100*/  FMNMX.FTZ R2, R193, R2, !PT ;  /* 0x00000002c1027209 */ /* 0x000fe40007810000 */
[----:B------:R-:W-:Y:S01]  /*7110*/  FMNMX.FTZ R0, R238, R0, !PT ;  /* 0x00000000ee007209 */ /* 0x000fe20007810000 */
[----:B------:R-:W-:Y:S01]  /*7120*/  HMMA.16816.F32.BF16 R52, R8, R108, R16 ;  /* 0x0000006c0834723c */ /* 0x000fe20000041810 */
[----:B------:R-:W-:Y:S02]  /*7130*/  FMNMX.FTZ R2, R194, R2, !PT ;  /* 0x00000002c2027209 */ /* 0x000fe40007810000 */
[----:B------:R-:W-:-:S04]  /*7140*/  FMNMX.FTZ R0, R242, R0, !PT ;  /* 0x00000000f2007209 */ /* 0x000fc80007810000 */
[----:B------:R-:W-:Y:S01]  /*7150*/  FMNMX.FTZ R0, R243, R0, !PT ;  /* 0x00000000f3007209 */ /* 0x000fe20007810000 */
[----:B------:R-:W-:Y:S01]  /*7160*/  HMMA.16816.F32.BF16 R16, R8, R110, R32 ;  /* 0x0000006e0810723c */ /* 0x000fe20000041820 */
[----:B-1----:R-:W-:-:S03]  /*7170*/  FFMA.FTZ R3, R83, c[0x0][0x2d0], -R7 ;  /* 0x0000b40053037a23 */ /* 0x002fc60000010807 */
[----:B------:R-:W1:Y:S01]  /*7180*/  SHFL.BFLY PT, R4, R0, 0x2, 0x1f ;  /* 0x0c401f0000047f89 */ /* 0x000e6200000e0000 */
[----:B------:R3:W-:Y:S03]  /*7190*/  MUFU.EX2 R149, R3 ;  /* 0x0000000300957308 */ /* 0x0007e60000000800 */
[----:B------:R-:W-:Y:S01]  /*71a0*/  LDSM.16.MT88.4 R80, [R209+0x1100] ;  /* 0x00110000d150783b */ /* 0x000fe20000004200 */
[C---:B------:R-:W-:Y:S08]  /*71b0*/  HMMA.16816.F32.BF16 R12, R8.reuse, R104, R28 ;  /* 0x00000068080c723c */ /* 0x040ff0000004181c */
[----:B------:R-:W-:Y:S01]  /*71c0*/  HMMA.16816.F32.BF16 R24, R8, R90, R48 ;  /* 0x0000005a0818723c */ /* 0x000fe20000041830 */
[----:B---3--:R-:W-:Y:S01]  /*71d0*/  FMNMX.FTZ R3, R195, R2, !PT ;  /* 0x00000002c3037209 */ /* 0x008fe20007810000 */
[----:B------:R-:W-:-:S02]  /*71e0*/  FFMA.FTZ R2, R68, c[0x0][0x2d0], -R6 ;  /* 0x0000b40044027a23 */ /* 0x000fc40000010806 */
[----:B------:R-:W-:-:S04]  /*71f0*/  IMAD.MOV.U32 R68, RZ, RZ, R152 ;  /* 0x000000ffff447224 */ /* 0x000fc800078e0098 */
[----:B------:R-:W-:Y:S01]  /*7200*/  HMMA.16816.F32.BF16 R32, R8, R106, R44 ;  /* 0x0000006a0820723c */ /* 0x000fe2000004182c */
[----:B------:R3:W-:Y:S01]  /*7210*/  MUFU.EX2 R182, R2 ;  /* 0x0000000200b67308 */ /* 0x0007e20000000800 */
[----:B-1----:R-:W-:-:S05]  /*7220*/  FMNMX.FTZ R0, R0, R4, !PT ;  /* 0x0000000400007209 */ /* 0x002fca0007810000 */
[----:B------:R-:W1:Y:S01]  /*7230*/  SHFL.BFLY PT, R5, R0, 0x1, 0x1f ;  /* 0x0c201f0000057f89 */ /* 0x000e6200000e0000 */
[----:B--2---:R-:W-:Y:S02]  /*7240*/  F2FP.BF16.PACK_AB R8, R159, R180 ;  /* 0x000000b49f08723e */ /* 0x004fe400000010ff */
[----:B---3--:R-:W-:Y:S01]  /*7250*/  FMNMX.FTZ R2, R196, R3, !PT ;  /* 0x00000003c4027209 */ /* 0x008fe20007810000 */
[----:B------:R-:W-:Y:S01]  /*7260*/  FFMA.FTZ R3, R69, c[0x0][0x2d0], -R6 ;  /* 0x0000b40045037a23 */ /* 0x000fe20000010806 */
[----:B------:R-:W-:Y:S02]  /*7270*/  MOV R69, R70 ;  /* 0x0000004600457202 */ /* 0x000fe40000000f00 */
[----:B------:R-:W-:Y:S01]  /*7280*/  FMNMX.FTZ R2, R198, R2, !PT ;  /* 0x00000002c6027209 */ /* 0x000fe20007810000 */
[----:B------:R2:W3:Y:S03]  /*7290*/  MUFU.EX2 R166, R3 ;  /* 0x0000000300a67308 */ /* 0x0004e60000000800 */
[----:B------:R-:W-:-:S04]  /*72a0*/  FMNMX.FTZ R2, R197, R2, !PT ;  /* 0x00000002c5027209 */ /* 0x000fc80007810000 */
[----:B------:R-:W-:Y:S02]  /*72b0*/  FMNMX.FTZ R2, R188, R2, !PT ;  /* 0x00000002bc027209 */ /* 0x000fe40007810000 */
[----:B-1----:R-:W-:Y:S01]  /*72c0*/  FMNMX.FTZ R70, R0, R5, !PT ;  /* 0x0000000500467209 */ /* 0x002fe20007810000 */
[----:B------:R-:W-:Y:S01]  /*72d0*/  FFMA.FTZ R0, R128, c[0x0][0x2d0], -R6 ;  /* 0x0000b40080007a23 */ /* 0x000fe20000010806 */
[----:B------:R-:W-:Y:S01]  /*72e0*/  FMNMX.FTZ R2, R187, R2, !PT ;  /* 0x00000002bb027209 */ /* 0x000fe20007810000 */
[----:B------:R-:W-:Y:S01]  /*72f0*/  IMAD.MOV.U32 R128, RZ, RZ, R164 ;  /* 0x000000ffff807224 */ /* 0x000fe200078e00a4 */
[----:B------:R-:W-:Y:S01]  /*7300*/  FSETP.NEU.FTZ.AND P0, PT, R70, -INF , PT ;  /* 0xff8000004600780b */ /* 0x000fe20003f1d000 */
[----:B------:R-:W-:Y:S01]  /*7310*/  IMAD.MOV.U32 R5, RZ, RZ, R181 ;  /* 0x000000ffff057224 */ /* 0x000fe200078e00b5 */
[----:B------:R-:W-:Y:S01]  /*7320*/  FMNMX.FTZ R2, R190, R2, !PT ;  /* 0x00000002be027209 */ /* 0x000fe20007810000 */
[----:B--2---:R-:W-:Y:S01]  /*7330*/  FFMA.FTZ R3, R112, c[0x0][0x2d0], -R6 ;  /* 0x0000b40070037a23 */ /* 0x004fe20000010806 */
[----:B---3--:R-:W-:Y:S01]  /*7340*/  F2FP.BF16.PACK_AB R9, R166, R182 ;  /* 0x000000b6a609723e */ /* 0x008fe200000010ff */
[----:B------:R-:W-:-:S02]  /*7350*/  IMAD.MOV.U32 R112, RZ, RZ, R151 ;  /* 0x000000ffff707224 */ /* 0x000fc400078e0097 */
[----:B------:R1:W-:Y:S08]  /*7360*/  MUFU.EX2 R165, R3 ;  /* 0x0000000300a57308 */ /* 0x0003f00000000800 */
[----:B------:R2:W-:Y:S01]  /*7370*/  MUFU.EX2 R151, R0 ;  /* 0x0000000000977308 */ /* 0x0005e20000000800 */
[----:B-1----:R-:W-:Y:S02]  /*7380*/  FFMA.FTZ R3, R118, c[0x0][0x2d0], -R6 ;  /* 0x0000b40076037a23 */ /* 0x002fe40000010806 */
[----:B------:R-:W-:-:S05]  /*7390*/  IMAD.MOV.U32 R118, RZ, RZ, R153 ;  /* 0x000000ffff767224 */ /* 0x000fca00078e0099 */
[----:B------:R1:W3:Y:S01]  /*73a0*/  MUFU.EX2 R246, R3 ;  /* 0x0000000300f67308 */ /* 0x0002e20000000800 */
[----:B------:R-:W-:Y:S01]  /*73b0*/  F2FP.BF16.PACK_AB R10, R118, R167 ;  /* 0x000000a7760a723e */ /* 0x000fe200000010ff */
[----:B--2---:R-:W-:Y:S01]  /*73c0*/  FFMA.FTZ R0, R130, c[0x0][0x2d0], -R6 ;  /* 0x0000b40082007a23 */ /* 0x004fe20000010806 */
[----:B------:R-:W-:-:S05]  /*73d0*/  MOV R130, R159 ;  /* 0x0000009f00827202 */ /* 0x000fca0000000f00 */
[----:B------:R-:W-:Y:S01]  /*73e0*/  MUFU.EX2 R245, R0 ;  /* 0x0000000000f57308 */ /* 0x000fe20000000800 */
[----:B-1----:R-:W-:Y:S01]  /*73f0*/  FMNMX.FTZ R3, R192, R2, !PT ;  /* 0x00000002c0037209 */ /* 0x002fe20007810000 */
[----:B------:R-:W-:Y:S01]  /*7400*/  FFMA.FTZ R2, R132, c[0x0][0x2d0], -R7 ;  /* 0x0000b40084027a23 */ /* 0x000fe20000010807 */
[----:B---3--:R-:W-:Y:S02]  /*7410*/  F2FP.BF16.PACK_AB R11, R246, R165 ;  /* 0x000000a5f60b723e */ /* 0x008fe400000010ff */
[----:B------:R-:W-:-:S03]  /*7420*/  FMNMX.FTZ R3, R191, R3, !PT ;  /* 0x00000003bf037209 */ /* 0x000fc60007810000 */
[----:B------:R1:W-:Y:S01]  /*7430*/  MUFU.EX2 R152, R2 ;  /* 0x0000000200987308 */ /* 0x0003e20000000800 */
[----:B------:R-:W-:Y:S01]  /*7440*/  FMNMX.FTZ R3, R189, R3, !PT ;  /* 0x00000003bd037209 */ /* 0x000fe20007810000 */
[C---:B------:R-:W-:Y:S04]  /*7450*/  HMMA.16816.F32.BF16 R44, R8.reuse, R76, R40 ;  /* 0x0000004c082c723c */ /* 0x040fe80000041828 */
[----:B------:R-:W2:Y:S04]  /*7460*/  SHFL.BFLY PT, R4, R3, 0x2, 0x1f ;  /* 0x0c401f0003047f89 */ /* 0x000ea800000e0000 */
[----:B------:R-:W-:Y:S01]  /*7470*/  HMMA.16816.F32.BF16 R40, R8, R64, R20 ;  /* 0x000000400828723c */ /* 0x000fe20000041814 */
[----:B-1----:R-:W-:-:S04]  /*7480*/  FFMA.FTZ R2, R133, c[0x0][0x2d0], -R7 ;  /* 0x0000b40085027a23 */ /* 0x002fc80000010807 */
[----:B------:R1:W-:Y:S03]  /*7490*/  MUFU.EX2 R155, R2 ;  /* 0x00000002009b7308 */ /* 0x0003e60000000800 */
[C---:B------:R-:W-:Y:S07]  /*74a0*/  HMMA.16816.F32.BF16 R20, R8.reuse, R78, R36 ;  /* 0x0000004e0814723c */ /* 0x040fee0000041824 */
[----:B------:R-:W-:Y:S01]  /*74b0*/  IMAD.MOV.U32 R38, RZ, RZ, R156 ;  /* 0x000000ffff267224 */ /* 0x000fe200078e009c */
[----:B------:R-:W-:Y:S01]  /*74c0*/  HMMA.16816.F32.BF16 R48, R8, R80, R52 ;  /* 0x000000500830723c */ /* 0x000fe20000041834 */
[----:B------:R-:W-:Y:S01]  /*74d0*/  IMAD.MOV.U32 R36, RZ, RZ, R130 ;  /* 0x000000ffff247224 */ /* 0x000fe200078e0082 */
[----:B--2---:R-:W-:Y:S01]  /*74e0*/  FMNMX.FTZ R3, R3, R4, !PT ;  /* 0x0000000403037209 */ /* 0x004fe20007810000 */
[----:B------:R-:W-:-:S02]  /*74f0*/  IMAD.MOV.U32 R130, RZ, RZ, R180 ;  /* 0x000000ffff827224 */ /* 0x000fc400078e00b4 */
[----:B-1----:R-:W-:Y:S02]  /*7500*/  FFMA.FTZ R2, R134, c[0x0][0x2d0], -R7 ;  /* 0x0000b40086027a23 */ /* 0x002fe40000010807 */
[----:B------:R-:W1:Y:S01]  /*7510*/  SHFL.BFLY PT, R4, R3, 0x1, 0x1f ;  /* 0x0c201f0003047f89 */ /* 0x000e6200000e0000 */
[----:B------:R-:W-:Y:S01]  /*7520*/  IMAD.MOV.U32 R55, RZ, RZ, R172 ;  /* 0x000000ffff377224 */ /* 0x000fe200078e00ac */
[----:B------:R-:W-:Y:S01]  /*7530*/  HMMA.16816.F32.BF16 R28, R8, R56, R12 ;  /* 0x00000038081c723c */ /* 0x000fe2000004180c */
[----:B------:R2:W3:Y:S01]  /*7540*/  MUFU.EX2 R135, R2 ;  /* 0x0000000200877308 */ /* 0x0004e20000000800 */
[----:B------:R-:W-:Y:S01]  /*7550*/  LDSM.16.MT88.4 R172, [R211+0x1900] ;  /* 0x00190000d3ac783b */ /* 0x000fe20000004200 */
[----:B------:R-:W-:Y:S01]  /*7560*/  MOV R54, R167 ;  /* 0x000000a700367202 */ /* 0x000fe20000000f00 */
[----:B------:R-:W-:Y:S02]  /*7570*/  IMAD.MOV.U32 R52, RZ, RZ, R165 ;  /* 0x000000ffff347224 */ /* 0x000fe400078e00a5 */
[----:B------:R-:W-:-:S02]  /*7580*/  IMAD.MOV.U32 R53, RZ, RZ, R166 ;  /* 0x000000ffff357224 */ /* 0x000fc400078e00a6 */
[C---:B------:R-:W-:Y:S08]  /*7590*/  HMMA.16816.F32.BF16 R16, R8.reuse, R82, R16 ;  /* 0x000000520810723c */ /* 0x040ff00000041810 */
[----:B------:R-:W-:Y:S01]  /*75a0*/  HMMA.16816.F32.BF16 R24, R8, R66, R24 ;  /* 0x000000420818723c */ /* 0x000fe20000041818 */
[----:B--2---:R-:W-:Y:S02]  /*75b0*/  FFMA.FTZ R2, R126, c[0x0][0x2d0], -R6 ;  /* 0x0000b4007e027a23 */ /* 0x004fe40000010806 */
[----:B---3--:R-:W-:-:S02]  /*75c0*/  IMAD.MOV.U32 R39, RZ, RZ, R135 ;  /* 0x000000ffff277224 */ /* 0x008fc400078e0087 */
[----:B------:R2:W-:Y:S01]  /*75d0*/  MUFU.EX2 R75, R2 ;  /* 0x00000002004b7308 */ /* 0x0005e20000000800 */
[----:B-1----:R-:W-:Y:S02]  /*75e0*/  FMNMX.FTZ R3, R3, R4, !PT ;  /* 0x0000000403037209 */ /* 0x002fe40007810000 */
[----:B------:R-:W-:Y:S07]  /*75f0*/  HMMA.16816.F32.BF16 R12, R8, R58, R32 ;  /* 0x0000003a080c723c */ /* 0x000fee0000041820 */
[----:B------:R-:W-:-:S02]  /*7600*/  F2FP.BF16.PACK_AB R8, R152, R149 ;  /* 0x000000959808723e */ /* 0x000fc400000010ff */
[----:B------:R-:W-:Y:S02]  /*7610*/  F2FP.BF16.PACK_AB R10, R39, R155 ;  /* 0x0000009b270a723e */ /* 0x000fe400000010ff */
[----:B------:R-:W-:Y:S01]  /*7620*/  F2FP.BF16.PACK_AB R11, R245, R151 ;  /* 0x00000097f50b723e */ /* 0x000fe200000010ff */
[----:B--2---:R-:W-:-:S04]  /*7630*/  FFMA.FTZ R2, R127, c[0x0][0x2d0], -R6 ;  /* 0x0000b4007f027a23 */ /* 0x004fc80000010806 */
[----:B------:R1:W2:Y:S02]  /*7640*/  MUFU.EX2 R153, R2 ;  /* 0x0000000200997308 */ /* 0x0002a40000000800 */
[----:B-1----:R-:W-:Y:S01]  /*7650*/  FMUL.FTZ R2, R70, c[0x0][0x2d0] ;  /* 0x0000b40046027a20 */ /* 0x002fe20000410000 */
[----:B--2---:R-:W-:-:S04]  /*7660*/  F2FP.BF16.PACK_AB R9, R153, R75 ;  /* 0x0000004b9909723e */ /* 0x004fc800000010ff */
[----:B------:R-:W-:Y:S02]  /*7670*/  FSEL R2, R2, RZ, P0 ;  /* 0x000000ff02027208 */ /* 0x000fe40000000000 */
[----:B------:R-:W-:Y:S01]  /*7680*/  FSETP.NEU.FTZ.AND P0, PT, R3, -INF , PT ;  /* 0xff8000000300780b */ /* 0x000fe20003f1d000 */
[C---:B------:R-:W-:Y:S02]  /*7690*/  HMMA.16816.F32.BF16 R176, R8.reuse, R168, R48 ;  /* 0x000000a808b0723c */ /* 0x040fe40000041830 */
[----:B------:R-:W-:Y:S02]  /*76a0*/  FFMA.FTZ R0, R120, c[0x0][0x2d0], -R2 ;  /* 0x0000b40078007a23 */ /* 0x000fe40000010802 */
[----:B------:R-:W-:Y:S02]  /*76b0*/  IMAD.MOV.U32 R120, RZ, RZ, R158 ;  /* 0x000000ffff787224 */ /* 0x000fe400078e009e */
[----:B------:R1:W-:Y:S01]  /*76c0*/  MUFU.EX2 R252, R0 ;  /* 0x0000000000fc7308 */ /* 0x0003e20000000800 */
[----:B------:R-:W-:Y:S01]  /*76d0*/  FFMA.FTZ R4, R131, c[0x0][0x2d0], -R2 ;  /* 0x0000b40083047a23 */ /* 0x000fe20000010802 */
[----:B------:R-:W-:Y:S01]  /*76e0*/  MOV R50, R52 ;  /* 0x0000003400327202 */ /* 0x000fe20000000f00 */
[----:B------:R-:W-:Y:S01]  /*76f0*/  IMAD.MOV.U32 R51, RZ, RZ, R128 ;  /* 0x000000ffff337224 */ /* 0x000fe200078e0080 */
[----:B------:R-:W-:Y:S01]  /*7700*/  HMMA.16816.F32.BF16 R164, R8, R170, R16 ;  /* 0x000000aa08a4723c */ /* 0x000fe20000041810 */
[----:B------:R-:W-:-:S02]  /*7710*/  IMAD.MOV.U32 R128, RZ, RZ, R182 ;  /* 0x000000ffff807224 */ /* 0x000fc400078e00b6 */
[----:B------:R-:W-:Y:S01]  /*7720*/  IMAD.MOV.U32 R37, RZ, RZ, R120 ;  /* 0x000000ffff257224 */ /* 0x000fe200078e0078 */
[----:B------:R-:W-:Y:S01]  /*7730*/  MUFU.EX2 R247, R4 ;  /* 0x0000000400f77308 */ /* 0x000fe20000000800 */
[----:B------:R-:W-:Y:S01]  /*7740*/  MOV R120, R246 ;  /* 0x000000f600787202 */ /* 0x000fe20000000f00 */
[----:B------:R-:W-:Y:S02]  /*7750*/  IMAD.MOV.U32 R49, RZ, RZ, R53 ;  /* 0x000000ffff317224 */ /* 0x000fe400078e0035 */
[----:B------:R-:W-:Y:S01]  /*7760*/  IMAD.MOV.U32 R48, RZ, RZ, R54 ;  /* 0x000000ffff307224 */ /* 0x000fe200078e0036 */
[----:B------:R-:W-:Y:S01]  /*7770*/  HMMA.16816.F32.BF16 R132, R8, R162, R20 ;  /* 0x000000a20884723c */ /* 0x000fe20000041814 */
[----:B------:R-:W-:Y:S02]  /*7780*/  IMAD.MOV.U32 R131, RZ, RZ, R154 ;  /* 0x000000ffff837224 */ /* 0x000fe400078e009a */
[----:B-1----:R-:W-:Y:S02]  /*7790*/  FFMA.FTZ R0, R122, c[0x0][0x2d0], -R2 ;  /* 0x0000b4007a007a23 */ /* 0x002fe40000010802 */
[----:B------:R-:W-:-:S02]  /*77a0*/  IMAD.MOV.U32 R122, RZ, RZ, R157 ;  /* 0x000000ffff7a7224 */ /* 0x000fc400078e009d */
[----:B------:R1:W2:Y:S01]  /*77b0*/  MUFU.EX2 R250, R0 ;  /* 0x0000000000fa7308 */ /* 0x0002a20000000800 */
[----:B------:R-:W3:Y:S01]  /*77c0*/  LDSM.16.MT88.4 R156, [R210+0x1900] ;  /* 0x00190000d29c783b */ /* 0x000ee20000004200 */
[----:B-1----:R-:W-:-:S06]  /*77d0*/  FFMA.FTZ R0, R124, c[0x0][0x2d0], -R2 ;  /* 0x0000b4007c007a23 */ /* 0x002fcc0000010802 */
[----:B------:R1:W-:Y:S02]  /*77e0*/  MUFU.EX2 R251, R0 ;  /* 0x0000000000fb7308 */ /* 0x0003e40000000800 */
[----:B-1----:R-:W-:Y:S02]  /*77f0*/  FFMA.FTZ R0, R125, c[0x0][0x2d0], -R2 ;  /* 0x0000b4007d007a23 */ /* 0x002fe40000010802 */
[----:B------:R-:W-:Y:S04]  /*7800*/  HMMA.16816.F32.BF16 R124, R8, R160, R44 ;  /* 0x000000a0087c723c */ /* 0x000fe8000004182c */
[----:B------:R1:W4:Y:S03]  /*7810*/  MUFU.EX2 R248, R0 ;  /* 0x0000000000f87308 */ /* 0x0003260000000800 */
[----:B------:R-:W-:Y:S01]  /*7820*/  IMAD.MOV.U32 R45, RZ, RZ, R75 ;  /* 0x000000ffff2d7224 */ /* 0x000fe200078e004b */
[----:B------:R-:W-:Y:S01]  /*7830*/  MOV R47, R148 ;  /* 0x00000094002f7202 */ /* 0x000fe20000000f00 */
[----:B------:R-:W-:-:S02]  /*7840*/  IMAD.MOV.U32 R44, RZ, RZ, R150 ;  /* 0x000000ffff2c7224 */ /* 0x000fc400078e0096 */
[----:B------:R-:W-:Y:S02]  /*7850*/  IMAD.MOV.U32 R46, RZ, RZ, R149 ;  /* 0x000000ffff2e7224 */ /* 0x000fe400078e0095 */
[----:B-1----:R-:W-:Y:S01]  /*7860*/  FFMA.FTZ R0, R129, c[0x0][0x2d0], -R2 ;  /* 0x0000b40081007a23 */ /* 0x002fe20000010802 */
[----:B------:R-:W-:-:S03]  /*7870*/  MOV R129, R155 ;  /* 0x0000009b00817202 */ /* 0x000fc60000000f00 */
[----:B------:R1:W-:Y:S02]  /*7880*/  MUFU.EX2 R249, R0 ;  /* 0x0000000000f97308 */ /* 0x0003e40000000800 */
[----:B-1----:R-:W-:-:S05]  /*7890*/  FMUL.FTZ R0, R3, c[0x0][0x2d0] ;  /* 0x0000b40003007a20 */ /* 0x002fca0000410000 */
[----:B------:R-:W-:Y:S02]  /*78a0*/  FSEL R0, R0, RZ, P0 ;  /* 0x000000ff00007208 */ /* 0x000fe40000000000 */
[----:B------:R-:W-:-:S03]  /*78b0*/  PLOP3.LUT P0, PT, PT, PT, UP0, 0x40, 0x0 ;  /* 0x000000000000781c */ /* 0x000fc60003f0e808 */
[--C-:B------:R-:W-:Y:S02]  /*78c0*/  FFMA.FTZ R4, R116, c[0x0][0x2d0], -R0.reuse ;  /* 0x0000b40074047a23 */ /* 0x100fe40000010800 */
[----:B------:R-:W-:Y:S02]  /*78d0*/  IMAD.MOV.U32 R116, RZ, RZ, R245 ;  /* 0x000000ffff747224 */ /* 0x000fe400078e00f5 */
[----:B------:R1:W-:Y:S02]  /*78e0*/  MUFU.EX2 R184, R4 ;  /* 0x0000000400b87308 */ /* 0x0003e40000000800 */
[----:B-1----:R-:W-:Y:S01]  /*78f0*/  FFMA.FTZ R4, R115, c[0x0][0x2d0], -R0 ;  /* 0x0000b40073047a23 */ /* 0x002fe20000010800 */
[----:B------:R-:W-:-:S05]  /*7900*/  MOV R115, R183 ;  /* 0x000000b700737202 */ /* 0x000fca0000000f00 */
[----:B------:R1:W5:Y:S02]  /*7910*/  MUFU.EX2 R183, R4 ;  /* 0x0000000400b77308 */ /* 0x0003640000000800 */
[----:B-1----:R-:W-:Y:S02]  /*7920*/  FFMA.FTZ R4, R114, c[0x0][0x2d0], -R0 ;  /* 0x0000b40072047a23 */ /* 0x002fe40000010800 */
[----:B------:R-:W-:-:S04]  /*7930*/  IMAD.MOV.U32 R114, RZ, RZ, R139 ;  /* 0x000000ffff727224 */ /* 0x000fc800078e008b */
[----:B------:R1:W-:Y:S01]  /*7940*/  MUFU.EX2 R181, R4 ;  /* 0x0000000400b57308 */ /* 0x0003e20000000800 */
[C---:B---3--:R-:W-:Y:S07]  /*7950*/  HMMA.16816.F32.BF16 R136, R8.reuse, R156, R40 ;  /* 0x0000009c0888723c */ /* 0x048fee0000041828 */
[----:B------:R-:W-:Y:S01]  /*7960*/  IMAD.MOV.U32 R41, RZ, RZ, R153 ;  /* 0x000000ffff297224 */ /* 0x000fe200078e0099 */
[----:B------:R-:W-:Y:S01]  /*7970*/  MOV R43, R151 ;  /* 0x00000097002b7202 */ /* 0x000fe20000000f00 */
[----:B------:R-:W-:Y:S01]  /*7980*/  IMAD.MOV.U32 R42, RZ, RZ, R152 ;  /* 0x000000ffff2a7224 */ /* 0x000fe200078e0098 */
[----:B------:R-:W-:Y:S01]  /*7990*/  HMMA.16816.F32.BF16 R148, R8, R158, R24 ;  /* 0x0000009e0894723c */ /* 0x000fe20000041818 */
[----:B-1----:R-:W-:-:S02]  /*79a0*/  FFMA.FTZ R4, R113, c[0x0][0x2d0], -R0 ;  /* 0x0000b40071047a23 */ /* 0x002fc40000010800 */
[----:B------:R-:W-:Y:S01]  /*79b0*/  IMAD.MOV.U32 R113, RZ, RZ, R38 ;  /* 0x000000ffff717224 */ /* 0x000fe200078e0026 */
[----:B------:R-:W-:Y:S01]  /*79c0*/  MOV R38, R122 ;  /* 0x0000007a00267202 */ /* 0x000fe20000000f00 */
[----:B------:R1:W3:Y:S01]  /*79d0*/  MUFU.EX2 R182, R4 ;  /* 0x0000000400b67308 */ /* 0x0002e20000000800 */
[----:B------:R-:W-:Y:S02]  /*79e0*/  IMAD.MOV.U32 R122, RZ, RZ, R55 ;  /* 0x000000ffff7a7224 */ /* 0x000fe400078e0037 */
[C---:B------:R-:W-:Y:S08]  /*79f0*/  HMMA.16816.F32.BF16 R152, R8.reuse, R172, R28 ;  /* 0x000000ac0898723c */ /* 0x040ff0000004181c */
[----:B------:R-:W-:Y:S01]  /*7a00*/  HMMA.16816.F32.BF16 R52, R8, R174, R12 ;  /* 0x000000ae0834723c */ /* 0x000fe2000004180c */
[----:B-1----:R-:W-:-:S06]  /*7a10*/  FFMA.FTZ R4, R141, c[0x0][0x2d0], -R2 ;  /* 0x0000b4008d047a23 */ /* 0x002fcc0000010802 */
[----:B--2---:R-:W-:Y:S01]  /*7a20*/  F2FP.BF16.PACK_AB R8, R250, R252 ;  /* 0x000000fcfa08723e */ /* 0x004fe200000010ff */
[----:B------:R-:W-:Y:S01]  /*7a30*/  IMAD.MOV.U32 R141, RZ, RZ, R47 ;  /* 0x000000ffff8d7224 */ /* 0x000fe200078e002f */
[----:B----4-:R-:W-:Y:S01]  /*7a40*/  F2FP.BF16.PACK_AB R10, R248, R251 ;  /* 0x000000fbf80a723e */ /* 0x010fe200000010ff */
[----:B------:R1:W-:Y:S01]  /*7a50*/  MUFU.EX2 R246, R4 ;  /* 0x0000000400f67308 */ /* 0x0003e20000000800 */
[----:B-----5:R-:W-:Y:S02]  /*7a60*/  F2FP.BF16.PACK_AB R9, R183, R184 ;  /* 0x000000b8b709723e */ /* 0x020fe400000010ff */
[----:B---3--:R-:W-:-:S07]  /*7a70*/  F2FP.BF16.PACK_AB R11, R182, R181 ;  /* 0x000000b5b60b723e */ /* 0x008fce00000010ff */
[----:B------:R-:W-:Y:S01]  /*7a80*/  HMMA.16816.F32.BF16 R24, R8, R84, RZ ;  /* 0x000000540818723c */ /* 0x000fe200000418ff */
[----:B-1----:R-:W-:-:S07]  /*7a90*/  FFMA.FTZ R4, R140, c[0x0][0x2d0], -R2 ;  /* 0x0000b4008c047a23 */ /* 0x002fce0000010802 */
[C---:B------:R-:W-:Y:S01]  /*7aa0*/  HMMA.16816.F32.BF16 R20, R8.reuse, R86, RZ ;  /* 0x000000560814723c */ /* 0x040fe200000418ff */
[----:B------:R-:W-:Y:S01]  /*7ab0*/  IMAD.MOV.U32 R140, RZ, RZ, R46 ;  /* 0x000000ffff8c7224 */ /* 0x000fe200078e002e */
[----:B------:R1:W2:Y:S05]  /*7ac0*/  MUFU.EX2 R245, R4 ;  /* 0x0000000400f57308 */ /* 0x0002aa0000000800 */
[----:B------:R-:W-:Y:S01]  /*7ad0*/  IMAD.MOV.U32 R87, RZ, RZ, R36 ;  /* 0x000000ffff577224 */ /* 0x000fe200078e0024 */
[----:B------:R-:W-:Y:S01]  /*7ae0*/  HMMA.16816.F32.BF16 R28, R8, R62, RZ ;  /* 0x0000003e081c723c */ /* 0x000fe200000418ff */
[----:B------:R-:W-:-:S06]  /*7af0*/  IMAD.MOV.U32 R86, RZ, RZ, R37 ;  /* 0x000000ffff567224 */ /* 0x000fcc00078e0025 */
[----:B------:R-:W-:Y:S01]  /*7b00*/  IMAD.MOV.U32 R62, RZ, RZ, R42 ;  /* 0x000000ffff3e7224 */ /* 0x000fe200078e002a */
[C---:B------:R-:W-:Y:S01]  /*7b10*/  HMMA.16816.F32.BF16 R16, R8.reuse, R100, RZ ;  /* 0x000000640810723c */ /* 0x040fe200000418ff */
[----:B------:R-:W-:Y:S02]  /*7b20*/  IMAD.MOV.U32 R63, RZ, RZ, R43 ;  /* 0x000000ffff3f7224 */ /* 0x000fe400078e002b */
[----:B-1----:R-:W-:Y:S02]  /*7b30*/  FFMA.FTZ R4, R117, c[0x0][0x2d0], -R0 ;  /* 0x0000b40075047a23 */ /* 0x002fe40000010800 */
[----:B------:R-:W-:Y:S02]  /*7b40*/  IMAD.MOV.U32 R117, RZ, RZ, R49 ;  /* 0x000000ffff757224 */ /* 0x000fe400078e0031 */
[----:B------:R1:W-:Y:S01]  /*7b50*/  MUFU.EX2 R75, R4 ;  /* 0x00000004004b7308 */ /* 0x0003e20000000800 */
[----:B------:R-:W-:Y:S01]  /*7b60*/  HMMA.16816.F32.BF16 R12, R8, R96, RZ ;  /* 0x00000060080c723c */ /* 0x000fe200000418ff */
[----:B------:R-:W-:Y:S01]  /*7b70*/  IMAD.MOV.U32 R101, RZ, RZ, R41 ;  /* 0x000000ffff657224 */ /* 0x000fe200078e0029 */
[----:B------:R-:W-:Y:S01]  /*7b80*/  MOV R100, R116 ;  /* 0x0000007400647202 */ /* 0x000fe20000000f00 */
[----:B------:R-:W-:-:S04]  /*7b90*/  IMAD.MOV.U32 R116, RZ, RZ, R48 ;  /* 0x000000ffff747224 */ /* 0x000fc800078e0030 */
[----:B------:R-:W-:Y:S01]  /*7ba0*/  MOV R97, R39 ;  /* 0x0000002700617202 */ /* 0x000fe20000000f00 */
[----:B------:R-:W-:Y:S01]  /*7bb0*/  HMMA.16816.F32.BF16 R32, R8, R60, RZ ;  /* 0x0000003c0820723c */ /* 0x000fe200000418ff */
[----:B-1----:R-:W-:-:S07]  /*7bc0*/  FFMA.FTZ R4, R119, c[0x0][0x2d0], -R0 ;  /* 0x0000b40077047a23 */ /* 0x002fce0000010800 */
[----:B------:R-:W-:Y:S01]  /*7bd0*/  HMMA.16816.F32.BF16 R40, R8, R98, RZ ;  /* 0x000000620828723c */ /* 0x000fe200000418ff */
[----:B------:R-:W-:Y:S01]  /*7be0*/  MOV R60, R44 ;  /* 0x0000002c003c7202 */ /* 0x000fe20000000f00 */
[----:B------:R-:W-:Y:S01]  /*7bf0*/  IMAD.MOV.U32 R61, RZ, RZ, R45 ;  /* 0x000000ffff3d7224 */ /* 0x000fe200078e002d */
[----:B------:R1:W3:Y:S01]  /*7c00*/  MUFU.EX2 R180, R4 ;  /* 0x0000000400b47308 */ /* 0x0002e20000000800 */
[----:B------:R-:W-:-:S03]  /*7c10*/  IMAD.MOV.U32 R119, RZ, RZ, R50 ;  /* 0x000000ffff777224 */ /* 0x000fc600078e0032 */
[----:B------:R-:W-:Y:S02]  /*7c20*/  IMAD.MOV.U32 R98, RZ, RZ, R101 ;  /* 0x000000ffff627224 */ /* 0x000fe400078e0065 */
[----:B-1----:R-:W-:Y:S01]  /*7c30*/  FFMA.FTZ R4, R121, c[0x0][0x2d0], -R0 ;  /* 0x0000b40079047a23 */ /* 0x002fe20000010800 */
[----:B------:R-:W-:-:S03]  /*7c40*/  MOV R121, R51 ;  /* 0x0000003300797202 */ /* 0x000fc60000000f00 */
[----:B------:R1:W-:Y:S02]  /*7c50*/  MUFU.EX2 R84, R4 ;  /* 0x0000000400547308 */ /* 0x0003e40000000800 */
[----:B-1----:R-:W-:Y:S02]  /*7c60*/  FFMA.FTZ R4, R123, c[0x0][0x2d0], -R0 ;  /* 0x0000b4007b047a23 */ /* 0x002fe40000010800 */
[----:B------:R-:W-:-:S04]  /*7c70*/  IMAD.MOV.U32 R123, RZ, RZ, R38 ;  /* 0x000000ffff7b7224 */ /* 0x000fc800078e0026 */
[----:B------:R1:W4:Y:S01]  /*7c80*/  MUFU.EX2 R85, R4 ;  /* 0x0000000400557308 */ /* 0x0003220000000800 */
[----:B------:R-:W-:Y:S07]  /*7c90*/  HMMA.16816.F32.BF16 R36, R8, R102, RZ ;  /* 0x000000660824723c */ /* 0x000fee00000418ff */
[----:B------:R-:W-:Y:S02]  /*7ca0*/  F2FP.BF16.PACK_AB R8, R247, R249 ;  /* 0x000000f9f708723e */ /* 0x000fe400000010ff */
[----:B--2---:R-:W-:-:S02]  /*7cb0*/  F2FP.BF16.PACK_AB R10, R245, R246 ;  /* 0x000000f6f50a723e */ /* 0x004fc400000010ff */
[----:B---3--:R-:W-:Y:S01]  /*7cc0*/  F2FP.BF16.PACK_AB R9, R180, R75 ;  /* 0x0000004bb409723e */ /* 0x008fe200000010ff */
[----:B-1----:R-:W-:Y:S01]  /*7cd0*/  FFMA.FTZ R4, R226, c[0x0][0x2d0], -R7 ;  /* 0x0000b400e2047a23 */ /* 0x002fe20000010807 */
[----:B----4-:R-:W-:-:S03]  /*7ce0*/  F2FP.BF16.PACK_AB R11, R85, R84 ;  /* 0x00000054550b723e */ /* 0x010fc600000010ff */
[----:B------:R1:W-:Y:S04]  /*7cf0*/  MUFU.EX2 R226, R4 ;  /* 0x0000000400e27308 */ /* 0x0003e80000000800 */
[C---:B------:R-:W-:Y:S07]  /*7d00*/  HMMA.16816.F32.BF16 R20, R8.reuse, R94, R20 ;  /* 0x0000005e0814723c */ /* 0x040fee0000041814 */
[----:B------:R-:W-:Y:S01]  /*7d10*/  IMAD.MOV.U32 R94, RZ, RZ, R74 ;  /* 0x000000ffff5e7224 */ /* 0x000fe200078e004a */
[----:B------:R-:W-:Y:S01]  /*7d20*/  HMMA.16816.F32.BF16 R44, R8, R92, R24 ;  /* 0x0000005c082c723c */ /* 0x000fe20000041818 */
[----:B-1----:R-:W-:-:S02]  /*7d30*/  FFMA.FTZ R4, R186, c[0x0][0x2d0], -R2 ;  /* 0x0000b400ba047a23 */ /* 0x002fc40000010802 */
[----:B------:R-:W-:-:S04]  /*7d40*/  IMAD.MOV.U32 R186, RZ, RZ, R100 ;  /* 0x000000ffffba7224 */ /* 0x000fc800078e0064 */
[----:B------:R-:W-:Y:S01]  /*7d50*/  MOV R93, R113 ;  /* 0x00000071005d7202 */ /* 0x000fe20000000f00 */
[----:B------:R1:W-:Y:S01]  /*7d60*/  MUFU.EX2 R95, R4 ;  /* 0x00000004005f7308 */ /* 0x0003e20000000800 */
[----:B------:R-:W-:Y:S01]  /*7d70*/  HMMA.16816.F32.BF16 R24, R8, R104, R12 ;  /* 0x000000680818723c */ /* 0x000fe2000004180c */
[----:B------:R-:W-:-:S06]  /*7d80*/  IMAD.MOV.U32 R92, RZ, RZ, R114 ;  /* 0x000000ffff5c7224 */ /* 0x000fcc00078e0072 */
[----:B------:R-:W-:Y:S01]  /*7d90*/  IMAD.MOV.U32 R105, RZ, RZ, R68 ;  /* 0x000000ffff697224 */ /* 0x000fe200078e0044 */
[----:B------:R-:W-:Y:S01]  /*7da0*/  HMMA.16816.F32.BF16 R48, R8, R108, R32 ;  /* 0x0000006c0830723c */ /* 0x000fe20000041820 */
[----:B------:R-:W-:Y:S01]  /*7db0*/  MOV R104, R73 ;  /* 0x0000004900687202 */ /* 0x000fe20000000f00 */
[----:B-1----:R-:W-:-:S06]  /*7dc0*/  FFMA.FTZ R4, R185, c[0x0][0x2d0], -R2 ;  /* 0x0000b400b9047a23 */ /* 0x002fcc0000010802 */
[C---:B------:R-:W-:Y:S01]  /*7dd0*/  HMMA.16816.F32.BF16 R32, R8.reuse, R88, R16 ;  /* 0x000000580820723c */ /* 0x040fe20000041810 */
[----:B------:R-:W-:Y:S01]  /*7de0*/  IMAD.MOV.U32 R185, RZ, RZ, R97 ;  /* 0x000000ffffb97224 */ /* 0x000fe200078e0061 */
[----:B------:R1:W2:Y:S05]  /*7df0*/  MUFU.EX2 R96, R4 ;  /* 0x0000000400607308 */ /* 0x0002aa0000000800 */
[----:B------:R-:W-:Y:S01]  /*7e00*/  MOV R88, R69 ;  /* 0x0000004500587202 */ /* 0x000fe20000000f00 */
[----:B------:R-:W-:Y:S01]  /*7e10*/  HMMA.16816.F32.BF16 R28, R8, R110, R28 ;  /* 0x0000006e081c723c */ /* 0x000fe2000004181c */
[----:B------:R-:W-:-:S07]  /*7e20*/  IMAD.MOV.U32 R89, RZ, RZ, R115 ;  /* 0x000000ffff597224 */ /* 0x000fce00078e0073 */
[----:B------:R-:W-:Y:S01]  /*7e30*/  HMMA.16816.F32.BF16 R16, R8, R90, R36 ;  /* 0x0000005a0810723c */ /* 0x000fe20000041824 */
[----:B------:R-:W3:Y:S01]  /*7e40*/  LDSM.16.MT88.4 R36, [R209+0x2100] ;  /* 0x00210000d124783b */ /* 0x000ee20000004200 */
[----:B-1----:R-:W-:-:S04]  /*7e50*/  FFMA.FTZ R4, R147, c[0x0][0x2d0], -R2 ;  /* 0x0000b40093047a23 */ /* 0x002fc80000010802 */
[----:B------:R1:W-:Y:S02]  /*7e60*/  MUFU.EX2 R97, R4 ;  /* 0x0000000400617308 */ /* 0x0003e40000000800 */
[----:B------:R-:W-:Y:S07]  /*7e70*/  HMMA.16816.F32.BF16 R12, R8, R106, R40 ;  /* 0x0000006a080c723c */ /* 0x000fee0000041828 */
[----:B--2---:R-:W-:Y:S01]  /*7e80*/  F2FP.BF16.PACK_AB R8, R96, R95 ;  /* 0x0000005f6008723e */ /* 0x004fe200000010ff */
[----:B------:R-:W-:Y:S01]  /*7e90*/  IMAD.MOV.U32 R41, RZ, RZ, R140 ;  /* 0x000000ffff297224 */ /* 0x000fe200078e008c */
[----:B------:R-:W-:Y:S01]  /*7ea0*/  MOV R42, R141 ;  /* 0x0000008d002a7202 */ /* 0x000fe20000000f00 */
[----:B------:R-:W-:-:S02]  /*7eb0*/  IMAD.MOV.U32 R43, RZ, RZ, R131 ;  /* 0x000000ffff2b7224 */ /* 0x000fc400078e0083 */
[----:B------:R-:W-:Y:S02]  /*7ec0*/  IMAD.MOV.U32 R40, RZ, RZ, R61 ;  /* 0x000000ffff287224 */ /* 0x000fe400078e003d */
[----:B-1----:R-:W-:-:S04]  /*7ed0*/  FFMA.FTZ R4, R146, c[0x0][0x2d0], -R2 ;  /* 0x0000b40092047a23 */ /* 0x002fc80000010802 */
        /* <DEDUP_REMOVED lines=12> */
[----:B--2---:R-:W-:Y:S01]  /*7fa0*/  F2FP.BF16.PACK_AB R11, R74, R73 ;  /* 0x000000494a0b723e */ /* 0x004fe200000010ff */
[----:B------:R-:W-:-:S04]  /*7fb0*/  IMAD.MOV.U32 R231, RZ, RZ, R63 ;  /* 0x000000ffffe77224 */ /* 0x000fc800078e003f */
[----:B------:R1:W2:Y:S02]  /*7fc0*/  MUFU.EX2 R103, R4 ;  /* 0x0000000400677308 */ /* 0x0002a40000000800 */
[C---:B------:R-:W-:Y:S07]  /*7fd0*/  HMMA.16816.F32.BF16 R108, R8.reuse, R80, R48 ;  /* 0x00000050086c723c */ /* 0x040fee0000041830 */
[----:B------:R-:W-:Y:S01]  /*7fe0*/  IMAD.MOV.U32 R80, RZ, RZ, R93 ;  /* 0x000000ffff507224 */ /* 0x000fe200078e005d */
[C---:B------:R-:W-:Y:S01]  /*7ff0*/  HMMA.16816.F32.BF16 R44, R8.reuse, R76, R44 ;  /* 0x0000004c082c723c */ /* 0x040fe2000004182c */
[----:B------:R-:W-:Y:S01]  /*8000*/  IMAD.MOV.U32 R50, RZ, RZ, R88 ;  /* 0x000000ffff327224 */ /* 0x000fe200078e0058 */
[----:B------:R-:W-:Y:S01]  /*8010*/  MOV R49, R60 ;  /* 0x0000003c00317202 */ /* 0x000fe20000000f00 */
[----:B------:R-:W-:Y:S01]  /*8020*/  IMAD.MOV.U32 R81, RZ, RZ, R62 ;  /* 0x000000ffff517224 */ /* 0x000fe200078e003e */
[----:B------:R-:W-:Y:S01]  /*8030*/  MOV R48, R104 ;  /* 0x0000006800307202 */ /* 0x000fe20000000f00 */
[----:B-1----:R-:W-:Y:S01]  /*8040*/  FFMA.FTZ R4, R230, c[0x0][0x2d0], -R7 ;  /* 0x0000b400e6047a23 */ /* 0x002fe20000010807 */
[----:B------:R-:W-:Y:S01]  /*8050*/  MOV R51, R89 ;  /* 0x0000005900337202 */ /* 0x000fe20000000f00 */
[----:B------:R-:W-:Y:S01]  /*8060*/  IMAD.MOV.U32 R230, RZ, RZ, R129 ;  /* 0x000000ffffe67224 */ /* 0x000fe200078e0081 */
[----:B------:R-:W-:Y:S01]  /*8070*/  MOV R76, R130 ;  /* 0x00000082004c7202 */ /* 0x000fe20000000f00 */
[----:B------:R1:W-:Y:S01]  /*8080*/  MUFU.EX2 R101, R4 ;  /* 0x0000000400657308 */ /* 0x0003e20000000800 */
[----:B------:R-:W-:Y:S01]  /*8090*/  IMAD.MOV.U32 R77, RZ, RZ, R128 ;  /* 0x000000ffff4d7224 */ /* 0x000fe200078e0080 */
[C---:B------:R-:W-:Y:S01]  /*80a0*/  HMMA.16816.F32.BF16 R140, R8.reuse, R64, R32 ;  /* 0x00000040088c723c */ /* 0x040fe20000041820 */
[----:B------:R-:W4:Y:S06]  /*80b0*/  LDSM.16.MT88.4 R32, [R212+0x2100] ;  /* 0x00210000d420783b */ /* 0x000f2c0000004200 */
[----:B------:R-:W-:Y:S01]  /*80c0*/  IMAD.MOV.U32 R65, RZ, RZ, R87 ;  /* 0x000000ffff417224 */ /* 0x000fe200078e0057 */
[----:B------:R-:W-:Y:S01]  /*80d0*/  HMMA.16816.F32.BF16 R128, R8, R78, R20 ;  /* 0x0000004e0880723c */ /* 0x000fe20000041814 */
[----:B------:R-:W-:Y:S01]  /*80e0*/  LDSM.16.MT88.4 R20, [R211+0x2100] ;  /* 0x00210000d314783b */ /* 0x000fe20000004200 */
[----:B------:R-:W-:-:S02]  /*80f0*/  IMAD.MOV.U32 R64, RZ, RZ, R121 ;  /* 0x000000ffff407224 */ /* 0x000fc400078e0079 */
[----:B-1----:R-:W-:Y:S01]  /*8100*/  FFMA.FTZ R4, R232, c[0x0][0x2d0], -R7 ;  /* 0x0000b400e8047a23 */ /* 0x002fe20000010807 */
[----:B------:R-:W-:-:S03]  /*8110*/  MOV R232, R98 ;  /* 0x0000006200e87202 */ /* 0x000fc60000000f00 */
[C---:B------:R-:W-:Y:S01]  /*8120*/  HMMA.16816.F32.BF16 R60, R8.reuse, R56, R24 ;  /* 0x00000038083c723c */ /* 0x040fe20000041818 */
[----:B------:R-:W-:Y:S01]  /*8130*/  MOV R78, R86 ;  /* 0x00000056004e7202 */ /* 0x000fe20000000f00 */
[----:B------:R1:W5:Y:S01]  /*8140*/  MUFU.EX2 R102, R4 ;  /* 0x0000000400667308 */ /* 0x0003620000000800 */
[----:B------:R-:W-:Y:S01]  /*8150*/  IMAD.MOV.U32 R79, RZ, RZ, R116 ;  /* 0x000000ffff4f7224 */ /* 0x000fe200078e0074 */
[----:B------:R-:W-:Y:S04]  /*8160*/  LDSM.16.MT88.4 R24, [R212+0x2900] ;  /* 0x00290000d418783b */ /* 0x000fe80000004200 */
[C---:B------:R-:W-:Y:S07]  /*8170*/  HMMA.16816.F32.BF16 R144, R8.reuse, R66, R16 ;  /* 0x000000420890723c */ /* 0x040fee0000041810 */
[----:B------:R-:W-:Y:S01]  /*8180*/  MOV R67, R64 ;  /* 0x0000004000437202 */ /* 0x000fe20000000f00 */
[----:B------:R-:W-:Y:S01]  /*8190*/  HMMA.16816.F32.BF16 R56, R8, R58, R12 ;  /* 0x0000003a0838723c */ /* 0x000fe2000004180c */
[----:B-1----:R-:W-:-:S02]  /*81a0*/  FFMA.FTZ R4, R233, c[0x0][0x2d0], -R7 ;  /* 0x0000b400e9047a23 */ /* 0x002fc40000010807 */
[----:B------:R-:W-:Y:S02]  /*81b0*/  IMAD.MOV.U32 R233, RZ, RZ, R112 ;  /* 0x000000ffffe97224 */ /* 0x000fe400078e0070 */
[----:B------:R1:W-:Y:S02]  /*81c0*/  MUFU.EX2 R100, R4 ;  /* 0x0000000400647308 */ /* 0x0003e40000000800 */
[----:B------:R-:W-:Y:S01]  /*81d0*/  MOV R12, R42 ;  /* 0x0000002a000c7202 */ /* 0x000fe20000000f00 */
[----:B------:R-:W-:Y:S01]  /*81e0*/  HMMA.16816.F32.BF16 R112, R8, R82, R28 ;  /* 0x000000520870723c */ /* 0x000fe2000004181c */
[----:B------:R-:W3:Y:S01]  /*81f0*/  LDSM.16.MT88.4 R28, [R210+0x2100] ;  /* 0x00210000d21c783b */ /* 0x000ee20000004200 */
[----:B------:R-:W-:-:S05]  /*8200*/  IMAD.MOV.U32 R13, RZ, RZ, R43 ;  /* 0x000000ffff0d7224 */ /* 0x000fca00078e002b */
[----:B------:R-:W-:Y:S01]  /*8210*/  IMAD.MOV.U32 R83, RZ, RZ, R94 ;  /* 0x000000ffff537224 */ /* 0x000fe200078e005e */
[----:B--2---:R-:W-:Y:S01]  /*8220*/  F2FP.BF16.PACK_AB R8, R103, R226 ;  /* 0x000000e26708723e */ /* 0x004fe200000010ff */
[----:B------:R-:W-:Y:S01]  /*8230*/  IMAD.MOV.U32 R82, RZ, RZ, R105 ;  /* 0x000000ffff527224 */ /* 0x000fe200078e0069 */
[----:B-----5:R-:W-:-:S03]  /*8240*/  F2FP.BF16.PACK_AB R10, R102, R101 ;  /* 0x00000065660a723e */ /* 0x020fc600000010ff */
[----:B------:R-:W-:Y:S02]  /*8250*/  IMAD.MOV.U32 R19, RZ, RZ, R82 ;  /* 0x000000ffff137224 */ /* 0x000fe400078e0052 */
[----:B-1----:R-:W-:Y:S02]  /*8260*/  FFMA.FTZ R4, R234, c[0x0][0x2d0], -R7 ;  /* 0x0000b400ea047a23 */ /* 0x002fe40000010807 */
[----:B------:R-:W-:Y:S02]  /*8270*/  IMAD.MOV.U32 R234, RZ, RZ, R92 ;  /* 0x000000ffffea7224 */ /* 0x000fe400078e005c */
[----:B------:R1:W-:Y:S01]  /*8280*/  MUFU.EX2 R98, R4 ;  /* 0x0000000400627308 */ /* 0x0003e20000000800 */
[----:B------:R-:W-:Y:S02]  /*8290*/  IMAD.MOV.U32 R15, RZ, RZ, R19 ;  /* 0x000000ffff0f7224 */ /* 0x000fe400078e0013 */
[----:B------:R-:W-:Y:S02]  /*82a0*/  IMAD.MOV.U32 R18, RZ, RZ, R234 ;  /* 0x000000ffff127224 */ /* 0x000fe400078e00ea */
[----:B------:R-:W-:-:S02]  /*82b0*/  IMAD.MOV.U32 R234, RZ, RZ, R120 ;  /* 0x000000ffffea7224 */ /* 0x000fc400078e0078 */
[----:B-1----:R-:W-:Y:S01]  /*82c0*/  FFMA.FTZ R4, R202, c[0x0][0x2d0], -R6 ;  /* 0x0000b400ca047a23 */ /* 0x002fe20000010806 */
[----:B------:R-:W-:-:S03]  /*82d0*/  MOV R202, R122 ;  /* 0x0000007a00ca7202 */ /* 0x000fc60000000f00 */
[----:B------:R1:W-:Y:S02]  /*82e0*/  MUFU.EX2 R94, R4 ;  /* 0x00000004005e7308 */ /* 0x0003e40000000800 */
[----:B-1----:R-:W-:Y:S02]  /*82f0*/  FFMA.FTZ R4, R205, c[0x0][0x2d0], -R6 ;  /* 0x0000b400cd047a23 */ /* 0x002fe40000010806 */
[----:B------:R-:W-:-:S04]  /*8300*/  IMAD.MOV.U32 R205, RZ, RZ, R117 ;  /* 0x000000ffffcd7224 */ /* 0x000fc800078e0075 */
[----:B------:R1:W2:Y:S01]  /*8310*/  MUFU.EX2 R93, R4 ;  /* 0x00000004005d7308 */ /* 0x0002a20000000800 */
[----:B------:R-:W-:Y:S02]  /*8320*/  IMAD.MOV.U32 R66, RZ, RZ, R205 ;  /* 0x000000ffff427224 */ /* 0x000fe400078e00cd */
[----:B------:R-:W-:Y:S02]  /*8330*/  IMAD.MOV.U32 R205, RZ, RZ, R234 ;  /* 0x000000ffffcd7224 */ /* 0x000fe400078e00ea */
[----:B------:R-:W-:Y:S02]  /*8340*/  IMAD.MOV.U32 R234, RZ, RZ, R40 ;  /* 0x000000ffffea7224 */ /* 0x000fe400078e0028 */
[--C-:B-1----:R-:W-:Y:S01]  /*8350*/  FFMA.FTZ R4, R203, c[0x0][0x2d0], -R6.reuse ;  /* 0x0000b400cb047a23 */ /* 0x102fe20000010806 */
[----:B--2---:R-:W-:Y:S02]  /*8360*/  F2FP.BF16.PACK_AB R9, R93, R94 ;  /* 0x0000005e5d09723e */ /* 0x004fe400000010ff */
[----:B------:R-:W-:Y:S01]  /*8370*/  MOV R203, R119 ;  /* 0x0000007700cb7202 */ /* 0x000fe20000000f00 */
[----:B------:R1:W-:Y:S02]  /*8380*/  MUFU.EX2 R92, R4 ;  /* 0x00000004005c7308 */ /* 0x0003e40000000800 */
[----:B-1----:R-:W-:Y:S01]  /*8390*/  FFMA.FTZ R4, R206, c[0x0][0x2d0], -R6 ;  /* 0x0000b400ce047a23 */ /* 0x002fe20000010806 */
[----:B------:R-:W-:-:S05]  /*83a0*/  MOV R206, R83 ;  /* 0x0000005300ce7202 */ /* 0x000fca0000000f00 */
[----:B------:R1:W2:Y:S01]  /*83b0*/  MUFU.EX2 R90, R4 ;  /* 0x00000004005a7308 */ /* 0x0002a20000000800 */
[----:B------:R-:W-:Y:S02]  /*83c0*/  IMAD.MOV.U32 R14, RZ, RZ, R206 ;  /* 0x000000ffff0e7224 */ /* 0x000fe400078e00ce */
[----:B------:R-:W-:Y:S02]  /*83d0*/  IMAD.MOV.U32 R206, RZ, RZ, R203 ;  /* 0x000000ffffce7224 */ /* 0x000fe400078e00cb */
[--C-:B-1----:R-:W-:Y:S01]  /*83e0*/  FFMA.FTZ R4, R241, c[0x0][0x2d0], -R7.reuse ;  /* 0x0000b400f1047a23 */ /* 0x102fe20000010807 */
[----:B--2---:R-:W-:Y:S01]  /*83f0*/  F2FP.BF16.PACK_AB R11, R90, R92 ;  /* 0x0000005c5a0b723e */ /* 0x004fe200000010ff */
[----:B------:R-:W-:Y:S01]  /*8400*/  FFMA.FTZ R7, R244, c[0x0][0x2d0], -R7 ;  /* 0x0000b400f4077a23 */ /* 0x000fe20000010807 */
[----:B------:R-:W-:Y:S01]  /*8410*/  MOV R241, R79 ;  /* 0x0000004f00f17202 */ /* 0x000fe20000000f00 */
[----:B------:R1:W-:Y:S01]  /*8420*/  MUFU.EX2 R91, R4 ;  /* 0x00000004005b7308 */ /* 0x0003e20000000800 */
[----:B------:R-:W-:-:S02]  /*8430*/  IMAD.MOV.U32 R244, RZ, RZ, R202 ;  /* 0x000000fffff47224 */ /* 0x000fc400078e00ca */
[----:B------:R-:W-:Y:S01]  /*8440*/  IMAD.MOV.U32 R202, RZ, RZ, R41 ;  /* 0x000000ffffca7224 */ /* 0x000fe200078e0029 */
[C---:B---3--:R-:W-:Y:S01]  /*8450*/  HMMA.16816.F32.BF16 R104, R8.reuse, R36, R176 ;  /* 0x000000240868723c */ /* 0x048fe200000418b0 */
[----:B------:R-:W2:Y:S03]  /*8460*/  LDSM.16.MT88.4 R40, [R210+0x2900] ;  /* 0x00290000d228783b */ /* 0x000ea60000004200 */
[----:B------:R3:W5:Y:S03]  /*8470*/  MUFU.EX2 R89, R7 ;  /* 0x0000000700597308 */ /* 0x0007660000000800 */
[----:B------:R-:W-:Y:S01]  /*8480*/  MOV R179, R77 ;  /* 0x0000004d00b37202 */ /* 0x000fe20000000f00 */
[----:B------:R-:W-:Y:S01]  /*8490*/  IMAD.MOV.U32 R77, RZ, RZ, R233 ;  /* 0x000000ffff4d7224 */ /* 0x000fe200078e00e9 */
[----:B----4-:R-:W-:Y:S01]  /*84a0*/  HMMA.16816.F32.BF16 R132, R8, R34, R132 ;  /* 0x000000220884723c */ /* 0x010fe20000041884 */
[----:B------:R-:W-:-:S02]  /*84b0*/  IMAD.MOV.U32 R233, RZ, RZ, R118 ;  /* 0x000000ffffe97224 */ /* 0x000fc400078e0076 */
[----:B-1----:R-:W-:Y:S02]  /*84c0*/  FFMA.FTZ R4, R207, c[0x0][0x2d0], -R6 ;  /* 0x0000b400cf047a23 */ /* 0x002fe40000010806 */
[----:B------:R-:W-:Y:S01]  /*84d0*/  IMAD.MOV.U32 R178, RZ, RZ, R76 ;  /* 0x000000ffffb27224 */ /* 0x000fe200078e004c */
[----:B------:R-:W-:Y:S01]  /*84e0*/  MOV R203, R233 ;  /* 0x000000e900cb7202 */ /* 0x000fe20000000f00 */
[----:B------:R1:W-:Y:S01]  /*84f0*/  MUFU.EX2 R88, R4 ;  /* 0x0000000400587308 */ /* 0x0003e20000000800 */
[----:B------:R-:W-:Y:S01]  /*8500*/  IMAD.MOV.U32 R233, RZ, RZ, R81 ;  /* 0x000000ffffe97224 */ /* 0x000fe200078e0051 */
[----:B------:R-:W-:Y:S01]  /*8510*/  HMMA.16816.F32.BF16 R116, R8, R38, R164 ;  /* 0x000000260874723c */ /* 0x000fe200000418a4 */
[----:B------:R-:W-:Y:S01]  /*8520*/  IMAD.MOV.U32 R76, RZ, RZ, R123 ;  /* 0x000000ffff4c7224 */ /* 0x000fe200078e007b */
[----:B---3--:R-:W-:Y:S01]  /*8530*/  MOV R7, R49 ;  /* 0x0000003100077202 */ /* 0x008fe20000000f00 */
[----:B------:R-:W-:Y:S02]  /*8540*/  IMAD.MOV.U32 R207, RZ, RZ, R80 ;  /* 0x000000ffffcf7224 */ /* 0x000fe400078e0050 */
[----:B------:R-:W-:Y:S01]  /*8550*/  IMAD.MOV.U32 R176, RZ, RZ, R12 ;  /* 0x000000ffffb07224 */ /* 0x000fe200078e000c */
[----:B------:R-:W-:-:S02]  /*8560*/  MOV R177, R7 ;  /* 0x0000000700b17202 */ /* 0x000fc40000000f00 */
[----:B------:R-:W-:Y:S01]  /*8570*/  HMMA.16816.F32.BF16 R120, R8, R32, R124 ;  /* 0x000000200878723c */ /* 0x000fe2000004187c */
[----:B------:R-:W-:Y:S02]  /*8580*/  F2FP.BF16.PACK_AB R164, R98, R100 ;  /* 0x0000006462a4723e */ /* 0x000fe400000010ff */
[----:B-----5:R-:W-:Y:S01]  /*8590*/  F2FP.BF16.PACK_AB R166, R89, R91 ;  /* 0x0000005b59a6723e */ /* 0x020fe200000010ff */
[----:B-1----:R-:W-:Y:S01]  /*85a0*/  FFMA.FTZ R4, R225, c[0x0][0x2d0], -R6 ;  /* 0x0000b400e1047a23 */ /* 0x002fe20000010806 */
[----:B------:R-:W-:-:S03]  /*85b0*/  MOV R225, R14 ;  /* 0x0000000e00e17202 */ /* 0x000fc60000000f00 */
[C---:B------:R-:W-:Y:S01]  /*85c0*/  HMMA.16816.F32.BF16 R136, R8.reuse, R28, R136 ;  /* 0x0000001c0888723c */ /* 0x040fe20000041888 */
[----:B------:R1:W3:Y:S07]  /*85d0*/  MUFU.EX2 R87, R4 ;  /* 0x0000000400577308 */ /* 0x0002ee0000000800 */
[C---:B------:R-:W-:Y:S08]  /*85e0*/  HMMA.16816.F32.BF16 R148, R8.reuse, R30, R148 ;  /* 0x0000001e0894723c */ /* 0x040ff00000041894 */
[----:B------:R-:W-:Y:S01]  /*85f0*/  HMMA.16816.F32.BF16 R152, R8, R20, R152 ;  /* 0x000000140898723c */ /* 0x000fe20000041898 */
[--C-:B-1----:R-:W-:Y:S01]  /*8600*/  FFMA.FTZ R4, R228, c[0x0][0x2d0], -R6.reuse ;  /* 0x0000b400e4047a23 */ /* 0x102fe20000010806 */
[----:B---3--:R-:W-:Y:S01]  /*8610*/  F2FP.BF16.PACK_AB R165, R87, R88 ;  /* 0x0000005857a5723e */ /* 0x008fe200000010ff */
[----:B------:R-:W-:-:S02]  /*8620*/  FFMA.FTZ R6, R229, c[0x0][0x2d0], -R6 ;  /* 0x0000b400e5067a23 */ /* 0x000fc40000010806 */
[----:B------:R1:W-:Y:S01]  /*8630*/  MUFU.EX2 R86, R4 ;  /* 0x0000000400567308 */ /* 0x0003e20000000800 */
[----:B------:R-:W-:Y:S02]  /*8640*/  IMAD.MOV.U32 R229, RZ, RZ, R67 ;  /* 0x000000ffffe57224 */ /* 0x000fe400078e0043 */
[----:B------:R-:W-:Y:S01]  /*8650*/  HMMA.16816.F32.BF16 R8, R8, R22, R52 ;  /* 0x000000160808723c */ /* 0x000fe20000041834 */
[----:B------:R-:W3:Y:S01]  /*8660*/  LDSM.16.MT88.4 R52, [R211+0x2900] ;  /* 0x00290000d334783b */ /* 0x000ee20000004200 */
[----:B------:R-:W-:-:S03]  /*8670*/  IMAD.MOV.U32 R228, RZ, RZ, R15 ;  /* 0x000000ffffe47224 */ /* 0x000fc600078e000f */
[----:B------:R-:W4:Y:S01]  /*8680*/  MUFU.EX2 R83, R6 ;  /* 0x0000000600537308 */ /* 0x000f220000000800 */
[----:B-1----:R-:W-:Y:S01]  /*8690*/  FFMA.FTZ R4, R199, c[0x0][0x2d0], -R2 ;  /* 0x0000b400c7047a23 */ /* 0x002fe20000010802 */
[----:B------:R-:W-:-:S06]  /*86a0*/  MOV R199, R78 ;  /* 0x0000004e00c77202 */ /* 0x000fcc0000000f00 */
[----:B------:R1:W-:Y:S01]  /*86b0*/  MUFU.EX2 R82, R4 ;  /* 0x0000000400527308 */ /* 0x0003e20000000800 */
[----:B----4-:R-:W-:-:S07]  /*86c0*/  F2FP.BF16.PACK_AB R167, R83, R86 ;  /* 0x0000005653a7723e */ /* 0x010fce00000010ff */
[C---:B------:R-:W-:Y:S01]  /*86d0*/  HMMA.16816.F32.BF16 R120, R164.reuse, R24, R120 ;  /* 0x00000018a478723c */ /* 0x040fe20000041878 */
[--C-:B-1----:R-:W-:Y:S01]  /*86e0*/  FFMA.FTZ R4, R200, c[0x0][0x2d0], -R2.reuse ;  /* 0x0000b400c8047a23 */ /* 0x102fe20000010802 */
[----:B------:R-:W-:Y:S02]  /*86f0*/  MOV R200, R18 ;  /* 0x0000001200c87202 */ /* 0x000fe40000000f00 */
[----:B------:R-:W1:Y:S01]  /*8700*/  LDSM.16.MT88.4 R16, [R209+0x2900] ;  /* 0x00290000d110783b */ /* 0x000e620000004200 */
[----:B------:R4:W-:Y:S03]  /*8710*/  MUFU.EX2 R81, R4 ;  /* 0x0000000400517308 */ /* 0x0009e60000000800 */
[C---:B------:R-:W-:Y:S08]  /*8720*/  HMMA.16816.F32.BF16 R132, R164.reuse, R26, R132 ;  /* 0x0000001aa484723c */ /* 0x040ff00000041884 */
[----:B--2---:R-:W-:Y:S01]  /*8730*/  HMMA.16816.F32.BF16 R136, R164, R40, R136 ;  /* 0x00000028a488723c */ /* 0x004fe20000041888 */
[----:B----4-:R-:W-:-:S07]  /*8740*/  FFMA.FTZ R4, R201, c[0x0][0x2d0], -R2 ;  /* 0x0000b400c9047a23 */ /* 0x010fce0000010802 */
[C---:B------:R-:W-:Y:S01]  /*8750*/  HMMA.16816.F32.BF16 R148, R164.reuse, R42, R148 ;  /* 0x0000002aa494723c */ /* 0x040fe20000041894 */
[----:B------:R-:W-:Y:S01]  /*8760*/  IMAD.MOV.U32 R201, RZ, RZ, R13 ;  /* 0x000000ffffc97224 */ /* 0x000fe200078e000d */
[----:B------:R2:W-:Y:S06]  /*8770*/  MUFU.EX2 R80, R4 ;  /* 0x0000000400507308 */ /* 0x0005ec0000000800 */
[----:B---3--:R-:W-:Y:S01]  /*8780*/  HMMA.16816.F32.BF16 R152, R164, R52, R152 ;  /* 0x00000034a498723c */ /* 0x008fe20000041898 */
[----:B--2---:R-:W-:Y:S02]  /*8790*/  FFMA.FTZ R4, R204, c[0x0][0x2d0], -R2 ;  /* 0x0000b400cc047a23 */ /* 0x004fe40000010802 */
[----:B------:R-:W-:-:S05]  /*87a0*/  IMAD.MOV.U32 R204, RZ, RZ, R50 ;  /* 0x000000ffffcc7224 */ /* 0x000fca00078e0032 */
[C---:B-1----:R-:W-:Y:S01]  /*87b0*/  HMMA.16816.F32.BF16 R104, R164.reuse, R16, R104 ;  /* 0x00000010a468723c */ /* 0x042fe20000041868 */
[----:B------:R1:W2:Y:S07]  /*87c0*/  MUFU.EX2 R79, R4 ;  /* 0x00000004004f7308 */ /* 0x0002ae0000000800 */
[C---:B------:R-:W-:Y:S08]  /*87d0*/  HMMA.16816.F32.BF16 R116, R164.reuse, R18, R116 ;  /* 0x00000012a474723c */ /* 0x040ff00000041874 */
[----:B------:R-:W-:Y:S01]  /*87e0*/  HMMA.16816.F32.BF16 R164, R164, R54, R8 ;  /* 0x00000036a4a4723c */ /* 0x000fe20000041808 */
[----:B-1----:R-:W-:Y:S01]  /*87f0*/  FFMA.FTZ R4, R193, c[0x0][0x2d0], -R0 ;  /* 0x0000b400c1047a23 */ /* 0x002fe20000010800 */
[----:B------:R-:W-:-:S02]  /*8800*/  MOV R193, R51 ;  /* 0x0000003300c17202 */ /* 0x000fc40000000f00 */
[----:B--2---:R-:W-:Y:S01]  /*8810*/  F2FP.BF16.PACK_AB R6, R79, R80 ;  /* 0x000000504f06723e */ /* 0x004fe200000010ff */
[----:B------:R1:W-:Y:S02]  /*8820*/  MUFU.EX2 R49, R4 ;  /* 0x0000000400317308 */ /* 0x0003e40000000800 */
[----:B------:R-:W-:Y:S02]  /*8830*/  FFMA.FTZ R8, R240, c[0x0][0x2d0], -R2 ;  /* 0x0000b400f0087a23 */ /* 0x000fe40000010802 */
[----:B-1----:R-:W-:Y:S02]  /*8840*/  FFMA.FTZ R4, R194, c[0x0][0x2d0], -R0 ;  /* 0x0000b400c2047a23 */ /* 0x002fe40000010800 */
[----:B------:R-:W-:Y:S02]  /*8850*/  IMAD.MOV.U32 R194, RZ, RZ, R76 ;  /* 0x000000ffffc27224 */ /* 0x000fe400078e004c */
[----:B------:R1:W2:Y:S02]  /*8860*/  MUFU.EX2 R64, R4 ;  /* 0x0000000400407308 */ /* 0x0002a40000000800 */
[----:B-1----:R-:W-:-:S02]  /*8870*/  FFMA.FTZ R4, R195, c[0x0][0x2d0], -R0 ;  /* 0x0000b400c3047a23 */ /* 0x002fc40000010800 */
[----:B------:R-:W-:-:S04]  /*8880*/  IMAD.MOV.U32 R195, RZ, RZ, R207 ;  /* 0x000000ffffc37224 */ /* 0x000fc800078e00cf */
[----:B------:R1:W-:Y:S01]  /*8890*/  MUFU.EX2 R51, R4 ;  /* 0x0000000400337308 */ /* 0x0003e20000000800 */
[----:B------:R-:W-:-:S07]  /*88a0*/  IMAD.MOV.U32 R207, RZ, RZ, R65 ;  /* 0x000000ffffcf7224 */ /* 0x000fce00078e0041 */
[----:B------:R3:W-:Y:S01]  /*88b0*/  MUFU.EX2 R65, R8 ;  /* 0x0000000800417308 */ /* 0x0007e20000000800 */
[----:B-1----:R-:W-:Y:S02]  /*88c0*/  FFMA.FTZ R4, R196, c[0x0][0x2d0], -R0 ;  /* 0x0000b400c4047a23 */ /* 0x002fe40000010800 */
[----:B------:R-:W-:Y:S01]  /*88d0*/  IMAD.MOV.U32 R196, RZ, RZ, R5 ;  /* 0x000000ffffc47224 */ /* 0x000fe200078e0005 */
[----:B--2---:R-:W-:-:S04]  /*88e0*/  F2FP.BF16.PACK_AB R5, R64, R49 ;  /* 0x000000314005723e */ /* 0x004fc800000010ff */
[----:B------:R1:W2:Y:S01]  /*88f0*/  MUFU.EX2 R50, R4 ;  /* 0x0000000400327308 */ /* 0x0002a20000000800 */
[----:B---3--:R-:W-:Y:S01]  /*8900*/  FFMA.FTZ R8, R239, c[0x0][0x2d0], -R2 ;  /* 0x0000b400ef087a23 */ /* 0x008fe20000010802 */
[----:B-1----:R-:W-:Y:S02]  /*8910*/  F2FP.BF16.PACK_AB R4, R81, R82 ;  /* 0x000000525104723e */ /* 0x002fe400000010ff */
[----:B--2---:R-:W-:-:S07]  /*8920*/  F2FP.BF16.PACK_AB R7, R50, R51 ;  /* 0x000000333207723e */ /* 0x004fce00000010ff */
[C---:B------:R-:W-:Y:S07]  /*8930*/  HMMA.16816.F32.BF16 R108, R4.reuse, R168, R108 ;  /* 0x000000a8046c723c */ /* 0x040fee000004186c */
[----:B------:R-:W-:Y:S01]  /*8940*/  IMAD.MOV.U32 R169, RZ, RZ, R244 ;  /* 0x000000ffffa97224 */ /* 0x000fe200078e00f4 */
[----:B------:R-:W-:Y:S01]  /*8950*/  MOV R244, R66 ;  /* 0x0000004200f47202 */ /* 0x000fe20000000f00 */
[----:B------:R-:W-:Y:S01]  /*8960*/  IMAD.MOV.U32 R168, RZ, RZ, R77 ;  /* 0x000000ffffa87224 */ /* 0x000fe200078e004d */
[----:B------:R1:W-:Y:S01]  /*8970*/  MUFU.EX2 R66, R8 ;  /* 0x0000000800427308 */ /* 0x0003e20000000800 */
[C---:B------:R-:W-:Y:S08]  /*8980*/  HMMA.16816.F32.BF16 R124, R4.reuse, R160, R44 ;  /* 0x000000a0047c723c */ /* 0x040ff0000004182c */
[----:B------:R-:W-:Y:S01]  /*8990*/  HMMA.16816.F32.BF16 R112, R4, R170, R112 ;  /* 0x000000aa0470723c */ /* 0x000fe20000041870 */
[----:B-1----:R-:W-:-:S06]  /*89a0*/  FFMA.FTZ R8, R236, c[0x0][0x2d0], -R2 ;  /* 0x0000b400ec087a23 */ /* 0x002fcc0000010802 */
[----:B------:R-:W-:Y:S01]  /*89b0*/  MOV R171, R48 ;  /* 0x0000003000ab7202 */ /* 0x000fe20000000f00 */
[C---:B------:R-:W-:Y:S01]  /*89c0*/  HMMA.16816.F32.BF16 R12, R4.reuse, R172, R60 ;  /* 0x000000ac040c723c */ /* 0x040fe2000004183c */
[----:B------:R1:W-:Y:S07]  /*89d0*/  MUFU.EX2 R67, R8 ;  /* 0x0000000800437308 */ /* 0x0003ee0000000800 */
        /* <DEDUP_REMOVED lines=14> */
[----:B-1----:R-:W-:-:S06]  /*8ac0*/  FFMA.FTZ R8, R188, c[0x0][0x2d0], -R0 ;  /* 0x0000b400bc087a23 */ /* 0x002fcc0000010800 */
[----:B------:R1:W-:Y:S02]  /*8ad0*/  MUFU.EX2 R47, R8 ;  /* 0x00000008002f7308 */ /* 0x0003e40000000800 */
[----:B-1----:R-:W-:-:S06]  /*8ae0*/  FFMA.FTZ R8, R187, c[0x0][0x2d0], -R0 ;  /* 0x0000b400bb087a23 */ /* 0x002fcc0000010800 */
[----:B------:R1:W3:Y:S02]  /*8af0*/  MUFU.EX2 R48, R8 ;  /* 0x0000000800307308 */ /* 0x0002e40000000800 */
[--C-:B-1----:R-:W-:Y:S02]  /*8b00*/  FFMA.FTZ R8, R242, c[0x0][0x2d0], -R2.reuse ;  /* 0x0000b400f2087a23 */ /* 0x102fe40000010802 */
[----:B------:R-:W-:-:S04]  /*8b10*/  FFMA.FTZ R2, R243, c[0x0][0x2d0], -R2 ;  /* 0x0000b400f3027a23 */ /* 0x000fc80000010802 */
[----:B------:R1:W-:Y:S02]  /*8b20*/  MUFU.EX2 R60, R8 ;  /* 0x00000008003c7308 */ /* 0x0003e40000000800 */
[----:B-1----:R-:W-:Y:S06]  /*8b30*/  HMMA.16816.F32.BF16 R8, R4, R174, R56 ;  /* 0x000000ae0408723c */ /* 0x002fec0000041838 */
[----:B------:R1:W4:Y:S01]  /*8b40*/  MUFU.EX2 R56, R2 ;  /* 0x0000000200387308 */ /* 0x0003220000000800 */
[----:B------:R-:W-:Y:S02]  /*8b50*/  F2FP.BF16.PACK_AB R4, R66, R65 ;  /* 0x000000414204723e */ /* 0x000fe400000010ff */
[----:B------:R-:W-:-:S02]  /*8b60*/  F2FP.BF16.PACK_AB R6, R76, R67 ;  /* 0x000000434c06723e */ /* 0x000fc400000010ff */
[----:B--2---:R-:W-:Y:S02]  /*8b70*/  F2FP.BF16.PACK_AB R5, R45, R44 ;  /* 0x0000002c2d05723e */ /* 0x004fe400000010ff */
[----:B---3--:R-:W-:Y:S01]  /*8b80*/  F2FP.BF16.PACK_AB R7, R48, R47 ;  /* 0x0000002f3007723e */ /* 0x008fe200000010ff */
[----:B-1----:R-:W-:Y:S01]  /*8b90*/  FFMA.FTZ R2, R190, c[0x0][0x2d0], -R0 ;  /* 0x0000b400be027a23 */ /* 0x002fe20000010800 */
[----:B----4-:R-:W-:-:S05]  /*8ba0*/  F2FP.BF16.PACK_AB R162, R56, R60 ;  /* 0x0000003c38a2723e */ /* 0x010fca00000010ff */
[C---:B------:R-:W-:Y:S01]  /*8bb0*/  HMMA.16816.F32.BF16 R108, R4.reuse, R36, R108 ;  /* 0x00000024046c723c */ /* 0x040fe2000004186c */
[----:B------:R1:W-:Y:S07]  /*8bc0*/  MUFU.EX2 R46, R2 ;  /* 0x00000002002e7308 */ /* 0x0003ee0000000800 */
[C---:B------:R-:W-:Y:S08]  /*8bd0*/  HMMA.16816.F32.BF16 R124, R4.reuse, R32, R124 ;  /* 0x00000020047c723c */ /* 0x040ff0000004187c */
[----:B------:R-:W-:Y:S01]  /*8be0*/  HMMA.16816.F32.BF16 R112, R4, R38, R112 ;  /* 0x000000260470723c */ /* 0x000fe20000041870 */
[----:B-1----:R-:W-:-:S04]  /*8bf0*/  FFMA.FTZ R2, R192, c[0x0][0x2d0], -R0 ;  /* 0x0000b400c0027a23 */ /* 0x002fc80000010800 */
[----:B------:R1:W2:Y:S03]  /*8c00*/  MUFU.EX2 R37, R2 ;  /* 0x0000000200257308 */ /* 0x0002a60000000800 */
[C---:B------:R-:W-:Y:S08]  /*8c10*/  HMMA.16816.F32.BF16 R128, R4.reuse, R34, R128 ;  /* 0x000000220480723c */ /* 0x040ff00000041880 */
[----:B------:R-:W-:Y:S01]  /*8c20*/  HMMA.16816.F32.BF16 R140, R4, R28, R140 ;  /* 0x0000001c048c723c */ /* 0x000fe2000004188c */
[--C-:B-1----:R-:W-:Y:S01]  /*8c30*/  FFMA.FTZ R2, R191, c[0x0][0x2d0], -R0.reuse ;  /* 0x0000b400bf027a23 */ /* 0x102fe20000010800 */
[----:B--2---:R-:W-:Y:S01]  /*8c40*/  F2FP.BF16.PACK_AB R161, R37, R46 ;  /* 0x0000002e25a1723e */ /* 0x004fe200000010ff */
[----:B------:R-:W-:-:S05]  /*8c50*/  FFMA.FTZ R0, R189, c[0x0][0x2d0], -R0 ;  /* 0x0000b400bd007a23 */ /* 0x000fca0000010800 */
[C---:B------:R-:W-:Y:S01]  /*8c60*/  HMMA.16816.F32.BF16 R144, R4.reuse, R30, R144 ;  /* 0x0000001e0490723c */ /* 0x040fe20000041890 */
[----:B------:R1:W-:Y:S07]  /*8c70*/  MUFU.EX2 R36, R2 ;  /* 0x0000000200247308 */ /* 0x0003ee0000000800 */
[C---:B------:R-:W-:Y:S01]  /*8c80*/  HMMA.16816.F32.BF16 R12, R4.reuse, R20, R12 ;  /* 0x00000014040c723c */ /* 0x040fe2000004180c */
[----:B------:R2:W3:Y:S07]  /*8c90*/  MUFU.EX2 R32, R0 ;  /* 0x0000000000207308 */ /* 0x0004ee0000000800 */
[----:B------:R-:W-:Y:S01]  /*8ca0*/  HMMA.16816.F32.BF16 R8, R4, R22, R8 ;  /* 0x000000160408723c */ /* 0x000fe20000041808 */
[----:B-1----:R-:W-:-:S04]  /*8cb0*/  FADD.FTZ R2, R196, R169 ;  /* 0x000000a9c4027221 */ /* 0x002fc80000010000 */
[----:B------:R-:W-:Y:S02]  /*8cc0*/  FADD.FTZ R2, R194, R2 ;  /* 0x00000002c2027221 */ /* 0x000fe40000010000 */
[----:B------:R-:W-:Y:S02]  /*8cd0*/  FADD.FTZ R6, R252, R250 ;  /* 0x000000fafc067221 */ /* 0x000fe40000010000 */
[----:B--2---:R-:W-:Y:S01]  /*8ce0*/  FADD.FTZ R0, R168, R171 ;  /* 0x000000aba8007221 */ /* 0x004fe20000010000 */
[----:B---3--:R-:W-:Y:S01]  /*8cf0*/  F2FP.BF16.PACK_AB R163, R32, R36 ;  /* 0x0000002420a3723e */ /* 0x008fe200000010ff */
        /* <DEDUP_REMOVED lines=96> */
[----:B------:R-:W-:-:S02]  /*9300*/  FADD.FTZ R0, R32, R0 ;  /* 0x0000000020007221 */ /* 0x000fc40000010000 */
[----:B------:R-:W-:Y:S01]  /*9310*/  IMAD.U32 R225, RZ, RZ, UR13 ;  /* 0x0000000dffe17e24 */ /* 0x000fe2000f8e00ff */
[----:B------:R1:W-:Y:S04]  /*9320*/  STL [R1+0x14], R4 ;  /* 0x0000140401007387 */ /* 0x0003e80000100800 */
[----:B------:R1:W-:Y:S04]  /*9330*/  STL [R1+0x18], R2 ;  /* 0x0000180201007387 */ /* 0x0003e80000100800 */
[----:B------:R1:W-:Y:S01]  /*9340*/  STL [R1+0x1c], R0 ;  /* 0x00001c0001007387 */ /* 0x0003e20000100800 */
[----:B------:R-:W-:Y:S05]  /*9350*/  @P0 BRA `(.L_x_258) ;  /* 0x0000015000000947 */ /* 0x000fea0003800000 */
[----:B------:R-:W-:Y:S01]  /*9360*/  ISETP.LT.AND P0, PT, RZ, UR14, PT ;  /* 0x0000000eff007c0c */ /* 0x000fe2000bf01270 */
        /* <DEDUP_REMOVED lines=11> */
.L_x_259:
[----:B------:R-:W-:Y:S02]  /*9420*/  UISETP.NE.AND UP2, UPT, UR5, 0x1, UPT ;  /* 0x000000010500788c */ /* 0x000fe4000bf45270 */
[----:B------:R-:W-:Y:S02]  /*9430*/  ULDC.64 UR14, c[0x0][0x330] ;  /* 0x0000cc00000e7ab9 */ /* 0x000fe40000000a00 */
[----:B------:R-:W-:-:S07]  /*9440*/  UIMAD.WIDE.U32 UR16, UR11, UR14, URZ ;  /* 0x0000000e0b1072a5 */ /* 0x000fce000f8e003f */
[----:B------:R-:W-:Y:S02]  /*9450*/  @UP2 UMOV UR13, UR17 ;  /* 0x00000011000d2c82 */ /* 0x000fe40008000000 */
[----:B------:R-:W-:-:S03]  /*9460*/  @UP2 USHF.R.U32.HI UR11, URZ, UR15, UR13 ;  /* 0x0000000f3f0b2299 */ /* 0x000fc6000801160d */
.L_x_260:
[----:B------:R-:W-:Y:S02]  /*9470*/  ULDC UR13, c[0x0][0x32c] ;  /* 0x0000cb00000d7ab9 */ /* 0x000fe40000000800 */
[----:B------:R-:W-:-:S04]  /*9480*/  UIMAD UR13, UR11, UR5, UR13 ;  /* 0x000000050b0d72a4 */ /* 0x000fc8000f8e020d */
[----:B------:R-:W-:-:S04]  /*9490*/  UISETP.LT.AND UP2, UPT, UR6, UR13, UPT ;  /* 0x0000000d0600728c */ /* 0x000fc8000bf41270 */
[----:B------:R-:W-:-:S04]  /*94a0*/  USEL UR6, UR6, UR13, UP2 ;  /* 0x0000000d06067287 */ /* 0x000fc80009000000 */
.L_x_258:
[----:B------:R-:W-:-:S07]  /*94b0*/  UIMAD.WIDE UR14, UR6, 0x2aaaaaab, URZ ;  /* 0x2aaaaaab060e78a5 */ /* 0x000fce000f8e023f */
[----:B------:R-:W-:Y:S02]  /*94c0*/  UMOV UR11, UR15 ;  /* 0x0000000f000b7c82 */ /* 0x000fe40008000000 */
[----:B------:R-:W-:-:S04]  /*94d0*/  USHF.R.U32.HI UR5, URZ, 0x1f, UR11 ;  /* 0x0000001f3f057899 */ /* 0x000fc8000801160b */
[----:B------:R-:W-:-:S04]  /*94e0*/  ULEA.HI.SX32 UR5, UR11, UR5, 0x1c ;  /* 0x000000050b057291 */ /* 0x000fc8000f8fe23f */
[----:B------:R-:W-:-:S04]  /*94f0*/  UISETP.LT.AND UP2, UPT, UR4, UR5, UPT ;  /* 0x000000050400728c */ /* 0x000fc8000bf41270 */
[----:B------:R-:W-:-:S06]  /*9500*/  USEL UR5, UR4, UR5, !UP2 ;  /* 0x0000000504057287 */ /* 0x000fcc000d000000 */
[----:B------:R-:W-:-:S13]  /*9510*/  ISETP.GE.AND P0, PT, R225, UR5, PT ;  /* 0x00000005e1007c0c */ /* 0x000fda000bf06270 */
[----:B------:R-:W-:Y:S05]  /*9520*/  @!P0 BRA `(.L_x_261) ;  /* 0x0000680000008947 */ /* 0x000fea0003800000 */
[----:B-1----:R-:W2:Y:S01]  /*9530*/  LDL R0, [R1+0x24] ;  /* 0x0000240001007983 */ /* 0x002ea20000100800 */
        /* <DEDUP_REMOVED lines=9> */
.L_x_278:
[----:B------:R-:W-:Y:S04]  /*95d0*/  DEPBAR.LE SB0, 0x0 ;  /* 0x000080000000791a */ /* 0x000fe80000000000 */
[----:B------:R-:W-:Y:S01]  /*95e0*/  BAR.SYNC.DEFER_BLOCKING 0x0 ;  /* 0x0000000000007b1d */ /* 0x000fe20000010000 */
[C---:B------:R-:W-:Y:S02]  /*95f0*/  ISETP.LT.AND P2, PT, R225.reuse, UR4, PT ;  /* 0x00000004e1007c0c */ /* 0x040fe4000bf41270 */
[C---:B------:R-:W-:Y:S02]  /*9600*/  ISETP.GT.AND P4, PT, R225.reuse, UR4, PT ;  /* 0x00000004e1007c0c */ /* 0x040fe4000bf84270 */
[----:B------:R-:W-:Y:S02]  /*9610*/  MOV R228, c[0x0][0x1e0] ;  /* 0x0000780000e47a02 */ /* 0x000fe40000000f00 */
[----:B------:R-:W-:Y:S07]  /*9620*/  MOV R230, c[0x0][0x1e4] ;  /* 0x0000790000e67a02 */ /* 0x000fee0000000f00 */
[----:B-1----:R-:W-:Y:S05]  /*9630*/  @!P2 SHF.R.S32.HI R0, RZ, 0x1f, R225 ;  /* 0x0000001fff00a819 */ /* 0x002fea00000114e1 */
[----:B------:R-:W-:Y:S04]  /*9640*/  @!P2 IMAD R0, R0, c[0x0][0x208], RZ ;  /* 0x000082000000aa24 */ /* 0x000fe800078e02ff */
[C---:B------:R-:W-:Y:S01]  /*9650*/  @!P2 IMAD R0, R225.reuse, c[0x0][0x20c], R0 ;  /* 0x00008300e100aa24 */ /* 0x040fe200078e0200 */
[----:B------:R-:W-:Y:S08]  /*9660*/  LDSM.16.M88.4 R96, [R215+0x6100] ;  /* 0x00610000d760783b */ /* 0x000ff00000000200 */
[----:B------:R-:W1:Y:S08]  /*9670*/  LDSM.16.M88.4 R16, [R208+0x3100] ;  /* 0x00310000d010783b */ /* 0x000e700000000200 */
[----:B------:R-:W2:Y:S08]  /*9680*/  LDSM.16.M88.4 R92, [R215+0x8100] ;  /* 0x00810000d75c783b */ /* 0x000eb00000000200 */
[----:B------:R-:W3:Y:S06]  /*9690*/  LDL.64 R194, [R1+0x38] ;  /* 0x0000380001c27983 */ /* 0x000eec0000100a00 */
[----:B------:R-:W3:Y:S06]  /*96a0*/  LDL.64 R2, [R1+0x40] ;  /* 0x0000400001027983 */ /* 0x000eec0000100a00 */
[----:B------:R-:W4:Y:S08]  /*96b0*/  LDSM.16.M88.4 R32, [R208+0x3900] ;  /* 0x00390000d020783b */ /* 0x000f300000000200 */
[----:B------:R-:W5:Y:S08]  /*96c0*/  LDSM.16.M88.4 R48, [R208+0x4100] ;  /* 0x00410000d030783b */ /* 0x000f700000000200 */
[----:B------:R-:W1:Y:S08]  /*96d0*/  LDSM.16.M88.4 R64, [R208+0x4900] ;  /* 0x00490000d040783b */ /* 0x000e700000000200 */
[----:B------:R-:W1:Y:S08]  /*96e0*/  LDSM.16.M88.4 R80, [R208+0x5100] ;  /* 0x00510000d050783b */ /* 0x000e700000000200 */
[----:B------:R-:W1:Y:S08]  /*96f0*/  LDSM.16.M88.4 R168, [R208+0x5900] ;  /* 0x00590000d0a8783b */ /* 0x000e700000000200 */
[----:B------:R-:W-:Y:S08]  /*9700*/  LDSM.16.M88.4 R172, [R218+0x6100] ;  /* 0x00610000daac783b */ /* 0x000ff00000000200 */
[----:B------:R-:W2:Y:S08]  /*9710*/  LDSM.16.M88.4 R176, [R219] ;  /* 0x00000000dbb0783b */ /* 0x000eb00000000200 */
[----:B------:R-:W4:Y:S08]  /*9720*/  LDSM.16.M88.4 R180, [R218+0x8100] ;  /* 0x00810000dab4783b */ /* 0x000f300000000200 */
[----:B------:R-:W3:Y:S08]  /*9730*/  LDSM.16.M88.4 R184, [R224] ;  /* 0x00000000e0b8783b */ /* 0x000ef00000000200 */
[----:B------:R-:W3:Y:S06]  /*9740*/  LDL.64 R248, [R1+0x28] ;  /* 0x0000280001f87983 */ /* 0x000eec0000100a00 */
[----:B------:R-:W3:Y:S08]  /*9750*/  LDSM.16.M88.4 R188, [R223] ;  /* 0x00000000dfbc783b */ /* 0x000ef00000000200 */
[----:B------:R-:W3:Y:S01]  /*9760*/  LDL.64 R242, [R1+0x30] ;  /* 0x0000300001f27983 */ /* 0x000ee20000100a00 */
        /* <DEDUP_REMOVED lines=8> */
[-C--:B-----5:R-:W-:Y:S08]  /*97f0*/  HMMA.16816.F32.BF16 R36, R96, R48.reuse, RZ ;  /* 0x000000306024723c */ /* 0x0a0ff000000418ff */
        /* <DEDUP_REMOVED lines=31> */
[----:B------:R-:W-:Y:S02]  /*99f0*/  @!P2 LEA.HI.X R193, R2, c[0x0][0x1fc], R0, 0x1, P1 ;  /* 0x00007f0002c1aa11 */ /* 0x000fe400008f0c00 */
[----:B------:R-:W-:Y:S02]  /*9a00*/  @P4 IADD3 R0, R225, -0x1, RZ ;  /* 0xffffffffe1004810 */ /* 0x000fe40007ffe0ff */
        /* <DEDUP_REMOVED lines=23> */
[----:B------:R5:W-:Y:S03]  /*9b80*/  @!P2 LDGSTS.E.BYPASS.LTC128B.128 [R227+0x1900], [R168.64], !P3 ;  /* 0x01900000a8e3afae */ /* 0x000be6000d901d68 */
[----:B------:R-:W-:Y:S02]  /*9b90*/  @!P2 IADD3.X R3, R169, UR8, RZ, P1, !PT ;  /* 0x00000008a903ac10 */ /* 0x000fe40008ffe4ff */
[----:B----4-:R-:W-:Y:S02]  /*9ba0*/  @!P2 IADD3 R192, P0, R2, UR9, RZ ;  /* 0x0000000902c0ac10 */ /* 0x010fe4000ff1e0ff */
[-C--:B--2---:R-:W-:Y:S01]  /*9bb0*/  HMMA.16816.F32.BF16 R68, R172, R176.reuse, R68 ;  /* 0x000000b0ac44723c */ /* 0x084fe20000041844 */
[----:B------:R2:W-:Y:S03]  /*9bc0*/  @!P2 LDGSTS.E.BYPASS.LTC128B.128 [R227+0x2100], [R2.64], !P3 ;  /* 0x0210000002e3afae */ /* 0x0005e6000d901d68 */
[----:B------:R-:W-:Y:S04]  /*9bd0*/  @!P2 IADD3.X R193, R3, UR8, RZ, P0, !PT ;  /* 0x0000000803c1ac10 */ /* 0x000fe800087fe4ff */
[C---:B------:R-:W-:Y:S01]  /*9be0*/  HMMA.16816.F32.BF16 R72, R180.reuse, R176, R72 ;  /* 0x000000b0b448723c */ /* 0x040fe20000041848 */
[----:B------:R4:W-:Y:S07]  /*9bf0*/  @!P2 LDGSTS.E.BYPASS.LTC128B.128 [R227+0x2900], [R192.64], !P3 ;  /* 0x02900000c0e3afae */ /* 0x0009ee000d901d68 */
[-C--:B------:R-:W-:Y:S01]  /*9c00*/  HMMA.16816.F32.BF16 R76, R180, R178.reuse, R76 ;  /* 0x000000b2b44c723c */ /* 0x080fe2000004184c */
[----:B-1----:R-:W-:Y:S07]  /*9c10*/  LDSM.16.M88.4 R188, [R214+0x3100] ;  /* 0x00310000d6bc783b */ /* 0x002fee0000000200 */
[C---:B------:R-:W-:Y:S01]  /*9c20*/  HMMA.16816.F32.BF16 R80, R172.reuse, R178, R80 ;  /* 0x000000b2ac50723c */ /* 0x040fe20000041850 */
[----:B------:R-:W0:Y:S03]  /*9c30*/  LDGDEPBAR ;  /* 0x00000000000079af */ /* 0x000e260000000000 */
[----:B--2---:R-:W-:Y:S02]  /*9c40*/  @P4 SHF.R.S32.HI R2, RZ, 0x1f, R0 ;  /* 0x0000001fff024819 */ /* 0x004fe40000011400 */
[----:B------:R-:W-:Y:S02]  /*9c50*/  @P4 MOV R3, R249 ;  /* 0x000000f900034202 */ /* 0x000fe40000000f00 */
[-C--:B---3--:R-:W-:Y:S01]  /*9c60*/  HMMA.16816.F32.BF16 R84, R172, R184.reuse, R84 ;  /* 0x000000b8ac54723c */ /* 0x088fe20000041854 */
[----:B-----5:R-:W1:Y:S03]  /*9c70*/  LDSM.16.M88.4 R168, [R216+0x6100] ;  /* 0x00610000d8a8783b */ /* 0x020e660000000200 */
[----:B------:R-:W-:Y:S04]  /*9c80*/  @P4 IMAD R2, R2, c[0x0][0x1e0], RZ ;  /* 0x0000780002024a24 */ /* 0x000fe800078e02ff */
[C---:B------:R-:W-:Y:S01]  /*9c90*/  HMMA.16816.F32.BF16 R88, R180.reuse, R184, R88 ;  /* 0x000000b8b458723c */ /* 0x040fe20000041858 */
[----:B----4-:R-:W2:Y:S03]  /*9ca0*/  LDSM.16.M88.4 R192, [R216+0x8100] ;  /* 0x00810000d8c0783b */ /* 0x010ea60000000200 */
[----:B------:R-:W-:Y:S04]  /*9cb0*/  @P4 IMAD R2, R0, c[0x0][0x1e4], R2 ;  /* 0x0000790000024a24 */ /* 0x000fe800078e0202 */
[-C--:B------:R-:W-:Y:S01]  /*9cc0*/  HMMA.16816.F32.BF16 R92, R180, R186.reuse, R92 ;  /* 0x000000bab45c723c */ /* 0x080fe2000004185c */
[----:B------:R-:W3:Y:S07]  /*9cd0*/  LDSM.16.M88.4 R196, [R214+0x3900] ;  /* 0x00390000d6c4783b */ /* 0x000eee0000000200 */
[----:B------:R-:W-:Y:S01]  /*9ce0*/  HMMA.16816.F32.BF16 R96, R172, R186, R96 ;  /* 0x000000baac60723c */ /* 0x000fe20000041860 */
[----:B------:R-:W4:Y:S08]  /*9cf0*/  LDSM.16.M88.4 R200, [R214+0x4100] ;  /* 0x00410000d6c8783b */ /* 0x000f300000000200 */
[----:B------:R-:W5:Y:S08]  /*9d00*/  LDSM.16.M88.4 R176, [R214+0x4900] ;  /* 0x00490000d6b0783b */ /* 0x000f700000000200 */
        /* <DEDUP_REMOVED lines=17> */
[-C--:B-----5:R-:W-:Y:S08]  /*9e20*/  HMMA.16816.F32.BF16 R52, R168, R176.reuse, R52 ;  /* 0x000000b0a834723c */ /* 0x0a0ff00000041834 */
        /* <DEDUP_REMOVED lines=33> */
[----:B------:R4:W1:Y:S01]  /*a040*/  MUFU.TANH R229, R7 ;  /* 0x0000000700e57308 */ /* 0x0008620000002400 */
[----:B------:R-:W-:Y:S09]  /*a050*/  FMUL.FTZ R19, R19, c[0x0][0x320] ;  /* 0x0000c80013137a20 */ /* 0x000ff20000410000 */
[----:B------:R-:W1:Y:S10]  /*a060*/  MUFU.TANH R247, R8 ;  /* 0x0000000800f77308 */ /* 0x000e740000002400 */
[----:B------:R-:W1:Y:S01]  /*a070*/  MUFU.TANH R240, R9 ;  /* 0x0000000900f07308 */ /* 0x000e620000002400 */
[----:B----4-:R-:W4:Y:S09]  /*a080*/  LDSM.16.M88.4 R4, [R213+0x800] ;  /* 0x00080000d504783b */ /* 0x010f320000000200 */
[----:B------:R-:W1:Y:S10]  /*a090*/  MUFU.TANH R251, R10 ;  /* 0x0000000a00fb7308 */ /* 0x000e740000002400 */
[----:B------:R5:W1:Y:S10]  /*a0a0*/  MUFU.TANH R250, R11 ;  /* 0x0000000b00fa7308 */ /* 0x000a740000002400 */
[----:B------:R-:W1:Y:S10]  /*a0b0*/  MUFU.TANH R238, R12 ;  /* 0x0000000c00ee7308 */ /* 0x000e740000002400 */
[----:B------:R-:W1:Y:S01]  /*a0c0*/  MUFU.TANH R237, R13 ;  /* 0x0000000d00ed7308 */ /* 0x000e620000002400 */
[----:B-----5:R-:W5:Y:S01]  /*a0d0*/  LDSM.16.M88.4 R8, [R213+0x1000] ;  /* 0x00100000d508783b */ /* 0x020f620000000200 */
[-C--:B----4-:R-:W-:Y:S08]  /*a0e0*/  HMMA.16816.F32.BF16 R20, R172, R4.reuse, R20 ;  /* 0x00000004ac14723c */ /* 0x090ff00000041814 */
[----:B------:R-:W4:Y:S01]  /*a0f0*/  MUFU.TANH R245, R14 ;  /* 0x0000000e00f57308 */ /* 0x000f220000002400 */
[C---:B------:R-:W-:Y:S09]  /*a100*/  HMMA.16816.F32.BF16 R24, R188.reuse, R4, R24 ;  /* 0x00000004bc18723c */ /* 0x040ff20000041818 */
[----:B------:R-:W1:Y:S01]  /*a110*/  MUFU.TANH R244, R15 ;  /* 0x0000000f00f47308 */ /* 0x000e620000002400 */
[-C--:B------:R-:W-:Y:S08]  /*a120*/  HMMA.16816.F32.BF16 R28, R188, R6.reuse, R28 ;  /* 0x00000006bc1c723c */ /* 0x080ff0000004181c */
[C---:B------:R-:W-:Y:S01]  /*a130*/  HMMA.16816.F32.BF16 R32, R172.reuse, R6, R32 ;  /* 0x00000006ac20723c */ /* 0x040fe20000041820 */
[----:B------:R-:W1:Y:S01]  /*a140*/  MUFU.TANH R16, R16 ;  /* 0x0000001000107308 */ /* 0x000e620000002400 */
[----:B------:R-:W1:Y:S02]  /*a150*/  LDSM.16.M88.4 R4, [R213+0x1800] ;  /* 0x00180000d504783b */ /* 0x000e640000000200 */
[----:B------:R-:W-:Y:S02]  /*a160*/  FMUL.FTZ R20, R20, c[0x0][0x320] ;  /* 0x0000c80014147a20 */ /* 0x000fe40000410000 */
[----:B------:R-:W-:Y:S02]  /*a170*/  FMUL.FTZ R21, R21, c[0x0][0x320] ;  /* 0x0000c80015157a20 */ /* 0x000fe40000410000 */
[----:B------:R-:W-:Y:S03]  /*a180*/  FMUL.FTZ R27, R27, c[0x0][0x320] ;  /* 0x0000c8001b1b7a20 */ /* 0x000fe60000410000 */
[----:B------:R-:W1:Y:S01]  /*a190*/  MUFU.TANH R17, R17 ;  /* 0x0000001100117308 */ /* 0x000e620000002400 */
[----:B------:R-:W-:Y:S02]  /*a1a0*/  FMUL.FTZ R22, R22, c[0x0][0x320] ;  /* 0x0000c80016167a20 */ /* 0x000fe40000410000 */
[----:B------:R-:W-:Y:S01]  /*a1b0*/  FMUL.FTZ R23, R23, c[0x0][0x320] ;  /* 0x0000c80017177a20 */ /* 0x000fe20000410000 */
[-C--:B-----5:R-:W-:Y:S03]  /*a1c0*/  HMMA.16816.F32.BF16 R36, R172, R8.reuse, R36 ;  /* 0x00000008ac24723c */ /* 0x0a0fe60000041824 */
[----:B------:R-:W-:Y:S02]  /*a1d0*/  FMUL.FTZ R28, R28, c[0x0][0x320] ;  /* 0x0000c8001c1c7a20 */ /* 0x000fe40000410000 */
[----:B------:R-:W-:Y:S01]  /*a1e0*/  FMUL.FTZ R29, R29, c[0x0][0x320] ;  /* 0x0000c8001d1d7a20 */ /* 0x000fe20000410000 */
[----:B------:R5:W1:Y:S01]  /*a1f0*/  MUFU.TANH R234, R27 ;  /* 0x0000001b00ea7308 */ /* 0x000a620000002400 */
[----:B------:R-:W-:Y:S01]  /*a200*/  FMUL.FTZ R30, R30, c[0x0][0x320] ;  /* 0x0000c8001e1e7a20 */ /* 0x000fe20000410000 */
[C---:B------:R-:W-:Y:S04]  /*a210*/  HMMA.16816.F32.BF16 R40, R188.reuse, R8, R40 ;  /* 0x00000008bc28723c */ /* 0x040fe80000041828 */
[----:B------:R-:W-:Y:S02]  /*a220*/  FMUL.FTZ R33, R33, c[0x0][0x320] ;  /* 0x0000c80021217a20 */ /* 0x000fe40000410000 */
[----:B------:R-:W-:Y:S02]  /*a230*/  FMUL.FTZ R34, R34, c[0x0][0x320] ;  /* 0x0000c80022227a20 */ /* 0x000fe40000410000 */
[----:B------:R2:W2:Y:S01]  /*a240*/  MUFU.TANH R203, R28 ;  /* 0x0000001c00cb7308 */ /* 0x0004a20000002400 */
[-C--:B------:R-:W-:Y:S03]  /*a250*/  HMMA.16816.F32.BF16 R44, R188, R10.reuse, R44 ;  /* 0x0000000abc2c723c */ /* 0x080fe6000004182c */
[----:B------:R-:W-:Y:S02]  /*a260*/  FMUL.FTZ R24, R24, c[0x0][0x320] ;  /* 0x0000c80018187a20 */ /* 0x000fe40000410000 */
[----:B------:R-:W-:Y:S02]  /*a270*/  FMUL.FTZ R25, R25, c[0x0][0x320] ;  /* 0x0000c80019197a20 */ /* 0x000fe40000410000 */
[----:B------:R-:W-:Y:S01]  /*a280*/  FMUL.FTZ R37, R37, c[0x0][0x320] ;  /* 0x0000c80025257a20 */ /* 0x000fe20000410000 */
[C---:B------:R-:W-:Y:S01]  /*a290*/  HMMA.16816.F32.BF16 R48, R172.reuse, R10, R48 ;  /* 0x0000000aac30723c */ /* 0x040fe20000041830 */
[----:B------:R-:W2:Y:S01]  /*a2a0*/  MUFU.TANH R202, R29 ;  /* 0x0000001d00ca7308 */ /* 0x000ea20000002400 */
[----:B------:R-:W2:Y:S02]  /*a2b0*/  LDSM.16.M88.4 R8, [R213+0x2000] ;  /* 0x00200000d508783b */ /* 0x000ea40000000200 */
[----:B------:R-:W-:Y:S02]  /*a2c0*/  FMUL.FTZ R26, R26, c[0x0][0x320] ;  /* 0x0000c8001a1a7a20 */ /* 0x000fe40000410000 */
[----:B------:R-:W-:Y:S02]  /*a2d0*/  FMUL.FTZ R31, R31, c[0x0][0x320] ;  /* 0x0000c8001f1f7a20 */ /* 0x000fe40000410000 */
[-C--:B-1----:R-:W-:Y:S03]  /*a2e0*/  HMMA.16816.F32.BF16 R52, R172, R4.reuse, R52 ;  /* 0x00000004ac34723c */ /* 0x082fe60000041834 */
[----:B------:R1:W1:Y:S01]  /*a2f0*/  MUFU.TANH R232, R30 ;  /* 0x0000001e00e87308 */ /* 0x0002620000002400 */
[----:B------:R-:W-:Y:S02]  /*a300*/  FMUL.FTZ R32, R32, c[0x0][0x320] ;  /* 0x0000c80020207a20 */ /* 0x000fe40000410000 */
[----:B------:R-:W-:Y:S02]  /*a310*/  FMUL.FTZ R35, R35, c[0x0][0x320] ;  /* 0x0000c80023237a20 */ /* 0x000fe40000410000 */
[C---:B------:R-:W-:Y:S04]  /*a320*/  HMMA.16816.F32.BF16 R56, R188.reuse, R4, R56 ;  /* 0x00000004bc38723c */ /* 0x040fe80000041838 */
[----:B------:R-:W-:Y:S01]  /*a330*/  FMUL.FTZ R36, R36, c[0x0][0x320] ;  /* 0x0000c80024247a20 */ /* 0x000fe20000410000 */
[----:B------:R1:W1:Y:S01]  /*a340*/  MUFU.TANH R205, R18 ;  /* 0x0000001200cd7308 */ /* 0x0002620000002400 */
[----:B------:R-:W-:Y:S02]  /*a350*/  FMUL.FTZ R38, R38, c[0x0][0x320] ;  /* 0x0000c80026267a20 */ /* 0x000fe40000410000 */
[-C--:B------:R-:W-:Y:S04]  /*a360*/  HMMA.16816.F32.BF16 R60, R188, R6.reuse, R60 ;  /* 0x00000006bc3c723c */ /* 0x080fe8000004183c */
[----:B------:R-:W-:Y:S02]  /*a370*/  FMUL.FTZ R48, R48, c[0x0][0x320] ;  /* 0x0000c80030307a20 */ /* 0x000fe40000410000 */
[----:B------:R-:W-:Y:S01]  /*a380*/  FMUL.FTZ R49, R49, c[0x0][0x320] ;  /* 0x0000c80031317a20 */ /* 0x000fe20000410000 */
[----:B------:R1:W1:Y:S01]  /*a390*/  MUFU.TANH R194, R19 ;  /* 0x0000001300c27308 */ /* 0x0002620000002400 */
[C---:B------:R-:W-:Y:S01]  /*a3a0*/  HMMA.16816.F32.BF16 R64, R172.reuse, R6, R64 ;  /* 0x00000006ac40723c */ /* 0x040fe20000041840 */
[----:B------:R-:W1:Y:S01]  /*a3b0*/  LDSM.16.M88.4 R4, [R213+0x2800] ;  /* 0x00280000d504783b */ /* 0x000e620000000200 */
[----:B------:R-:W-:Y:S04]  /*a3c0*/  DEPBAR.LE SB0, 0x0 ;  /* 0x000080000000791a */ /* 0x000fe80000000000 */
[----:B------:R-:W-:Y:S02]  /*a3d0*/  FMUL.FTZ R50, R50, c[0x0][0x320] ;  /* 0x0000c80032327a20 */ /* 0x000fe40000410000 */
[----:B------:R-:W-:Y:S01]  /*a3e0*/  FMUL.FTZ R51, R51, c[0x0][0x320] ;  /* 0x0000c80033337a20 */ /* 0x000fe20000410000 */
[----:B------:R-:W1:Y:S01]  /*a3f0*/  MUFU.TANH R20, R20 ;  /* 0x0000001400147308 */ /* 0x000e620000002400 */
[----:B------:R-:W-:Y:S01]  /*a400*/  BAR.SYNC.DEFER_BLOCKING 0x0 ;  /* 0x0000000000007b1d */ /* 0x000fe20000010000 */
[-C--:B--2---:R-:W-:Y:S05]  /*a410*/  HMMA.16816.F32.BF16 R68, R172, R8.reuse, R68 ;  /* 0x00000008ac44723c */ /* 0x084fea0000041844 */
[----:B------:R-:W-:Y:S02]  /*a420*/  FMUL.FTZ R52, R52, c[0x0][0x320] ;  /* 0x0000c80034347a20 */ /* 0x000fe40000410000 */
[----:B------:R-:W-:Y:S01]  /*a430*/  FMUL.FTZ R53, R53, c[0x0][0x320] ;  /* 0x0000c80035357a20 */ /* 0x000fe20000410000 */
[----:B------:R-:W2:Y:S01]  /*a440*/  MUFU.TANH R21, R21 ;  /* 0x0000001500157308 */ /* 0x000ea20000002400 */
[C---:B------:R-:W-:Y:S04]  /*a450*/  HMMA.16816.F32.BF16 R72, R188.reuse, R8, R72 ;  /* 0x00000008bc48723c */ /* 0x040fe80000041848 */
[----:B------:R-:W-:Y:S02]  /*a460*/  FMUL.FTZ R54, R54, c[0x0][0x320] ;  /* 0x0000c80036367a20 */ /* 0x000fe40000410000 */
[----:B------:R-:W-:Y:S02]  /*a470*/  FMUL.FTZ R55, R55, c[0x0][0x320] ;  /* 0x0000c80037377a20 */ /* 0x000fe40000410000 */
[-C--:B------:R-:W-:Y:S01]  /*a480*/  HMMA.16816.F32.BF16 R76, R188, R10.reuse, R76 ;  /* 0x0000000abc4c723c */ /* 0x080fe2000004184c */
[----:B------:R2:W2:Y:S03]  /*a490*/  MUFU.TANH R193, R22 ;  /* 0x0000001600c17308 */ /* 0x0004a60000002400 */
[----:B------:R-:W-:Y:S02]  /*a4a0*/  FMUL.FTZ R56, R56, c[0x0][0x320] ;  /* 0x0000c80038387a20 */ /* 0x000fe40000410000 */
[----:B------:R-:W-:Y:S02]  /*a4b0*/  FMUL.FTZ R59, R59, c[0x0][0x320] ;  /* 0x0000c8003b3b7a20 */ /* 0x000fe40000410000 */
[C---:B------:R-:W-:Y:S01]  /*a4c0*/  HMMA.16816.F32.BF16 R80, R172.reuse, R10, R80 ;  /* 0x0000000aac50723c */ /* 0x040fe20000041850 */
[----:B------:R-:W2:Y:S02]  /*a4d0*/  LDL R10, [R1] ;  /* 0x00000000010a7983 */ /* 0x000ea40000100800 */
[----:B------:R2:W2:Y:S01]  /*a4e0*/  MUFU.TANH R185, R23 ;  /* 0x0000001700b97308 */ /* 0x0004a20000002400 */
[----:B------:R-:W-:Y:S01]  /*a4f0*/  FMUL.FTZ R60, R60, c[0x0][0x320] ;  /* 0x0000c8003c3c7a20 */ /* 0x000fe20000410000 */
[----:B------:R-:W2:Y:S01]  /*a500*/  LDL R11, [R1+0x20] ;  /* 0x00002000010b7983 */ /* 0x000ea20000100800 */
[----:B------:R-:W-:Y:S02]  /*a510*/  FMUL.FTZ R61, R61, c[0x0][0x320] ;  /* 0x0000c8003d3d7a20 */ /* 0x000fe40000410000 */
[-C--:B-1----:R-:W-:Y:S04]  /*a520*/  HMMA.16816.F32.BF16 R84, R172, R4.reuse, R84 ;  /* 0x00000004ac54723c */ /* 0x082fe80000041854 */
        /* <DEDUP_REMOVED lines=11> */
[----:B------:R1:W2:Y:S02]  /*a5e0*/  LDL R6, [R1+0x24] ;  /* 0x0000240001067983 */ /* 0x0002a40000100800 */
[----:B------:R-:W-:Y:S01]  /*a5f0*/  @P4 IADD3 R0, R5, R2, RZ ;  /* 0x0000000205004210 */ /* 0x000fe20007ffe0ff */
[----:B------:R-:W-:Y:S01]  /*a600*/  FMUL.FTZ R67, R67, c[0x0][0x320] ;  /* 0x0000c80043437a20 */ /* 0x000fe20000410000 */
[----:B------:R-:W-:Y:S01]  /*a610*/  @P4 MOV R2, R242 ;  /* 0x000000f200024202 */ /* 0x000fe20000000f00 */
[----:B------:R-:W-:Y:S01]  /*a620*/  FMUL.FTZ R68, R68, c[0x0][0x320] ;  /* 0x0000c80044447a20 */ /* 0x000fe20000410000 */
[----:B------:R-:W-:Y:S01]  /*a630*/  @P4 SHF.L.U32 R7, R228, 0x5, RZ ;  /* 0x00000005e4074819 */ /* 0x000fe200000006ff */
[----:B------:R-:W-:Y:S02]  /*a640*/  @P4 IMAD R0, R0, 0x60, RZ ;  /* 0x0000006000004824 */ /* 0x000fe400078e02ff */
[----:B------:R1:W1:Y:S01]  /*a650*/  MUFU.TANH R231, R31 ;  /* 0x0000001f00e77308 */ /* 0x0002620000002400 */
[----:B------:R-:W-:Y:S04]  /*a660*/  @P4 IMAD.WIDE.U32 R2, R4, 0x60, R2 ;  /* 0x0000006004024825 */ /* 0x000fe800078e0002 */
[----:B------:R-:W-:Y:S01]  /*a670*/  FMUL.FTZ R69, R69, c[0x0][0x320] ;  /* 0x0000c80045457a20 */ /* 0x000fe20000410000 */
[----:B------:R-:W-:Y:S01]  /*a680*/  @P4 LEA R4, P0, R2, c[0x0][0x1c8], 0x1 ;  /* 0x0000720002044a11 */ /* 0x000fe200078008ff */
[----:B------:R-:W-:Y:S01]  /*a690*/  FMUL.FTZ R70, R70, c[0x0][0x320] ;  /* 0x0000c80046467a20 */ /* 0x000fe20000410000 */
[----:B------:R-:W-:Y:S01]  /*a6a0*/  @P4 IADD3 R0, R3, R0, RZ ;  /* 0x0000000003004210 */ /* 0x000fe20007ffe0ff */
[----:B------:R-:W-:Y:S01]  /*a6b0*/  FMUL.FTZ R71, R71, c[0x0][0x320] ;  /* 0x0000c80047477a20 */ /* 0x000fe20000410000 */
[----:B------:R1:W1:Y:S01]  /*a6c0*/  MUFU.TANH R13, R32 ;  /* 0x00000020000d7308 */ /* 0x0002620000002400 */
[----:B------:R-:W-:Y:S01]  /*a6d0*/  FMUL.FTZ R72, R72, c[0x0][0x320] ;  /* 0x0000c80048487a20 */ /* 0x000fe20000410000 */
[----:B------:R-:W-:Y:S01]  /*a6e0*/  @P4 LEA.HI.X R5, R2, c[0x0][0x1cc], R0, 0x1, P0 ;  /* 0x0000730002054a11 */ /* 0x000fe200000f0c00 */
[----:B------:R-:W-:Y:S01]  /*a6f0*/  FMUL.FTZ R73, R73, c[0x0][0x320] ;  /* 0x0000c80049497a20 */ /* 0x000fe20000410000 */
[-C--:B------:R-:W-:Y:S01]  /*a700*/  @P4 IADD3 R2, P2, R4, R7.reuse, RZ ;  /* 0x0000000704024210 */ /* 0x080fe20007f5e0ff */
[----:B------:R-:W-:Y:S01]  /*a710*/  FMUL.FTZ R74, R74, c[0x0][0x320] ;  /* 0x0000c8004a4a7a20 */ /* 0x000fe20000410000 */
[----:B------:R-:W-:Y:S01]  /*a720*/  @P4 SHF.L.U64.HI R0, R228, 0x5, R230 ;  /* 0x00000005e4004819 */ /* 0x000fe200000102e6 */
[----:B------:R-:W-:Y:S01]  /*a730*/  @!PT LDS RZ, [RZ] ;  /* 0x00000000fffff984 */ /* 0x000fe20000000800 */
[----:B------:R-:W-:Y:S01]  /*a740*/  @!PT LDS RZ, [RZ] ;  /* 0x00000000fffff984 */ /* 0x000fe20000000800 */
[----:B------:R-:W-:Y:S01]  /*a750*/  @!PT LDS RZ, [RZ] ;  /* 0x00000000fffff984 */ /* 0x000fe20000000800 */
[----:B------:R1:W-:Y:S01]  /*a760*/  @P4 LDGSTS.E.BYPASS.LTC128B.128 [R227+0x3100], [R4.64], !P3 ;  /* 0x0310000004e34fae */ /* 0x0003e2000d901d68 */
[-C--:B------:R-:W-:Y:S01]  /*a770*/  @P4 IADD3 R8, P1, R2, R7.reuse, RZ ;  /* 0x0000000702084210 */ /* 0x080fe20007f3e0ff */
[----:B------:R-:W-:Y:S01]  /*a780*/  FMUL.FTZ R75, R75, c[0x0][0x320] ;  /* 0x0000c8004b4b7a20 */ /* 0x000fe20000410000 */
[----:B------:R-:W1:Y:S01]  /*a790*/  MUFU.TANH R33, R33 ;  /* 0x0000002100217308 */ /* 0x000e620000002400 */
[-C--:B------:R-:W-:Y:S01]  /*a7a0*/  @P4 IADD3.X R3, R5, R0.reuse, RZ, P2, !PT ;  /* 0x0000000005034210 */ /* 0x080fe200017fe4ff */
[----:B------:R-:W-:Y:S01]  /*a7b0*/  FMUL.FTZ R76, R76, c[0x0][0x320] ;  /* 0x0000c8004c4c7a20 */ /* 0x000fe20000410000 */
[----:B------:R-:W-:Y:S01]  /*a7c0*/  PLOP3.LUT P0, PT, PT, PT, UP1, 0x80, 0x0 ;  /* 0x000000000000781c */ /* 0x000fe20003f0f018 */
[----:B------:R-:W-:Y:S01]  /*a7d0*/  FMUL.FTZ R77, R77, c[0x0][0x320] ;  /* 0x0000c8004d4d7a20 */ /* 0x000fe20000410000 */
[-C--:B------:R-:W-:Y:S01]  /*a7e0*/  @P4 IADD3.X R9, R3, R0.reuse, RZ, P1, !PT ;  /* 0x0000000003094210 */ /* 0x080fe20000ffe4ff */
[----:B------:R3:W-:Y:S01]  /*a7f0*/  @P4 LDGSTS.E.BYPASS.LTC128B.128 [R227+0x3900], [R2.64], !P3 ;  /* 0x0390000002e34fae */ /* 0x0007e2000d901d68 */
[----:B------:R-:W-:Y:S02]  /*a800*/  FMUL.FTZ R78, R78, c[0x0][0x320] ;  /* 0x0000c8004e4e7a20 */ /* 0x000fe40000410000 */
[----:B------:R-:W-:Y:S01]  /*a810*/  FMUL.FTZ R79, R79, c[0x0][0x320] ;  /* 0x0000c8004f4f7a20 */ /* 0x000fe20000410000 */
[----:B------:R2:W2:Y:S01]  /*a820*/  MUFU.TANH R183, R34 ;  /* 0x0000002200b77308 */ /* 0x0004a20000002400 */
[----:B------:R-:W-:Y:S02]  /*a830*/  FMUL.FTZ R80, R80, c[0x0][0x320] ;  /* 0x0000c80050507a20 */ /* 0x000fe40000410000 */
[----:B------:R-:W-:Y:S01]  /*a840*/  FMUL.FTZ R81, R81, c[0x0][0x320] ;  /* 0x0000c80051517a20 */ /* 0x000fe20000410000 */
[----:B------:R2:W-:Y:S01]  /*a850*/  @P4 LDGSTS.E.BYPASS.LTC128B.128 [R227+0x4100], [R8.64], !P3 ;  /* 0x0410000008e34fae */ /* 0x0005e2000d901d68 */
[----:B------:R-:W-:Y:S02]  /*a860*/  FMUL.FTZ R82, R82, c[0x0][0x320] ;  /* 0x0000c80052527a20 */ /* 0x000fe40000410000 */
[----:B------:R-:W-:Y:S02]  /*a870*/  FMUL.FTZ R83, R83, c[0x0][0x320] ;  /* 0x0000c80053537a20 */ /* 0x000fe40000410000 */
[----:B------:R-:W-:Y:S01]  /*a880*/  FMUL.FTZ R84, R84, c[0x0][0x320] ;  /* 0x0000c80054547a20 */ /* 0x000fe20000410000 */
[----:B------:R2:W2:Y:S01]  /*a890*/  MUFU.TANH R171, R35 ;  /* 0x0000002300ab7308 */ /* 0x0004a20000002400 */
[----:B------:R-:W-:Y:S02]  /*a8a0*/  FMUL.FTZ R85, R85, c[0x0][0x320] ;  /* 0x0000c80055557a20 */ /* 0x000fe40000410000 */
[----:B------:R-:W-:Y:S01]  /*a8b0*/  FMUL.FTZ R86, R86, c[0x0][0x320] ;  /* 0x0000c80056567a20 */ /* 0x000fe20000410000 */
[-C--:B-1----:R-:W-:Y:S01]  /*a8c0*/  @P4 IADD3 R4, P2, R8, R7.reuse, RZ ;  /* 0x0000000708044210 */ /* 0x082fe20007f5e0ff */
[----:B------:R-:W-:Y:S02]  /*a8d0*/  FMUL.FTZ R87, R87, c[0x0][0x320] ;  /* 0x0000c80057577a20 */ /* 0x000fe40000410000 */
[----:B------:R-:W-:Y:S01]  /*a8e0*/  FMUL.FTZ R88, R88, c[0x0][0x320] ;  /* 0x0000c80058587a20 */ /* 0x000fe20000410000 */
[-C--:B------:R-:W-:Y:S01]  /*a8f0*/  @P4 IADD3.X R5, R9, R0.reuse, RZ, P2, !PT ;  /* 0x0000000009054210 */ /* 0x080fe200017fe4ff */
[----:B------:R-:W-:Y:S01]  /*a900*/  FMUL.FTZ R89, R89, c[0x0][0x320] ;  /* 0x0000c80059597a20 */ /* 0x000fe20000410000 */
[----:B------:R1:W1:Y:S01]  /*a910*/  MUFU.TANH R12, R36 ;  /* 0x00000024000c7308 */ /* 0x0002620000002400 */
[----:B------:R-:W-:Y:S02]  /*a920*/  FMUL.FTZ R91, R91, c[0x0][0x320] ;  /* 0x0000c8005b5b7a20 */ /* 0x000fe40000410000 */
[----:B------:R1:W-:Y:S01]  /*a930*/  @P4 LDGSTS.E.BYPASS.LTC128B.128 [R227+0x4900], [R4.64], !P3 ;  /* 0x0490000004e34fae */ /* 0x0003e2000d901d68 */
[-C--:B---3--:R-:W-:Y:S01]  /*a940*/  @P4 IADD3 R2, P1, R4, R7.reuse, RZ ;  /* 0x0000000704024210 */ /* 0x088fe20007f3e0ff */
[----:B------:R-:W-:Y:S02]  /*a950*/  FMUL.FTZ R92, R92, c[0x0][0x320] ;  /* 0x0000c8005c5c7a20 */ /* 0x000fe40000410000 */
[----:B------:R-:W-:Y:S01]  /*a960*/  FMUL.FTZ R93, R93, c[0x0][0x320] ;  /* 0x0000c8005d5d7a20 */ /* 0x000fe20000410000 */
[----:B------:R-:W-:Y:S01]  /*a970*/  @P4 IADD3.X R3, R5, R0, RZ, P1, !PT ;  /* 0x0000000005034210 */ /* 0x000fe20000ffe4ff */
[----:B-----5:R-:W-:Y:S01]  /*a980*/  FMUL.FTZ R27, R96, c[0x0][0x320] ;  /* 0x0000c800601b7a20 */ /* 0x020fe20000410000 */
[----:B------:R-:W3:Y:S01]  /*a990*/  MUFU.TANH R37, R37 ;  /* 0x0000002500257308 */ /* 0x000ee20000002400 */
[----:B------:R-:W-:Y:S02]  /*a9a0*/  FMUL.FTZ R28, R97, c[0x0][0x320] ;  /* 0x0000c800611c7a20 */ /* 0x000fe40000410000 */
[----:B------:R5:W-:Y:S01]  /*a9b0*/  @P4 LDGSTS.E.BYPASS.LTC128B.128 [R227+0x5100], [R2.64], !P3 ;  /* 0x0510000002e34fae */ /* 0x000be2000d901d68 */
[----:B------:R-:W-:Y:S02]  /*a9c0*/  FMUL.FTZ R30, R98, c[0x0][0x320] ;  /* 0x0000c800621e7a20 */ /* 0x000fe40000410000 */
[----:B------:R-:W-:Y:S02]  /*a9d0*/  FMUL.FTZ R29, R99, c[0x0][0x320] ;  /* 0x0000c800631d7a20 */ /* 0x000fe40000410000 */
[----:B------:R-:W-:Y:S02]  /*a9e0*/  FMUL.FTZ R39, R39, c[0x0][0x320] ;  /* 0x0000c80027277a20 */ /* 0x000fe40000410000 */
[----:B------:R2:W2:Y:S01]  /*a9f0*/  MUFU.TANH R169, R38 ;  /* 0x0000002600a97308 */ /* 0x0004a20000002400 */
[----:B------:R-:W-:Y:S02]  /*aa00*/  FMUL.FTZ R40, R40, c[0x0][0x320] ;  /* 0x0000c80028287a20 */ /* 0x000fe40000410000 */
[----:B------:R-:W-:Y:S02]  /*aa10*/  FMUL.FTZ R41, R41, c[0x0][0x320] ;  /* 0x0000c80029297a20 */ /* 0x000fe40000410000 */
[----:B------:R-:W-:Y:S02]  /*aa20*/  FMUL.FTZ R42, R42, c[0x0][0x320] ;  /* 0x0000c8002a2a7a20 */ /* 0x000fe40000410000 */
[----:B------:R-:W-:Y:S02]  /*aa30*/  FMUL.FTZ R43, R43, c[0x0][0x320] ;  /* 0x0000c8002b2b7a20 */ /* 0x000fe40000410000 */
[----:B------:R-:W-:Y:S01]  /*aa40*/  FMUL.FTZ R44, R44, c[0x0][0x320] ;  /* 0x0000c8002c2c7a20 */ /* 0x000fe20000410000 */
[----:B------:R2:W2:Y:S01]  /*aa50*/  MUFU.TANH R34, R39 ;  /* 0x0000002700227308 */ /* 0x0004a20000002400 */
[----:B------:R-:W-:Y:S01]  /*aa60*/  FMUL.FTZ R45, R45, c[0x0][0x320] ;  /* 0x0000c8002d2d7a20 */ /* 0x000fe20000410000 */
[----:B-1----:R-:W-:Y:S01]  /*aa70*/  MOV R4, UR12 ;  /* 0x0000000c00047c02 */ /* 0x002fe20008000f00 */
        /* <DEDUP_REMOVED lines=8> */
[----:B------:R-:W-:Y:S03]  /*ab00*/  FMUL.FTZ R95, R95, c[0x0][0x320] ;  /* 0x0000c8005f5f7a20 */ /* 0x000fe60000410000 */
[----:B------:R1:W1:Y:S10]  /*ab10*/  MUFU.TANH R192, R41 ;  /* 0x0000002900c07308 */ /* 0x0002740000002400 */
[----:B------:R1:W1:Y:S10]  /*ab20*/  MUFU.TANH R201, R42 ;  /* 0x0000002a00c97308 */ /* 0x0002740000002400 */
[----:B------:R1:W1:Y:S10]  /*ab30*/  MUFU.TANH R200, R43 ;  /* 0x0000002b00c87308 */ /* 0x0002740000002400 */
[----:B------:R1:W1:Y:S10]  /*ab40*/  MUFU.TANH R184, R44 ;  /* 0x0000002c00b87308 */ /* 0x0002740000002400 */
[----:B------:R1:W1:Y:S10]  /*ab50*/  MUFU.TANH R170, R45 ;  /* 0x0000002d00aa7308 */ /* 0x0002740000002400 */
[----:B------:R1:W1:Y:S10]  /*ab60*/  MUFU.TANH R199, R46 ;  /* 0x0000002e00c77308 */ /* 0x0002740000002400 */
        /* <DEDUP_REMOVED lines=13> */
[----:B------:R-:W1:Y:S01]  /*ac40*/  MUFU.TANH R60, R60 ;  /* 0x0000003c003c7308 */ /* 0x000e620000002400 */
[----:B--2---:R-:W-:Y:S02]  /*ac50*/  @P0 MOV R6, R10 ;  /* 0x0000000a00060202 */ /* 0x004fe40000000f00 */
[----:B------:R-:W-:Y:S03]  /*ac60*/  @P4 IADD3 R8, P0, R2, R7, RZ ;  /* 0x0000000702084210 */ /* 0x000fe60007f1e0ff */
[----:B------:R-:W5:Y:S01]  /*ac70*/  SHFL.IDX PT, R5, R6, RZ, 0x1c1f ;  /* 0x001c1fff06057589 */ /* 0x000f6200000e0000 */
[----:B------:R-:W-:Y:S01]  /*ac80*/  @P4 IADD3.X R9, R3, R0, RZ, P0, !PT ;  /* 0x0000000003094210 */ /* 0x000fe200007fe4ff */
[----:B------:R-:W-:Y:S01]  /*ac90*/  IMAD R0, R225, -0x60, RZ ;  /* 0xffffffa0e1007824 */ /* 0x000fe200078e02ff */
[----:B------:R-:W-:Y:S01]  /*aca0*/  PLOP3.LUT P0, PT, PT, PT, UP0, 0x40, 0x0 ;  /* 0x000000000000781c */ /* 0x000fe20003f0e808 */
[----:B------:R-:W2:Y:S04]  /*acb0*/  MUFU.TANH R61, R61 ;  /* 0x0000003d003d7308 */ /* 0x000ea80000002400 */
[----:B------:R1:W-:Y:S06]  /*acc0*/  @P4 LDGSTS.E.BYPASS.LTC128B.128 [R227+0x5900], [R8.64], !P3 ;  /* 0x0590000008e34fae */ /* 0x0003ec000d901d68 */
[----:B------:R2:W2:Y:S02]  /*acd0*/  MUFU.TANH R179, R62 ;  /* 0x0000003e00b37308 */ /* 0x0004a40000002400 */
[----:B------:R-:W0:Y:S08]  /*ace0*/  LDGDEPBAR ;  /* 0x00000000000079af */ /* 0x000e300000000000 */
[----:B------:R2:W2:Y:S10]  /*acf0*/  MUFU.TANH R178, R63 ;  /* 0x0000003f00b27308 */ /* 0x0004b40000002400 */
[----:B------:R-:W2:Y:S01]  /*ad00*/  MUFU.TANH R64, R64 ;  /* 0x0000004000407308 */ /* 0x000ea20000002400 */
[----:B-1----:R-:W-:Y:S04]  /*ad10*/  IADD3 R8, -R11, 0x1, R0 ;  /* 0x000000010b087810 */ /* 0x002fe80007ffe100 */
[----:B------:R-:W-:Y:S04]  /*ad20*/  IADD3 R4, -R4, UR7, R8 ;  /* 0x0000000704047c10 */ /* 0x000fe8000fffe108 */
[C---:B------:R-:W-:Y:S01]  /*ad30*/  IADD3 R7, R4.reuse, c[0x0][0x328], RZ ;  /* 0x0000ca0004077a10 */ /* 0x040fe20007ffe0ff */
[----:B------:R-:W1:Y:S01]  /*ad40*/  MUFU.TANH R65, R65 ;  /* 0x0000004100417308 */ /* 0x000e620000002400 */
[----:B------:R-:W-:Y:S02]  /*ad50*/  IADD3 R9, R4, UR10, RZ ;  /* 0x0000000a04097c10 */ /* 0x000fe4000fffe0ff */
[----:B-----5:R-:W-:Y:S02]  /*ad60*/  IADD3 R3, R7, R5, RZ ;  /* 0x0000000507037210 */ /* 0x020fe40007ffe0ff */
[----:B------:R-:W-:Y:S05]  /*ad70*/  IADD3 R2, R5, R9, RZ ;  /* 0x0000000905027210 */ /* 0x000fea0007ffe0ff */
        /* <DEDUP_REMOVED lines=35> */
[----:B--234-:R-:W-:Y:S01]  /*afb0*/  IMAD.U32 R10, RZ, RZ, UR12 ;  /* 0x0000000cff0a7e24 */ /* 0x01cfe2000f8e00ff */
[----:B------:R-:W-:Y:S04]  /*afc0*/  BSSY B0, `(.L_x_263) ;  /* 0x0000012000007945 */ /* 0x000fe80003800000 */
[----:B------:R-:W-:Y:S04]  /*afd0*/  IADD3 R5, -R10, UR7, R5 ;  /* 0x000000070a057c10 */ /* 0x000fe8000fffe105 */
        /* <DEDUP_REMOVED lines=11> */
.L_x_264:
[----:B------:R-:W-:Y:S04]  /*b090*/  MOV R10, c[0x0][0x32c] ;  /* 0x0000cb00000a7a02 */ /* 0x000fe80000000f00 */
[----:B------:R-:W-:Y:S11]  /*b0a0*/  ISETP.NE.AND P0, PT, R10, 0x1, PT ;  /* 0x000000010a00780c */ /* 0x000ff60003f05270 */
[----:B------:R-:W-:Y:S02]  /*b0b0*/  @!UPT UIADD3 URZ, URZ, URZ, URZ ;  /* 0x0000003f3f3ff290 */ /* 0x000fe4000fffe03f */
[----:B------:R-:W-:Y:S05]  /*b0c0*/  @P0 IMAD.HI.U32 R10, R5, c[0x0][0x330], RZ ;  /* 0x0000cc00050a0a27 */ /* 0x000fea00078e00ff */
[----:B------:R-:W-:Y:S02]  /*b0d0*/  @P0 SHF.R.U32.HI R5, RZ, c[0x0][0x334], R10 ;  /* 0x0000cd00ff050a19 */ /* 0x000fe4000001160a */
.L_x_265:
[----:B------:R-:W-:Y:S05]  /*b0e0*/  BSYNC B0 ;  /* 0x0000000000007941 */ /* 0x000fea0003800000 */
.L_x_263:
[----:B------:R-:W-:Y:S04]  /*b0f0*/  IMAD.IADD R10, R0, 0x1, -R11 ;  /* 0x00000001000a7824 */ /* 0x000fe800078e0a0b */
[----:B------:R-:W-:Y:S05]  /*b100*/  IMAD R5, R5, c[0x0][0x32c], R10 ;  /* 0x0000cb0005057a24 */ /* 0x000fea00078e020a */
[----:B------:R-:W-:Y:S02]  /*b110*/  IADD3 R10, R5, c[0x0][0x32c], RZ ;  /* 0x0000cb00050a7a10 */ /* 0x000fe40007ffe0ff */
[----:B------:R-:W-:Y:S02]  /*b120*/  IMNMX R2, R2, R5, !PT ;  /* 0x0000000502027217 */ /* 0x000fe40007800200 */
[----:B------:R-:W-:Y:S02]  /*b130*/  IMNMX R3, R3, R10, PT ;  /* 0x0000000a03037217 */ /* 0x000fe40003800200 */
.L_x_262:
        /* <DEDUP_REMOVED lines=90> */
[C---:B------:R-:W-:Y:S02]  /*b6e0*/  ISETP.GE.AND P6, PT, R0.reuse, 0x51, PT ;  /* 0x000000510000780c */ /* 0x040fe40003fc6270 */
        /* <DEDUP_REMOVED lines=13> */
[C---:B------:R-:W-:Y:S04]  /*b7c0*/  ISETP.GT.AND P0, PT, R2.reuse, 0x58, !P4 ;  /* 0x000000580200780c */ /* 0x040fe80006704270 */
[----:B------:R-:W-:Y:S04]  /*b7d0*/  ISETP.LT.OR P0, PT, R3, 0x59, P0 ;  /* 0x000000590300780c */ /* 0x000fe80000701670 */
[----:B------:R-:W-:Y:S02]  /*b7e0*/  FSEL R252, R27, -INF , !P0 ;  /* 0xff8000001bfc7808 */ /* 0x000fe40004000000 */
[----:B------:R-:W-:Y:S02]  /*b7f0*/  ISETP.GT.AND P0, PT, R2, RZ, !P2 ;  /* 0x000000ff0200720c */ /* 0x000fe40005704270 */
[----:B------:R-:W-:Y:S02]  /*b800*/  P2R R27, PR, RZ, 0x4 ;  /* 0x00000004ff1b7803 */ /* 0x000fe40000000000 */
[C---:B------:R-:W-:Y:S04]  /*b810*/  ISETP.LT.OR P0, PT, R3.reuse, 0x1, P0 ;  /* 0x000000010300780c */ /* 0x040fe80000701670 */
[----:B------:R-:W-:Y:S02]  /*b820*/  FSEL R31, R206, -INF , !P0 ;  /* 0xff800000ce1f7808 */ /* 0x000fe40004000000 */
[----:B------:R-:W-:Y:S04]  /*b830*/  ISETP.GE.AND P0, PT, R0, 0x5a, PT ;  /* 0x0000005a0000780c */ /* 0x000fe80003f06270 */
        /* <DEDUP_REMOVED lines=8> */
[----:B------:R-:W-:Y:S01]  /*b8c0*/  IMAD.U32 R0, RZ, RZ, UR12 ;  /* 0x0000000cff007e24 */ /* 0x000fe2000f8e00ff */
        /* <DEDUP_REMOVED lines=13> */
.L_x_268:
[----:B------:R-:W-:Y:S04]  /*b9a0*/  MOV R2, c[0x0][0x32c] ;  /* 0x0000cb0000027a02 */ /* 0x000fe80000000f00 */
[----:B------:R-:W-:Y:S11]  /*b9b0*/  ISETP.NE.AND P2, PT, R2, 0x1, PT ;  /* 0x000000010200780c */ /* 0x000ff60003f45270 */
[----:B------:R-:W-:Y:S02]  /*b9c0*/  @!UPT UIADD3 URZ, URZ, URZ, URZ ;  /* 0x0000003f3f3ff290 */ /* 0x000fe4000fffe03f */
[----:B------:R-:W-:Y:S05]  /*b9d0*/  @P2 IMAD.HI.U32 R2, R0, c[0x0][0x330], RZ ;  /* 0x0000cc0000022a27 */ /* 0x000fea00078e00ff */
[----:B------:R-:W-:Y:S02]  /*b9e0*/  @P2 SHF.R.U32.HI R0, RZ, c[0x0][0x334], R2 ;  /* 0x0000cd00ff002a19 */ /* 0x000fe40000011602 */
.L_x_269:
[----:B------:R-:W-:Y:S05]  /*b9f0*/  BSYNC B0 ;  /* 0x0000000000007941 */ /* 0x000fea0003800000 */
.L_x_267:
[----:B------:R-:W-:Y:S02]  /*ba00*/  IADD3 R2, R8, -0x1, RZ ;  /* 0xffffffff08027810 */ /* 0x000fe40007ffe0ff */
[C-C-:B------:R-:W-:Y:S02]  /*ba10*/  IADD3 R28, R3.reuse, UR10, R4.reuse ;  /* 0x0000000a031c7c10 */ /* 0x140fe4000fffe004 */
[----:B------:R-:W-:Y:S01]  /*ba20*/  IADD3 R3, R3, c[0x0][0x328], R4 ;  /* 0x0000ca0003037a10 */ /* 0x000fe20007ffe004 */
[----:B------:R-:W-:Y:S05]  /*ba30*/  IMAD R0, R0, c[0x0][0x32c], R2 ;  /* 0x0000cb0000007a24 */ /* 0x000fea00078e0202 */
[----:B------:R-:W-:Y:S02]  /*ba40*/  IADD3 R2, R0, c[0x0][0x32c], RZ ;  /* 0x0000cb0000027a10 */ /* 0x000fe40007ffe0ff */
[----:B------:R-:W-:Y:S02]  /*ba50*/  IMNMX R0, R28, R0, !PT ;  /* 0x000000001c007217 */ /* 0x000fe40007800200 */
[----:B------:R-:W-:Y:S02]  /*ba60*/  IMNMX R2, R3, R2, PT ;  /* 0x0000000203027217 */ /* 0x000fe40003800200 */
.L_x_266:
        /* <DEDUP_REMOVED lines=86> */
[----:B------:R-:W-:Y:S04]  /*bfd0*/  ISETP.GT.AND P2, PT, R0, RZ, !P2 ;  /* 0x000000ff0000720c */ /* 0x000fe80005744270 */
[----:B------:R-:W-:Y:S04]  /*bfe0*/  ISETP.LT.OR P2, PT, R2, 0x1, P2 ;  /* 0x000000010200780c */ /* 0x000fe80001741670 */
[----:B------:R-:W-:Y:S02]  /*bff0*/  FSEL R30, R239, -INF , !P2 ;  /* 0xff800000ef1e7808 */ /* 0x000fe40005000000 */
        /* <DEDUP_REMOVED lines=22> */
.L_x_272:
[----:B------:R-:W-:Y:S04]  /*c160*/  MOV R2, c[0x0][0x32c] ;  /* 0x0000cb0000027a02 */ /* 0x000fe80000000f00 */
[----:B------:R-:W-:Y:S11]  /*c170*/  ISETP.NE.AND P2, PT, R2, 0x1, PT ;  /* 0x000000010200780c */ /* 0x000ff60003f45270 */
[----:B------:R-:W-:Y:S02]  /*c180*/  @!UPT UIADD3 URZ, URZ, URZ, URZ ;  /* 0x0000003f3f3ff290 */ /* 0x000fe4000fffe03f */
[----:B------:R-:W-:Y:S05]  /*c190*/  @P2 IMAD.HI.U32 R2, R0, c[0x0][0x330], RZ ;  /* 0x0000cc0000022a27 */ /* 0x000fea00078e00ff */
[----:B------:R-:W-:Y:S02]  /*c1a0*/  @P2 SHF.R.U32.HI R0, RZ, c[0x0][0x334], R2 ;  /* 0x0000cd00ff002a19 */ /* 0x000fe40000011602 */
.L_x_273:
[----:B------:R-:W-:Y:S05]  /*c1b0*/  BSYNC B0 ;  /* 0x0000000000007941 */ /* 0x000fea0003800000 */
.L_x_271:
[----:B------:R-:W-:Y:S02]  /*c1c0*/  IADD3 R2, R8, -0x1, RZ ;  /* 0xffffffff08027810 */ /* 0x000fe40007ffe0ff */
[C-C-:B------:R-:W-:Y:S02]  /*c1d0*/  IADD3 R28, R3.reuse, UR10, R4.reuse ;  /* 0x0000000a031c7c10 */ /* 0x140fe4000fffe004 */
[----:B------:R-:W-:Y:S01]  /*c1e0*/  IADD3 R3, R3, c[0x0][0x328], R4 ;  /* 0x0000ca0003037a10 */ /* 0x000fe20007ffe004 */
[----:B------:R-:W-:Y:S05]  /*c1f0*/  IMAD R0, R0, c[0x0][0x32c], R2 ;  /* 0x0000cb0000007a24 */ /* 0x000fea00078e0202 */
[----:B------:R-:W-:Y:S02]  /*c200*/  IADD3 R2, R0, c[0x0][0x32c], RZ ;  /* 0x0000cb0000027a10 */ /* 0x000fe40007ffe0ff */
[----:B------:R-:W-:Y:S02]  /*c210*/  IMNMX R0, R28, R0, !PT ;  /* 0x000000001c007217 */ /* 0x000fe40007800200 */
[----:B------:R-:W-:Y:S02]  /*c220*/  IMNMX R2, R3, R2, PT ;  /* 0x0000000203027217 */ /* 0x000fe40003800200 */
.L_x_270:
        /* <DEDUP_REMOVED lines=111> */
.L_x_276:
[----:B------:R-:W-:Y:S04]  /*c920*/  MOV R2, c[0x0][0x32c] ;  /* 0x0000cb0000027a02 */ /* 0x000fe80000000f00 */
[----:B------:R-:W-:Y:S11]  /*c930*/  ISETP.NE.AND P2, PT, R2, 0x1, PT ;  /* 0x000000010200780c */ /* 0x000ff60003f45270 */
[----:B------:R-:W-:Y:S02]  /*c940*/  @!UPT UIADD3 URZ, URZ, URZ, URZ ;  /* 0x0000003f3f3ff290 */ /* 0x000fe4000fffe03f */
[----:B------:R-:W-:Y:S05]  /*c950*/  @P2 IMAD.HI.U32 R2, R0, c[0x0][0x330], RZ ;  /* 0x0000cc0000022a27 */ /* 0x000fea00078e00ff */
[----:B------:R-:W-:Y:S02]  /*c960*/  @P2 SHF.R.U32.HI R0, RZ, c[0x0][0x334], R2 ;  /* 0x0000cd00ff002a19 */ /* 0x000fe40000011602 */
.L_x_277:
[----:B------:R-:W-:Y:S05]  /*c970*/  BSYNC B0 ;  /* 0x0000000000007941 */ /* 0x000fea0003800000 */
.L_x_275:
[----:B------:R-:W-:Y:S02]  /*c980*/  IADD3 R8, R8, -0x1, RZ ;  /* 0xffffffff08087810 */ /* 0x000fe40007ffe0ff */
[C-C-:B------:R-:W-:Y:S02]  /*c990*/  IADD3 R6, R3.reuse, UR10, R4.reuse ;  /* 0x0000000a03067c10 */ /* 0x140fe4000fffe004 */
[----:B------:R-:W-:Y:S01]  /*c9a0*/  IADD3 R3, R3, c[0x0][0x328], R4 ;  /* 0x0000ca0003037a10 */ /* 0x000fe20007ffe004 */
[----:B------:R-:W-:Y:S05]  /*c9b0*/  IMAD R0, R0, c[0x0][0x32c], R8 ;  /* 0x0000cb0000007a24 */ /* 0x000fea00078e0208 */
[----:B------:R-:W-:Y:S02]  /*c9c0*/  IADD3 R2, R0, c[0x0][0x32c], RZ ;  /* 0x0000cb0000027a10 */ /* 0x000fe40007ffe0ff */
[----:B------:R-:W-:Y:S02]  /*c9d0*/  IMNMX R0, R6, R0, !PT ;  /* 0x0000000006007217 */ /* 0x000fe40007800200 */
[----:B------:R-:W-:Y:S02]  /*c9e0*/  IMNMX R2, R3, R2, PT ;  /* 0x0000000203027217 */ /* 0x000fe40003800200 */
.L_x_274:
[----:B------:R-:W-:Y:S02]  /*c9f0*/  ISETP.NE.AND P2, PT, R27, RZ, PT ;  /* 0x000000ff1b00720c */ /* 0x000fe40003f45270 */
[----:B------:R-:W-:Y:S02]  /*ca00*/  FMNMX.FTZ R72, R31, R100, !PT ;  /* 0x000000641f487209 */ /* 0x000fe40007810000 */
[----:B------:R-:W-:Y:S02]  /*ca10*/  ISETP.GT.AND P2, PT, R0, RZ, !P2 ;  /* 0x000000ff0000720c */ /* 0x000fe40005744270 */
        /* <DEDUP_REMOVED lines=125> */
[----:B------:R-:W-:Y:S01]  /*d1f0*/  SHFL.BFLY PT, R6, R3, 0x2, 0x1f ;  /* 0x0c401f0003067f89 */ /* 0x000fe200000e0000 */
[----:B------:R-:W-:Y:S02]  /*d200*/  FMNMX.FTZ R4, R50, R4, !PT ;  /* 0x0000000432047209 */ /* 0x000fe40007810000 */
[----:B------:R-:W-:Y:S02]  /*d210*/  ISETP.GT.AND P2, PT, R0, 0x48, !P2 ;  /* 0x000000480000780c */ /* 0x000fe40005744270 */
[----:B------:R-:W-:Y:S02]  /*d220*/  FMNMX.FTZ R4, R51, R4, !PT ;  /* 0x0000000433047209 */ /* 0x000fe40007810000 */
[----:B------:R-:W-:Y:S01]  /*d230*/  ISETP.LT.OR P2, PT, R2, 0x49, P2 ;  /* 0x000000490200780c */ /* 0x000fe20001741670 */
[----:B------:R-:W1:Y:S01]  /*d240*/  SHFL.BFLY PT, R5, R72, 0x2, 0x1f ;  /* 0x0c401f0048057f89 */ /* 0x000e6200000e0000 */
[----:B------:R-:W-:Y:S02]  /*d250*/  FMNMX.FTZ R4, R99, R4, !PT ;  /* 0x0000000463047209 */ /* 0x000fe40007810000 */
[----:B------:R-:W-:Y:S02]  /*d260*/  FSEL R190, R186, -INF , !P2 ;  /* 0xff800000babe7808 */ /* 0x000fe40005000000 */
[----:B------:R-:W-:Y:S02]  /*d270*/  FMNMX.FTZ R4, R171, R4, !PT ;  /* 0x00000004ab047209 */ /* 0x000fe40007810000 */
[----:B------:R-:W-:Y:S02]  /*d280*/  ISETP.GT.AND P1, PT, R0, 0x49, !P1 ;  /* 0x000000490000780c */ /* 0x000fe40004f24270 */
[----:B------:R-:W-:Y:S02]  /*d290*/  FMNMX.FTZ R4, R172, R4, !PT ;  /* 0x00000004ac047209 */ /* 0x000fe40007810000 */
[----:B------:R-:W-:Y:S02]  /*d2a0*/  ISETP.LT.OR P1, PT, R2, 0x4a, P1 ;  /* 0x0000004a0200780c */ /* 0x000fe40000f21670 */
[----:B------:R-:W-:Y:S02]  /*d2b0*/  FMNMX.FTZ R4, R174, R4, !PT ;  /* 0x00000004ae047209 */ /* 0x000fe40007810000 */
[----:B------:R-:W-:Y:S02]  /*d2c0*/  FSEL R186, R79, -INF , !P1 ;  /* 0xff8000004fba7808 */ /* 0x000fe40004800000 */
[----:B------:R-:W-:Y:S02]  /*d2d0*/  FMNMX.FTZ R4, R184, R4, !PT ;  /* 0x00000004b8047209 */ /* 0x000fe40007810000 */
[----:B------:R-:W-:Y:S02]  /*d2e0*/  ISETP.GT.AND P6, PT, R0, 0x50, !P6 ;  /* 0x000000500000780c */ /* 0x000fe400077c4270 */
[----:B------:R-:W-:Y:S02]  /*d2f0*/  FMNMX.FTZ R4, R188, R4, !PT ;  /* 0x00000004bc047209 */ /* 0x000fe40007810000 */
[----:B------:R-:W-:Y:S02]  /*d300*/  ISETP.GT.AND P5, PT, R0, 0x51, !P5 ;  /* 0x000000510000780c */ /* 0x000fe40006fa4270 */
[----:B-1----:R-:W-:Y:S02]  /*d310*/  FMNMX.FTZ R72, R72, R5, !PT ;  /* 0x0000000548487209 */ /* 0x002fe40007810000 */
[----:B------:R-:W-:Y:S02]  /*d320*/  FMNMX.FTZ R5, R8, R103, !PT ;  /* 0x0000006708057209 */ /* 0x000fe40007810000 */
[----:B------:R-:W-:Y:S01]  /*d330*/  FMNMX.FTZ R3, R3, R6, !PT ;  /* 0x0000000603037209 */ /* 0x000fe20007810000 */
[----:B------:R-:W1:Y:S01]  /*d340*/  SHFL.BFLY PT, R7, R72, 0x1, 0x1f ;  /* 0x0c201f0048077f89 */ /* 0x000e6200000e0000 */
[----:B------:R-:W-:Y:S02]  /*d350*/  FMNMX.FTZ R5, R9, R5, !PT ;  /* 0x0000000509057209 */ /* 0x000fe40007810000 */
[----:B------:R-:W-:Y:S02]  /*d360*/  FMNMX.FTZ R4, R189, R4, !PT ;  /* 0x00000004bd047209 */ /* 0x000fe40007810000 */
[----:B------:R-:W-:Y:S02]  /*d370*/  FMNMX.FTZ R5, R25, R5, !PT ;  /* 0x0000000519057209 */ /* 0x000fe40007810000 */
[----:B------:R-:W-:Y:S01]  /*d380*/  FMNMX.FTZ R4, R191, R4, !PT ;  /* 0x00000004bf047209 */ /* 0x000fe20007810000 */
[----:B------:R-:W2:Y:S01]  /*d390*/  SHFL.BFLY PT, R71, R3, 0x1, 0x1f ;  /* 0x0c201f0003477f89 */ /* 0x000ea200000e0000 */
        /* <DEDUP_REMOVED lines=8> */
[----:B-1----:R-:W-:Y:S02]  /*d420*/  FMNMX.FTZ R72, R72, R7, !PT ;  /* 0x0000000748487209 */ /* 0x002fe40007810000 */
[----:B------:R-:W-:Y:S02]  /*d430*/  FMNMX.FTZ R5, R88, R5, !PT ;  /* 0x0000000558057209 */ /* 0x000fe40007810000 */
[C---:B------:R-:W-:Y:S01]  /*d440*/  FSETP.NEU.FTZ.AND P2, PT, R72.reuse, -INF , PT ;  /* 0xff8000004800780b */ /* 0x040fe20003f5d000 */
[----:B------:R-:W-:Y:S01]  /*d450*/  FMUL.FTZ R74, R72, c[0x0][0x2d0] ;  /* 0x0000b400484a7a20 */ /* 0x000fe20000410000 */
[----:B------:R-:W-:Y:S02]  /*d460*/  FMNMX.FTZ R6, R98, R5, !PT ;  /* 0x0000000562067209 */ /* 0x000fe40007810000 */
[----:B------:R-:W-:Y:S02]  /*d470*/  FMNMX.FTZ R4, R237, R4, !PT ;  /* 0x00000004ed047209 */ /* 0x000fe40007810000 */
[----:B------:R-:W-:Y:S02]  /*d480*/  FSEL R74, R74, RZ, P2 ;  /* 0x000000ff4a4a7208 */ /* 0x000fe40001000000 */
[----:B--2---:R-:W-:Y:S02]  /*d490*/  FMNMX.FTZ R71, R3, R71, !PT ;  /* 0x0000004703477209 */ /* 0x004fe40007810000 */
[----:B------:R-:W-:Y:S01]  /*d4a0*/  FMNMX.FTZ R4, R238, R4, !PT ;  /* 0x00000004ee047209 */ /* 0x000fe20007810000 */
[--C-:B------:R-:W-:Y:S01]  /*d4b0*/  FFMA.FTZ R5, R31, c[0x0][0x2d0], -R74.reuse ;  /* 0x0000b4001f057a23 */ /* 0x100fe2000001084a */
[----:B------:R-:W-:Y:S01]  /*d4c0*/  FMNMX.FTZ R6, R168, R6, !PT ;  /* 0x00000006a8067209 */ /* 0x000fe20007810000 */
[--C-:B------:R-:W-:Y:S01]  /*d4d0*/  FFMA.FTZ R3, R36, c[0x0][0x2d0], -R74.reuse ;  /* 0x0000b40024037a23 */ /* 0x100fe2000001084a */
[C---:B------:R-:W-:Y:S01]  /*d4e0*/  ISETP.LT.OR P6, PT, R2.reuse, 0x51, P6 ;  /* 0x000000510200780c */ /* 0x040fe200037c1670 */
[----:B------:R1:W-:Y:S01]  /*d4f0*/  MUFU.EX2 R55, R5 ;  /* 0x0000000500377308 */ /* 0x0003e20000000800 */
[----:B------:R-:W-:Y:S01]  /*d500*/  ISETP.LT.OR P5, PT, R2, 0x52, P5 ;  /* 0x000000520200780c */ /* 0x000fe20002fa1670 */
[--C-:B------:R-:W-:Y:S01]  /*d510*/  FFMA.FTZ R16, R45, c[0x0][0x2d0], -R74.reuse ;  /* 0x0000b4002d107a23 */ /* 0x100fe2000001084a */
[----:B------:R-:W-:Y:S01]  /*d520*/  FSEL R192, R78, -INF , !P6 ;  /* 0xff8000004ec07808 */ /* 0x000fe20007000000 */
[----:B------:R-:W-:Y:S01]  /*d530*/  FMUL.FTZ R75, R71, c[0x0][0x2d0] ;  /* 0x0000b400474b7a20 */ /* 0x000fe20000410000 */
[----:B------:R-:W-:Y:S02]  /*d540*/  FSEL R195, R91, -INF , !P5 ;  /* 0xff8000005bc37808 */ /* 0x000fe40006800000 */
[----:B------:R-:W-:Y:S02]  /*d550*/  FSETP.NEU.FTZ.AND P1, PT, R71, -INF , PT ;  /* 0xff8000004700780b */ /* 0x000fe40003f3d000 */
[----:B------:R-:W-:Y:S01]  /*d560*/  ISETP.GT.AND P4, PT, R0, 0x58, !P4 ;  /* 0x000000580000780c */ /* 0x000fe20006784270 */
[----:B------:R2:W-:Y:S01]  /*d570*/  MUFU.EX2 R92, R3 ;  /* 0x00000003005c7308 */ /* 0x0005e20000000800 */
[----:B------:R-:W-:Y:S02]  /*d580*/  FMNMX.FTZ R4, R239, R4, !PT ;  /* 0x00000004ef047209 */ /* 0x000fe40007810000 */
[----:B------:R-:W-:Y:S02]  /*d590*/  FSEL R75, R75, RZ, P1 ;  /* 0x000000ff4b4b7208 */ /* 0x000fe40000800000 */
[----:B------:R-:W-:Y:S02]  /*d5a0*/  FMNMX.FTZ R4, R240, R4, !PT ;  /* 0x00000004f0047209 */ /* 0x000fe40007810000 */
[----:B------:R-:W-:Y:S01]  /*d5b0*/  ISETP.GT.AND P0, PT, R0, 0x59, !P0 ;  /* 0x000000590000780c */ /* 0x000fe20004704270 */
[--C-:B------:R-:W-:Y:S01]  /*d5c0*/  FFMA.FTZ R0, R35, c[0x0][0x2d0], -R75.reuse ;  /* 0x0000b40023007a23 */ /* 0x100fe2000001084b */
[C---:B------:R-:W-:Y:S01]  /*d5d0*/  ISETP.LT.OR P4, PT, R2.reuse, 0x59, P4 ;  /* 0x000000590200780c */ /* 0x040fe20002781670 */
[----:B------:R-:W3:Y:S01]  /*d5e0*/  SHFL.BFLY PT, R7, R4, 0x2, 0x1f ;  /* 0x0c401f0004077f89 */ /* 0x000ee200000e0000 */
[----:B------:R-:W-:Y:S01]  /*d5f0*/  ISETP.LT.OR P0, PT, R2, 0x5a, P0 ;  /* 0x0000005a0200780c */ /* 0x000fe20000701670 */
[----:B------:R4:W-:Y:S01]  /*d600*/  MUFU.EX2 R60, R0 ;  /* 0x00000000003c7308 */ /* 0x0009e20000000800 */
[--C-:B------:R-:W-:Y:S01]  /*d610*/  FFMA.FTZ R2, R37, c[0x0][0x2d0], -R75.reuse ;  /* 0x0000b40025027a23 */ /* 0x100fe2000001084b */
[----:B-1----:R-:W-:Y:S01]  /*d620*/  FMNMX.FTZ R5, R169, R6, !PT ;  /* 0x00000006a9057209 */ /* 0x002fe20007810000 */
[--C-:B------:R-:W-:Y:S01]  /*d630*/  FFMA.FTZ R6, R32, c[0x0][0x2d0], -R74.reuse ;  /* 0x0000b40020067a23 */ /* 0x100fe2000001084a */
[----:B------:R-:W-:Y:S01]  /*d640*/  FSEL R73, R59, -INF , !P0 ;  /* 0xff8000003b497808 */ /* 0x000fe20004000000 */
[--C-:B------:R-:W-:Y:S01]  /*d650*/  FFMA.FTZ R12, R43, c[0x0][0x2d0], -R75.reuse ;  /* 0x0000b4002b0c7a23 */ /* 0x100fe2000001084b */
[----:B------:R-:W-:Y:S02]  /*d660*/  FMNMX.FTZ R5, R170, R5, !PT ;  /* 0x00000005aa057209 */ /* 0x000fe40007810000 */
[----:B------:R-:W-:Y:S02]  /*d670*/  FSEL R197, R63, -INF , !P4 ;  /* 0xff8000003fc57808 */ /* 0x000fe40006000000 */
[----:B------:R-:W-:Y:S01]  /*d680*/  MUFU.EX2 R89, R2 ;  /* 0x0000000200597308 */ /* 0x000fe20000000800 */
[----:B------:R-:W-:Y:S04]  /*d690*/  FMNMX.FTZ R5, R181, R5, !PT ;  /* 0x00000005b5057209 */ /* 0x000fe80007810000 */
[----:B------:R-:W-:Y:S04]  /*d6a0*/  FMNMX.FTZ R5, R180, R5, !PT ;  /* 0x00000005b4057209 */ /* 0x000fe80007810000 */
[----:B--2---:R-:W-:Y:S01]  /*d6b0*/  FMNMX.FTZ R3, R179, R5, !PT ;  /* 0x00000005b3037209 */ /* 0x004fe20007810000 */
[----:B------:R-:W-:Y:S01]  /*d6c0*/  MUFU.EX2 R61, R6 ;  /* 0x00000006003d7308 */ /* 0x000fe20000000800 */
[----:B------:R-:W-:Y:S01]  /*d6d0*/  FFMA.FTZ R5, R38, c[0x0][0x2d0], -R74 ;  /* 0x0000b40026057a23 */ /* 0x000fe2000001084a */
[----:B---3--:R-:W-:Y:S02]  /*d6e0*/  FMNMX.FTZ R4, R4, R7, !PT ;  /* 0x0000000704047209 */ /* 0x008fe40007810000 */
[----:B------:R-:W-:Y:S03]  /*d6f0*/  FMNMX.FTZ R3, R178, R3, !PT ;  /* 0x00000003b2037209 */ /* 0x000fe60007810000 */
[----:B------:R-:W1:Y:S01]  /*d700*/  SHFL.BFLY PT, R70, R4, 0x1, 0x1f ;  /* 0x0c201f0004467f89 */ /* 0x000e6200000e0000 */
[----:B------:R-:W-:Y:S02]  /*d710*/  FMNMX.FTZ R3, R199, R3, !PT ;  /* 0x00000003c7037209 */ /* 0x000fe40007810000 */
[----:B------:R2:W3:Y:S02]  /*d720*/  MUFU.EX2 R86, R5 ;  /* 0x0000000500567308 */ /* 0x0004e40000000800 */
[----:B------:R-:W-:Y:S04]  /*d730*/  FMNMX.FTZ R3, R200, R3, !PT ;  /* 0x00000003c8037209 */ /* 0x000fe80007810000 */
[----:B------:R-:W-:Y:S04]  /*d740*/  FMNMX.FTZ R3, R190, R3, !PT ;  /* 0x00000003be037209 */ /* 0x000fe80007810000 */
[----:B------:R-:W-:Y:S04]  /*d750*/  FMNMX.FTZ R3, R186, R3, !PT ;  /* 0x00000003ba037209 */ /* 0x000fe80007810000 */
[----:B------:R-:W-:Y:S04]  /*d760*/  FMNMX.FTZ R3, R192, R3, !PT ;  /* 0x00000003c0037209 */ /* 0x000fe80007810000 */
[----:B----4-:R-:W-:Y:S01]  /*d770*/  FMNMX.FTZ R0, R195, R3, !PT ;  /* 0x00000003c3007209 */ /* 0x010fe20007810000 */
[--C-:B------:R-:W-:Y:S02]  /*d780*/  FFMA.FTZ R3, R39, c[0x0][0x2d0], -R75.reuse ;  /* 0x0000b40027037a23 */ /* 0x100fe4000001084b */
[----:B------:R-:W-:Y:S01]  /*d790*/  LDSM.16.MT88.4 R36, [R212+0x100] ;  /* 0x00010000d424783b */ /* 0x000fe20000004200 */
[----:B------:R-:W-:Y:S01]  /*d7a0*/  FMNMX.FTZ R0, R197, R0, !PT ;  /* 0x00000000c5007209 */ /* 0x000fe20007810000 */
[----:B------:R4:W5:Y:S01]  /*d7b0*/  MUFU.EX2 R85, R3 ;  /* 0x0000000300557308 */ /* 0x0009620000000800 */
[----:B-1----:R-:W-:Y:S01]  /*d7c0*/  FMNMX.FTZ R70, R4, R70, !PT ;  /* 0x0000004604467209 */ /* 0x002fe20007810000 */
[--C-:B--2---:R-:W-:Y:S01]  /*d7d0*/  FFMA.FTZ R5, R30, c[0x0][0x2d0], -R75.reuse ;  /* 0x0000b4001e057a23 */ /* 0x104fe2000001084b */
[----:B------:R-:W-:Y:S02]  /*d7e0*/  FMNMX.FTZ R0, R73, R0, !PT ;  /* 0x0000000049007209 */ /* 0x000fe40007810000 */
[C---:B------:R-:W-:Y:S01]  /*d7f0*/  FSETP.NEU.FTZ.AND P0, PT, R70.reuse, -INF , PT ;  /* 0xff8000004600780b */ /* 0x040fe20003f1d000 */
[----:B------:R-:W-:Y:S01]  /*d800*/  FMUL.FTZ R96, R70, c[0x0][0x2d0] ;  /* 0x0000b40046607a20 */ /* 0x000fe20000410000 */
[----:B---3--:R-:W-:Y:S01]  /*d810*/  F2FP.BF16.PACK_AB R78, R86, R92 ;  /* 0x0000005c564e723e */ /* 0x008fe200000010ff */
[----:B------:R-:W1:Y:S02]  /*d820*/  SHFL.BFLY PT, R2, R0, 0x2, 0x1f ;  /* 0x0c401f0000027f89 */ /* 0x000e6400000e0000 */
[----:B------:R-:W2:Y:S01]  /*d830*/  MUFU.EX2 R54, R5 ;  /* 0x0000000500367308 */ /* 0x000ea20000000800 */
[----:B------:R-:W-:Y:S05]  /*d840*/  FSEL R96, R96, RZ, P0 ;  /* 0x000000ff60607208 */ /* 0x000fea0000000000 */
[--C-:B------:R-:W-:Y:S02]  /*d850*/  FFMA.FTZ R4, R34, c[0x0][0x2d0], -R96.reuse ;  /* 0x0000b40022047a23 */ /* 0x100fe40000010860 */
[--C-:B------:R-:W-:Y:S02]  /*d860*/  FFMA.FTZ R32, R46, c[0x0][0x2d0], -R96.reuse ;  /* 0x0000b4002e207a23 */ /* 0x100fe40000010860 */
[----:B------:R-:W-:Y:S01]  /*d870*/  MUFU.EX2 R52, R4 ;  /* 0x0000000400347308 */ /* 0x000fe20000000800 */
[--C-:B----4-:R-:W-:Y:S01]  /*d880*/  FFMA.FTZ R3, R28, c[0x0][0x2d0], -R96.reuse ;  /* 0x0000b4001c037a23 */ /* 0x110fe20000010860 */
[----:B-----5:R-:W-:Y:S01]  /*d890*/  F2FP.BF16.PACK_AB R79, R85, R89 ;  /* 0x00000059554f723e */ /* 0x020fe200000010ff */
[----:B------:R-:W-:Y:S07]  /*d8a0*/  FFMA.FTZ R28, R49, c[0x0][0x2d0], -R75 ;  /* 0x0000b400311c7a23 */ /* 0x000fee000001084b */
[----:B------:R3:W-:Y:S02]  /*d8b0*/  MUFU.EX2 R53, R3 ;  /* 0x0000000300357308 */ /* 0x0007e40000000800 */
[--C-:B---3--:R-:W-:Y:S08]  /*d8c0*/  FFMA.FTZ R3, R29, c[0x0][0x2d0], -R96.reuse ;  /* 0x0000b4001d037a23 */ /* 0x108ff00000010860 */
[----:B------:R3:W-:Y:S02]  /*d8d0*/  MUFU.EX2 R93, R3 ;  /* 0x00000003005d7308 */ /* 0x0007e40000000800 */
[----:B---3--:R-:W-:Y:S08]  /*d8e0*/  FFMA.FTZ R3, R33, c[0x0][0x2d0], -R96 ;  /* 0x0000b40021037a23 */ /* 0x008ff00000010860 */
[----:B------:R-:W-:Y:S10]  /*d8f0*/  MUFU.EX2 R33, R16 ;  /* 0x0000001000217308 */ /* 0x000ff40000000800 */
[----:B------:R1:W-:Y:S02]  /*d900*/  MUFU.EX2 R87, R3 ;  /* 0x0000000300577308 */ /* 0x0003e40000000800 */
[----:B-1----:R-:W-:Y:S01]  /*d910*/  FMNMX.FTZ R3, R0, R2, !PT ;  /* 0x0000000200037209 */ /* 0x002fe20007810000 */
[----:B------:R-:W-:Y:S01]  /*d920*/  FFMA.FTZ R2, R40, c[0x0][0x2d0], -R74 ;  /* 0x0000b40028027a23 */ /* 0x000fe2000001084a */
[----:B------:R-:W-:Y:S01]  /*d930*/  FSEL R0, R72, RZ, P2 ;  /* 0x000000ff48007208 */ /* 0x000fe20001000000 */
[----:B------:R-:W-:Y:S05]  /*d940*/  FFMA.FTZ R40, R50, c[0x0][0x2d0], -R96 ;  /* 0x0000b40032287a23 */ /* 0x000fea0000010860 */
[----:B------:R1:W-:Y:S01]  /*d950*/  MUFU.EX2 R80, R2 ;  /* 0x0000000200507308 */ /* 0x0003e20000000800 */
[----:B------:R-:W3:Y:S01]  /*d960*/  SHFL.BFLY PT, R4, R3, 0x1, 0x1f ;  /* 0x0c201f0003047f89 */ /* 0x000ee200000e0000 */
[----:B------:R-:W-:Y:S01]  /*d970*/  FADD.FTZ R0, -R0, R100 ;  /* 0x0000006400007221 */ /* 0x000fe20000010100 */
[----:B------:R-:W-:Y:S03]  /*d980*/  MOV R100, R55 ;  /* 0x0000003700647202 */ /* 0x000fe60000000f00 */
[----:B------:R-:W-:Y:S01]  /*d990*/  FMUL.FTZ R0, R0, c[0x0][0x2d0] ;  /* 0x0000b40000007a20 */ /* 0x000fe20000410000 */
[----:B------:R-:W-:Y:S03]  /*d9a0*/  F2FP.BF16.PACK_AB R76, R61, R100 ;  /* 0x000000643d4c723e */ /* 0x000fe600000010ff */
[----:B------:R4:W5:Y:S01]  /*d9b0*/  MUFU.EX2 R69, R0 ;  /* 0x0000000000457308 */ /* 0x0009620000000800 */
[----:B-1----:R-:W-:Y:S02]  /*d9c0*/  FSEL R2, R71, RZ, P1 ;  /* 0x000000ff47027208 */ /* 0x002fe40000800000 */
[----:B---3--:R-:W-:Y:S03]  /*d9d0*/  FMNMX.FTZ R3, R3, R4, !PT ;  /* 0x0000000403037209 */ /* 0x008fe60007810000 */
[----:B------:R-:W-:Y:S02]  /*d9e0*/  FADD.FTZ R2, -R2, R101 ;  /* 0x0000006502027221 */ /* 0x000fe40000010100 */
[C---:B------:R-:W-:Y:S02]  /*d9f0*/  FMUL.FTZ R97, R3.reuse, c[0x0][0x2d0] ;  /* 0x0000b40003617a20 */ /* 0x040fe40000410000 */
[----:B------:R-:W-:Y:S01]  /*da00*/  FMUL.FTZ R2, R2, c[0x0][0x2d0] ;  /* 0x0000b40002027a20 */ /* 0x000fe20000410000 */
[----:B----4-:R-:W-:Y:S01]  /*da10*/  FSEL R0, R70, RZ, P0 ;  /* 0x000000ff46007208 */ /* 0x010fe20000000000 */
[----:B--2---:R-:W-:Y:S01]  /*da20*/  IMAD.MOV.U32 R101, RZ, RZ, R54 ;  /* 0x000000ffff657224 */ /* 0x004fe200078e0036 */
[----:B------:R-:W-:Y:S01]  /*da30*/  FSETP.NEU.FTZ.AND P0, PT, R3, -INF , PT ;  /* 0xff8000000300780b */ /* 0x000fe20003f1d000 */
[----:B------:R-:W1:Y:S01]  /*da40*/  MUFU.EX2 R68, R2 ;  /* 0x0000000200447308 */ /* 0x000e620000000800 */
[----:B-----5:R-:W-:Y:S01]  /*da50*/  FMUL.FTZ R16, R69, R116 ;  /* 0x0000007445107220 */ /* 0x020fe20000410000 */
[----:B------:R-:W-:Y:S01]  /*da60*/  MOV R116, R61 ;  /* 0x0000003d00747202 */ /* 0x000fe20000000f00 */
[----:B------:R-:W-:Y:S01]  /*da70*/  FADD.FTZ R0, -R0, R102 ;  /* 0x0000006600007221 */ /* 0x000fe20000010100 */
[----:B------:R-:W-:Y:S01]  /*da80*/  FSEL R97, R97, RZ, P0 ;  /* 0x000000ff61617208 */ /* 0x000fe20000000000 */
[----:B------:R-:W-:Y:S01]  /*da90*/  FMUL.FTZ R17, R69, R117 ;  /* 0x0000007545117220 */ /* 0x000fe20000410000 */
[----:B------:R-:W-:Y:S01]  /*daa0*/  F2FP.BF16.PACK_AB R77, R60, R101 ;  /* 0x000000653c4d723e */ /* 0x000fe200000010ff */
[----:B------:R-:W-:Y:S01]  /*dab0*/  FMUL.FTZ R0, R0, c[0x0][0x2d0] ;  /* 0x0000b40000007a20 */ /* 0x000fe20000410000 */
[----:B------:R-:W-:Y:S01]  /*dac0*/  MOV R102, R53 ;  /* 0x0000003500667202 */ /* 0x000fe20000000f00 */
[----:B------:R-:W-:Y:S02]  /*dad0*/  IMAD.MOV.U32 R117, RZ, RZ, R60 ;  /* 0x000000ffff757224 */ /* 0x000fe400078e003c */
[----:B------:R2:W3:Y:S01]  /*dae0*/  MUFU.EX2 R2, R0 ;  /* 0x0000000000027308 */ /* 0x0004e20000000800 */
[--C-:B------:R-:W-:Y:S01]  /*daf0*/  FFMA.FTZ R4, R25, c[0x0][0x2d0], -R97.reuse ;  /* 0x0000b40019047a23 */ /* 0x100fe20000010861 */
[----:B------:R-:W-:Y:S01]  /*db00*/  F2FP.BF16.PACK_AB R64, R93, R102 ;  /* 0x000000665d40723e */ /* 0x000fe200000010ff */
[--C-:B------:R-:W-:Y:S02]  /*db10*/  FFMA.FTZ R58, R58, c[0x0][0x2d0], -R97.reuse ;  /* 0x0000b4003a3a7a23 */ /* 0x100fe40000010861 */
[----:B------:R-:W-:Y:S02]  /*db20*/  FMUL.FTZ R49, R69, R149 ;  /* 0x0000009545317220 */ /* 0x000fe40000410000 */
[--C-:B------:R-:W-:Y:S03]  /*db30*/  FFMA.FTZ R62, R62, c[0x0][0x2d0], -R97.reuse ;  /* 0x0000b4003e3e7a23 */ /* 0x100fe60000010861 */
[----:B------:R4:W-:Y:S01]  /*db40*/  MUFU.EX2 R5, R4 ;  /* 0x0000000400057308 */ /* 0x0009e20000000800 */
[C---:B-1----:R-:W-:Y:S02]  /*db50*/  FMUL.FTZ R18, R68.reuse, R118 ;  /* 0x0000007644127220 */ /* 0x042fe40000410000 */
[C---:B------:R-:W-:Y:S02]  /*db60*/  FMUL.FTZ R19, R68.reuse, R119 ;  /* 0x0000007744137220 */ /* 0x040fe40000410000 */
[C---:B------:R-:W-:Y:S02]  /*db70*/  FMUL.FTZ R34, R68.reuse, R134 ;  /* 0x0000008644227220 */ /* 0x040fe40000410000 */
[C---:B------:R-:W-:Y:S03]  /*db80*/  FMUL.FTZ R35, R68.reuse, R135 ;  /* 0x0000008744237220 */ /* 0x040fe60000410000 */
[----:B------:R1:W-:Y:S01]  /*db90*/  MUFU.EX2 R119, R40 ;  /* 0x0000002800777308 */ /* 0x0003e20000000800 */
[----:B------:R-:W-:Y:S02]  /*dba0*/  FMUL.FTZ R50, R68, R150 ;  /* 0x0000009644327220 */ /* 0x000fe40000410000 */
[----:B--2---:R-:W-:Y:S02]  /*dbb0*/  FFMA.FTZ R0, R8, c[0x0][0x2d0], -R97 ;  /* 0x0000b40008007a23 */ /* 0x004fe40000010861 */
[C---:B---3--:R-:W-:Y:S02]  /*dbc0*/  FMUL.FTZ R60, R2.reuse, R160 ;  /* 0x000000a0023c7220 */ /* 0x048fe40000410000 */
[----:B------:R-:W2:Y:S01]  /*dbd0*/  LDL.LU R160, [R1+0x10] ;  /* 0x0000100001a07983 */ /* 0x000ea20000300800 */
[----:B------:R-:W-:Y:S02]  /*dbe0*/  FMUL.FTZ R13, R2, R113 ;  /* 0x00000071020d7220 */ /* 0x000fe40000410000 */
[----:B------:R3:W-:Y:S01]  /*dbf0*/  MUFU.EX2 R59, R0 ;  /* 0x00000000003b7308 */ /* 0x0007e20000000800 */
[----:B------:R-:W-:Y:S02]  /*dc00*/  FFMA.FTZ R8, R41, c[0x0][0x2d0], -R75 ;  /* 0x0000b40029087a23 */ /* 0x000fe4000001084b */
[----:B------:R-:W-:Y:S02]  /*dc10*/  IMAD.MOV.U32 R113, RZ, RZ, R89 ;  /* 0x000000ffff717224 */ /* 0x000fe400078e0059 */
[----:B----4-:R-:W-:Y:S02]  /*dc20*/  FFMA.FTZ R4, R24, c[0x0][0x2d0], -R97 ;  /* 0x0000b40018047a23 */ /* 0x010fe40000010861 */
[C---:B------:R-:W-:Y:S02]  /*dc30*/  FMUL.FTZ R45, R2.reuse, R145 ;  /* 0x00000091022d7220 */ /* 0x040fe40000410000 */
[C---:B------:R-:W-:Y:S01]  /*dc40*/  FMUL.FTZ R25, R2.reuse, R125 ;  /* 0x0000007d02197220 */ /* 0x040fe20000410000 */
[----:B------:R4:W-:Y:S01]  /*dc50*/  MUFU.EX2 R6, R4 ;  /* 0x0000000400067308 */ /* 0x0009e20000000800 */
[C---:B------:R-:W-:Y:S02]  /*dc60*/  FMUL.FTZ R29, R2.reuse, R129 ;  /* 0x00000081021d7220 */ /* 0x040fe40000410000 */
[C---:B------:R-:W-:Y:S02]  /*dc70*/  FMUL.FTZ R41, R2.reuse, R141 ;  /* 0x0000008d02297220 */ /* 0x040fe40000410000 */
[C---:B-1----:R-:W-:Y:S02]  /*dc80*/  FMUL.FTZ R40, R2.reuse, R140 ;  /* 0x0000008c02287220 */ /* 0x042fe40000410000 */
[----:B------:R-:W-:Y:S01]  /*dc90*/  FMUL.FTZ R61, R2, R161 ;  /* 0x000000a1023d7220 */ /* 0x000fe20000410000 */
[----:B------:R-:W-:Y:S01]  /*dca0*/  MOV R161, R100 ;  /* 0x0000006400a17202 */ /* 0x000fe20000000f00 */
[----:B------:R-:W-:Y:S01]  /*dcb0*/  FFMA.FTZ R24, R44, c[0x0][0x2d0], -R75 ;  /* 0x0000b4002c187a23 */ /* 0x000fe2000001084b */
[----:B------:R1:W5:Y:S01]  /*dcc0*/  MUFU.EX2 R31, R8 ;  /* 0x00000008001f7308 */ /* 0x0003620000000800 */
[----:B------:R-:W-:Y:S02]  /*dcd0*/  FFMA.FTZ R44, R51, c[0x0][0x2d0], -R96 ;  /* 0x0000b400332c7a23 */ /* 0x000fe40000010860 */
[----:B------:R-:W-:Y:S02]  /*dce0*/  FMUL.FTZ R51, R68, R151 ;  /* 0x0000009744337220 */ /* 0x000fe40000410000 */
[----:B---3--:R-:W-:Y:S02]  /*dcf0*/  FFMA.FTZ R0, R9, c[0x0][0x2d0], -R97 ;  /* 0x0000b40009007a23 */ /* 0x008fe40000010861 */
[----:B------:R-:W-:Y:S01]  /*dd00*/  FMUL.FTZ R9, R2, R109 ;  /* 0x0000006d02097220 */ /* 0x000fe20000410000 */
[----:B------:R-:W-:Y:S02]  /*dd10*/  MOV R109, R86 ;  /* 0x00000056006d7202 */ /* 0x000fe40000000f00 */
[----:B------:R3:W3:Y:S01]  /*dd20*/  MUFU.EX2 R7, R0 ;  /* 0x0000000000077308 */ /* 0x0006e20000000800 */
[----:B----4-:R-:W-:Y:S09]  /*dd30*/  FFMA.FTZ R4, R42, c[0x0][0x2d0], -R74 ;  /* 0x0000b4002a047a23 */ /* 0x010ff2000001084a */
[----:B------:R4:W-:Y:S01]  /*dd40*/  MUFU.EX2 R63, R4 ;  /* 0x00000004003f7308 */ /* 0x0009e20000000800 */
[----:B-1----:R-:W-:Y:S02]  /*dd50*/  FMUL.FTZ R8, R2, R108 ;  /* 0x0000006c02087220 */ /* 0x002fe40000410000 */
[----:B-----5:R-:W-:Y:S07]  /*dd60*/  IMAD.MOV.U32 R125, RZ, RZ, R31 ;  /* 0x000000ffff7d7224 */ /* 0x020fee00078e001f */
[----:B------:R-:W1:Y:S01]  /*dd70*/  MUFU.EX2 R30, R24 ;  /* 0x00000018001e7308 */ /* 0x000e620000000800 */
[----:B---3--:R-:W-:Y:S02]  /*dd80*/  FSEL R0, R3, RZ, P0 ;  /* 0x000000ff03007208 */ /* 0x008fe40000000000 */
[C---:B------:R-:W-:Y:S02]  /*dd90*/  ISETP.GT.AND P0, PT, R225.reuse, UR5, PT ;  /* 0x00000005e1007c0c */ /* 0x040fe4000bf04270 */
[----:B------:R-:W-:Y:S01]  /*dda0*/  IADD3 R225, R225, -0x1, RZ ;  /* 0xffffffffe1e17810 */ /* 0x000fe20007ffe0ff */
[----:B------:R-:W-:Y:S04]  /*ddb0*/  FADD.FTZ R0, -R0, R103 ;  /* 0x0000006700007221 */ /* 0x000fe80000010100 */
[----:B------:R3:W5:Y:S01]  /*ddc0*/  MUFU.EX2 R108, R44 ;  /* 0x0000002c006c7308 */ /* 0x0007620000000800 */
[----:B------:R-:W-:Y:S02]  /*ddd0*/  IMAD.MOV.U32 R103, RZ, RZ, R6 ;  /* 0x000000ffff677224 */ /* 0x000fe400078e0006 */
[----:B------:R-:W-:Y:S02]  /*dde0*/  FMUL.FTZ R0, R0, c[0x0][0x2d0] ;  /* 0x0000b40000007a20 */ /* 0x000fe40000410000 */
[C---:B----4-:R-:W-:Y:S01]  /*ddf0*/  FMUL.FTZ R4, R69.reuse, R104 ;  /* 0x0000006845047220 */ /* 0x050fe20000410000 */
[----:B------:R-:W-:Y:S01]  /*de00*/  MOV R104, R5 ;  /* 0x0000000500687202 */ /* 0x000fe20000000f00 */
[----:B------:R-:W-:Y:S02]  /*de10*/  FMUL.FTZ R5, R69, R105 ;  /* 0x0000006945057220 */ /* 0x000fe40000410000 */
[C---:B------:R-:W-:Y:S01]  /*de20*/  FMUL.FTZ R6, R68.reuse, R106 ;  /* 0x0000006a44067220 */ /* 0x040fe20000410000 */
[----:B------:R-:W4:Y:S01]  /*de30*/  MUFU.EX2 R0, R0 ;  /* 0x0000000000007308 */ /* 0x000f220000000800 */
[----:B------:R-:W-:Y:S01]  /*de40*/  IMAD.MOV.U32 R106, RZ, RZ, R7 ;  /* 0x000000ffff6a7224 */ /* 0x000fe200078e0007 */
[----:B------:R-:W-:Y:S01]  /*de50*/  F2FP.BF16.PACK_AB R67, R103, R104 ;  /* 0x000000686743723e */ /* 0x000fe200000010ff */
[----:B------:R-:W-:Y:S01]  /*de60*/  FMUL.FTZ R7, R68, R107 ;  /* 0x0000006b44077220 */ /* 0x000fe20000410000 */
[----:B------:R-:W-:Y:S01]  /*de70*/  MOV R107, R52 ;  /* 0x00000034006b7202 */ /* 0x000fe20000000f00 */
[----:B-1----:R-:W-:Y:S01]  /*de80*/  IMAD.MOV.U32 R129, RZ, RZ, R30 ;  /* 0x000000ffff817224 */ /* 0x002fe200078e001e */
[----:B------:R-:W1:Y:S01]  /*de90*/  LDSM.16.MT88.4 R52, [R210+0x100] ;  /* 0x00010000d234783b */ /* 0x000e620000004200 */
[----:B------:R-:W-:Y:S01]  /*dea0*/  F2FP.BF16.PACK_AB R65, R106, R59 ;  /* 0x0000003b6a41723e */ /* 0x000fe200000010ff */
[C---:B------:R-:W-:Y:S01]  /*deb0*/  FMUL.FTZ R24, R2.reuse, R124 ;  /* 0x0000007c02187220 */ /* 0x040fe20000410000 */
[----:B------:R-:W-:Y:S01]  /*dec0*/  F2FP.BF16.PACK_AB R66, R107, R87 ;  /* 0x000000576b42723e */ /* 0x000fe200000010ff */
[-C--:B------:R-:W-:Y:S01]  /*ded0*/  HMMA.16816.F32.BF16 R4, R76, R20.reuse, R4 ;  /* 0x000000144c04723c */ /* 0x080fe20000041804 */
[----:B------:R-:W1:Y:S04]  /*dee0*/  MUFU.EX2 R105, R28 ;  /* 0x0000001c00697308 */ /* 0x000e680000000800 */
[----:B---3--:R-:W-:Y:S02]  /*def0*/  FMUL.FTZ R44, R2, R144 ;  /* 0x00000090022c7220 */ /* 0x008fe40000410000 */
[----:B-----5:R-:W-:Y:S02]  /*df00*/  IMAD.MOV.U32 R149, RZ, RZ, R108 ;  /* 0x000000ffff957224 */ /* 0x020fe400078e006c */
[----:B------:R-:W-:Y:S02]  /*df10*/  IMAD.MOV.U32 R108, RZ, RZ, R85 ;  /* 0x000000ffff6c7224 */ /* 0x000fe400078e0055 */
[----:B------:R-:W-:Y:S01]  /*df20*/  MUFU.EX2 R124, R32 ;  /* 0x00000020007c7308 */ /* 0x000fe20000000800 */
[C---:B----4-:R-:W-:Y:S02]  /*df30*/  FMUL.FTZ R10, R0.reuse, R110 ;  /* 0x0000006e000a7220 */ /* 0x050fe40000410000 */
[C---:B------:R-:W-:Y:S02]  /*df40*/  FMUL.FTZ R11, R0.reuse, R111 ;  /* 0x0000006f000b7220 */ /* 0x040fe40000410000 */
[C---:B------:R-:W-:Y:S02]  /*df50*/  FMUL.FTZ R27, R0.reuse, R127 ;  /* 0x0000007f001b7220 */ /* 0x040fe40000410000 */
[----:B------:R-:W3:Y:S03]  /*df60*/  LDL.LU R127, [R1+0x14] ;  /* 0x00001400017f7983 */ /* 0x000ee60000300800 */
[----:B------:R4:W-:Y:S01]  /*df70*/  MUFU.EX2 R110, R12 ;  /* 0x0000000c006e7308 */ /* 0x0009e20000000800 */
[----:B------:R-:W-:Y:S01]  /*df80*/  IMAD.MOV.U32 R111, RZ, RZ, R87 ;  /* 0x000000ffff6f7224 */ /* 0x000fe200078e0057 */
[C---:B------:R-:W-:Y:S04]  /*df90*/  HMMA.16816.F32.BF16 R8, R64.reuse, R20, R8 ;  /* 0x000000144008723c */ /* 0x040fe80000041808 */
[C---:B------:R-:W-:Y:S01]  /*dfa0*/  FMUL.FTZ R15, R0.reuse, R115 ;  /* 0x00000073000f7220 */ /* 0x040fe20000410000 */
[----:B-1----:R-:W-:Y:S01]  /*dfb0*/  MOV R150, R105 ;  /* 0x0000006900967202 */ /* 0x002fe20000000f00 */
[C---:B------:R-:W-:Y:S01]  /*dfc0*/  FMUL.FTZ R14, R0.reuse, R114 ;  /* 0x00000072000e7220 */ /* 0x040fe20000410000 */
[----:B------:R-:W-:Y:S01]  /*dfd0*/  MOV R105, R63 ;  /* 0x0000003f00697202 */ /* 0x000fe20000000f00 */
[----:B------:R-:W-:Y:S01]  /*dfe0*/  FFMA.FTZ R20, R47, c[0x0][0x2d0], -R74 ;  /* 0x0000b4002f147a23 */ /* 0x000fe2000001084a */
[----:B------:R-:W-:Y:S03]  /*dff0*/  MOV R114, R92 ;  /* 0x0000005c00727202 */ /* 0x000fe60000000f00 */
[----:B------:R-:W1:Y:S01]  /*e000*/  MUFU.EX2 R91, R20 ;  /* 0x00000014005b7308 */ /* 0x000e620000000800 */
[C---:B------:R-:W-:Y:S01]  /*e010*/  FMUL.FTZ R21, R69.reuse, R121 ;  /* 0x0000007945157220 */ /* 0x040fe20000410000 */
[----:B------:R-:W-:Y:S01]  /*e020*/  MOV R121, R84 ;  /* 0x0000005400797202 */ /* 0x000fe20000000f00 */
[----:B------:R-:W-:Y:S01]  /*e030*/  FMUL.FTZ R26, R0, R126 ;  /* 0x0000007e001a7220 */ /* 0x000fe20000410000 */
[----:B------:R-:W-:Y:S01]  /*e040*/  MOV R126, R80 ;  /* 0x00000050007e7202 */ /* 0x000fe20000000f00 */
[----:B------:R-:W-:Y:S01]  /*e050*/  FMUL.FTZ R28, R2, R128 ;  /* 0x00000080021c7220 */ /* 0x000fe20000410000 */
[----:B------:R-:W5:Y:S01]  /*e060*/  LDSM.16.MT88.4 R80, [R211+0x100] ;  /* 0x00010000d350783b */ /* 0x000f620000004200 */
[C---:B------:R-:W-:Y:S01]  /*e070*/  FMUL.FTZ R30, R0.reuse, R130 ;  /* 0x00000082001e7220 */ /* 0x040fe20000410000 */
[----:B------:R-:W-:Y:S01]  /*e080*/  MOV R130, R33 ;  /* 0x0000002100827202 */ /* 0x000fe20000000f00 */
[----:B------:R-:W-:Y:S01]  /*e090*/  FMUL.FTZ R31, R0, R131 ;  /* 0x00000083001f7220 */ /* 0x000fe20000410000 */
[----:B------:R-:W-:Y:S01]  /*e0a0*/  MOV R131, R101 ;  /* 0x0000006500837202 */ /* 0x000fe20000000f00 */
[----:B----4-:R-:W-:Y:S01]  /*e0b0*/  FMUL.FTZ R12, R2, R112 ;  /* 0x00000070020c7220 */ /* 0x010fe20000410000 */
[----:B------:R-:W-:Y:S01]  /*e0c0*/  MOV R112, R59 ;  /* 0x0000003b00707202 */ /* 0x000fe20000000f00 */
[C---:B------:R-:W-:Y:S01]  /*e0d0*/  FMUL.FTZ R32, R69.reuse, R132 ;  /* 0x0000008445207220 */ /* 0x040fe20000410000 */
[----:B------:R-:W4:Y:S01]  /*e0e0*/  LDSM.16.MT88.4 R84, [R209+0x900] ;  /* 0x00090000d154783b */ /* 0x000f220000004200 */
[----:B------:R-:W-:Y:S02]  /*e0f0*/  FMUL.FTZ R33, R69, R133 ;  /* 0x0000008545217220 */ /* 0x000fe40000410000 */
[----:B------:R-:W-:Y:S01]  /*e100*/  FFMA.FTZ R92, R95, c[0x0][0x2d0], -R75 ;  /* 0x0000b4005f5c7a23 */ /* 0x000fe2000001084b */
[-C--:B------:R-:W-:Y:S03]  /*e110*/  HMMA.16816.F32.BF16 R12, R64, R22.reuse, R12 ;  /* 0x00000016400c723c */ /* 0x080fe6000004180c */
[----:B------:R-:W-:Y:S01]  /*e120*/  IMAD.MOV.U32 R115, RZ, RZ, R93 ;  /* 0x000000ffff737224 */ /* 0x000fe200078e005d */
[----:B------:R-:W-:Y:S01]  /*e130*/  LDSM.16.MT88.4 R132, [R212+0x2900] ;  /* 0x00290000d484783b */ /* 0x000fe20000004200 */
[C---:B------:R-:W-:Y:S02]  /*e140*/  FMUL.FTZ R42, R0.reuse, R142 ;  /* 0x0000008e002a7220 */ /* 0x040fe40000410000 */
[----:B-1----:R-:W-:Y:S01]  /*e150*/  IMAD.MOV.U32 R151, RZ, RZ, R91 ;  /* 0x000000ffff977224 */ /* 0x002fe200078e005b */
[C---:B------:R-:W-:Y:S04]  /*e160*/  HMMA.16816.F32.BF16 R16, R76.reuse, R22, R16 ;  /* 0x000000164c10723c */ /* 0x040fe80000041810 */
[C---:B------:R-:W-:Y:S02]  /*e170*/  FMUL.FTZ R20, R69.reuse, R120 ;  /* 0x0000007845147220 */ /* 0x040fe40000410000 */
[----:B------:R-:W-:Y:S02]  /*e180*/  FMUL.FTZ R43, R0, R143 ;  /* 0x0000008f002b7220 */ /* 0x000fe40000410000 */
[C---:B------:R-:W-:Y:S02]  /*e190*/  FMUL.FTZ R22, R68.reuse, R122 ;  /* 0x0000007a44167220 */ /* 0x040fe40000410000 */
[----:B------:R1:W-:Y:S02]  /*e1a0*/  MUFU.EX2 R122, R62 ;  /* 0x0000003e007a7308 */ /* 0x0003e40000000800 */
[----:B------:R-:W-:Y:S02]  /*e1b0*/  FMUL.FTZ R23, R68, R123 ;  /* 0x0000007b44177220 */ /* 0x000fe40000410000 */
[C---:B------:R-:W-:Y:S02]  /*e1c0*/  FMUL.FTZ R46, R0.reuse, R146 ;  /* 0x00000092002e7220 */ /* 0x040fe40000410000 */
[C---:B------:R-:W-:Y:S02]  /*e1d0*/  FMUL.FTZ R47, R0.reuse, R147 ;  /* 0x00000093002f7220 */ /* 0x040fe40000410000 */
[C---:B------:R-:W-:Y:S01]  /*e1e0*/  FMUL.FTZ R59, R0.reuse, R159 ;  /* 0x0000009f003b7220 */ /* 0x040fe20000410000 */
[-C--:B------:R-:W-:Y:S03]  /*e1f0*/  HMMA.16816.F32.BF16 R20, R76, R36.reuse, R20 ;  /* 0x000000244c14723c */ /* 0x080fe60000041814 */
[----:B------:R-:W-:Y:S02]  /*e200*/  FMUL.FTZ R63, R0, R163 ;  /* 0x000000a3003f7220 */ /* 0x000fe40000410000 */
[----:B------:R-:W-:Y:S03]  /*e210*/  IMAD.MOV.U32 R123, RZ, RZ, R102 ;  /* 0x000000ffff7b7224 */ /* 0x000fe600078e0066 */
[C---:B------:R-:W-:Y:S07]  /*e220*/  HMMA.16816.F32.BF16 R24, R64.reuse, R36, R24 ;  /* 0x000000244018723c */ /* 0x040fee0000041818 */
[----:B------:R-:W-:Y:S01]  /*e230*/  FFMA.FTZ R36, R48, c[0x0][0x2d0], -R96 ;  /* 0x0000b40030247a23 */ /* 0x000fe20000010860 */
[-C--:B------:R-:W-:Y:S03]  /*e240*/  HMMA.16816.F32.BF16 R28, R64, R38.reuse, R28 ;  /* 0x00000026401c723c */ /* 0x080fe6000004181c */
[----:B------:R4:W-:Y:S01]  /*e250*/  MUFU.EX2 R128, R36 ;  /* 0x0000002400807308 */ /* 0x0009e20000000800 */
[----:B------:R-:W-:Y:S02]  /*e260*/  FMUL.FTZ R37, R69, R137 ;  /* 0x0000008945257220 */ /* 0x000fe40000410000 */
[--C-:B------:R-:W-:Y:S02]  /*e270*/  FFMA.FTZ R48, R57, c[0x0][0x2d0], -R74.reuse ;  /* 0x0000b40039307a23 */ /* 0x100fe4000001084a */
[C---:B------:R-:W-:Y:S04]  /*e280*/  HMMA.16816.F32.BF16 R32, R76.reuse, R38, R32 ;  /* 0x000000264c20723c */ /* 0x040fe80000041820 */
[----:B------:R-:W-:Y:S01]  /*e290*/  FMUL.FTZ R57, R2, R157 ;  /* 0x0000009d02397220 */ /* 0x000fe20000410000 */
[----:B------:R5:W-:Y:S01]  /*e2a0*/  MUFU.EX2 R118, R48 ;  /* 0x0000003000767308 */ /* 0x000be20000000800 */
[----:B-1----:R-:W-:Y:S02]  /*e2b0*/  FMUL.FTZ R62, R0, R162 ;  /* 0x000000a2003e7220 */ /* 0x002fe40000410000 */
[C---:B------:R-:W-:Y:S04]  /*e2c0*/  FMUL.FTZ R38, R68.reuse, R138 ;  /* 0x0000008a44267220 */ /* 0x040fe80000410000 */
[----:B------:R-:W-:Y:S03]  /*e2d0*/  FMUL.FTZ R39, R68, R139 ;  /* 0x0000008b44277220 */ /* 0x000fe60000410000 */
[----:B------:R-:W-:Y:S01]  /*e2e0*/  MUFU.EX2 R138, R92 ;  /* 0x0000005c008a7308 */ /* 0x000fe20000000800 */
[C---:B----4-:R-:W-:Y:S07]  /*e2f0*/  FMUL.FTZ R36, R69.reuse, R136 ;  /* 0x0000008845247220 */ /* 0x050fee0000410000 */
[-C--:B------:R-:W-:Y:S03]  /*e300*/  HMMA.16816.F32.BF16 R36, R76, R52.reuse, R36 ;  /* 0x000000344c24723c */ /* 0x080fe60000041824 */
[C---:B-----5:R-:W-:Y:S02]  /*e310*/  FMUL.FTZ R48, R69.reuse, R148 ;  /* 0x0000009445307220 */ /* 0x060fe40000410000 */
[----:B------:R1:W-:Y:S03]  /*e320*/  MUFU.EX2 R148, R58 ;  /* 0x0000003a00947308 */ /* 0x0003e60000000800 */
[C---:B------:R-:W-:Y:S07]  /*e330*/  HMMA.16816.F32.BF16 R40, R64.reuse, R52, R40 ;  /* 0x000000344028723c */ /* 0x040fee0000041828 */
[--C-:B------:R-:W-:Y:S01]  /*e340*/  FFMA.FTZ R52, R56, c[0x0][0x2d0], -R97.reuse ;  /* 0x0000b40038347a23 */ /* 0x100fe20000010861 */
[-C--:B------:R-:W-:Y:S03]  /*e350*/  HMMA.16816.F32.BF16 R44, R64, R54.reuse, R44 ;  /* 0x00000036402c723c */ /* 0x080fe6000004182c */
[----:B------:R4:W5:Y:S01]  /*e360*/  MUFU.EX2 R120, R52 ;  /* 0x0000003400787308 */ /* 0x0009620000000800 */
[----:B------:R-:W-:Y:S02]  /*e370*/  FMUL.FTZ R56, R2, R156 ;  /* 0x0000009c02387220 */ /* 0x000fe40000410000 */
[C---:B------:R-:W-:Y:S02]  /*e380*/  FMUL.FTZ R53, R69.reuse, R153 ;  /* 0x0000009945357220 */ /* 0x040fe40000410000 */
[C---:B------:R-:W-:Y:S04]  /*e390*/  HMMA.16816.F32.BF16 R48, R76.reuse, R54, R48 ;  /* 0x000000364c30723c */ /* 0x040fe80000041830 */
[----:B-1----:R-:W-:Y:S03]  /*e3a0*/  FMUL.FTZ R58, R0, R158 ;  /* 0x0000009e003a7220 */ /* 0x002fe60000410000 */
[C---:B------:R-:W-:Y:S02]  /*e3b0*/  FMUL.FTZ R54, R68.reuse, R154 ;  /* 0x0000009a44367220 */ /* 0x040fe40000410000 */
[----:B------:R-:W-:Y:S03]  /*e3c0*/  FMUL.FTZ R55, R68, R155 ;  /* 0x0000009b44377220 */ /* 0x000fe60000410000 */
[C---:B----4-:R-:W-:Y:S07]  /*e3d0*/  FMUL.FTZ R52, R69.reuse, R152 ;  /* 0x0000009845347220 */ /* 0x050fee0000410000 */
[-C--:B------:R-:W-:Y:S08]  /*e3e0*/  HMMA.16816.F32.BF16 R52, R76, R80.reuse, R52 ;  /* 0x000000504c34723c */ /* 0x080ff00000041834 */
[C---:B------:R-:W-:Y:S07]  /*e3f0*/  HMMA.16816.F32.BF16 R56, R64.reuse, R80, R56 ;  /* 0x000000504038723c */ /* 0x040fee0000041838 */
[----:B------:R-:W-:Y:S01]  /*e400*/  FFMA.FTZ R80, R88, c[0x0][0x2d0], -R97 ;  /* 0x0000b40058507a23 */ /* 0x000fe20000010861 */
[-C--:B------:R-:W-:Y:S03]  /*e410*/  HMMA.16816.F32.BF16 R60, R64, R82.reuse, R60 ;  /* 0x00000052403c723c */ /* 0x080fe6000004183c */
[----:B------:R1:W4:Y:S01]  /*e420*/  MUFU.EX2 R251, R80 ;  /* 0x0000005000fb7308 */ /* 0x0003220000000800 */
[----:B-----5:R-:W-:Y:S03]  /*e430*/  F2FP.BF16.PACK_AB R81, R148, R120 ;  /* 0x000000789451723e */ /* 0x020fe600000010ff */
[C---:B------:R-:W-:Y:S02]  /*e440*/  FMUL.FTZ R64, R69.reuse, R164 ;  /* 0x000000a445407220 */ /* 0x040fe40000410000 */
[C---:B------:R-:W-:Y:S03]  /*e450*/  FMUL.FTZ R65, R69.reuse, R165 ;  /* 0x000000a545417220 */ /* 0x040fe60000410000 */
[C---:B------:R-:W-:Y:S02]  /*e460*/  FMUL.FTZ R66, R68.reuse, R166 ;  /* 0x000000a644427220 */ /* 0x040fe40000410000 */
[----:B------:R-:W-:Y:S07]  /*e470*/  FMUL.FTZ R67, R68, R167 ;  /* 0x000000a744437220 */ /* 0x000fee0000410000 */
[----:B------:R-:W-:Y:S04]  /*e480*/  HMMA.16816.F32.BF16 R64, R76, R82, R64 ;  /* 0x000000524c40723c */ /* 0x000fe80000041840 */
[----:B--2---:R-:W-:Y:S02]  /*e490*/  FFMA.FTZ R69, R69, R160, R161 ;  /* 0x000000a045457223 */ /* 0x004fe400000100a1 */
[--C-:B-1----:R-:W-:Y:S01]  /*e4a0*/  FFMA.FTZ R80, R90, c[0x0][0x2d0], -R74.reuse ;  /* 0x0000b4005a507a23 */ /* 0x102fe2000001084a */
[----:B------:R-:W-:Y:S01]  /*e4b0*/  F2FP.BF16.PACK_AB R78, R151, R130 ;  /* 0x00000082974e723e */ /* 0x000fe200000010ff */
[----:B------:R-:W1:Y:S01]  /*e4c0*/  LDSM.16.MT88.4 R88, [R212+0x900] ;  /* 0x00090000d458783b */ /* 0x000e620000004200 */
[----:B------:R-:W-:Y:S01]  /*e4d0*/  F2FP.BF16.PACK_AB R79, R150, R129 ;  /* 0x00000081964f723e */ /* 0x000fe200000010ff */
[----:B------:R2:W-:Y:S02]  /*e4e0*/  MUFU.EX2 R250, R80 ;  /* 0x0000005000fa7308 */ /* 0x0005e40000000800 */
[----:B------:R-:W-:Y:S02]  /*e4f0*/  F2FP.BF16.PACK_AB R76, R105, R126 ;  /* 0x0000007e694c723e */ /* 0x000fe400000010ff */
[----:B------:R-:W-:Y:S02]  /*e500*/  F2FP.BF16.PACK_AB R77, R110, R125 ;  /* 0x0000007d6e4d723e */ /* 0x000fe400000010ff */
[----:B------:R-:W-:Y:S02]  /*e510*/  F2FP.BF16.PACK_AB R82, R149, R119 ;  /* 0x000000779552723e */ /* 0x000fe400000010ff */
[----:B----4-:R-:W-:Y:S03]  /*e520*/  F2FP.BF16.PACK_AB R83, R251, R122 ;  /* 0x0000007afb53723e */ /* 0x010fe600000010ff */
[-C--:B------:R-:W-:Y:S03]  /*e530*/  HMMA.16816.F32.BF16 R4, R76, R84.reuse, R4 ;  /* 0x000000544c04723c */ /* 0x080fe60000041804 */
[----:B--2---:R-:W-:Y:S02]  /*e540*/  FFMA.FTZ R80, R94, c[0x0][0x2d0], -R75 ;  /* 0x0000b4005e507a23 */ /* 0x004fe4000001084b */
[----:B------:R-:W2:Y:S02]  /*e550*/  LDSM.16.MT88.4 R92, [R210+0x900] ;  /* 0x00090000d25c783b */ /* 0x000ea40000004200 */
[----:B------:R4:W-:Y:S02]  /*e560*/  MUFU.EX2 R139, R80 ;  /* 0x00000050008b7308 */ /* 0x0009e40000000800 */
[----:B----4-:R-:W-:Y:S07]  /*e570*/  F2FP.BF16.PACK_AB R80, R128, R124 ;  /* 0x0000007c8050723e */ /* 0x010fee00000010ff */
[C---:B------:R-:W-:Y:S07]  /*e580*/  HMMA.16816.F32.BF16 R8, R80.reuse, R84, R8 ;  /* 0x000000545008723c */ /* 0x040fee0000041808 */
[--C-:B------:R-:W-:Y:S01]  /*e590*/  FFMA.FTZ R84, R176, c[0x0][0x2d0], -R74.reuse ;  /* 0x0000b400b0547a23 */ /* 0x100fe2000001084a */
[-C--:B------:R-:W-:Y:S03]  /*e5a0*/  HMMA.16816.F32.BF16 R12, R80, R86.reuse, R12 ;  /* 0x00000056500c723c */ /* 0x080fe6000004180c */
[----:B------:R4:W-:Y:S05]  /*e5b0*/  MUFU.EX2 R247, R84 ;  /* 0x0000005400f77308 */ /* 0x0009ea0000000800 */
[C---:B------:R-:W-:Y:S08]  /*e5c0*/  HMMA.16816.F32.BF16 R16, R76.reuse, R86, R16 ;  /* 0x000000564c10723c */ /* 0x040ff00000041810 */
[-C--:B-1----:R-:W-:Y:S08]  /*e5d0*/  HMMA.16816.F32.BF16 R20, R76, R88.reuse, R20 ;  /* 0x000000584c14723c */ /* 0x082ff00000041814 */
[C---:B------:R-:W-:Y:S04]  /*e5e0*/  HMMA.16816.F32.BF16 R24, R80.reuse, R88, R24 ;  /* 0x000000585018723c */ /* 0x040fe80000041818 */
[----:B----4-:R-:W-:Y:S02]  /*e5f0*/  FFMA.FTZ R84, R177, c[0x0][0x2d0], -R74 ;  /* 0x0000b400b1547a23 */ /* 0x010fe4000001084a */
[----:B---3--:R-:W-:Y:S01]  /*e600*/  FFMA.FTZ R68, R68, R127, R131 ;  /* 0x0000007f44447223 */ /* 0x008fe20000010083 */
[----:B------:R-:W-:Y:S01]  /*e610*/  MOV R127, R106 ;  /* 0x0000006a007f7202 */ /* 0x000fe20000000f00 */
[-C--:B------:R-:W-:Y:S01]  /*e620*/  HMMA.16816.F32.BF16 R28, R80, R90.reuse, R28 ;  /* 0x0000005a501c723c */ /* 0x080fe2000004181c */
[----:B------:R1:W-:Y:S03]  /*e630*/  MUFU.EX2 R245, R84 ;  /* 0x0000005400f57308 */ /* 0x0003e60000000800 */
[--C-:B------:R-:W-:Y:S04]  /*e640*/  FFMA.FTZ R88, R171, c[0x0][0x2d0], -R96.reuse ;  /* 0x0000b400ab587a23 */ /* 0x100fe80000010860 */
        /* <DEDUP_REMOVED lines=10> */
[----:B------:R2:W-:Y:S10]  /*e6f0*/  MUFU.EX2 R142, R88 ;  /* 0x00000058008e7308 */ /* 0x0005f40000000800 */
        /* <DEDUP_REMOVED lines=58> */
[----:B--2---:R-:W-:Y:S02]  /*eaa0*/  FFMA.FTZ R84, R188, c[0x0][0x2d0], -R96 ;  /* 0x0000b400bc547a23 */ /* 0x004fe40000010860 */
[----:B------:R-:W-:Y:S01]  /*eab0*/  IMAD.MOV.U32 R188, RZ, RZ, R120 ;  /* 0x000000ffffbc7224 */ /* 0x000fe200078e0078 */
[----:B------:R-:W-:Y:S01]  /*eac0*/  MOV R120, R103 ;  /* 0x0000006700787202 */ /* 0x000fe20000000f00 */
[C---:B------:R-:W-:Y:S03]  /*ead0*/  HMMA.16816.F32.BF16 R48, R76.reuse, R94, R48 ;  /* 0x0000005e4c30723c */ /* 0x040fe60000041830 */
[----:B------:R2:W-:Y:S01]  /*eae0*/  MUFU.EX2 R185, R84 ;  /* 0x0000005400b97308 */ /* 0x0005e20000000800 */
[----:B------:R-:W-:Y:S01]  /*eaf0*/  IMAD.MOV.U32 R131, RZ, RZ, R120 ;  /* 0x000000ffff837224 */ /* 0x000fe200078e0078 */
[----:B------:R-:W-:Y:S08]  /*eb00*/  MOV R120, R112 ;  /* 0x0000007000787202 */ /* 0x000ff00000000f00 */
[----:B------:R3:W-:Y:S01]  /*eb10*/  MUFU.EX2 R155, R92 ;  /* 0x0000005c009b7308 */ /* 0x0007e20000000800 */
[----:B-1----:R-:W-:Y:S01]  /*eb20*/  FFMA.FTZ R88, R194, c[0x0][0x2d0], -R75 ;  /* 0x0000b400c2587a23 */ /* 0x002fe2000001084b */
[----:B------:R-:W-:Y:S08]  /*eb30*/  MOV R194, R118 ;  /* 0x0000007600c27202 */ /* 0x000ff00000000f00 */
[----:B------:R1:W-:Y:S01]  /*eb40*/  MUFU.EX2 R193, R88 ;  /* 0x0000005800c17308 */ /* 0x0003e20000000800 */
[--C-:B--2---:R-:W-:Y:S01]  /*eb50*/  FFMA.FTZ R84, R189, c[0x0][0x2d0], -R96.reuse ;  /* 0x0000b400bd547a23 */ /* 0x104fe20000010860 */
[----:B------:R-:W-:Y:S08]  /*eb60*/  MOV R189, R119 ;  /* 0x0000007700bd7202 */ /* 0x000ff00000000f00 */
[----:B------:R2:W-:Y:S01]  /*eb70*/  MUFU.EX2 R183, R84 ;  /* 0x0000005400b77308 */ /* 0x0005e20000000800 */
[----:B---3--:R-:W-:Y:S09]  /*eb80*/  FFMA.FTZ R92, R179, c[0x0][0x2d0], -R97 ;  /* 0x0000b400b35c7a23 */ /* 0x008ff20000010861 */
[----:B------:R3:W-:Y:S01]  /*eb90*/  MUFU.EX2 R154, R92 ;  /* 0x0000005c009a7308 */ /* 0x0007e20000000800 */
[----:B-1----:R-:W1:Y:S01]  /*eba0*/  LDSM.16.MT88.4 R88, [R211+0x1100] ;  /* 0x00110000d358783b */ /* 0x002e620000004200 */
[----:B--2---:R-:W-:Y:S02]  /*ebb0*/  FFMA.FTZ R84, R191, c[0x0][0x2d0], -R96 ;  /* 0x0000b400bf547a23 */ /* 0x004fe40000010860 */
[----:B------:R-:W-:Y:S06]  /*ebc0*/  IMAD.MOV.U32 R191, RZ, RZ, R117 ;  /* 0x000000ffffbf7224 */ /* 0x000fec00078e0075 */
[----:B------:R2:W4:Y:S01]  /*ebd0*/  MUFU.EX2 R184, R84 ;  /* 0x0000005400b87308 */ /* 0x0005220000000800 */
[----:B---3--:R-:W-:Y:S02]  /*ebe0*/  FFMA.FTZ R92, R206, c[0x0][0x2d0], -R75 ;  /* 0x0000b400ce5c7a23 */ /* 0x008fe4000001084b */
[----:B------:R-:W-:Y:S02]  /*ebf0*/  IMAD.MOV.U32 R206, RZ, RZ, R110 ;  /* 0x000000ffffce7224 */ /* 0x000fe400078e006e */
[--C-:B--2---:R-:W-:Y:S01]  /*ec00*/  FFMA.FTZ R84, R204, c[0x0][0x2d0], -R74.reuse ;  /* 0x0000b400cc547a23 */ /* 0x104fe2000001084a */
[----:B------:R-:W-:Y:S01]  /*ec10*/  MOV R204, R116 ;  /* 0x0000007400cc7202 */ /* 0x000fe20000000f00 */
[-C--:B-1----:R-:W-:Y:S01]  /*ec20*/  HMMA.16816.F32.BF16 R52, R76, R88.reuse, R52 ;  /* 0x000000584c34723c */ /* 0x082fe20000041834 */
[----:B------:R-:W-:Y:S02]  /*ec30*/  LDSM.16.MT88.4 R116, [R209+0x2900] ;  /* 0x00290000d174783b */ /* 0x000fe40000004200 */
[----:B------:R1:W-:Y:S05]  /*ec40*/  MUFU.EX2 R182, R84 ;  /* 0x0000005400b67308 */ /* 0x0003ea0000000800 */
[C---:B------:R-:W-:Y:S07]  /*ec50*/  HMMA.16816.F32.BF16 R56, R80.reuse, R88, R56 ;  /* 0x000000585038723c */ /* 0x040fee0000041838 */
[--C-:B------:R-:W-:Y:S01]  /*ec60*/  FFMA.FTZ R88, R178, c[0x0][0x2d0], -R97.reuse ;  /* 0x0000b400b2587a23 */ /* 0x100fe20000010861 */
[-C--:B------:R-:W-:Y:S01]  /*ec70*/  HMMA.16816.F32.BF16 R60, R80, R90.reuse, R60 ;  /* 0x0000005a503c723c */ /* 0x080fe2000004183c */
[----:B------:R2:W-:Y:S06]  /*ec80*/  MUFU.EX2 R178, R92 ;  /* 0x0000005c00b27308 */ /* 0x0005ec0000000800 */
[----:B------:R-:W-:Y:S01]  /*ec90*/  FFMA.FTZ R80, R228, c[0x0][0x2d0], -R74 ;  /* 0x0000b400e4507a23 */ /* 0x000fe2000001084a */
[----:B------:R-:W-:Y:S03]  /*eca0*/  HMMA.16816.F32.BF16 R64, R76, R90, R64 ;  /* 0x0000005a4c40723c */ /* 0x000fe60000041840 */
[----:B------:R3:W-:Y:S01]  /*ecb0*/  MUFU.EX2 R179, R80 ;  /* 0x0000005000b37308 */ /* 0x0007e20000000800 */
[----:B-1----:R-:W-:Y:S01]  /*ecc0*/  FFMA.FTZ R84, R181, c[0x0][0x2d0], -R97 ;  /* 0x0000b400b5547a23 */ /* 0x002fe20000010861 */
[----:B----4-:R-:W-:Y:S02]  /*ecd0*/  F2FP.BF16.PACK_AB R82, R184, R183 ;  /* 0x000000b7b852723e */ /* 0x010fe400000010ff */
[----:B------:R-:W-:Y:S02]  /*ece0*/  F2FP.BF16.PACK_AB R76, R147, R236 ;  /* 0x000000ec934c723e */ /* 0x000fe400000010ff */
[----:B------:R-:W-:Y:S03]  /*ecf0*/  F2FP.BF16.PACK_AB R77, R145, R146 ;  /* 0x00000092914d723e */ /* 0x000fe600000010ff */
[----:B------:R-:W-:Y:S01]  /*ed00*/  F2FP.BF16.PACK_AB R78, R196, R201 ;  /* 0x000000c9c44e723e */ /* 0x000fe200000010ff */
[----:B------:R1:W4:Y:S01]  /*ed10*/  MUFU.EX2 R181, R84 ;  /* 0x0000005400b57308 */ /* 0x0003220000000800 */
[----:B------:R-:W-:Y:S02]  /*ed20*/  F2FP.BF16.PACK_AB R79, R193, R187 ;  /* 0x000000bbc14f723e */ /* 0x000fe400000010ff */
[----:B------:R-:W-:Y:S01]  /*ed30*/  MOV R228, R188 ;  /* 0x000000bc00e47202 */ /* 0x000fe20000000f00 */
[----:B--2---:R-:W-:Y:S01]  /*ed40*/  LDSM.16.MT88.4 R92, [R210+0x1900] ;  /* 0x00190000d25c783b */ /* 0x004fe20000004200 */
[----:B------:R-:W-:Y:S05]  /*ed50*/  IMAD.MOV.U32 R188, RZ, RZ, R148 ;  /* 0x000000ffffbc7224 */ /* 0x000fea00078e0094 */
[----:B------:R2:W5:Y:S01]  /*ed60*/  MUFU.EX2 R180, R88 ;  /* 0x0000005800b47308 */ /* 0x0005620000000800 */
[--C-:B---3--:R-:W-:Y:S01]  /*ed70*/  FFMA.FTZ R80, R205, c[0x0][0x2d0], -R75.reuse ;  /* 0x0000b400cd507a23 */ /* 0x108fe2000001084b */
[----:B------:R-:W-:Y:S02]  /*ed80*/  MOV R205, R189 ;  /* 0x000000bd00cd7202 */ /* 0x000fe40000000f00 */
[----:B------:R-:W-:Y:S06]  /*ed90*/  MOV R189, R149 ;  /* 0x0000009500bd7202 */ /* 0x000fec0000000f00 */
[----:B------:R3:W-:Y:S01]  /*eda0*/  MUFU.EX2 R153, R80 ;  /* 0x0000005000997308 */ /* 0x0007e20000000800 */
[----:B-1----:R-:W1:Y:S01]  /*edb0*/  LDSM.16.MT88.4 R84, [R209+0x1900] ;  /* 0x00190000d154783b */ /* 0x002e620000004200 */
[----:B----4-:R-:W-:Y:S07]  /*edc0*/  F2FP.BF16.PACK_AB R81, R155, R181 ;  /* 0x000000b59b51723e */ /* 0x010fee00000010ff */
[----:B--2---:R-:W2:Y:S01]  /*edd0*/  LDSM.16.MT88.4 R88, [R212+0x1900] ;  /* 0x00190000d458783b */ /* 0x004ea20000004200 */
[----:B-----5:R-:W-:Y:S02]  /*ede0*/  F2FP.BF16.PACK_AB R83, R180, R154 ;  /* 0x0000009ab453723e */ /* 0x020fe400000010ff */
[----:B---3--:R-:W-:Y:S01]  /*edf0*/  F2FP.BF16.PACK_AB R80, R185, R144 ;  /* 0x00000090b950723e */ /* 0x008fe200000010ff */
[-C--:B-1----:R-:W-:Y:S08]  /*ee00*/  HMMA.16816.F32.BF16 R4, R76, R84.reuse, R4 ;  /* 0x000000544c04723c */ /* 0x082ff00000041804 */
[C---:B------:R-:W-:Y:S07]  /*ee10*/  HMMA.16816.F32.BF16 R8, R80.reuse, R84, R8 ;  /* 0x000000545008723c */ /* 0x040fee0000041808 */
[--C-:B------:R-:W-:Y:S01]  /*ee20*/  FFMA.FTZ R84, R233, c[0x0][0x2d0], -R74.reuse ;  /* 0x0000b400e9547a23 */ /* 0x100fe2000001084a */
[-C--:B------:R-:W-:Y:S03]  /*ee30*/  HMMA.16816.F32.BF16 R12, R80, R86.reuse, R12 ;  /* 0x00000056500c723c */ /* 0x080fe6000004180c */
[----:B------:R1:W-:Y:S01]  /*ee40*/  MUFU.EX2 R159, R84 ;  /* 0x00000054009f7308 */ /* 0x0003e20000000800 */
[----:B------:R-:W-:Y:S04]  /*ee50*/  MOV R233, R105 ;  /* 0x0000006900e97202 */ /* 0x000fe80000000f00 */
[C---:B------:R-:W-:Y:S08]  /*ee60*/  HMMA.16816.F32.BF16 R16, R76.reuse, R86, R16 ;  /* 0x000000564c10723c */ /* 0x040ff00000041810 */
[-C--:B--2---:R-:W-:Y:S08]  /*ee70*/  HMMA.16816.F32.BF16 R20, R76, R88.reuse, R20 ;  /* 0x000000584c14723c */ /* 0x084ff00000041814 */
        /* <DEDUP_REMOVED lines=11> */
[----:B-1----:R-:W-:Y:S02]  /*ef30*/  FFMA.FTZ R84, R229, c[0x0][0x2d0], -R75 ;  /* 0x0000b400e5547a23 */ /* 0x002fe4000001084b */
[----:B------:R-:W-:Y:S02]  /*ef40*/  IMAD.MOV.U32 R229, RZ, RZ, R107 ;  /* 0x000000ffffe57224 */ /* 0x000fe400078e006b */
[-C--:B------:R-:W-:Y:S01]  /*ef50*/  HMMA.16816.F32.BF16 R44, R80, R94.reuse, R44 ;  /* 0x0000005e502c723c */ /* 0x080fe2000004182c */
[----:B------:R1:W-:Y:S03]  /*ef60*/  MUFU.EX2 R158, R84 ;  /* 0x00000054009e7308 */ /* 0x0003e60000000800 */
[--C-:B--2---:R-:W-:Y:S02]  /*ef70*/  FFMA.FTZ R88, R207, c[0x0][0x2d0], -R96.reuse ;  /* 0x0000b400cf587a23 */ /* 0x104fe40000010860 */
[----:B------:R-:W-:Y:S02]  /*ef80*/  FFMA.FTZ R92, R200, c[0x0][0x2d0], -R97 ;  /* 0x0000b400c85c7a23 */ /* 0x000fe40000010861 */
[C---:B------:R-:W-:Y:S03]  /*ef90*/  HMMA.16816.F32.BF16 R48, R76.reuse, R94, R48 ;  /* 0x0000005e4c30723c */ /* 0x040fe60000041830 */
[----:B------:R2:W-:Y:S10]  /*efa0*/  MUFU.EX2 R175, R88 ;  /* 0x0000005800af7308 */ /* 0x0005f40000000800 */
[----:B------:R3:W-:Y:S01]  /*efb0*/  MUFU.EX2 R172, R92 ;  /* 0x0000005c00ac7308 */ /* 0x0007e20000000800 */
[----:B-1----:R-:W-:Y:S01]  /*efc0*/  FFMA.FTZ R84, R230, c[0x0][0x2d0], -R75 ;  /* 0x0000b400e6547a23 */ /* 0x002fe2000001084b */
[----:B------:R-:W-:Y:S08]  /*efd0*/  MOV R230, R108 ;  /* 0x0000006c00e67202 */ /* 0x000ff00000000f00 */
[----:B------:R1:W-:Y:S01]  /*efe0*/  MUFU.EX2 R176, R84 ;  /* 0x0000005400b07308 */ /* 0x0003e20000000800 */
[--C-:B--2---:R-:W-:Y:S09]  /*eff0*/  FFMA.FTZ R88, R226, c[0x0][0x2d0], -R96.reuse ;  /* 0x0000b400e2587a23 */ /* 0x104ff20000010860 */
[----:B------:R2:W4:Y:S01]  /*f000*/  MUFU.EX2 R174, R88 ;  /* 0x0000005800ae7308 */ /* 0x0005220000000800 */
[----:B---3--:R-:W-:Y:S09]  /*f010*/  FFMA.FTZ R92, R190, c[0x0][0x2d0], -R97 ;  /* 0x0000b400be5c7a23 */ /* 0x008ff20000010861 */
[----:B------:R3:W-:Y:S01]  /*f020*/  MUFU.EX2 R99, R92 ;  /* 0x0000005c00637308 */ /* 0x0007e20000000800 */
[----:B-1----:R-:W-:Y:S01]  /*f030*/  FFMA.FTZ R84, R202, c[0x0][0x2d0], -R96 ;  /* 0x0000b400ca547a23 */ /* 0x002fe20000010860 */
[----:B------:R-:W-:Y:S08]  /*f040*/  MOV R202, R109 ;  /* 0x0000006d00ca7202 */ /* 0x000ff00000000f00 */
        /* <DEDUP_REMOVED lines=18> */
[----:B------:R4:W4:Y:S01]  /*f170*/  MUFU.EX2 R171, R80 ;  /* 0x0000005000ab7308 */ /* 0x0009220000000800 */
        /* <DEDUP_REMOVED lines=8> */
[--C-:B----4-:R-:W-:Y:S01]  /*f200*/  FFMA.FTZ R80, R242, c[0x0][0x2d0], -R75.reuse ;  /* 0x0000b400f2507a23 */ /* 0x110fe2000001084b */
[----:B------:R-:W-:Y:S03]  /*f210*/  F2FP.BF16.PACK_AB R164, R171, R173 ;  /* 0x000000adaba4723e */ /* 0x000fe600000010ff */
[----:B------:R2:W3:Y:S02]  /*f220*/  MUFU.EX2 R170, R80 ;  /* 0x0000005000aa7308 */ /* 0x0004e40000000800 */
[----:B--2---:R-:W-:Y:S03]  /*f230*/  F2FP.BF16.PACK_AB R80, R157, R152 ;  /* 0x000000989d50723e */ /* 0x004fe600000010ff */
[----:B---3--:R-:W-:Y:S04]  /*f240*/  F2FP.BF16.PACK_AB R165, R168, R170 ;  /* 0x000000aaa8a5723e */ /* 0x008fe800000010ff */
[C---:B------:R-:W-:Y:S07]  /*f250*/  HMMA.16816.F32.BF16 R8, R80.reuse, R88, R8 ;  /* 0x000000585008723c */ /* 0x040fee0000041808 */
[--C-:B------:R-:W-:Y:S01]  /*f260*/  FFMA.FTZ R88, R252, c[0x0][0x2d0], -R74.reuse ;  /* 0x0000b400fc587a23 */ /* 0x100fe2000001084a */
[-C--:B------:R-:W-:Y:S03]  /*f270*/  HMMA.16816.F32.BF16 R12, R80, R90.reuse, R12 ;  /* 0x0000005a500c723c */ /* 0x080fe6000004180c */
[----:B------:R2:W-:Y:S01]  /*f280*/  MUFU.EX2 R169, R88 ;  /* 0x0000005800a97308 */ /* 0x0005e20000000800 */
[----:B------:R-:W-:Y:S02]  /*f290*/  FFMA.FTZ R74, R121, c[0x0][0x2d0], -R74 ;  /* 0x0000b400794a7a23 */ /* 0x000fe4000001084a */
[----:B------:R-:W3:Y:S02]  /*f2a0*/  LDL.LU R121, [R1+0x18] ;  /* 0x0000180001797983 */ /* 0x000ee40000300800 */
[C---:B------:R-:W-:Y:S05]  /*f2b0*/  HMMA.16816.F32.BF16 R16, R76.reuse, R90, R16 ;  /* 0x0000005a4c10723c */ /* 0x040fea0000041810 */
[----:B------:R4:W5:Y:S03]  /*f2c0*/  MUFU.EX2 R103, R74 ;  /* 0x0000004a00677308 */ /* 0x0009660000000800 */
[-C--:B-1----:R-:W-:Y:S08]  /*f2d0*/  HMMA.16816.F32.BF16 R20, R76, R84.reuse, R20 ;  /* 0x000000544c14723c */ /* 0x082ff00000041814 */
[C---:B------:R-:W-:Y:S01]  /*f2e0*/  HMMA.16816.F32.BF16 R24, R80.reuse, R84, R24 ;  /* 0x000000545018723c */ /* 0x040fe20000041818 */
[----:B--2---:R-:W1:Y:S07]  /*f2f0*/  LDSM.16.MT88.4 R88, [R211+0x2100] ;  /* 0x00210000d358783b */ /* 0x004e6e0000004200 */
[-C--:B------:R-:W-:Y:S04]  /*f300*/  HMMA.16816.F32.BF16 R28, R80, R86.reuse, R28 ;  /* 0x00000056501c723c */ /* 0x080fe8000004181c */
[--C-:B----4-:R-:W-:Y:S01]  /*f310*/  FFMA.FTZ R74, R248, c[0x0][0x2d0], -R75.reuse ;  /* 0x0000b400f84a7a23 */ /* 0x110fe2000001084b */
[----:B-----5:R-:W-:Y:S01]  /*f320*/  F2FP.BF16.PACK_AB R166, R103, R169 ;  /* 0x000000a967a6723e */ /* 0x020fe200000010ff */
[----:B------:R-:W-:Y:S02]  /*f330*/  FFMA.FTZ R75, R249, c[0x0][0x2d0], -R75 ;  /* 0x0000b400f94b7a23 */ /* 0x000fe4000001084b */
[C---:B------:R-:W-:Y:S01]  /*f340*/  HMMA.16816.F32.BF16 R32, R76.reuse, R86, R32 ;  /* 0x000000564c20723c */ /* 0x040fe20000041820 */
[----:B------:R2:W-:Y:S07]  /*f350*/  MUFU.EX2 R102, R74 ;  /* 0x0000004a00667308 */ /* 0x0005ee0000000800 */
[-C--:B------:R-:W-:Y:S03]  /*f360*/  HMMA.16816.F32.BF16 R36, R76, R92.reuse, R36 ;  /* 0x0000005c4c24723c */ /* 0x080fe60000041824 */
[----:B------:R-:W4:Y:S05]  /*f370*/  MUFU.EX2 R101, R75 ;  /* 0x0000004b00657308 */ /* 0x000f2a0000000800 */
[C---:B------:R-:W-:Y:S08]  /*f380*/  HMMA.16816.F32.BF16 R40, R80.reuse, R92, R40 ;  /* 0x0000005c5028723c */ /* 0x040ff00000041828 */
[-C--:B------:R-:W-:Y:S04]  /*f390*/  HMMA.16816.F32.BF16 R44, R80, R94.reuse, R44 ;  /* 0x0000005e502c723c */ /* 0x080fe8000004182c */
[--C-:B--2---:R-:W-:Y:S04]  /*f3a0*/  FFMA.FTZ R74, R237, c[0x0][0x2d0], -R96.reuse ;  /* 0x0000b400ed4a7a23 */ /* 0x104fe80000010860 */
[----:B------:R2:W-:Y:S01]  /*f3b0*/  MUFU.EX2 R100, R74 ;  /* 0x0000004a00647308 */ /* 0x0005e20000000800 */
[C---:B------:R-:W-:Y:S04]  /*f3c0*/  HMMA.16816.F32.BF16 R48, R76.reuse, R94, R48 ;  /* 0x0000005e4c30723c */ /* 0x040fe80000041830 */
[----:B----4-:R-:W-:Y:S04]  /*f3d0*/  F2FP.BF16.PACK_AB R167, R101, R102 ;  /* 0x0000006665a7723e */ /* 0x010fe800000010ff */
[-C--:B-1----:R-:W-:Y:S08]  /*f3e0*/  HMMA.16816.F32.BF16 R52, R76, R88.reuse, R52 ;  /* 0x000000584c34723c */ /* 0x082ff00000041834 */
[C---:B------:R-:W-:Y:S04]  /*f3f0*/  HMMA.16816.F32.BF16 R56, R80.reuse, R88, R56 ;  /* 0x000000585038723c */ /* 0x040fe80000041838 */
[----:B--2---:R-:W-:Y:S04]  /*f400*/  FFMA.FTZ R74, R238, c[0x0][0x2d0], -R96 ;  /* 0x0000b400ee4a7a23 */ /* 0x004fe80000010860 */
[-C--:B------:R-:W-:Y:S01]  /*f410*/  HMMA.16816.F32.BF16 R60, R80, R90.reuse, R60 ;  /* 0x0000005a503c723c */ /* 0x080fe2000004183c */
[----:B------:R1:W2:Y:S07]  /*f420*/  MUFU.EX2 R85, R74 ;  /* 0x0000004a00557308 */ /* 0x0002ae0000000800 */
[----:B------:R-:W-:Y:S08]  /*f430*/  HMMA.16816.F32.BF16 R64, R76, R90, R64 ;  /* 0x0000005a4c40723c */ /* 0x000ff00000041840 */
[-C--:B------:R-:W-:Y:S07]  /*f440*/  HMMA.16816.F32.BF16 R104, R164, R116.reuse, R4 ;  /* 0x00000074a468723c */ /* 0x080fee0000041804 */
[----:B------:R-:W-:Y:S02]  /*f450*/  FADD.FTZ R4, R204, R69 ;  /* 0x00000045cc047221 */ /* 0x000fe40000010000 */
[----:B------:R-:W-:Y:S03]  /*f460*/  FADD.FTZ R6, R191, R68 ;  /* 0x00000044bf067221 */ /* 0x000fe60000010000 */
[--C-:B-1----:R-:W-:Y:S01]  /*f470*/  FFMA.FTZ R74, R239, c[0x0][0x2d0], -R96.reuse ;  /* 0x0000b400ef4a7a23 */ /* 0x102fe20000010860 */
[----:B------:R-:W-:Y:S01]  /*f480*/  MOV R191, R150 ;  /* 0x0000009600bf7202 */ /* 0x000fe20000000f00 */
[----:B------:R-:W-:Y:S01]  /*f490*/  FFMA.FTZ R96, R240, c[0x0][0x2d0], -R96 ;  /* 0x0000b400f0607a23 */ /* 0x000fe20000010860 */
[----:B--2---:R-:W-:Y:S01]  /*f4a0*/  F2FP.BF16.PACK_AB R160, R85, R100 ;  /* 0x0000006455a0723e */ /* 0x004fe200000010ff */
[----:B------:R-:W-:Y:S01]  /*f4b0*/  IMAD.MOV.U32 R204, RZ, RZ, R151 ;  /* 0x000000ffffcc7224 */ /* 0x000fe200078e0097 */
[----:B------:R1:W-:Y:S01]  /*f4c0*/  MUFU.EX2 R86, R74 ;  /* 0x0000004a00567308 */ /* 0x0003e20000000800 */
[----:B------:R-:W-:Y:S01]  /*f4d0*/  FADD.FTZ R4, R198, R4 ;  /* 0x00000004c6047221 */ /* 0x000fe20000010000 */
[----:B------:R-:W2:Y:S01]  /*f4e0*/  LDSM.16.MT88.4 R148, [R210+0x2900] ;  /* 0x00290000d294783b */ /* 0x000ea20000004200 */
[----:B------:R-:W-:Y:S02]  /*f4f0*/  MOV R198, R122 ;  /* 0x0000007a00c67202 */ /* 0x000fe40000000f00 */
[----:B------:R-:W-:Y:S05]  /*f500*/  FADD.FTZ R4, R202, R4 ;  /* 0x00000004ca047221 */ /* 0x000fea0000010000 */
[----:B------:R-:W4:Y:S01]  /*f510*/  MUFU.EX2 R96, R96 ;  /* 0x0000006000607308 */ /* 0x000f220000000800 */
[--C-:B-1----:R-:W-:Y:S09]  /*f520*/  FFMA.FTZ R74, R192, c[0x0][0x2d0], -R97.reuse ;  /* 0x0000b400c04a7a23 */ /* 0x102ff20000010861 */
[----:B------:R1:W-:Y:S01]  /*f530*/  MUFU.EX2 R75, R74 ;  /* 0x0000004a004b7308 */ /* 0x0003e20000000800 */
[----:B----4-:R-:W-:Y:S01]  /*f540*/  F2FP.BF16.PACK_AB R162, R96, R86 ;  /* 0x0000005660a2723e */ /* 0x010fe200000010ff */
[--C-:B-1----:R-:W-:Y:S08]  /*f550*/  FFMA.FTZ R74, R195, c[0x0][0x2d0], -R97.reuse ;  /* 0x0000b400c34a7a23 */ /* 0x102ff00000010861 */
[----:B------:R1:W4:Y:S02]  /*f560*/  MUFU.EX2 R84, R74 ;  /* 0x0000004a00547308 */ /* 0x0003240000000800 */
[--C-:B-1----:R-:W-:Y:S01]  /*f570*/  FFMA.FTZ R74, R197, c[0x0][0x2d0], -R97.reuse ;  /* 0x0000b400c54a7a23 */ /* 0x102fe20000010861 */
[----:B----4-:R-:W-:Y:S01]  /*f580*/  F2FP.BF16.PACK_AB R161, R84, R75 ;  /* 0x0000004b54a1723e */ /* 0x010fe200000010ff */
[----:B------:R-:W-:Y:S02]  /*f590*/  FFMA.FTZ R97, R73, c[0x0][0x2d0], -R97 ;  /* 0x0000b40049617a23 */ /* 0x000fe40000010861 */
[----:B------:R-:W4:Y:S04]  /*f5a0*/  LDL.LU R73, [R1+0x1c] ;  /* 0x00001c0001497983 */ /* 0x000f280000300800 */
[----:B------:R-:W-:Y:S10]  /*f5b0*/  MUFU.EX2 R74, R74 ;  /* 0x0000004a004a7308 */ /* 0x000ff40000000800 */
[----:B------:R-:W1:Y:S02]  /*f5c0*/  MUFU.EX2 R97, R97 ;  /* 0x0000006100617308 */ /* 0x000e640000000800 */
[----:B-1----:R-:W-:Y:S01]  /*f5d0*/  F2FP.BF16.PACK_AB R163, R97, R74 ;  /* 0x0000004a61a3723e */ /* 0x002fe200000010ff */
[----:B---3--:R-:W-:Y:S01]  /*f5e0*/  FFMA.FTZ R2, R2, R121, R123 ;  /* 0x0000007902027223 */ /* 0x008fe2000001007b */
[----:B------:R-:W-:Y:S01]  /*f5f0*/  MOV R121, R111 ;  /* 0x0000006f00797202 */ /* 0x000fe20000000f00 */
[----:B------:R-:W-:Y:S04]  /*f600*/  IMAD.MOV.U32 R123, RZ, RZ, R113 ;  /* 0x000000ffff7b7224 */ /* 0x000fe800078e0071 */
[C---:B------:R-:W-:Y:S04]  /*f610*/  HMMA.16816.F32.BF16 R108, R160.reuse, R116, R8 ;  /* 0x00000074a06c723c */ /* 0x040fe80000041808 */
[----:B------:R-:W-:Y:S02]  /*f620*/  FADD.FTZ R2, R203, R2 ;  /* 0x00000002cb027221 */ /* 0x000fe40000010000 */
[----:B------:R-:W-:Y:S02]  /*f630*/  FADD.FTZ R6, R123, R6 ;  /* 0x000000067b067221 */ /* 0x000fe40000010000 */
[----:B------:R-:W-:Y:S01]  /*f640*/  FADD.FTZ R5, R121, R2 ;  /* 0x0000000279057221 */ /* 0x000fe20000010000 */
[-C--:B------:R-:W-:Y:S03]  /*f650*/  HMMA.16816.F32.BF16 R112, R160, R118.reuse, R12 ;  /* 0x00000076a070723c */ /* 0x080fe6000004180c */
[----:B------:R-:W-:Y:S02]  /*f660*/  FADD.FTZ R2, R230, R6 ;  /* 0x00000006e6027221 */ /* 0x000fe40000010000 */
[----:B------:R-:W-:Y:S03]  /*f670*/  FADD.FTZ R6, R126, R4 ;  /* 0x000000047e067221 */ /* 0x000fe60000010000 */
[C---:B------:R-:W-:Y:S04]  /*f680*/  HMMA.16816.F32.BF16 R116, R164.reuse, R118, R16 ;  /* 0x00000076a474723c */ /* 0x040fe80000041810 */
[----:B----4-:R-:W-:Y:S02]  /*f690*/  FFMA.FTZ R8, R0, R73, R120 ;  /* 0x0000004900087223 */ /* 0x010fe40000010078 */
[----:B------:R-:W-:Y:S02]  /*f6a0*/  FADD.FTZ R0, R229, R5 ;  /* 0x00000005e5007221 */ /* 0x000fe40000010000 */
[-C--:B------:R-:W-:Y:S04]  /*f6b0*/  HMMA.16816.F32.BF16 R120, R164, R132.reuse, R20 ;  /* 0x00000084a478723c */ /* 0x080fe80000041814 */
[----:B------:R-:W-:Y:S02]  /*f6c0*/  FADD.FTZ R8, R127, R8 ;  /* 0x000000087f087221 */ /* 0x000fe40000010000 */
[----:B------:R-:W-:Y:S02]  /*f6d0*/  FADD.FTZ R5, R125, R2 ;  /* 0x000000027d057221 */ /* 0x000fe40000010000 */
[----:B------:R-:W-:Y:S04]  /*f6e0*/  FADD.FTZ R7, R124, R0 ;  /* 0x000000007c077221 */ /* 0x000fe80000010000 */
        /* <DEDUP_REMOVED lines=67> */
[----:B------:R-:W-:Y:S03]  /*fb20*/  FADD.FTZ R0, R177, R11 ;  /* 0x0000000bb1007221 */ /* 0x000fe60000010000 */
        /* <DEDUP_REMOVED lines=16> */
[----:B------:R-:W-:Y:S01]  /*fc30*/  MOV R102, R70 ;  /* 0x0000004600667202 */ /* 0x000fe20000000f00 */
[----:B------:R-:W-:Y:S01]  /*fc40*/  FADD.FTZ R6, R103, R0 ;  /* 0x0000000067067221 */ /* 0x000fe20000010000 */
[----:B------:R-:W-:Y:S01]  /*fc50*/  MOV R103, R3 ;  /* 0x0000000300677202 */ /* 0x000fe20000000f00 */
[----:B------:R-:W-:Y:S01]  /*fc60*/  FADD.FTZ R5, R101, R5 ;  /* 0x0000000565057221 */ /* 0x000fe20000010000 */
[----:B------:R-:W-:Y:S01]  /*fc70*/  MOV R101, R71 ;  /* 0x0000004700657202 */ /* 0x000fe20000000f00 */
        /* <DEDUP_REMOVED lines=11> */
.L_x_261:
[----:B------:R-:W2:Y:S01]  /*fd30*/  S2UR UR5, SR_CTAID.X ;  /* 0x00000000000579c3 */ /* 0x000ea20000002500 */
[----:B------:R-:W-:Y:S01]  /*fd40*/  ULDC.64 UR14, c[0x0][0x2c8] ;  /* 0x0000b200000e7ab9 */ /* 0x000fe20000000a00 */
[----:B------:R-:W-:Y:S01]  /*fd50*/  PLOP3.LUT P0, PT, PT, PT, UP0, 0x40, 0x0 ;  /* 0x000000000000781c */ /* 0x000fe20003f0e808 */
[----:B------:R-:W-:-:S02]  /*fd60*/  UIADD3 UR6, UR7, 0x1, -UR12 ;  /* 0x0000000107067890 */ /* 0x000fc4000fffe80c */
[----:B--2---:R-:W-:-:S04]  /*fd70*/  ULEA UR5, UR5, 0x7f, 0x7 ;  /* 0x0000007f05057891 */ /* 0x004fc8000f8e383f */
[----:B------:R-:W-:-:S04]  /*fd80*/  UIMAD.WIDE.U32 UR16, UR5, UR14, URZ ;  /* 0x0000000e051072a5 */ /* 0x000fc8000f8e003f */
[----:B------:R-:W-:-:S04]  /*fd90*/  @UP1 USHF.R.U32.HI UR5, URZ, UR15, UR17 ;  /* 0x0000000f3f051299 */ /* 0x000fc80008011611 */
[----:B------:R-:W-:-:S03]  /*fda0*/  UIADD3 UR6, UR6, UR5, URZ ;  /* 0x0000000506067290 */ /* 0x000fc6000fffe03f */
        /* <DEDUP_REMOVED lines=15> */
.L_x_280:
[----:B------:R-:W-:Y:S02]  /*fea0*/  ULDC UR11, c[0x0][0x32c] ;  /* 0x0000cb00000b7ab9 */ /* 0x000fe40000000800 */
[----:B------:R-:W-:Y:S02]  /*feb0*/  UISETP.NE.AND UP2, UPT, UR11, 0x1, UPT ;  /* 0x000000010b00788c */ /* 0x000fe4000bf45270 */
[----:B------:R-:W-:Y:S02]  /*fec0*/  ULDC.64 UR14, c[0x0][0x330] ;  /* 0x0000cc00000e7ab9 */ /* 0x000fe40000000a00 */
[----:B------:R-:W-:-:S07]  /*fed0*/  UIMAD.WIDE.U32 UR16, UR6, UR14, URZ ;  /* 0x0000000e061072a5 */ /* 0x000fce000f8e003f */
[----:B------:R-:W-:Y:S02]  /*fee0*/  @UP2 UMOV UR11, UR17 ;  /* 0x00000011000b2c82 */ /* 0x000fe40008000000 */
[----:B------:R-:W-:-:S03]  /*fef0*/  @UP2 USHF.R.U32.HI UR6, URZ, UR15, UR11 ;  /* 0x0000000f3f062299 */ /* 0x000fc6000801160b */
.L_x_281:
[----:B------:R-:W-:Y:S02]  /*ff00*/  ULDC UR11, c[0x0][0x32c] ;  /* 0x0000cb00000b7ab9 */ /* 0x000fe40000000800 */
[----:B------:R-:W-:-:S04]  /*ff10*/  UIMAD UR11, UR6, UR11, URZ ;  /* 0x0000000b060b72a4 */ /* 0x000fc8000f8e023f */
[----:B------:R-:W-:-:S04]  /*ff20*/  UISETP.LT.AND UP2, UPT, UR5, UR11, UPT ;  /* 0x0000000b0500728c */ /* 0x000fc8000bf41270 */
[----:B------:R-:W-:-:S04]  /*ff30*/  USEL UR5, UR5, UR11, !UP2 ;  /* 0x0000000b05057287 */ /* 0x000fc8000d000000 */
.L_x_279:
[----:B------:R-:W-:-:S04]  /*ff40*/  UIADD3 UR5, UR5, 0x5f, URZ ;  /* 0x0000005f05057890 */ /* 0x000fc8000fffe03f */
        /* <DEDUP_REMOVED lines=13> */
.L_x_283:
[----:B------:R-:W-:Y:S04]  /*10020*/  DEPBAR.LE SB0, 0x0 ;  /* 0x000080000000791a */ /* 0x000fe80000000000 */
[----:B------:R-:W-:Y:S01]  /*10030*/  BAR.SYNC.DEFER_BLOCKING 0x0 ;  /* 0x0000000000007b1d */ /* 0x000fe20000010000 */
[C---:B------:R-:W-:Y:S02]  /*10040*/  ISETP.LT.AND P2, PT, R103.reuse, UR4, PT ;  /* 0x0000000467007c0c */ /* 0x040fe4000bf41270 */
[C---:B------:R-:W-:Y:S11]  /*10050*/  ISETP.GT.AND P4, PT, R103.reuse, UR4, PT ;  /* 0x0000000467007c0c */ /* 0x040ff6000bf84270 */
        /* <DEDUP_REMOVED lines=98> */
[----:B------:R2:W-:Y:S07]  /*10680*/  @!P2 LDGSTS.E.BYPASS.LTC128B.128 [R227+0x2900], [R194.64], !P3 ;  /* 0x02900000c2e3afae */ /* 0x0005ee000d901d68 */
        /* <DEDUP_REMOVED lines=148> */
[----:B------:R-:W-:Y:S01]  /*10fd0*/  MUFU.TANH R201, R44 ;  /* 0x0000002c00c97308 */ /* 0x000fe20000002400 */
[C---:B------:R-:W-:Y:S04]  /*10fe0*/  HMMA.16816.F32.BF16 R88, R188.reuse, R4, R88 ;  /* 0x00000004bc58723c */ /* 0x040fe80000041858 */
[----:B------:R-:W-:Y:S02]  /*10ff0*/  FMUL.FTZ R67, R67, c[0x0][0x320] ;  /* 0x0000c80043437a20 */ /* 0x000fe40000410000 */
[----:B------:R-:W-:Y:S01]  /*11000*/  FMUL.FTZ R68, R68, c[0x0][0x320] ;  /* 0x0000c80044447a20 */ /* 0x000fe20000410000 */
[----:B------:R-:W-:Y:S01]  /*11010*/  FMNMX.FTZ R5, R180, R101, !PT ;  /* 0x00000065b4057209 */ /* 0x000fe20007810000 */
[-C--:B------:R-:W-:Y:S01]  /*11020*/  HMMA.16816.F32.BF16 R92, R188, R6.reuse, R92 ;  /* 0x00000006bc5c723c */ /* 0x080fe2000004185c */
[----:B------:R-:W-:Y:S03]  /*11030*/  MUFU.TANH R44, R72 ;  /* 0x00000048002c7308 */ /* 0x000fe60000002400 */
[----:B----4-:R-:W-:Y:S01]  /*11040*/  FMNMX.FTZ R4, R16, R0, !PT ;  /* 0x0000000010047209 */ /* 0x010fe20007810000 */
[----:B------:R-:W-:Y:S02]  /*11050*/  FMUL.FTZ R82, R82, c[0x0][0x320] ;  /* 0x0000c80052527a20 */ /* 0x000fe40000410000 */
[----:B------:R-:W-:Y:S01]  /*11060*/  FMUL.FTZ R80, R80, c[0x0][0x320] ;  /* 0x0000c80050507a20 */ /* 0x000fe20000410000 */
[----:B------:R-:W-:Y:S01]  /*11070*/  FMNMX.FTZ R4, R17, R4, !PT ;  /* 0x0000000411047209 */ /* 0x000fe20007810000 */
[----:B------:R-:W-:Y:S01]  /*11080*/  FMUL.FTZ R84, R84, c[0x0][0x320] ;  /* 0x0000c80054547a20 */ /* 0x000fe20000410000 */
[----:B------:R-:W-:Y:S01]  /*11090*/  HMMA.16816.F32.BF16 R96, R172, R6, R96 ;  /* 0x00000006ac60723c */ /* 0x000fe20000041860 */
[----:B------:R-:W-:Y:S03]  /*110a0*/  MUFU.TANH R200, R39 ;  /* 0x0000002700c87308 */ /* 0x000fe60000002400 */
[----:B------:R-:W-:Y:S01]  /*110b0*/  FMNMX.FTZ R4, R20, R4, !PT ;  /* 0x0000000414047209 */ /* 0x000fe20007810000 */
[----:B------:R-:W-:Y:S02]  /*110c0*/  FMUL.FTZ R83, R83, c[0x0][0x320] ;  /* 0x0000c80053537a20 */ /* 0x000fe40000410000 */
[----:B------:R-:W-:Y:S01]  /*110d0*/  FMUL.FTZ R81, R81, c[0x0][0x320] ;  /* 0x0000c80051517a20 */ /* 0x000fe20000410000 */
[----:B------:R-:W-:Y:S01]  /*110e0*/  FMNMX.FTZ R4, R21, R4, !PT ;  /* 0x0000000415047209 */ /* 0x000fe20007810000 */
[----:B------:R-:W-:Y:S02]  /*110f0*/  FMUL.FTZ R86, R86, c[0x0][0x320] ;  /* 0x0000c80056567a20 */ /* 0x000fe40000410000 */
[----:B------:R-:W1:Y:S01]  /*11100*/  MUFU.TANH R3, R84 ;  /* 0x0000005400037308 */ /* 0x000e620000002400 */
[----:B------:R-:W-:Y:S02]  /*11110*/  FMUL.FTZ R87, R87, c[0x0][0x320] ;  /* 0x0000c80057577a20 */ /* 0x000fe40000410000 */
[----:B------:R-:W-:Y:S02]  /*11120*/  FMUL.FTZ R85, R85, c[0x0][0x320] ;  /* 0x0000c80055557a20 */ /* 0x000fe40000410000 */
[----:B------:R-:W-:Y:S02]  /*11130*/  FMUL.FTZ R88, R88, c[0x0][0x320] ;  /* 0x0000c80058587a20 */ /* 0x000fe40000410000 */
[----:B------:R-:W-:Y:S02]  /*11140*/  FMUL.FTZ R89, R89, c[0x0][0x320] ;  /* 0x0000c80059597a20 */ /* 0x000fe40000410000 */
[----:B------:R-:W-:Y:S01]  /*11150*/  FMUL.FTZ R90, R90, c[0x0][0x320] ;  /* 0x0000c8005a5a7a20 */ /* 0x000fe20000410000 */
[----:B------:R2:W4:Y:S01]  /*11160*/  MUFU.TANH R195, R37 ;  /* 0x0000002500c37308 */ /* 0x0005220000002400 */
        /* <DEDUP_REMOVED lines=8> */
[----:B-1----:R-:W-:Y:S01]  /*111f0*/  MOV R189, R3 ;  /* 0x0000000300bd7202 */ /* 0x002fe20000000f00 */
[----:B------:R-:W-:Y:S01]  /*11200*/  FMUL.FTZ R61, R61, c[0x0][0x320] ;  /* 0x0000c8003d3d7a20 */ /* 0x000fe20000410000 */
[----:B------:R-:W-:Y:S01]  /*11210*/  FMNMX.FTZ R3, R177, R100, !PT ;  /* 0x00000064b1037209 */ /* 0x000fe20007810000 */
[----:B------:R-:W-:Y:S02]  /*11220*/  FMUL.FTZ R73, R73, c[0x0][0x320] ;  /* 0x0000c80049497a20 */ /* 0x000fe40000410000 */
[----:B------:R-:W-:Y:S01]  /*11230*/  FMUL.FTZ R77, R77, c[0x0][0x320] ;  /* 0x0000c8004d4d7a20 */ /* 0x000fe20000410000 */
[----:B------:R-:W1:Y:S01]  /*11240*/  MUFU.TANH R184, R48 ;  /* 0x0000003000b87308 */ /* 0x000e620000002400 */
[----:B------:R-:W-:Y:S01]  /*11250*/  FMNMX.FTZ R3, R170, R3, !PT ;  /* 0x00000003aa037209 */ /* 0x000fe20007810000 */
[----:B------:R-:W-:Y:S01]  /*11260*/  FMUL.FTZ R74, R74, c[0x0][0x320] ;  /* 0x0000c8004a4a7a20 */ /* 0x000fe20000410000 */
[----:B--2---:R-:W2:Y:S02]  /*11270*/  LDL.64 R36, [R1+0x28] ;  /* 0x0000280001247983 */ /* 0x004ea40000100a00 */
[----:B------:R-:W-:Y:S01]  /*11280*/  FMNMX.FTZ R0, R18, R3, !PT ;  /* 0x0000000312007209 */ /* 0x000fe20007810000 */
[----:B------:R-:W-:Y:S01]  /*11290*/  FMUL.FTZ R92, R92, c[0x0][0x320] ;  /* 0x0000c8005c5c7a20 */ /* 0x000fe20000410000 */
[----:B------:R-:W-:Y:S01]  /*112a0*/  FMNMX.FTZ R3, R171, R5, !PT ;  /* 0x00000005ab037209 */ /* 0x000fe20007810000 */
[----:B------:R-:W-:Y:S01]  /*112b0*/  FMUL.FTZ R79, R79, c[0x0][0x320] ;  /* 0x0000c8004f4f7a20 */ /* 0x000fe20000410000 */
[----:B------:R-:W-:Y:S01]  /*112c0*/  FMNMX.FTZ R0, R19, R0, !PT ;  /* 0x0000000013007209 */ /* 0x000fe20007810000 */
[----:B------:R1:W-:Y:S01]  /*112d0*/  MUFU.TANH R238, R74 ;  /* 0x0000004a00ee7308 */ /* 0x0003e20000002400 */
        /* <DEDUP_REMOVED lines=9> */
[----:B------:R-:W1:Y:S01]  /*11370*/  MUFU.TANH R198, R51 ;  /* 0x0000003300c67308 */ /* 0x000e620000002400 */
        /* <DEDUP_REMOVED lines=10> */
[----:B------:R-:W-:Y:S01]  /*11420*/  FMUL.FTZ R24, R24, c[0x0][0x320] ;  /* 0x0000c80018187a20 */ /* 0x000fe20000410000 */
[----:B----4-:R-:W-:Y:S01]  /*11430*/  FMNMX.FTZ R72, R195, R72, !PT ;  /* 0x00000048c3487209 */ /* 0x010fe20007810000 */
[----:B------:R-:W-:Y:S01]  /*11440*/  FMUL.FTZ R76, R76, c[0x0][0x320] ;  /* 0x0000c8004c4c7a20 */ /* 0x000fe20000410000 */
[----:B------:R-:W-:Y:S01]  /*11450*/  FMNMX.FTZ R0, R200, R0, !PT ;  /* 0x00000000c8007209 */ /* 0x000fe20007810000 */
[----:B-1----:R-:W-:Y:S01]  /*11460*/  FMUL.FTZ R74, R94, c[0x0][0x320] ;  /* 0x0000c8005e4a7a20 */ /* 0x002fe20000410000 */
[----:B------:R-:W-:Y:S01]  /*11470*/  FMNMX.FTZ R72, R184, R72, !PT ;  /* 0x00000048b8487209 */ /* 0x000fe20007810000 */
[----:B------:R-:W-:Y:S01]  /*11480*/  FMUL.FTZ R62, R62, c[0x0][0x320] ;  /* 0x0000c8003e3e7a20 */ /* 0x000fe20000410000 */
[----:B------:R-:W-:Y:S01]  /*11490*/  FMNMX.FTZ R0, R197, R0, !PT ;  /* 0x00000000c5007209 */ /* 0x000fe20007810000 */
[----:B------:R-:W-:Y:S01]  /*114a0*/  FMUL.FTZ R63, R63, c[0x0][0x320] ;  /* 0x0000c8003f3f7a20 */ /* 0x000fe20000410000 */
[----:B------:R-:W1:Y:S01]  /*114b0*/  MUFU.TANH R228, R54 ;  /* 0x0000003600e47308 */ /* 0x000e620000002400 */
[----:B------:R-:W-:Y:S02]  /*114c0*/  FMUL.FTZ R75, R75, c[0x0][0x320] ;  /* 0x0000c8004b4b7a20 */ /* 0x000fe40000410000 */
[----:B------:R-:W-:Y:S01]  /*114d0*/  FMUL.FTZ R78, R78, c[0x0][0x320] ;  /* 0x0000c8004e4e7a20 */ /* 0x000fe20000410000 */
[----:B------:R-:W-:Y:S01]  /*114e0*/  FMNMX.FTZ R0, R198, R0, !PT ;  /* 0x00000000c6007209 */ /* 0x000fe20007810000 */
[----:B------:R-:W-:Y:S02]  /*114f0*/  FMUL.FTZ R25, R25, c[0x0][0x320] ;  /* 0x0000c80019197a20 */ /* 0x000fe40000410000 */
[----:B------:R-:W-:Y:S02]  /*11500*/  FMUL.FTZ R28, R28, c[0x0][0x320] ;  /* 0x0000c8001c1c7a20 */ /* 0x000fe40000410000 */
[----:B------:R-:W-:Y:S01]  /*11510*/  FMUL.FTZ R29, R29, c[0x0][0x320] ;  /* 0x0000c8001d1d7a20 */ /* 0x000fe20000410000 */
[----:B------:R-:W4:Y:S01]  /*11520*/  MUFU.TANH R52, R52 ;  /* 0x0000003400347308 */ /* 0x000f220000002400 */
[----:B------:R-:W-:Y:S02]  /*11530*/  FMUL.FTZ R43, R43, c[0x0][0x320] ;  /* 0x0000c8002b2b7a20 */ /* 0x000fe40000410000 */
[----:B------:R-:W-:Y:S01]  /*11540*/  FMUL.FTZ R71, R71, c[0x0][0x320] ;  /* 0x0000c80047477a20 */ /* 0x000fe20000410000 */
[----:B------:R-:W-:Y:S06]  /*11550*/  FMNMX.FTZ R72, R183, R72, !PT ;  /* 0x00000048b7487209 */ /* 0x000fec0007810000 */
[----:B------:R-:W-:Y:S01]  /*11560*/  MUFU.TANH R226, R40 ;  /* 0x0000002800e27308 */ /* 0x000fe20000002400 */
[----:B-1----:R-:W-:Y:S09]  /*11570*/  FMNMX.FTZ R0, R228, R0, !PT ;  /* 0x00000000e4007209 */ /* 0x002ff20007810000 */
[----:B------:R-:W1:Y:S01]  /*11580*/  MUFU.TANH R40, R55 ;  /* 0x0000003700287308 */ /* 0x000e620000002400 */
[----:B----4-:R-:W-:Y:S09]  /*11590*/  FMNMX.FTZ R72, R52, R72, !PT ;  /* 0x0000004834487209 */ /* 0x010ff20007810000 */
[----:B------:R-:W4:Y:S10]  /*115a0*/  MUFU.TANH R24, R24 ;  /* 0x0000001800187308 */ /* 0x000f340000002400 */
[----:B------:R-:W4:Y:S01]  /*115b0*/  MUFU.TANH R234, R53 ;  /* 0x0000003500ea7308 */ /* 0x000f220000002400 */
[----:B-1----:R-:W-:Y:S09]  /*115c0*/  FMNMX.FTZ R0, R40, R0, !PT ;  /* 0x0000000028007209 */ /* 0x002ff20007810000 */
[----:B------:R-:W1:Y:S01]  /*115d0*/  MUFU.TANH R221, R66 ;  /* 0x0000004200dd7308 */ /* 0x000e620000002400 */
[----:B----4-:R-:W-:Y:S09]  /*115e0*/  FMNMX.FTZ R4, R24, R5, !PT ;  /* 0x0000000518047209 */ /* 0x010ff20007810000 */
[----:B------:R-:W4:Y:S01]  /*115f0*/  MUFU.TANH R25, R25 ;  /* 0x0000001900197308 */ /* 0x000f220000002400 */
[----:B------:R-:W-:Y:S09]  /*11600*/  FMNMX.FTZ R72, R234, R72, !PT ;  /* 0x00000048ea487209 */ /* 0x000ff20007810000 */
        /* <DEDUP_REMOVED lines=12> */
[----:B------:R-:W3:Y:S01]  /*116d0*/  MUFU.TANH R51, R68 ;  /* 0x0000004400337308 */ /* 0x000ee20000002400 */
[----:B-1----:R-:W-:Y:S09]  /*116e0*/  FMNMX.FTZ R0, R223, R0, !PT ;  /* 0x00000000df007209 */ /* 0x002ff20007810000 */
[----:B------:R-:W1:Y:S01]  /*116f0*/  MUFU.TANH R222, R69 ;  /* 0x0000004500de7308 */ /* 0x000e620000002400 */
[----:B----4-:R-:W-:Y:S02]  /*11700*/  FMNMX.FTZ R3, R29, R4, !PT ;  /* 0x000000041d037209 */ /* 0x010fe40007810000 */
[----:B------:R-:W-:Y:S02]  /*11710*/  FMNMX.FTZ R4, R176, R102, !PT ;  /* 0x00000066b0047209 */ /* 0x000fe40007810000 */
[----:B------:R-:W-:Y:S05]  /*11720*/  FMNMX.FTZ R3, R226, R3, !PT ;  /* 0x00000003e2037209 */ /* 0x000fea0007810000 */
[----:B------:R-:W-:Y:S01]  /*11730*/  MUFU.TANH R236, R43 ;  /* 0x0000002b00ec7308 */ /* 0x000fe20000002400 */
[----:B------:R-:W-:Y:S02]  /*11740*/  FMNMX.FTZ R4, R178, R4, !PT ;  /* 0x00000004b2047209 */ /* 0x000fe40007810000 */
[----:B---3--:R-:W-:Y:S07]  /*11750*/  FMNMX.FTZ R72, R51, R72, !PT ;  /* 0x0000004833487209 */ /* 0x008fee0007810000 */
[----:B------:R-:W3:Y:S01]  /*11760*/  MUFU.TANH R43, R71 ;  /* 0x00000047002b7308 */ /* 0x000ee20000002400 */
[----:B------:R-:W-:Y:S02]  /*11770*/  MOV R23, c[0x0][0x1e4] ;  /* 0x0000790000177a02 */ /* 0x000fe40000000f00 */
[----:B-1----:R-:W-:Y:S04]  /*11780*/  MOV R191, R222 ;  /* 0x000000de00bf7202 */ /* 0x002fe80000000f00 */
[----:B------:R-:W-:Y:S03]  /*11790*/  FMNMX.FTZ R72, R191, R72, !PT ;  /* 0x00000048bf487209 */ /* 0x000fe60007810000 */
[----:B------:R-:W1:Y:S10]  /*117a0*/  MUFU.TANH R230, R82 ;  /* 0x0000005200e67308 */ /* 0x000e740000002400 */
[----:B------:R-:W4:Y:S01]  /*117b0*/  MUFU.TANH R14, R14 ;  /* 0x0000000e000e7308 */ /* 0x000f220000002400 */
[----:B---3--:R-:W-:Y:S09]  /*117c0*/  FMNMX.FTZ R0, R43, R0, !PT ;  /* 0x000000002b007209 */ /* 0x008ff20007810000 */
[----:B------:R-:W3:Y:S01]  /*117d0*/  MUFU.TANH R219, R80 ;  /* 0x0000005000db7308 */ /* 0x000ee20000002400 */
[----:B-1----:R-:W-:Y:S09]  /*117e0*/  FMNMX.FTZ R0, R230, R0, !PT ;  /* 0x00000000e6007209 */ /* 0x002ff20007810000 */
[----:B------:R-:W1:Y:S01]  /*117f0*/  MUFU.TANH R225, R46 ;  /* 0x0000002e00e17308 */ /* 0x000e620000002400 */
[----:B----4-:R-:W-:Y:S04]  /*11800*/  FMNMX.FTZ R4, R14, R4, !PT ;  /* 0x000000040e047209 */ /* 0x010fe80007810000 */
[----:B------:R-:W-:Y:S05]  /*11810*/  FMNMX.FTZ R4, R179, R4, !PT ;  /* 0x00000004b3047209 */ /* 0x000fea0007810000 */
[----:B------:R-:W4:Y:S01]  /*11820*/  MUFU.TANH R46, R83 ;  /* 0x00000053002e7308 */ /* 0x000f220000002400 */
[----:B---3--:R-:W-:Y:S09]  /*11830*/  FMNMX.FTZ R72, R219, R72, !PT ;  /* 0x00000048db487209 */ /* 0x008ff20007810000 */
[----:B------:R-:W3:Y:S01]  /*11840*/  MUFU.TANH R204, R81 ;  /* 0x0000005100cc7308 */ /* 0x000ee20000002400 */
[----:B-1----:R-:W-:Y:S02]  /*11850*/  MOV R48, R225 ;  /* 0x000000e100307202 */ /* 0x002fe40000000f00 */
[----:B------:R-:W-:Y:S07]  /*11860*/  IADD3 R225, R103, -0x1, RZ ;  /* 0xffffffff67e17810 */ /* 0x000fee0007ffe0ff */
[----:B------:R-:W1:Y:S01]  /*11870*/  MUFU.TANH R220, R86 ;  /* 0x0000005600dc7308 */ /* 0x000e620000002400 */
[----:B----4-:R-:W-:Y:S09]  /*11880*/  FMNMX.FTZ R0, R46, R0, !PT ;  /* 0x000000002e007209 */ /* 0x010ff20007810000 */
[----:B------:R-:W4:Y:S01]  /*11890*/  MUFU.TANH R182, R26 ;  /* 0x0000001a00b67308 */ /* 0x000f220000002400 */
[----:B---3--:R-:W-:Y:S04]  /*118a0*/  FMNMX.FTZ R72, R204, R72, !PT ;  /* 0x00000048cc487209 */ /* 0x008fe80007810000 */
[----:B------:R-:W-:Y:S05]  /*118b0*/  FMNMX.FTZ R72, R189, R72, !PT ;  /* 0x00000048bd487209 */ /* 0x000fea0007810000 */
[----:B------:R-:W3:Y:S01]  /*118c0*/  MUFU.TANH R202, R41 ;  /* 0x0000002900ca7308 */ /* 0x000ee20000002400 */
[----:B-1----:R-:W-:Y:S09]  /*118d0*/  FMNMX.FTZ R0, R220, R0, !PT ;  /* 0x00000000dc007209 */ /* 0x002ff20007810000 */
[----:B------:R-:W-:Y:S01]  /*118e0*/  MUFU.TANH R196, R31 ;  /* 0x0000001f00c47308 */ /* 0x000fe20000002400 */
[----:B----4-:R-:W-:Y:S09]  /*118f0*/  FMNMX.FTZ R4, R182, R4, !PT ;  /* 0x00000004b6047209 */ /* 0x010ff20007810000 */
[----:B------:R-:W1:Y:S01]  /*11900*/  MUFU.TANH R31, R87 ;  /* 0x00000057001f7308 */ /* 0x000e620000002400 */
[----:B---3--:R-:W-:Y:S04]  /*11910*/  FMNMX.FTZ R3, R202, R3, !PT ;  /* 0x00000003ca037209 */ /* 0x008fe80007810000 */
[----:B------:R-:W-:Y:S05]  /*11920*/  FMNMX.FTZ R3, R201, R3, !PT ;  /* 0x00000003c9037209 */ /* 0x000fea0007810000 */
[----:B------:R-:W3:Y:S10]  /*11930*/  MUFU.TANH R192, R27 ;  /* 0x0000001b00c07308 */ /* 0x000ef40000002400 */
[----:B------:R-:W-:Y:S01]  /*11940*/  MUFU.TANH R41, R42 ;  /* 0x0000002a00297308 */ /* 0x000fe20000002400 */
[----:B-1----:R-:W-:Y:S09]  /*11950*/  FMNMX.FTZ R0, R31, R0, !PT ;  /* 0x000000001f007209 */ /* 0x002ff20007810000 */
[----:B------:R-:W1:Y:S01]  /*11960*/  MUFU.TANH R42, R85 ;  /* 0x00000055002a7308 */ /* 0x000e620000002400 */
[----:B---3--:R-:W-:Y:S09]  /*11970*/  FMNMX.FTZ R4, R192, R4, !PT ;  /* 0x00000004c0047209 */ /* 0x008ff20007810000 */
[----:B------:R-:W3:Y:S10]  /*11980*/  MUFU.TANH R27, R98 ;  /* 0x00000062001b7308 */ /* 0x000ef40000002400 */
[----:B------:R-:W4:Y:S01]  /*11990*/  MUFU.TANH R193, R30 ;  /* 0x0000001e00c17308 */ /* 0x000f220000002400 */
[----:B-1----:R-:W-:Y:S09]  /*119a0*/  FMNMX.FTZ R72, R42, R72, !PT ;  /* 0x000000482a487209 */ /* 0x002ff20007810000 */
[----:B------:R-:W1:Y:S01]  /*119b0*/  MUFU.TANH R30, R45 ;  /* 0x0000002d001e7308 */ /* 0x000e620000002400 */
[----:B---3--:R-:W-:Y:S09]  /*119c0*/  FMNMX.FTZ R0, R27, R0, !PT ;  /* 0x000000001b007209 */ /* 0x008ff20007810000 */
[----:B------:R-:W3:Y:S01]  /*119d0*/  MUFU.TANH R173, R96 ;  /* 0x0000006000ad7308 */ /* 0x000ee20000002400 */
[----:B----4-:R-:W-:Y:S04]  /*119e0*/  FMNMX.FTZ R4, R193, R4, !PT ;  /* 0x00000004c1047209 */ /* 0x010fe80007810000 */
[----:B------:R-:W-:Y:S05]  /*119f0*/  FMNMX.FTZ R4, R196, R4, !PT ;  /* 0x00000004c4047209 */ /* 0x000fea0007810000 */
[----:B------:R4:W2:Y:S01]  /*11a00*/  MUFU.TANH R175, R99 ;  /* 0x0000006300af7308 */ /* 0x0008a20000002400 */
[----:B------:R-:W-:Y:S02]  /*11a10*/  FMNMX.FTZ R4, R41, R4, !PT ;  /* 0x0000000429047209 */ /* 0x000fe40007810000 */
[----:B-1----:R-:W-:Y:S02]  /*11a20*/  FMNMX.FTZ R3, R30, R3, !PT ;  /* 0x000000031e037209 */ /* 0x002fe40007810000 */
[----:B------:R-:W-:Y:S05]  /*11a30*/  MOV R45, R236 ;  /* 0x000000ec002d7202 */ /* 0x000fea0000000f00 */
[----:B------:R-:W1:Y:S01]  /*11a40*/  MUFU.TANH R218, R56 ;  /* 0x0000003800da7308 */ /* 0x000e620000002400 */
[----:B------:R-:W-:Y:S02]  /*11a50*/  FMNMX.FTZ R4, R45, R4, !PT ;  /* 0x000000042d047209 */ /* 0x000fe40007810000 */
[----:B---3--:R-:W-:Y:S02]  /*11a60*/  FMNMX.FTZ R72, R173, R72, !PT ;  /* 0x00000048ad487209 */ /* 0x008fe40007810000 */
[----:B------:R-:W-:Y:S05]  /*11a70*/  FMNMX.FTZ R4, R48, R4, !PT ;  /* 0x0000000430047209 */ /* 0x000fea0007810000 */
[----:B------:R-:W3:Y:S01]  /*11a80*/  MUFU.TANH R172, R97 ;  /* 0x0000006100ac7308 */ /* 0x000ee20000002400 */
[----:B----4-:R-:W-:Y:S02]  /*11a90*/  MOV R99, R238 ;  /* 0x000000ee00637202 */ /* 0x010fe40000000f00 */
[----:B--2---:R-:W-:Y:S07]  /*11aa0*/  FMNMX.FTZ R0, R175, R0, !PT ;  /* 0x00000000af007209 */ /* 0x004fee0007810000 */
[----:B------:R-:W2:Y:S01]  /*11ab0*/  MUFU.TANH R224, R57 ;  /* 0x0000003900e07308 */ /* 0x000ea20000002400 */
[----:B------:R-:W4:Y:S01]  /*11ac0*/  SHFL.BFLY PT, R71, R0, 0x2, 0x1f ;  /* 0x0c401f0000477f89 */ /* 0x000f2200000e0000 */
[----:B-1----:R-:W-:Y:S08]  /*11ad0*/  FMNMX.FTZ R3, R218, R3, !PT ;  /* 0x00000003da037209 */ /* 0x002ff00007810000 */
[----:B------:R-:W1:Y:S01]  /*11ae0*/  MUFU.TANH R233, R60 ;  /* 0x0000003c00e97308 */ /* 0x000e620000002400 */
[----:B---3--:R-:W-:Y:S05]  /*11af0*/  FMNMX.FTZ R72, R172, R72, !PT ;  /* 0x00000048ac487209 */ /* 0x008fea0007810000 */
[----:B------:R-:W3:Y:S04]  /*11b00*/  SHFL.BFLY PT, R5, R72, 0x2, 0x1f ;  /* 0x0c401f0048057f89 */ /* 0x000ee800000e0000 */
[----:B------:R-:W3:Y:S01]  /*11b10*/  MUFU.TANH R215, R47 ;  /* 0x0000002f00d77308 */ /* 0x000ee20000002400 */
[----:B--2---:R-:W-:Y:S02]  /*11b20*/  FMNMX.FTZ R3, R224, R3, !PT ;  /* 0x00000003e0037209 */ /* 0x004fe40007810000 */
[----:B----4-:R-:W-:Y:S07]  /*11b30*/  FMNMX.FTZ R71, R0, R71, !PT ;  /* 0x0000004700477209 */ /* 0x010fee0007810000 */
[----:B------:R-:W2:Y:S01]  /*11b40*/  MUFU.TANH R235, R61 ;  /* 0x0000003d00eb7308 */ /* 0x000ea20000002400 */
[----:B-1----:R-:W-:Y:S09]  /*11b50*/  FMNMX.FTZ R3, R233, R3, !PT ;  /* 0x00000003e9037209 */ /* 0x002ff20007810000 */
[----:B------:R-:W1:Y:S01]  /*11b60*/  MUFU.TANH R229, R58 ;  /* 0x0000003a00e57308 */ /* 0x000e620000002400 */
[----:B---3--:R-:W-:Y:S02]  /*11b70*/  FMNMX.FTZ R72, R72, R5, !PT ;  /* 0x0000000548487209 */ /* 0x008fe40007810000 */
[----:B------:R-:W-:Y:S01]  /*11b80*/  MOV R50, R215 ;  /* 0x000000d700327202 */ /* 0x000fe20000000f00 */
[----:B------:R-:W3:Y:S03]  /*11b90*/  SHFL.BFLY PT, R5, R71, 0x1, 0x1f ;  /* 0x0c201f0047057f89 */ /* 0x000ee600000e0000 */
[----:B------:R-:W-:Y:S03]  /*11ba0*/  FMNMX.FTZ R4, R50, R4, !PT ;  /* 0x0000000432047209 */ /* 0x000fe60007810000 */
[----:B------:R-:W4:Y:S01]  /*11bb0*/  MUFU.TANH R231, R73 ;  /* 0x0000004900e77308 */ /* 0x000f220000002400 */
[----:B--2---:R-:W-:Y:S01]  /*11bc0*/  MOV R94, R235 ;  /* 0x000000eb005e7202 */ /* 0x004fe20000000f00 */
[----:B------:R-:W2:Y:S01]  /*11bd0*/  SHFL.BFLY PT, R7, R72, 0x1, 0x1f ;  /* 0x0c201f0048077f89 */ /* 0x000ea200000e0000 */
[----:B------:R-:W-:Y:S07]  /*11be0*/  FMNMX.FTZ R3, R235, R3, !PT ;  /* 0x00000003eb037209 */ /* 0x000fee0007810000 */
[----:B------:R-:W2:Y:S01]  /*11bf0*/  MUFU.TANH R232, R59 ;  /* 0x0000003b00e87308 */ /* 0x000ea20000002400 */
[----:B------:R-:W-:Y:S02]  /*11c00*/  FMNMX.FTZ R3, R44, R3, !PT ;  /* 0x000000032c037209 */ /* 0x000fe40007810000 */
[----:B-1----:R-:W-:Y:S07]  /*11c10*/  FMNMX.FTZ R4, R229, R4, !PT ;  /* 0x00000004e5047209 */ /* 0x002fee0007810000 */
[----:B------:R-:W1:Y:S01]  /*11c20*/  MUFU.TANH R47, R76 ;  /* 0x0000004c002f7308 */ /* 0x000e620000002400 */
[----:B---3--:R-:W-:Y:S02]  /*11c30*/  FMNMX.FTZ R71, R71, R5, !PT ;  /* 0x0000000547477209 */ /* 0x008fe40007810000 */
[----:B----4-:R-:W-:Y:S02]  /*11c40*/  FMNMX.FTZ R3, R231, R3, !PT ;  /* 0x00000003e7037209 */ /* 0x010fe40007810000 */
[----:B--2---:R-:W-:Y:S05]  /*11c50*/  FMNMX.FTZ R72, R72, R7, !PT ;  /* 0x0000000748487209 */ /* 0x004fea0007810000 */
        /* <DEDUP_REMOVED lines=16> */
[----:B--2---:R-:W-:Y:S07]  /*11d60*/  FMNMX.FTZ R3, R174, R3, !PT ;  /* 0x00000003ae037209 */ /* 0x004fee0007810000 */
[----:B------:R-:W2:Y:S01]  /*11d70*/  MUFU.TANH R237, R75 ;  /* 0x0000004b00ed7308 */ /* 0x000ea20000002400 */
[----:B-1----:R-:W-:Y:S09]  /*11d80*/  FMNMX.FTZ R3, R222, R3, !PT ;  /* 0x00000003de037209 */ /* 0x002ff20007810000 */
[----:B------:R1:W-:Y:S01]  /*11d90*/  MUFU.TANH R75, R0 ;  /* 0x00000000004b7308 */ /* 0x0003e20000002400 */
[----:B---3--:R-:W-:Y:S02]  /*11da0*/  FMNMX.FTZ R3, R97, R3, !PT ;  /* 0x0000000361037209 */ /* 0x008fe40007810000 */
[----:B------:R-:W-:Y:S02]  /*11db0*/  MOV R92, R226 ;  /* 0x000000e2005c7202 */ /* 0x000fe40000000f00 */
[----:B------:R-:W-:Y:S05]  /*11dc0*/  FMNMX.FTZ R3, R26, R3, !PT ;  /* 0x000000031a037209 */ /* 0x000fea0007810000 */
[----:B------:R-:W3:Y:S01]  /*11dd0*/  MUFU.TANH R98, R78 ;  /* 0x0000004e00627308 */ /* 0x000ee20000002400 */
[----:B------:R-:W4:Y:S01]  /*11de0*/  SHFL.BFLY PT, R6, R3, 0x2, 0x1f ;  /* 0x0c401f0003067f89 */ /* 0x000f2200000e0000 */
[----:B--2---:R-:W-:Y:S04]  /*11df0*/  MOV R190, R237 ;  /* 0x000000ed00be7202 */ /* 0x004fe80000000f00 */
[----:B------:R-:W-:Y:S04]  /*11e00*/  FMNMX.FTZ R4, R190, R4, !PT ;  /* 0x00000004be047209 */ /* 0x000fe80007810000 */
[----:B------:R-:W2:Y:S01]  /*11e10*/  MUFU.TANH R96, R79 ;  /* 0x0000004f00607308 */ /* 0x000ea20000002400 */
[----:B-1----:R-:W-:Y:S04]  /*11e20*/  FADD.FTZ R0, -R72, R2 ;  /* 0x0000000248007221 */ /* 0x002fe80000010100 */
[----:B------:R-:W-:Y:S05]  /*11e30*/  FMUL.FTZ R2, R0, c[0x0][0x2d0] ;  /* 0x0000b40000027a20 */ /* 0x000fea0000410000 */
        /* <DEDUP_REMOVED lines=9> */
[----:B------:R-:W2:Y:S01]  /*11ed0*/  MUFU.TANH R74, R74 ;  /* 0x0000004a004a7308 */ /* 0x000ea20000002400 */
[----:B-1----:R-:W-:Y:S09]  /*11ee0*/  FMNMX.FTZ R4, R215, R4, !PT ;  /* 0x00000004d7047209 */ /* 0x002ff20007810000 */
[----:B------:R1:W1:Y:S01]  /*11ef0*/  MUFU.EX2 R73, R2 ;  /* 0x0000000200497308 */ /* 0x0002620000000800 */
[----:B---3--:R-:W-:Y:S02]  /*11f00*/  FMNMX.FTZ R0, R208, R4, !PT ;  /* 0x00000004d0007209 */ /* 0x008fe40007810000 */
[----:B----4-:R-:W-:Y:S02]  /*11f10*/  FMNMX.FTZ R70, R3, R70, !PT ;  /* 0x0000004603467209 */ /* 0x010fe40007810000 */
[----:B--2---:R-:W-:Y:S04]  /*11f20*/  FMNMX.FTZ R0, R74, R0, !PT ;  /* 0x000000004a007209 */ /* 0x004fe80007810000 */
[----:B------:R-:W-:Y:S05]  /*11f30*/  FMNMX.FTZ R0, R75, R0, !PT ;  /* 0x000000004b007209 */ /* 0x000fea0007810000 */
[----:B------:R-:W2:Y:S01]  /*11f40*/  SHFL.BFLY PT, R3, R0, 0x2, 0x1f ;  /* 0x0c401f0000037f89 */ /* 0x000ea200000e0000 */
[----:B-1----:R-:W-:Y:S02]  /*11f50*/  FADD.FTZ R2, -R71, R100 ;  /* 0x0000006447027221 */ /* 0x002fe40000010100 */
[----:B------:R-:W-:Y:S02]  /*11f60*/  FMUL.FTZ R100, R72, c[0x0][0x2d0] ;  /* 0x0000b40048647a20 */ /* 0x000fe40000410000 */
[----:B------:R-:W-:Y:S02]  /*11f70*/  FMUL.FTZ R2, R2, c[0x0][0x2d0] ;  /* 0x0000b40002027a20 */ /* 0x000fe40000410000 */
[--C-:B------:R-:W-:Y:S01]  /*11f80*/  FFMA.FTZ R4, R169, c[0x0][0x2d0], -R100.reuse ;  /* 0x0000b400a9047a23 */ /* 0x100fe20000010864 */
[----:B------:R-:W-:Y:S01]  /*11f90*/  MOV R169, R42 ;  /* 0x0000002a00a97202 */ /* 0x000fe20000000f00 */
[----:B------:R1:W-:Y:S01]  /*11fa0*/  MUFU.EX2 R69, R2 ;  /* 0x0000000200457308 */ /* 0x0003e20000000800 */
[--C-:B------:R-:W-:Y:S09]  /*11fb0*/  FFMA.FTZ R56, R183, c[0x0][0x2d0], -R100.reuse ;  /* 0x0000b400b7387a23 */ /* 0x100ff20000010864 */
[----:B------:R-:W-:Y:S01]  /*11fc0*/  MUFU.EX2 R245, R4 ;  /* 0x0000000400f57308 */ /* 0x000fe20000000800 */
[----:B--2---:R-:W-:Y:S01]  /*11fd0*/  FMNMX.FTZ R0, R0, R3, !PT ;  /* 0x0000000300007209 */ /* 0x004fe20007810000 */
[--C-:B------:R-:W-:Y:S02]  /*11fe0*/  FFMA.FTZ R3, R17, c[0x0][0x2d0], -R100.reuse ;  /* 0x0000b40011037a23 */ /* 0x100fe40000010864 */
[----:B------:R-:W-:Y:S01]  /*11ff0*/  FMUL.FTZ R17, R73, R117 ;  /* 0x0000007549117220 */ /* 0x000fe20000410000 */
[----:B------:R-:W-:Y:S05]  /*12000*/  MOV R117, R229 ;  /* 0x000000e500757202 */ /* 0x000fea0000000f00 */
[----:B------:R2:W-:Y:S01]  /*12010*/  MUFU.EX2 R252, R3 ;  /* 0x0000000300fc7308 */ /* 0x0005e20000000800 */
[----:B-1----:R-:W-:Y:S02]  /*12020*/  FADD.FTZ R2, -R70, R101 ;  /* 0x0000006546027221 */ /* 0x002fe40000010100 */
[----:B------:R-:W-:Y:S02]  /*12030*/  FMUL.FTZ R101, R71, c[0x0][0x2d0] ;  /* 0x0000b40047657a20 */ /* 0x000fe40000410000 */
[----:B------:R-:W-:Y:S02]  /*12040*/  FMUL.FTZ R2, R2, c[0x0][0x2d0] ;  /* 0x0000b40002027a20 */ /* 0x000fe40000410000 */
[--C-:B------:R-:W-:Y:S03]  /*12050*/  FFMA.FTZ R60, R199, c[0x0][0x2d0], -R101.reuse ;  /* 0x0000b400c73c7a23 */ /* 0x100fe60000010865 */
[----:B------:R1:W3:Y:S01]  /*12060*/  MUFU.EX2 R68, R2 ;  /* 0x0000000200447308 */ /* 0x0002e20000000800 */
[--C-:B--2---:R-:W-:Y:S01]  /*12070*/  FFMA.FTZ R3, R177, c[0x0][0x2d0], -R101.reuse ;  /* 0x0000b400b1037a23 */ /* 0x104fe20000010865 */
[----:B------:R-:W-:Y:S08]  /*12080*/  MOV R177, R31 ;  /* 0x0000001f00b17202 */ /* 0x000ff00000000f00 */
[----:B------:R2:W-:Y:S01]  /*12090*/  MUFU.EX2 R244, R3 ;  /* 0x0000000300f47308 */ /* 0x0005e20000000800 */
[--C-:B-1----:R-:W-:Y:S01]  /*120a0*/  FFMA.FTZ R2, R168, c[0x0][0x2d0], -R100.reuse ;  /* 0x0000b400a8027a23 */ /* 0x102fe20000010864 */
[----:B------:R-:W-:Y:S01]  /*120b0*/  MOV R168, R27 ;  /* 0x0000001b00a87202 */ /* 0x000fe20000000f00 */
[C---:B---3--:R-:W-:Y:S07]  /*120c0*/  FMUL.FTZ R57, R68.reuse, R157 ;  /* 0x0000009d44397220 */ /* 0x048fee0000410000 */
[----:B------:R1:W3:Y:S01]  /*120d0*/  MUFU.EX2 R251, R2 ;  /* 0x0000000200fb7308 */ /* 0x0002e20000000800 */
[----:B------:R-:W-:Y:S02]  /*120e0*/  FMUL.FTZ R61, R68, R161 ;  /* 0x000000a1443d7220 */ /* 0x000fe40000410000 */
[--C-:B--2---:R-:W-:Y:S01]  /*120f0*/  FFMA.FTZ R3, R170, c[0x0][0x2d0], -R101.reuse ;  /* 0x0000b400aa037a23 */ /* 0x104fe20000010865 */
[----:B------:R-:W-:Y:S06]  /*12100*/  MOV R170, R43 ;  /* 0x0000002b00aa7202 */ /* 0x000fec0000000f00 */
[----:B------:R2:W4:Y:S01]  /*12110*/  MUFU.EX2 R247, R3 ;  /* 0x0000000300f77308 */ /* 0x0005220000000800 */
[----:B-1----:R-:W-:Y:S01]  /*12120*/  FFMA.FTZ R2, R16, c[0x0][0x2d0], -R100 ;  /* 0x0000b40010027a23 */ /* 0x002fe20000010864 */
[----:B---3--:R-:W-:Y:S08]  /*12130*/  F2FP.BF16.PACK_AB R76, R251, R245 ;  /* 0x000000f5fb4c723e */ /* 0x008ff000000010ff */
[----:B------:R1:W3:Y:S01]  /*12140*/  MUFU.EX2 R250, R2 ;  /* 0x0000000200fa7308 */ /* 0x0002e20000000800 */
[--C-:B--2---:R-:W-:Y:S01]  /*12150*/  FFMA.FTZ R3, R18, c[0x0][0x2d0], -R101.reuse ;  /* 0x0000b40012037a23 */ /* 0x104fe20000010865 */
[----:B----4-:R-:W-:Y:S01]  /*12160*/  F2FP.BF16.PACK_AB R77, R247, R244 ;  /* 0x000000f4f74d723e */ /* 0x010fe200000010ff */
[----:B------:R-:W-:Y:S01]  /*12170*/  FMUL.FTZ R18, R69, R118 ;  /* 0x0000007645127220 */ /* 0x000fe20000410000 */
[----:B------:R-:W-:Y:S06]  /*12180*/  MOV R118, R49 ;  /* 0x0000003100767202 */ /* 0x000fec0000000f00 */
[----:B------:R2:W-:Y:S01]  /*12190*/  MUFU.EX2 R249, R3 ;  /* 0x0000000300f97308 */ /* 0x0005e20000000800 */
[----:B------:R-:W-:Y:S01]  /*121a0*/  FMUL.FTZ R49, R73, R149 ;  /* 0x0000009549317220 */ /* 0x000fe20000410000 */
[----:B-1----:R-:W2:Y:S01]  /*121b0*/  SHFL.BFLY PT, R2, R0, 0x1, 0x1f ;  /* 0x0c201f0000027f89 */ /* 0x002ea200000e0000 */
[----:B---3--:R-:W-:Y:S02]  /*121c0*/  F2FP.BF16.PACK_AB R78, R252, R250 ;  /* 0x000000fafc4e723e */ /* 0x008fe400000010ff */
[----:B--2---:R-:W-:Y:S01]  /*121d0*/  FMNMX.FTZ R3, R0, R2, !PT ;  /* 0x0000000200037209 */ /* 0x004fe20007810000 */
        /* <DEDUP_REMOVED lines=17> */
[----:B------:R1:W3:Y:S01]  /*122f0*/  MUFU.EX2 R242, R2 ;  /* 0x0000000200f27308 */ /* 0x0002e20000000800 */
[C---:B--2---:R-:W-:Y:S02]  /*12300*/  FMUL.FTZ R27, R0.reuse, R127 ;  /* 0x0000007f001b7220 */ /* 0x044fe40000410000 */
[C---:B------:R-:W-:Y:S02]  /*12310*/  FMUL.FTZ R31, R0.reuse, R131 ;  /* 0x00000083001f7220 */ /* 0x040fe40000410000 */
[C---:B------:R-:W-:Y:S02]  /*12320*/  FMUL.FTZ R42, R0.reuse, R142 ;  /* 0x0000008e002a7220 */ /* 0x040fe40000410000 */
[C---:B------:R-:W-:Y:S02]  /*12330*/  FMUL.FTZ R43, R0.reuse, R143 ;  /* 0x0000008f002b7220 */ /* 0x040fe40000410000 */
[C---:B------:R-:W-:Y:S02]  /*12340*/  FMUL.FTZ R47, R0.reuse, R147 ;  /* 0x00000093002f7220 */ /* 0x040fe40000410000 */
[C---:B------:R-:W-:Y:S02]  /*12350*/  FMUL.FTZ R58, R0.reuse, R158 ;  /* 0x0000009e003a7220 */ /* 0x040fe40000410000 */
[C---:B------:R-:W-:Y:S02]  /*12360*/  FMUL.FTZ R59, R0.reuse, R159 ;  /* 0x0000009f003b7220 */ /* 0x040fe40000410000 */
[C---:B------:R-:W-:Y:S02]  /*12370*/  FMUL.FTZ R62, R0.reuse, R162 ;  /* 0x000000a2003e7220 */ /* 0x040fe40000410000 */
[----:B------:R-:W-:Y:S02]  /*12380*/  FMUL.FTZ R63, R0, R163 ;  /* 0x000000a3003f7220 */ /* 0x000fe40000410000 */
[--C-:B-1----:R-:W-:Y:S01]  /*12390*/  FFMA.FTZ R2, R12, c[0x0][0x2d0], -R102.reuse ;  /* 0x0000b4000c027a23 */ /* 0x102fe20000010866 */
        /* <DEDUP_REMOVED lines=11> */
[----:B------:R-:W-:Y:S01]  /*12450*/  FMUL.FTZ R14, R0, R114 ;  /* 0x00000072000e7220 */ /* 0x000fe20000410000 */
[----:B------:R-:W-:Y:S01]  /*12460*/  MOV R114, R52 ;  /* 0x0000003400727202 */ /* 0x000fe20000000f00 */
[--C-:B------:R-:W-:Y:S05]  /*12470*/  FFMA.FTZ R74, R74, c[0x0][0x2d0], -R2.reuse ;  /* 0x0000b4004a4a7a23 */ /* 0x100fea0000010802 */
[----:B------:R2:W-:Y:S10]  /*12480*/  MUFU.EX2 R185, R4 ;  /* 0x0000000400b97308 */ /* 0x0005f40000000800 */
[----:B------:R3:W-:Y:S01]  /*12490*/  MUFU.EX2 R188, R7 ;  /* 0x0000000700bc7308 */ /* 0x0007e20000000800 */
[----:B-1----:R-:W-:Y:S01]  /*124a0*/  FMUL.FTZ R16, R73, R116 ;  /* 0x0000007449107220 */ /* 0x002fe20000410000 */
[----:B------:R-:W-:Y:S01]  /*124b0*/  MOV R116, R50 ;  /* 0x0000003200747202 */ /* 0x000fe20000000f00 */
[----:B------:R-:W-:Y:S07]  /*124c0*/  FMUL.FTZ R50, R69, R150 ;  /* 0x0000009645327220 */ /* 0x000fee0000410000 */
[----:B------:R-:W1:Y:S01]  /*124d0*/  MUFU.EX2 R186, R8 ;  /* 0x0000000800ba7308 */ /* 0x000e620000000800 */
[----:B--2---:R-:W-:Y:S01]  /*124e0*/  FFMA.FTZ R4, R178, c[0x0][0x2d0], -R2 ;  /* 0x0000b400b2047a23 */ /* 0x004fe20000010802 */
[----:B------:R-:W-:Y:S08]  /*124f0*/  MOV R178, R232 ;  /* 0x000000e800b27202 */ /* 0x000ff00000000f00 */
[----:B------:R2:W4:Y:S01]  /*12500*/  MUFU.EX2 R187, R4 ;  /* 0x0000000400bb7308 */ /* 0x0005220000000800 */
[----:B---3--:R-:W-:Y:S02]  /*12510*/  @P4 MOV R7, R37 ;  /* 0x0000002500074202 */ /* 0x008fe40000000f00 */
[----:B-1----:R-:W-:Y:S01]  /*12520*/  F2FP.BF16.PACK_AB R67, R186, R188 ;  /* 0x000000bcba43723e */ /* 0x002fe200000010ff */
[----:B--2---:R-:W-:Y:S01]  /*12530*/  @P4 IMAD.WIDE.U32 R4, R225, c[0x0][0x1e0], RZ ;  /* 0x00007800e1044a25 */ /* 0x004fe200078e00ff */
        /* <DEDUP_REMOVED lines=23> */
[----:B--2---:R-:W-:Y:S01]  /*126b0*/  @P4 IADD3 R4, P1, R6, R13, RZ ;  /* 0x0000000d06044210 */ /* 0x004fe20007f3e0ff */
[----:B---3--:R-:W-:Y:S02]  /*126c0*/  FFMA.FTZ R11, R32, c[0x0][0x2d0], -R100 ;  /* 0x0000b400200b7a23 */ /* 0x008fe40000010864 */
[----:B------:R-:W-:Y:S06]  /*126d0*/  FFMA.FTZ R32, R192, c[0x0][0x2d0], -R2 ;  /* 0x0000b400c0207a23 */ /* 0x000fec0000010802 */
[----:B------:R2:W-:Y:S01]  /*126e0*/  MUFU.EX2 R238, R11 ;  /* 0x0000000b00ee7308 */ /* 0x0005e20000000800 */
[----:B----4-:R-:W-:Y:S01]  /*126f0*/  FMUL.FTZ R8, R68, R108 ;  /* 0x0000006c44087220 */ /* 0x010fe20000410000 */
[----:B------:R-:W-:Y:S01]  /*12700*/  MOV R108, R44 ;  /* 0x0000002c006c7202 */ /* 0x000fe20000000f00 */
[----:B------:R-:W-:Y:S01]  /*12710*/  FFMA.FTZ R44, R194, c[0x0][0x2d0], -R100 ;  /* 0x0000b400c22c7a23 */ /* 0x000fe20000010864 */
[-C--:B-1----:R-:W-:Y:S01]  /*12720*/  @P4 IADD3.X R7, R9, R12.reuse, RZ, P0, !PT ;  /* 0x0000000c09074210 */ /* 0x082fe200007fe4ff */
[----:B------:R-:W-:Y:S01]  /*12730*/  FMUL.FTZ R9, R68, R109 ;  /* 0x0000006d44097220 */ /* 0x000fe20000410000 */
[----:B------:R-:W-:Y:S01]  /*12740*/  @P4 IADD3 R10, P0, R4, R13, RZ ;  /* 0x0000000d040a4210 */ /* 0x000fe20007f1e0ff */
[----:B------:R-:W-:Y:S01]  /*12750*/  FMUL.FTZ R13, R68, R113 ;  /* 0x00000071440d7220 */ /* 0x000fe20000410000 */
[----:B------:R-:W-:Y:S01]  /*12760*/  @P4 IADD3.X R5, R7, R12, RZ, P1, !PT ;  /* 0x0000000c07054210 */ /* 0x000fe20000ffe4ff */
[----:B------:R1:W-:Y:S01]  /*12770*/  @P4 LDGSTS.E.BYPASS.LTC128B.128 [R227+0x4900], [R6.64], !P3 ;  /* 0x0490000006e34fae */ /* 0x0003e2000d901d68 */
[----:B------:R-:W-:Y:S01]  /*12780*/  MOV R109, R40 ;  /* 0x00000028006d7202 */ /* 0x000fe20000000f00 */
[----:B------:R-:W-:Y:S01]  /*12790*/  FFMA.FTZ R40, R196, c[0x0][0x2d0], -R2 ;  /* 0x0000b400c4287a23 */ /* 0x000fe20000010802 */
[----:B------:R-:W-:Y:S01]  /*127a0*/  MOV R113, R51 ;  /* 0x0000003300717202 */ /* 0x000fe20000000f00 */
[----:B------:R-:W-:Y:S04]  /*127b0*/  FMUL.FTZ R51, R69, R151 ;  /* 0x0000009745337220 */ /* 0x000fe80000410000 */
[----:B------:R3:W-:Y:S01]  /*127c0*/  @P4 LDGSTS.E.BYPASS.LTC128B.128 [R227+0x5100], [R4.64], !P3 ;  /* 0x0510000004e34fae */ /* 0x0007e2000d901d68 */
[----:B--2---:R-:W-:Y:S01]  /*127d0*/  @P4 IADD3.X R11, R5, R12, RZ, P0, !PT ;  /* 0x0000000c050b4210 */ /* 0x004fe200007fe4ff */
[--C-:B------:R-:W-:Y:S01]  /*127e0*/  FFMA.FTZ R12, R24, c[0x0][0x2d0], -R102.reuse ;  /* 0x0000b400180c7a23 */ /* 0x100fe20000010866 */
[----:B------:R-:W-:Y:S01]  /*127f0*/  ISETP.GT.AND P0, PT, R103, UR5, PT ;  /* 0x0000000567007c0c */ /* 0x000fe2000bf04270 */
[----:B------:R-:W-:Y:S01]  /*12800*/  FFMA.FTZ R24, R29, c[0x0][0x2d0], -R102 ;  /* 0x0000b4001d187a23 */ /* 0x000fe20000010866 */
[----:B------:R-:W-:Y:S03]  /*12810*/  MOV R103, R225 ;  /* 0x000000e100677202 */ /* 0x000fe60000000f00 */
[----:B------:R2:W-:Y:S01]  /*12820*/  @P4 LDGSTS.E.BYPASS.LTC128B.128 [R227+0x5900], [R10.64], !P3 ;  /* 0x059000000ae34fae */ /* 0x0005e2000d901d68 */
[----:B------:R4:W-:Y:S01]  /*12830*/  MUFU.EX2 R232, R12 ;  /* 0x0000000c00e87308 */ /* 0x0009e20000000800 */
[C---:B------:R-:W-:Y:S06]  /*12840*/  FMUL.FTZ R29, R68.reuse, R129 ;  /* 0x00000081441d7220 */ /* 0x040fec0000410000 */
        /* <DEDUP_REMOVED lines=11> */
[----:B----4-:R-:W-:Y:S01]  /*12900*/  FMUL.FTZ R12, R68, R112 ;  /* 0x00000070440c7220 */ /* 0x010fe20000410000 */
[----:B------:R-:W4:Y:S01]  /*12910*/  LDSM.16.MT88.4 R52, [R210+0x100] ;  /* 0x00010000d234783b */ /* 0x000f220000004200 */
[C---:B--2---:R-:W-:Y:S01]  /*12920*/  FMUL.FTZ R10, R0.reuse, R110 ;  /* 0x0000006e000a7220 */ /* 0x044fe20000410000 */
[----:B------:R-:W-:Y:S01]  /*12930*/  MOV R110, R46 ;  /* 0x0000002e006e7202 */ /* 0x000fe20000000f00 */
[C---:B------:R-:W-:Y:S01]  /*12940*/  FMUL.FTZ R11, R0.reuse, R111 ;  /* 0x0000006f000b7220 */ /* 0x040fe20000410000 */
[----:B------:R-:W-:Y:S01]  /*12950*/  MOV R111, R205 ;  /* 0x000000cd006f7202 */ /* 0x000fe20000000f00 */
[C---:B------:R-:W-:Y:S01]  /*12960*/  FMUL.FTZ R46, R0.reuse, R146 ;  /* 0x00000092002e7220 */ /* 0x040fe20000410000 */
[----:B------:R-:W-:Y:S02]  /*12970*/  MOV R112, R203 ;  /* 0x000000cb00707202 */ /* 0x000fe40000000f00 */
[----:B------:R2:W-:Y:S01]  /*12980*/  MUFU.EX2 R230, R24 ;  /* 0x0000001800e67308 */ /* 0x0005e20000000800 */
[----:B------:R-:W4:Y:S01]  /*12990*/  LDSM.16.MT88.4 R80, [R211+0x100] ;  /* 0x00010000d350783b */ /* 0x000f220000004200 */
[----:B-1----:R-:W-:Y:S01]  /*129a0*/  FMUL.FTZ R6, R69, R106 ;  /* 0x0000006a45067220 */ /* 0x002fe20000410000 */
[----:B------:R-:W-:Y:S01]  /*129b0*/  MOV R106, R26 ;  /* 0x0000001a006a7202 */ /* 0x000fe20000000f00 */
[C---:B------:R-:W-:Y:S05]  /*129c0*/  FMUL.FTZ R26, R0.reuse, R126 ;  /* 0x0000007e001a7220 */ /* 0x040fea0000410000 */
[----:B------:R-:W1:Y:S01]  /*129d0*/  LDSM.16.MT88.4 R84, [R209+0x900] ;  /* 0x00090000d154783b */ /* 0x000e620000004200 */
[----:B------:R4:W-:Y:S01]  /*129e0*/  MUFU.EX2 R181, R32 ;  /* 0x0000002000b57308 */ /* 0x0009e20000000800 */
[--C-:B---3--:R-:W-:Y:S02]  /*129f0*/  FFMA.FTZ R4, R15, c[0x0][0x2d0], -R101.reuse ;  /* 0x0000b4000f047a23 */ /* 0x108fe40000010865 */
[----:B------:R-:W-:Y:S01]  /*12a00*/  FMUL.FTZ R15, R0, R115 ;  /* 0x00000073000f7220 */ /* 0x000fe20000410000 */
[----:B------:R-:W-:Y:S03]  /*12a10*/  MOV R115, R206 ;  /* 0x000000ce00737202 */ /* 0x000fe60000000f00 */
[----:B------:R-:W3:Y:S03]  /*12a20*/  LDSM.16.MT88.4 R88, [R212+0x900] ;  /* 0x00090000d458783b */ /* 0x000ee60000004200 */
[----:B------:R4:W-:Y:S01]  /*12a30*/  MUFU.EX2 R234, R4 ;  /* 0x0000000400ea7308 */ /* 0x0009e20000000800 */
[----:B--2---:R-:W-:Y:S04]  /*12a40*/  FMUL.FTZ R24, R68, R124 ;  /* 0x0000007c44187220 */ /* 0x004fe80000410000 */
[----:B------:R-:W0:Y:S05]  /*12a50*/  LDGDEPBAR ;  /* 0x00000000000079af */ /* 0x000e2a0000000000 */
[----:B------:R2:W-:Y:S01]  /*12a60*/  MUFU.EX2 R206, R56 ;  /* 0x0000003800ce7308 */ /* 0x0005e20000000800 */
[----:B----4-:R-:W-:Y:S02]  /*12a70*/  FMUL.FTZ R32, R73, R132 ;  /* 0x0000008449207220 */ /* 0x010fe40000410000 */
[--C-:B------:R-:W-:Y:S02]  /*12a80*/  FFMA.FTZ R4, R34, c[0x0][0x2d0], -R101.reuse ;  /* 0x0000b40022047a23 */ /* 0x100fe40000010865 */
[----:B------:R-:W-:Y:S05]  /*12a90*/  FMUL.FTZ R34, R69, R134 ;  /* 0x0000008645227220 */ /* 0x000fea0000410000 */
[----:B------:R4:W-:Y:S01]  /*12aa0*/  MUFU.EX2 R235, R4 ;  /* 0x0000000400eb7308 */ /* 0x0009e20000000800 */
[----:B--2---:R-:W-:Y:S02]  /*12ab0*/  FMUL.FTZ R56, R68, R156 ;  /* 0x0000009c44387220 */ /* 0x004fe40000410000 */
[--C-:B----4-:R-:W-:Y:S02]  /*12ac0*/  FFMA.FTZ R4, R35, c[0x0][0x2d0], -R101.reuse ;  /* 0x0000b40023047a23 */ /* 0x110fe40000010865 */
[----:B------:R-:W-:Y:S05]  /*12ad0*/  FMUL.FTZ R35, R69, R135 ;  /* 0x0000008745237220 */ /* 0x000fea0000410000 */
[----:B------:R2:W-:Y:S01]  /*12ae0*/  MUFU.EX2 R236, R4 ;  /* 0x0000000400ec7308 */ /* 0x0005e20000000800 */
[----:B------:R-:W-:Y:S01]  /*12af0*/  LDSM.16.MT88.4 R132, [R212+0x2900] ;  /* 0x00290000d484783b */ /* 0x000fe20000004200 */
[C---:B--2---:R-:W-:Y:S01]  /*12b00*/  FMUL.FTZ R4, R73.reuse, R104 ;  /* 0x0000006849047220 */ /* 0x044fe20000410000 */
        /* <DEDUP_REMOVED lines=9> */
[----:B--2---:R-:W-:Y:S02]  /*12ba0*/  FMUL.FTZ R44, R68, R144 ;  /* 0x00000090442c7220 */ /* 0x004fe40000410000 */
[C---:B------:R-:W-:Y:S04]  /*12bb0*/  HMMA.16816.F32.BF16 R16, R76.reuse, R22, R16 ;  /* 0x000000164c10723c */ /* 0x040fe80000041810 */
[----:B------:R-:W-:Y:S01]  /*12bc0*/  FFMA.FTZ R28, R182, c[0x0][0x2d0], -R2 ;  /* 0x0000b400b61c7a23 */ /* 0x000fe20000010802 */
[----:B------:R-:W-:Y:S01]  /*12bd0*/  MOV R124, R121 ;  /* 0x00000079007c7202 */ /* 0x000fe20000000f00 */
[----:B------:R-:W-:Y:S01]  /*12be0*/  FMUL.FTZ R45, R68, R145 ;  /* 0x00000091442d7220 */ /* 0x000fe20000410000 */
[----:B------:R-:W-:Y:S01]  /*12bf0*/  MOV R121, R114 ;  /* 0x0000007200797202 */ /* 0x000fe20000000f00 */
[C---:B------:R-:W-:Y:S01]  /*12c00*/  FMUL.FTZ R22, R69.reuse, R122 ;  /* 0x0000007a45167220 */ /* 0x040fe20000410000 */
[----:B------:R2:W1:Y:S03]  /*12c10*/  MUFU.EX2 R182, R28 ;  /* 0x0000001c00b67308 */ /* 0x0004660000000800 */
[----:B------:R-:W-:Y:S01]  /*12c20*/  FMUL.FTZ R23, R69, R123 ;  /* 0x0000007b45177220 */ /* 0x000fe20000410000 */
[----:B------:R-:W-:Y:S01]  /*12c30*/  MOV R123, R30 ;  /* 0x0000001e007b7202 */ /* 0x000fe20000000f00 */
[----:B------:R-:W-:Y:S01]  /*12c40*/  FMUL.FTZ R30, R0, R130 ;  /* 0x00000082001e7220 */ /* 0x000fe20000410000 */
[----:B------:R-:W-:Y:S01]  /*12c50*/  MOV R122, R41 ;  /* 0x00000029007a7202 */ /* 0x000fe20000000f00 */
[C---:B------:R-:W-:Y:S01]  /*12c60*/  FMUL.FTZ R41, R68.reuse, R141 ;  /* 0x0000008d44297220 */ /* 0x040fe20000410000 */
[----:B------:R-:W-:Y:S01]  /*12c70*/  MOV R126, R123 ;  /* 0x0000007b007e7202 */ /* 0x000fe20000000f00 */
[----:B----4-:R-:W-:Y:S01]  /*12c80*/  FMUL.FTZ R20, R73, R120 ;  /* 0x0000007849147220 */ /* 0x010fe20000410000 */
        /* <DEDUP_REMOVED lines=8> */
[C---:B--2---:R-:W-:Y:S02]  /*12d10*/  FMUL.FTZ R28, R68.reuse, R128 ;  /* 0x00000080441c7220 */ /* 0x044fe40000410000 */
        /* <DEDUP_REMOVED lines=8> */
[----:B----4-:R-:W-:Y:S02]  /*12da0*/  FMUL.FTZ R48, R73, R148 ;  /* 0x0000009449307220 */ /* 0x010fe40000410000 */
[C---:B------:R-:W-:Y:S01]  /*12db0*/  HMMA.16816.F32.BF16 R32, R76.reuse, R38, R32 ;  /* 0x000000264c20723c */ /* 0x040fe20000041820 */
[----:B------:R-:W-:Y:S03]  /*12dc0*/  LDSM.16.MT88.4 R148, [R210+0x2900] ;  /* 0x00290000d294783b */ /* 0x000fe60000004200 */
[----:B------:R-:W-:Y:S01]  /*12dd0*/  MOV R171, R94 ;  /* 0x0000005e00ab7202 */ /* 0x000fe20000000f00 */
[----:B------:R4:W1:Y:S02]  /*12de0*/  MUFU.EX2 R137, R40 ;  /* 0x0000002800897308 */ /* 0x0008640000000800 */
[C---:B------:R-:W-:Y:S02]  /*12df0*/  FMUL.FTZ R38, R69.reuse, R138 ;  /* 0x0000008a45267220 */ /* 0x040fe40000410000 */
[----:B------:R-:W-:Y:S06]  /*12e00*/  FMUL.FTZ R39, R69, R139 ;  /* 0x0000008b45277220 */ /* 0x000fec0000410000 */
[----:B------:R1:W-:Y:S01]  /*12e10*/  MUFU.EX2 R139, R60 ;  /* 0x0000003c008b7308 */ /* 0x0003e20000000800 */
[C---:B--2---:R-:W-:Y:S09]  /*12e20*/  FMUL.FTZ R36, R73.reuse, R136 ;  /* 0x0000008849247220 */ /* 0x044ff20000410000 */
[----:B------:R2:W-:Y:S01]  /*12e30*/  MUFU.EX2 R138, R92 ;  /* 0x0000005c008a7308 */ /* 0x0005e20000000800 */
[-C--:B------:R-:W-:Y:S03]  /*12e40*/  HMMA.16816.F32.BF16 R36, R76, R52.reuse, R36 ;  /* 0x000000344c24723c */ /* 0x080fe60000041824 */
[C---:B----4-:R-:W-:Y:S07]  /*12e50*/  FMUL.FTZ R40, R68.reuse, R140 ;  /* 0x0000008c44287220 */ /* 0x050fee0000410000 */
[C---:B------:R-:W-:Y:S04]  /*12e60*/  HMMA.16816.F32.BF16 R40, R64.reuse, R52, R40 ;  /* 0x000000344028723c */ /* 0x040fe80000041828 */
[----:B-1----:R-:W-:Y:S03]  /*12e70*/  FMUL.FTZ R60, R68, R160 ;  /* 0x000000a0443c7220 */ /* 0x002fe60000410000 */
[----:B------:R-:W-:Y:S01]  /*12e80*/  FFMA.FTZ R52, R184, c[0x0][0x2d0], -R100 ;  /* 0x0000b400b8347a23 */ /* 0x000fe20000010864 */
[-C--:B------:R-:W-:Y:S03]  /*12e90*/  HMMA.16816.F32.BF16 R44, R64, R54.reuse, R44 ;  /* 0x00000036402c723c */ /* 0x080fe6000004182c */
[----:B------:R1:W4:Y:S01]  /*12ea0*/  MUFU.EX2 R207, R52 ;  /* 0x0000003400cf7308 */ /* 0x0003220000000800 */
[----:B------:R-:W-:Y:S01]  /*12eb0*/  FMUL.FTZ R53, R73, R153 ;  /* 0x0000009949357220 */ /* 0x000fe20000410000 */
[----:B--2---:R-:W2:Y:S03]  /*12ec0*/  LDSM.16.MT88.4 R92, [R210+0x900] ;  /* 0x00090000d25c783b */ /* 0x004ea60000004200 */
[C---:B------:R-:W-:Y:S07]  /*12ed0*/  HMMA.16816.F32.BF16 R48, R76.reuse, R54, R48 ;  /* 0x000000364c30723c */ /* 0x040fee0000041830 */
[C---:B------:R-:W-:Y:S02]  /*12ee0*/  FMUL.FTZ R54, R69.reuse, R154 ;  /* 0x0000009a45367220 */ /* 0x040fe40000410000 */
[----:B------:R-:W-:Y:S03]  /*12ef0*/  FMUL.FTZ R55, R69, R155 ;  /* 0x0000009b45377220 */ /* 0x000fe60000410000 */
[----:B-1----:R-:W-:Y:S07]  /*12f00*/  FMUL.FTZ R52, R73, R152 ;  /* 0x0000009849347220 */ /* 0x002fee0000410000 */
        /* <DEDUP_REMOVED lines=20> */
[--C-:B-1----:R-:W-:Y:S04]  /*13050*/  FFMA.FTZ R80, R198, c[0x0][0x2d0], -R101.reuse ;  /* 0x0000b400c6507a23 */ /* 0x102fe80000010865 */
[----:B------:R1:W1:Y:S02]  /*13060*/  MUFU.EX2 R203, R80 ;  /* 0x0000005000cb7308 */ /* 0x0002640000000800 */
[----:B-1----:R-:W-:Y:S07]  /*13070*/  F2FP.BF16.PACK_AB R80, R231, R232 ;  /* 0x000000e8e750723e */ /* 0x002fee00000010ff */
[C---:B------:R-:W-:Y:S07]  /*13080*/  HMMA.16816.F32.BF16 R8, R80.reuse, R84, R8 ;  /* 0x000000545008723c */ /* 0x040fee0000041808 */
[--C-:B------:R-:W-:Y:S01]  /*13090*/  FFMA.FTZ R84, R202, c[0x0][0x2d0], -R102.reuse ;  /* 0x0000b400ca547a23 */ /* 0x100fe20000010866 */
[-C--:B------:R-:W-:Y:S03]  /*130a0*/  HMMA.16816.F32.BF16 R12, R80, R86.reuse, R12 ;  /* 0x00000056500c723c */ /* 0x080fe6000004180c */
[----:B------:R1:W-:Y:S05]  /*130b0*/  MUFU.EX2 R143, R84 ;  /* 0x00000054008f7308 */ /* 0x0003ea0000000800 */
[C---:B------:R-:W-:Y:S08]  /*130c0*/  HMMA.16816.F32.BF16 R16, R76.reuse, R86, R16 ;  /* 0x000000564c10723c */ /* 0x040ff00000041810 */
[-C--:B---3--:R-:W-:Y:S08]  /*130d0*/  HMMA.16816.F32.BF16 R20, R76, R88.reuse, R20 ;  /* 0x000000584c14723c */ /* 0x088ff00000041814 */
[C---:B------:R-:W-:Y:S04]  /*130e0*/  HMMA.16816.F32.BF16 R24, R80.reuse, R88, R24 ;  /* 0x000000585018723c */ /* 0x040fe80000041818 */
[--C-:B-1----:R-:W-:Y:S04]  /*130f0*/  FFMA.FTZ R84, R201, c[0x0][0x2d0], -R102.reuse ;  /* 0x0000b400c9547a23 */ /* 0x102fe80000010866 */
[-C--:B------:R-:W-:Y:S01]  /*13100*/  HMMA.16816.F32.BF16 R28, R80, R90.reuse, R28 ;  /* 0x0000005a501c723c */ /* 0x080fe2000004181c */
[----:B------:R1:W-:Y:S07]  /*13110*/  MUFU.EX2 R142, R84 ;  /* 0x00000054008e7308 */ /* 0x0003ee0000000800 */
[C---:B------:R-:W-:Y:S08]  /*13120*/  HMMA.16816.F32.BF16 R32, R76.reuse, R90, R32 ;  /* 0x0000005a4c20723c */ /* 0x040ff00000041820 */
[-C--:B--2---:R-:W-:Y:S08]  /*13130*/  HMMA.16816.F32.BF16 R36, R76, R92.reuse, R36 ;  /* 0x0000005c4c24723c */ /* 0x084ff00000041824 */
[C---:B------:R-:W-:Y:S04]  /*13140*/  HMMA.16816.F32.BF16 R40, R80.reuse, R92, R40 ;  /* 0x0000005c5028723c */ /* 0x040fe80000041828 */
[----:B-1----:R-:W-:Y:S01]  /*13150*/  FFMA.FTZ R84, R126, c[0x0][0x2d0], -R102 ;  /* 0x0000b4007e547a23 */ /* 0x002fe20000010866 */
        /* <DEDUP_REMOVED lines=24> */
[----:B------:R1:W1:Y:S01]  /*132e0*/  MUFU.EX2 R141, R88 ;  /* 0x00000058008d7308 */ /* 0x0002620000000800 */
[----:B------:R-:W-:Y:S02]  /*132f0*/  MOV R124, R123 ;  /* 0x0000007b007c7202 */ /* 0x000fe40000000f00 */
[----:B------:R-:W-:Y:S02]  /*13300*/  MOV R121, R120 ;  /* 0x0000007800797202 */ /* 0x000fe40000000f00 */
[----:B------:R-:W-:Y:S02]  /*13310*/  MOV R123, R122 ;  /* 0x0000007a007b7202 */ /* 0x000fe40000000f00 */
[----:B------:R-:W-:Y:S02]  /*13320*/  MOV R122, R121 ;  /* 0x00000079007a7202 */ /* 0x000fe40000000f00 */
[----:B------:R-:W-:Y:S02]  /*13330*/  MOV R120, R119 ;  /* 0x0000007700787202 */ /* 0x000fe40000000f00 */
[----:B------:R-:W-:Y:S02]  /*13340*/  MOV R119, R112 ;  /* 0x0000007000777202 */ /* 0x000fe40000000f00 */
[----:B------:R-:W-:Y:S01]  /*13350*/  MOV R112, R109 ;  /* 0x0000006d00707202 */ /* 0x000fe20000000f00 */
[----:B---3--:R-:W3:Y:S01]  /*13360*/  LDSM.16.MT88.4 R84, [R211+0x900] ;  /* 0x00090000d354783b */ /* 0x008ee20000004200 */
[----:B------:R-:W-:Y:S02]  /*13370*/  MOV R121, R120 ;  /* 0x0000007800797202 */ /* 0x000fe40000000f00 */
[----:B------:R-:W-:Y:S02]  /*13380*/  MOV R120, R119 ;  /* 0x0000007700787202 */ /* 0x000fe40000000f00 */
[----:B------:R-:W-:Y:S02]  /*13390*/  MOV R119, R112 ;  /* 0x0000007000777202 */ /* 0x000fe40000000f00 */
[----:B------:R-:W-:Y:S02]  /*133a0*/  MOV R109, R221 ;  /* 0x000000dd006d7202 */ /* 0x000fe40000000f00 */
[----:B------:R2:W5:Y:S01]  /*133b0*/  LDL.LU R221, [R1+0x68] ;  /* 0x0000680001dd7983 */ /* 0x0005620000300800 */
[--C-:B-1----:R-:W-:Y:S01]  /*133c0*/  FFMA.FTZ R88, R126, c[0x0][0x2d0], -R2.reuse ;  /* 0x0000b4007e587a23 */ /* 0x102fe20000010802 */
        /* <DEDUP_REMOVED lines=15> */
[----:B-1----:R-:W-:Y:S01]  /*134c0*/  FFMA.FTZ R88, R126, c[0x0][0x2d0], -R2 ;  /* 0x0000b4007e587a23 */ /* 0x002fe20000010802 */
[----:B------:R-:W-:Y:S01]  /*134d0*/  MOV R126, R125 ;  /* 0x0000007d007e7202 */ /* 0x000fe20000000f00 */
[-C--:B---3--:R-:W-:Y:S01]  /*134e0*/  HMMA.16816.F32.BF16 R52, R76, R84.reuse, R52 ;  /* 0x000000544c34723c */ /* 0x088fe20000041834 */
[----:B------:R1:W5:Y:S01]  /*134f0*/  LDL.LU R223, [R1+0x60] ;  /* 0x0000600001df7983 */ /* 0x0003620000300800 */
[----:B------:R3:W1:Y:S01]  /*13500*/  MUFU.EX2 R144, R88 ;  /* 0x0000005800907308 */ /* 0x0006620000000800 */
        /* <DEDUP_REMOVED lines=10> */
[--C-:B---3--:R-:W-:Y:S01]  /*135b0*/  FFMA.FTZ R88, R126, c[0x0][0x2d0], -R100.reuse ;  /* 0x0000b4007e587a23 */ /* 0x108fe20000010864 */
        /* <DEDUP_REMOVED lines=8> */
[----:B----4-:R-:W-:Y:S02]  /*13640*/  F2FP.BF16.PACK_AB R78, R206, R207 ;  /* 0x000000cfce4e723e */ /* 0x010fe400000010ff */
[----:B------:R-:W-:Y:S02]  /*13650*/  F2FP.BF16.PACK_AB R77, R205, R139 ;  /* 0x0000008bcd4d723e */ /* 0x000fe400000010ff */
[----:B------:R-:W-:Y:S02]  /*13660*/  F2FP.BF16.PACK_AB R79, R203, R204 ;  /* 0x000000cccb4f723e */ /* 0x000fe400000010ff */
[----:B------:R-:W-:Y:S02]  /*13670*/  MOV R118, R117 ;  /* 0x0000007500767202 */ /* 0x000fe40000000f00 */
[----:B------:R-:W-:Y:S02]  /*13680*/  MOV R117, R224 ;  /* 0x000000e000757202 */ /* 0x000fe40000000f00 */
[----:B------:R-:W-:Y:S01]  /*13690*/  MOV R120, R119 ;  /* 0x0000007700787202 */ /* 0x000fe20000000f00 */
[----:B------:R4:W5:Y:S01]  /*136a0*/  LDL.LU R224, [R1+0x5c] ;  /* 0x00005c0001e07983 */ /* 0x0009620000300800 */
[--C-:B---3--:R-:W-:Y:S01]  /*136b0*/  FFMA.FTZ R88, R126, c[0x0][0x2d0], -R100.reuse ;  /* 0x0000b4007e587a23 */ /* 0x108fe20000010864 */
        /* <DEDUP_REMOVED lines=14> */
[----:B--2---:R-:W-:Y:S01]  /*137a0*/  F2FP.BF16.PACK_AB R82, R202, R142 ;  /* 0x0000008eca52723e */ /* 0x004fe200000010ff */
[----:B------:R2:W5:Y:S01]  /*137b0*/  LDL.LU R218, [R1+0x58] ;  /* 0x0000580001da7983 */ /* 0x0005620000300800 */
[----:B------:R-:W-:Y:S02]  /*137c0*/  F2FP.BF16.PACK_AB R81, R141, R136 ;  /* 0x000000888d51723e */ /* 0x000fe400000010ff */
[----:B-1----:R-:W-:Y:S01]  /*137d0*/  F2FP.BF16.PACK_AB R83, R144, R140 ;  /* 0x0000008c9053723e */ /* 0x002fe200000010ff */
[----:B---3--:R-:W1:Y:S01]  /*137e0*/  LDSM.16.MT88.4 R88, [R209+0x1100] ;  /* 0x00110000d158783b */ /* 0x008e620000004200 */
        /* <DEDUP_REMOVED lines=25> */
[--C-:B---3--:R-:W-:Y:S01]  /*13980*/  FFMA.FTZ R92, R123, c[0x0][0x2d0], -R101.reuse ;  /* 0x0000b4007b5c7a23 */ /* 0x108fe20000010865 */
        /* <DEDUP_REMOVED lines=12> */
[----:B--2---:R-:W2:Y:S08]  /*13a50*/  LDSM.16.MT88.4 R84, [R212+0x1100] ;  /* 0x00110000d454783b */ /* 0x004eb00000004200 */
[----:B-1----:R-:W1:Y:S01]  /*13a60*/  LDSM.16.MT88.4 R92, [R210+0x1100] ;  /* 0x00110000d25c783b */ /* 0x002e620000004200 */
[----:B----4-:R-:W-:Y:S07]  /*13a70*/  F2FP.BF16.PACK_AB R80, R143, R138 ;  /* 0x0000008a8f50723e */ /* 0x010fee00000010ff */
[C---:B------:R-:W-:Y:S07]  /*13a80*/  HMMA.16816.F32.BF16 R8, R80.reuse, R88, R8 ;  /* 0x000000585008723c */ /* 0x040fee0000041808 */
[--C-:B------:R-:W-:Y:S01]  /*13a90*/  FFMA.FTZ R88, R122, c[0x0][0x2d0], -R102.reuse ;  /* 0x0000b4007a587a23 */ /* 0x100fe20000010866 */
[-C--:B------:R-:W-:Y:S03]  /*13aa0*/  HMMA.16816.F32.BF16 R12, R80, R90.reuse, R12 ;  /* 0x0000005a500c723c */ /* 0x080fe6000004180c */
[----:B------:R4:W-:Y:S05]  /*13ab0*/  MUFU.EX2 R145, R88 ;  /* 0x0000005800917308 */ /* 0x0009ea0000000800 */
[C---:B------:R-:W-:Y:S08]  /*13ac0*/  HMMA.16816.F32.BF16 R16, R76.reuse, R90, R16 ;  /* 0x0000005a4c10723c */ /* 0x040ff00000041810 */
[-C--:B--2---:R-:W-:Y:S08]  /*13ad0*/  HMMA.16816.F32.BF16 R20, R76, R84.reuse, R20 ;  /* 0x000000544c14723c */ /* 0x084ff00000041814 */
        /* <DEDUP_REMOVED lines=9> */
[----:B--2---:R-:W-:Y:S03]  /*13b70*/  FFMA.FTZ R88, R120, c[0x0][0x2d0], -R102 ;  /* 0x0000b40078587a23 */ /* 0x004fe60000010866 */
        /* <DEDUP_REMOVED lines=9> */
[----:B--2---:R-:W-:Y:S02]  /*13c10*/  FFMA.FTZ R84, R116, c[0x0][0x2d0], -R2 ;  /* 0x0000b40074547a23 */ /* 0x004fe40000010802 */
[----:B------:R-:W-:Y:S07]  /*13c20*/  LDSM.16.MT88.4 R116, [R209+0x2900] ;  /* 0x00290000d174783b */ /* 0x000fee0000004200 */
[----:B------:R2:W-:Y:S01]  /*13c30*/  MUFU.EX2 R154, R84 ;  /* 0x00000054009a7308 */ /* 0x0005e20000000800 */
[----:B----4-:R-:W-:Y:S09]  /*13c40*/  FFMA.FTZ R92, R114, c[0x0][0x2d0], -R100 ;  /* 0x0000b400725c7a23 */ /* 0x010ff20000010864 */
[----:B------:R-:W-:Y:S01]  /*13c50*/  MUFU.EX2 R192, R92 ;  /* 0x0000005c00c07308 */ /* 0x000fe20000000800 */
[----:B-1----:R-:W1:Y:S01]  /*13c60*/  LDSM.16.MT88.4 R88, [R211+0x1100] ;  /* 0x00110000d358783b */ /* 0x002e620000004200 */
[----:B--2---:R-:W-:Y:S08]  /*13c70*/  FFMA.FTZ R84, R115, c[0x0][0x2d0], -R2 ;  /* 0x0000b40073547a23 */ /* 0x004ff00000010802 */
[----:B------:R2:W4:Y:S02]  /*13c80*/  MUFU.EX2 R152, R84 ;  /* 0x0000005400987308 */ /* 0x0005240000000800 */
[--C-:B--2---:R-:W-:Y:S01]  /*13c90*/  FFMA.FTZ R84, R113, c[0x0][0x2d0], -R100.reuse ;  /* 0x0000b40071547a23 */ /* 0x104fe20000010864 */
[----:B------:R-:W-:Y:S01]  /*13ca0*/  MOV R113, R112 ;  /* 0x0000007000717202 */ /* 0x000fe20000000f00 */
[-C--:B-1----:R-:W-:Y:S03]  /*13cb0*/  HMMA.16816.F32.BF16 R52, R76, R88.reuse, R52 ;  /* 0x000000584c34723c */ /* 0x082fe60000041834 */
[----:B------:R-:W-:Y:S02]  /*13cc0*/  MOV R112, R109 ;  /* 0x0000006d00707202 */ /* 0x000fe40000000f00 */
[----:B------:R-:W-:Y:S02]  /*13cd0*/  MOV R109, R108 ;  /* 0x0000006c006d7202 */ /* 0x000fe40000000f00 */
[----:B------:R-:W-:Y:S01]  /*13ce0*/  MOV R108, R176 ;  /* 0x000000b0006c7202 */ /* 0x000fe20000000f00 */
[C---:B------:R-:W-:Y:S04]  /*13cf0*/  HMMA.16816.F32.BF16 R56, R80.reuse, R88, R56 ;  /* 0x000000585038723c */ /* 0x040fe80000041838 */
[----:B------:R-:W-:Y:S02]  /*13d00*/  MOV R176, R189 ;  /* 0x000000bd00b07202 */ /* 0x000fe40000000f00 */
[----:B------:R1:W-:Y:S01]  /*13d10*/  MUFU.EX2 R189, R84 ;  /* 0x0000005400bd7308 */ /* 0x0003e20000000800 */
[----:B------:R-:W-:Y:S01]  /*13d20*/  FFMA.FTZ R88, R111, c[0x0][0x2d0], -R100 ;  /* 0x0000b4006f587a23 */ /* 0x000fe20000010864 */
[-C--:B------:R-:W-:Y:S04]  /*13d30*/  HMMA.16816.F32.BF16 R60, R80, R90.reuse, R60 ;  /* 0x0000005a503c723c */ /* 0x080fe8000004183c */
[----:B------:R-:W-:Y:S02]  /*13d40*/  MOV R111, R107 ;  /* 0x0000006b006f7202 */ /* 0x000fe40000000f00 */
[----:B------:R-:W-:Y:S01]  /*13d50*/  MOV R107, R190 ;  /* 0x000000be006b7202 */ /* 0x000fe20000000f00 */
[--C-:B------:R-:W-:Y:S01]  /*13d60*/  FFMA.FTZ R80, R113, c[0x0][0x2d0], -R101.reuse ;  /* 0x0000b40071507a23 */ /* 0x100fe20000010865 */
[----:B------:R-:W-:Y:S01]  /*13d70*/  HMMA.16816.F32.BF16 R64, R76, R90, R64 ;  /* 0x0000005a4c40723c */ /* 0x000fe20000041840 */
[----:B------:R2:W-:Y:S03]  /*13d80*/  MUFU.EX2 R190, R88 ;  /* 0x0000005800be7308 */ /* 0x0005e60000000800 */
[----:B------:R-:W-:Y:S01]  /*13d90*/  F2FP.BF16.PACK_AB R82, R193, R195 ;  /* 0x000000c3c152723e */ /* 0x000fe200000010ff */
[--C-:B------:R-:W-:Y:S01]  /*13da0*/  FFMA.FTZ R92, R111, c[0x0][0x2d0], -R101.reuse ;  /* 0x0000b4006f5c7a23 */ /* 0x100fe20000010865 */
[----:B------:R-:W-:Y:S02]  /*13db0*/  F2FP.BF16.PACK_AB R81, R153, R155 ;  /* 0x0000009b9951723e */ /* 0x000fe400000010ff */
[----:B------:R-:W-:Y:S03]  /*13dc0*/  F2FP.BF16.PACK_AB R76, R201, R147 ;  /* 0x00000093c94c723e */ /* 0x000fe600000010ff */
[----:B------:R3:W-:Y:S01]  /*13dd0*/  MUFU.EX2 R159, R80 ;  /* 0x00000050009f7308 */ /* 0x0007e20000000800 */
[----:B------:R-:W-:Y:S01]  /*13de0*/  F2FP.BF16.PACK_AB R78, R200, R199 ;  /* 0x000000c7c84e723e */ /* 0x000fe200000010ff */
[----:B-1----:R-:W1:Y:S01]  /*13df0*/  LDSM.16.MT88.4 R84, [R209+0x1900] ;  /* 0x00190000d154783b */ /* 0x002e620000004200 */
[----:B------:R-:W-:Y:S02]  /*13e00*/  F2FP.BF16.PACK_AB R77, R198, R146 ;  /* 0x00000092c64d723e */ /* 0x000fe400000010ff */
[----:B------:R-:W-:Y:S02]  /*13e10*/  F2FP.BF16.PACK_AB R79, R197, R196 ;  /* 0x000000c4c54f723e */ /* 0x000fe400000010ff */
[----:B----4-:R-:W-:Y:S03]  /*13e20*/  F2FP.BF16.PACK_AB R83, R152, R154 ;  /* 0x0000009a9853723e */ /* 0x010fe600000010ff */
[----:B------:R4:W-:Y:S01]  /*13e30*/  MUFU.EX2 R184, R92 ;  /* 0x0000005c00b87308 */ /* 0x0009e20000000800 */
[----:B--2---:R-:W2:Y:S01]  /*13e40*/  LDSM.16.MT88.4 R88, [R212+0x1900] ;  /* 0x00190000d458783b */ /* 0x004ea20000004200 */
[--C-:B---3--:R-:W-:Y:S08]  /*13e50*/  FFMA.FTZ R80, R112, c[0x0][0x2d0], -R101.reuse ;  /* 0x0000b40070507a23 */ /* 0x108ff00000010865 */
[----:B------:R3:W-:Y:S01]  /*13e60*/  MUFU.EX2 R158, R80 ;  /* 0x00000050009e7308 */ /* 0x0007e20000000800 */
        /* <DEDUP_REMOVED lines=15> */
[----:B------:R-:W-:Y:S04]  /*13f60*/  MOV R104, R97 ;  /* 0x0000006100687202 */ /* 0x000fe80000000f00 */
        /* <DEDUP_REMOVED lines=11> */
[----:B------:R-:W-:Y:S02]  /*14020*/  FFMA.FTZ R92, R176, c[0x0][0x2d0], -R100 ;  /* 0x0000b400b05c7a23 */ /* 0x000fe40000010864 */
[C---:B------:R-:W-:Y:S03]  /*14030*/  HMMA.16816.F32.BF16 R48, R76.reuse, R94, R48 ;  /* 0x0000005e4c30723c */ /* 0x040fe60000041830 */
[----:B------:R2:W-:Y:S01]  /*14040*/  MUFU.EX2 R99, R88 ;  /* 0x0000005800637308 */ /* 0x0005e20000000800 */
[----:B-1----:R-:W-:Y:S09]  /*14050*/  FFMA.FTZ R84, R180, c[0x0][0x2d0], -R102 ;  /* 0x0000b400b4547a23 */ /* 0x002ff20000010866 */
[----:B------:R1:W-:Y:S01]  /*14060*/  MUFU.EX2 R180, R84 ;  /* 0x0000005400b47308 */ /* 0x0003e20000000800 */
[--C-:B--2---:R-:W-:Y:S01]  /*14070*/  FFMA.FTZ R88, R107, c[0x0][0x2d0], -R2.reuse ;  /* 0x0000b4006b587a23 */ /* 0x104fe20000010802 */
[----:B------:R-:W-:Y:S02]  /*14080*/  MOV R107, R106 ;  /* 0x0000006a006b7202 */ /* 0x000fe40000000f00 */
[----:B------:R-:W-:Y:S06]  /*14090*/  MOV R106, R177 ;  /* 0x000000b1006a7202 */ /* 0x000fec0000000f00 */
[----:B------:R2:W-:Y:S01]  /*140a0*/  MUFU.EX2 R97, R88 ;  /* 0x0000005800617308 */ /* 0x0005e20000000800 */
[----:B------:R-:W-:Y:S02]  /*140b0*/  MOV R110, R107 ;  /* 0x0000006b006e7202 */ /* 0x000fe40000000f00 */
[----:B------:R-:W3:Y:S07]  /*140c0*/  LDL.LU R107, [R1+0x10] ;  /* 0x00001000016b7983 */ /* 0x000eee0000300800 */
[----:B------:R4:W-:Y:S01]  /*140d0*/  MUFU.EX2 R177, R92 ;  /* 0x0000005c00b17308 */ /* 0x0009e20000000800 */
[----:B-1----:R-:W1:Y:S01]  /*140e0*/  LDSM.16.MT88.4 R84, [R211+0x1900] ;  /* 0x00190000d354783b */ /* 0x002e620000004200 */
[----:B--2---:R-:W-:Y:S08]  /*140f0*/  FFMA.FTZ R88, R98, c[0x0][0x2d0], -R2 ;  /* 0x0000b40062587a23 */ /* 0x004ff00000010802 */
[----:B------:R2:W-:Y:S01]  /*14100*/  MUFU.EX2 R98, R88 ;  /* 0x0000005800627308 */ /* 0x0005e20000000800 */
[----:B----4-:R-:W-:Y:S01]  /*14110*/  FFMA.FTZ R92, R170, c[0x0][0x2d0], -R100 ;  /* 0x0000b400aa5c7a23 */ /* 0x010fe20000010864 */
[----:B------:R-:W-:Y:S08]  /*14120*/  MOV R170, R175 ;  /* 0x000000af00aa7202 */ /* 0x000ff00000000f00 */
[----:B------:R4:W4:Y:S01]  /*14130*/  MUFU.EX2 R175, R92 ;  /* 0x0000005c00af7308 */ /* 0x0009220000000800 */
[----:B--2---:R-:W-:Y:S01]  /*14140*/  FFMA.FTZ R88, R96, c[0x0][0x2d0], -R2 ;  /* 0x0000b40060587a23 */ /* 0x004fe20000010802 */
[-C--:B-1----:R-:W-:Y:S08]  /*14150*/  HMMA.16816.F32.BF16 R52, R76, R84.reuse, R52 ;  /* 0x000000544c34723c */ /* 0x082ff00000041834 */
[----:B------:R1:W2:Y:S01]  /*14160*/  MUFU.EX2 R96, R88 ;  /* 0x0000005800607308 */ /* 0x0002a20000000800 */
[C---:B------:R-:W-:Y:S04]  /*14170*/  HMMA.16816.F32.BF16 R56, R80.reuse, R84, R56 ;  /* 0x000000545038723c */ /* 0x040fe80000041838 */
[--C-:B----4-:R-:W-:Y:S01]  /*14180*/  FFMA.FTZ R92, R106, c[0x0][0x2d0], -R101.reuse ;  /* 0x0000b4006a5c7a23 */ /* 0x110fe20000010865 */
[----:B------:R-:W-:Y:S01]  /*14190*/  F2FP.BF16.PACK_AB R164, R175, R177 ;  /* 0x000000b1afa4723e */ /* 0x000fe200000010ff */
[----:B------:R-:W4:Y:S01]  /*141a0*/  LDL.LU R106, [R1+0x14] ;  /* 0x00001400016a7983 */ /* 0x000f220000300800 */
[--C-:B------:R-:W-:Y:S01]  /*141b0*/  FFMA.FTZ R84, R173, c[0x0][0x2d0], -R100.reuse ;  /* 0x0000b400ad547a23 */ /* 0x100fe20000010864 */
[-C--:B------:R-:W-:Y:S03]  /*141c0*/  HMMA.16816.F32.BF16 R60, R80, R86.reuse, R60 ;  /* 0x00000056503c723c */ /* 0x080fe6000004183c */
[----:B------:R2:W-:Y:S04]  /*141d0*/  MUFU.EX2 R176, R84 ;  /* 0x0000005400b07308 */ /* 0x0005e80000000800 */
[----:B------:R-:W-:Y:S01]  /*141e0*/  FFMA.FTZ R80, R172, c[0x0][0x2d0], -R100 ;  /* 0x0000b400ac507a23 */ /* 0x000fe20000010864 */
[----:B------:R-:W-:Y:S01]  /*141f0*/  HMMA.16816.F32.BF16 R64, R76, R86, R64 ;  /* 0x000000564c40723c */ /* 0x000fe20000041840 */
[----:B-1----:R-:W1:Y:S03]  /*14200*/  LDSM.16.MT88.4 R88, [R209+0x2100] ;  /* 0x00210000d158783b */ /* 0x002e660000004200 */
[----:B------:R-:W-:Y:S01]  /*14210*/  F2FP.BF16.PACK_AB R82, R178, R180 ;  /* 0x000000b4b252723e */ /* 0x000fe200000010ff */
[----:B------:R2:W2:Y:S01]  /*14220*/  MUFU.EX2 R174, R80 ;  /* 0x0000005000ae7308 */ /* 0x0004a20000000800 */
[----:B------:R-:W-:Y:S02]  /*14230*/  F2FP.BF16.PACK_AB R81, R97, R99 ;  /* 0x000000636151723e */ /* 0x000fe400000010ff */
[----:B------:R-:W-:Y:S04]  /*14240*/  F2FP.BF16.PACK_AB R76, R191, R189 ;  /* 0x000000bdbf4c723e */ /* 0x000fe800000010ff */
[----:B------:R-:W-:Y:S02]  /*14250*/  F2FP.BF16.PACK_AB R78, R190, R192 ;  /* 0x000000c0be4e723e */ /* 0x000fe400000010ff */
[----:B------:R-:W-:Y:S02]  /*14260*/  F2FP.BF16.PACK_AB R77, R158, R159 ;  /* 0x0000009f9e4d723e */ /* 0x000fe400000010ff */
[----:B------:R-:W-:Y:S02]  /*14270*/  F2FP.BF16.PACK_AB R79, R183, R184 ;  /* 0x000000b8b74f723e */ /* 0x000fe400000010ff */
[----:B--2---:R-:W-:Y:S01]  /*14280*/  F2FP.BF16.PACK_AB R83, R96, R98 ;  /* 0x000000626053723e */ /* 0x004fe200000010ff */
[----:B------:R-:W2:Y:S01]  /*14290*/  LDSM.16.MT88.4 R84, [R212+0x2100] ;  /* 0x00210000d454783b */ /* 0x000ea20000004200 */
[--C-:B------:R-:W-:Y:S01]  /*142a0*/  FFMA.FTZ R80, R109, c[0x0][0x2d0], -R101.reuse ;  /* 0x0000b4006d507a23 */ /* 0x100fe20000010865 */
[----:B------:R-:W-:Y:S02]  /*142b0*/  MOV R109, R108 ;  /* 0x0000006c006d7202 */ /* 0x000fe40000000f00 */
[----:B------:R-:W-:Y:S01]  /*142c0*/  MOV R108, R171 ;  /* 0x000000ab006c7202 */ /* 0x000fe20000000f00 */
[----:B------:R2:W-:Y:S01]  /*142d0*/  MUFU.EX2 R173, R80 ;  /* 0x0000005000ad7308 */ /* 0x0005e20000000800 */
[----:B------:R-:W-:Y:S01]  /*142e0*/  F2FP.BF16.PACK_AB R166, R174, R176 ;  /* 0x000000b0aea6723e */ /* 0x000fe200000010ff */
[-C--:B-1----:R-:W-:Y:S08]  /*142f0*/  HMMA.16816.F32.BF16 R4, R76, R88.reuse, R4 ;  /* 0x000000584c04723c */ /* 0x082ff00000041804 */
[----:B------:R1:W1:Y:S01]  /*14300*/  MUFU.EX2 R171, R92 ;  /* 0x0000005c00ab7308 */ /* 0x0002620000000800 */
[----:B--2---:R-:W-:Y:S07]  /*14310*/  F2FP.BF16.PACK_AB R80, R156, R157 ;  /* 0x0000009d9c50723e */ /* 0x004fee00000010ff */
[C---:B------:R-:W-:Y:S01]  /*14320*/  HMMA.16816.F32.BF16 R8, R80.reuse, R88, R8 ;  /* 0x000000585008723c */ /* 0x040fe20000041808 */
[----:B-1----:R-:W1:Y:S03]  /*14330*/  LDSM.16.MT88.4 R92, [R210+0x2100] ;  /* 0x00210000d25c783b */ /* 0x002e660000004200 */
[----:B------:R-:W-:Y:S03]  /*14340*/  F2FP.BF16.PACK_AB R165, R171, R173 ;  /* 0x000000adaba5723e */ /* 0x000fe600000010ff */
        /* <DEDUP_REMOVED lines=10> */
[----:B------:R-:W2:Y:S01]  /*143f0*/  LDL.LU R104, [R1+0x1c] ;  /* 0x00001c0001687983 */ /* 0x000ea20000300800 */
[----:B------:R1:W1:Y:S06]  /*14400*/  MUFU.EX2 R170, R88 ;  /* 0x0000005800aa7308 */ /* 0x00026c0000000800 */
[C---:B------:R-:W-:Y:S04]  /*14410*/  HMMA.16816.F32.BF16 R32, R76.reuse, R86, R32 ;  /* 0x000000564c20723c */ /* 0x040fe80000041820 */
        /* <DEDUP_REMOVED lines=20> */
[----:B------:R-:W3:Y:S10]  /*14560*/  MUFU.EX2 R86, R84 ;  /* 0x0000005400567308 */ /* 0x000ef40000000800 */
[----:B------:R-:W-:Y:S10]  /*14570*/  MUFU.EX2 R84, R74 ;  /* 0x0000004a00547308 */ /* 0x000ff40000000800 */
[----:B------:R-:W1:Y:S01]  /*14580*/  MUFU.EX2 R74, R2 ;  /* 0x00000002004a7308 */ /* 0x000e620000000800 */
[----:B---3--:R-:W-:Y:S01]  /*14590*/  FFMA.FTZ R73, R73, R107, R245 ;  /* 0x0000006b49497223 */ /* 0x008fe200000100f5 */
[----:B------:R-:W-:Y:S01]  /*145a0*/  F2FP.BF16.PACK_AB R161, R86, R85 ;  /* 0x0000005556a1723e */ /* 0x000fe200000010ff */
[-C--:B-1----:R-:W-:Y:S08]  /*145b0*/  HMMA.16816.F32.BF16 R52, R76, R88.reuse, R52 ;  /* 0x000000584c34723c */ /* 0x082ff00000041834 */
[C---:B------:R-:W-:Y:S08]  /*145c0*/  HMMA.16816.F32.BF16 R56, R80.reuse, R88, R56 ;  /* 0x000000585038723c */ /* 0x040ff00000041838 */
[-C--:B------:R-:W-:Y:S04]  /*145d0*/  HMMA.16816.F32.BF16 R60, R80, R90.reuse, R60 ;  /* 0x0000005a503c723c */ /* 0x080fe8000004183c */
[----:B------:R-:W-:Y:S04]  /*145e0*/  F2FP.BF16.PACK_AB R163, R74, R84 ;  /* 0x000000544aa3723e */ /* 0x000fe800000010ff */
[----:B------:R-:W-:Y:S04]  /*145f0*/  HMMA.16816.F32.BF16 R64, R76, R90, R64 ;  /* 0x0000005a4c40723c */ /* 0x000fe80000041840 */
[----:B----4-:R-:W-:Y:S02]  /*14600*/  FFMA.FTZ R69, R69, R106, R244 ;  /* 0x0000006a45457223 */ /* 0x010fe400000100f4 */
[----:B--2---:R-:W-:Y:S06]  /*14610*/  FFMA.FTZ R2, R68, R105, R241 ;  /* 0x0000006944027223 */ /* 0x004fec00000100f1 */
[----:B------:R-:W-:Y:S04]  /*14620*/  FADD.FTZ R2, R242, R2 ;  /* 0x00000002f2027221 */ /* 0x000fe80000010000 */
[----:B------:R-:W-:Y:S02]  /*14630*/  FADD.FTZ R2, R243, R2 ;  /* 0x00000002f3027221 */ /* 0x000fe40000010000 */
[----:B------:R-:W-:Y:S02]  /*14640*/  FFMA.FTZ R0, R0, R104, R185 ;  /* 0x0000006800007223 */ /* 0x000fe400000100b9 */
[-C--:B------:R-:W-:Y:S05]  /*14650*/  HMMA.16816.F32.BF16 R104, R164, R116.reuse, R4 ;  /* 0x00000074a468723c */ /* 0x080fea0000041804 */
        /* <DEDUP_REMOVED lines=30> */
[----:B------:R-:W1:Y:S03]  /*14840*/  LDSM.16.MT88.4 R4, [R211+0x2900] ;  /* 0x00290000d304783b */ /* 0x000e660000004200 */
        /* <DEDUP_REMOVED lines=83> */
.L_x_282:
        /* <DEDUP_REMOVED lines=18> */
[----:B------:R1:W-:Y:S04]  /*14ea0*/  STL.64 [R1+0x8], R2 ;  /* 0x0000080201007387 */ /* 0x0003e80000100a00 */
.L_x_301:
[----:B------:R-:W-:Y:S04]  /*14eb0*/  DEPBAR.LE SB0, 0x0 ;  /* 0x000080000000791a */ /* 0x000fe80000000000 */
[----:B------:R-:W-:Y:S01]  /*14ec0*/  BAR.SYNC.DEFER_BLOCKING 0x0 ;  /* 0x0000000000007b1d */ /* 0x000fe20000010000 */
[C---:B------:R-:W-:Y:S01]  /*14ed0*/  ISETP.GT.AND P4, PT, R225.reuse, UR4, PT ;  /* 0x00000004e1007c0c */ /* 0x040fe2000bf84270 */
[C---:B--2---:R-:W-:Y:S01]  /*14ee0*/  IMAD R0, R225.reuse, UR15, RZ ;  /* 0x0000000fe1007c24 */ /* 0x044fe2000f8e02ff */
[----:B-1----:R-:W-:Y:S05]  /*14ef0*/  SHF.R.S32.HI R2, RZ, 0x1f, R225 ;  /* 0x0000001fff027819 */ /* 0x002fea00000114e1 */
[----:B------:R-:W-:Y:S01]  /*14f00*/  IMAD R0, R2, UR18, R0 ;  /* 0x0000001202007c24 */ /* 0x000fe2000f8e0200 */
[----:B-----5:R-:W-:Y:S08]  /*14f10*/  LDSM.16.M88.4 R96, [R215+0x6100] ;  /* 0x00610000d760783b */ /* 0x020ff00000000200 */
[----:B------:R-:W2:Y:S06]  /*14f20*/  LDL.64 R196, [R1+0x8] ;  /* 0x0000080001c47983 */ /* 0x000eac0000100a00 */
[----:B------:R-:W1:Y:S08]  /*14f30*/  LDSM.16.M88.4 R16, [R208+0x3100] ;  /* 0x00310000d010783b */ /* 0x000e700000000200 */
[----:B------:R-:W3:Y:S08]  /*14f40*/  LDSM.16.M88.4 R92, [R215+0x8100] ;  /* 0x00810000d75c783b */ /* 0x000ef00000000200 */
[----:B------:R-:W4:Y:S08]  /*14f50*/  LDSM.16.M88.4 R32, [R208+0x3900] ;  /* 0x00390000d020783b */ /* 0x000f300000000200 */
[----:B------:R-:W2:Y:S06]  /*14f60*/  LDL.64 R244, [R1+0x28] ;  /* 0x0000280001f47983 */ /* 0x000eac0000100a00 */
[----:B------:R-:W1:Y:S08]  /*14f70*/  LDSM.16.M88.4 R48, [R208+0x4100] ;  /* 0x00410000d030783b */ /* 0x000e700000000200 */
[----:B------:R-:W2:Y:S06]  /*14f80*/  LDL.64 R240, [R1+0x30] ;  /* 0x0000300001f07983 */ /* 0x000eac0000100a00 */
[----:B------:R-:W1:Y:S08]  /*14f90*/  LDSM.16.M88.4 R64, [R208+0x4900] ;  /* 0x00490000d040783b */ /* 0x000e700000000200 */
[----:B------:R-:W2:Y:S04]  /*14fa0*/  LDL R226, [R1+0x24] ;  /* 0x0000240001e27983 */ /* 0x000ea80000100800 */
[----:B------:R-:W1:Y:S08]  /*14fb0*/  LDSM.16.M88.4 R80, [R208+0x5100] ;  /* 0x00510000d050783b */ /* 0x000e700000000200 */
[----:B------:R-:W1:Y:S08]  /*14fc0*/  LDSM.16.M88.4 R168, [R208+0x5900] ;  /* 0x00590000d0a8783b */ /* 0x000e700000000200 */
[----:B------:R-:W-:Y:S08]  /*14fd0*/  LDSM.16.M88.4 R172, [R218+0x6100] ;  /* 0x00610000daac783b */ /* 0x000ff00000000200 */
[----:B------:R-:W3:Y:S08]  /*14fe0*/  LDSM.16.M88.4 R176, [R219] ;  /* 0x00000000dbb0783b */ /* 0x000ef00000000200 */
[----:B------:R-:W4:Y:S08]  /*14ff0*/  LDSM.16.M88.4 R180, [R218+0x8100] ;  /* 0x00810000dab4783b */ /* 0x000f300000000200 */
[----:B------:R-:W2:Y:S08]  /*15000*/  LDSM.16.M88.4 R184, [R224] ;  /* 0x00000000e0b8783b */ /* 0x000eb00000000200 */
[----:B------:R-:W2:Y:S08]  /*15010*/  LDSM.16.M88.4 R188, [R223] ;  /* 0x00000000dfbc783b */ /* 0x000eb00000000200 */
[----:B------:R-:W2:Y:S01]  /*15020*/  LDSM.16.M88.4 R192, [R222] ;  /* 0x00000000dec0783b */ /* 0x000ea20000000200 */
        /* <DEDUP_REMOVED lines=27> */
[----:B--2---:R-:W-:Y:S01]  /*151e0*/  IMAD.WIDE.U32 R176, R225, UR18, R196 ;  /* 0x00000012e1b07c25 */ /* 0x004fe2000f8e00c4 */
        /* <DEDUP_REMOVED lines=36> */
[----:B------:R-:W-:Y:S02]  /*15430*/  PLOP3.LUT P0, PT, PT, PT, UP1, 0x80, 0x0 ;  /* 0x000000000000781c */ /* 0x000fe40003f0f018 */
        /* <DEDUP_REMOVED lines=75> */
[----:B------:R-:W1:Y:S01]  /*158f0*/  MUFU.TANH R238, R6 ;  /* 0x0000000600ee7308 */ /* 0x000e620000002400 */
[----:B------:R-:W-:Y:S09]  /*15900*/  FMUL.FTZ R19, R19, c[0x0][0x320] ;  /* 0x0000c80013137a20 */ /* 0x000ff20000410000 */
[----:B------:R1:W1:Y:S01]  /*15910*/  MUFU.TANH R228, R7 ;  /* 0x0000000700e47308 */ /* 0x0002620000002400 */
[----:B---3--:R-:W3:Y:S09]  /*15920*/  LDL R15, [R1+0x20] ;  /* 0x00002000010f7983 */ /* 0x008ef20000100800 */
[----:B------:R-:W2:Y:S10]  /*15930*/  MUFU.TANH R246, R8 ;  /* 0x0000000800f67308 */ /* 0x000eb40000002400 */
[----:B------:R-:W2:Y:S01]  /*15940*/  MUFU.TANH R239, R9 ;  /* 0x0000000900ef7308 */ /* 0x000ea20000002400 */
[----:B-1----:R-:W1:Y:S09]  /*15950*/  LDSM.16.M88.4 R4, [R213+0x800] ;  /* 0x00080000d504783b */ /* 0x002e720000000200 */
[----:B------:R-:W1:Y:S10]  /*15960*/  MUFU.TANH R248, R10 ;  /* 0x0000000a00f87308 */ /* 0x000e740000002400 */
[----:B------:R1:W1:Y:S10]  /*15970*/  MUFU.TANH R247, R11 ;  /* 0x0000000b00f77308 */ /* 0x0002740000002400 */
[----:B------:R-:W2:Y:S10]  /*15980*/  MUFU.TANH R237, R12 ;  /* 0x0000000c00ed7308 */ /* 0x000eb40000002400 */
[----:B------:R-:W2:Y:S01]  /*15990*/  MUFU.TANH R236, R13 ;  /* 0x0000000d00ec7308 */ /* 0x000ea20000002400 */
[----:B-1----:R-:W1:Y:S01]  /*159a0*/  LDSM.16.M88.4 R8, [R213+0x1000] ;  /* 0x00100000d508783b */ /* 0x002e620000000200 */
[-C--:B------:R-:W-:Y:S08]  /*159b0*/  HMMA.16816.F32.BF16 R20, R172, R4.reuse, R20 ;  /* 0x00000004ac14723c */ /* 0x080ff00000041814 */
[----:B------:R-:W1:Y:S01]  /*159c0*/  MUFU.TANH R243, R14 ;  /* 0x0000000e00f37308 */ /* 0x000e620000002400 */
        /* <DEDUP_REMOVED lines=15> */
[----:B------:R1:W1:Y:S01]  /*15ac0*/  MUFU.TANH R234, R26 ;  /* 0x0000001a00ea7308 */ /* 0x0002620000002400 */
[----:B------:R-:W-:Y:S01]  /*15ad0*/  FMUL.FTZ R23, R23, c[0x0][0x320] ;  /* 0x0000c80017177a20 */ /* 0x000fe20000410000 */
[C---:B------:R-:W-:Y:S04]  /*15ae0*/  HMMA.16816.F32.BF16 R40, R188.reuse, R8, R40 ;  /* 0x00000008bc28723c */ /* 0x040fe80000041828 */
[----:B------:R-:W-:Y:S02]  /*15af0*/  FMUL.FTZ R33, R33, c[0x0][0x320] ;  /* 0x0000c80021217a20 */ /* 0x000fe40000410000 */
[----:B------:R-:W-:Y:S02]  /*15b00*/  FMUL.FTZ R34, R34, c[0x0][0x320] ;  /* 0x0000c80022227a20 */ /* 0x000fe40000410000 */
[----:B------:R1:W1:Y:S01]  /*15b10*/  MUFU.TANH R233, R27 ;  /* 0x0000001b00e97308 */ /* 0x0002620000002400 */
        /* <DEDUP_REMOVED lines=15> */
[----:B------:R2:W2:Y:S01]  /*15c10*/  MUFU.TANH R193, R19 ;  /* 0x0000001300c17308 */ /* 0x0004a20000002400 */
[----:B------:R-:W-:Y:S02]  /*15c20*/  FMUL.FTZ R38, R38, c[0x0][0x320] ;  /* 0x0000c80026267a20 */ /* 0x000fe40000410000 */
[-C--:B------:R-:W-:Y:S04]  /*15c30*/  HMMA.16816.F32.BF16 R60, R188, R6.reuse, R60 ;  /* 0x00000006bc3c723c */ /* 0x080fe8000004183c */
[----:B------:R-:W-:Y:S02]  /*15c40*/  FMUL.FTZ R48, R48, c[0x0][0x320] ;  /* 0x0000c80030307a20 */ /* 0x000fe40000410000 */
[----:B------:R-:W-:Y:S01]  /*15c50*/  FMUL.FTZ R49, R49, c[0x0][0x320] ;  /* 0x0000c80031317a20 */ /* 0x000fe20000410000 */
[----:B------:R-:W2:Y:S01]  /*15c60*/  MUFU.TANH R20, R20 ;  /* 0x0000001400147308 */ /* 0x000ea20000002400 */
        /* <DEDUP_REMOVED lines=32> */
[----:B------:R-:W-:Y:S01]  /*15e70*/  FMUL.FTZ R67, R67, c[0x0][0x320] ;  /* 0x0000c80043437a20 */ /* 0x000fe20000410000 */
[----:B------:R-:W-:Y:S01]  /*15e80*/  @P4 MOV R5, R245 ;  /* 0x000000f500054202 */ /* 0x000fe20000000f00 */
[----:B------:R-:W-:Y:S01]  /*15e90*/  FMUL.FTZ R68, R68, c[0x0][0x320] ;  /* 0x0000c80044447a20 */ /* 0x000fe20000410000 */
[----:B------:R-:W-:Y:S01]  /*15ea0*/  HMMA.16816.F32.BF16 R96, R172, R6, R96 ;  /* 0x00000006ac60723c */ /* 0x000fe20000041860 */
[----:B------:R2:W1:Y:S03]  /*15eb0*/  MUFU.TANH R229, R31 ;  /* 0x0000001f00e57308 */ /* 0x0004660000002400 */
[----:B------:R-:W-:Y:S04]  /*15ec0*/  @P4 IMAD.WIDE.U32 R4, R2, 0x60, R4 ;  /* 0x0000006002044825 */ /* 0x000fe800078e0004 */
[----:B------:R-:W-:Y:S01]  /*15ed0*/  @P1 IMAD.HI.U32 R6, R226, c[0x0][0x2c8], RZ ;  /* 0x0000b200e2061a27 */ /* 0x000fe200078e00ff */
[----:B------:R-:W-:Y:S02]  /*15ee0*/  @P4 LEA R2, P2, R4, c[0x0][0x1c8], 0x1 ;  /* 0x0000720004024a11 */ /* 0x000fe400078408ff */
[----:B------:R2:W1:Y:S01]  /*15ef0*/  MUFU.TANH R13, R32 ;  /* 0x00000020000d7308 */ /* 0x0004620000002400 */
[----:B------:R-:W-:Y:S01]  /*15f00*/  @P4 IADD3 R0, R5, R0, RZ ;  /* 0x0000000005004210 */ /* 0x000fe20007ffe0ff */
[----:B------:R-:W-:Y:S01]  /*15f10*/  FMUL.FTZ R69, R69, c[0x0][0x320] ;  /* 0x0000c80045457a20 */ /* 0x000fe20000410000 */
[----:B------:R-:W-:Y:S01]  /*15f20*/  @P4 IADD3 R10, P1, R2, UR16, RZ ;  /* 0x00000010020a4c10 */ /* 0x000fe2000ff3e0ff */
[----:B------:R-:W-:Y:S01]  /*15f30*/  FMUL.FTZ R70, R70, c[0x0][0x320] ;  /* 0x0000c80046467a20 */ /* 0x000fe20000410000 */
[----:B------:R-:W-:Y:S01]  /*15f40*/  @P4 LEA.HI.X R3, R4, c[0x0][0x1cc], R0, 0x1, P2 ;  /* 0x0000730004034a11 */ /* 0x000fe200010f0c00 */
[----:B------:R-:W-:Y:S01]  /*15f50*/  FMUL.FTZ R71, R71, c[0x0][0x320] ;  /* 0x0000c80047477a20 */ /* 0x000fe20000410000 */
[----:B------:R-:W-:Y:S01]  /*15f60*/  MOV R5, R226 ;  /* 0x000000e200057202 */ /* 0x000fe20000000f00 */
[----:B------:R-:W-:Y:S01]  /*15f70*/  FMUL.FTZ R72, R72, c[0x0][0x320] ;  /* 0x0000c80048487a20 */ /* 0x000fe20000410000 */
[----:B------:R-:W-:Y:S01]  /*15f80*/  @P4 IADD3.X R11, R3, UR17, RZ, P1, !PT ;  /* 0x00000011030b4c10 */ /* 0x000fe20008ffe4ff */
[----:B------:R-:W1:Y:S01]  /*15f90*/  MUFU.TANH R33, R33 ;  /* 0x0000002100217308 */ /* 0x000e620000002400 */
[----:B------:R-:W-:Y:S01]  /*15fa0*/  @!PT LDS RZ, [RZ] ;  /* 0x00000000fffff984 */ /* 0x000fe20000000800 */
[----:B------:R-:W-:Y:S01]  /*15fb0*/  @!PT LDS RZ, [RZ] ;  /* 0x00000000fffff984 */ /* 0x000fe20000000800 */
[----:B------:R-:W-:Y:S01]  /*15fc0*/  @!PT LDS RZ, [RZ] ;  /* 0x00000000fffff984 */ /* 0x000fe20000000800 */
[----:B------:R1:W-:Y:S01]  /*15fd0*/  @P4 LDGSTS.E.BYPASS.LTC128B.128 [R227+0x3100], [R2.64], !P3 ;  /* 0x0310000002e34fae */ /* 0x0003e2000d901d68 */
[----:B------:R-:W-:Y:S01]  /*15fe0*/  @P0 SHF.R.U32.HI R5, RZ, c[0x0][0x2cc], R6 ;  /* 0x0000b300ff050a19 */ /* 0x000fe20000011606 */
[----:B------:R-:W-:Y:S01]  /*15ff0*/  FMUL.FTZ R73, R73, c[0x0][0x320] ;  /* 0x0000c80049497a20 */ /* 0x000fe20000410000 */
[----:B------:R-:W-:Y:S01]  /*16000*/  @P4 IADD3 R8, P0, R10, UR16, RZ ;  /* 0x000000100a084c10 */ /* 0x000fe2000ff1e0ff */
[----:B------:R-:W-:Y:S02]  /*16010*/  FMUL.FTZ R74, R74, c[0x0][0x320] ;  /* 0x0000c8004a4a7a20 */ /* 0x000fe40000410000 */
[----:B------:R-:W-:Y:S01]  /*16020*/  FMUL.FTZ R75, R75, c[0x0][0x320] ;  /* 0x0000c8004b4b7a20 */ /* 0x000fe20000410000 */
[----:B------:R-:W-:Y:S01]  /*16030*/  @P4 IADD3.X R9, R11, UR17, RZ, P0, !PT ;  /* 0x000000110b094c10 */ /* 0x000fe200087fe4ff */
[----:B------:R2:W-:Y:S01]  /*16040*/  @P4 LDGSTS.E.BYPASS.LTC128B.128 [R227+0x3900], [R10.64], !P3 ;  /* 0x039000000ae34fae */ /* 0x0005e2000d901d68 */
[----:B------:R2:W2:Y:S01]  /*16050*/  MUFU.TANH R171, R34 ;  /* 0x0000002200ab7308 */ /* 0x0004a20000002400 */
[----:B------:R-:W-:Y:S01]  /*16060*/  @P4 IADD3 R6, P1, R8, UR16, RZ ;  /* 0x0000001008064c10 */ /* 0x000fe2000ff3e0ff */
[----:B------:R-:W-:Y:S02]  /*16070*/  FMUL.FTZ R76, R76, c[0x0][0x320] ;  /* 0x0000c8004c4c7a20 */ /* 0x000fe40000410000 */
[----:B------:R-:W-:Y:S01]  /*16080*/  FMUL.FTZ R77, R77, c[0x0][0x320] ;  /* 0x0000c8004d4d7a20 */ /* 0x000fe20000410000 */
[----:B------:R-:W-:Y:S01]  /*16090*/  @P4 IADD3.X R7, R9, UR17, RZ, P1, !PT ;  /* 0x0000001109074c10 */ /* 0x000fe20008ffe4ff */
[----:B------:R-:W-:Y:S01]  /*160a0*/  FMUL.FTZ R78, R78, c[0x0][0x320] ;  /* 0x0000c8004e4e7a20 */ /* 0x000fe20000410000 */
[----:B------:R2:W-:Y:S01]  /*160b0*/  @P4 LDGSTS.E.BYPASS.LTC128B.128 [R227+0x4100], [R8.64], !P3 ;  /* 0x0410000008e34fae */ /* 0x0005e2000d901d68 */
[----:B------:R-:W-:Y:S02]  /*160c0*/  FMUL.FTZ R79, R79, c[0x0][0x320] ;  /* 0x0000c8004f4f7a20 */ /* 0x000fe40000410000 */
[----:B------:R2:W2:Y:S01]  /*160d0*/  MUFU.TANH R170, R35 ;  /* 0x0000002300aa7308 */ /* 0x0004a20000002400 */
[----:B------:R-:W-:Y:S02]  /*160e0*/  FMUL.FTZ R80, R80, c[0x0][0x320] ;  /* 0x0000c80050507a20 */ /* 0x000fe40000410000 */
[----:B------:R-:W-:Y:S02]  /*160f0*/  FMUL.FTZ R81, R81, c[0x0][0x320] ;  /* 0x0000c80051517a20 */ /* 0x000fe40000410000 */
[----:B------:R4:W-:Y:S01]  /*16100*/  @P4 LDGSTS.E.BYPASS.LTC128B.128 [R227+0x4900], [R6.64], !P3 ;  /* 0x0490000006e34fae */ /* 0x0009e2000d901d68 */
[----:B------:R-:W-:Y:S01]  /*16110*/  FMUL.FTZ R82, R82, c[0x0][0x320] ;  /* 0x0000c80052527a20 */ /* 0x000fe20000410000 */
[----:B-1----:R-:W-:Y:S01]  /*16120*/  @P4 IADD3 R2, P0, R6, UR16, RZ ;  /* 0x0000001006024c10 */ /* 0x002fe2000ff1e0ff */
[----:B------:R-:W-:Y:S02]  /*16130*/  FMUL.FTZ R83, R83, c[0x0][0x320] ;  /* 0x0000c80053537a20 */ /* 0x000fe40000410000 */
[----:B------:R1:W1:Y:S01]  /*16140*/  MUFU.TANH R12, R36 ;  /* 0x00000024000c7308 */ /* 0x0002620000002400 */
[----:B------:R-:W-:Y:S01]  /*16150*/  FMUL.FTZ R84, R84, c[0x0][0x320] ;  /* 0x0000c80054547a20 */ /* 0x000fe20000410000 */
[----:B------:R-:W-:Y:S01]  /*16160*/  @P4 IADD3.X R3, R7, UR17, RZ, P0, !PT ;  /* 0x0000001107034c10 */ /* 0x000fe200087fe4ff */
[----:B------:R-:W-:Y:S01]  /*16170*/  FMUL.FTZ R85, R85, c[0x0][0x320] ;  /* 0x0000c80055557a20 */ /* 0x000fe20000410000 */
[----:B------:R-:W1:Y:S01]  /*16180*/  SHFL.IDX PT, R4, R5, RZ, 0x1c1f ;  /* 0x001c1fff05047589 */ /* 0x000e6200000e0000 */
[----:B------:R-:W-:Y:S01]  /*16190*/  FMUL.FTZ R86, R86, c[0x0][0x320] ;  /* 0x0000c80056567a20 */ /* 0x000fe20000410000 */
[----:B------:R-:W-:Y:S01]  /*161a0*/  PLOP3.LUT P0, PT, PT, PT, UP0, 0x40, 0x0 ;  /* 0x000000000000781c */ /* 0x000fe20003f0e808 */
[----:B------:R-:W-:Y:S02]  /*161b0*/  FMUL.FTZ R87, R87, c[0x0][0x320] ;  /* 0x0000c80057577a20 */ /* 0x000fe40000410000 */
[----:B------:R-:W-:Y:S01]  /*161c0*/  FMUL.FTZ R88, R88, c[0x0][0x320] ;  /* 0x0000c80058587a20 */ /* 0x000fe20000410000 */
[----:B------:R-:W1:Y:S01]  /*161d0*/  MUFU.TANH R37, R37 ;  /* 0x0000002500257308 */ /* 0x000e620000002400 */
[----:B------:R-:W-:Y:S01]  /*161e0*/  FMUL.FTZ R89, R89, c[0x0][0x320] ;  /* 0x0000c80059597a20 */ /* 0x000fe20000410000 */
[----:B------:R3:W-:Y:S01]  /*161f0*/  @P4 LDGSTS.E.BYPASS.LTC128B.128 [R227+0x5100], [R2.64], !P3 ;  /* 0x0510000002e34fae */ /* 0x0007e2000d901d68 */
[----:B------:R-:W-:Y:S01]  /*16200*/  FMUL.FTZ R91, R91, c[0x0][0x320] ;  /* 0x0000c8005b5b7a20 */ /* 0x000fe20000410000 */
[----:B--2---:R-:W-:Y:S01]  /*16210*/  @P4 IADD3 R8, P1, R2, UR16, RZ ;  /* 0x0000001002084c10 */ /* 0x004fe2000ff3e0ff */
[----:B------:R-:W-:Y:S02]  /*16220*/  FMUL.FTZ R92, R92, c[0x0][0x320] ;  /* 0x0000c8005c5c7a20 */ /* 0x000fe40000410000 */
[----:B------:R-:W-:Y:S01]  /*16230*/  FMUL.FTZ R93, R93, c[0x0][0x320] ;  /* 0x0000c8005d5d7a20 */ /* 0x000fe20000410000 */
[----:B------:R-:W-:Y:S01]  /*16240*/  @P4 IADD3.X R9, R3, UR17, RZ, P1, !PT ;  /* 0x0000001103094c10 */ /* 0x000fe20008ffe4ff */
[----:B------:R-:W-:Y:S01]  /*16250*/  FMUL.FTZ R26, R96, c[0x0][0x320] ;  /* 0x0000c800601a7a20 */ /* 0x000fe20000410000 */
[----:B------:R2:W1:Y:S01]  /*16260*/  MUFU.TANH R169, R38 ;  /* 0x0000002600a97308 */ /* 0x0004620000002400 */
[----:B------:R-:W-:Y:S01]  /*16270*/  FMUL.FTZ R27, R97, c[0x0][0x320] ;  /* 0x0000c800611b7a20 */ /* 0x000fe20000410000 */
[----:B----4-:R-:W-:Y:S01]  /*16280*/  MOV R7, UR12 ;  /* 0x0000000c00077c02 */ /* 0x010fe20008000f00 */
[----:B------:R4:W-:Y:S01]  /*16290*/  @P4 LDGSTS.E.BYPASS.LTC128B.128 [R227+0x5900], [R8.64], !P3 ;  /* 0x0590000008e34fae */ /* 0x0009e2000d901d68 */
[----:B------:R-:W-:Y:S02]  /*162a0*/  FMUL.FTZ R29, R98, c[0x0][0x320] ;  /* 0x0000c800621d7a20 */ /* 0x000fe40000410000 */
[----:B------:R-:W-:Y:S02]  /*162b0*/  FMUL.FTZ R28, R99, c[0x0][0x320] ;  /* 0x0000c800631c7a20 */ /* 0x000fe40000410000 */
[----:B------:R-:W-:Y:S02]  /*162c0*/  FMUL.FTZ R39, R39, c[0x0][0x320] ;  /* 0x0000c80027277a20 */ /* 0x000fe40000410000 */
[----:B------:R-:W1:Y:S01]  /*162d0*/  MUFU.TANH R48, R48 ;  /* 0x0000003000307308 */ /* 0x000e620000002400 */
[----:B------:R-:W0:Y:S01]  /*162e0*/  LDGDEPBAR ;  /* 0x00000000000079af */ /* 0x000e220000000000 */
[----:B------:R-:W-:Y:S02]  /*162f0*/  FMUL.FTZ R40, R40, c[0x0][0x320] ;  /* 0x0000c80028287a20 */ /* 0x000fe40000410000 */
[----:B------:R-:W-:Y:S02]  /*16300*/  FMUL.FTZ R41, R41, c[0x0][0x320] ;  /* 0x0000c80029297a20 */ /* 0x000fe40000410000 */
[----:B------:R-:W-:Y:S02]  /*16310*/  FMUL.FTZ R42, R42, c[0x0][0x320] ;  /* 0x0000c8002a2a7a20 */ /* 0x000fe40000410000 */
[----:B------:R-:W-:Y:S02]  /*16320*/  FMUL.FTZ R43, R43, c[0x0][0x320] ;  /* 0x0000c8002b2b7a20 */ /* 0x000fe40000410000 */
        /* <DEDUP_REMOVED lines=12> */
[----:B------:R2:W2:Y:S01]  /*163f0*/  MUFU.TANH R192, R41 ;  /* 0x0000002900c07308 */ /* 0x0004a20000002400 */
[----:B------:R-:W-:Y:S05]  /*16400*/  IMAD R0, R225, -0x60, RZ ;  /* 0xffffffa0e1007824 */ /* 0x000fea00078e02ff */
[C---:B---3--:R-:W-:Y:S02]  /*16410*/  IADD3 R2, -R15.reuse, 0x1, R0 ;  /* 0x000000010f027810 */ /* 0x048fe40007ffe100 */
[----:B----4-:R-:W-:Y:S02]  /*16420*/  IADD3 R8, -R15, R0, RZ ;  /* 0x000000000f087210 */ /* 0x010fe40007ffe1ff */
[----:B------:R3:W4:Y:S01]  /*16430*/  MUFU.TANH R200, R42 ;  /* 0x0000002a00c87308 */ /* 0x0007220000002400 */
[----:B------:R-:W-:Y:S04]  /*16440*/  IADD3 R7, -R7, UR7, R2 ;  /* 0x0000000707077c10 */ /* 0x000fe8000fffe102 */
[C---:B------:R-:W-:Y:S02]  /*16450*/  IADD3 R6, R7.reuse, c[0x0][0x328], RZ ;  /* 0x0000ca0007067a10 */ /* 0x040fe40007ffe0ff */
[----:B------:R-:W-:Y:S02]  /*16460*/  IADD3 R7, R7, UR10, RZ ;  /* 0x0000000a07077c10 */ /* 0x000fe4000fffe0ff */
[-C--:B-1----:R-:W-:Y:S01]  /*16470*/  IADD3 R3, R6, R4.reuse, RZ ;  /* 0x0000000406037210 */ /* 0x082fe20007ffe0ff */
[----:B------:R3:W1:Y:S01]  /*16480*/  MUFU.TANH R199, R43 ;  /* 0x0000002b00c77308 */ /* 0x0006620000002400 */
[----:B------:R-:W-:Y:S09]  /*16490*/  IADD3 R2, R7, R4, RZ ;  /* 0x0000000407027210 */ /* 0x000ff20007ffe0ff */
        /* <DEDUP_REMOVED lines=70> */
.L_x_287:
[----:B------:R-:W-:Y:S04]  /*16900*/  MOV R9, c[0x0][0x32c] ;  /* 0x0000cb0000097a02 */ /* 0x000fe80000000f00 */
[----:B------:R-:W-:Y:S11]  /*16910*/  ISETP.NE.AND P0, PT, R9, 0x1, PT ;  /* 0x000000010900780c */ /* 0x000ff60003f05270 */
[----:B------:R-:W-:Y:S02]  /*16920*/  @!UPT UIADD3 URZ, URZ, URZ, URZ ;  /* 0x0000003f3f3ff290 */ /* 0x000fe4000fffe03f */
[----:B------:R-:W-:Y:S05]  /*16930*/  @P0 IMAD.HI.U32 R9, R4, c[0x0][0x330], RZ ;  /* 0x0000cc0004090a27 */ /* 0x000fea00078e00ff */
[----:B------:R-:W-:Y:S02]  /*16940*/  @P0 SHF.R.U32.HI R4, RZ, c[0x0][0x334], R9 ;  /* 0x0000cd00ff040a19 */ /* 0x000fe40000011609 */
.L_x_288:
[----:B------:R-:W-:Y:S05]  /*16950*/  BSYNC B0 ;  /* 0x0000000000007941 */ /* 0x000fea0003800000 */
.L_x_286:
[----:B------:R-:W-:Y:S05]  /*16960*/  IMAD R4, R4, c[0x0][0x32c], R8 ;  /* 0x0000cb0004047a24 */ /* 0x000fea00078e0208 */
[----:B------:R-:W-:Y:S02]  /*16970*/  IADD3 R9, R4, c[0x0][0x32c], RZ ;  /* 0x0000cb0004097a10 */ /* 0x000fe40007ffe0ff */
[----:B------:R-:W-:Y:S02]  /*16980*/  IMNMX R2, R2, R4, !PT ;  /* 0x0000000402027217 */ /* 0x000fe40007800200 */
[----:B------:R-:W-:Y:S02]  /*16990*/  IMNMX R3, R3, R9, PT ;  /* 0x0000000903037217 */ /* 0x000fe40003800200 */
.L_x_285:
        /* <DEDUP_REMOVED lines=134> */
.L_x_291:
[----:B------:R-:W-:Y:S04]  /*17200*/  MOV R27, c[0x0][0x32c] ;  /* 0x0000cb00001b7a02 */ /* 0x000fe80000000f00 */
[----:B------:R-:W-:Y:S11]  /*17210*/  ISETP.NE.AND P2, PT, R27, 0x1, PT ;  /* 0x000000011b00780c */ /* 0x000ff60003f45270 */
[----:B------:R-:W-:Y:S02]  /*17220*/  @!UPT UIADD3 URZ, URZ, URZ, URZ ;  /* 0x0000003f3f3ff290 */ /* 0x000fe4000fffe03f */
[----:B------:R-:W-:Y:S05]  /*17230*/  @P2 IMAD.HI.U32 R27, R3, c[0x0][0x330], RZ ;  /* 0x0000cc00031b2a27 */ /* 0x000fea00078e00ff */
[----:B------:R-:W-:Y:S02]  /*17240*/  @P2 SHF.R.U32.HI R3, RZ, c[0x0][0x334], R27 ;  /* 0x0000cd00ff032a19 */ /* 0x000fe4000001161b */
.L_x_292:
[----:B------:R-:W-:Y:S05]  /*17250*/  BSYNC B0 ;  /* 0x0000000000007941 */ /* 0x000fea0003800000 */
.L_x_290:
[----:B------:R-:W-:Y:S05]  /*17260*/  IMAD R3, R3, c[0x0][0x32c], R8 ;  /* 0x0000cb0003037a24 */ /* 0x000fea00078e0208 */
[----:B------:R-:W-:Y:S02]  /*17270*/  IADD3 R27, R3, c[0x0][0x32c], RZ ;  /* 0x0000cb00031b7a10 */ /* 0x000fe40007ffe0ff */
[----:B------:R-:W-:Y:S02]  /*17280*/  IMNMX R0, R0, R3, !PT ;  /* 0x0000000300007217 */ /* 0x000fe40007800200 */
[----:B------:R-:W-:Y:S02]  /*17290*/  IMNMX R2, R2, R27, PT ;  /* 0x0000001b02027217 */ /* 0x000fe40003800200 */
.L_x_289:
        /* <DEDUP_REMOVED lines=111> */
.L_x_295:
[----:B------:R-:W-:Y:S04]  /*17990*/  MOV R27, c[0x0][0x32c] ;  /* 0x0000cb00001b7a02 */ /* 0x000fe80000000f00 */
[----:B------:R-:W-:Y:S11]  /*179a0*/  ISETP.NE.AND P2, PT, R27, 0x1, PT ;  /* 0x000000011b00780c */ /* 0x000ff60003f45270 */
[----:B------:R-:W-:Y:S02]  /*179b0*/  @!UPT UIADD3 URZ, URZ, URZ, URZ ;  /* 0x0000003f3f3ff290 */ /* 0x000fe4000fffe03f */
[----:B------:R-:W-:Y:S05]  /*179c0*/  @P2 IMAD.HI.U32 R27, R3, c[0x0][0x330], RZ ;  /* 0x0000cc00031b2a27 */ /* 0x000fea00078e00ff */
[----:B------:R-:W-:Y:S02]  /*179d0*/  @P2 SHF.R.U32.HI R3, RZ, c[0x0][0x334], R27 ;  /* 0x0000cd00ff032a19 */ /* 0x000fe4000001161b */
.L_x_296:
[----:B------:R-:W-:Y:S05]  /*179e0*/  BSYNC B0 ;  /* 0x0000000000007941 */ /* 0x000fea0003800000 */
.L_x_294:
[----:B------:R-:W-:Y:S05]  /*179f0*/  IMAD R3, R3, c[0x0][0x32c], R8 ;  /* 0x0000cb0003037a24 */ /* 0x000fea00078e0208 */
[----:B------:R-:W-:Y:S02]  /*17a00*/  IADD3 R27, R3, c[0x0][0x32c], RZ ;  /* 0x0000cb00031b7a10 */ /* 0x000fe40007ffe0ff */
[----:B------:R-:W-:Y:S02]  /*17a10*/  IMNMX R0, R0, R3, !PT ;  /* 0x0000000300007217 */ /* 0x000fe40007800200 */
[----:B------:R-:W-:Y:S02]  /*17a20*/  IMNMX R2, R2, R27, PT ;  /* 0x0000001b02027217 */ /* 0x000fe40003800200 */
.L_x_293:
        /* <DEDUP_REMOVED lines=111> */
.L_x_299:
[----:B------:R-:W-:Y:S04]  /*18120*/  MOV R5, c[0x0][0x32c] ;  /* 0x0000cb0000057a02 */ /* 0x000fe80000000f00 */
[----:B------:R-:W-:Y:S11]  /*18130*/  ISETP.NE.AND P2, PT, R5, 0x1, PT ;  /* 0x000000010500780c */ /* 0x000ff60003f45270 */
[----:B------:R-:W-:Y:S02]  /*18140*/  @!UPT UIADD3 URZ, URZ, URZ, URZ ;  /* 0x0000003f3f3ff290 */ /* 0x000fe4000fffe03f */
[----:B------:R-:W-:Y:S05]  /*18150*/  @P2 IMAD.HI.U32 R5, R3, c[0x0][0x330], RZ ;  /* 0x0000cc0003052a27 */ /* 0x000fea00078e00ff */
[----:B------:R-:W-:Y:S02]  /*18160*/  @P2 SHF.R.U32.HI R3, RZ, c[0x0][0x334], R5 ;  /* 0x0000cd00ff032a19 */ /* 0x000fe40000011605 */
.L_x_300:
[----:B------:R-:W-:Y:S05]  /*18170*/  BSYNC B0 ;  /* 0x0000000000007941 */ /* 0x000fea0003800000 */
.L_x_298:
[----:B------:R-:W-:Y:S05]  /*18180*/  IMAD R8, R3, c[0x0][0x32c], R8 ;  /* 0x0000cb0003087a24 */ /* 0x000fea00078e0208 */
[----:B------:R-:W-:Y:S02]  /*18190*/  IADD3 R3, R8, c[0x0][0x32c], RZ ;  /* 0x0000cb0008037a10 */ /* 0x000fe40007ffe0ff */
[----:B------:R-:W-:Y:S02]  /*181a0*/  IMNMX R0, R0, R8, !PT ;  /* 0x0000000800007217 */ /* 0x000fe40007800200 */
[----:B------:R-:W-:Y:S02]  /*181b0*/  IMNMX R2, R2, R3, PT ;  /* 0x0000000302027217 */ /* 0x000fe40003800200 */
.L_x_297:
        /* <DEDUP_REMOVED lines=95> */
[----:B------:R-:W-:Y:S01]  /*187b0*/  FMNMX.FTZ R3, R204, R3, !PT ;  /* 0x00000003cc037209 */ /* 0x000fe20007810000 */
[----:B------:R-:W1:Y:S01]  /*187c0*/  SHFL.BFLY PT, R5, R72, 0x2, 0x1f ;  /* 0x0c401f0048057f89 */ /* 0x000e6200000e0000 */
        /* <DEDUP_REMOVED lines=15> */
[----:B-1----:R-:W-:Y:S02]  /*188c0*/  FMNMX.FTZ R72, R72, R5, !PT ;  /* 0x0000000548487209 */ /* 0x002fe40007810000 */
[----:B------:R-:W-:Y:S02]  /*188d0*/  FSEL R185, R63, -INF , !P2 ;  /* 0xff8000003fb97808 */ /* 0x000fe40005000000 */
[----:B------:R-:W-:Y:S01]  /*188e0*/  ISETP.NE.AND P2, PT, R10, RZ, PT ;  /* 0x000000ff0a00720c */ /* 0x000fe20003f45270 */
[----:B------:R-:W1:Y:S01]  /*188f0*/  SHFL.BFLY PT, R7, R72, 0x1, 0x1f ;  /* 0x0c201f0048077f89 */ /* 0x000e6200000e0000 */
[----:B------:R-:W-:Y:S02]  /*18900*/  FMNMX.FTZ R3, R250, R3, !PT ;  /* 0x00000003fa037209 */ /* 0x000fe40007810000 */
[----:B------:R-:W-:Y:S02]  /*18910*/  ISETP.GT.AND P2, PT, R0, 0x40, !P2 ;  /* 0x000000400000780c */ /* 0x000fe40005744270 */
[----:B------:R-:W-:Y:S02]  /*18920*/  FMNMX.FTZ R5, R8, R103, !PT ;  /* 0x0000006708057209 */ /* 0x000fe40007810000 */
[----:B------:R-:W-:Y:S01]  /*18930*/  ISETP.LT.OR P2, PT, R2, 0x41, P2 ;  /* 0x000000410200780c */ /* 0x000fe20001741670 */
[----:B------:R-:W2:Y:S01]  /*18940*/  SHFL.BFLY PT, R6, R3, 0x2, 0x1f ;  /* 0x0c401f0003067f89 */ /* 0x000ea200000e0000 */
        /* <DEDUP_REMOVED lines=13> */
[----:B-1----:R-:W-:Y:S02]  /*18a20*/  FMNMX.FTZ R72, R72, R7, !PT ;  /* 0x0000000748487209 */ /* 0x002fe40007810000 */
[----:B------:R-:W-:Y:S02]  /*18a30*/  FMNMX.FTZ R4, R34, R4, !PT ;  /* 0x0000000422047209 */ /* 0x000fe40007810000 */
[----:B------:R-:W-:Y:S01]  /*18a40*/  ISETP.LT.OR P2, PT, R2, 0x49, P2 ;  /* 0x000000490200780c */ /* 0x000fe20001741670 */
[----:B------:R-:W-:Y:S01]  /*18a50*/  FMUL.FTZ R74, R72, c[0x0][0x2d0] ;  /* 0x0000b400484a7a20 */ /* 0x000fe20000410000 */
[----:B------:R-:W-:Y:S02]  /*18a60*/  FMNMX.FTZ R4, R35, R4, !PT ;  /* 0x0000000423047209 */ /* 0x000fe40007810000 */
[----:B--2---:R-:W-:Y:S02]  /*18a70*/  FMNMX.FTZ R3, R3, R6, !PT ;  /* 0x0000000603037209 */ /* 0x004fe40007810000 */
[----:B------:R-:W-:Y:S02]  /*18a80*/  FMNMX.FTZ R4, R45, R4, !PT ;  /* 0x000000042d047209 */ /* 0x000fe40007810000 */
[----:B------:R-:W-:Y:S01]  /*18a90*/  FMNMX.FTZ R5, R58, R5, !PT ;  /* 0x000000053a057209 */ /* 0x000fe20007810000 */
[----:B------:R-:W1:Y:S01]  /*18aa0*/  SHFL.BFLY PT, R71, R3, 0x1, 0x1f ;  /* 0x0c201f0003477f89 */ /* 0x000e6200000e0000 */
[----:B------:R-:W-:Y:S02]  /*18ab0*/  FMNMX.FTZ R4, R48, R4, !PT ;  /* 0x0000000430047209 */ /* 0x000fe40007810000 */
[----:B------:R-:W-:Y:S02]  /*18ac0*/  FSEL R192, R183, -INF , !P2 ;  /* 0xff800000b7c07808 */ /* 0x000fe40005000000 */
[----:B------:R-:W-:Y:S02]  /*18ad0*/  FMNMX.FTZ R4, R49, R4, !PT ;  /* 0x0000000431047209 */ /* 0x000fe40007810000 */
[----:B------:R-:W-:Y:S02]  /*18ae0*/  FSETP.NEU.FTZ.AND P2, PT, R72, -INF , PT ;  /* 0xff8000004800780b */ /* 0x000fe40003f5d000 */
[----:B------:R-:W-:Y:S02]  /*18af0*/  FMNMX.FTZ R4, R50, R4, !PT ;  /* 0x0000000432047209 */ /* 0x000fe40007810000 */
[----:B------:R-:W-:Y:S02]  /*18b00*/  FMNMX.FTZ R5, R62, R5, !PT ;  /* 0x000000053e057209 */ /* 0x000fe40007810000 */
[----:B------:R-:W-:Y:S02]  /*18b10*/  FMNMX.FTZ R4, R99, R4, !PT ;  /* 0x0000000463047209 */ /* 0x000fe40007810000 */
[----:B------:R-:W-:Y:S02]  /*18b20*/  FSEL R74, R74, RZ, P2 ;  /* 0x000000ff4a4a7208 */ /* 0x000fe40001000000 */
[----:B------:R-:W-:Y:S02]  /*18b30*/  FMNMX.FTZ R4, R170, R4, !PT ;  /* 0x00000004aa047209 */ /* 0x000fe40007810000 */
[----:B------:R-:W-:Y:S01]  /*18b40*/  FMNMX.FTZ R5, R88, R5, !PT ;  /* 0x0000000558057209 */ /* 0x000fe20007810000 */
[--C-:B------:R-:W-:Y:S01]  /*18b50*/  FFMA.FTZ R16, R43, c[0x0][0x2d0], -R74.reuse ;  /* 0x0000b4002b107a23 */ /* 0x100fe2000001084a */
[----:B------:R-:W-:Y:S02]  /*18b60*/  FMNMX.FTZ R4, R173, R4, !PT ;  /* 0x00000004ad047209 */ /* 0x000fe40007810000 */
[----:B------:R-:W-:Y:S01]  /*18b70*/  FMNMX.FTZ R6, R98, R5, !PT ;  /* 0x0000000562067209 */ /* 0x000fe20007810000 */
[--C-:B------:R-:W-:Y:S01]  /*18b80*/  FFMA.FTZ R5, R30, c[0x0][0x2d0], -R74.reuse ;  /* 0x0000b4001e057a23 */ /* 0x100fe2000001084a */
[----:B------:R-:W-:Y:S02]  /*18b90*/  FMNMX.FTZ R4, R175, R4, !PT ;  /* 0x00000004af047209 */ /* 0x000fe40007810000 */
[----:B------:R-:W-:Y:S01]  /*18ba0*/  FMNMX.FTZ R6, R168, R6, !PT ;  /* 0x00000006a8067209 */ /* 0x000fe20007810000 */
[----:B------:R2:W-:Y:S01]  /*18bb0*/  MUFU.EX2 R55, R5 ;  /* 0x0000000500377308 */ /* 0x0005e20000000800 */
[----:B------:R-:W-:Y:S02]  /*18bc0*/  FMNMX.FTZ R4, R184, R4, !PT ;  /* 0x00000004b8047209 */ /* 0x000fe40007810000 */
[----:B-1----:R-:W-:Y:S01]  /*18bd0*/  FMNMX.FTZ R71, R3, R71, !PT ;  /* 0x0000004703477209 */ /* 0x002fe20007810000 */
[--C-:B------:R-:W-:Y:S01]  /*18be0*/  FFMA.FTZ R3, R32, c[0x0][0x2d0], -R74.reuse ;  /* 0x0000b40020037a23 */ /* 0x100fe2000001084a */
[----:B------:R-:W-:Y:S02]  /*18bf0*/  FMNMX.FTZ R4, R188, R4, !PT ;  /* 0x00000004bc047209 */ /* 0x000fe40007810000 */
[----:B------:R-:W-:Y:S01]  /*18c00*/  ISETP.GT.AND P1, PT, R0, 0x49, !P1 ;  /* 0x000000490000780c */ /* 0x000fe20004f24270 */
[----:B------:R-:W-:Y:S01]  /*18c10*/  FMUL.FTZ R75, R71, c[0x0][0x2d0] ;  /* 0x0000b400474b7a20 */ /* 0x000fe20000410000 */
[----:B------:R-:W-:Y:S01]  /*18c20*/  FMNMX.FTZ R4, R189, R4, !PT ;  /* 0x00000004bd047209 */ /* 0x000fe20007810000 */
[----:B------:R1:W-:Y:S01]  /*18c30*/  MUFU.EX2 R84, R3 ;  /* 0x0000000300547308 */ /* 0x0003e20000000800 */
[----:B------:R-:W-:Y:S02]  /*18c40*/  ISETP.LT.OR P1, PT, R2, 0x4a, P1 ;  /* 0x0000004a0200780c */ /* 0x000fe40000f21670 */
[----:B------:R-:W-:Y:S02]  /*18c50*/  FMNMX.FTZ R4, R191, R4, !PT ;  /* 0x00000004bf047209 */ /* 0x000fe40007810000 */
[----:B------:R-:W-:Y:S02]  /*18c60*/  FSEL R183, R79, -INF , !P1 ;  /* 0xff8000004fb77808 */ /* 0x000fe40004800000 */
[----:B------:R-:W-:Y:S02]  /*18c70*/  FMNMX.FTZ R4, R201, R4, !PT ;  /* 0x00000004c9047209 */ /* 0x000fe40007810000 */
[----:B------:R-:W-:Y:S02]  /*18c80*/  FSETP.NEU.FTZ.AND P1, PT, R71, -INF , PT ;  /* 0xff8000004700780b */ /* 0x000fe40003f3d000 */
[----:B------:R-:W-:Y:S02]  /*18c90*/  FMNMX.FTZ R4, R202, R4, !PT ;  /* 0x00000004ca047209 */ /* 0x000fe40007810000 */
[----:B------:R-:W-:Y:S02]  /*18ca0*/  FSEL R75, R75, RZ, P1 ;  /* 0x000000ff4b4b7208 */ /* 0x000fe40000800000 */
[----:B------:R-:W-:Y:S02]  /*18cb0*/  FMNMX.FTZ R4, R205, R4, !PT ;  /* 0x00000004cd047209 */ /* 0x000fe40007810000 */
[----:B--2---:R-:W-:Y:S01]  /*18cc0*/  FMNMX.FTZ R5, R169, R6, !PT ;  /* 0x00000006a9057209 */ /* 0x004fe20007810000 */
[--C-:B------:R-:W-:Y:S01]  /*18cd0*/  FFMA.FTZ R6, R31, c[0x0][0x2d0], -R74.reuse ;  /* 0x0000b4001f067a23 */ /* 0x100fe2000001084a */
[----:B------:R-:W-:Y:S01]  /*18ce0*/  FMNMX.FTZ R4, R207, R4, !PT ;  /* 0x00000004cf047209 */ /* 0x000fe20007810000 */
[--C-:B------:R-:W-:Y:S01]  /*18cf0*/  FFMA.FTZ R12, R42, c[0x0][0x2d0], -R75.reuse ;  /* 0x0000b4002a0c7a23 */ /* 0x100fe2000001084b */
[----:B------:R-:W-:Y:S01]  /*18d00*/  FMNMX.FTZ R5, R172, R5, !PT ;  /* 0x00000005ac057209 */ /* 0x000fe20007810000 */
[----:B------:R-:W-:Y:S01]  /*18d10*/  MUFU.EX2 R89, R6 ;  /* 0x0000000600597308 */ /* 0x000fe20000000800 */
[----:B------:R-:W-:Y:S02]  /*18d20*/  FMNMX.FTZ R4, R236, R4, !PT ;  /* 0x00000004ec047209 */ /* 0x000fe40007810000 */
[----:B------:R-:W-:Y:S02]  /*18d30*/  FMNMX.FTZ R5, R180, R5, !PT ;  /* 0x00000005b4057209 */ /* 0x000fe40007810000 */
[----:B------:R-:W-:Y:S02]  /*18d40*/  FMNMX.FTZ R4, R237, R4, !PT ;  /* 0x00000004ed047209 */ /* 0x000fe40007810000 */
[----:B------:R-:W-:Y:S02]  /*18d50*/  FMNMX.FTZ R5, R179, R5, !PT ;  /* 0x00000005b3057209 */ /* 0x000fe40007810000 */
[----:B------:R-:W-:Y:S01]  /*18d60*/  FMNMX.FTZ R4, R238, R4, !PT ;  /* 0x00000004ee047209 */ /* 0x000fe20007810000 */
[----:B------:R-:W-:Y:S01]  /*18d70*/  MUFU.EX2 R63, R12 ;  /* 0x0000000c003f7308 */ /* 0x000fe20000000800 */
[----:B-1----:R-:W-:Y:S01]  /*18d80*/  FMNMX.FTZ R3, R178, R5, !PT ;  /* 0x00000005b2037209 */ /* 0x002fe20007810000 */
[----:B------:R-:W-:Y:S01]  /*18d90*/  FFMA.FTZ R5, R36, c[0x0][0x2d0], -R74 ;  /* 0x0000b40024057a23 */ /* 0x000fe2000001084a */
[----:B------:R-:W-:Y:S02]  /*18da0*/  FMNMX.FTZ R4, R239, R4, !PT ;  /* 0x00000004ef047209 */ /* 0x000fe40007810000 */
[C---:B------:R-:W-:Y:S02]  /*18db0*/  ISETP.GT.AND P6, PT, R0.reuse, 0x50, !P6 ;  /* 0x000000500000780c */ /* 0x040fe400077c4270 */
[C---:B------:R-:W-:Y:S01]  /*18dc0*/  ISETP.GT.AND P5, PT, R0.reuse, 0x51, !P5 ;  /* 0x000000510000780c */ /* 0x040fe20006fa4270 */
[----:B------:R-:W1:Y:S01]  /*18dd0*/  SHFL.BFLY PT, R7, R4, 0x2, 0x1f ;  /* 0x0c401f0004077f89 */ /* 0x000e6200000e0000 */
[C---:B------:R-:W-:Y:S01]  /*18de0*/  ISETP.GT.AND P4, PT, R0.reuse, 0x58, !P4 ;  /* 0x000000580000780c */ /* 0x040fe20006784270 */
[----:B------:R2:W3:Y:S01]  /*18df0*/  MUFU.EX2 R87, R5 ;  /* 0x0000000500577308 */ /* 0x0004e20000000800 */
[----:B------:R-:W-:Y:S01]  /*18e00*/  ISETP.GT.AND P0, PT, R0, 0x59, !P0 ;  /* 0x000000590000780c */ /* 0x000fe20004704270 */
[--C-:B------:R-:W-:Y:S01]  /*18e10*/  FFMA.FTZ R0, R33, c[0x0][0x2d0], -R75.reuse ;  /* 0x0000b40021007a23 */ /* 0x100fe2000001084b */
[----:B------:R-:W-:Y:S02]  /*18e20*/  FMNMX.FTZ R3, R185, R3, !PT ;  /* 0x00000003b9037209 */ /* 0x000fe40007810000 */
[C---:B------:R-:W-:Y:S02]  /*18e30*/  ISETP.LT.OR P6, PT, R2.reuse, 0x51, P6 ;  /* 0x000000510200780c */ /* 0x040fe400037c1670 */
[----:B------:R-:W-:Y:S02]  /*18e40*/  ISETP.LT.OR P5, PT, R2, 0x52, P5 ;  /* 0x000000520200780c */ /* 0x000fe40002fa1670 */
[----:B------:R-:W-:Y:S01]  /*18e50*/  FSEL R194, R78, -INF , !P6 ;  /* 0xff8000004ec27808 */ /* 0x000fe20007000000 */
[----:B------:R4:W-:Y:S01]  /*18e60*/  MUFU.EX2 R60, R0 ;  /* 0x00000000003c7308 */ /* 0x0009e20000000800 */
[----:B------:R-:W-:Y:S02]  /*18e70*/  FMNMX.FTZ R3, R199, R3, !PT ;  /* 0x00000003c7037209 */ /* 0x000fe40007810000 */
[----:B------:R-:W-:Y:S02]  /*18e80*/  FSEL R195, R91, -INF , !P5 ;  /* 0xff8000005bc37808 */ /* 0x000fe40006800000 */
[----:B------:R-:W-:Y:S02]  /*18e90*/  FMNMX.FTZ R3, R200, R3, !PT ;  /* 0x00000003c8037209 */ /* 0x000fe40007810000 */
[----:B------:R-:W-:Y:S02]  /*18ea0*/  ISETP.LT.OR P0, PT, R2, 0x5a, P0 ;  /* 0x0000005a0200780c */ /* 0x000fe40000701670 */
[----:B------:R-:W-:Y:S01]  /*18eb0*/  FMNMX.FTZ R3, R192, R3, !PT ;  /* 0x00000003c0037209 */ /* 0x000fe20007810000 */
[----:B------:R-:W-:Y:S01]  /*18ec0*/  MUFU.EX2 R33, R16 ;  /* 0x0000001000217308 */ /* 0x000fe20000000800 */
[----:B------:R-:W-:Y:S02]  /*18ed0*/  FSEL R73, R57, -INF , !P0 ;  /* 0xff80000039497808 */ /* 0x000fe40004000000 */
[----:B-1----:R-:W-:Y:S01]  /*18ee0*/  FMNMX.FTZ R4, R4, R7, !PT ;  /* 0x0000000704047209 */ /* 0x002fe20007810000 */
[--C-:B--2---:R-:W-:Y:S01]  /*18ef0*/  FFMA.FTZ R5, R29, c[0x0][0x2d0], -R75.reuse ;  /* 0x0000b4001d057a23 */ /* 0x104fe2000001084b */
[----:B------:R-:W-:Y:S02]  /*18f00*/  FMNMX.FTZ R3, R183, R3, !PT ;  /* 0x00000003b7037209 */ /* 0x000fe40007810000 */
[----:B------:R-:W-:Y:S01]  /*18f10*/  ISETP.LT.OR P4, PT, R2, 0x59, P4 ;  /* 0x000000590200780c */ /* 0x000fe20002781670 */
[----:B------:R-:W1:Y:S01]  /*18f20*/  SHFL.BFLY PT, R70, R4, 0x1, 0x1f ;  /* 0x0c201f0004467f89 */ /* 0x000e6200000e0000 */
[----:B------:R-:W-:Y:S01]  /*18f30*/  FMNMX.FTZ R3, R194, R3, !PT ;  /* 0x00000003c2037209 */ /* 0x000fe20007810000 */
[----:B------:R-:W2:Y:S01]  /*18f40*/  MUFU.EX2 R86, R5 ;  /* 0x0000000500567308 */ /* 0x000ea20000000800 */
[--C-:B------:R-:W-:Y:S01]  /*18f50*/  FFMA.FTZ R2, R37, c[0x0][0x2d0], -R75.reuse ;  /* 0x0000b40025027a23 */ /* 0x100fe2000001084b */
[----:B---3--:R-:W-:Y:S02]  /*18f60*/  F2FP.BF16.PACK_AB R78, R87, R84 ;  /* 0x00000054574e723e */ /* 0x008fe400000010ff */
[----:B----4-:R-:W-:Y:S01]  /*18f70*/  FMNMX.FTZ R0, R195, R3, !PT ;  /* 0x00000003c3007209 */ /* 0x010fe20007810000 */
[--C-:B------:R-:W-:Y:S01]  /*18f80*/  FFMA.FTZ R3, R38, c[0x0][0x2d0], -R75.reuse ;  /* 0x0000b40026037a23 */ /* 0x100fe2000001084b */
[----:B------:R-:W-:Y:S04]  /*18f90*/  FSEL R197, R59, -INF , !P4 ;  /* 0xff8000003bc57808 */ /* 0x000fe80006000000 */
[----:B------:R3:W-:Y:S01]  /*18fa0*/  MUFU.EX2 R53, R3 ;  /* 0x0000000300357308 */ /* 0x0007e20000000800 */
[----:B------:R-:W-:Y:S04]  /*18fb0*/  FMNMX.FTZ R0, R197, R0, !PT ;  /* 0x00000000c5007209 */ /* 0x000fe80007810000 */
[----:B------:R-:W-:Y:S05]  /*18fc0*/  FMNMX.FTZ R0, R73, R0, !PT ;  /* 0x0000000049007209 */ /* 0x000fea0007810000 */
[----:B------:R4:W-:Y:S01]  /*18fd0*/  MUFU.EX2 R85, R2 ;  /* 0x0000000200557308 */ /* 0x0009e20000000800 */
[----:B-1----:R-:W-:Y:S02]  /*18fe0*/  FMNMX.FTZ R70, R4, R70, !PT ;  /* 0x0000004604467209 */ /* 0x002fe40007810000 */
[----:B--2---:R-:W-:Y:S02]  /*18ff0*/  F2FP.BF16.PACK_AB R77, R60, R86 ;  /* 0x000000563c4d723e */ /* 0x004fe400000010ff */
[C---:B------:R-:W-:Y:S01]  /*19000*/  FSETP.NEU.FTZ.AND P0, PT, R70.reuse, -INF , PT ;  /* 0xff8000004600780b */ /* 0x040fe20003f1d000 */
[----:B------:R-:W-:Y:S05]  /*19010*/  FMUL.FTZ R96, R70, c[0x0][0x2d0] ;  /* 0x0000b40046607a20 */ /* 0x000fea0000410000 */
[----:B------:R-:W-:Y:S05]  /*19020*/  FSEL R96, R96, RZ, P0 ;  /* 0x000000ff60607208 */ /* 0x000fea0000000000 */
[--C-:B---3--:R-:W-:Y:S02]  /*19030*/  FFMA.FTZ R3, R27, c[0x0][0x2d0], -R96.reuse ;  /* 0x0000b4001b037a23 */ /* 0x108fe40000010860 */
[--C-:B------:R-:W-:Y:S02]  /*19040*/  FFMA.FTZ R4, R35, c[0x0][0x2d0], -R96.reuse ;  /* 0x0000b40023047a23 */ /* 0x100fe40000010860 */
[----:B------:R1:W-:Y:S01]  /*19050*/  MUFU.EX2 R92, R3 ;  /* 0x00000003005c7308 */ /* 0x0003e20000000800 */
[--C-:B------:R-:W-:Y:S01]  /*19060*/  FFMA.FTZ R32, R45, c[0x0][0x2d0], -R96.reuse ;  /* 0x0000b4002d207a23 */ /* 0x100fe20000010860 */
[----:B----4-:R-:W2:Y:S08]  /*19070*/  SHFL.BFLY PT, R2, R0, 0x2, 0x1f ;  /* 0x0c401f0000027f89 */ /* 0x010eb000000e0000 */
[----:B------:R-:W-:Y:S01]  /*19080*/  MUFU.EX2 R54, R4 ;  /* 0x0000000400367308 */ /* 0x000fe20000000800 */
[--C-:B-1----:R-:W-:Y:S02]  /*19090*/  FFMA.FTZ R3, R28, c[0x0][0x2d0], -R96.reuse ;  /* 0x0000b4001c037a23 */ /* 0x102fe40000010860 */
[----:B------:R-:W-:Y:S07]  /*190a0*/  FFMA.FTZ R28, R47, c[0x0][0x2d0], -R75 ;  /* 0x0000b4002f1c7a23 */ /* 0x000fee000001084b */
[----:B------:R1:W3:Y:S02]  /*190b0*/  MUFU.EX2 R61, R3 ;  /* 0x00000003003d7308 */ /* 0x0002e40000000800 */
[----:B-1----:R-:W-:Y:S01]  /*190c0*/  FFMA.FTZ R3, R34, c[0x0][0x2d0], -R96 ;  /* 0x0000b40022037a23 */ /* 0x002fe20000010860 */
[----:B---3--:R-:W-:Y:S07]  /*190d0*/  F2FP.BF16.PACK_AB R64, R61, R92 ;  /* 0x0000005c3d40723e */ /* 0x008fee00000010ff */
[----:B------:R2:W-:Y:S02]  /*190e0*/  MUFU.EX2 R52, R3 ;  /* 0x0000000300347308 */ /* 0x0005e40000000800 */
[----:B--2---:R-:W-:Y:S01]  /*190f0*/  FMNMX.FTZ R3, R0, R2, !PT ;  /* 0x0000000200037209 */ /* 0x004fe20007810000 */
[----:B------:R-:W-:Y:S01]  /*19100*/  FFMA.FTZ R2, R39, c[0x0][0x2d0], -R74 ;  /* 0x0000b40027027a23 */ /* 0x000fe2000001084a */
[----:B------:R-:W-:Y:S01]  /*19110*/  FSEL R0, R72, RZ, P2 ;  /* 0x000000ff48007208 */ /* 0x000fe20001000000 */
[----:B------:R-:W-:Y:S05]  /*19120*/  LDSM.16.MT88.4 R36, [R212+0x100] ;  /* 0x00010000d424783b */ /* 0x000fea0000004200 */
[----:B------:R1:W-:Y:S01]  /*19130*/  MUFU.EX2 R80, R2 ;  /* 0x0000000200507308 */ /* 0x0003e20000000800 */
[----:B------:R-:W-:Y:S01]  /*19140*/  FADD.FTZ R0, -R0, R100 ;  /* 0x0000006400007221 */ /* 0x000fe20000010100 */
[----:B------:R-:W-:Y:S03]  /*19150*/  MOV R100, R55 ;  /* 0x0000003700647202 */ /* 0x000fe60000000f00 */
[----:B------:R-:W-:Y:S01]  /*19160*/  FMUL.FTZ R0, R0, c[0x0][0x2d0] ;  /* 0x0000b40000007a20 */ /* 0x000fe20000410000 */
[----:B------:R-:W-:Y:S01]  /*19170*/  F2FP.BF16.PACK_AB R76, R89, R100 ;  /* 0x00000064594c723e */ /* 0x000fe200000010ff */
[----:B------:R-:W2:Y:S03]  /*19180*/  SHFL.BFLY PT, R4, R3, 0x1, 0x1f ;  /* 0x0c201f0003047f89 */ /* 0x000ea600000e0000 */
        /* <DEDUP_REMOVED lines=14> */
[----:B------:R-:W-:Y:S02]  /*19270*/  IMAD.MOV.U32 R102, RZ, RZ, R54 ;  /* 0x000000ffff667224 */ /* 0x000fe400078e0036 */
[----:B------:R2:W3:Y:S01]  /*19280*/  MUFU.EX2 R2, R0 ;  /* 0x0000000000027308 */ /* 0x0004e20000000800 */
[----:B------:R-:W-:Y:S02]  /*19290*/  FFMA.FTZ R4, R24, c[0x0][0x2d0], -R97 ;  /* 0x0000b40018047a23 */ /* 0x000fe40000010861 */
[----:B------:R-:W-:Y:S02]  /*192a0*/  IMAD.MOV.U32 R116, RZ, RZ, R89 ;  /* 0x000000ffff747224 */ /* 0x000fe400078e0059 */
[----:B------:R-:W-:Y:S02]  /*192b0*/  FMUL.FTZ R17, R69, R117 ;  /* 0x0000007545117220 */ /* 0x000fe40000410000 */
[--C-:B------:R-:W-:Y:S02]  /*192c0*/  FFMA.FTZ R58, R58, c[0x0][0x2d0], -R97.reuse ;  /* 0x0000b4003a3a7a23 */ /* 0x100fe40000010861 */
[----:B------:R-:W-:Y:S01]  /*192d0*/  FFMA.FTZ R62, R62, c[0x0][0x2d0], -R97 ;  /* 0x0000b4003e3e7a23 */ /* 0x000fe20000010861 */
[----:B------:R4:W-:Y:S01]  /*192e0*/  MUFU.EX2 R59, R4 ;  /* 0x00000004003b7308 */ /* 0x0009e20000000800 */
[----:B------:R-:W-:Y:S02]  /*192f0*/  FFMA.FTZ R24, R44, c[0x0][0x2d0], -R75 ;  /* 0x0000b4002c187a23 */ /* 0x000fe4000001084b */
[C---:B-1----:R-:W-:Y:S02]  /*19300*/  FMUL.FTZ R7, R68.reuse, R107 ;  /* 0x0000006b44077220 */ /* 0x042fe40000410000 */
[C---:B------:R-:W-:Y:S02]  /*19310*/  FMUL.FTZ R34, R68.reuse, R134 ;  /* 0x0000008644227220 */ /* 0x040fe40000410000 */
[C---:B------:R-:W-:Y:S02]  /*19320*/  FMUL.FTZ R35, R68.reuse, R135 ;  /* 0x0000008744237220 */ /* 0x040fe40000410000 */
[C---:B------:R-:W-:Y:S01]  /*19330*/  FMUL.FTZ R18, R68.reuse, R118 ;  /* 0x0000007644127220 */ /* 0x040fe20000410000 */
[----:B------:R1:W5:Y:S01]  /*19340*/  MUFU.EX2 R30, R24 ;  /* 0x00000018001e7308 */ /* 0x0003620000000800 */
[----:B------:R-:W-:Y:S02]  /*19350*/  FMUL.FTZ R19, R68, R119 ;  /* 0x0000007744137220 */ /* 0x000fe40000410000 */
[----:B------:R-:W-:Y:S02]  /*19360*/  FFMA.FTZ R44, R50, c[0x0][0x2d0], -R96 ;  /* 0x0000b400322c7a23 */ /* 0x000fe40000010860 */
[----:B--2---:R-:W-:Y:S02]  /*19370*/  FFMA.FTZ R0, R8, c[0x0][0x2d0], -R97 ;  /* 0x0000b40008007a23 */ /* 0x004fe40000010861 */
[----:B------:R-:W-:Y:S02]  /*19380*/  IMAD.MOV.U32 R118, RZ, RZ, R60 ;  /* 0x000000ffff767224 */ /* 0x000fe400078e003c */
[----:B---3--:R-:W-:Y:S01]  /*19390*/  FMUL.FTZ R45, R2, R145 ;  /* 0x00000091022d7220 */ /* 0x008fe20000410000 */
[----:B------:R2:W3:Y:S01]  /*193a0*/  MUFU.EX2 R6, R0 ;  /* 0x0000000000067308 */ /* 0x0004e20000000800 */
[----:B------:R-:W-:Y:S02]  /*193b0*/  FFMA.FTZ R8, R40, c[0x0][0x2d0], -R75 ;  /* 0x0000b40028087a23 */ /* 0x000fe4000001084b */
[----:B------:R-:W-:Y:S02]  /*193c0*/  FMUL.FTZ R50, R68, R150 ;  /* 0x0000009644327220 */ /* 0x000fe40000410000 */
[----:B----4-:R-:W-:Y:S02]  /*193d0*/  FFMA.FTZ R4, R26, c[0x0][0x2d0], -R97 ;  /* 0x0000b4001a047a23 */ /* 0x010fe40000010861 */
[C---:B------:R-:W-:Y:S01]  /*193e0*/  FMUL.FTZ R9, R2.reuse, R109 ;  /* 0x0000006d02097220 */ /* 0x040fe20000410000 */
[----:B------:R-:W-:Y:S01]  /*193f0*/  MOV R109, R61 ;  /* 0x0000003d006d7202 */ /* 0x000fe20000000f00 */
[C---:B------:R-:W-:Y:S01]  /*19400*/  FMUL.FTZ R12, R2.reuse, R112 ;  /* 0x00000070020c7220 */ /* 0x040fe20000410000 */
[----:B------:R-:W4:Y:S01]  /*19410*/  MUFU.EX2 R57, R4 ;  /* 0x0000000400397308 */ /* 0x000f220000000800 */
[----:B------:R-:W-:Y:S01]  /*19420*/  MOV R112, R92 ;  /* 0x0000005c00707202 */ /* 0x000fe20000000f00 */
[----:B------:R-:W-:Y:S02]  /*19430*/  FFMA.FTZ R92, R95, c[0x0][0x2d0], -R75 ;  /* 0x0000b4005f5c7a23 */ /* 0x000fe4000001084b */
[C---:B------:R-:W-:Y:S02]  /*19440*/  FMUL.FTZ R13, R2.reuse, R113 ;  /* 0x00000071020d7220 */ /* 0x040fe40000410000 */
[C---:B-1----:R-:W-:Y:S02]  /*19450*/  FMUL.FTZ R24, R2.reuse, R124 ;  /* 0x0000007c02187220 */ /* 0x042fe40000410000 */
[----:B------:R-:W-:Y:S02]  /*19460*/  FMUL.FTZ R29, R2, R129 ;  /* 0x00000081021d7220 */ /* 0x000fe40000410000 */
[----:B------:R1:W1:Y:S01]  /*19470*/  MUFU.EX2 R31, R8 ;  /* 0x00000008001f7308 */ /* 0x0002620000000800 */
[----:B-----5:R-:W-:Y:S02]  /*19480*/  IMAD.MOV.U32 R129, RZ, RZ, R30 ;  /* 0x000000ffff817224 */ /* 0x020fe400078e001e */
[----:B------:R-:W-:Y:S02]  /*19490*/  FFMA.FTZ R40, R49, c[0x0][0x2d0], -R96 ;  /* 0x0000b40031287a23 */ /* 0x000fe40000010860 */
[----:B--2---:R-:W-:Y:S02]  /*194a0*/  FFMA.FTZ R0, R25, c[0x0][0x2d0], -R97 ;  /* 0x0000b40019007a23 */ /* 0x004fe40000010861 */
[----:B------:R-:W-:Y:S02]  /*194b0*/  FMUL.FTZ R49, R69, R149 ;  /* 0x0000009545317220 */ /* 0x000fe40000410000 */
[----:B---3--:R-:W-:Y:S01]  /*194c0*/  IMAD.MOV.U32 R105, RZ, RZ, R6 ;  /* 0x000000ffff697224 */ /* 0x008fe200078e0006 */
[----:B------:R2:W3:Y:S01]  /*194d0*/  MUFU.EX2 R101, R0 ;  /* 0x0000000000657308 */ /* 0x0004e20000000800 */
[----:B------:R-:W-:Y:S01]  /*194e0*/  FMUL.FTZ R6, R68, R106 ;  /* 0x0000006a44067220 */ /* 0x000fe20000410000 */
[----:B------:R-:W-:Y:S01]  /*194f0*/  MOV R106, R52 ;  /* 0x00000034006a7202 */ /* 0x000fe20000000f00 */
[----:B------:R-:W-:Y:S01]  /*19500*/  FMUL.FTZ R25, R2, R125 ;  /* 0x0000007d02197220 */ /* 0x000fe20000410000 */
[----:B----4-:R-:W-:Y:S01]  /*19510*/  F2FP.BF16.PACK_AB R67, R57, R59 ;  /* 0x0000003b3943723e */ /* 0x010fe200000010ff */
[----:B------:R-:W-:Y:S01]  /*19520*/  FFMA.FTZ R4, R41, c[0x0][0x2d0], -R74 ;  /* 0x0000b40029047a23 */ /* 0x000fe2000001084a */
[----:B------:R-:W-:Y:S01]  /*19530*/  F2FP.BF16.PACK_AB R66, R102, R106 ;  /* 0x0000006a6642723e */ /* 0x000fe200000010ff */
[C---:B------:R-:W-:Y:S01]  /*19540*/  FMUL.FTZ R41, R2.reuse, R141 ;  /* 0x0000008d02297220 */ /* 0x040fe20000410000 */
[----:B------:R-:W-:Y:S01]  /*19550*/  MOV R117, R57 ;  /* 0x0000003900757202 */ /* 0x000fe20000000f00 */
[C---:B------:R-:W-:Y:S01]  /*19560*/  FMUL.FTZ R57, R2.reuse, R157 ;  /* 0x0000009d02397220 */ /* 0x040fe20000410000 */
[----:B------:R4:W-:Y:S01]  /*19570*/  MUFU.EX2 R91, R4 ;  /* 0x00000004005b7308 */ /* 0x0009e20000000800 */
[----:B------:R-:W-:Y:S02]  /*19580*/  IMAD.MOV.U32 R113, RZ, RZ, R59 ;  /* 0x000000ffff717224 */ /* 0x000fe400078e003b */
[C---:B------:R-:W-:Y:S02]  /*19590*/  FMUL.FTZ R60, R2.reuse, R160 ;  /* 0x000000a0023c7220 */ /* 0x040fe40000410000 */
[C---:B-1----:R-:W-:Y:S02]  /*195a0*/  FMUL.FTZ R8, R2.reuse, R108 ;  /* 0x0000006c02087220 */ /* 0x042fe40000410000 */
[----:B------:R-:W-:Y:S02]  /*195b0*/  IMAD.MOV.U32 R125, RZ, RZ, R31 ;  /* 0x000000ffff7d7224 */ /* 0x000fe400078e001f */
[----:B------:R-:W-:Y:S01]  /*195c0*/  IMAD.MOV.U32 R108, RZ, RZ, R84 ;  /* 0x000000ffff6c7224 */ /* 0x000fe200078e0054 */
[----:B------:R1:W-:Y:S01]  /*195d0*/  MUFU.EX2 R124, R32 ;  /* 0x00000020007c7308 */ /* 0x0003e20000000800 */
[----:B------:R-:W-:Y:S01]  /*195e0*/  FMUL.FTZ R61, R2, R161 ;  /* 0x000000a1023d7220 */ /* 0x000fe20000410000 */
[----:B--2---:R-:W-:Y:S02]  /*195f0*/  FSEL R0, R3, RZ, P0 ;  /* 0x000000ff03007208 */ /* 0x004fe40000000000 */
[----:B---3--:R-:W-:Y:S02]  /*19600*/  F2FP.BF16.PACK_AB R65, R101, R105 ;  /* 0x000000696541723e */ /* 0x008fe400000010ff */
[----:B------:R-:W-:Y:S01]  /*19610*/  ISETP.GT.AND P0, PT, R225, UR4, PT ;  /* 0x00000004e1007c0c */ /* 0x000fe2000bf04270 */
[----:B------:R-:W-:Y:S01]  /*19620*/  FADD.FTZ R0, -R0, R103 ;  /* 0x0000006700007221 */ /* 0x000fe20000010100 */
[----:B------:R-:W-:Y:S02]  /*19630*/  MOV R103, R53 ;  /* 0x0000003500677202 */ /* 0x000fe40000000f00 */
[----:B------:R2:W-:Y:S01]  /*19640*/  MUFU.EX2 R107, R44 ;  /* 0x0000002c006b7308 */ /* 0x0005e20000000800 */
[----:B------:R-:W3:Y:S01]  /*19650*/  LDSM.16.MT88.4 R52, [R210+0x100] ;  /* 0x00010000d234783b */ /* 0x000ee20000004200 */
[----:B------:R-:W-:Y:S01]  /*19660*/  FMUL.FTZ R0, R0, c[0x0][0x2d0] ;  /* 0x0000b40000007a20 */ /* 0x000fe20000410000 */
[----:B------:R-:W-:Y:S01]  /*19670*/  F2FP.BF16.PACK_AB R79, R103, R85 ;  /* 0x00000055674f723e */ /* 0x000fe200000010ff */
[C---:B----4-:R-:W-:Y:S06]  /*19680*/  FMUL.FTZ R4, R69.reuse, R104 ;  /* 0x0000006845047220 */ /* 0x050fec0000410000 */
[----:B------:R-:W4:Y:S01]  /*19690*/  MUFU.EX2 R0, R0 ;  /* 0x0000000000007308 */ /* 0x000f220000000800 */
[-C--:B------:R-:W-:Y:S01]  /*196a0*/  HMMA.16816.F32.BF16 R4, R76, R20.reuse, R4 ;  /* 0x000000144c04723c */ /* 0x080fe20000041804 */
[C---:B-1----:R-:W-:Y:S08]  /*196b0*/  FMUL.FTZ R32, R69.reuse, R132 ;  /* 0x0000008445207220 */ /* 0x042ff00000410000 */
[----:B------:R-:W1:Y:S03]  /*196c0*/  MUFU.EX2 R104, R28 ;  /* 0x0000001c00687308 */ /* 0x000e660000000800 */
[----:B--2---:R-:W-:Y:S02]  /*196d0*/  FMUL.FTZ R44, R2, R144 ;  /* 0x00000090022c7220 */ /* 0x004fe40000410000 */
[C---:B----4-:R-:W-:Y:S02]  /*196e0*/  FMUL.FTZ R11, R0.reuse, R111 ;  /* 0x0000006f000b7220 */ /* 0x050fe40000410000 */
[C---:B------:R-:W-:Y:S02]  /*196f0*/  FMUL.FTZ R10, R0.reuse, R110 ;  /* 0x0000006e000a7220 */ /* 0x040fe40000410000 */
[----:B------:R-:W-:Y:S02]  /*19700*/  IMAD.MOV.U32 R111, RZ, RZ, R86 ;  /* 0x000000ffff6f7224 */ /* 0x000fe400078e0056 */
[C---:B------:R-:W-:Y:S01]  /*19710*/  FMUL.FTZ R14, R0.reuse, R114 ;  /* 0x00000072000e7220 */ /* 0x040fe20000410000 */
[----:B------:R-:W-:Y:S01]  /*19720*/  MOV R114, R91 ;  /* 0x0000005b00727202 */ /* 0x000fe20000000f00 */
[C---:B------:R-:W-:Y:S01]  /*19730*/  FMUL.FTZ R26, R0.reuse, R126 ;  /* 0x0000007e001a7220 */ /* 0x040fe20000410000 */
[C---:B------:R-:W-:Y:S01]  /*19740*/  HMMA.16816.F32.BF16 R8, R64.reuse, R20, R8 ;  /* 0x000000144008723c */ /* 0x040fe20000041808 */
[C---:B------:R-:W-:Y:S01]  /*19750*/  FMUL.FTZ R15, R0.reuse, R115 ;  /* 0x00000073000f7220 */ /* 0x040fe20000410000 */
[----:B------:R-:W-:Y:S01]  /*19760*/  MOV R126, R80 ;  /* 0x00000050007e7202 */ /* 0x000fe20000000f00 */
[C---:B------:R-:W-:Y:S01]  /*19770*/  FMUL.FTZ R31, R0.reuse, R131 ;  /* 0x00000083001f7220 */ /* 0x040fe20000410000 */
[----:B------:R-:W2:Y:S01]  /*19780*/  LDSM.16.MT88.4 R80, [R211+0x100] ;  /* 0x00010000d350783b */ /* 0x000ea20000004200 */
[----:B-1----:R-:W-:Y:S01]  /*19790*/  MOV R149, R104 ;  /* 0x0000006800957202 */ /* 0x002fe20000000f00 */
[----:B------:R-:W-:Y:S01]  /*197a0*/  FMUL.FTZ R27, R0, R127 ;  /* 0x0000007f001b7220 */ /* 0x000fe20000410000 */
[----:B------:R-:W-:Y:S01]  /*197b0*/  MOV R104, R87 ;  /* 0x0000005700687202 */ /* 0x000fe20000000f00 */
[-C--:B------:R-:W-:Y:S01]  /*197c0*/  HMMA.16816.F32.BF16 R12, R64, R22.reuse, R12 ;  /* 0x00000016400c723c */ /* 0x080fe2000004180c */
[----:B------:R-:W-:Y:S03]  /*197d0*/  FFMA.FTZ R20, R46, c[0x0][0x2d0], -R74 ;  /* 0x0000b4002e147a23 */ /* 0x000fe6000001084a */
[----:B------:R-:W-:Y:S01]  /*197e0*/  MOV R131, R117 ;  /* 0x0000007500837202 */ /* 0x000fe20000000f00 */
[----:B------:R1:W4:Y:S01]  /*197f0*/  MUFU.EX2 R93, R20 ;  /* 0x00000014005d7308 */ /* 0x0003220000000800 */
[C---:B------:R-:W-:Y:S02]  /*19800*/  FMUL.FTZ R21, R69.reuse, R121 ;  /* 0x0000007945157220 */ /* 0x040fe40000410000 */
[C---:B------:R-:W-:Y:S01]  /*19810*/  HMMA.16816.F32.BF16 R16, R76.reuse, R22, R16 ;  /* 0x000000164c10723c */ /* 0x040fe20000041810 */
[----:B------:R-:W-:Y:S03]  /*19820*/  FMUL.FTZ R28, R2, R128 ;  /* 0x00000080021c7220 */ /* 0x000fe60000410000 */
[----:B------:R-:W-:Y:S01]  /*19830*/  FMUL.FTZ R30, R0, R130 ;  /* 0x00000082001e7220 */ /* 0x000fe20000410000 */
[----:B------:R-:W-:Y:S01]  /*19840*/  MOV R130, R33 ;  /* 0x0000002100827202 */ /* 0x000fe20000000f00 */
[C---:B------:R-:W-:Y:S01]  /*19850*/  FMUL.FTZ R33, R69.reuse, R133 ;  /* 0x0000008545217220 */ /* 0x040fe20000410000 */
[----:B------:R5:W-:Y:S01]  /*19860*/  MUFU.EX2 R121, R62 ;  /* 0x0000003e00797308 */ /* 0x000be20000000800 */
[C---:B------:R-:W-:Y:S01]  /*19870*/  FMUL.FTZ R22, R68.reuse, R122 ;  /* 0x0000007a44167220 */ /* 0x040fe20000410000 */
[----:B------:R-:W-:Y:S03]  /*19880*/  LDSM.16.MT88.4 R132, [R212+0x2900] ;  /* 0x00290000d484783b */ /* 0x000fe60000004200 */
[----:B------:R-:W-:Y:S02]  /*19890*/  FMUL.FTZ R23, R68, R123 ;  /* 0x0000007b44177220 */ /* 0x000fe40000410000 */
[C---:B------:R-:W-:Y:S02]  /*198a0*/  FMUL.FTZ R42, R0.reuse, R142 ;  /* 0x0000008e002a7220 */ /* 0x040fe40000410000 */
[C---:B------:R-:W-:Y:S01]  /*198b0*/  FMUL.FTZ R43, R0.reuse, R143 ;  /* 0x0000008f002b7220 */ /* 0x040fe20000410000 */
[----:B------:R2:W-:Y:S01]  /*198c0*/  MUFU.EX2 R122, R40 ;  /* 0x00000028007a7308 */ /* 0x0005e20000000800 */
[C---:B------:R-:W-:Y:S02]  /*198d0*/  FMUL.FTZ R46, R0.reuse, R146 ;  /* 0x00000092002e7220 */ /* 0x040fe40000410000 */
[C---:B------:R-:W-:Y:S02]  /*198e0*/  FMUL.FTZ R47, R0.reuse, R147 ;  /* 0x00000093002f7220 */ /* 0x040fe40000410000 */
[C---:B-1----:R-:W-:Y:S02]  /*198f0*/  FMUL.FTZ R20, R69.reuse, R120 ;  /* 0x0000007845147220 */ /* 0x042fe40000410000 */
[----:B----4-:R-:W-:Y:S02]  /*19900*/  IMAD.MOV.U32 R150, RZ, RZ, R93 ;  /* 0x000000ffff967224 */ /* 0x010fe400078e005d */
[C---:B------:R-:W-:Y:S01]  /*19910*/  FMUL.FTZ R59, R0.reuse, R159 ;  /* 0x0000009f003b7220 */ /* 0x040fe20000410000 */
[----:B------:R1:W-:Y:S01]  /*19920*/  MUFU.EX2 R120, R58 ;  /* 0x0000003a00787308 */ /* 0x0003e20000000800 */
[----:B------:R-:W-:Y:S01]  /*19930*/  IMAD.MOV.U32 R115, RZ, RZ, R63 ;  /* 0x000000ffff737224 */ /* 0x000fe200078e003f */
[-C--:B------:R-:W-:Y:S01]  /*19940*/  HMMA.16816.F32.BF16 R20, R76, R36.reuse, R20 ;  /* 0x000000244c14723c */ /* 0x080fe20000041814 */
[C---:B------:R-:W-:Y:S02]  /*19950*/  FMUL.FTZ R63, R0.reuse, R163 ;  /* 0x000000a3003f7220 */ /* 0x040fe40000410000 */
[----:B-----5:R-:W-:Y:S05]  /*19960*/  FMUL.FTZ R62, R0, R162 ;  /* 0x000000a2003e7220 */ /* 0x020fea0000410000 */
[C---:B------:R-:W-:Y:S01]  /*19970*/  HMMA.16816.F32.BF16 R24, R64.reuse, R36, R24 ;  /* 0x000000244018723c */ /* 0x040fe20000041818 */
[----:B--2---:R-:W-:Y:S06]  /*19980*/  FMUL.FTZ R40, R2, R140 ;  /* 0x0000008c02287220 */ /* 0x004fec0000410000 */
[----:B------:R-:W-:Y:S01]  /*19990*/  FFMA.FTZ R36, R48, c[0x0][0x2d0], -R96 ;  /* 0x0000b40030247a23 */ /* 0x000fe20000010860 */
[-C--:B------:R-:W-:Y:S01]  /*199a0*/  HMMA.16816.F32.BF16 R28, R64, R38.reuse, R28 ;  /* 0x00000026401c723c */ /* 0x080fe2000004181c */
[----:B------:R-:W-:Y:S02]  /*199b0*/  FMUL.FTZ R37, R69, R137 ;  /* 0x0000008945257220 */ /* 0x000fe40000410000 */
[----:B------:R2:W-:Y:S01]  /*199c0*/  MUFU.EX2 R128, R36 ;  /* 0x0000002400807308 */ /* 0x0005e20000000800 */
[--C-:B------:R-:W-:Y:S02]  /*199d0*/  FFMA.FTZ R48, R51, c[0x0][0x2d0], -R74.reuse ;  /* 0x0000b40033307a23 */ /* 0x100fe4000001084a */
[----:B------:R-:W-:Y:S02]  /*199e0*/  FMUL.FTZ R51, R68, R151 ;  /* 0x0000009744337220 */ /* 0x000fe40000410000 */
[C---:B------:R-:W-:Y:S01]  /*199f0*/  HMMA.16816.F32.BF16 R32, R76.reuse, R38, R32 ;  /* 0x000000264c20723c */ /* 0x040fe20000041820 */
[----:B-1----:R-:W-:Y:S04]  /*19a00*/  FMUL.FTZ R58, R0, R158 ;  /* 0x0000009e003a7220 */ /* 0x002fe80000410000 */
[----:B------:R1:W-:Y:S02]  /*19a10*/  MUFU.EX2 R119, R48 ;  /* 0x0000003000777308 */ /* 0x0003e40000000800 */
[C---:B------:R-:W-:Y:S02]  /*19a20*/  FMUL.FTZ R38, R68.reuse, R138 ;  /* 0x0000008a44267220 */ /* 0x040fe40000410000 */
[----:B------:R-:W-:Y:S06]  /*19a30*/  FMUL.FTZ R39, R68, R139 ;  /* 0x0000008b44277220 */ /* 0x000fec0000410000 */
[----:B------:R-:W-:Y:S01]  /*19a40*/  MUFU.EX2 R138, R92 ;  /* 0x0000005c008a7308 */ /* 0x000fe20000000800 */
[C---:B--2---:R-:W-:Y:S07]  /*19a50*/  FMUL.FTZ R36, R69.reuse, R136 ;  /* 0x0000008845247220 */ /* 0x044fee0000410000 */
[-C--:B---3--:R-:W-:Y:S01]  /*19a60*/  HMMA.16816.F32.BF16 R36, R76, R52.reuse, R36 ;  /* 0x000000344c24723c */ /* 0x088fe20000041824 */
[C---:B-1----:R-:W-:Y:S02]  /*19a70*/  FMUL.FTZ R48, R69.reuse, R148 ;  /* 0x0000009445307220 */ /* 0x042fe40000410000 */
[----:B------:R-:W-:Y:S01]  /*19a80*/  IMAD.MOV.U32 R148, RZ, RZ, R107 ;  /* 0x000000ffff947224 */ /* 0x000fe200078e006b */
[----:B------:R-:W-:Y:S04]  /*19a90*/  MOV R107, R85 ;  /* 0x00000055006b7202 */ /* 0x000fe80000000f00 */
[C---:B------:R-:W-:Y:S01]  /*19aa0*/  HMMA.16816.F32.BF16 R40, R64.reuse, R52, R40 ;  /* 0x000000344028723c */ /* 0x040fe20000041828 */
[----:B------:R-:W1:Y:S03]  /*19ab0*/  LDSM.16.MT88.4 R84, [R209+0x900] ;  /* 0x00090000d154783b */ /* 0x000e660000004200 */
[----:B------:R-:W-:Y:S03]  /*19ac0*/  IMAD.MOV.U32 R123, RZ, RZ, R107 ;  /* 0x000000ffff7b7224 */ /* 0x000fe600078e006b */
[--C-:B------:R-:W-:Y:S01]  /*19ad0*/  FFMA.FTZ R52, R56, c[0x0][0x2d0], -R97.reuse ;  /* 0x0000b40038347a23 */ /* 0x100fe20000010861 */
[-C--:B------:R-:W-:Y:S01]  /*19ae0*/  HMMA.16816.F32.BF16 R44, R64, R54.reuse, R44 ;  /* 0x00000036402c723c */ /* 0x080fe2000004182c */
[----:B------:R-:W-:Y:S02]  /*19af0*/  FMUL.FTZ R56, R2, R156 ;  /* 0x0000009c02387220 */ /* 0x000fe40000410000 */
[----:B------:R2:W3:Y:S01]  /*19b00*/  MUFU.EX2 R151, R52 ;  /* 0x0000003400977308 */ /* 0x0004e20000000800 */
[C---:B------:R-:W-:Y:S04]  /*19b10*/  FMUL.FTZ R53, R69.reuse, R153 ;  /* 0x0000009945357220 */ /* 0x040fe80000410000 */
[C---:B------:R-:W-:Y:S07]  /*19b20*/  HMMA.16816.F32.BF16 R48, R76.reuse, R54, R48 ;  /* 0x000000364c30723c */ /* 0x040fee0000041830 */
[C---:B------:R-:W-:Y:S02]  /*19b30*/  FMUL.FTZ R54, R68.reuse, R154 ;  /* 0x0000009a44367220 */ /* 0x040fe40000410000 */
[----:B------:R-:W-:Y:S03]  /*19b40*/  FMUL.FTZ R55, R68, R155 ;  /* 0x0000009b44377220 */ /* 0x000fe60000410000 */
[C---:B--2---:R-:W-:Y:S07]  /*19b50*/  FMUL.FTZ R52, R69.reuse, R152 ;  /* 0x0000009845347220 */ /* 0x044fee0000410000 */
[-C--:B------:R-:W-:Y:S08]  /*19b60*/  HMMA.16816.F32.BF16 R52, R76, R80.reuse, R52 ;  /* 0x000000504c34723c */ /* 0x080ff00000041834 */
[C---:B------:R-:W-:Y:S07]  /*19b70*/  HMMA.16816.F32.BF16 R56, R64.reuse, R80, R56 ;  /* 0x000000504038723c */ /* 0x040fee0000041838 */
[----:B------:R-:W-:Y:S01]  /*19b80*/  FFMA.FTZ R80, R88, c[0x0][0x2d0], -R97 ;  /* 0x0000b40058507a23 */ /* 0x000fe20000010861 */
[-C--:B------:R-:W-:Y:S01]  /*19b90*/  HMMA.16816.F32.BF16 R60, R64, R82.reuse, R60 ;  /* 0x00000052403c723c */ /* 0x080fe2000004183c */
[----:B---3--:R-:W-:Y:S02]  /*19ba0*/  F2FP.BF16.PACK_AB R81, R120, R151 ;  /* 0x000000977851723e */ /* 0x008fe400000010ff */
[----:B------:R2:W3:Y:S04]  /*19bb0*/  MUFU.EX2 R110, R80 ;  /* 0x00000050006e7308 */ /* 0x0004e80000000800 */
[C---:B------:R-:W-:Y:S02]  /*19bc0*/  FMUL.FTZ R64, R69.reuse, R164 ;  /* 0x000000a445407220 */ /* 0x040fe40000410000 */
[----:B------:R-:W-:Y:S03]  /*19bd0*/  FMUL.FTZ R65, R69, R165 ;  /* 0x000000a545417220 */ /* 0x000fe60000410000 */
[C---:B------:R-:W-:Y:S02]  /*19be0*/  FMUL.FTZ R66, R68.reuse, R166 ;  /* 0x000000a644427220 */ /* 0x040fe40000410000 */
[----:B------:R-:W-:Y:S07]  /*19bf0*/  FMUL.FTZ R67, R68, R167 ;  /* 0x000000a744437220 */ /* 0x000fee0000410000 */
[----:B------:R-:W-:Y:S01]  /*19c00*/  HMMA.16816.F32.BF16 R64, R76, R82, R64 ;  /* 0x000000524c40723c */ /* 0x000fe20000041840 */
[--C-:B--2---:R-:W-:Y:S06]  /*19c10*/  FFMA.FTZ R80, R90, c[0x0][0x2d0], -R74.reuse ;  /* 0x0000b4005a507a23 */ /* 0x104fec000001084a */
[----:B------:R-:W-:Y:S01]  /*19c20*/  F2FP.BF16.PACK_AB R76, R114, R126 ;  /* 0x0000007e724c723e */ /* 0x000fe200000010ff */
[----:B------:R-:W2:Y:S01]  /*19c30*/  LDSM.16.MT88.4 R88, [R212+0x900] ;  /* 0x00090000d458783b */ /* 0x000ea20000004200 */
[----:B------:R-:W-:Y:S01]  /*19c40*/  F2FP.BF16.PACK_AB R78, R150, R130 ;  /* 0x00000082964e723e */ /* 0x000fe200000010ff */
[----:B------:R4:W-:Y:S02]  /*19c50*/  MUFU.EX2 R248, R80 ;  /* 0x0000005000f87308 */ /* 0x0009e40000000800 */
[----:B------:R-:W-:Y:S02]  /*19c60*/  F2FP.BF16.PACK_AB R79, R149, R129 ;  /* 0x00000081954f723e */ /* 0x000fe400000010ff */
[----:B------:R-:W-:Y:S02]  /*19c70*/  F2FP.BF16.PACK_AB R77, R115, R125 ;  /* 0x0000007d734d723e */ /* 0x000fe400000010ff */
[----:B------:R-:W-:Y:S02]  /*19c80*/  F2FP.BF16.PACK_AB R82, R148, R122 ;  /* 0x0000007a9452723e */ /* 0x000fe400000010ff */
[----:B---3--:R-:W-:Y:S03]  /*19c90*/  F2FP.BF16.PACK_AB R83, R110, R121 ;  /* 0x000000796e53723e */ /* 0x008fe600000010ff */
[-C--:B-1----:R-:W-:Y:S01]  /*19ca0*/  HMMA.16816.F32.BF16 R4, R76, R84.reuse, R4 ;  /* 0x000000544c04723c */ /* 0x082fe20000041804 */
[--C-:B----4-:R-:W-:Y:S02]  /*19cb0*/  FFMA.FTZ R80, R94, c[0x0][0x2d0], -R75.reuse ;  /* 0x0000b4005e507a23 */ /* 0x110fe4000001084b */
[----:B------:R-:W1:Y:S02]  /*19cc0*/  LDSM.16.MT88.4 R92, [R210+0x900] ;  /* 0x00090000d25c783b */ /* 0x000e640000004200 */
[----:B------:R3:W-:Y:S02]  /*19cd0*/  MUFU.EX2 R139, R80 ;  /* 0x00000050008b7308 */ /* 0x0007e40000000800 */
[----:B---3--:R-:W-:Y:S07]  /*19ce0*/  F2FP.BF16.PACK_AB R80, R128, R124 ;  /* 0x0000007c8050723e */ /* 0x008fee00000010ff */
[C---:B------:R-:W-:Y:S07]  /*19cf0*/  HMMA.16816.F32.BF16 R8, R80.reuse, R84, R8 ;  /* 0x000000545008723c */ /* 0x040fee0000041808 */
[--C-:B------:R-:W-:Y:S01]  /*19d00*/  FFMA.FTZ R84, R176, c[0x0][0x2d0], -R74.reuse ;  /* 0x0000b400b0547a23 */ /* 0x100fe2000001084a */
[-C--:B------:R-:W-:Y:S03]  /*19d10*/  HMMA.16816.F32.BF16 R12, R80, R86.reuse, R12 ;  /* 0x00000056500c723c */ /* 0x080fe6000004180c */
[----:B------:R3:W-:Y:S05]  /*19d20*/  MUFU.EX2 R247, R84 ;  /* 0x0000005400f77308 */ /* 0x0007ea0000000800 */
[C---:B------:R-:W-:Y:S08]  /*19d30*/  HMMA.16816.F32.BF16 R16, R76.reuse, R86, R16 ;  /* 0x000000564c10723c */ /* 0x040ff00000041810 */
[-C--:B--2---:R-:W-:Y:S08]  /*19d40*/  HMMA.16816.F32.BF16 R20, R76, R88.reuse, R20 ;  /* 0x000000584c14723c */ /* 0x084ff00000041814 */
[C---:B------:R-:W-:Y:S01]  /*19d50*/  HMMA.16816.F32.BF16 R24, R80.reuse, R88, R24 ;  /* 0x000000585018723c */ /* 0x040fe20000041818 */
[----:B---3--:R-:W-:Y:S06]  /*19d60*/  FFMA.FTZ R84, R177, c[0x0][0x2d0], -R74 ;  /* 0x0000b400b1547a23 */ /* 0x008fec000001084a */
[--C-:B------:R-:W-:Y:S01]  /*19d70*/  FFMA.FTZ R88, R170, c[0x0][0x2d0], -R96.reuse ;  /* 0x0000b400aa587a23 */ /* 0x100fe20000010860 */
[-C--:B------:R-:W-:Y:S01]  /*19d80*/  HMMA.16816.F32.BF16 R28, R80, R90.reuse, R28 ;  /* 0x0000005a501c723c */ /* 0x080fe2000004181c */
[----:B------:R2:W-:Y:S07]  /*19d90*/  MUFU.EX2 R246, R84 ;  /* 0x0000005400f67308 */ /* 0x0005ee0000000800 */
[C---:B------:R-:W-:Y:S03]  /*19da0*/  HMMA.16816.F32.BF16 R32, R76.reuse, R90, R32 ;  /* 0x0000005a4c20723c */ /* 0x040fe60000041820 */
[----:B------:R3:W-:Y:S05]  /*19db0*/  MUFU.EX2 R136, R88 ;  /* 0x0000005800887308 */ /* 0x0007ea0000000800 */
[-C--:B-1----:R-:W-:Y:S08]  /*19dc0*/  HMMA.16816.F32.BF16 R36, R76, R92.reuse, R36 ;  /* 0x0000005c4c24723c */ /* 0x082ff00000041824 */
[C---:B------:R-:W-:Y:S01]  /*19dd0*/  HMMA.16816.F32.BF16 R40, R80.reuse, R92, R40 ;  /* 0x0000005c5028723c */ /* 0x040fe20000041828 */
[----:B--2---:R-:W-:Y:S04]  /*19de0*/  FFMA.FTZ R84, R171, c[0x0][0x2d0], -R75 ;  /* 0x0000b400ab547a23 */ /* 0x004fe8000001084b */
        /* <DEDUP_REMOVED lines=52> */
[----:B------:R-:W-:Y:S04]  /*1a130*/  IMAD.MOV.U32 R198, RZ, RZ, R110 ;  /* 0x000000ffffc67224 */ /* 0x000fe800078e006e */
[-C--:B------:R-:W-:Y:S01]  /*1a140*/  HMMA.16816.F32.BF16 R28, R80, R86.reuse, R28 ;  /* 0x00000056501c723c */ /* 0x080fe2000004181c */
[--C-:B------:R-:W-:Y:S01]  /*1a150*/  FFMA.FTZ R84, R184, c[0x0][0x2d0], -R96.reuse ;  /* 0x0000b400b8547a23 */ /* 0x100fe20000010860 */
[----:B------:R1:W-:Y:S06]  /*1a160*/  MUFU.EX2 R196, R88 ;  /* 0x0000005800c47308 */ /* 0x0003ec0000000800 */
[C---:B------:R-:W-:Y:S04]  /*1a170*/  HMMA.16816.F32.BF16 R32, R76.reuse, R86, R32 ;  /* 0x000000564c20723c */ /* 0x040fe80000041820 */
[----:B------:R2:W-:Y:S04]  /*1a180*/  MUFU.EX2 R144, R84 ;  /* 0x0000005400907308 */ /* 0x0005e80000000800 */
[-C--:B------:R-:W-:Y:S08]  /*1a190*/  HMMA.16816.F32.BF16 R36, R76, R92.reuse, R36 ;  /* 0x0000005c4c24723c */ /* 0x080ff00000041824 */
[C---:B------:R-:W-:Y:S01]  /*1a1a0*/  HMMA.16816.F32.BF16 R40, R80.reuse, R92, R40 ;  /* 0x0000005c5028723c */ /* 0x040fe20000041828 */
[----:B-1----:R-:W-:Y:S06]  /*1a1b0*/  FFMA.FTZ R88, R190, c[0x0][0x2d0], -R75 ;  /* 0x0000b400be587a23 */ /* 0x002fec000001084b */
[----:B------:R-:W-:Y:S01]  /*1a1c0*/  FFMA.FTZ R92, R179, c[0x0][0x2d0], -R97 ;  /* 0x0000b400b35c7a23 */ /* 0x000fe20000010861 */
[-C--:B------:R-:W-:Y:S01]  /*1a1d0*/  HMMA.16816.F32.BF16 R44, R80, R94.reuse, R44 ;  /* 0x0000005e502c723c */ /* 0x080fe2000004182c */
[----:B------:R1:W-:Y:S03]  /*1a1e0*/  MUFU.EX2 R190, R88 ;  /* 0x0000005800be7308 */ /* 0x0003e60000000800 */
[--C-:B--2---:R-:W-:Y:S01]  /*1a1f0*/  FFMA.FTZ R84, R188, c[0x0][0x2d0], -R96.reuse ;  /* 0x0000b400bc547a23 */ /* 0x104fe20000010860 */
[----:B------:R-:W-:Y:S03]  /*1a200*/  MOV R188, R108 ;  /* 0x0000006c00bc7202 */ /* 0x000fe60000000f00 */
[C---:B------:R-:W-:Y:S03]  /*1a210*/  HMMA.16816.F32.BF16 R48, R76.reuse, R94, R48 ;  /* 0x0000005e4c30723c */ /* 0x040fe60000041830 */
[----:B------:R2:W-:Y:S10]  /*1a220*/  MUFU.EX2 R187, R84 ;  /* 0x0000005400bb7308 */ /* 0x0005f40000000800 */
[----:B------:R3:W-:Y:S01]  /*1a230*/  MUFU.EX2 R155, R92 ;  /* 0x0000005c009b7308 */ /* 0x0007e20000000800 */
[----:B-1----:R-:W-:Y:S09]  /*1a240*/  FFMA.FTZ R88, R193, c[0x0][0x2d0], -R75 ;  /* 0x0000b400c1587a23 */ /* 0x002ff2000001084b */
        /* <DEDUP_REMOVED lines=8> */
[----:B------:R-:W-:Y:S01]  /*1a2d0*/  IMAD.MOV.U32 R191, RZ, RZ, R120 ;  /* 0x000000ffffbf7224 */ /* 0x000fe200078e0078 */
[----:B------:R-:W-:Y:S05]  /*1a2e0*/  MOV R120, R105 ;  /* 0x0000006900787202 */ /* 0x000fea0000000f00 */
[----:B------:R2:W4:Y:S01]  /*1a2f0*/  MUFU.EX2 R186, R84 ;  /* 0x0000005400ba7308 */ /* 0x0005220000000800 */
[----:B---3--:R-:W-:Y:S02]  /*1a300*/  FFMA.FTZ R92, R206, c[0x0][0x2d0], -R75 ;  /* 0x0000b400ce5c7a23 */ /* 0x008fe4000001084b */
[----:B------:R-:W-:Y:S07]  /*1a310*/  IMAD.MOV.U32 R206, RZ, RZ, R114 ;  /* 0x000000ffffce7224 */ /* 0x000fee00078e0072 */
[----:B------:R3:W-:Y:S01]  /*1a320*/  MUFU.EX2 R178, R92 ;  /* 0x0000005c00b27308 */ /* 0x0007e20000000800 */
[----:B--2---:R-:W-:Y:S01]  /*1a330*/  FFMA.FTZ R84, R203, c[0x0][0x2d0], -R74 ;  /* 0x0000b400cb547a23 */ /* 0x004fe2000001084a */
[----:B------:R-:W-:Y:S01]  /*1a340*/  MOV R203, R122 ;  /* 0x0000007a00cb7202 */ /* 0x000fe20000000f00 */
[-C--:B-1----:R-:W-:Y:S01]  /*1a350*/  HMMA.16816.F32.BF16 R52, R76, R88.reuse, R52 ;  /* 0x000000584c34723c */ /* 0x082fe20000041834 */
[----:B------:R-:W-:Y:S06]  /*1a360*/  MOV R122, R106 ;  /* 0x0000006a007a7202 */ /* 0x000fec0000000f00 */
[----:B------:R1:W-:Y:S01]  /*1a370*/  MUFU.EX2 R182, R84 ;  /* 0x0000005400b67308 */ /* 0x0003e20000000800 */
[C---:B------:R-:W-:Y:S01]  /*1a380*/  HMMA.16816.F32.BF16 R56, R80.reuse, R88, R56 ;  /* 0x000000585038723c */ /* 0x040fe20000041838 */
[----:B---3--:R-:W-:Y:S06]  /*1a390*/  LDSM.16.MT88.4 R92, [R210+0x1900] ;  /* 0x00190000d25c783b */ /* 0x008fec0000004200 */
[--C-:B------:R-:W-:Y:S01]  /*1a3a0*/  FFMA.FTZ R88, R185, c[0x0][0x2d0], -R97.reuse ;  /* 0x0000b400b9587a23 */ /* 0x100fe20000010861 */
[-C--:B------:R-:W-:Y:S01]  /*1a3b0*/  HMMA.16816.F32.BF16 R60, R80, R90.reuse, R60 ;  /* 0x0000005a503c723c */ /* 0x080fe2000004183c */
[----:B------:R-:W-:Y:S06]  /*1a3c0*/  IMAD.MOV.U32 R185, RZ, RZ, R118 ;  /* 0x000000ffffb97224 */ /* 0x000fec00078e0076 */
[----:B------:R-:W-:Y:S01]  /*1a3d0*/  FFMA.FTZ R80, R226, c[0x0][0x2d0], -R74 ;  /* 0x0000b400e2507a23 */ /* 0x000fe2000001084a */
[----:B------:R-:W-:Y:S01]  /*1a3e0*/  HMMA.16816.F32.BF16 R64, R76, R90, R64 ;  /* 0x0000005a4c40723c */ /* 0x000fe20000041840 */
[----:B----4-:R-:W-:Y:S02]  /*1a3f0*/  F2FP.BF16.PACK_AB R82, R186, R184 ;  /* 0x000000b8ba52723e */ /* 0x010fe400000010ff */
[----:B------:R2:W-:Y:S01]  /*1a400*/  MUFU.EX2 R179, R80 ;  /* 0x0000005000b37308 */ /* 0x0005e20000000800 */
[----:B-1----:R-:W-:Y:S02]  /*1a410*/  FFMA.FTZ R84, R180, c[0x0][0x2d0], -R97 ;  /* 0x0000b400b4547a23 */ /* 0x002fe40000010861 */
[----:B------:R-:W-:Y:S01]  /*1a420*/  IMAD.MOV.U32 R226, RZ, RZ, R116 ;  /* 0x000000ffffe27224 */ /* 0x000fe200078e0074 */
[----:B------:R-:W-:Y:S01]  /*1a430*/  F2FP.BF16.PACK_AB R76, R147, R242 ;  /* 0x000000f2934c723e */ /* 0x000fe200000010ff */
[----:B------:R-:W-:Y:S01]  /*1a440*/  LDSM.16.MT88.4 R116, [R209+0x2900] ;  /* 0x00290000d174783b */ /* 0x000fe20000004200 */
[----:B------:R-:W-:Y:S03]  /*1a450*/  F2FP.BF16.PACK_AB R77, R145, R146 ;  /* 0x00000092914d723e */ /* 0x000fe600000010ff */
[----:B------:R-:W-:Y:S01]  /*1a460*/  F2FP.BF16.PACK_AB R78, R196, R229 ;  /* 0x000000e5c44e723e */ /* 0x000fe200000010ff */
[----:B------:R1:W3:Y:S01]  /*1a470*/  MUFU.EX2 R181, R84 ;  /* 0x0000005400b57308 */ /* 0x0002e20000000800 */
[----:B------:R-:W-:Y:S09]  /*1a480*/  F2FP.BF16.PACK_AB R79, R193, R190 ;  /* 0x000000bec14f723e */ /* 0x000ff200000010ff */
[----:B------:R4:W5:Y:S01]  /*1a490*/  MUFU.EX2 R180, R88 ;  /* 0x0000005800b47308 */ /* 0x0009620000000800 */
[----:B--2---:R-:W-:Y:S01]  /*1a4a0*/  FFMA.FTZ R80, R204, c[0x0][0x2d0], -R75 ;  /* 0x0000b400cc507a23 */ /* 0x004fe2000001084b */
[----:B------:R-:W-:Y:S02]  /*1a4b0*/  MOV R204, R115 ;  /* 0x0000007300cc7202 */ /* 0x000fe40000000f00 */
[----:B------:R-:W-:Y:S06]  /*1a4c0*/  MOV R115, R100 ;  /* 0x0000006400737202 */ /* 0x000fec0000000f00 */
[----:B------:R2:W-:Y:S01]  /*1a4d0*/  MUFU.EX2 R153, R80 ;  /* 0x0000005000997308 */ /* 0x0005e20000000800 */
[----:B-1----:R-:W1:Y:S01]  /*1a4e0*/  LDSM.16.MT88.4 R84, [R209+0x1900] ;  /* 0x00190000d154783b */ /* 0x002e620000004200 */
[----:B---3--:R-:W-:Y:S07]  /*1a4f0*/  F2FP.BF16.PACK_AB R81, R155, R181 ;  /* 0x000000b59b51723e */ /* 0x008fee00000010ff */
[----:B----4-:R-:W3:Y:S01]  /*1a500*/  LDSM.16.MT88.4 R88, [R212+0x1900] ;  /* 0x00190000d458783b */ /* 0x010ee20000004200 */
[----:B-----5:R-:W-:Y:S02]  /*1a510*/  F2FP.BF16.PACK_AB R83, R180, R154 ;  /* 0x0000009ab453723e */ /* 0x020fe400000010ff */
[----:B--2---:R-:W-:Y:S01]  /*1a520*/  F2FP.BF16.PACK_AB R80, R187, R144 ;  /* 0x00000090bb50723e */ /* 0x004fe200000010ff */
[-C--:B-1----:R-:W-:Y:S08]  /*1a530*/  HMMA.16816.F32.BF16 R4, R76, R84.reuse, R4 ;  /* 0x000000544c04723c */ /* 0x082ff00000041804 */
[C---:B------:R-:W-:Y:S07]  /*1a540*/  HMMA.16816.F32.BF16 R8, R80.reuse, R84, R8 ;  /* 0x000000545008723c */ /* 0x040fee0000041808 */
[--C-:B------:R-:W-:Y:S01]  /*1a550*/  FFMA.FTZ R84, R232, c[0x0][0x2d0], -R74.reuse ;  /* 0x0000b400e8547a23 */ /* 0x100fe2000001084a */
[-C--:B------:R-:W-:Y:S01]  /*1a560*/  HMMA.16816.F32.BF16 R12, R80, R86.reuse, R12 ;  /* 0x00000056500c723c */ /* 0x080fe2000004180c */
[----:B------:R-:W-:Y:S02]  /*1a570*/  MOV R232, R113 ;  /* 0x0000007100e87202 */ /* 0x000fe40000000f00 */
[----:B------:R1:W-:Y:S01]  /*1a580*/  MUFU.EX2 R159, R84 ;  /* 0x00000054009f7308 */ /* 0x0003e20000000800 */
[----:B------:R-:W-:Y:S04]  /*1a590*/  MOV R113, R101 ;  /* 0x0000006500717202 */ /* 0x000fe80000000f00 */
[C---:B------:R-:W-:Y:S01]  /*1a5a0*/  HMMA.16816.F32.BF16 R16, R76.reuse, R86, R16 ;  /* 0x000000564c10723c */ /* 0x040fe20000041810 */
[----:B------:R-:W-:Y:S07]  /*1a5b0*/  IMAD.MOV.U32 R127, RZ, RZ, R113 ;  /* 0x000000ffff7f7224 */ /* 0x000fee00078e0071 */
[-C--:B---3--:R-:W-:Y:S08]  /*1a5c0*/  HMMA.16816.F32.BF16 R20, R76, R88.reuse, R20 ;  /* 0x000000584c14723c */ /* 0x088ff00000041814 */
[C---:B------:R-:W-:Y:S01]  /*1a5d0*/  HMMA.16816.F32.BF16 R24, R80.reuse, R88, R24 ;  /* 0x000000585018723c */ /* 0x040fe20000041818 */
[----:B-1----:R-:W-:Y:S02]  /*1a5e0*/  FFMA.FTZ R84, R235, c[0x0][0x2d0], -R74 ;  /* 0x0000b400eb547a23 */ /* 0x002fe4000001084a */
[----:B------:R-:W2:Y:S04]  /*1a5f0*/  LDL.LU R235, [R1+0x18] ;  /* 0x0000180001eb7983 */ /* 0x000ea80000300800 */
        /* <DEDUP_REMOVED lines=9> */
[----:B------:R-:W-:Y:S01]  /*1a690*/  IMAD.MOV.U32 R228, RZ, RZ, R112 ;  /* 0x000000ffffe47224 */ /* 0x000fe200078e0070 */
[----:B------:R1:W-:Y:S01]  /*1a6a0*/  MUFU.EX2 R158, R84 ;  /* 0x00000054009e7308 */ /* 0x0003e20000000800 */
[----:B------:R-:W-:Y:S02]  /*1a6b0*/  IMAD.MOV.U32 R112, RZ, RZ, R102 ;  /* 0x000000ffff707224 */ /* 0x000fe400078e0066 */
[-C--:B------:R-:W-:Y:S01]  /*1a6c0*/  HMMA.16816.F32.BF16 R44, R80, R94.reuse, R44 ;  /* 0x0000005e502c723c */ /* 0x080fe2000004182c */
[----:B------:R-:W-:Y:S03]  /*1a6d0*/  FFMA.FTZ R92, R200, c[0x0][0x2d0], -R97 ;  /* 0x0000b400c85c7a23 */ /* 0x000fe60000010861 */
[--C-:B---3--:R-:W-:Y:S01]  /*1a6e0*/  FFMA.FTZ R88, R205, c[0x0][0x2d0], -R96.reuse ;  /* 0x0000b400cd587a23 */ /* 0x108fe20000010860 */
[----:B------:R-:W-:Y:S02]  /*1a6f0*/  MOV R205, R109 ;  /* 0x0000006d00cd7202 */ /* 0x000fe40000000f00 */
[----:B------:R3:W-:Y:S01]  /*1a700*/  MUFU.EX2 R172, R92 ;  /* 0x0000005c00ac7308 */ /* 0x0007e20000000800 */
[C---:B------:R-:W-:Y:S09]  /*1a710*/  HMMA.16816.F32.BF16 R48, R76.reuse, R94, R48 ;  /* 0x0000005e4c30723c */ /* 0x040ff20000041830 */
[----:B------:R4:W-:Y:S03]  /*1a720*/  MUFU.EX2 R175, R88 ;  /* 0x0000005800af7308 */ /* 0x0009e60000000800 */
[----:B-1----:R-:W-:Y:S01]  /*1a730*/  FFMA.FTZ R84, R231, c[0x0][0x2d0], -R75 ;  /* 0x0000b400e7547a23 */ /* 0x002fe2000001084b */
[----:B------:R-:W-:Y:S06]  /*1a740*/  MOV R231, R112 ;  /* 0x0000007000e77202 */ /* 0x000fec0000000f00 */
[----:B------:R1:W-:Y:S01]  /*1a750*/  MUFU.EX2 R176, R84 ;  /* 0x0000005400b07308 */ /* 0x0003e20000000800 */
[----:B---3--:R-:W-:Y:S09]  /*1a760*/  FFMA.FTZ R92, R192, c[0x0][0x2d0], -R97 ;  /* 0x0000b400c05c7a23 */ /* 0x008ff20000010861 */
[----:B------:R3:W-:Y:S01]  /*1a770*/  MUFU.EX2 R99, R92 ;  /* 0x0000005c00637308 */ /* 0x0007e20000000800 */
[--C-:B----4-:R-:W-:Y:S02]  /*1a780*/  FFMA.FTZ R88, R207, c[0x0][0x2d0], -R96.reuse ;  /* 0x0000b400cf587a23 */ /* 0x110fe40000010860 */
[----:B------:R-:W4:Y:S07]  /*1a790*/  LDL.LU R207, [R1+0x14] ;  /* 0x0000140001cf7983 */ /* 0x000f2e0000300800 */
[----:B------:R5:W5:Y:S01]  /*1a7a0*/  MUFU.EX2 R174, R88 ;  /* 0x0000005800ae7308 */ /* 0x000b620000000800 */
[----:B------:R-:W4:Y:S01]  /*1a7b0*/  LDL.LU R114, [R1+0x10] ;  /* 0x0000100001727983 */ /* 0x000f220000300800 */
[----:B-1----:R-:W-:Y:S08]  /*1a7c0*/  FFMA.FTZ R84, R201, c[0x0][0x2d0], -R96 ;  /* 0x0000b400c9547a23 */ /* 0x002ff00000010860 */
[----:B------:R1:W-:Y:S01]  /*1a7d0*/  MUFU.EX2 R152, R84 ;  /* 0x0000005400987308 */ /* 0x0003e20000000800 */
[----:B---3--:R-:W-:Y:S09]  /*1a7e0*/  FFMA.FTZ R92, R244, c[0x0][0x2d0], -R75 ;  /* 0x0000b400f45c7a23 */ /* 0x008ff2000001084b */
[----:B------:R3:W-:Y:S01]  /*1a7f0*/  MUFU.EX2 R168, R92 ;  /* 0x0000005c00a87308 */ /* 0x0007e20000000800 */
[--C-:B-----5:R-:W-:Y:S01]  /*1a800*/  FFMA.FTZ R88, R240, c[0x0][0x2d0], -R74.reuse ;  /* 0x0000b400f0587a23 */ /* 0x120fe2000001084a */
[----:B------:R-:W-:Y:S02]  /*1a810*/  MOV R240, R111 ;  /* 0x0000006f00f07202 */ /* 0x000fe40000000f00 */
[----:B------:R-:W-:Y:S06]  /*1a820*/  MOV R111, R103 ;  /* 0x00000067006f7202 */ /* 0x000fec0000000f00 */
[----:B------:R5:W-:Y:S01]  /*1a830*/  MUFU.EX2 R173, R88 ;  /* 0x0000005800ad7308 */ /* 0x000be20000000800 */
[----:B------:R-:W-:Y:S01]  /*1a840*/  MOV R201, R111 ;  /* 0x0000006f00c97202 */ /* 0x000fe20000000f00 */
[----:B-1----:R-:W1:Y:S08]  /*1a850*/  LDSM.16.MT88.4 R84, [R211+0x1900] ;  /* 0x00190000d354783b */ /* 0x002e700000004200 */
[----:B---3--:R-:W-:Y:S01]  /*1a860*/  LDSM.16.MT88.4 R92, [R210+0x2100] ;  /* 0x00210000d25c783b */ /* 0x008fe20000004200 */
[--C-:B-----5:R-:W-:Y:S04]  /*1a870*/  FFMA.FTZ R88, R199, c[0x0][0x2d0], -R97.reuse ;  /* 0x0000b400c7587a23 */ /* 0x120fe80000010861 */
[----:B------:R3:W5:Y:S01]  /*1a880*/  MUFU.EX2 R156, R88 ;  /* 0x00000058009c7308 */ /* 0x0007620000000800 */
[-C--:B-1----:R-:W-:Y:S08]  /*1a890*/  HMMA.16816.F32.BF16 R52, R76, R84.reuse, R52 ;  /* 0x000000544c34723c */ /* 0x082ff00000041834 */
[C---:B------:R-:W-:Y:S01]  /*1a8a0*/  HMMA.16816.F32.BF16 R56, R80.reuse, R84, R56 ;  /* 0x000000545038723c */ /* 0x040fe20000041838 */
[----:B---3--:R-:W1:Y:S06]  /*1a8b0*/  LDSM.16.MT88.4 R88, [R209+0x2100] ;  /* 0x00210000d158783b */ /* 0x008e6c0000004200 */
[----:B------:R-:W-:Y:S01]  /*1a8c0*/  FFMA.FTZ R84, R183, c[0x0][0x2d0], -R97 ;  /* 0x0000b400b7547a23 */ /* 0x000fe20000010861 */
[-C--:B------:R-:W-:Y:S03]  /*1a8d0*/  HMMA.16816.F32.BF16 R60, R80, R86.reuse, R60 ;  /* 0x00000056503c723c */ /* 0x080fe6000004183c */
[----:B------:R3:W3:Y:S04]  /*1a8e0*/  MUFU.EX2 R98, R84 ;  /* 0x0000005400627308 */ /* 0x0006e80000000800 */
[--C-:B------:R-:W-:Y:S01]  /*1a8f0*/  FFMA.FTZ R80, R245, c[0x0][0x2d0], -R74.reuse ;  /* 0x0000b400f5507a23 */ /* 0x100fe2000001084a */
[----:B------:R-:W-:Y:S01]  /*1a900*/  HMMA.16816.F32.BF16 R64, R76, R86, R64 ;  /* 0x000000564c40723c */ /* 0x000fe20000041840 */
[----:B------:R-:W-:Y:S03]  /*1a910*/  F2FP.BF16.PACK_AB R82, R174, R175 ;  /* 0x000000afae52723e */ /* 0x000fe600000010ff */
[----:B-----5:R-:W-:Y:S01]  /*1a920*/  F2FP.BF16.PACK_AB R81, R172, R156 ;  /* 0x0000009cac51723e */ /* 0x020fe200000010ff */
[----:B------:R5:W5:Y:S02]  /*1a930*/  MUFU.EX2 R171, R80 ;  /* 0x0000005000ab7308 */ /* 0x000b640000000800 */
[----:B------:R-:W-:Y:S02]  /*1a940*/  F2FP.BF16.PACK_AB R76, R179, R182 ;  /* 0x000000b6b34c723e */ /* 0x000fe400000010ff */
[----:B------:R-:W-:Y:S03]  /*1a950*/  F2FP.BF16.PACK_AB R77, R178, R153 ;  /* 0x00000099b24d723e */ /* 0x000fe600000010ff */
[----:B------:R-:W-:Y:S02]  /*1a960*/  F2FP.BF16.PACK_AB R78, R177, R159 ;  /* 0x0000009fb14e723e */ /* 0x000fe400000010ff */
[----:B------:R-:W-:Y:S01]  /*1a970*/  F2FP.BF16.PACK_AB R79, R176, R158 ;  /* 0x0000009eb04f723e */ /* 0x000fe200000010ff */
[----:B---3--:R-:W3:Y:S01]  /*1a980*/  LDSM.16.MT88.4 R84, [R212+0x2100] ;  /* 0x00210000d454783b */ /* 0x008ee20000004200 */
[----:B------:R-:W-:Y:S05]  /*1a990*/  F2FP.BF16.PACK_AB R83, R98, R99 ;  /* 0x000000636253723e */ /* 0x000fea00000010ff */
[-C--:B-1----:R-:W-:Y:S01]  /*1a9a0*/  HMMA.16816.F32.BF16 R4, R76, R88.reuse, R4 ;  /* 0x000000584c04723c */ /* 0x082fe20000041804 */
[--C-:B-----5:R-:W-:Y:S01]  /*1a9b0*/  FFMA.FTZ R80, R241, c[0x0][0x2d0], -R75.reuse ;  /* 0x0000b400f1507a23 */ /* 0x120fe2000001084b */
[----:B------:R-:W-:Y:S03]  /*1a9c0*/  F2FP.BF16.PACK_AB R164, R171, R173 ;  /* 0x000000adaba4723e */ /* 0x000fe600000010ff */
[----:B------:R1:W5:Y:S02]  /*1a9d0*/  MUFU.EX2 R170, R80 ;  /* 0x0000005000aa7308 */ /* 0x0003640000000800 */
[----:B-1----:R-:W-:Y:S02]  /*1a9e0*/  F2FP.BF16.PACK_AB R80, R157, R152 ;  /* 0x000000989d50723e */ /* 0x002fe400000010ff */
[----:B-----5:R-:W-:Y:S05]  /*1a9f0*/  F2FP.BF16.PACK_AB R165, R168, R170 ;  /* 0x000000aaa8a5723e */ /* 0x020fea00000010ff */
[C---:B------:R-:W-:Y:S07]  /*1aa00*/  HMMA.16816.F32.BF16 R8, R80.reuse, R88, R8 ;  /* 0x000000585008723c */ /* 0x040fee0000041808 */
[--C-:B------:R-:W-:Y:S01]  /*1aa10*/  FFMA.FTZ R88, R251, c[0x0][0x2d0], -R74.reuse ;  /* 0x0000b400fb587a23 */ /* 0x100fe2000001084a */
[-C--:B------:R-:W-:Y:S01]  /*1aa20*/  HMMA.16816.F32.BF16 R12, R80, R90.reuse, R12 ;  /* 0x0000005a500c723c */ /* 0x080fe2000004180c */
[----:B------:R-:W-:Y:S02]  /*1aa30*/  FFMA.FTZ R74, R252, c[0x0][0x2d0], -R74 ;  /* 0x0000b400fc4a7a23 */ /* 0x000fe4000001084a */
[----:B------:R1:W-:Y:S05]  /*1aa40*/  MUFU.EX2 R169, R88 ;  /* 0x0000005800a97308 */ /* 0x0003ea0000000800 */
[C---:B------:R-:W-:Y:S05]  /*1aa50*/  HMMA.16816.F32.BF16 R16, R76.reuse, R90, R16 ;  /* 0x0000005a4c10723c */ /* 0x040fea0000041810 */
[----:B------:R5:W5:Y:S03]  /*1aa60*/  MUFU.EX2 R103, R74 ;  /* 0x0000004a00677308 */ /* 0x000b660000000800 */
[-C--:B---3--:R-:W-:Y:S08]  /*1aa70*/  HMMA.16816.F32.BF16 R20, R76, R84.reuse, R20 ;  /* 0x000000544c14723c */ /* 0x088ff00000041814 */
[C---:B------:R-:W-:Y:S01]  /*1aa80*/  HMMA.16816.F32.BF16 R24, R80.reuse, R84, R24 ;  /* 0x000000545018723c */ /* 0x040fe20000041818 */
[----:B-1----:R-:W1:Y:S07]  /*1aa90*/  LDSM.16.MT88.4 R88, [R211+0x2100] ;  /* 0x00210000d358783b */ /* 0x002e6e0000004200 */
[-C--:B------:R-:W-:Y:S01]  /*1aaa0*/  HMMA.16816.F32.BF16 R28, R80, R86.reuse, R28 ;  /* 0x00000056501c723c */ /* 0x080fe2000004181c */
[--C-:B-----5:R-:W-:Y:S03]  /*1aab0*/  FFMA.FTZ R74, R249, c[0x0][0x2d0], -R75.reuse ;  /* 0x0000b400f94a7a23 */ /* 0x120fe6000001084b */
[----:B------:R-:W-:Y:S01]  /*1aac0*/  F2FP.BF16.PACK_AB R166, R103, R169 ;  /* 0x000000a967a6723e */ /* 0x000fe200000010ff */
[----:B------:R-:W-:Y:S03]  /*1aad0*/  FFMA.FTZ R75, R250, c[0x0][0x2d0], -R75 ;  /* 0x0000b400fa4b7a23 */ /* 0x000fe6000001084b */
[C---:B------:R-:W-:Y:S01]  /*1aae0*/  HMMA.16816.F32.BF16 R32, R76.reuse, R86, R32 ;  /* 0x000000564c20723c */ /* 0x040fe20000041820 */
[----:B------:R3:W-:Y:S07]  /*1aaf0*/  MUFU.EX2 R102, R74 ;  /* 0x0000004a00667308 */ /* 0x0007ee0000000800 */
[-C--:B------:R-:W-:Y:S01]  /*1ab00*/  HMMA.16816.F32.BF16 R36, R76, R92.reuse, R36 ;  /* 0x0000005c4c24723c */ /* 0x080fe20000041824 */
[----:B--2---:R-:W-:Y:S02]  /*1ab10*/  FFMA.FTZ R2, R2, R235, R228 ;  /* 0x000000eb02027223 */ /* 0x004fe400000100e4 */
[----:B------:R-:W2:Y:S01]  /*1ab20*/  MUFU.EX2 R101, R75 ;  /* 0x0000004b00657308 */ /* 0x000ea20000000800 */
[----:B------:R-:W-:Y:S01]  /*1ab30*/  MOV R228, R232 ;  /* 0x000000e800e47202 */ /* 0x000fe20000000f00 */
[----:B------:R-:W-:Y:S01]  /*1ab40*/  IMAD.MOV.U32 R232, RZ, RZ, R204 ;  /* 0x000000ffffe87224 */ /* 0x000fe200078e00cc */
[----:B------:R-:W-:Y:S01]  /*1ab50*/  MOV R204, R151 ;  /* 0x0000009700cc7202 */ /* 0x000fe20000000f00 */
[----:B------:R-:W-:Y:S01]  /*1ab60*/  FADD.FTZ R2, R205, R2 ;  /* 0x00000002cd027221 */ /* 0x000fe20000010000 */
[----:B------:R-:W-:Y:S01]  /*1ab70*/  MOV R235, R206 ;  /* 0x000000ce00eb7202 */ /* 0x000fe20000000f00 */
[C---:B------:R-:W-:Y:S03]  /*1ab80*/  HMMA.16816.F32.BF16 R40, R80.reuse, R92, R40 ;  /* 0x0000005c5028723c */ /* 0x040fe60000041828 */
[----:B------:R-:W-:Y:S02]  /*1ab90*/  MOV R206, R203 ;  /* 0x000000cb00ce7202 */ /* 0x000fe40000000f00 */
[----:B------:R-:W-:Y:S01]  /*1aba0*/  MOV R203, R148 ;  /* 0x0000009400cb7202 */ /* 0x000fe20000000f00 */
[--C-:B---3--:R-:W-:Y:S02]  /*1abb0*/  FFMA.FTZ R74, R236, c[0x0][0x2d0], -R96.reuse ;  /* 0x0000b400ec4a7a23 */ /* 0x108fe40000010860 */
[-C--:B------:R-:W-:Y:S02]  /*1abc0*/  HMMA.16816.F32.BF16 R44, R80, R94.reuse, R44 ;  /* 0x0000005e502c723c */ /* 0x080fe4000004182c */
[----:B------:R3:W-:Y:S06]  /*1abd0*/  MUFU.EX2 R100, R74 ;  /* 0x0000004a00647308 */ /* 0x0007ec0000000800 */
[C---:B------:R-:W-:Y:S01]  /*1abe0*/  HMMA.16816.F32.BF16 R48, R76.reuse, R94, R48 ;  /* 0x0000005e4c30723c */ /* 0x040fe20000041830 */
[----:B--2---:R-:W-:Y:S07]  /*1abf0*/  F2FP.BF16.PACK_AB R167, R101, R102 ;  /* 0x0000006665a7723e */ /* 0x004fee00000010ff */
[-C--:B-1----:R-:W-:Y:S08]  /*1ac00*/  HMMA.16816.F32.BF16 R52, R76, R88.reuse, R52 ;  /* 0x000000584c34723c */ /* 0x082ff00000041834 */
[C---:B------:R-:W-:Y:S01]  /*1ac10*/  HMMA.16816.F32.BF16 R56, R80.reuse, R88, R56 ;  /* 0x000000585038723c */ /* 0x040fe20000041838 */
[--C-:B---3--:R-:W-:Y:S04]  /*1ac20*/  FFMA.FTZ R74, R237, c[0x0][0x2d0], -R96.reuse ;  /* 0x0000b400ed4a7a23 */ /* 0x108fe80000010860 */
[----:B------:R1:W2:Y:S03]  /*1ac30*/  MUFU.EX2 R85, R74 ;  /* 0x0000004a00557308 */ /* 0x0002a60000000800 */
[-C--:B------:R-:W-:Y:S08]  /*1ac40*/  HMMA.16816.F32.BF16 R60, R80, R90.reuse, R60 ;  /* 0x0000005a503c723c */ /* 0x080ff0000004183c */
[----:B------:R-:W-:Y:S08]  /*1ac50*/  HMMA.16816.F32.BF16 R64, R76, R90, R64 ;  /* 0x0000005a4c40723c */ /* 0x000ff00000041840 */
[-C--:B------:R-:W-:Y:S01]  /*1ac60*/  HMMA.16816.F32.BF16 R104, R164, R116.reuse, R4 ;  /* 0x00000074a468723c */ /* 0x080fe20000041804 */
[--C-:B-1----:R-:W-:Y:S03]  /*1ac70*/  FFMA.FTZ R74, R238, c[0x0][0x2d0], -R96.reuse ;  /* 0x0000b400ee4a7a23 */ /* 0x102fe60000010860 */
[----:B--2---:R-:W-:Y:S01]  /*1ac80*/  F2FP.BF16.PACK_AB R160, R85, R100 ;  /* 0x0000006455a0723e */ /* 0x004fe200000010ff */
[----:B------:R-:W-:Y:S01]  /*1ac90*/  FFMA.FTZ R96, R239, c[0x0][0x2d0], -R96 ;  /* 0x0000b400ef607a23 */ /* 0x000fe20000010860 */
[----:B------:R1:W-:Y:S01]  /*1aca0*/  MUFU.EX2 R86, R74 ;  /* 0x0000004a00567308 */ /* 0x0003e20000000800 */
[----:B----4-:R-:W-:Y:S02]  /*1acb0*/  FFMA.FTZ R68, R68, R207, R240 ;  /* 0x000000cf44447223 */ /* 0x010fe400000100f0 */
[----:B------:R-:W-:Y:S03]  /*1acc0*/  FADD.FTZ R5, R122, R2 ;  /* 0x000000027a057221 */ /* 0x000fe60000010000 */
[----:B------:R-:W-:Y:S02]  /*1acd0*/  FFMA.FTZ R69, R69, R114, R115 ;  /* 0x0000007245457223 */ /* 0x000fe40000010073 */
[----:B------:R-:W-:Y:S01]  /*1ace0*/  FADD.FTZ R6, R185, R68 ;  /* 0x00000044b9067221 */ /* 0x000fe20000010000 */
[----:B------:R-:W-:Y:S01]  /*1acf0*/  MOV R185, R149 ;  /* 0x0000009500b97202 */ /* 0x000fe20000000f00 */
[----:B------:R-:W-:Y:S01]  /*1ad00*/  FADD.FTZ R4, R226, R69 ;  /* 0x00000045e2047221 */ /* 0x000fe20000010000 */
[----:B------:R-:W2:Y:S01]  /*1ad10*/  MUFU.EX2 R96, R96 ;  /* 0x0000006000607308 */ /* 0x000ea20000000800 */
[----:B------:R-:W-:Y:S02]  /*1ad20*/  IMAD.MOV.U32 R226, RZ, RZ, R150 ;  /* 0x000000ffffe27224 */ /* 0x000fe400078e0096 */
[----:B------:R-:W-:Y:S01]  /*1ad30*/  FADD.FTZ R4, R188, R4 ;  /* 0x00000004bc047221 */ /* 0x000fe20000010000 */
[----:B------:R-:W3:Y:S01]  /*1ad40*/  LDSM.16.MT88.4 R148, [R210+0x2900] ;  /* 0x00290000d294783b */ /* 0x000ee20000004200 */
[----:B------:R-:W-:Y:S02]  /*1ad50*/  FADD.FTZ R6, R123, R6 ;  /* 0x000000067b067221 */ /* 0x000fe40000010000 */
[----:B------:R-:W-:Y:S02]  /*1ad60*/  FADD.FTZ R4, R202, R4 ;  /* 0x00000004ca047221 */ /* 0x000fe40000010000 */
[----:B------:R-:W-:Y:S02]  /*1ad70*/  FADD.FTZ R2, R201, R6 ;  /* 0x00000006c9027221 */ /* 0x000fe40000010000 */
[----:B------:R-:W-:Y:S02]  /*1ad80*/  FADD.FTZ R6, R126, R4 ;  /* 0x000000047e067221 */ /* 0x000fe40000010000 */
[----:B------:R-:W-:Y:S02]  /*1ad90*/  IMAD.MOV.U32 R188, RZ, RZ, R121 ;  /* 0x000000ffffbc7224 */ /* 0x000fe400078e0079 */
[--C-:B-1----:R-:W-:Y:S04]  /*1ada0*/  FFMA.FTZ R74, R194, c[0x0][0x2d0], -R97.reuse ;  /* 0x0000b400c24a7a23 */ /* 0x102fe80000010861 */
        /* <DEDUP_REMOVED lines=8> */
[----:B------:R-:W-:Y:S10]  /*1ae30*/  MUFU.EX2 R74, R74 ;  /* 0x0000004a004a7308 */ /* 0x000ff40000000800 */
[----:B------:R-:W1:Y:S02]  /*1ae40*/  MUFU.EX2 R97, R97 ;  /* 0x0000006100617308 */ /* 0x000e640000000800 */
[----:B-1----:R-:W-:Y:S07]  /*1ae50*/  F2FP.BF16.PACK_AB R163, R97, R74 ;  /* 0x0000004a61a3723e */ /* 0x002fee00000010ff */
[C---:B------:R-:W-:Y:S08]  /*1ae60*/  HMMA.16816.F32.BF16 R108, R160.reuse, R116, R8 ;  /* 0x00000074a06c723c */ /* 0x040ff00000041808 */
[-C--:B------:R-:W-:Y:S08]  /*1ae70*/  HMMA.16816.F32.BF16 R112, R160, R118.reuse, R12 ;  /* 0x00000076a070723c */ /* 0x080ff0000004180c */
[C---:B------:R-:W-:Y:S01]  /*1ae80*/  HMMA.16816.F32.BF16 R116, R164.reuse, R118, R16 ;  /* 0x00000076a474723c */ /* 0x040fe20000041810 */
[----:B--2---:R-:W-:Y:S03]  /*1ae90*/  FFMA.FTZ R8, R0, R73, R120 ;  /* 0x0000004900087223 */ /* 0x004fe60000010078 */
[----:B------:R-:W-:Y:S04]  /*1aea0*/  FADD.FTZ R0, R231, R5 ;  /* 0x00000005e7007221 */ /* 0x000fe80000010000 */
[-C--:B------:R-:W-:Y:S01]  /*1aeb0*/  HMMA.16816.F32.BF16 R120, R164, R132.reuse, R20 ;  /* 0x00000084a478723c */ /* 0x080fe20000041814 */
[----:B------:R-:W-:Y:S03]  /*1aec0*/  FADD.FTZ R8, R127, R8 ;  /* 0x000000087f087221 */ /* 0x000fe60000010000 */
[----:B------:R-:W-:Y:S02]  /*1aed0*/  FADD.FTZ R5, R125, R2 ;  /* 0x000000027d057221 */ /* 0x000fe40000010000 */
[----:B------:R-:W-:Y:S02]  /*1aee0*/  FADD.FTZ R7, R124, R0 ;  /* 0x000000007c077221 */ /* 0x000fe40000010000 */
[----:B------:R-:W-:Y:S01]  /*1aef0*/  FADD.FTZ R4, R228, R8 ;  /* 0x00000008e4047221 */ /* 0x000fe20000010000 */
[C---:B------:R-:W-:Y:S03]  /*1af00*/  HMMA.16816.F32.BF16 R124, R160.reuse, R132, R24 ;  /* 0x00000084a07c723c */ /* 0x040fe60000041818 */
[----:B------:R-:W-:Y:S02]  /*1af10*/  FADD.FTZ R2, R235, R6 ;  /* 0x00000006eb027221 */ /* 0x000fe40000010000 */
[----:B------:R-:W-:Y:S02]  /*1af20*/  FADD.FTZ R0, R232, R5 ;  /* 0x00000005e8007221 */ /* 0x000fe40000010000 */
[----:B------:R-:W-:Y:S02]  /*1af30*/  FADD.FTZ R7, R128, R7 ;  /* 0x0000000780077221 */ /* 0x000fe40000010000 */
[----:B------:R-:W-:Y:S03]  /*1af40*/  FADD.FTZ R4, R131, R4 ;  /* 0x0000000483047221 */ /* 0x000fe60000010000 */
[----:B------:R-:W-:Y:S02]  /*1af50*/  FADD.FTZ R6, R130, R2 ;  /* 0x0000000282067221 */ /* 0x000fe40000010000 */
        /* <DEDUP_REMOVED lines=56> */
[----:B------:R-:W-:Y:S03]  /*1b2e0*/  FADD.FTZ R8, R156, R8 ;  /* 0x000000089c087221 */ /* 0x000fe60000010000 */
[----:B------:R-:W-:Y:S02]  /*1b2f0*/  FADD.FTZ R9, R158, R0 ;  /* 0x000000009e097221 */ /* 0x000fe40000010000 */
[----:B------:R-:W-:Y:S01]  /*1b300*/  FADD.FTZ R2, R175, R10 ;  /* 0x0000000aaf027221 */ /* 0x000fe20000010000 */
[C---:B------:R-:W-:Y:S01]  /*1b310*/  HMMA.16816.F32.BF16 R156, R160.reuse, R4, R56 ;  /* 0x00000004a09c723c */ /* 0x040fe20000041838 */
[----:B------:R-:W-:Y:S06]  /*1b320*/  FADD.FTZ R0, R177, R11 ;  /* 0x0000000bb1007221 */ /* 0x000fec0000010000 */
[----:B------:R-:W-:Y:S01]  /*1b330*/  FADD.FTZ R4, R172, R8 ;  /* 0x00000008ac047221 */ /* 0x000fe20000010000 */
[-C--:B------:R-:W-:Y:S01]  /*1b340*/  HMMA.16816.F32.BF16 R160, R160, R6.reuse, R60 ;  /* 0x00000006a0a0723c */ /* 0x080fe2000004183c */
[----:B------:R-:W-:Y:S03]  /*1b350*/  FADD.FTZ R8, R176, R9 ;  /* 0x00000009b0087221 */ /* 0x000fe60000010000 */
[----:B------:R-:W-:Y:S02]  /*1b360*/  FADD.FTZ R9, R174, R2 ;  /* 0x00000002ae097221 */ /* 0x000fe40000010000 */
[----:B------:R-:W-:Y:S02]  /*1b370*/  FADD.FTZ R4, R99, R4 ;  /* 0x0000000463047221 */ /* 0x000fe40000010000 */
[----:B------:R-:W-:Y:S01]  /*1b380*/  FADD.FTZ R5, R173, R0 ;  /* 0x00000000ad057221 */ /* 0x000fe20000010000 */
[----:B------:R-:W-:Y:S03]  /*1b390*/  HMMA.16816.F32.BF16 R164, R164, R6, R64 ;  /* 0x00000006a4a4723c */ /* 0x000fe60000041840 */
[----:B------:R-:W-:Y:S02]  /*1b3a0*/  FADD.FTZ R2, R170, R8 ;  /* 0x00000008aa027221 */ /* 0x000fe40000010000 */
[----:B------:R-:W-:Y:S02]  /*1b3b0*/  FADD.FTZ R4, R98, R4 ;  /* 0x0000000462047221 */ /* 0x000fe40000010000 */
[----:B------:R-:W-:Y:S02]  /*1b3c0*/  FADD.FTZ R0, R100, R9 ;  /* 0x0000000964007221 */ /* 0x000fe40000010000 */
[----:B------:R-:W-:Y:S03]  /*1b3d0*/  FADD.FTZ R5, R171, R5 ;  /* 0x00000005ab057221 */ /* 0x000fe60000010000 */
        /* <DEDUP_REMOVED lines=23> */
.L_x_284:
        /* <DEDUP_REMOVED lines=30> */
[----:B------:R-:W-:-:S05]  /*1b730*/  FSETP.NE.FTZ.AND P1, PT, R7, RZ, PT ;  /* 0x000000ff0700720b */ /* 0x000fca0003f35000 */
        /* <DEDUP_REMOVED lines=90> */
.L_x_226:
[----:B------:R-:W-:Y:S05]  /*1bce0*/  @P4 BRA `(.L_x_302) ;  /* 0x0000131000004947 */ /* 0x000fea0003800000 */
        /* <DEDUP_REMOVED lines=121> */
.L_x_303:
[----:B----4-:R-:W-:Y:S01]  /*1c480*/  IMAD.MOV.U32 R4, RZ, RZ, c[0x0][0x4e8] ;  /* 0x00013a00ff047624 */ /* 0x010fe200078e00ff */
[----:B------:R-:W-:Y:S01]  /*1c490*/  LEA.HI R6, R18, R18, RZ, 0x1 ;  /* 0x0000001212067211 */ /* 0x000fe200078f08ff */
[----:B------:R-:W1:Y:S01]  /*1c4a0*/  S2R R19, SR_CTAID.Y ;  /* 0x0000000000137919 */ /* 0x000e620000002600 */
[----:B------:R-:W-:Y:S01]  /*1c4b0*/  SHF.R.S32.HI R8, RZ, 0x1f, R35 ;  /* 0x0000001fff087819 */ /* 0x000fe20000011423 */
[----:B------:R-:W-:Y:S01]  /*1c4c0*/  IMAD R7, R3, c[0x0][0x3a0], RZ ;  /* 0x0000e80003077a24 */ /* 0x000fe200078e02ff */
[----:B------:R-:W-:Y:S01]  /*1c4d0*/  LOP3.LUT R0, R6, 0x1ffffffe, RZ, 0xc0, !PT ;  /* 0x1ffffffe06007812 */ /* 0x000fe200078ec0ff */
[----:B------:R-:W2:Y:S01]  /*1c4e0*/  S2R R23, SR_CTAID.X ;  /* 0x0000000000177919 */ /* 0x000ea20000002500 */
[----:B------:R-:W-:Y:S01]  /*1c4f0*/  ISETP.NE.AND P2, PT, R4, 0x1, PT ;  /* 0x000000010400780c */ /* 0x000fe20003f45270 */
[----:B------:R-:W-:Y:S01]  /*1c500*/  IMAD.SHL.U32 R6, R6, 0x20, RZ ;  /* 0x0000002006067824 */ /* 0x000fe200078e00ff */
[----:B------:R-:W-:Y:S01]  /*1c510*/  LOP3.LUT R4, R36, 0xffffffe0, RZ, 0xc0, !PT ;  /* 0xffffffe024047812 */ /* 0x000fe200078ec0ff */
[----:B------:R-:W-:Y:S01]  /*1c520*/  IMAD.IADD R11, R18, 0x1, -R0 ;  /* 0x00000001120b7824 */ /* 0x000fe200078e0a00 */
[----:B------:R-:W-:Y:S01]  /*1c530*/  LEA.HI R20, R42, R41, RZ, 0x3 ;  /* 0x000000292a147211 */ /* 0x000fe200078f18ff */
[----:B------:R-:W-:Y:S01]  /*1c540*/  IMAD R7, R2, c[0x0][0x3a4], R7 ;  /* 0x0000e90002077a24 */ /* 0x000fe200078e0207 */
[----:B------:R-:W-:Y:S01]  /*1c550*/  LEA.HI R8, R8, R35, RZ, 0x2 ;  /* 0x0000002308087211 */ /* 0x000fe200078f10ff */
[----:B------:R-:W-:Y:S01]  /*1c560*/  IMAD.IADD R0, R41, 0x1, -R4 ;  /* 0x0000000129007824 */ /* 0x000fe200078e0a04 */
[----:B------:R-:W-:-:S02]  /*1c570*/  LOP3.LUT R5, R20, 0xfffffff8, RZ, 0xc0, !PT ;  /* 0xfffffff814057812 */ /* 0x000fc400078ec0ff */
[----:B------:R-:W-:Y:S02]  /*1c580*/  LOP3.LUT R9, R8, 0xffffffc, RZ, 0xc0, !PT ;  /* 0x0ffffffc08097812 */ /* 0x000fe400078ec0ff */
[----:B------:R-:W-:Y:S01]  /*1c590*/  SHF.R.S32.HI R10, RZ, 0x1f, R0 ;  /* 0x0000001fff0a7819 */ /* 0x000fe20000011400 */
[----:B------:R-:W-:Y:S01]  /*1c5a0*/  IMAD.IADD R13, R41, 0x1, -R5 ;  /* 0x00000001290d7824 */ /* 0x000fe200078e0a05 */
[----:B------:R-:W-:Y:S01]  /*1c5b0*/  LOP3.LUT R8, R6, 0xffffffc0, RZ, 0xc0, !PT ;  /* 0xffffffc006087812 */ /* 0x000fe200078ec0ff */
[----:B------:R-:W-:Y:S01]  /*1c5c0*/  IMAD.WIDE.U32 R4, R2, c[0x0][0x3a0], RZ ;  /* 0x0000e80002047a25 */ /* 0x000fe200078e00ff */
[----:B------:R-:W-:Y:S02]  /*1c5d0*/  LEA.HI R10, R10, R0, RZ, 0x2 ;  /* 0x000000000a0a7211 */ /* 0x000fe400078f10ff */
[----:B------:R-:W-:Y:S01]  /*1c5e0*/  LOP3.LUT P1, RZ, R0, 0x3, RZ, 0xc0, !PT ;  /* 0x0000000300ff7812 */ /* 0x000fe2000782c0ff */
[----:B------:R-:W-:Y:S01]  /*1c5f0*/  IMAD.IADD R0, R35, 0x1, -R9 ;  /* 0x0000000123007824 */ /* 0x000fe200078e0a09 */
[----:B------:R-:W-:Y:S01]  /*1c600*/  SHF.R.S32.HI R6, RZ, 0x2, R10 ;  /* 0x00000002ff067819 */ /* 0x000fe2000001140a */
[----:B------:R-:W-:Y:S01]  /*1c610*/  IMAD.IADD R5, R5, 0x1, R7 ;  /* 0x0000000105057824 */ /* 0x000fe200078e0207 */
[----:B-1----:R-:W-:Y:S01]  /*1c620*/  SHF.R.S32.HI R7, RZ, 0x1f, R19 ;  /* 0x0000001fff077819 */ /* 0x002fe20000011413 */
[----:B------:R-:W-:Y:S01]  /*1c630*/  IMAD R8, R11, 0x8, R8 ;  /* 0x000000080b087824 */ /* 0x000fe200078e0208 */
[----:B------:R-:W-:Y:S01]  /*1c640*/  SHF.R.S32.HI R20, RZ, 0x3, R20 ;  /* 0x00000003ff147819 */ /* 0x000fe20000011414 */
[----:B------:R-:W-:Y:S01]  /*1c650*/  IMAD R16, R0, 0x10, R6 ;  /* 0x0000001000107824 */ /* 0x000fe200078e0206 */
[----:B------:R-:W-:Y:S01]  /*1c660*/  LEA.HI R22, R42, R41, RZ, 0x6 ;  /* 0x000000292a167211 */ /* 0x000fe200078f30ff */
[----:B------:R-:W-:-:S02]  /*1c670*/  IMAD R9, R7, c[0x0][0x490], RZ ;  /* 0x0001240007097a24 */ /* 0x000fc400078e02ff */
[----:B------:R-:W-:Y:S02]  /*1c680*/  IMAD.IADD R0, R16, 0x1, R8 ;  /* 0x0000000110007824 */ /* 0x000fe400078e0208 */
[----:B------:R-:W-:Y:S02]  /*1c690*/  IMAD R12, R7, c[0x0][0x3e8], RZ ;  /* 0x0000fa00070c7a24 */ /* 0x000fe400078e02ff */
[----:B------:R-:W-:Y:S02]  /*1c6a0*/  IMAD.SHL.U32 R7, R20, 0x40, RZ ;  /* 0x0000004014077824 */ /* 0x000fe400078e00ff */
[----:B--2---:R-:W-:Y:S02]  /*1c6b0*/  IMAD R6, R23, 0x80, R0 ;  /* 0x0000008017067824 */ /* 0x004fe400078e0200 */
[----:B------:R-:W-:Y:S01]  /*1c6c0*/  IMAD.WIDE.U32 R14, R19, c[0x0][0x490], R2 ;  /* 0x00012400130e7a25 */ /* 0x000fe200078e0002 */
[----:B------:R-:W-:-:S03]  /*1c6d0*/  LOP3.LUT R7, R7, 0x1c0, RZ, 0xc0, !PT ;  /* 0x000001c007077812 */ /* 0x000fc600078ec0ff */
[----:B------:R-:W-:Y:S02]  /*1c6e0*/  IMAD R9, R19, c[0x0][0x494], R9 ;  /* 0x0001250013097a24 */ /* 0x000fe400078e0209 */
        /* <DEDUP_REMOVED lines=34> */
[----:B------:R-:W-:-:S03]  /*1c910*/  IMAD.WIDE.U32 R4, R7, c[0x0][0x488], R4 ;  /* 0x0001220007047a25 */ /* 0x000fc600078e0004 */
[----:B------:R-:W-:Y:S01]  /*1c920*/  SHF.R.S32.HI R13, RZ, 0x1f, R6 ;  /* 0x0000001fff0d7819 */ /* 0x000fe20000011406 */
[----:B------:R-:W-:Y:S01]  /*1c930*/  IMAD R9, R7, c[0x0][0x48c], R0 ;  /* 0x0001230007097a24 */ /* 0x000fe200078e0200 */
[----:B------:R-:W-:Y:S01]  /*1c940*/  LEA R7, P0, R4, c[0x0][0x450], 0x2 ;  /* 0x0001140004077a11 */ /* 0x000fe200078010ff */
[----:B------:R-:W-:-:S04]  /*1c950*/  IMAD.WIDE.U32 R2, R10, c[0x0][0x3f0], R2 ;  /* 0x0000fc000a027a25 */ /* 0x000fc800078e0002 */
[----:B------:R-:W-:Y:S01]  /*1c960*/  IMAD.IADD R5, R5, 0x1, R9 ;  /* 0x0000000105057824 */ /* 0x000fe200078e0209 */
[----:B------:R-:W-:Y:S01]  /*1c970*/  SHFL.IDX PT, R14, R7, 0x1, 0x1c1f ;  /* 0x003c1f00070e7f89 */ /* 0x000fe200000e0000 */
[----:B------:R-:W-:Y:S02]  /*1c980*/  IMAD R0, R13, c[0x0][0x3e0], RZ ;  /* 0x0000f8000d007a24 */ /* 0x000fe400078e02ff */
[----:B------:R-:W-:Y:S01]  /*1c990*/  IMAD.MOV R10, RZ, RZ, -R6 ;  /* 0x000000ffff0a7224 */ /* 0x000fe200078e0a06 */
[----:B------:R-:W-:Y:S01]  /*1c9a0*/  LEA.HI.X R4, R4, c[0x0][0x454], R5, 0x2, P0 ;  /* 0x0001150004047a11 */ /* 0x000fe200000f1405 */
[----:B------:R-:W-:Y:S02]  /*1c9b0*/  IMAD R9, R6, c[0x0][0x3e4], R0 ;  /* 0x0000f90006097a24 */ /* 0x000fe400078e0200 */
        /* <DEDUP_REMOVED lines=12> */
[----:B------:R-:W-:Y:S02]  /*1ca80*/  SHFL.IDX PT, R12, R7, 0x2, 0x1c1f ;  /* 0x005c1f00070c7f89 */ /* 0x000fe400000e0000 */
[----:B------:R-:W-:Y:S01]  /*1ca90*/  IMAD R6, R6, c[0x0][0x3d8], RZ ;  /* 0x0000f60006067a24 */ /* 0x000fe200078e02ff */
[----:B------:R-:W-:Y:S01]  /*1caa0*/  ISETP.GE.OR P3, PT, R9, R0, P1 ;  /* 0x000000000900720c */ /* 0x000fe20000f66670 */
[----:B------:R-:W2:Y:S01]  /*1cab0*/  SHFL.IDX PT, R13, R4, 0x2, 0x1c1f ;  /* 0x005c1f00040d7f89 */ /* 0x000ea200000e0000 */
[----:B------:R-:W-:-:S02]  /*1cac0*/  IMAD.SHL.U32 R9, R22, 0x8, RZ ;  /* 0x0000000816097824 */ /* 0x000fc400078e00ff */
[----:B------:R-:W-:Y:S01]  /*1cad0*/  IMAD R19, R18, c[0x0][0x3dc], R6 ;  /* 0x0000f70012137a24 */ /* 0x000fe200078e0206 */
[----:B------:R3:W-:Y:S04]  /*1cae0*/  SHFL.IDX PT, R11, R4, 0x3, 0x1c1f ;  /* 0x007c1f00040b7f89 */ /* 0x0007e800000e0000 */
[----:B------:R4:W2:Y:S04]  /*1caf0*/  SHFL.IDX PT, R10, R7, 0x3, 0x1c1f ;  /* 0x007c1f00070a7f89 */ /* 0x0008a800000e0000 */
[----:B-1----:R-:W-:Y:S04]  /*1cb00*/  @!P4 ST.E [R16.64], R37 ;  /* 0x000000251000c985 */ /* 0x002fe8000c101928 */
[----:B------:R-:W-:Y:S01]  /*1cb10*/  @!P3 ST.E [R14.64], R38 ;  /* 0x000000260e00b985 */ /* 0x000fe2000c101928 */
[----:B---3--:R-:W-:-:S04]  /*1cb20*/  IADD3 R4, R5, 0x40, RZ ;  /* 0x0000004005047810 */ /* 0x008fc80007ffe0ff */
[-C--:B------:R-:W-:Y:S01]  /*1cb30*/  ISETP.GE.OR P2, PT, R4, R0.reuse, P1 ;  /* 0x000000000400720c */ /* 0x080fe20000f46670 */
[----:B----4-:R-:W-:Y:S01]  /*1cb40*/  IMAD.WIDE.U32 R6, R18, c[0x0][0x3d8], R2 ;  /* 0x0000f60012067a25 */ /* 0x010fe200078e0002 */
[----:B------:R-:W-:Y:S02]  /*1cb50*/  IADD3 R18, R5, 0x48, RZ ;  /* 0x0000004805127810 */ /* 0x000fe40007ffe0ff */
[----:B------:R-:W-:Y:S01]  /*1cb60*/  LOP3.LUT R5, R21, 0x7ffffe00, R9, 0xf8, !PT ;  /* 0x7ffffe0015057812 */ /* 0x000fe200078ef809 */
[----:B------:R-:W-:Y:S01]  /*1cb70*/  IMAD.IADD R3, R7, 0x1, R19 ;  /* 0x0000000107037824 */ /* 0x000fe200078e0213 */
[----:B------:R-:W-:Y:S01]  /*1cb80*/  LEA R4, P0, R6, c[0x0][0x380], 0x1 ;  /* 0x0000e00006047a11 */ /* 0x000fe200078008ff */
[----:B------:R-:W-:Y:S01]  /*1cb90*/  IMAD R2, R23, 0x80, R20 ;  /* 0x0000008017027824 */ /* 0x000fe200078e0214 */
[-C--:B------:R-:W-:Y:S01]  /*1cba0*/  ISETP.GE.OR P1, PT, R18, R0.reuse, P1 ;  /* 0x000000001200720c */ /* 0x080fe20000f26670 */
[----:B------:R-:W-:Y:S01]  /*1cbb0*/  IMAD.SHL.U32 R5, R5, 0x2, RZ ;  /* 0x0000000205057824 */ /* 0x000fe200078e00ff */
[----:B------:R-:W-:Y:S01]  /*1cbc0*/  LEA.HI.X R3, R6, c[0x0][0x384], R3, 0x1, P0 ;  /* 0x0000e10006037a11 */ /* 0x000fe200000f0c03 */
[----:B------:R-:W-:Y:S01]  /*1cbd0*/  SHFL.IDX PT, R7, R4, 0x1, 0x181f ;  /* 0x00381f0004077f89 */ /* 0x000fe200000e0000 */
[----:B------:R-:W-:-:S02]  /*1cbe0*/  ISETP.GE.OR P3, PT, R2, R0, P6 ;  /* 0x000000000200720c */ /* 0x000fc40003766670 */
[C---:B------:R-:W-:Y:S01]  /*1cbf0*/  IADD3 R6, R2.reuse, 0x10, RZ ;  /* 0x0000001002067810 */ /* 0x040fe20007ffe0ff */
[----:B--2---:R-:W-:Y:S01]  /*1cc00*/  @!P2 ST.E [R12.64], R39 ;  /* 0x000000270c00a985 */ /* 0x004fe2000c101928 */
[----:B------:R-:W-:Y:S02]  /*1cc10*/  IADD3 R32, R2, 0x40, RZ ;  /* 0x0000004002207810 */ /* 0x000fe40007ffe0ff */
[-C--:B------:R-:W-:Y:S01]  /*1cc20*/  ISETP.GE.OR P2, PT, R6, R0.reuse, P6 ;  /* 0x000000000600720c */ /* 0x080fe20003746670 */
[----:B------:R-:W1:Y:S01]  /*1cc30*/  SHFL.IDX PT, R12, R4, RZ, 0x181f ;  /* 0x00181fff040c7589 */ /* 0x000e6200000e0000 */
[C---:B------:R-:W-:Y:S02]  /*1cc40*/  IADD3 R6, R2.reuse, 0x20, RZ ;  /* 0x0000002002067810 */ /* 0x040fe40007ffe0ff */
[----:B------:R-:W-:Y:S01]  /*1cc50*/  IADD3 R54, R2, 0x60, RZ ;  /* 0x0000006002367810 */ /* 0x000fe20007ffe0ff */
[----:B------:R-:W2:Y:S04]  /*1cc60*/  SHFL.IDX PT, R9, R3, RZ, 0x181f ;  /* 0x00181fff03097589 */ /* 0x000ea800000e0000 */
[----:B------:R3:W-:Y:S01]  /*1cc70*/  @!P1 ST.E [R10.64], R40 ;  /* 0x000000280a009985 */ /* 0x0007e2000c101928 */
[----:B------:R-:W-:-:S02]  /*1cc80*/  ISETP.GE.OR P1, PT, R6, R0, P6 ;  /* 0x000000000600720c */ /* 0x000fc40003726670 */
[----:B------:R-:W-:Y:S01]  /*1cc90*/  IADD3 R6, R2, 0x30, RZ ;  /* 0x0000003002067810 */ /* 0x000fe20007ffe0ff */
[----:B------:R-:W-:Y:S03]  /*1cca0*/  LDS.128 R24, [R5+0x80] ;  /* 0x0000800005187984 */ /* 0x000fe60000000c00 */
[----:B------:R-:W-:Y:S01]  /*1ccb0*/  ISETP.GE.OR P0, PT, R6, R0, P6 ;  /* 0x000000000600720c */ /* 0x000fe20003706670 */
[----:B------:R-:W4:Y:S04]  /*1ccc0*/  SHFL.IDX PT, R11, R3, 0x1, 0x181f ;  /* 0x00381f00030b7f89 */ /* 0x000f2800000e0000 */
[----:B------:R-:W4:Y:S04]  /*1ccd0*/  SHFL.IDX PT, R14, R4, 0x2, 0x181f ;  /* 0x00581f00040e7f89 */ /* 0x000f2800000e0000 */
[----:B------:R-:W4:Y:S01]  /*1cce0*/  SHFL.IDX PT, R44, R3, 0x2, 0x181f ;  /* 0x00581f00032c7f89 */ /* 0x000f2200000e0000 */
[----:B-1----:R-:W-:-:S03]  /*1ccf0*/  @!P3 LEA R12, P5, R8, R12, 0x1 ;  /* 0x0000000c080cb211 */ /* 0x002fc600078a08ff */
[----:B------:R-:W1:Y:S01]  /*1cd00*/  SHFL.IDX PT, R15, R4, 0x3, 0x181f ;  /* 0x00781f00040f7f89 */ /* 0x000e6200000e0000 */
[----:B--2---:R-:W-:Y:S02]  /*1cd10*/  @!P3 LEA.HI.X R13, R8, R9, R53, 0x1, P5 ;  /* 0x00000009080db211 */ /* 0x004fe400028f0c35 */
[----:B------:R-:W-:Y:S01]  /*1cd20*/  ISETP.GE.OR P5, PT, R32, R0, P6 ;  /* 0x000000002000720c */ /* 0x000fe200037a6670 */
[----:B------:R-:W-:Y:S01]  /*1cd30*/  LDS.128 R20, [R5+0x880] ;  /* 0x0008800005147984 */ /* 0x000fe20000000c00 */
[----:B---3--:R-:W-:-:S03]  /*1cd40*/  @!P2 LEA R10, P4, R8, R7, 0x1 ;  /* 0x00000007080aa211 */ /* 0x008fc600078808ff */
[----:B------:R-:W-:Y:S04]  /*1cd50*/  LDS.128 R16, [R5+0x1080] ;  /* 0x0010800005107984 */ /* 0x000fe80000000c00 */
[----:B------:R-:W2:Y:S01]  /*1cd60*/  SHFL.IDX PT, R45, R3, 0x3, 0x181f ;  /* 0x00781f00032d7f89 */ /* 0x000ea200000e0000 */
[----:B----4-:R-:W-:-:S03]  /*1cd70*/  @!P2 LEA.HI.X R11, R8, R11, R53, 0x1, P4 ;  /* 0x0000000b080ba211 */ /* 0x010fc600020f0c35 */
[----:B------:R-:W3:Y:S01]  /*1cd80*/  LDS.128 R28, [R5+0x1880] ;  /* 0x00188000051c7984 */ /* 0x000ee20000000c00 */
[----:B------:R-:W-:-:S03]  /*1cd90*/  @!P1 LEA R6, P4, R8, R14, 0x1 ;  /* 0x0000000e08069211 */ /* 0x000fc600078808ff */
[----:B------:R-:W-:Y:S01]  /*1cda0*/  LDS.128 R32, [R5+0x2080] ;  /* 0x0020800005207984 */ /* 0x000fe20000000c00 */
[--C-:B------:R-:W-:Y:S02]  /*1cdb0*/  @!P1 LEA.HI.X R7, R8, R44, R53.reuse, 0x1, P4 ;  /* 0x0000002c08079211 */ /* 0x100fe400020f0c35 */
[----:B------:R-:W-:Y:S01]  /*1cdc0*/  IADD3 R44, R2, 0x50, RZ ;  /* 0x00000050022c7810 */ /* 0x000fe20007ffe0ff */
[----:B------:R-:W-:Y:S01]  /*1cdd0*/  LDS.128 R36, [R5+0x2880] ;  /* 0x0028800005247984 */ /* 0x000fe20000000c00 */
[----:B-1----:R-:W-:Y:S02]  /*1cde0*/  @!P0 LEA R14, P4, R8, R15, 0x1 ;  /* 0x0000000f080e8211 */ /* 0x002fe400078808ff */
[----:B------:R-:W-:Y:S01]  /*1cdf0*/  IADD3 R2, R2, 0x70, RZ ;  /* 0x0000007002027810 */ /* 0x000fe20007ffe0ff */
[----:B------:R-:W-:Y:S04]  /*1ce00*/  LDS.128 R40, [R5+0x3080] ;  /* 0x0030800005287984 */ /* 0x000fe80000000c00 */
[----:B------:R-:W1:Y:S04]  /*1ce10*/  SHFL.IDX PT, R48, R4, 0x4, 0x181f ;  /* 0x00981f0004307f89 */ /* 0x000e6800000e0000 */
[----:B------:R-:W4:Y:S01]  /*1ce20*/  SHFL.IDX PT, R9, R4, 0x5, 0x181f ;  /* 0x00b81f0004097f89 */ /* 0x000f2200000e0000 */
[----:B--2---:R-:W-:-:S02]  /*1ce30*/  @!P0 LEA.HI.X R15, R8, R45, R53, 0x1, P4 ;  /* 0x0000002d080f8211 */ /* 0x004fc400020f0c35 */
[-C--:B------:R-:W-:Y:S01]  /*1ce40*/  ISETP.GE.OR P4, PT, R44, R0.reuse, P6 ;  /* 0x000000002c00720c */ /* 0x080fe20003786670 */
[----:B------:R-:W-:Y:S04]  /*1ce50*/  SHFL.IDX PT, R49, R4, 0x6, 0x181f ;  /* 0x00d81f0004317f89 */ /* 0x000fe800000e0000 */
[----:B------:R-:W2:Y:S04]  /*1ce60*/  SHFL.IDX PT, R52, R3, 0x4, 0x181f ;  /* 0x00981f0003347f89 */ /* 0x000ea800000e0000 */
[----:B------:R-:W1:Y:S04]  /*1ce70*/  SHFL.IDX PT, R51, R3, 0x5, 0x181f ;  /* 0x00b81f0003337f89 */ /* 0x000e6800000e0000 */
[----:B------:R-:W1:Y:S04]  /*1ce80*/  SHFL.IDX PT, R50, R3, 0x6, 0x181f ;  /* 0x00d81f0003327f89 */ /* 0x000e6800000e0000 */
[----:B------:R-:W2:Y:S04]  /*1ce90*/  LDS.128 R44, [R5+0x3880] ;  /* 0x00388000052c7984 */ /* 0x000ea80000000c00 */
[----:B------:R1:W-:Y:S01]  /*1cea0*/  @!P3 ST.E.128 [R12.64], R24 ;  /* 0x000000180c00b985 */ /* 0x0003e2000c101d28 */
[----:B------:R-:W-:-:S02]  /*1ceb0*/  ISETP.GE.OR P3, PT, R54, R0, P6 ;  /* 0x000000003600720c */ /* 0x000fc40003766670 */
[----:B------:R-:W-:Y:S01]  /*1cec0*/  ISETP.GE.OR P6, PT, R2, R0, P6 ;  /* 0x000000000200720c */ /* 0x000fe200037c6670 */
[----:B------:R4:W-:Y:S04]  /*1ced0*/  @!P2 ST.E.128 [R10.64], R20 ;  /* 0x000000140a00a985 */ /* 0x0009e8000c101d28 */
[----:B------:R2:W-:Y:S04]  /*1cee0*/  @!P1 ST.E.128 [R6.64], R16 ;  /* 0x0000001006009985 */ /* 0x0005e8000c101d28 */
[----:B---3--:R3:W-:Y:S04]  /*1cef0*/  @!P0 ST.E.128 [R14.64], R28 ;  /* 0x0000001c0e008985 */ /* 0x0087e8000c101d28 */
[----:B------:R-:W2:Y:S04]  /*1cf00*/  SHFL.IDX PT, R4, R4, 0x7, 0x181f ;  /* 0x00f81f0004047f89 */ /* 0x000ea800000e0000 */
[----:B------:R-:W3:Y:S01]  /*1cf10*/  SHFL.IDX PT, R3, R3, 0x7, 0x181f ;  /* 0x00f81f0003037f89 */ /* 0x000ee200000e0000 */
[----:B-1----:R-:W-:-:S02]  /*1cf20*/  @!P5 LEA R12, P2, R8, R48, 0x1 ;  /* 0x00000030080cd211 */ /* 0x002fc400078408ff */
[C---:B----4-:R-:W-:Y:S02]  /*1cf30*/  @!P4 LEA R10, P1, R8.reuse, R9, 0x1 ;  /* 0x00000009080ac211 */ /* 0x050fe400078208ff */
[C-C-:B--2---:R-:W-:Y:S02]  /*1cf40*/  @!P5 LEA.HI.X R13, R8.reuse, R52, R53.reuse, 0x1, P2 ;  /* 0x00000034080dd211 */ /* 0x144fe400010f0c35 */
[C---:B------:R-:W-:Y:S02]  /*1cf50*/  @!P3 LEA R6, P0, R8.reuse, R49, 0x1 ;  /* 0x000000310806b211 */ /* 0x040fe400078008ff */
[C-C-:B------:R-:W-:Y:S01]  /*1cf60*/  @!P4 LEA.HI.X R11, R8.reuse, R51, R53.reuse, 0x1, P1 ;  /* 0x00000033080bc211 */ /* 0x140fe200008f0c35 */
[----:B------:R1:W-:Y:S01]  /*1cf70*/  @!P5 ST.E.128 [R12.64], R32 ;  /* 0x000000200c00d985 */ /* 0x0003e2000c101d28 */
[----:B------:R-:W-:-:S03]  /*1cf80*/  @!P3 LEA.HI.X R7, R8, R50, R53, 0x1, P0 ;  /* 0x000000320807b211 */ /* 0x000fc600000f0c35 */
[----:B------:R1:W-:Y:S04]  /*1cf90*/  @!P4 ST.E.128 [R10.64], R36 ;  /* 0x000000240a00c985 */ /* 0x0003e8000c101d28 */
[----:B------:R1:W-:Y:S01]  /*1cfa0*/  @!P3 ST.E.128 [R6.64], R40 ;  /* 0x000000280600b985 */ /* 0x0003e2000c101d28 */
[----:B------:R-:W-:Y:S05]  /*1cfb0*/  @P6 EXIT ;  /* 0x000000000000694d */ /* 0x000fea0003800000 */
[----:B---3--:R-:W-:-:S04]  /*1cfc0*/  LEA R2, P0, R8, R4, 0x1 ;  /* 0x0000000408027211 */ /* 0x008fc800078008ff */
[----:B------:R-:W-:-:S05]  /*1cfd0*/  LEA.HI.X R3, R8, R3, R53, 0x1, P0 ;  /* 0x0000000308037211 */ /* 0x000fca00000f0c35 */
[----:B------:R-:W-:Y:S01]  /*1cfe0*/  ST.E.128 [R2.64], R44 ;  /* 0x0000002c02007985 */ /* 0x000fe2000c101d28 */
[----:B------:R-:W-:Y:S05]  /*1cff0*/  EXIT ;  /* 0x000000000000794d */ /* 0x000fea0003800000 */
.L_x_302:
        /* <DEDUP_REMOVED lines=19> */
.L_x_304:
[----:B-1----:R-:W1:Y:S01]  /*1d130*/  S2R R12, SR_TID.X ;  /* 0x00000000000c7919 */ /* 0x002e620000002100 */
[----:B------:R-:W-:Y:S01]  /*1d140*/  SHF.R.S32.HI R0, RZ, 0x1f, R8 ;  /* 0x0000001fff007819 */ /* 0x000fe20000011408 */
[----:B------:R-:W-:Y:S01]  /*1d150*/  BSSY B0, `(.L_x_305) ;  /* 0x0000028000007945 */ /* 0x000fe20003800000 */
[----:B------:R-:W-:-:S02]  /*1d160*/  SEL R10, R8, RZ, !P1 ;  /* 0x000000ff080a7207 */ /* 0x000fc40004800000 */
[----:B------:R-:W-:Y:S02]  /*1d170*/  SEL R11, R0, RZ, !P1 ;  /* 0x000000ff000b7207 */ /* 0x000fe40004800000 */
[----:B-1----:R-:W-:-:S13]  /*1d180*/  ISETP.GT.AND P0, PT, R12, 0x7f, PT ;  /* 0x0000007f0c00780c */ /* 0x002fda0003f04270 */
        /* <DEDUP_REMOVED lines=36> */
.L_x_306:
[----:B------:R-:W-:Y:S05]  /*1d3d0*/  BSYNC B0 ;  /* 0x0000000000007941 */ /* 0x000fea0003800000 */
.L_x_305:
        /* <DEDUP_REMOVED lines=103> */
.L_x_307:
        /* <DEDUP_REMOVED lines=11> */
.L_x_1474:


//--------------------- .text._ZN7cutlass13device_kernelIN5flash19enable_sm80_to_sm89INS1_16FlashAttnFwdSm80INS1_25CollectiveMainloopFwdSm80ILi4ELi1ELb0EN4cute5tupleIJNS5_1CILi128EEENS7_ILi96EEENS7_ILi64EEEEEELi64ENS_10bfloat16_tEfNS_4arch4Sm80ELb0ELb1ELb1ELb1ELb0ELb1ELb1ELb0EEENS1_21CollectiveEpilogueFwdINS6_IJS8_SA_S9_EEENS6_IJNS7_ILi1EEESI_SI_EEESC_SE_Li128ELb1ELb1ELb0ELb0EEENS1_19SingleTileSchedulerILb1ELb0ELb1ELi128EEEEEEEEEvNT_6ParamsE --------------------------
	.section	.text._ZN7cutlass13device_kernelIN5flash19enable_sm80_to_sm89INS1_16FlashAttnFwdSm80INS1_25CollectiveMainloopFwdSm80ILi4ELi1ELb0EN4cute5tupleIJNS5_1CILi128EEENS7_ILi96EEENS7_ILi64EEEEEELi64ENS_10bfloat16_tEfNS_4arch4Sm80ELb0ELb1ELb1ELb1ELb0ELb1ELb1ELb0EEENS1_21CollectiveEpilogueFwdINS6_IJS8_SA_S9_EEENS6_IJNS7_ILi1EEESI_SI_EEESC_SE_Li128ELb1ELb1ELb0ELb0EEENS1_19SingleTileSchedulerILb1ELb0ELb1ELi128EEEEEEEEEvNT_6ParamsE,"ax",@progbits
	.sectioninfo	@"SHI_REGISTERS=255"
	.align	128
.text._ZN7cutlass13device_kernelIN5flash19enable_sm80_to_sm89INS1_16FlashAttnFwdSm80INS1_25CollectiveMainloopFwdSm80ILi4ELi1ELb0EN4cute5tupleIJNS5_1CILi128EEENS7_ILi96EEENS7_ILi64EEEEEELi64ENS_10bfloat16_tEfNS_4arch4Sm80ELb0ELb1ELb1ELb1ELb0ELb1ELb1ELb0EEENS1_21CollectiveEpilogueFwdINS6_IJS8_SA_S9_EEENS6_IJNS7_ILi1EEESI_SI_EEESC_SE_Li128ELb1ELb1ELb0ELb0EEENS1_19SingleTileSchedulerILb1ELb0ELb1ELi128EEEEEEEEEvNT_6ParamsE:
        .type           _ZN7cutlass13device_kernelIN5flash19enable_sm80_to_sm89INS1_16FlashAttnFwdSm80INS1_25CollectiveMainloopFwdSm80ILi4ELi1ELb0EN4cute5tupleIJNS5_1CILi128EEENS7_ILi96EEENS7_ILi64EEEEEELi64ENS_10bfloat16_tEfNS_4arch4Sm80ELb0ELb1ELb1ELb1ELb0ELb1ELb1ELb0EEENS1_21CollectiveEpilogueFwdINS6_IJS8_SA_S9_EEENS6_IJNS7_ILi1EEESI_SI_EEESC_SE_Li128ELb1ELb1ELb0ELb0EEENS1_19SingleTileSchedulerILb1ELb0ELb1ELi128EEEEEEEEEvNT_6ParamsE,@function
        .size           _ZN7cutlass13device_kernelIN5flash19enable_sm80_to_sm89INS1_16FlashAttnFwdSm80INS1_25CollectiveMainloopFwdSm80ILi4ELi1ELb0EN4cute5tupleIJNS5_1CILi128EEENS7_ILi96EEENS7_ILi64EEEEEELi64ENS_10bfloat16_tEfNS_4arch4Sm80ELb0ELb1ELb1ELb1ELb0ELb1ELb1ELb0EEENS1_21CollectiveEpilogueFwdINS6_IJS8_SA_S9_EEENS6_IJNS7_ILi1EEESI_SI_EEESC_SE_Li128ELb1ELb1ELb0ELb0EEENS1_19SingleTileSchedulerILb1ELb0ELb1ELi128EEEEEEEEEvNT_6ParamsE,(.L_x_1475 - _ZN7cutlass13device_kernelIN5flash19enable_sm80_to_sm89INS1_16FlashAttnFwdSm80INS1_25CollectiveMainloopFwdSm80ILi4ELi1ELb0EN4cute5tupleIJNS5_1CILi128EEENS7_ILi96EEENS7_ILi64EEEEEELi64ENS_10bfloat16_tEfNS_4arch4Sm80ELb0ELb1ELb1ELb1ELb0ELb1ELb1ELb0EEENS1_21CollectiveEpilogueFwdINS6_IJS8_SA_S9_EEENS6_IJNS7_ILi1EEESI_SI_EEESC_SE_Li128ELb1ELb1ELb0ELb0EEENS1_19SingleTileSchedulerILb1ELb0ELb1ELi128EEEEEEEEEvNT_6ParamsE)
        .other          _ZN7cutlass13device_kernelIN5flash19enable_sm80_to_sm89INS1_16FlashAttnFwdSm80INS1_25CollectiveMainloopFwdSm80ILi4ELi1ELb0EN4cute5tupleIJNS5_1CILi128EEENS7_ILi96EEENS7_ILi64EEEEEELi64ENS_10bfloat16_tEfNS_4arch4Sm80ELb0ELb1ELb1ELb1ELb0ELb1ELb1ELb0EEENS1_21CollectiveEpilogueFwdINS6_IJS8_SA_S9_EEENS6_IJNS7_ILi1EEESI_SI_EEESC_SE_Li128ELb1ELb1ELb0ELb0EEENS1_19SingleTileSchedulerILb1ELb0ELb1ELi128EEEEEEEEEvNT_6ParamsE,@"STO_CUDA_ENTRY STV_DEFAULT"
_ZN7cutlass13device_kernelIN5flash19enable_sm80_to_sm89INS1_16FlashAttnFwdSm80INS1_25CollectiveMainloopFwdSm80ILi4ELi1ELb0EN4cute5tupleIJNS5_1CILi128EEENS7_ILi96EEENS7_ILi64EEEEEELi64ENS_10bfloat16_tEfNS_4arch4Sm80ELb0ELb1ELb1ELb1ELb0ELb1ELb1ELb0EEENS1_21CollectiveEpilogueFwdINS6_IJS8_SA_S9_EEENS6_IJNS7_ILi1EEESI_SI_EEESC_SE_Li128ELb1ELb1ELb0ELb0EEENS1_19SingleTileSchedulerILb1ELb0ELb1ELi128EEEEEEEEEvNT_6ParamsE:
        /* <DEDUP_REMOVED lines=17> */
.L_x_309:
        /* <DEDUP_REMOVED lines=8> */
.L_x_311:
[----:B------:R-:W-:-:S04]  /*0190*/  MOV R0, c[0x0][0x54c] ;  /* 0x0001530000007a02 */ /* 0x000fc80000000f00 */
.L_x_310:
[----:B------:R-:W-:Y:S01]  /*01a0*/  USHF.L.U32 UR4, UR4, 0x7, URZ ;  /* 0x0000000704047899 */ /* 0x000fe2000800063f */
[----:B-----5:R-:W-:-:S05]  /*01b0*/  IMAD R0, R0, c[0x0][0x548], RZ ;  /* 0x0001520000007a24 */ /* 0x020fca00078e02ff */
[----:B------:R-:W-:-:S04]  /*01c0*/  MOV R12, UR4 ;  /* 0x00000004000c7c02 */ /* 0x000fc80008000f00 */
[----:B------:R-:W-:-:S04]  /*01d0*/  ISETP.GE.AND P0, PT, R12, R0, PT ;  /* 0x000000000c00720c */ /* 0x000fc80003f06270 */
[----:B------:R-:W-:-:S05]  /*01e0*/  SEL R0, R5, 0xffffffff, !P0 ;  /* 0xffffffff05007807 */ /* 0x000fca0004000000 */
[----:B------:R2:W-:Y:S01]  /*01f0*/  STL [R1+0x64], R0 ;  /* 0x0000640001007387 */ /* 0x0005e20000100800 */
[----:B------:R-:W-:Y:S05]  /*0200*/  BRA `(.L_x_312) ;  /* 0x0000014000007947 */ /* 0x000fea0003800000 */
.L_x_308:
[----:B------:R-:W-:-:S04]  /*0210*/  ISETP.NE.U32.AND P0, PT, RZ, c[0x0][0x568], PT ;  /* 0x00015a00ff007a0c */ /* 0x000fc80003f05070 */
[----:B------:R-:W-:-:S13]  /*0220*/  ISETP.NE.AND.EX P0, PT, RZ, c[0x0][0x56c], PT, P0 ;  /* 0x00015b00ff007a0c */ /* 0x000fda0003f05300 */
[----:B------:R-:W-:Y:S05]  /*0230*/  @!P0 BRA `(.L_x_313) ;  /* 0x0000002000008947 */ /* 0x000fea0003800000 */
[----:B------:R1:W5:Y:S01]  /*0240*/  LDG.E R0, [R2.64] ;  /* 0x0000000802007981 */ /* 0x000362000c1e1900 */
[----:B------:R-:W-:Y:S05]  /*0250*/  BRA `(.L_x_314) ;  /* 0x0000009000007947 */ /* 0x000fea0003800000 */
.L_x_313:
        /* <DEDUP_REMOVED lines=8> */
.L_x_315:
[----:B------:R-:W-:-:S04]  /*02e0*/  MOV R0, c[0x0][0x54c] ;  /* 0x0001530000007a02 */ /* 0x000fc80000000f00 */
.L_x_314:
[----:B------:R-:W-:Y:S01]  /*02f0*/  USHF.L.U32 UR4, UR4, 0x7, URZ ;  /* 0x0000000704047899 */ /* 0x000fe2000800063f */
[----:B-----5:R-:W-:-:S05]  /*0300*/  IMAD R0, R0, c[0x0][0x548], RZ ;  /* 0x0001520000007a24 */ /* 0x020fca00078e02ff */
[----:B------:R-:W-:-:S04]  /*0310*/  MOV R12, UR4 ;  /* 0x00000004000c7c02 */ /* 0x000fc80008000f00 */
[----:B------:R-:W-:-:S04]  /*0320*/  ISETP.GE.AND P0, PT, R12, R0, PT ;  /* 0x000000000c00720c */ /* 0x000fc80003f06270 */
[----:B------:R-:W-:-:S05]  /*0330*/  SEL R0, R5, 0xffffffff, !P0 ;  /* 0xffffffff05007807 */ /* 0x000fca0004000000 */
[----:B------:R2:W-:Y:S04]  /*0340*/  STL [R1+0x64], R0 ;  /* 0x0000640001007387 */ /* 0x0005e80000100800 */
.L_x_312:
[----:B------:R-:W3:Y:S02]  /*0350*/  LDL R15, [R1+0x64] ;  /* 0x00006400010f7983 */ /* 0x000ee40000100800 */
[----:B---3--:R-:W-:-:S13]  /*0360*/  ISETP.GE.AND P0, PT, R15, RZ, PT ;  /* 0x000000ff0f00720c */ /* 0x008fda0003f06270 */
[----:B------:R-:W-:Y:S05]  /*0370*/  @!P0 EXIT ;  /* 0x000000000000894d */ /* 0x000fea0003800000 */
[----:B------:R-:W-:Y:S01]  /*0380*/  ISETP.NE.U32.AND P0, PT, RZ, c[0x0][0x370], PT ;  /* 0x0000dc00ff007a0c */ /* 0x000fe20003f05070 */
[----:B--2---:R-:W-:Y:S01]  /*0390*/  IMAD.MOV.U32 R0, RZ, RZ, c[0x0][0x168] ;  /* 0x00005a00ff007624 */ /* 0x004fe200078e00ff */
[----:B------:R-:W-:Y:S01]  /*03a0*/  ISETP.NE.U32.AND P1, PT, RZ, c[0x0][0x360], PT ;  /* 0x0000d800ff007a0c */ /* 0x000fe20003f25070 */
[----:B------:R-:W-:Y:S01]  /*03b0*/  CS2R R166, SRZ ;  /* 0x0000000000a67805 */ /* 0x000fe2000001ff00 */
        /* <DEDUP_REMOVED lines=11> */
[----:B-1----:R-:W-:Y:S01]  /*0470*/  IMAD.WIDE R2, R15, R14, c[0x0][0x358] ;  /* 0x0000d6000f027625 */ /* 0x002fe200078e020e */
[----:B------:R-:W-:-:S03]  /*0480*/  ISETP.NE.AND.EX P3, PT, RZ, c[0x0][0x35c], PT, P3 ;  /* 0x0000d700ff007a0c */ /* 0x000fc60003f65330 */
[CC--:B------:R-:W-:Y:S01]  /*0490*/  @P0 IMAD.WIDE R8, R15.reuse, R14.reuse, c[0x0][0x360] ;  /* 0x0000d8000f080625 */ /* 0x0c0fe200078e020e */
[----:B------:R-:W1:Y:S03]  /*04a0*/  S2R R35, SR_CTAID.Y ;  /* 0x0000000000237919 */ /* 0x000e660000002600 */
[----:B------:R-:W-:Y:S01]  /*04b0*/  @P2 IMAD.WIDE R10, R15, R14, c[0x0][0x370] ;  /* 0x0000dc000f0a2625 */ /* 0x000fe200078e020e */
[----:B------:R-:W2:Y:S04]  /*04c0*/  @P0 LDG.E R0, [R8.64] ;  /* 0x0000000808000981 */ /* 0x000ea8000c1e1900 */
[----:B------:R3:W5:Y:S04]  /*04d0*/  @P1 LDG.E R168, [R6.64] ;  /* 0x0000000806a81981 */ /* 0x000768000c1e1900 */
[----:B------:R3:W5:Y:S04]  /*04e0*/  @P4 LDG.E R166, [R4.64] ;  /* 0x0000000804a64981 */ /* 0x000768000c1e1900 */
[----:B------:R3:W5:Y:S04]  /*04f0*/  @P3 LDG.E R13, [R2.64] ;  /* 0x00000008020d3981 */ /* 0x000768000c1e1900 */
[----:B------:R4:W5:Y:S01]  /*0500*/  @P2 LDG.E R167, [R10.64] ;  /* 0x000000080aa72981 */ /* 0x000962000c1e1900 */
[----:B-1----:R-:W-:Y:S01]  /*0510*/  SHF.R.S32.HI R188, RZ, 0x1f, R35 ;  /* 0x0000001fffbc7819 */ /* 0x002fe20000011423 */
[----:B----4-:R-:W-:-:S02]  /*0520*/  IMAD.MOV.U32 R10, RZ, RZ, c[0x0][0x1d0] ;  /* 0x00007400ff0a7624 */ /* 0x010fc400078e00ff */
[----:B--2---:R1:W-:Y:S01]  /*0530*/  STL [R1+0x30], R0 ;  /* 0x0000300001007387 */ /* 0x0043e20000100800 */
[----:B------:R-:W-:Y:S02]  /*0540*/  IMAD.MOV.U32 R9, RZ, RZ, R0 ;  /* 0x000000ffff097224 */ /* 0x000fe400078e0000 */
[----:B-1----:R-:W-:Y:S01]  /*0550*/  IMAD.MOV.U32 R0, RZ, RZ, c[0x0][0x228] ;  /* 0x00008a00ff007624 */ /* 0x002fe200078e00ff */
[----:B------:R-:W-:Y:S05]  /*0560*/  @P0 BRA `(.L_x_316) ;  /* 0x0000005000000947 */ /* 0x000fea0003800000 */
[----:B---3--:R-:W-:Y:S05]  /*0570*/  @!P1 BRA `(.L_x_316) ;  /* 0x0000004000009947 */ /* 0x008fea0003800000 */
[----:B------:R1:W2:Y:S04]  /*0580*/  LDG.E R8, [R6.64] ;  /* 0x0000000806087981 */ /* 0x0002a8000c1e1900 */
[----:B-1----:R-:W2:Y:S02]  /*0590*/  LDG.E R6, [R6.64+0x4] ;  /* 0x0000040806067981 */ /* 0x002ea4000c1e1900 */
[----:B--2---:R-:W-:-:S05]  /*05a0*/  IADD3 R9, -R8, R6, RZ ;  /* 0x0000000608097210 */ /* 0x004fca0007ffe1ff */
[----:B------:R1:W-:Y:S02]  /*05b0*/  STL [R1+0x30], R9 ;  /* 0x0000300901007387 */ /* 0x0003e40000100800 */
.L_x_316:
[----:B---3--:R-:W-:-:S04]  /*05c0*/  ISETP.NE.U32.AND P0, PT, RZ, c[0x0][0x368], PT ;  /* 0x0000da00ff007a0c */ /* 0x008fc80003f05070 */
[----:B------:R-:W-:-:S13]  /*05d0*/  ISETP.NE.AND.EX P0, PT, RZ, c[0x0][0x36c], PT, P0 ;  /* 0x0000db00ff007a0c */ /* 0x000fda0003f05300 */
[----:B------:R-:W-:Y:S05]  /*05e0*/  @!P0 BRA `(.L_x_317) ;  /* 0x0000003000008947 */ /* 0x000fea0003800000 */
[----:B------:R-:W-:-:S05]  /*05f0*/  IMAD.WIDE R4, R15, R14, c[0x0][0x368] ;  /* 0x0000da000f047625 */ /* 0x000fca00078e020e */
[----:B------:R2:W5:Y:S01]  /*0600*/  LDG.E R10, [R4.64] ;  /* 0x00000008040a7981 */ /* 0x000562000c1e1900 */
[----:B------:R-:W-:Y:S05]  /*0610*/  BRA `(.L_x_318) ;  /* 0x0000004000007947 */ /* 0x000fea0003800000 */
.L_x_317:
[----:B------:R-:W-:Y:S05]  /*0620*/  @!P4 BRA `(.L_x_318) ;  /* 0x000000300000c947 */ /* 0x000fea0003800000 */
[----:B------:R2:W3:Y:S04]  /*0630*/  LDG.E R6, [R4.64] ;  /* 0x0000000804067981 */ /* 0x0004e8000c1e1900 */
[----:B--2---:R-:W3:Y:S02]  /*0640*/  LDG.E R4, [R4.64+0x4] ;  /* 0x0000040804047981 */ /* 0x004ee4000c1e1900 */
[----:B---3--:R-:W-:Y:S02]  /*0650*/  IADD3 R10, -R6, R4, RZ ;  /* 0x00000004060a7210 */ /* 0x008fe40007ffe1ff */
.L_x_318:
[----:B--2---:R2:W3:Y:S04]  /*0660*/  @P3 LDG.E R5, [R2.64] ;  /* 0x0000000802053981 */ /* 0x0044e8000c1e1900 */
[----:B------:R2:W3:Y:S01]  /*0670*/  @P3 LDG.E R4, [R2.64+0x4] ;  /* 0x0000040802043981 */ /* 0x0004e2000c1e1900 */
[----:B------:R-:W-:Y:S01]  /*0680*/  ISETP.NE.U32.AND P0, PT, RZ, c[0x0][0x378], PT ;  /* 0x0000de00ff007a0c */ /* 0x000fe20003f05070 */
[----:B------:R-:W-:-:S02]  /*0690*/  IMAD.MOV.U32 R6, RZ, RZ, c[0x0][0x2c4] ;  /* 0x0000b100ff067624 */ /* 0x000fc400078e00ff */
[----:B-----5:R-:W-:Y:S01]  /*06a0*/  IMAD.MOV.U32 R147, RZ, RZ, R10 ;  /* 0x000000ffff937224 */ /* 0x020fe200078e000a */
[----:B------:R-:W-:Y:S02]  /*06b0*/  ISETP.NE.AND.EX P0, PT, RZ, c[0x0][0x37c], PT, P0 ;  /* 0x0000df00ff007a0c */ /* 0x000fe40003f05300 */
[----:B------:R-:W-:Y:S01]  /*06c0*/  ISETP.NE.AND P2, PT, R6, 0x1, PT ;  /* 0x000000010600780c */ /* 0x000fe20003f45270 */
[----:B------:R-:W-:Y:S02]  /*06d0*/  IMAD.IADD R6, R10, 0x1, -R167 ;  /* 0x000000010a067824 */ /* 0x000fe400078e0aa7 */
[----:B------:R-:W-:Y:S02]  /*06e0*/  IMAD.MOV.U32 R226, RZ, RZ, R12 ;  /* 0x000000ffffe27224 */ /* 0x000fe400078e000c */
[----:B------:R-:W-:-:S06]  /*06f0*/  IMAD.MOV.U32 R7, RZ, RZ, c[0x0][0x32c] ;  /* 0x0000cb00ff077624 */ /* 0x000fcc00078e00ff */
[----:B--2---:R-:W-:-:S05]  /*0700*/  @P0 IMAD.WIDE R2, R15, R14, c[0x0][0x378] ;  /* 0x0000de000f020625 */ /* 0x004fca00078e020e */
[----:B------:R2:W5:Y:S01]  /*0710*/  @P0 LDG.E R147, [R2.64] ;  /* 0x0000000802930981 */ /* 0x000562000c1e1900 */
[----:B------:R-:W-:Y:S02]  /*0720*/  ISETP.GE.AND P1, PT, R7, 0x1, PT ;  /* 0x000000010700780c */ /* 0x000fe40003f26270 */
[----:B------:R-:W-:-:S04]  /*0730*/  LOP3.LUT R225, R225, 0xffefffff, RZ, 0xc0, !PT ;  /* 0xffefffffe1e17812 */ /* 0x000fc800078ec0ff */
[----:B------:R-:W-:-:S04]  /*0740*/  @P2 LOP3.LUT R225, R225, 0x100000, RZ, 0xfc, !PT ;  /* 0x00100000e1e12812 */ /* 0x000fc800078efcff */
[----:B------:R-:W-:-:S04]  /*0750*/  LOP3.LUT R225, R225, 0xfff7ffff, RZ, 0xc0, !PT ;  /* 0xfff7ffffe1e17812 */ /* 0x000fc800078ec0ff */
[----:B------:R-:W-:Y:S02]  /*0760*/  @P1 LOP3.LUT R225, R225, 0x80000, RZ, 0xfc, !PT ;  /* 0x00080000e1e11812 */ /* 0x000fe400078efcff */
[----:B--2---:R-:W-:-:S05]  /*0770*/  @P2 IADD3 R2, R226, 0x7f, RZ ;  /* 0x0000007fe2022810 */ /* 0x004fca0007ffe0ff */
[----:B------:R-:W-:Y:S01]  /*0780*/  @P2 IMAD.HI.U32 R3, R2, c[0x0][0x2c8], RZ ;  /* 0x0000b20002032a27 */ /* 0x000fe200078e00ff */
[----:B------:R-:W-:-:S04]  /*0790*/  IADD3 R2, R12, 0x7f, RZ ;  /* 0x0000007f0c027810 */ /* 0x000fc80007ffe0ff */
[----:B------:R-:W-:Y:S01]  /*07a0*/  @P2 SHF.R.U32.HI R2, RZ, c[0x0][0x2cc], R3 ;  /* 0x0000b300ff022a19 */ /* 0x000fe20000011603 */
[----:B---3--:R-:W-:-:S04]  /*07b0*/  @P3 IMAD.IADD R0, R4, 0x1, -R5 ;  /* 0x0000000104003824 */ /* 0x008fc800078e0a05 */
[----:B------:R-:W-:-:S05]  /*07c0*/  IMAD.IADD R8, R6, 0x1, R0 ;  /* 0x0000000106087824 */ /* 0x000fca00078e0200 */
[----:B------:R2:W-:Y:S01]  /*07d0*/  STL [R1+0x2c], R8 ;  /* 0x00002c0801007387 */ /* 0x0005e20000100800 */
[----:B------:R-:W-:-:S05]  /*07e0*/  IADD3 R178, R8, 0x1, -R9 ;  /* 0x0000000108b27810 */ /* 0x000fca0007ffe809 */
[----:B------:R-:W-:-:S05]  /*07f0*/  IMAD.IADD R2, R178, 0x1, R2 ;  /* 0x00000001b2027824 */ /* 0x000fca00078e0202 */
[----:B------:R-:W-:Y:S01]  /*0800*/  IADD3 R5, R2, c[0x0][0x328], RZ ;  /* 0x0000ca0002057a10 */ /* 0x000fe20007ffe0ff */
[----:B------:R-:W-:Y:S05]  /*0810*/  @!P1 BRA `(.L_x_319) ;  /* 0x000000e000009947 */ /* 0x000fea0003800000 */
[C---:B------:R-:W-:Y:S02]  /*0820*/  ISETP.GT.AND P0, PT, R2.reuse, RZ, PT ;  /* 0x000000ff0200720c */ /* 0x040fe40003f04270 */
[----:B------:R-:W-:-:S11]  /*0830*/  IADD3 R3, R2, -0x1, RZ ;  /* 0xffffffff02037810 */ /* 0x000fd60007ffe0ff */
[----:B------:R-:W-:Y:S05]  /*0840*/  @P0 BRA `(.L_x_320) ;  /* 0x0000006000000947 */ /* 0x000fea0003800000 */
[----:B------:R-:W-:Y:S01]  /*0850*/  ISETP.NE.AND P0, PT, R7, 0x1, PT ;  /* 0x000000010700780c */ /* 0x000fe20003f05270 */
[----:B------:R-:W-:-:S12]  /*0860*/  IMAD.MOV R2, RZ, RZ, -R2 ;  /* 0x000000ffff027224 */ /* 0x000fd800078e0a02 */
[----:B------:R-:W-:-:S05]  /*0870*/  @P0 IMAD.HI.U32 R3, R2, c[0x0][0x330], RZ ;  /* 0x0000cc0002030a27 */ /* 0x000fca00078e00ff */
[----:B------:R-:W-:-:S04]  /*0880*/  @P0 SHF.R.U32.HI R2, RZ, c[0x0][0x334], R3 ;  /* 0x0000cd00ff020a19 */ /* 0x000fc80000011603 */
[----:B------:R-:W-:Y:S01]  /*0890*/  LOP3.LUT R3, RZ, R2, RZ, 0x33, !PT ;  /* 0x00000002ff037212 */ /* 0x000fe200078e33ff */
[----:B------:R-:W-:Y:S05]  /*08a0*/  BRA `(.L_x_321) ;  /* 0x0000003000007947 */ /* 0x000fea0003800000 */
.L_x_320:
[----:B------:R-:W-:-:S13]  /*08b0*/  ISETP.NE.AND P0, PT, R7, 0x1, PT ;  /* 0x000000010700780c */ /* 0x000fda0003f05270 */
[----:B------:R-:W-:-:S05]  /*08c0*/  @P0 IMAD.HI.U32 R2, R3, c[0x0][0x330], RZ ;  /* 0x0000cc0003020a27 */ /* 0x000fca00078e00ff */
[----:B------:R-:W-:-:S05]  /*08d0*/  @P0 SHF.R.U32.HI R3, RZ, c[0x0][0x334], R2 ;  /* 0x0000cd00ff030a19 */ /* 0x000fca0000011602 */
.L_x_321:
[----:B------:R-:W-:-:S05]  /*08e0*/  IMAD R3, R3, R7, c[0x0][0x32c] ;  /* 0x0000cb0003037624 */ /* 0x000fca00078e0207 */
[----:B------:R-:W-:Y:S02]  /*08f0*/  IMNMX R5, R5, R3, PT ;  /* 0x0000000305057217 */ /* 0x000fe40003800200 */
.L_x_319:
[C---:B------:R-:W-:Y:S01]  /*0900*/  IADD3 R3, R8.reuse, 0x5f, RZ ;  /* 0x0000005f08037810 */ /* 0x040fe20007ffe0ff */
[----:B--2---:R-:W-:Y:S02]  /*0910*/  IMAD.IADD R8, R8, 0x1, -R9 ;  /* 0x0000000108087824 */ /* 0x004fe400078e0a09 */
[----:B------:R-:W-:-:S03]  /*0920*/  @P2 IMAD.HI.U32 R4, R226, c[0x0][0x2c8], RZ ;  /* 0x0000b200e2042a27 */ /* 0x000fc600078e00ff */
[----:B------:R2:W-:Y:S01]  /*0930*/  STL [R1+0x14], R8 ;  /* 0x0000140801007387 */ /* 0x0005e20000100800 */
[----:B------:R-:W-:Y:S01]  /*0940*/  IMAD.MOV.U32 R2, RZ, RZ, R226 ;  /* 0x000000ffff027224 */ /* 0x000fe200078e00e2 */
[----:B------:R-:W-:Y:S01]  /*0950*/  @P2 SHF.R.U32.HI R2, RZ, c[0x0][0x2cc], R4 ;  /* 0x0000b300ff022a19 */ /* 0x000fe20000011604 */
[----:B------:R-:W-:-:S04]  /*0960*/  IMAD.HI R3, R3, 0x2aaaaaab, RZ ;  /* 0x2aaaaaab03037827 */ /* 0x000fc800078e02ff */
[----:B------:R-:W-:Y:S01]  /*0970*/  IMAD.IADD R2, R8, 0x1, R2 ;  /* 0x0000000108027824 */ /* 0x000fe200078e0202 */
[----:B------:R-:W-:-:S04]  /*0980*/  SHF.R.U32.HI R4, RZ, 0x1f, R3 ;  /* 0x0000001fff047819 */ /* 0x000fc80000011603 */
[----:B------:R-:W-:Y:S02]  /*0990*/  LEA.HI.SX32 R179, R3, R4, 0x1c ;  /* 0x0000000403b37211 */ /* 0x000fe400078fe2ff */
[----:B------:R-:W-:Y:S01]  /*09a0*/  IADD3 R4, R2, -c[0x0][0x324], RZ ;  /* 0x8000c90002047a10 */ /* 0x000fe20007ffe0ff */
[----:B------:R-:W-:Y:S05]  /*09b0*/  @!P1 BRA `(.L_x_322) ;  /* 0x000000d000009947 */ /* 0x000fea0003800000 */
[----:B------:R-:W-:-:S13]  /*09c0*/  ISETP.GT.AND P0, PT, R2, -0x1, PT ;  /* 0xffffffff0200780c */ /* 0x000fda0003f04270 */
[----:B------:R-:W-:Y:S05]  /*09d0*/  @P0 BRA `(.L_x_323) ;  /* 0x0000006000000947 */ /* 0x000fea0003800000 */
[----:B------:R-:W-:Y:S02]  /*09e0*/  ISETP.NE.AND P0, PT, R7, 0x1, PT ;  /* 0x000000010700780c */ /* 0x000fe40003f05270 */
[----:B------:R-:W-:-:S11]  /*09f0*/  LOP3.LUT R2, RZ, R2, RZ, 0x33, !PT ;  /* 0x00000002ff027212 */ /* 0x000fd600078e33ff */
[----:B------:R-:W-:-:S05]  /*0a00*/  @P0 IMAD.HI.U32 R3, R2, c[0x0][0x330], RZ ;  /* 0x0000cc0002030a27 */ /* 0x000fca00078e00ff */
[----:B------:R-:W-:-:S04]  /*0a10*/  @P0 SHF.R.U32.HI R2, RZ, c[0x0][0x334], R3 ;  /* 0x0000cd00ff020a19 */ /* 0x000fc80000011603 */
[----:B------:R-:W-:Y:S01]  /*0a20*/  LOP3.LUT R2, RZ, R2, RZ, 0x33, !PT ;  /* 0x00000002ff027212 */ /* 0x000fe200078e33ff */
[----:B------:R-:W-:Y:S05]  /*0a30*/  BRA `(.L_x_324) ;  /* 0x0000003000007947 */ /* 0x000fea0003800000 */
.L_x_323:
[----:B------:R-:W-:-:S13]  /*0a40*/  ISETP.NE.AND P0, PT, R7, 0x1, PT ;  /* 0x000000010700780c */ /* 0x000fda0003f05270 */
[----:B------:R-:W-:-:S05]  /*0a50*/  @P0 IMAD.HI.U32 R3, R2, c[0x0][0x330], RZ ;  /* 0x0000cc0002030a27 */ /* 0x000fca00078e00ff */
[----:B------:R-:W-:-:S05]  /*0a60*/  @P0 SHF.R.U32.HI R2, RZ, c[0x0][0x334], R3 ;  /* 0x0000cd00ff020a19 */ /* 0x000fca0000011603 */
.L_x_324:
[----:B------:R-:W-:-:S05]  /*0a70*/  IMAD R2, R2, c[0x0][0x32c], RZ ;  /* 0x0000cb0002027a24 */ /* 0x000fca00078e02ff */
[----:B------:R-:W-:-:S04]  /*0a80*/  IMNMX R4, R4, R2, !PT ;  /* 0x0000000204047217 */ /* 0x000fc80007800200 */
.L_x_322:
[----:B------:R-:W-:Y:S01]  /*0a90*/  IADD3 R3, R5, 0x5f, RZ ;  /* 0x0000005f05037810 */ /* 0x000fe20007ffe0ff */
[----:B------:R-:W-:-:S04]  /*0aa0*/  IMAD.HI R2, R4, 0x2aaaaaab, RZ ;  /* 0x2aaaaaab04027827 */ /* 0x000fc800078e02ff */
[----:B------:R-:W-:Y:S01]  /*0ab0*/  IMAD.HI R4, R3, 0x2aaaaaab, RZ ;  /* 0x2aaaaaab03047827 */ /* 0x000fe200078e02ff */
[----:B------:R-:W-:-:S04]  /*0ac0*/  SHF.R.U32.HI R3, RZ, 0x1f, R2 ;  /* 0x0000001fff037819 */ /* 0x000fc80000011602 */
[----:B------:R-:W-:Y:S02]  /*0ad0*/  SHF.R.U32.HI R5, RZ, 0x1f, R4 ;  /* 0x0000001fff057819 */ /* 0x000fe40000011604 */
[----:B------:R-:W-:Y:S02]  /*0ae0*/  LEA.HI.SX32 R2, R2, R3, 0x1c ;  /* 0x0000000302027211 */ /* 0x000fe400078fe2ff */
[----:B------:R-:W-:Y:S02]  /*0af0*/  LEA.HI.SX32 R4, R4, R5, 0x1c ;  /* 0x0000000504047211 */ /* 0x000fe400078fe2ff */
[----:B------:R-:W-:Y:S02]  /*0b00*/  IMNMX R3, RZ, R2, !PT ;  /* 0x00000002ff037217 */ /* 0x000fe40007800200 */
[----:B------:R-:W-:-:S03]  /*0b10*/  IMNMX R2, R4, R179, PT ;  /* 0x000000b304027217 */ /* 0x000fc60003800200 */
[--C-:B------:R-:W-:Y:S02]  /*0b20*/  IMAD R3, R3, 0x60, -R6.reuse ;  /* 0x0000006003037824 */ /* 0x100fe400078e0a06 */
[----:B------:R-:W-:-:S03]  /*0b30*/  IMAD R2, R2, 0x60, -R6 ;  /* 0x0000006002027824 */ /* 0x000fc600078e0a06 */
[----:B------:R-:W-:Y:S02]  /*0b40*/  IMNMX R3, RZ, R3, !PT ;  /* 0x00000003ff037217 */ /* 0x000fe40007800200 */
[----:B------:R-:W-:-:S03]  /*0b50*/  IMNMX R2, R2, R0, PT ;  /* 0x0000000002027217 */ /* 0x000fc60003800200 */
[----:B------:R-:W-:Y:S01]  /*0b60*/  IMAD.WIDE.U32 R4, R3, -0x55555555, RZ ;  /* 0xaaaaaaab03047825 */ /* 0x000fe200078e00ff */
[----:B------:R-:W-:-:S04]  /*0b70*/  ISETP.GT.AND P0, PT, R2, R3, PT ;  /* 0x000000030200720c */ /* 0x000fc80003f04270 */
[----:B------:R-:W-:-:S05]  /*0b80*/  SHF.R.U32.HI R144, RZ, 0x6, R5 ;  /* 0x00000006ff907819 */ /* 0x000fca0000011605 */
[----:B------:R-:W-:-:S04]  /*0b90*/  IMAD.MOV.U32 R6, RZ, RZ, R144 ;  /* 0x000000ffff067224 */ /* 0x000fc800078e0090 */
[----:B------:R-:W-:-:S05]  /*0ba0*/  @P0 IADD3 R2, R2, 0x5f, RZ ;  /* 0x0000005f02020810 */ /* 0x000fca0007ffe0ff */
[----:B------:R-:W-:-:S05]  /*0bb0*/  @P0 IMAD.HI R2, R2, 0x2aaaaaab, RZ ;  /* 0x2aaaaaab02020827 */ /* 0x000fca00078e02ff */
[----:B------:R-:W-:-:S04]  /*0bc0*/  @P0 SHF.R.U32.HI R3, RZ, 0x1f, R2 ;  /* 0x0000001fff030819 */ /* 0x000fc80000011602 */
[----:B------:R-:W-:-:S04]  /*0bd0*/  @P0 LEA.HI.SX32 R6, R2, R3, 0x1c ;  /* 0x0000000302060211 */ /* 0x000fc800078fe2ff */
[----:B------:R-:W-:-:S13]  /*0be0*/  ISETP.GT.AND P0, PT, R6, R144, PT ;  /* 0x000000900600720c */ /* 0x000fda0003f04270 */
[----:B------:R-:W-:Y:S05]  /*0bf0*/  @!P0 BRA `(.L_x_325) ;  /* 0x00005e8000008947 */ /* 0x000fea0003800000 */
[----:B------:R-:W-:-:S04]  /*0c00*/  ISETP.NE.U32.AND P0, PT, RZ, c[0x0][0x340], PT ;  /* 0x0000d000ff007a0c */ /* 0x000fc80003f05070 */
[----:B------:R-:W-:-:S13]  /*0c10*/  ISETP.NE.AND.EX P2, PT, RZ, c[0x0][0x344], PT, P0 ;  /* 0x0000d100ff007a0c */ /* 0x000fda0003f45300 */
[----:B------:R-:W-:-:S05]  /*0c20*/  @P2 IMAD.WIDE R2, R15, R14, c[0x0][0x340] ;  /* 0x0000d0000f022625 */ /* 0x000fca00078e020e */
[----:B-1----:R1:W3:Y:S01]  /*0c30*/  @P2 LDG.E R9, [R2.64] ;  /* 0x0000000802092981 */ /* 0x0022e2000c1e1900 */
[----:B------:R-:W-:Y:S01]  /*0c40*/  SHF.R.S32.HI R32, RZ, 0x1f, R212 ;  /* 0x0000001fff207819 */ /* 0x000fe200000114d4 */
[----:B------:R-:W-:Y:S01]  /*0c50*/  IMAD.MOV.U32 R152, RZ, RZ, 0x60 ;  /* 0x00000060ff987424 */ /* 0x000fe200078e00ff */
[----:B--2---:R-:W-:Y:S01]  /*0c60*/  SHF.R.S32.HI R8, RZ, 0x1f, R15 ;  /* 0x0000001fff087819 */ /* 0x004fe2000001140f */
[----:B------:R-:W-:Y:S01]  /*0c70*/  IMAD.MOV.U32 R148, RZ, RZ, c[0x0][0x238] ;  /* 0x00008e00ff947624 */ /* 0x000fe200078e00ff */
[-C--:B------:R-:W-:Y:S01]  /*0c80*/  LEA.HI R5, R32, R212.reuse, RZ, 0x3 ;  /* 0x000000d420057211 */ /* 0x080fe200078f18ff */
[----:B------:R-:W-:Y:S01]  /*0c90*/  IMAD R180, R152, c[0x0][0x23c], RZ ;  /* 0x00008f0098b47a24 */ /* 0x000fe200078e02ff */
[----:B------:R-:W-:Y:S01]  /*0ca0*/  IADD3 R33, R6, -0x1, RZ ;  /* 0xffffffff06217810 */ /* 0x000fe20007ffe0ff */
[----:B------:R-:W-:Y:S01]  /*0cb0*/  IMAD.WIDE.U32 R158, R152, c[0x0][0x238], RZ ;  /* 0x00008e00989e7a25 */ /* 0x000fe200078e00ff */
[----:B------:R-:W-:Y:S01]  /*0cc0*/  SEL R28, R8, RZ, !P3 ;  /* 0x000000ff081c7207 */ /* 0x000fe20005800000 */
[----:B------:R-:W-:Y:S01]  /*0cd0*/  ULDC.U8 UR4, c[0x0][0x298] ;  /* 0x0000a60000047ab9 */ /* 0x000fe20000000000 */
[----:B------:R-:W-:Y:S01]  /*0ce0*/  SEL R88, R15, RZ, !P3 ;  /* 0x000000ff0f587207 */ /* 0x000fe20005800000 */
[----:B------:R-:W-:Y:S01]  /*0cf0*/  IMAD.IADD R180, R159, 0x1, R180 ;  /* 0x000000019fb47824 */ /* 0x000fe200078e02b4 */
[----:B------:R-:W-:Y:S01]  /*0d00*/  LEA.HI R21, R32, R212, RZ, 0x2 ;  /* 0x000000d420157211 */ /* 0x000fe200078f10ff */
[----:B------:R-:W-:Y:S01]  /*0d10*/  IMAD.MOV.U32 R34, RZ, RZ, c[0x0][0x23c] ;  /* 0x00008f00ff227624 */ /* 0x000fe200078e00ff */
[----:B------:R-:W-:Y:S01]  /*0d20*/  IADD3 R22, R166, R10, RZ ;  /* 0x0000000aa6167210 */ /* 0x000fe20007ffe0ff */
[----:B------:R-:W-:Y:S01]  /*0d30*/  IMAD.MOV.U32 R187, RZ, RZ, c[0x0][0x27c] ;  /* 0x00009f00ffbb7624 */ /* 0x000fe200078e00ff */
[----:B------:R-:W-:Y:S01]  /*0d40*/  LOP3.LUT R26, R21, 0xfffffffc, RZ, 0xc0, !PT ;  /* 0xfffffffc151a7812 */ /* 0x000fe200078ec0ff */
[----:B------:R-:W-:Y:S01]  /*0d50*/  IMAD.SHL.U32 R11, R34, 0x20, RZ ;  /* 0x00000020220b7824 */ /* 0x000fe200078e00ff */
[----:B------:R-:W-:Y:S01]  /*0d60*/  SHF.R.S32.HI R30, RZ, 0x1f, R22 ;  /* 0x0000001fff1e7819 */ /* 0x000fe20000011416 */
[----:B------:R-:W-:Y:S01]  /*0d70*/  IMAD R20, R188, c[0x0][0x260], RZ ;  /* 0x00009800bc147a24 */ /* 0x000fe200078e02ff */
[----:B------:R-:W-:Y:S01]  /*0d80*/  SHF.R.S32.HI R87, RZ, 0x2, R21 ;  /* 0x00000002ff577819 */ /* 0x000fe20000011415 */
[----:B------:R-:W-:Y:S01]  /*0d90*/  IMAD.IADD R26, R212, 0x1, -R26 ;  /* 0x00000001d41a7824 */ /* 0x000fe200078e0a1a */
[----:B------:R-:W-:Y:S01]  /*0da0*/  MOV R160, 0x6 ;  /* 0x0000000600a07802 */ /* 0x000fe20000000f00 */
[----:B------:R-:W-:Y:S01]  /*0db0*/  IMAD R10, R30, c[0x0][0x1e0], RZ ;  /* 0x000078001e0a7a24 */ /* 0x000fe200078e02ff */
[----:B-1----:R-:W-:Y:S01]  /*0dc0*/  LOP3.LUT R2, R5, 0x1ffffff8, RZ, 0xc0, !PT ;  /* 0x1ffffff805027812 */ /* 0x002fe200078ec0ff */
[C---:B------:R-:W-:Y:S01]  /*0dd0*/  IMAD.SHL.U32 R24, R26.reuse, 0x8, RZ ;  /* 0x000000081a187824 */ /* 0x040fe200078e00ff */
[----:B------:R-:W-:Y:S01]  /*0de0*/  SHF.R.S32.HI R5, RZ, 0x3, R5 ;  /* 0x00000003ff057819 */ /* 0x000fe20000011405 */
[----:B------:R-:W-:Y:S01]  /*0df0*/  IMAD.SHL.U32 R26, R26, 0x4, RZ ;  /* 0x000000041a1a7824 */ /* 0x000fe200078e00ff */
[----:B------:R-:W-:Y:S01]  /*0e00*/  SHF.R.S32.HI R3, RZ, 0x1f, R13 ;  /* 0x0000001fff037819 */ /* 0x000fe2000001140d */
[----:B------:R-:W-:Y:S01]  /*0e10*/  IMAD.IADD R2, R212, 0x1, -R2 ;  /* 0x00000001d4027824 */ /* 0x000fe200078e0a02 */
[C---:B------:R-:W-:Y:S01]  /*0e20*/  IADD3 R143, P0, R5.reuse, R13, RZ ;  /* 0x0000000d058f7210 */ /* 0x040fe20007f1e0ff */
[----:B------:R-:W-:Y:S01]  /*0e30*/  IMAD.IADD R119, R0, 0x1, -R5 ;  /* 0x0000000100777824 */ /* 0x000fe200078e0a05 */
[----:B------:R-:W-:Y:S01]  /*0e40*/  SHF.R.S32.HI R31, RZ, 0x1f, R87 ;  /* 0x0000001fff1f7819 */ /* 0x000fe20000011457 */
[----:B------:R-:W-:Y:S01]  /*0e50*/  IMAD.SHL.U32 R12, R2, 0x8, RZ ;  /* 0x00000008020c7824 */ /* 0x000fe200078e00ff */
[----:B------:R-:W-:Y:S01]  /*0e60*/  LEA.HI.X.SX32 R145, R5, R3, 0x1, P0 ;  /* 0x0000000305917211 */ /* 0x000fe200000f0eff */
[----:B------:R-:W-:Y:S01]  /*0e70*/  IMAD R16, R33, -0x60, R119 ;  /* 0xffffffa021107824 */ /* 0x000fe200078e0277 */
[----:B------:R-:W-:Y:S01]  /*0e80*/  SHF.R.S32.HI R27, RZ, 0x1f, R26 ;  /* 0x0000001fff1b7819 */ /* 0x000fe2000001141a */
[----:B------:R-:W-:Y:S01]  /*0e90*/  IMAD.SHL.U32 R5, R5, 0x40, RZ ;  /* 0x0000004005057824 */ /* 0x000fe200078e00ff */
[----:B------:R-:W-:Y:S01]  /*0ea0*/  SHF.R.S32.HI R13, RZ, 0x1f, R12 ;  /* 0x0000001fff0d7819 */ /* 0x000fe2000001140c */
[----:B------:R-:W-:Y:S01]  /*0eb0*/  IMAD R2, R145, c[0x0][0x238], RZ ;  /* 0x00008e0091027a24 */ /* 0x000fe200078e02ff */
[----:B------:R-:W-:Y:S01]  /*0ec0*/  ISETP.GE.AND P0, PT, R16, 0x1, PT ;  /* 0x000000011000780c */ /* 0x000fe20003f06270 */
[----:B------:R-:W-:Y:S01]  /*0ed0*/  IMAD R10, R22, c[0x0][0x1e4], R10 ;  /* 0x00007900160a7a24 */ /* 0x000fe200078e020a */
[----:B------:R-:W-:Y:S01]  /*0ee0*/  ISETP.GE.AND P5, PT, R12, c[0x0][0x1d4], PT ;  /* 0x000075000c007a0c */ /* 0x000fe20003fa6270 */
[C---:B------:R-:W-:Y:S01]  /*0ef0*/  IMAD R4, R143.reuse, c[0x0][0x23c], R2 ;  /* 0x00008f008f047a24 */ /* 0x040fe200078e0202 */
[----:B------:R-:W-:Y:S01]  /*0f00*/  SHF.R.S32.HI R25, RZ, 0x1f, R24 ;  /* 0x0000001fff197819 */ /* 0x000fe20000011418 */
[----:B------:R-:W-:Y:S01]  /*0f10*/  IMAD.WIDE.U32 R2, R143, c[0x0][0x238], R12 ;  /* 0x00008e008f027a25 */ /* 0x000fe200078e000c */
[----:B------:R-:W-:-:S02]  /*0f20*/  IADD3 R105, R24, 0x20, RZ ;  /* 0x0000002018697810 */ /* 0x000fc40007ffe0ff */
[----:B------:R-:W-:Y:S01]  /*0f30*/  IADD3 R149, R87, 0x40, RZ ;  /* 0x0000004057957810 */ /* 0x000fe20007ffe0ff */
[----:B------:R-:W-:Y:S01]  /*0f40*/  IMAD.IADD R3, R3, 0x1, R4 ;  /* 0x0000000103037824 */ /* 0x000fe200078e0204 */
[----:B------:R-:W-:Y:S01]  /*0f50*/  IADD3 R150, R87, 0x20, RZ ;  /* 0x0000002057967810 */ /* 0x000fe20007ffe0ff */
[----:B------:R-:W-:Y:S01]  /*0f60*/  IMAD R4, R188, c[0x0][0x240], RZ ;  /* 0x00009000bc047a24 */ /* 0x000fe200078e02ff */
[----:B------:R-:W-:Y:S01]  /*0f70*/  P2R R146, PR, RZ, 0x20 ;  /* 0x00000020ff927803 */ /* 0x000fe20000000000 */
[----:B------:R-:W-:-:S04]  /*0f80*/  IMAD.WIDE.U32 R2, R35, c[0x0][0x240], R2 ;  /* 0x0000900023027a25 */ /* 0x000fc800078e0002 */
[----:B------:R-:W-:Y:S02]  /*0f90*/  IMAD R4, R35, c[0x0][0x244], R4 ;  /* 0x0000910023047a24 */ /* 0x000fe400078e0204 */
[----:B------:R-:W-:Y:S02]  /*0fa0*/  IMAD R17, R31, c[0x0][0x290], RZ ;  /* 0x0000a4001f117a24 */ /* 0x000fe400078e02ff */
[----:B------:R-:W-:Y:S01]  /*0fb0*/  IMAD R20, R35, c[0x0][0x264], R20 ;  /* 0x0000990023147a24 */ /* 0x000fe200078e0214 */
[----:B------:R-:W-:Y:S01]  /*0fc0*/  IADD3 R3, R3, R4, RZ ;  /* 0x0000000403037210 */ /* 0x000fe20007ffe0ff */
[----:B------:R-:W-:Y:S02]  /*0fd0*/  IMAD R4, R28, c[0x0][0x248], RZ ;  /* 0x000092001c047a24 */ /* 0x000fe400078e02ff */
[----:B------:R-:W-:Y:S02]  /*0fe0*/  IMAD R17, R87, c[0x0][0x294], R17 ;  /* 0x0000a50057117a24 */ /* 0x000fe400078e0211 */
[----:B------:R-:W-:Y:S01]  /*0ff0*/  IMAD.WIDE.U32 R124, R88, c[0x0][0x248], R2 ;  /* 0x00009200587c7a25 */ /* 0x000fe200078e0002 */
[----:B------:R-:W-:-:S02]  /*1000*/  LOP3.LUT R2, R5, 0x1c0, RZ, 0xc0, !PT ;  /* 0x000001c005027812 */ /* 0x000fc400078ec0ff */
[----:B------:R-:W-:Y:S01]  /*1010*/  LEA.HI R5, R32, R212, RZ, 0x6 ;  /* 0x000000d420057211 */ /* 0x000fe200078f30ff */
[----:B------:R-:W-:Y:S01]  /*1020*/  IMAD R6, R88, c[0x0][0x24c], R4 ;  /* 0x0000930058067a24 */ /* 0x000fe200078e0204 */
[----:B------:R-:W-:Y:S01]  /*1030*/  SHF.R.S32.HI R4, RZ, 0x1f, R33 ;  /* 0x0000001fff047819 */ /* 0x000fe20000011421 */
[----:B------:R-:W-:Y:S01]  /*1040*/  IMAD R3, R180, R33, RZ ;  /* 0x00000021b4037224 */ /* 0x000fe200078e02ff */
[----:B------:R-:W-:Y:S01]  /*1050*/  MOV R120, R124 ;  /* 0x0000007c00787202 */ /* 0x000fe20000000f00 */
[----:B------:R-:W-:Y:S02]  /*1060*/  IMAD.IADD R121, R125, 0x1, R6 ;  /* 0x000000017d797824 */ /* 0x000fe400078e0206 */
[-C--:B------:R-:W-:Y:S01]  /*1070*/  IMAD R3, R4, R158.reuse, R3 ;  /* 0x0000009e04037224 */ /* 0x080fe200078e0203 */
[----:B------:R-:W-:Y:S01]  /*1080*/  LOP3.LUT R4, R2, 0x38, R12, 0xf8, !PT ;  /* 0x0000003802047812 */ /* 0x000fe200078ef80c */
[----:B------:R-:W-:Y:S01]  /*1090*/  IMAD.WIDE.U32 R18, R33, R158, R120 ;  /* 0x0000009e21127225 */ /* 0x000fe200078e0078 */
[----:B------:R-:W-:-:S03]  /*10a0*/  SHF.R.U32.HI R2, RZ, 0x3, R2 ;  /* 0x00000003ff027819 */ /* 0x000fc60000011602 */
[----:B------:R-:W-:Y:S01]  /*10b0*/  IMAD.IADD R3, R19, 0x1, R3 ;  /* 0x0000000113037824 */ /* 0x000fe200078e0203 */
[----:B------:R-:W-:Y:S01]  /*10c0*/  LOP3.LUT R2, R4, R2, RZ, 0x3c, !PT ;  /* 0x0000000204027212 */ /* 0x000fe200078e3cff */
[----:B------:R-:W-:Y:S01]  /*10d0*/  IMAD.SHL.U32 R4, R5, 0x8, RZ ;  /* 0x0000000805047824 */ /* 0x000fe200078e00ff */
[----:B------:R-:W-:Y:S01]  /*10e0*/  @P0 LEA R6, P1, R18, c[0x0][0x220], 0x1 ;  /* 0x0000880012060a11 */ /* 0x000fe200078208ff */
[----:B------:R-:W-:Y:S02]  /*10f0*/  IMAD R19, R188, c[0x0][0x1e8], RZ ;  /* 0x00007a00bc137a24 */ /* 0x000fe400078e02ff */
[----:B------:R-:W-:Y:S01]  /*1100*/  IMAD.MOV.U32 R177, RZ, RZ, c[0x0][0x1e0] ;  /* 0x00007800ffb17624 */ /* 0x000fe200078e00ff */
[----:B------:R-:W-:Y:S01]  /*1110*/  @P0 LEA.HI.X R7, R18, c[0x0][0x224], R3, 0x1, P1 ;  /* 0x0000890012070a11 */ /* 0x000fe200008f0c03 */
[----:B------:R-:W-:Y:S01]  /*1120*/  IMAD R19, R35, c[0x0][0x1ec], R19 ;  /* 0x00007b0023137a24 */ /* 0x000fe200078e0213 */
[----:B------:R-:W-:Y:S01]  /*1130*/  LOP3.LUT R2, R2, 0xfffffe00, R4, 0xf8, !PT ;  /* 0xfffffe0002027812 */ /* 0x000fe200078ef804 */
[----:B------:R-:W-:Y:S01]  /*1140*/  IMAD.WIDE.U32 R164, R87, c[0x0][0x1e0], RZ ;  /* 0x0000780057a47a25 */ /* 0x000fe200078e00ff */
[----:B------:R-:W-:-:S02]  /*1150*/  ISETP.GE.AND P1, PT, R16, 0x11, PT ;  /* 0x000000111000780c */ /* 0x000fc40003f26270 */
[C---:B------:R-:W-:Y:S01]  /*1160*/  SHF.L.U32 R185, R177.reuse, 0x5, RZ ;  /* 0x00000005b1b97819 */ /* 0x040fe200000006ff */
[----:B------:R-:W-:Y:S02]  /*1170*/  IMAD.SHL.U32 R80, R2, 0x2, RZ ;  /* 0x0000000202507824 */ /* 0x000fe400078e00ff */
[----:B------:R-:W-:Y:S02]  /*1180*/  IMAD.MOV.U32 R163, RZ, RZ, 0x5 ;  /* 0x00000005ffa37424 */ /* 0x000fe400078e00ff */
[----:B------:R-:W-:Y:S01]  /*1190*/  IMAD.MOV.U32 R84, RZ, RZ, 0x40 ;  /* 0x00000040ff547424 */ /* 0x000fe200078e00ff */
[----:B------:R-:W-:Y:S01]  /*11a0*/  @!PT LDS RZ, [RZ] ;  /* 0x00000000fffff984 */ /* 0x000fe20000000800 */
[----:B------:R-:W-:Y:S01]  /*11b0*/  @!PT LDS RZ, [RZ] ;  /* 0x00000000fffff984 */ /* 0x000fe20000000800 */
[----:B------:R-:W-:Y:S01]  /*11c0*/  @!PT LDS RZ, [RZ] ;  /* 0x00000000fffff984 */ /* 0x000fe20000000800 */
[----:B------:R1:W-:Y:S01]  /*11d0*/  @P0 LDGSTS.E.BYPASS.LTC128B.128 [R80+0x3100], [R6.64], !P5 ;  /* 0x0310000006500fae */ /* 0x0003e2000e901d48 */
[----:B------:R-:W-:Y:S01]  /*11e0*/  ISETP.GE.AND P0, PT, R16, 0x21, PT ;  /* 0x000000211000780c */ /* 0x000fe20003f06270 */
[----:B------:R-:W-:Y:S01]  /*11f0*/  IMAD.MOV.U32 R183, RZ, RZ, c[0x0][0x290] ;  /* 0x0000a400ffb77624 */ /* 0x000fe200078e00ff */
[----:B------:R-:W-:Y:S01]  /*1200*/  SHF.L.U64.HI R169, R177, R163, c[0x0][0x1e4] ;  /* 0x00007900b1a97619 */ /* 0x000fe200000102a3 */
[----:B------:R-:W-:-:S02]  /*1210*/  IMAD.MOV.U32 R184, RZ, RZ, c[0x0][0x280] ;  /* 0x0000a000ffb87624 */ /* 0x000fc400078e00ff */
[C---:B------:R-:W-:Y:S01]  /*1220*/  IMAD R174, R152.reuse, c[0x0][0x1e4], RZ ;  /* 0x0000790098ae7a24 */ /* 0x040fe200078e02ff */
[C---:B------:R-:W-:Y:S01]  /*1230*/  SHF.L.U64.HI R161, R183.reuse, R160, c[0x0][0x294] ;  /* 0x0000a500b7a17619 */ /* 0x040fe200000102a0 */
[C---:B------:R-:W-:Y:S01]  /*1240*/  IMAD R175, R152.reuse, c[0x0][0x284], RZ ;  /* 0x0000a10098af7a24 */ /* 0x040fe200078e02ff */
[----:B------:R-:W-:Y:S01]  /*1250*/  SHF.L.U64.HI R162, R183, R163, c[0x0][0x294] ;  /* 0x0000a500b7a27619 */ /* 0x000fe200000102a3 */
[----:B------:R-:W-:Y:S01]  /*1260*/  IMAD R176, R152, c[0x0][0x294], RZ ;  /* 0x0000a50098b07a24 */ /* 0x000fe200078e02ff */
[----:B------:R-:W-:Y:S01]  /*1270*/  SHF.L.U32 R181, R184, 0x6, RZ ;  /* 0x00000006b8b57819 */ /* 0x000fe200000006ff */
[----:B------:R-:W-:-:S04]  /*1280*/  IMAD.WIDE.U32 R156, R152, c[0x0][0x1e0], RZ ;  /* 0x00007800989c7a25 */ /* 0x000fc800078e00ff */
[----:B------:R-:W-:Y:S01]  /*1290*/  IMAD.WIDE.U32 R154, R152, c[0x0][0x280], RZ ;  /* 0x0000a000989a7a25 */ /* 0x000fe200078e00ff */
[----:B------:R-:W-:-:S03]  /*12a0*/  IADD3 R174, R157, R174, RZ ;  /* 0x000000ae9dae7210 */ /* 0x000fc60007ffe0ff */
[----:B------:R-:W-:-:S04]  /*12b0*/  IMAD.WIDE.U32 R152, R152, c[0x0][0x290], RZ ;  /* 0x0000a40098987a25 */ /* 0x000fc800078e00ff */
[----:B------:R-:W-:-:S04]  /*12c0*/  IMAD.WIDE.U32 R172, R150, c[0x0][0x1e0], RZ ;  /* 0x0000780096ac7a25 */ /* 0x000fc800078e00ff */
[----:B------:R-:W-:-:S04]  /*12d0*/  IMAD.WIDE.U32 R170, R149, c[0x0][0x1e0], RZ ;  /* 0x0000780095aa7a25 */ /* 0x000fc800078e00ff */
[----:B------:R-:W-:Y:S02]  /*12e0*/  IMAD.SHL.U32 R151, R148, 0x20, RZ ;  /* 0x0000002094977824 */ /* 0x000fe400078e00ff */
[C---:B------:R-:W-:Y:S01]  /*12f0*/  IMAD.SHL.U32 R186, R177.reuse, 0x40, RZ ;  /* 0x00000040b1ba7824 */ /* 0x040fe200078e00ff */
[-C--:B------:R-:W-:Y:S01]  /*1300*/  SHF.L.U64.HI R177, R177, R160.reuse, c[0x0][0x1e4] ;  /* 0x00007900b1b17619 */ /* 0x080fe200000102a0 */
[C---:B------:R-:W-:Y:S01]  /*1310*/  IMAD.SHL.U32 R182, R183.reuse, 0x40, RZ ;  /* 0x00000040b7b67824 */ /* 0x040fe200078e00ff */
[----:B------:R-:W-:Y:S01]  /*1320*/  SHF.L.U64.HI R160, R184, R160, c[0x0][0x284] ;  /* 0x0000a100b8a07619 */ /* 0x000fe200000102a0 */
[----:B------:R-:W-:Y:S02]  /*1330*/  IMAD.SHL.U32 R183, R183, 0x20, RZ ;  /* 0x00000020b7b77824 */ /* 0x000fe400078e00ff */
[----:B------:R-:W-:Y:S02]  /*1340*/  IMAD.IADD R175, R155, 0x1, R175 ;  /* 0x000000019baf7824 */ /* 0x000fe400078e02af */
[----:B------:R-:W-:Y:S01]  /*1350*/  IMAD.IADD R176, R153, 0x1, R176 ;  /* 0x0000000199b07824 */ /* 0x000fe200078e02b0 */
[----:B---3--:R-:W-:Y:S01]  /*1360*/  @P2 SHF.R.S32.HI R5, RZ, 0x1f, R9 ;  /* 0x0000001fff052819 */ /* 0x008fe20000011409 */
[----:B------:R-:W-:Y:S01]  /*1370*/  @!P2 IMAD.MOV.U32 R5, RZ, RZ, R8 ;  /* 0x000000ffff05a224 */ /* 0x000fe200078e0008 */
[----:B------:R-:W-:Y:S01]  /*1380*/  @P2 MOV R4, R9 ;  /* 0x0000000900042202 */ /* 0x000fe20000000f00 */
[----:B------:R-:W-:Y:S01]  /*1390*/  @!P2 IMAD.MOV.U32 R4, RZ, RZ, R15 ;  /* 0x000000ffff04a224 */ /* 0x000fe200078e000f */
[C---:B------:R-:W-:Y:S01]  /*13a0*/  @P1 LEA R2, P2, R148.reuse, R18, 0x4 ;  /* 0x0000001294021211 */ /* 0x040fe200078420ff */
[----:B------:R-:W-:Y:S01]  /*13b0*/  IMAD.WIDE.U32 R8, R148, 0x20, RZ ;  /* 0x0000002094087825 */ /* 0x000fe200078e00ff */
[----:B------:R-:W-:-:S02]  /*13c0*/  SEL R29, R5, RZ, !P4 ;  /* 0x000000ff051d7207 */ /* 0x000fc40006000000 */
[----:B-1----:R-:W-:Y:S02]  /*13d0*/  @P1 LEA.HI.X R7, R148, R3, R34, 0x4, P2 ;  /* 0x0000000394071211 */ /* 0x002fe400010f2422 */
[----:B------:R-:W-:Y:S02]  /*13e0*/  @P1 LEA R6, P2, R2, c[0x0][0x220], 0x1 ;  /* 0x0000880002061a11 */ /* 0x000fe400078408ff */
[----:B------:R-:W-:Y:S02]  /*13f0*/  SEL R94, R4, RZ, !P4 ;  /* 0x000000ff045e7207 */ /* 0x000fe40006000000 */
[----:B------:R-:W-:Y:S02]  /*1400*/  @P1 LEA.HI.X R7, R2, c[0x0][0x224], R7, 0x1, P2 ;  /* 0x0000890002071a11 */ /* 0x000fe400010f0c07 */
[----:B------:R-:W-:Y:S02]  /*1410*/  ISETP.GE.AND P2, PT, R16, 0x31, PT ;  /* 0x000000311000780c */ /* 0x000fe40003f46270 */
[----:B------:R-:W-:Y:S01]  /*1420*/  @P0 IADD3 R2, P3, R18, R8, RZ ;  /* 0x0000000812020210 */ /* 0x000fe20007f7e0ff */
[----:B------:R1:W-:Y:S03]  /*1430*/  @P1 LDGSTS.E.BYPASS.LTC128B.128 [R80+0x3900], [R6.64], !P5 ;  /* 0x0390000006501fae */ /* 0x0003e6000e901d48 */
[----:B-1----:R-:W-:-:S07]  /*1440*/  @P0 IADD3.X R7, R3, R9, R11, P3, !PT ;  /* 0x0000000903070210 */ /* 0x002fce0001ffe40b */
[----:B------:R-:W-:Y:S01]  /*1450*/  @P2 IMAD R11, R34, 0x30, RZ ;  /* 0x00000030220b2824 */ /* 0x000fe200078e02ff */
[----:B------:R-:W-:Y:S01]  /*1460*/  @P0 LEA R6, P1, R2, c[0x0][0x220], 0x1 ;  /* 0x0000880002060a11 */ /* 0x000fe200078208ff */
[----:B------:R-:W-:-:S03]  /*1470*/  IMAD.WIDE.U32 R8, R22, c[0x0][0x1e0], RZ ;  /* 0x0000780016087a25 */ /* 0x000fc600078e00ff */
[----:B------:R-:W-:Y:S01]  /*1480*/  @P0 LEA.HI.X R7, R2, c[0x0][0x224], R7, 0x1, P1 ;  /* 0x0000890002070a11 */ /* 0x000fe200008f0c07 */
[----:B------:R-:W-:Y:S01]  /*1490*/  @P2 IMAD.MOV.U32 R2, RZ, RZ, R18 ;  /* 0x000000ffff022224 */ /* 0x000fe200078e0012 */
[----:B------:R-:W-:-:S03]  /*14a0*/  ISETP.GE.AND P1, PT, R24, c[0x0][0x27c], PT ;  /* 0x00009f0018007a0c */ /* 0x000fc60003f26270 */
[----:B------:R-:W-:Y:S01]  /*14b0*/  @P2 IMAD.WIDE.U32 R4, R148, 0x30, R2 ;  /* 0x0000003094042825 */ /* 0x000fe200078e0002 */
[----:B------:R1:W-:Y:S01]  /*14c0*/  @P0 LDGSTS.E.BYPASS.LTC128B.128 [R80+0x4100], [R6.64], !P5 ;  /* 0x0410000006500fae */ /* 0x0003e2000e901d48 */
[C---:B------:R-:W-:Y:S02]  /*14d0*/  ISETP.GE.AND P0, PT, R187.reuse, 0x1, PT ;  /* 0x00000001bb00780c */ /* 0x040fe40003f06270 */
[----:B------:R-:W-:Y:S01]  /*14e0*/  IMAD.SHL.U32 R2, R187, 0x2, RZ ;  /* 0x00000002bb027824 */ /* 0x000fe200078e00ff */
[----:B------:R-:W-:Y:S02]  /*14f0*/  @P2 IADD3 R5, R5, R11, RZ ;  /* 0x0000000b05052210 */ /* 0x000fe40007ffe0ff */
[----:B------:R-:W-:Y:S02]  /*1500*/  @P2 LEA R14, P3, R4, c[0x0][0x220], 0x1 ;  /* 0x00008800040e2a11 */ /* 0x000fe400078608ff */
[----:B------:R-:W-:Y:S02]  /*1510*/  ISETP.GT.AND P0, PT, R16, 0x50, PT ;  /* 0x000000501000780c */ /* 0x000fe40003f04270 */
[----:B------:R-:W-:-:S02]  /*1520*/  @P1 IADD3 R2, -R2, c[0x0][0x1d4], RZ ;  /* 0x0000750002021a10 */ /* 0x000fc40007ffe1ff */
[----:B------:R-:W-:Y:S01]  /*1530*/  @P2 LEA.HI.X R15, R4, c[0x0][0x224], R5, 0x1, P3 ;  /* 0x00008900040f2a11 */ /* 0x000fe200018f0c05 */
[----:B------:R-:W-:Y:S02]  /*1540*/  IMAD.IADD R5, R9, 0x1, R10 ;  /* 0x0000000109057824 */ /* 0x000fe400078e020a */
[----:B------:R-:W-:Y:S02]  /*1550*/  IMAD.MOV.U32 R4, RZ, RZ, R8 ;  /* 0x000000ffff047224 */ /* 0x000fe400078e0008 */
[----:B------:R-:W-:Y:S01]  /*1560*/  IMAD.WIDE.U32 R8, R87, c[0x0][0x280], R26 ;  /* 0x0000a00057087a25 */ /* 0x000fe200078e001a */
[----:B------:R2:W-:Y:S03]  /*1570*/  @P2 LDGSTS.E.BYPASS.LTC128B.128 [R80+0x4900], [R14.64], !P5 ;  /* 0x049000000e502fae */ /* 0x0005e6000e901d48 */
[----:B------:R-:W-:-:S04]  /*1580*/  IMAD.WIDE.U32 R10, R35, c[0x0][0x1e8], R4 ;  /* 0x00007a00230a7a25 */ /* 0x000fc800078e0004 */
[----:B------:R-:W-:Y:S01]  /*1590*/  IMAD.WIDE.U32 R4, R35, c[0x0][0x260], R12 ;  /* 0x0000980023047a25 */ /* 0x000fe200078e000c */
[----:B------:R-:W-:Y:S02]  /*15a0*/  MOV R82, R10 ;  /* 0x0000000a00527202 */ /* 0x000fe40000000f00 */
[----:B-1----:R-:W-:Y:S01]  /*15b0*/  SEL R7, RZ, c[0x0][0x27c], !P1 ;  /* 0x00009f00ff077a07 */ /* 0x002fe20004800000 */
[----:B------:R-:W-:Y:S01]  /*15c0*/  IMAD.IADD R83, R11, 0x1, R19 ;  /* 0x000000010b537824 */ /* 0x000fe200078e0213 */
[----:B------:R-:W-:Y:S01]  /*15d0*/  ISETP.GE.AND P1, PT, R16, 0x41, PT ;  /* 0x000000411000780c */ /* 0x000fe20003f26270 */
[----:B------:R-:W-:Y:S01]  /*15e0*/  IMAD R16, R31, c[0x0][0x280], RZ ;  /* 0x0000a0001f107a24 */ /* 0x000fe200078e02ff */
[----:B------:R-:W-:Y:S01]  /*15f0*/  SHF.R.S32.HI R6, RZ, 0x1f, R2 ;  /* 0x0000001fff067819 */ /* 0x000fe20000011402 */
[----:B------:R-:W-:Y:S02]  /*1600*/  IMAD.IADD R11, R5, 0x1, R20 ;  /* 0x00000001050b7824 */ /* 0x000fe400078e0214 */
[C---:B------:R-:W-:Y:S01]  /*1610*/  IMAD R16, R87.reuse, c[0x0][0x284], R16 ;  /* 0x0000a10057107a24 */ /* 0x040fe200078e0210 */
[----:B------:R-:W-:Y:S01]  /*1620*/  LEA.HI R23, R6, R2, RZ, 0x4 ;  /* 0x0000000206177211 */ /* 0x000fe200078f20ff */
[----:B------:R-:W-:Y:S01]  /*1630*/  IMAD.MOV.U32 R102, RZ, RZ, R8 ;  /* 0x000000ffff667224 */ /* 0x000fe200078e0008 */
[----:B------:R-:W-:Y:S01]  /*1640*/  IADD3 R2, R24, R7, RZ ;  /* 0x0000000718027210 */ /* 0x000fe20007ffe0ff */
[----:B------:R-:W-:-:S03]  /*1650*/  IMAD.WIDE.U32 R6, R87, c[0x0][0x290], R26 ;  /* 0x0000a40057067a25 */ /* 0x000fc600078e001a */
[----:B------:R-:W-:Y:S01]  /*1660*/  SHF.R.S32.HI R5, RZ, 0x1f, R2 ;  /* 0x0000001fff057819 */ /* 0x000fe20000011402 */
[----:B------:R-:W-:Y:S01]  /*1670*/  IMAD.IADD R103, R9, 0x1, R16 ;  /* 0x0000000109677824 */ /* 0x000fe200078e0210 */
[C---:B------:R-:W-:Y:S01]  /*1680*/  @P1 LEA R12, P2, R148.reuse, R18, 0x6 ;  /* 0x00000012940c1211 */ /* 0x040fe200078430ff */
[----:B------:R-:W-:Y:S01]  /*1690*/  IMAD.WIDE.U32 R8, R87, c[0x0][0x280], R24 ;  /* 0x0000a00057087a25 */ /* 0x000fe200078e0018 */
[----:B------:R-:W-:Y:S02]  /*16a0*/  LEA.HI R19, R5, R2, RZ, 0x3 ;  /* 0x0000000205137211 */ /* 0x000fe400078f18ff */
[----:B--2---:R-:W-:Y:S01]  /*16b0*/  @P1 LEA.HI.X R14, R148, R3, R34, 0x6, P2 ;  /* 0x00000003940e1211 */ /* 0x004fe200010f3422 */
[----:B------:R-:W-:Y:S01]  /*16c0*/  IMAD.IADD R101, R7, 0x1, R17 ;  /* 0x0000000107657824 */ /* 0x000fe200078e0211 */
[----:B------:R-:W-:Y:S01]  /*16d0*/  ISETP.GE.AND P2, PT, R24, c[0x0][0x1d4], PT ;  /* 0x0000750018007a0c */ /* 0x000fe20003f46270 */
[----:B------:R-:W-:Y:S01]  /*16e0*/  IMAD.MOV.U32 R100, RZ, RZ, R6 ;  /* 0x000000ffff647224 */ /* 0x000fe200078e0006 */
[----:B------:R-:W-:Y:S01]  /*16f0*/  SHF.R.S32.HI R2, RZ, 0x1f, R21 ;  /* 0x0000001fff027819 */ /* 0x000fe20000011415 */
[----:B------:R-:W-:Y:S01]  /*1700*/  IMAD.WIDE.U32 R6, R87, c[0x0][0x290], R24 ;  /* 0x0000a40057067a25 */ /* 0x000fe200078e0018 */
[----:B------:R-:W-:-:S03]  /*1710*/  LOP3.LUT R108, R19, 0xfffffff8, RZ, 0xc0, !PT ;  /* 0xfffffff8136c7812 */ /* 0x000fc600078ec0ff */
[----:B------:R-:W-:Y:S01]  /*1720*/  IMAD.IADD R99, R16, 0x1, R9 ;  /* 0x0000000110637824 */ /* 0x000fe200078e0209 */
[----:B------:R-:W-:Y:S01]  /*1730*/  SEL R9, RZ, 0x1, P2 ;  /* 0x00000001ff097807 */ /* 0x000fe20001000000 */
[----:B------:R-:W-:Y:S01]  /*1740*/  IMAD.MOV.U32 R98, RZ, RZ, R8 ;  /* 0x000000ffff627224 */ /* 0x000fe200078e0008 */
[----:B------:R-:W-:Y:S01]  /*1750*/  ISETP.GE.AND P2, PT, R105, c[0x0][0x1d4], PT ;  /* 0x0000750069007a0c */ /* 0x000fe20003f46270 */
[----:B------:R-:W-:Y:S01]  /*1760*/  IMAD.MOV.U32 R96, RZ, RZ, R6 ;  /* 0x000000ffff607224 */ /* 0x000fe200078e0006 */
[----:B------:R-:W-:Y:S01]  /*1770*/  IADD3 R97, R17, R7, RZ ;  /* 0x0000000711617210 */ /* 0x000fe20007ffe0ff */
[----:B------:R-:W-:Y:S01]  /*1780*/  IMAD R13, R188, c[0x0][0x210], RZ ;  /* 0x00008400bc0d7a24 */ /* 0x000fe200078e02ff */
[----:B------:R-:W-:Y:S01]  /*1790*/  LEA.HI R7, R2, R87, RZ, 0x3 ;  /* 0x0000005702077211 */ /* 0x000fe200078f18ff */
[----:B------:R-:W-:Y:S01]  /*17a0*/  IMAD.MOV.U32 R10, RZ, RZ, R4 ;  /* 0x000000ffff0a7224 */ /* 0x000fe200078e0004 */
[----:B------:R-:W-:Y:S01]  /*17b0*/  SEL R2, RZ, 0xffffffff, P2 ;  /* 0xffffffffff027807 */ /* 0x000fe20001000000 */
[----:B------:R-:W-:Y:S01]  /*17c0*/  IMAD R13, R35, c[0x0][0x214], R13 ;  /* 0x00008500230d7a24 */ /* 0x000fe200078e020d */
[----:B------:R-:W-:Y:S01]  /*17d0*/  LOP3.LUT R8, R7, 0xfffffff8, RZ, 0xc0, !PT ;  /* 0xfffffff807087812 */ /* 0x000fe200078ec0ff */
[----:B------:R-:W-:Y:S01]  /*17e0*/  IMAD.WIDE.U32 R4, R35, c[0x0][0x210], R24 ;  /* 0x0000840023047a25 */ /* 0x000fe200078e0018 */
[----:B------:R-:W-:-:S02]  /*17f0*/  @P1 LEA R6, P2, R12, c[0x0][0x220], 0x1 ;  /* 0x000088000c061a11 */ /* 0x000fc400078408ff */
[----:B------:R-:W-:Y:S01]  /*1800*/  SHF.R.S32.HI R114, RZ, 0x1f, R108 ;  /* 0x0000001fff727819 */ /* 0x000fe2000001146c */
[----:B------:R-:W-:Y:S01]  /*1810*/  IMAD.SHL.U32 R7, R2, 0x2, RZ ;  /* 0x0000000202077824 */ /* 0x000fe200078e00ff */
[----:B------:R-:W-:Y:S01]  /*1820*/  IADD3 R2, R87, -R8, RZ ;  /* 0x8000000857027210 */ /* 0x000fe20007ffe0ff */
[----:B------:R-:W-:Y:S01]  /*1830*/  IMAD R8, R28, c[0x0][0x268], RZ ;  /* 0x00009a001c087a24 */ /* 0x000fe200078e02ff */
[----:B------:R-:W-:Y:S01]  /*1840*/  IADD3 R28, R26, 0x10, RZ ;  /* 0x000000101a1c7810 */ /* 0x000fe20007ffe0ff */
[----:B------:R-:W-:Y:S01]  /*1850*/  IMAD.IADD R5, R5, 0x1, R13 ;  /* 0x0000000105057824 */ /* 0x000fe200078e020d */
[----:B------:R-:W-:Y:S01]  /*1860*/  LOP3.LUT R90, R7, 0x2, R9, 0xe2, !PT ;  /* 0x00000002075a7812 */ /* 0x000fe200078ee209 */
[----:B------:R-:W-:Y:S01]  /*1870*/  IMAD R92, R88, c[0x0][0x26c], R8 ;  /* 0x00009b00585c7a24 */ /* 0x000fe200078e0208 */
[----:B------:R-:W-:Y:S01]  /*1880*/  SHF.R.S32.HI R9, RZ, 0x4, R23 ;  /* 0x00000004ff097819 */ /* 0x000fe20000011417 */
[----:B------:R-:W-:Y:S01]  /*1890*/  @P0 IMAD R16, R34, 0x50, RZ ;  /* 0x0000005022100824 */ /* 0x000fe200078e02ff */
[----:B------:R-:W-:Y:S01]  /*18a0*/  @P1 LEA.HI.X R7, R12, c[0x0][0x224], R14, 0x1, P2 ;  /* 0x000089000c071a11 */ /* 0x000fe200010f0c0e */
[----:B------:R-:W-:Y:S01]  /*18b0*/  IMAD.WIDE.U32 R88, R88, c[0x0][0x268], R10 ;  /* 0x00009a0058587a25 */ /* 0x000fe200078e000a */
[----:B------:R-:W-:-:S02]  /*18c0*/  LEA.HI R12, R32, R212, RZ, 0x5 ;  /* 0x000000d4200c7211 */ /* 0x000fc400078f28ff */
[C---:B------:R-:W-:Y:S01]  /*18d0*/  LOP3.LUT P2, RZ, R2.reuse, 0x4, RZ, 0xc0, !PT ;  /* 0x0000000402ff7812 */ /* 0x040fe2000784c0ff */
[----:B------:R-:W-:Y:S01]  /*18e0*/  IMAD.SHL.U32 R2, R2, 0x40, RZ ;  /* 0x0000004002027824 */ /* 0x000fe200078e00ff */
[----:B------:R-:W-:Y:S01]  /*18f0*/  LEA.HI.SX32 R91, R19, R9, 0x1d ;  /* 0x00000009135b7211 */ /* 0x000fe200078feaff */
[----:B------:R-:W-:Y:S01]  /*1900*/  IMAD.SHL.U32 R12, R12, 0x10, RZ ;  /* 0x000000100c0c7824 */ /* 0x000fe200078e00ff */
[----:B------:R1:W-:Y:S01]  /*1910*/  @P1 LDGSTS.E.BYPASS.LTC128B.128 [R80+0x5100], [R6.64], !P5 ;  /* 0x0510000006501fae */ /* 0x0003e2000e901d48 */
[----:B------:R-:W-:Y:S01]  /*1920*/  IMAD.WIDE.U32 R82, R94, c[0x0][0x1f0], R82 ;  /* 0x00007c005e527a25 */ /* 0x000fe200078e0052 */
[----:B------:R-:W-:Y:S02]  /*1930*/  LOP3.LUT R2, R2, 0x1c0, RZ, 0xc0, !PT ;  /* 0x000001c002027812 */ /* 0x000fe400078ec0ff */
[----:B------:R-:W-:Y:S01]  /*1940*/  LOP3.LUT R9, R12, 0xfffffe00, RZ, 0xc0, !PT ;  /* 0xfffffe000c097812 */ /* 0x000fe200078ec0ff */
[----:B------:R-:W-:Y:S01]  /*1950*/  IMAD.SHL.U32 R91, R91, 0x8, RZ ;  /* 0x000000085b5b7824 */ /* 0x000fe200078e00ff */
[----:B------:R-:W-:Y:S01]  /*1960*/  SHF.R.U32.HI R8, RZ, 0x3, R2 ;  /* 0x00000003ff087819 */ /* 0x000fe20000011602 */
[----:B-----5:R-:W-:Y:S01]  /*1970*/  IMAD.WIDE.U32 R100, R147, c[0x0][0x290], R100 ;  /* 0x0000a40093647a25 */ /* 0x020fe200078e0064 */
[----:B------:R-:W-:-:S02]  /*1980*/  LOP3.LUT R13, R2, 0x18, R24, 0xf8, !PT ;  /* 0x00000018020d7812 */ /* 0x000fc400078ef818 */
[C---:B------:R-:W-:Y:S01]  /*1990*/  LOP3.LUT R12, R2.reuse, 0x38, R19, 0xf8, !PT ;  /* 0x00000038020c7812 */ /* 0x040fe200078ef813 */
[----:B------:R-:W-:Y:S01]  /*19a0*/  IMAD.WIDE.U32 R102, R147, c[0x0][0x280], R102 ;  /* 0x0000a00093667a25 */ /* 0x000fe200078e0066 */
[----:B------:R-:W-:Y:S02]  /*19b0*/  LOP3.LUT R2, R2, 0x38, R91, 0xf8, !PT ;  /* 0x0000003802027812 */ /* 0x000fe400078ef85b */
[----:B------:R-:W-:Y:S01]  /*19c0*/  LOP3.LUT R85, R9, R13, R8, 0xf6, !PT ;  /* 0x0000000d09557212 */ /* 0x000fe200078ef608 */
[----:B------:R-:W-:Y:S01]  /*19d0*/  IMAD.WIDE.U32 R98, R147, c[0x0][0x280], R98 ;  /* 0x0000a00093627a25 */ /* 0x000fe200078e0062 */
[C-C-:B------:R-:W-:Y:S02]  /*19e0*/  LOP3.LUT R135, R9.reuse, R12, R8.reuse, 0xf6, !PT ;  /* 0x0000000c09877212 */ /* 0x140fe400078ef608 */
[----:B------:R-:W-:Y:S01]  /*19f0*/  LOP3.LUT R133, R9, R2, R8, 0xf6, !PT ;  /* 0x0000000209857212 */ /* 0x000fe200078ef608 */
[----:B------:R-:W-:Y:S01]  /*1a00*/  @P0 IMAD.MOV.U32 R2, RZ, RZ, R18 ;  /* 0x000000ffff020224 */ /* 0x000fe200078e0012 */
[----:B------:R-:W-:Y:S01]  /*1a10*/  SHF.R.S32.HI R8, RZ, 0x1f, R149 ;  /* 0x0000001fff087819 */ /* 0x000fe20000011495 */
[----:B------:R-:W-:Y:S01]  /*1a20*/  IMAD.WIDE.U32 R96, R147, c[0x0][0x290], R96 ;  /* 0x0000a40093607a25 */ /* 0x000fe200078e0060 */
[----:B------:R-:W-:-:S02]  /*1a30*/  SHF.R.S32.HI R9, RZ, 0x1f, R150 ;  /* 0x0000001fff097819 */ /* 0x000fc40000011496 */
[----:B------:R-:W-:Y:S01]  /*1a40*/  LEA.HI R8, R8, R149, RZ, 0x3 ;  /* 0x0000009508087211 */ /* 0x000fe200078f18ff */
[----:B------:R-:W-:Y:S01]  /*1a50*/  @P0 IMAD.WIDE.U32 R2, R148, 0x50, R2 ;  /* 0x0000005094020825 */ /* 0x000fe200078e0002 */
[----:B------:R-:W-:Y:S02]  /*1a60*/  LEA.HI R9, R9, R150, RZ, 0x3 ;  /* 0x0000009609097211 */ /* 0x000fe400078f18ff */
[----:B-1----:R-:W-:Y:S01]  /*1a70*/  SHF.L.U32 R6, R150, 0x6, RZ ;  /* 0x0000000696067819 */ /* 0x002fe200000006ff */
[----:B------:R-:W-:Y:S01]  /*1a80*/  IMAD.SHL.U32 R8, R8, 0x40, RZ ;  /* 0x0000004008087824 */ /* 0x000fe200078e00ff */
[----:B------:R-:W-:Y:S01]  /*1a90*/  SEL R84, R84, 0xffffffc0, !P2 ;  /* 0xffffffc054547807 */ /* 0x000fe20005000000 */
[----:B------:R-:W-:Y:S01]  /*1aa0*/  IMAD.SHL.U32 R7, R149, 0x40, RZ ;  /* 0x0000004095077824 */ /* 0x000fe200078e00ff */
[----:B------:R-:W-:Y:S01]  /*1ab0*/  LOP3.LUT R6, R6, 0x1c0, RZ, 0xc0, !PT ;  /* 0x000001c006067812 */ /* 0x000fe200078ec0ff */
[----:B------:R-:W-:Y:S01]  /*1ac0*/  IMAD.SHL.U32 R12, R9, 0x40, RZ ;  /* 0x00000040090c7824 */ /* 0x000fe200078e00ff */
[----:B------:R-:W-:Y:S01]  /*1ad0*/  LOP3.LUT R10, R8, 0xfffffe00, RZ, 0xc0, !PT ;  /* 0xfffffe00080a7812 */ /* 0x000fe200078ec0ff */
[----:B------:R-:W-:Y:S01]  /*1ae0*/  IMAD R84, R85, 0x2, R84 ;  /* 0x0000000255547824 */ /* 0x000fe200078e0254 */
[----:B------:R-:W-:Y:S01]  /*1af0*/  LOP3.LUT R7, R7, 0x1c0, RZ, 0xc0, !PT ;  /* 0x000001c007077812 */ /* 0x000fe200078ec0ff */
[----:B------:R-:W-:Y:S01]  /*1b00*/  IMAD.SHL.U32 R85, R85, 0x2, RZ ;  /* 0x0000000255557824 */ /* 0x000fe200078e00ff */
[----:B------:R-:W-:Y:S01]  /*1b10*/  SHF.R.U32.HI R11, RZ, 0x3, R6 ;  /* 0x00000003ff0b7819 */ /* 0x000fe20000011606 */
[----:B------:R-:W-:Y:S01]  /*1b20*/  IMAD.IADD R92, R89, 0x1, R92 ;  /* 0x00000001595c7824 */ /* 0x000fe200078e025c */
[----:B------:R-:W-:-:S02]  /*1b30*/  LOP3.LUT R8, R12, 0xfffffe00, RZ, 0xc0, !PT ;  /* 0xfffffe000c087812 */ /* 0x000fc400078ec0ff */
[C---:B------:R-:W-:Y:S02]  /*1b40*/  LOP3.LUT R14, R6.reuse, 0x38, R19, 0xf8, !PT ;  /* 0x00000038060e7812 */ /* 0x040fe400078ef813 */
[----:B------:R-:W-:Y:S02]  /*1b50*/  LOP3.LUT R13, R6, 0x38, R91, 0xf8, !PT ;  /* 0x00000038060d7812 */ /* 0x000fe400078ef85b */
[----:B------:R-:W-:Y:S02]  /*1b60*/  @P0 IADD3 R12, R3, R16, RZ ;  /* 0x00000010030c0210 */ /* 0x000fe40007ffe0ff */
[----:B------:R-:W-:Y:S02]  /*1b70*/  @P0 LEA R6, P1, R2, c[0x0][0x220], 0x1 ;  /* 0x0000880002060a11 */ /* 0x000fe400078208ff */
[----:B------:R-:W-:Y:S02]  /*1b80*/  SHF.R.U32.HI R9, RZ, 0x3, R7 ;  /* 0x00000003ff097819 */ /* 0x000fe40000011607 */
[----:B------:R-:W-:-:S02]  /*1b90*/  LOP3.LUT R15, R7, 0x38, R19, 0xf8, !PT ;  /* 0x00000038070f7812 */ /* 0x000fc400078ef813 */
[----:B------:R-:W-:Y:S02]  /*1ba0*/  LOP3.LUT R3, R7, 0x38, R91, 0xf8, !PT ;  /* 0x0000003807037812 */ /* 0x000fe400078ef85b */
[----:B------:R-:W-:Y:S01]  /*1bb0*/  @P0 LEA.HI.X R7, R2, c[0x0][0x224], R12, 0x1, P1 ;  /* 0x0000890002070a11 */ /* 0x000fe200008f0c0c */
[C---:B------:R-:W-:Y:S01]  /*1bc0*/  IMAD R2, R29.reuse, c[0x0][0x218], RZ ;  /* 0x000086001d027a24 */ /* 0x040fe200078e02ff */
[C-C-:B------:R-:W-:Y:S02]  /*1bd0*/  LOP3.LUT R15, R10.reuse, R15, R9.reuse, 0xf6, !PT ;  /* 0x0000000f0a0f7212 */ /* 0x140fe400078ef609 */
[----:B------:R-:W-:Y:S01]  /*1be0*/  LOP3.LUT R10, R10, R3, R9, 0xf6, !PT ;  /* 0x000000030a0a7212 */ /* 0x000fe200078ef609 */
[----:B------:R1:W-:Y:S01]  /*1bf0*/  @P0 LDGSTS.E.BYPASS.LTC128B.128 [R80+0x5900], [R6.64], !P5 ;  /* 0x0590000006500fae */ /* 0x0003e2000e901d48 */
[----:B------:R-:W-:Y:S01]  /*1c00*/  ISETP.NE.AND P0, PT, RZ, UR4, PT ;  /* 0x00000004ff007c0c */ /* 0x000fe2000bf05270 */
[----:B------:R-:W-:Y:S01]  /*1c10*/  IMAD R3, R29, c[0x0][0x1f0], RZ ;  /* 0x00007c001d037a24 */ /* 0x000fe200078e02ff */
[----:B------:R-:W-:Y:S01]  /*1c20*/  IADD3 R129, P1, R24, R164, RZ ;  /* 0x000000a418817210 */ /* 0x000fe20007f3e0ff */
[C---:B------:R-:W-:Y:S01]  /*1c30*/  IMAD R104, R94.reuse, c[0x0][0x21c], R2 ;  /* 0x000087005e687a24 */ /* 0x040fe200078e0202 */
[----:B------:R-:W-:Y:S01]  /*1c40*/  P2R R142, PR, RZ, 0x1 ;  /* 0x00000001ff8e7803 */ /* 0x000fe20000000000 */
[C---:B------:R-:W-:Y:S01]  /*1c50*/  IMAD R81, R94.reuse, c[0x0][0x1f4], R3 ;  /* 0x00007d005e517a24 */ /* 0x040fe200078e0203 */
[----:B------:R-:W-:Y:S01]  /*1c60*/  SHF.R.S32.HI R2, RZ, 0x1f, R147 ;  /* 0x0000001fff027819 */ /* 0x000fe20000011493 */
[----:B------:R-:W-:Y:S01]  /*1c70*/  IMAD.WIDE.U32 R94, R94, c[0x0][0x218], R4 ;  /* 0x000086005e5e7a25 */ /* 0x000fe200078e0004 */
[----:B------:R-:W-:Y:S01]  /*1c80*/  IADD3 R141, P0, R22, R87, RZ ;  /* 0x00000057168d7210 */ /* 0x000fe20007f1e0ff */
[----:B------:R-:W0:Y:S01]  /*1c90*/  LDGDEPBAR ;  /* 0x00000000000079af */ /* 0x000e220000000000 */
[--C-:B------:R-:W-:Y:S01]  /*1ca0*/  LOP3.LUT R14, R8, R14, R11.reuse, 0xf6, !PT ;  /* 0x0000000e080e7212 */ /* 0x100fe200078ef60b */
[----:B------:R-:W-:Y:S01]  /*1cb0*/  IMAD R4, R2, c[0x0][0x280], RZ ;  /* 0x0000a00002047a24 */ /* 0x000fe200078e02ff */
[----:B------:R-:W-:Y:S01]  /*1cc0*/  LOP3.LUT R13, R8, R13, R11, 0xf6, !PT ;  /* 0x0000000d080d7212 */ /* 0x000fe200078ef60b */
[----:B------:R-:W-:Y:S01]  /*1cd0*/  IMAD R3, R2, c[0x0][0x290], RZ ;  /* 0x0000a40002037a24 */ /* 0x000fe200078e02ff */
[----:B------:R-:W-:Y:S01]  /*1ce0*/  SHF.R.S32.HI R8, RZ, 0x1f, R150 ;  /* 0x0000001fff087819 */ /* 0x000fe20000011496 */
[----:B------:R-:W-:Y:S01]  /*1cf0*/  IMAD.X R140, R30, 0x1, R31, P0 ;  /* 0x000000011e8c7824 */ /* 0x000fe200000e061f */
[----:B------:R-:W-:Y:S01]  /*1d00*/  IADD3 R2, P0, R87, 0x20, RZ ;  /* 0x0000002057027810 */ /* 0x000fe20007f1e0ff */
[----:B------:R-:W-:Y:S01]  /*1d10*/  IMAD R5, R147, c[0x0][0x294], R3 ;  /* 0x0000a50093057a24 */ /* 0x000fe200078e0203 */
[----:B------:R-:W-:Y:S01]  /*1d20*/  SHF.R.S32.HI R9, RZ, 0x1f, R149 ;  /* 0x0000001fff097819 */ /* 0x000fe20000011495 */
[----:B------:R-:W-:Y:S01]  /*1d30*/  IMAD.IADD R81, R83, 0x1, R81 ;  /* 0x0000000153517824 */ /* 0x000fe200078e0251 */
[-C--:B------:R-:W-:Y:S01]  /*1d40*/  SHF.L.U64.HI R148, R148, R163.reuse, c[0x0][0x23c] ;  /* 0x00008f0094947619 */ /* 0x080fe200000102a3 */
[----:B------:R-:W-:Y:S01]  /*1d50*/  IMAD.X R3, RZ, RZ, R31, P0 ;  /* 0x000000ffff037224 */ /* 0x000fe200000e061f */
[----:B------:R-:W-:Y:S01]  /*1d60*/  SHF.L.U64.HI R163, R184, R163, c[0x0][0x284] ;  /* 0x0000a100b8a37619 */ /* 0x000fe200000102a3 */
[----:B------:R-:W-:Y:S01]  /*1d70*/  IMAD.WIDE.U32 R122, R2, c[0x0][0x1e0], RZ ;  /* 0x00007800027a7a25 */ /* 0x000fe200078e00ff */
[----:B------:R-:W-:-:S02]  /*1d80*/  LOP3.LUT R86, R90, 0x1, RZ, 0xc0, !PT ;  /* 0x000000015a567812 */ /* 0x000fc400078ec0ff */
[----:B------:R-:W-:Y:S01]  /*1d90*/  LOP3.LUT R90, R90, 0x2, RZ, 0xc0, !PT ;  /* 0x000000025a5a7812 */ /* 0x000fe200078ec0ff */
[----:B-1----:R-:W-:Y:S01]  /*1da0*/  IMAD R6, R147, c[0x0][0x284], R4 ;  /* 0x0000a10093067a24 */ /* 0x002fe200078e0204 */
[----:B------:R-:W-:Y:S01]  /*1db0*/  IADD3 R139, P0, R185, R122, RZ ;  /* 0x0000007ab98b7210 */ /* 0x000fe20007f1e0ff */
[----:B------:R-:W-:Y:S01]  /*1dc0*/  IMAD R3, R3, c[0x0][0x1e0], RZ ;  /* 0x0000780003037a24 */ /* 0x000fe200078e02ff */
[----:B------:R-:W-:Y:S01]  /*1dd0*/  IADD3 R116, R101, R5, RZ ;  /* 0x0000000565747210 */ /* 0x000fe20007ffe0ff */
[----:B------:R-:W-:Y:S01]  /*1de0*/  IMAD R4, R31, c[0x0][0x1e0], RZ ;  /* 0x000078001f047a24 */ /* 0x000fe200078e02ff */
[----:B------:R-:W-:Y:S01]  /*1df0*/  SHF.L.U32 R135, R135, 0x1, RZ ;  /* 0x0000000187877819 */ /* 0x000fe200000006ff */
[----:B------:R-:W-:Y:S01]  /*1e00*/  IMAD R7, R2, c[0x0][0x1e4], R3 ;  /* 0x0000790002077a24 */ /* 0x000fe200078e0203 */
[----:B------:R-:W-:Y:S01]  /*1e10*/  SHF.R.S32.HI R113, RZ, 0x1f, R91 ;  /* 0x0000001fff717819 */ /* 0x000fe2000001145b */
[----:B------:R-:W-:Y:S01]  /*1e20*/  IMAD R4, R87, c[0x0][0x1e4], R4 ;  /* 0x0000790057047a24 */ /* 0x000fe200078e0204 */
[----:B------:R-:W-:Y:S01]  /*1e30*/  SHF.L.U32 R133, R133, 0x1, RZ ;  /* 0x0000000185857819 */ /* 0x000fe200000006ff */
[----:B------:R-:W-:Y:S01]  /*1e40*/  IMAD R3, R8, c[0x0][0x1e0], RZ ;  /* 0x0000780008037a24 */ /* 0x000fe200078e02ff */
[----:B------:R-:W-:Y:S01]  /*1e50*/  IADD3 R127, R123, R7, RZ ;  /* 0x000000077b7f7210 */ /* 0x000fe20007ffe0ff */
[----:B------:R-:W-:-:S02]  /*1e60*/  IMAD.IADD R128, R165, 0x1, R4 ;  /* 0x00000001a5807824 */ /* 0x000fc400078e0204 */
[----:B------:R-:W-:Y:S01]  /*1e70*/  IMAD R2, R9, c[0x0][0x1e0], RZ ;  /* 0x0000780009027a24 */ /* 0x000fe200078e02ff */
[----:B------:R-:W-:Y:S01]  /*1e80*/  IADD3.X R137, R169, R127, RZ, P0, !PT ;  /* 0x0000007fa9897210 */ /* 0x000fe200007fe4ff */
[----:B------:R-:W-:Y:S01]  /*1e90*/  IMAD.X R126, R25, 0x1, R128, P1 ;  /* 0x00000001197e7824 */ /* 0x000fe200008e0680 */
[----:B------:R-:W-:Y:S01]  /*1ea0*/  IADD3 R107, P0, R129, R82, RZ ;  /* 0x00000052816b7210 */ /* 0x000fe20007f1e0ff */
[----:B------:R-:W-:Y:S02]  /*1eb0*/  IMAD R3, R150, c[0x0][0x1e4], R3 ;  /* 0x0000790096037a24 */ /* 0x000fe400078e0203 */
[----:B------:R-:W-:Y:S01]  /*1ec0*/  IMAD R2, R149, c[0x0][0x1e4], R2 ;  /* 0x0000790095027a24 */ /* 0x000fe200078e0202 */
[----:B------:R-:W-:Y:S01]  /*1ed0*/  IADD3.X R106, R126, R81, RZ, P0, !PT ;  /* 0x000000517e6a7210 */ /* 0x000fe200007fe4ff */
[----:B------:R-:W-:Y:S01]  /*1ee0*/  IMAD.SHL.U32 R184, R184, 0x20, RZ ;  /* 0x00000020b8b87824 */ /* 0x000fe200078e00ff */
[----:B------:R-:W-:Y:S01]  /*1ef0*/  IADD3 R117, P0, R82, 0x20, RZ ;  /* 0x0000002052757810 */ /* 0x000fe20007f1e0ff */
[----:B------:R-:W-:Y:S01]  /*1f00*/  IMAD.IADD R138, R173, 0x1, R3 ;  /* 0x00000001ad8a7824 */ /* 0x000fe200078e0203 */
[----:B------:R-:W-:Y:S01]  /*1f10*/  IADD3 R111, P1, R107, 0x20, RZ ;  /* 0x000000206b6f7810 */ /* 0x000fe20007f3e0ff */
[----:B------:R-:W-:-:S02]  /*1f20*/  IMAD.IADD R136, R171, 0x1, R2 ;  /* 0x00000001ab887824 */ /* 0x000fc400078e0202 */
[----:B------:R-:W-:Y:S02]  /*1f30*/  IMAD.IADD R118, R103, 0x1, R6 ;  /* 0x0000000167767824 */ /* 0x000fe400078e0206 */
[----:B------:R-:W-:Y:S02]  /*1f40*/  IMAD.IADD R115, R6, 0x1, R99 ;  /* 0x0000000106737824 */ /* 0x000fe400078e0263 */
[----:B------:R-:W-:Y:S02]  /*1f50*/  IMAD.IADD R112, R5, 0x1, R97 ;  /* 0x0000000105707824 */ /* 0x000fe400078e0261 */
[----:B------:R-:W-:Y:S02]  /*1f60*/  IMAD.IADD R104, R95, 0x1, R104 ;  /* 0x000000015f687824 */ /* 0x000fe400078e0268 */
[----:B------:R-:W-:Y:S02]  /*1f70*/  IMAD.X R109, RZ, RZ, R81, P0 ;  /* 0x000000ffff6d7224 */ /* 0x000fe400000e0651 */
[----:B------:R-:W-:-:S02]  /*1f80*/  IMAD.SHL.U32 R134, R14, 0x2, RZ ;  /* 0x000000020e867824 */ /* 0x000fc400078e00ff */
[----:B------:R-:W-:Y:S02]  /*1f90*/  IMAD.SHL.U32 R132, R15, 0x2, RZ ;  /* 0x000000020f847824 */ /* 0x000fe400078e00ff */
[----:B------:R-:W-:Y:S02]  /*1fa0*/  IMAD.X R110, RZ, RZ, R106, P1 ;  /* 0x000000ffff6e7224 */ /* 0x000fe400008e066a */
[----:B------:R-:W-:Y:S02]  /*1fb0*/  IMAD.SHL.U32 R131, R13, 0x2, RZ ;  /* 0x000000020d837824 */ /* 0x000fe400078e00ff */
[----:B------:R-:W-:Y:S01]  /*1fc0*/  IMAD.SHL.U32 R130, R10, 0x2, RZ ;  /* 0x000000020a827824 */ /* 0x000fe200078e00ff */
[----:B------:R-:W-:Y:S06]  /*1fd0*/  BAR.SYNC.DEFER_BLOCKING 0x0 ;  /* 0x0000000000007b1d */ /* 0x000fec0000010000 */
.L_x_360:
        /* <DEDUP_REMOVED lines=32> */
[----:B------:R-:W-:Y:S01]  /*21e0*/  CS2R R6, SRZ ;  /* 0x0000000000067805 */ /* 0x000fe2000001ff00 */
[----:B------:R-:W-:Y:S02]  /*21f0*/  CS2R R40, SRZ ;  /* 0x0000000000287805 */ /* 0x000fe4000001ff00 */
[----:B------:R-:W-:Y:S01]  /*2200*/  IMAD.X R4, R32, 0x1, R118, P0 ;  /* 0x0000000120047824 */ /* 0x000fe200000e0676 */
[----:B------:R-:W-:Y:S05]  /*2210*/  IADD3 R3, P0, R100, R30, RZ ;  /* 0x0000001e64037210 */ /* 0x000fea0007f1e0ff */
[----:B------:R-:W-:Y:S01]  /*2220*/  IMAD.X R5, R36, 0x1, R116, P0 ;  /* 0x0000000124057824 */ /* 0x000fe200000e0674 */
        /* <DEDUP_REMOVED lines=13> */
.L_x_330:
[----:B------:R-:W-:Y:S05]  /*2300*/  BSYNC B0 ;  /* 0x0000000000007941 */ /* 0x000fea0003800000 */
.L_x_329:
        /* <DEDUP_REMOVED lines=39> */
.L_x_332:
[----:B------:R-:W-:Y:S05]  /*2580*/  BSYNC B0 ;  /* 0x0000000000007941 */ /* 0x000fea0003800000 */
.L_x_331:
        /* <DEDUP_REMOVED lines=14> */
[----:B------:R-:W-:Y:S01]  /*2670*/  MOV R4, R43 ;  /* 0x0000002b00047202 */ /* 0x000fe20000000f00 */
[----:B------:R-:W-:Y:S01]  /*2680*/  CS2R R46, SRZ ;  /* 0x00000000002e7805 */ /* 0x000fe2000001ff00 */
[----:B------:R-:W-:Y:S02]  /*2690*/  PRMT R51, R9, 0x5410, R8 ;  /* 0x0000541009337816 */ /* 0x000fe40000000008 */
[----:B------:R-:W-:Y:S01]  /*26a0*/  PRMT R50, R5, 0x5410, R4 ;  /* 0x0000541005327816 */ /* 0x000fe20000000004 */
[----:B------:R-:W-:-:S05]  /*26b0*/  @P4 BRA `(.L_x_334) ;  /* 0x0000012000004947 */ /* 0x000fca0003800000 */
[----:B------:R-:W-:Y:S01]  /*26c0*/  IADD3 R10, P1, P0, R102, R181, R10 ;  /* 0x000000b5660a7210 */ /* 0x000fe2000783e00a */
[----:B------:R-:W-:Y:S01]  /*26d0*/  CS2R R20, SRZ ;  /* 0x0000000000147805 */ /* 0x000fe2000001ff00 */
[----:B------:R-:W-:Y:S02]  /*26e0*/  CS2R R48, SRZ ;  /* 0x0000000000307805 */ /* 0x000fe4000001ff00 */
[----:B------:R-:W-:Y:S02]  /*26f0*/  IADD3.X R32, R118, R160, R32, P1, P0 ;  /* 0x000000a076207210 */ /* 0x000fe40000fe0420 */
        /* <DEDUP_REMOVED lines=14> */
.L_x_334:
[----:B------:R-:W-:Y:S05]  /*27e0*/  BSYNC B0 ;  /* 0x0000000000007941 */ /* 0x000fea0003800000 */
.L_x_333:
        /* <DEDUP_REMOVED lines=34> */
[C---:B------:R-:W-:Y:S01]  /*2a10*/  @!P0 IMAD.U32 R32, R35.reuse, 0x10000, RZ ;  /* 0x0001000023208824 */ /* 0x040fe200078e00ff */
[----:B------:R-:W-:Y:S01]  /*2a20*/  @!P0 LOP3.LUT R35, R35, 0xffff0000, RZ, 0xc0, !PT ;  /* 0xffff000023238812 */ /* 0x000fe200078ec0ff */
[C---:B-1----:R-:W-:Y:S01]  /*2a30*/  @!P0 IMAD.U32 R36, R9.reuse, 0x10000, RZ ;  /* 0x0001000009248824 */ /* 0x042fe200078e00ff */
[----:B------:R-:W-:Y:S02]  /*2a40*/  @!P0 LOP3.LUT R3, R8, 0xffff0000, RZ, 0xc0, !PT ;  /* 0xffff000008038812 */ /* 0x000fe400078ec0ff */
[----:B------:R-:W-:Y:S02]  /*2a50*/  @!P0 LOP3.LUT R4, R9, 0xffff0000, RZ, 0xc0, !PT ;  /* 0xffff000009048812 */ /* 0x000fe400078ec0ff */
[----:B------:R-:W-:Y:S01]  /*2a60*/  @!P0 PRMT R37, R13, 0x5432, R37 ;  /* 0x000054320d258816 */ /* 0x000fe20000000025 */
[C---:B------:R-:W-:Y:S01]  /*2a70*/  @!P0 IMAD.U32 R13, R2.reuse, 0x10000, RZ ;  /* 0x00010000020d8824 */ /* 0x040fe200078e00ff */
[----:B------:R-:W-:Y:S01]  /*2a80*/  @!P0 LOP3.LUT R5, R2, 0xffff0000, RZ, 0xc0, !PT ;  /* 0xffff000002058812 */ /* 0x000fe200078ec0ff */
[C---:B------:R-:W-:Y:S01]  /*2a90*/  @!P0 FMUL.FTZ R38, R3.reuse, R32 ;  /* 0x0000002003268220 */ /* 0x040fe20000410000 */
[----:B------:R-:W-:Y:S01]  /*2aa0*/  @!P0 SHF.L.U32 R34, R8, 0x10, RZ ;  /* 0x0000001008228819 */ /* 0x000fe200000006ff */
[----:B------:R-:W-:Y:S02]  /*2ab0*/  @!P0 FMUL.FTZ R2, R3, R13 ;  /* 0x0000000d03028220 */ /* 0x000fe40000410000 */
        /* <DEDUP_REMOVED lines=31> */
.L_x_338:
[----:B------:R-:W-:Y:S05]  /*2cb0*/  BSYNC B0 ;  /* 0x0000000000007941 */ /* 0x000fea0003800000 */
.L_x_337:
        /* <DEDUP_REMOVED lines=11> */
[----:B------:R-:W-:Y:S02]  /*2d70*/  @!P0 SHF.R.U64 R2, R6, 0x10, R7 ;  /* 0x0000001006028819 */ /* 0x000fe40000001207 */
[----:B------:R-:W-:Y:S02]  /*2d80*/  @!P0 PRMT R5, R39, 0x5410, R5 ;  /* 0x0000541027058816 */ /* 0x000fe40000000005 */
[----:B------:R-:W-:Y:S02]  /*2d90*/  @!P0 PRMT R2, R22, 0x5432, R2 ;  /* 0x0000543216028816 */ /* 0x000fe40000000002 */
[----:B------:R-:W-:Y:S01]  /*2da0*/  @!P0 SHF.R.U32.HI R6, RZ, 0x10, R7 ;  /* 0x00000010ff068819 */ /* 0x000fe20000011607 */
[C---:B------:R-:W-:Y:S01]  /*2db0*/  @!P0 IMAD.U32 R12, R5.reuse, 0x10000, RZ ;  /* 0x00010000050c8824 */ /* 0x040fe200078e00ff */
[----:B------:R-:W-:Y:S01]  /*2dc0*/  @!P0 SHF.R.U32.HI R34, RZ, 0x10, R41 ;  /* 0x00000010ff228819 */ /* 0x000fe20000011629 */
[----:B------:R-:W-:Y:S01]  /*2dd0*/  @!P0 IMAD.U32 R7, R2, 0x10000, RZ ;  /* 0x0001000002078824 */ /* 0x000fe200078e00ff */
[----:B------:R-:W-:Y:S02]  /*2de0*/  @!P0 PRMT R6, R22, 0x5410, R6 ;  /* 0x0000541016068816 */ /* 0x000fe40000000006 */
        /* <DEDUP_REMOVED lines=40> */
.L_x_336:
[----:B------:R-:W-:Y:S05]  /*3070*/  BSYNC B1 ;  /* 0x0000000000017941 */ /* 0x000fea0003800000 */
.L_x_335:
[----:B------:R-:W-:Y:S01]  /*3080*/  BSSY B1, `(.L_x_339) ;  /* 0x000007c000017945 */ /* 0x000fe20003800000 */
[----:B------:R-:W-:-:S05]  /*3090*/  @P3 BRA `(.L_x_340) ;  /* 0x000007a000003947 */ /* 0x000fca0003800000 */
[----:B-1----:R-:W-:Y:S01]  /*30a0*/  IADD3 R37, P1, P0, R122, R74, R24 ;  /* 0x0000004a7a257210 */ /* 0x002fe2000783e018 */
[----:B------:R-:W-:Y:S03]  /*30b0*/  BSSY B0, `(.L_x_341) ;  /* 0x000003d000007945 */ /* 0x000fe60003800000 */
[----:B------:R-:W-:Y:S02]  /*30c0*/  IADD3.X R39, R127, R79, R25, P1, P0 ;  /* 0x0000004f7f277210 */ /* 0x000fe40000fe0419 */
        /* <DEDUP_REMOVED lines=59> */
.L_x_342:
[----:B------:R-:W-:Y:S05]  /*3480*/  BSYNC B0 ;  /* 0x0000000000007941 */ /* 0x000fea0003800000 */
.L_x_341:
        /* <DEDUP_REMOVED lines=59> */
.L_x_340:
[----:B------:R-:W-:Y:S05]  /*3840*/  BSYNC B1 ;  /* 0x0000000000017941 */ /* 0x000fea0003800000 */
.L_x_339:
[----:B------:R-:W-:-:S05]  /*3850*/  @P4 BRA `(.L_x_343) ;  /* 0x0000267000004947 */ /* 0x000fca0003800000 */
[----:B------:R-:W-:Y:S01]  /*3860*/  IADD3 R32, P1, P0, R139, R74, R24 ;  /* 0x0000004a8b207210 */ /* 0x000fe2000783e018 */
[----:B------:R-:W-:Y:S03]  /*3870*/  BSSY B0, `(.L_x_344) ;  /* 0x000003d000007945 */ /* 0x000fe60003800000 */
[----:B-1----:R-:W-:Y:S02]  /*3880*/  IADD3.X R34, R137, R79, R25, P1, P0 ;  /* 0x0000004f89227210 */ /* 0x002fe40000fe0419 */
[----:B------:R-:W-:Y:S11]  /*3890*/  ISETP.NE.AND P0, PT, R86, RZ, PT ;  /* 0x000000ff5600720c */ /* 0x000ff60003f05270 */
[----:B------:R-:W-:Y:S02]  /*38a0*/  @!UPT UIADD3 URZ, URZ, URZ, URZ ;  /* 0x0000003f3f3ff290 */ /* 0x000fe4000fffe03f */
[----:B------:R-:W-:-:S05]  /*38b0*/  @!P0 BRA `(.L_x_345) ;  /* 0x0000038000008947 */ /* 0x000fca0003800000 */
[----:B------:R-:W-:Y:S01]  /*38c0*/  ISETP.GE.AND P0, PT, R26, c[0x0][0x27c], PT ;  /* 0x00009f001a007a0c */ /* 0x000fe20003f06270 */
[----:B------:R-:W1:Y:S11]  /*38d0*/  LDS.128 R8, [R85+0x5100] ;  /* 0x0051000055087984 */ /* 0x000e760000000c00 */
        /* <DEDUP_REMOVED lines=54> */
.L_x_345:
[----:B------:R-:W-:Y:S05]  /*3c40*/  BSYNC B0 ;  /* 0x0000000000007941 */ /* 0x000fea0003800000 */
.L_x_344:
        /* <DEDUP_REMOVED lines=60> */
.L_x_328:
[----:B------:R-:W-:Y:S01]  /*4010*/  ISETP.GE.AND P0, PT, R150, R64, PT ;  /* 0x000000409600720c */ /* 0x000fe20003f06270 */
[----:B------:R-:W-:Y:S01]  /*4020*/  CS2R R54, SRZ ;  /* 0x0000000000367805 */ /* 0x000fe2000001ff00 */
[----:B------:R-:W-:Y:S01]  /*4030*/  ISETP.NE.AND P4, PT, R86, RZ, PT ;  /* 0x000000ff5600720c */ /* 0x000fe20003f85270 */
        /* <DEDUP_REMOVED lines=8> */
[----:B------:R-:W-:Y:S01]  /*40c0*/  CS2R R38, SRZ ;  /* 0x0000000000267805 */ /* 0x000fe2000001ff00 */
[----:B------:R-:W-:Y:S05]  /*40d0*/  BSSY B0, `(.L_x_346) ;  /* 0x00000b8000007945 */ /* 0x000fea0003800000 */
[----:B------:R-:W-:Y:S04]  /*40e0*/  @!P2 IADD3 R2, P1, P0, R98, R10, R184 ;  /* 0x0000000a6202a210 */ /* 0x000fe8000783e0b8 */
[----:B------:R-:W-:Y:S02]  /*40f0*/  @!P2 IADD3.X R5, R115, R32, R163, P1, P0 ;  /* 0x000000207305a210 */ /* 0x000fe40000fe04a3 */
[----:B------:R-:W-:Y:S04]  /*4100*/  @!P2 IADD3 R3, P1, P0, R96, R30, R183 ;  /* 0x0000001e6003a210 */ /* 0x000fe8000783e0b7 */
[----:B------:R-:W-:Y:S02]  /*4110*/  @!P2 IADD3.X R8, R112, R36, R162, P1, P0 ;  /* 0x000000247008a210 */ /* 0x000fe40000fe04a2 */
[----:B------:R-:W-:Y:S04]  /*4120*/  ISETP.GE.AND P0, PT, R149, R64, PT ;  /* 0x000000409500720c */ /* 0x000fe80003f06270 */
[----:B------:R-:W-:Y:S11]  /*4130*/  ISETP.GE.OR P1, PT, R24, c[0x0][0x27c], P0 ;  /* 0x00009f0018007a0c */ /* 0x000ff60000726670 */
[----:B------:R-:W-:Y:S02]  /*4140*/  @!UPT UIADD3 URZ, URZ, URZ, URZ ;  /* 0x0000003f3f3ff290 */ /* 0x000fe4000fffe03f */
[----:B------:R-:W-:Y:S04]  /*4150*/  @!P1 IADD3 R6, P3, P0, R98, R181, R10 ;  /* 0x000000b562069210 */ /* 0x000fe8000787e00a */
[----:B------:R-:W-:Y:S02]  /*4160*/  @!P1 IADD3.X R9, R115, R160, R32, P3, P0 ;  /* 0x000000a073099210 */ /* 0x000fe40001fe0420 */
[----:B------:R-:W-:Y:S04]  /*4170*/  @!P1 IADD3 R7, P3, P0, R96, R182, R30 ;  /* 0x000000b660079210 */ /* 0x000fe8000787e01e */
[----:B------:R-:W-:Y:S02]  /*4180*/  @!P1 IADD3.X R11, R112, R161, R36, P3, P0 ;  /* 0x000000a1700b9210 */ /* 0x000fe40001fe0424 */
[C---:B------:R-:W-:Y:S04]  /*4190*/  @!P2 LEA R4, P0, R2.reuse, c[0x0][0x270], 0x1 ;  /* 0x00009c000204aa11 */ /* 0x040fe800078008ff */
[----:B------:R-:W-:Y:S02]  /*41a0*/  @!P2 LEA.HI.X R5, R2, c[0x0][0x274], R5, 0x1, P0 ;  /* 0x00009d000205aa11 */ /* 0x000fe400000f0c05 */
[C---:B------:R-:W-:Y:S03]  /*41b0*/  @!P2 LEA R2, P0, R3.reuse, c[0x0][0x288], 0x1 ;  /* 0x0000a2000302aa11 */ /* 0x040fe600078008ff */
[----:B------:R1:W2:Y:S01]  /*41c0*/  @!P2 LDG.E.128 R16, [R4.64] ;  /* 0x000000080410a981 */ /* 0x0002a2000c1e1d00 */
[----:B------:R-:W-:Y:S02]  /*41d0*/  @!P2 LEA.HI.X R3, R3, c[0x0][0x28c], R8, 0x1, P0 ;  /* 0x0000a3000303aa11 */ /* 0x000fe400000f0c08 */
[C---:B------:R-:W-:Y:S04]  /*41e0*/  @!P1 LEA R8, P0, R6.reuse, c[0x0][0x270], 0x1 ;  /* 0x00009c0006089a11 */ /* 0x040fe800078008ff */
[----:B------:R-:W-:Y:S01]  /*41f0*/  @!P1 LEA.HI.X R9, R6, c[0x0][0x274], R9, 0x1, P0 ;  /* 0x00009d0006099a11 */ /* 0x000fe200000f0c09 */
[----:B------:R3:W4:Y:S01]  /*4200*/  @!P2 LDG.E.128 R52, [R2.64] ;  /* 0x000000080234a981 */ /* 0x000722000c1e1d00 */
[C---:B------:R-:W-:Y:S04]  /*4210*/  @!P1 LEA R6, P0, R7.reuse, c[0x0][0x288], 0x1 ;  /* 0x0000a20007069a11 */ /* 0x040fe800078008ff */
[----:B------:R-:W-:Y:S02]  /*4220*/  @!P1 LEA.HI.X R7, R7, c[0x0][0x28c], R11, 0x1, P0 ;  /* 0x0000a30007079a11 */ /* 0x000fe400000f0c0b */
[----:B------:R-:W-:Y:S01]  /*4230*/  ISETP.GE.AND P0, PT, R87, R64, PT ;  /* 0x000000405700720c */ /* 0x000fe20003f06270 */
[----:B------:R1:W4:Y:S03]  /*4240*/  @!P1 LDG.E.128 R20, [R8.64] ;  /* 0x0000000808149981 */ /* 0x000326000c1e1d00 */
[----:B------:R-:W-:Y:S05]  /*4250*/  ISETP.GE.OR P0, PT, R24, c[0x0][0x27c], P0 ;  /* 0x00009f0018007a0c */ /* 0x000fea0000706670 */
[----:B------:R1:W4:Y:S08]  /*4260*/  @!P1 LDG.E.128 R56, [R6.64] ;  /* 0x0000000806389981 */ /* 0x000330000c1e1d00 */
[----:B---3--:R-:W-:Y:S05]  /*4270*/  @!P0 IADD3 R2, P1, R98, R10, RZ ;  /* 0x0000000a62028210 */ /* 0x008fea0007f3e0ff */
[----:B------:R-:W-:Y:S01]  /*4280*/  @!P0 IMAD.X R3, R32, 0x1, R115, P1 ;  /* 0x0000000120038824 */ /* 0x000fe200008e0673 */
[C---:B-1----:R-:W-:Y:S04]  /*4290*/  @!P0 LEA R8, P1, R2.reuse, c[0x0][0x270], 0x1 ;  /* 0x00009c0002088a11 */ /* 0x042fe800078208ff */
[----:B------:R-:W-:Y:S02]  /*42a0*/  @!P0 LEA.HI.X R9, R2, c[0x0][0x274], R3, 0x1, P1 ;  /* 0x00009d0002098a11 */ /* 0x000fe400008f0c03 */
[----:B------:R-:W-:Y:S01]  /*42b0*/  @!P0 IADD3 R3, P1, R96, R30, RZ ;  /* 0x0000001e60038210 */ /* 0x000fe20007f3e0ff */
[----:B------:R-:W-:Y:S04]  /*42c0*/  CS2R R6, SRZ ;  /* 0x0000000000067805 */ /* 0x000fe8000001ff00 */
[----:B------:R-:W-:Y:S01]  /*42d0*/  @!P0 IMAD.X R4, R36, 0x1, R112, P1 ;  /* 0x0000000124048824 */ /* 0x000fe200008e0670 */
[C---:B------:R-:W-:Y:S01]  /*42e0*/  @!P0 LEA R2, P1, R3.reuse, c[0x0][0x288], 0x1 ;  /* 0x0000a20003028a11 */ /* 0x040fe200078208ff */
[----:B------:R-:W-:Y:S03]  /*42f0*/  CS2R R36, SRZ ;  /* 0x0000000000247805 */ /* 0x000fe6000001ff00 */
[----:B------:R-:W-:Y:S02]  /*4300*/  @!P0 LEA.HI.X R3, R3, c[0x0][0x28c], R4, 0x1, P1 ;  /* 0x0000a30003038a11 */ /* 0x000fe400008f0c04 */
[----:B------:R-:W-:Y:S01]  /*4310*/  CS2R R4, SRZ ;  /* 0x0000000000047805 */ /* 0x000fe2000001ff00 */
[----:B------:R-:W-:Y:S02]  /*4320*/  ISETP.GE.AND P1, PT, R24, c[0x0][0x27c], PT ;  /* 0x00009f0018007a0c */ /* 0x000fe40003f26270 */
[----:B------:R2:W5:Y:S08]  /*4330*/  @!P0 LDG.E.128 R36, [R2.64] ;  /* 0x0000000802248981 */ /* 0x000570000c1e1d00 */
[----:B------:R1:W5:Y:S01]  /*4340*/  @!P0 LDG.E.128 R4, [R8.64] ;  /* 0x0000000808048981 */ /* 0x000362000c1e1d00 */
[----:B------:R-:W-:Y:S01]  /*4350*/  ISETP.GE.OR P0, PT, R87, R64, !P4 ;  /* 0x000000405700720c */ /* 0x000fe20006706670 */
[----:B--2---:R-:W-:Y:S02]  /*4360*/  IMAD.MOV.U32 R2, RZ, RZ, R18 ;  /* 0x000000ffff027224 */ /* 0x004fe400078e0012 */
[----:B-1----:R-:W-:Y:S02]  /*4370*/  IMAD.MOV.U32 R8, RZ, RZ, R19 ;  /* 0x000000ffff087224 */ /* 0x002fe400078e0013 */
[----:B------:R-:W-:Y:S03]  /*4380*/  IMAD.MOV.U32 R3, RZ, RZ, R16 ;  /* 0x000000ffff037224 */ /* 0x000fe600078e0010 */
[----:B------:R-:W-:Y:S01]  /*4390*/  PRMT R30, R8, 0x5410, R2 ;  /* 0x00005410081e7816 */ /* 0x000fe20000000002 */
[----:B------:R-:W-:Y:S02]  /*43a0*/  IMAD.MOV.U32 R2, RZ, RZ, R17 ;  /* 0x000000ffff027224 */ /* 0x000fe400078e0011 */
[----:B----4-:R-:W-:Y:S03]  /*43b0*/  IMAD.MOV.U32 R8, RZ, RZ, R54 ;  /* 0x000000ffff087224 */ /* 0x010fe600078e0036 */
[----:B------:R-:W-:Y:S01]  /*43c0*/  PRMT R29, R2, 0x5410, R3 ;  /* 0x00005410021d7816 */ /* 0x000fe20000000003 */
        /* <DEDUP_REMOVED lines=8> */
[----:B------:R-:W-:Y:S03]  /*4450*/  IMAD.MOV.U32 R3, RZ, RZ, R20 ;  /* 0x000000ffff037224 */ /* 0x000fe600078e0014 */
[----:B------:R-:W-:Y:S01]  /*4460*/  PRMT R32, R8, 0x5410, R2 ;  /* 0x0000541008207816 */ /* 0x000fe20000000002 */
[----:B------:R-:W-:Y:S02]  /*4470*/  IMAD.MOV.U32 R2, RZ, RZ, R21 ;  /* 0x000000ffff027224 */ /* 0x000fe400078e0015 */
[----:B------:R-:W-:Y:S03]  /*4480*/  IMAD.MOV.U32 R8, RZ, RZ, R59 ;  /* 0x000000ffff087224 */ /* 0x000fe600078e003b */
[----:B------:R-:W-:Y:S01]  /*4490*/  PRMT R31, R2, 0x5410, R3 ;  /* 0x00005410021f7816 */ /* 0x000fe20000000003 */
[----:B------:R-:W-:Y:S01]  /*44a0*/  IMAD.MOV.U32 R3, RZ, RZ, R56 ;  /* 0x000000ffff037224 */ /* 0x000fe200078e0038 */
[----:B------:R-:W-:Y:S01]  /*44b0*/  PRMT R63, R8, 0x5410, R9 ;  /* 0x00005410083f7816 */ /* 0x000fe20000000009 */
[----:B------:R-:W-:Y:S05]  /*44c0*/  IMAD.MOV.U32 R2, RZ, RZ, R57 ;  /* 0x000000ffff027224 */ /* 0x000fea00078e0039 */
[----:B------:R-:W-:Y:S01]  /*44d0*/  PRMT R62, R2, 0x5410, R3 ;  /* 0x00005410023e7816 */ /* 0x000fe20000000003 */
[----:B------:R-:W-:-:S05]  /*44e0*/  @P0 BRA `(.L_x_347) ;  /* 0x0000076000000947 */ /* 0x000fca0003800000 */
[----:B------:R-:W-:Y:S01]  /*44f0*/  IADD3 R2, P0, R164, R74, RZ ;  /* 0x0000004aa4027210 */ /* 0x000fe20007f1e0ff */
[----:B------:R-:W-:Y:S01]  /*4500*/  LDS.128 R12, [R133+0x3100] ;  /* 0x00310000850c7984 */ /* 0x000fe20000000c00 */
[----:B-----5:R-:W-:Y:S01]  /*4510*/  @!P1 SHF.R.U64 R35, R36, 0x10, R37 ;  /* 0x0000001024239819 */ /* 0x020fe20000001225 */
[----:B------:R-:W-:Y:S01]  /*4520*/  IMAD.MOV.U32 R11, RZ, RZ, R7 ;  /* 0x000000ffff0b7224 */ /* 0x000fe200078e0007 */
[--C-:B------:R-:W-:Y:S01]  /*4530*/  @!P1 SHF.R.U32.HI R34, RZ, 0x10, R37.reuse ;  /* 0x00000010ff229819 */ /* 0x100fe20000011625 */
[----:B------:R-:W-:Y:S01]  /*4540*/  IMAD.X R3, R79, 0x1, R128, P0 ;  /* 0x000000014f037824 */ /* 0x000fe200000e0680 */
[-C--:B------:R-:W-:Y:S01]  /*4550*/  IADD3 R8, P2, P0, R82, R2.reuse, R108 ;  /* 0x0000000252087210 */ /* 0x080fe2000785e06c */
[----:B------:R-:W-:Y:S02]  /*4560*/  IMAD.MOV.U32 R10, RZ, RZ, R36 ;  /* 0x000000ffff0a7224 */ /* 0x000fe400078e0024 */
[----:B------:R-:W1:Y:S01]  /*4570*/  LDS.128 R48, [R135+0x3100] ;  /* 0x0031000087307984 */ /* 0x000e620000000c00 */
[-C--:B------:R-:W-:Y:S01]  /*4580*/  IADD3.X R9, R81, R3.reuse, R114, P2, P0 ;  /* 0x0000000351097210 */ /* 0x080fe200017e0472 */
[----:B------:R-:W-:Y:S01]  /*4590*/  IMAD.MOV.U32 R40, RZ, RZ, R37 ;  /* 0x000000ffff287224 */ /* 0x000fe200078e0025 */
[----:B------:R-:W-:Y:S01]  /*45a0*/  ISETP.GE.AND P0, PT, R91, c[0x0][0x1d4], PT ;  /* 0x000075005b007a0c */ /* 0x000fe20003f06270 */
[----:B------:R-:W-:Y:S01]  /*45b0*/  IMAD.MOV.U32 R46, RZ, RZ, R39 ;  /* 0x000000ffff2e7224 */ /* 0x000fe200078e0027 */
[----:B------:R-:W-:Y:S01]  /*45c0*/  @!P1 PRMT R35, R10, 0x5410, R35 ;  /* 0x000054100a239816 */ /* 0x000fe20000000023 */
[----:B------:R-:W-:Y:S01]  /*45d0*/  IMAD.MOV.U32 R36, RZ, RZ, R38 ;  /* 0x000000ffff247224 */ /* 0x000fe200078e0026 */
[--C-:B------:R-:W-:Y:S02]  /*45e0*/  @!P1 SHF.R.U64 R37, R38, 0x10, R39.reuse ;  /* 0x0000001026259819 */ /* 0x100fe40000001227 */
[----:B------:R-:W-:Y:S02]  /*45f0*/  @!P1 SHF.R.U32.HI R38, RZ, 0x10, R39 ;  /* 0x00000010ff269819 */ /* 0x000fe40000011627 */
[----:B------:R-:W-:Y:S02]  /*4600*/  @!P1 PRMT R42, R36, 0x5410, R37 ;  /* 0x00005410242a9816 */ /* 0x000fe40000000025 */
[----:B------:R-:W-:Y:S02]  /*4610*/  @!P1 PRMT R34, R40, 0x5410, R34 ;  /* 0x0000541028229816 */ /* 0x000fe40000000022 */
[----:B------:R-:W-:Y:S02]  /*4620*/  @!P1 PRMT R46, R46, 0x5410, R38 ;  /* 0x000054102e2e9816 */ /* 0x000fe40000000026 */
[----:B------:R-:W-:Y:S01]  /*4630*/  @!P0 IADD3 R2, P3, P2, R82, R2, R91 ;  /* 0x0000000252028210 */ /* 0x000fe20007a7e05b */
[----:B------:R-:W-:Y:S03]  /*4640*/  @!P1 IMAD.U32 R36, R34, 0x10000, RZ ;  /* 0x0001000022249824 */ /* 0x000fe600078e00ff */
[----:B------:R-:W-:Y:S02]  /*4650*/  @!P0 IADD3.X R3, R81, R3, R113, P3, P2 ;  /* 0x0000000351038210 */ /* 0x000fe40001fe4471 */
[C---:B------:R-:W-:Y:S04]  /*4660*/  LEA R70, P2, R8.reuse, c[0x0][0x1c8], 0x1 ;  /* 0x0000720008467a11 */ /* 0x040fe800078408ff */
[----:B------:R-:W-:Y:S01]  /*4670*/  LEA.HI.X R71, R8, c[0x0][0x1cc], R9, 0x1, P2 ;  /* 0x0000730008477a11 */ /* 0x000fe200010f0c09 */
[----:B------:R-:W-:Y:S01]  /*4680*/  IMAD.MOV.U32 R9, RZ, RZ, R4 ;  /* 0x000000ffff097224 */ /* 0x000fe200078e0004 */
[----:B------:R-:W-:Y:S02]  /*4690*/  @!P0 LEA R68, P2, R2, c[0x0][0x1c8], 0x1 ;  /* 0x0000720002448a11 */ /* 0x000fe400078408ff */
[----:B------:R-:W-:Y:S02]  /*46a0*/  @!P1 SHF.R.U64 R4, R4, 0x10, R5 ;  /* 0x0000001004049819 */ /* 0x000fe40000001205 */
[----:B------:R-:W-:Y:S02]  /*46b0*/  @!P0 LEA.HI.X R69, R2, c[0x0][0x1cc], R3, 0x1, P2 ;  /* 0x0000730002458a11 */ /* 0x000fe400010f0c03 */
[----:B------:R-:W-:Y:S02]  /*46c0*/  @!P1 PRMT R9, R9, 0x5410, R4 ;  /* 0x0000541009099816 */ /* 0x000fe40000000004 */
[----:B------:R-:W-:Y:S02]  /*46d0*/  @!P1 SHF.R.U32.HI R2, RZ, 0x10, R7 ;  /* 0x00000010ff029819 */ /* 0x000fe40000011607 */
[----:B------:R-:W-:Y:S01]  /*46e0*/  MOV R8, R5 ;  /* 0x0000000500087202 */ /* 0x000fe20000000f00 */
[----:B-1----:R-:W-:Y:S01]  /*46f0*/  @!P1 IMAD.U32 R37, R49, 0x10000, RZ ;  /* 0x0001000031259824 */ /* 0x002fe200078e00ff */
[----:B------:R-:W-:Y:S02]  /*4700*/  @!P1 SHF.L.U32 R4, R13, 0x10, RZ ;  /* 0x000000100d049819 */ /* 0x000fe400000006ff */
[C---:B------:R-:W-:Y:S02]  /*4710*/  @!P1 SHF.L.U32 R41, R50.reuse, 0x10, RZ ;  /* 0x0000001032299819 */ /* 0x040fe400000006ff */
[----:B------:R-:W-:Y:S01]  /*4720*/  @!P1 LOP3.LUT R43, R50, 0xffff0000, RZ, 0xc0, !PT ;  /* 0xffff0000322b9812 */ /* 0x000fe200078ec0ff */
[----:B------:R-:W-:Y:S01]  /*4730*/  @!P1 FMUL.FTZ R39, R4, R36 ;  /* 0x0000002404279220 */ /* 0x000fe20000410000 */
[C---:B------:R-:W-:Y:S02]  /*4740*/  @!P1 SHF.L.U32 R45, R51.reuse, 0x10, RZ ;  /* 0x00000010332d9819 */ /* 0x040fe400000006ff */
[----:B------:R-:W-:Y:S02]  /*4750*/  @!P1 LOP3.LUT R47, R51, 0xffff0000, RZ, 0xc0, !PT ;  /* 0xffff0000332f9812 */ /* 0x000fe400078ec0ff */
[----:B------:R-:W-:Y:S01]  /*4760*/  @!P1 PRMT R11, R11, 0x5410, R2 ;  /* 0x000054100b0b9816 */ /* 0x000fe20000000002 */
[----:B------:R-:W-:Y:S01]  /*4770*/  @!P1 IMAD.U32 R2, R12, 0x10000, RZ ;  /* 0x000100000c029824 */ /* 0x000fe200078e00ff */
[----:B------:R-:W-:Y:S02]  /*4780*/  @!P1 SHF.R.U32.HI R3, RZ, 0x10, R5 ;  /* 0x00000010ff039819 */ /* 0x000fe40000011605 */
[----:B------:R-:W-:Y:S02]  /*4790*/  @!P1 SHF.R.U64 R5, R6, 0x10, R7 ;  /* 0x0000001006059819 */ /* 0x000fe40000001207 */
[----:B------:R-:W-:Y:S02]  /*47a0*/  @!P1 SHF.L.U32 R7, R48, 0x10, RZ ;  /* 0x0000001030079819 */ /* 0x000fe400000006ff */
[----:B------:R-:W-:Y:S01]  /*47b0*/  @!P1 PRMT R8, R8, 0x5410, R3 ;  /* 0x0000541008089816 */ /* 0x000fe20000000003 */
[----:B------:R-:W-:Y:S01]  /*47c0*/  @!P1 IMAD.U32 R3, R9, 0x10000, RZ ;  /* 0x0001000009039824 */ /* 0x000fe200078e00ff */
[----:B------:R-:W-:Y:S01]  /*47d0*/  @!P1 PRMT R10, R6, 0x5410, R5 ;  /* 0x00005410060a9816 */ /* 0x000fe20000000005 */
[----:B------:R-:W-:Y:S02]  /*47e0*/  @!P1 IMAD.U32 R6, R35, 0x10000, RZ ;  /* 0x0001000023069824 */ /* 0x000fe400078e00ff */
[----:B------:R-:W-:Y:S02]  /*47f0*/  @!P1 IMAD.U32 R5, R8, 0x10000, RZ ;  /* 0x0001000008059824 */ /* 0x000fe400078e00ff */
[C---:B------:R-:W-:Y:S02]  /*4800*/  @!P1 FMUL.FTZ R38, R2.reuse, R6 ;  /* 0x0000000602269220 */ /* 0x040fe40000410000 */
[-C--:B------:R-:W-:Y:S02]  /*4810*/  @!P1 FMUL.FTZ R2, R2, R3.reuse ;  /* 0x0000000302029220 */ /* 0x080fe40000410000 */
[----:B------:R-:W-:Y:S01]  /*4820*/  @!P1 FFMA.FTZ R78, R7, R3, -R38 ;  /* 0x00000003074e9223 */ /* 0x000fe20000010826 */
[----:B------:R-:W-:Y:S01]  /*4830*/  @!P1 LOP3.LUT R3, R13, 0xffff0000, RZ, 0xc0, !PT ;  /* 0xffff00000d039812 */ /* 0x000fe200078ec0ff */
[----:B------:R-:W-:Y:S01]  /*4840*/  @!P1 FFMA.FTZ R2, R6, R7, R2 ;  /* 0x0000000706029223 */ /* 0x000fe20000010002 */
[----:B------:R-:W-:Y:S01]  /*4850*/  @!P1 LOP3.LUT R7, R12, 0xffff0000, RZ, 0xc0, !PT ;  /* 0xffff00000c079812 */ /* 0x000fe200078ec0ff */
[-C--:B------:R-:W-:Y:S01]  /*4860*/  @!P1 FFMA.FTZ R77, R37, R5.reuse, -R39 ;  /* 0x00000005254d9223 */ /* 0x080fe20000010827 */
[----:B------:R-:W-:Y:S01]  /*4870*/  @!P1 LOP3.LUT R39, R49, 0xffff0000, RZ, 0xc0, !PT ;  /* 0xffff000031279812 */ /* 0x000fe200078ec0ff */
[----:B------:R-:W-:Y:S01]  /*4880*/  @!P1 FMUL.FTZ R4, R4, R5 ;  /* 0x0000000504049220 */ /* 0x000fe20000410000 */
[----:B------:R-:W-:Y:S02]  /*4890*/  @!P1 LOP3.LUT R38, R34, 0xffff0000, RZ, 0xc0, !PT ;  /* 0xffff000022269812 */ /* 0x000fe400078ec0ff */
[----:B------:R-:W-:Y:S02]  /*48a0*/  @!P1 LOP3.LUT R34, R35, 0xffff0000, RZ, 0xc0, !PT ;  /* 0xffff000023229812 */ /* 0x000fe400078ec0ff */
[----:B------:R-:W-:Y:S02]  /*48b0*/  @!P1 LOP3.LUT R35, R48, 0xffff0000, RZ, 0xc0, !PT ;  /* 0xffff000030239812 */ /* 0x000fe400078ec0ff */
[----:B------:R-:W-:Y:S01]  /*48c0*/  @!P1 LOP3.LUT R6, R8, 0xffff0000, RZ, 0xc0, !PT ;  /* 0xffff000008069812 */ /* 0x000fe200078ec0ff */
[----:B------:R-:W-:Y:S01]  /*48d0*/  @!P1 FMUL.FTZ R40, R7, R34 ;  /* 0x0000002207289220 */ /* 0x000fe20000410000 */
[----:B------:R-:W-:Y:S01]  /*48e0*/  @!P1 LOP3.LUT R8, R9, 0xffff0000, RZ, 0xc0, !PT ;  /* 0xffff000009089812 */ /* 0x000fe200078ec0ff */
[C---:B------:R-:W-:Y:S02]  /*48f0*/  @!P1 FMUL.FTZ R9, R3.reuse, R38 ;  /* 0x0000002603099220 */ /* 0x040fe40000410000 */
[----:B------:R-:W-:Y:S02]  /*4900*/  @!P1 FMUL.FTZ R5, R3, R6 ;  /* 0x0000000603059220 */ /* 0x000fe40000410000 */
        /* <DEDUP_REMOVED lines=52> */
.L_x_347:
[----:B------:R-:W-:Y:S05]  /*4c50*/  BSYNC B0 ;  /* 0x0000000000007941 */ /* 0x000fea0003800000 */
.L_x_346:
        /* <DEDUP_REMOVED lines=14> */
[C---:B------:R-:W-:Y:S02]  /*4d40*/  @!P1 PRMT R36, R61.reuse, 0x5432, R9 ;  /* 0x000054323d249816 */ /* 0x040fe40000000009 */
[----:B------:R-:W-:Y:S04]  /*4d50*/  @!P1 SHF.R.U32.HI R10, RZ, 0x10, R55 ;  /* 0x00000010ff0a9819 */ /* 0x000fe80000011637 */
[----:B------:R-:W-:Y:S04]  /*4d60*/  @!P1 PRMT R34, R61, 0x5410, R10 ;  /* 0x000054103d229816 */ /* 0x000fe8000000000a */
[C---:B------:R-:W-:Y:S01]  /*4d70*/  @!P1 LOP3.LUT R40, R34.reuse, 0xffff0000, RZ, 0xc0, !PT ;  /* 0xffff000022289812 */ /* 0x040fe200078ec0ff */
[----:B------:R-:W-:Y:S01]  /*4d80*/  @!P1 IMAD.U32 R38, R34, 0x10000, RZ ;  /* 0x0001000022269824 */ /* 0x000fe200078e00ff */
[----:B------:R-:W-:Y:S04]  /*4d90*/  @!P0 IADD3 R2, P3, P2, R82, R2, R91 ;  /* 0x0000000252028210 */ /* 0x000fe80007a7e05b */
[----:B------:R-:W-:Y:S02]  /*4da0*/  @!P0 IADD3.X R3, R81, R3, R113, P3, P2 ;  /* 0x0000000351038210 */ /* 0x000fe40001fe4471 */
[C---:B------:R-:W-:Y:S04]  /*4db0*/  LEA R68, P2, R4.reuse, c[0x0][0x1c8], 0x1 ;  /* 0x0000720004447a11 */ /* 0x040fe800078408ff */
[----:B------:R-:W-:Y:S02]  /*4dc0*/  LEA.HI.X R69, R4, c[0x0][0x1cc], R5, 0x1, P2 ;  /* 0x0000730004457a11 */ /* 0x000fe400010f0c05 */
[----:B------:R-:W-:Y:S02]  /*4dd0*/  @!P0 LEA R66, P2, R2, c[0x0][0x1c8], 0x1 ;  /* 0x0000720002428a11 */ /* 0x000fe400078408ff */
[----:B------:R-:W-:Y:S02]  /*4de0*/  @!P1 SHF.R.U64 R4, R18, 0x10, R19 ;  /* 0x0000001012049819 */ /* 0x000fe40000001213 */
[----:B------:R-:W-:Y:S02]  /*4df0*/  @!P0 LEA.HI.X R67, R2, c[0x0][0x1cc], R3, 0x1, P2 ;  /* 0x0000730002438a11 */ /* 0x000fe400010f0c03 */
[----:B------:R-:W-:Y:S02]  /*4e00*/  @!P1 SHF.R.U64 R2, R16, 0x10, R17 ;  /* 0x0000001010029819 */ /* 0x000fe40000001211 */
[----:B------:R-:W-:Y:S02]  /*4e10*/  @!P1 PRMT R11, R30, 0x5432, R4 ;  /* 0x000054321e0b9816 */ /* 0x000fe40000000004 */
[----:B------:R-:W-:Y:S01]  /*4e20*/  @!P1 PRMT R8, R29, 0x5432, R2 ;  /* 0x000054321d089816 */ /* 0x000fe20000000002 */
[----:B-1----:R-:W-:Y:S01]  /*4e30*/  @!P1 IMAD.U32 R2, R12, 0x10000, RZ ;  /* 0x000100000c029824 */ /* 0x002fe200078e00ff */
[----:B------:R-:W-:Y:S01]  /*4e40*/  @!P1 SHF.L.U32 R4, R13, 0x10, RZ ;  /* 0x000000100d049819 */ /* 0x000fe200000006ff */
[----:B--2---:R-:W-:Y:S01]  /*4e50*/  @!P1 IMAD.U32 R9, R44, 0x10000, RZ ;  /* 0x000100002c099824 */ /* 0x004fe200078e00ff */
[C---:B------:R-:W-:Y:S01]  /*4e60*/  @!P1 LOP3.LUT R41, R47.reuse, 0xffff0000, RZ, 0xc0, !PT ;  /* 0xffff00002f299812 */ /* 0x040fe200078ec0ff */
[----:B------:R-:W-:Y:S01]  /*4e70*/  @!P1 IMAD.U32 R39, R47, 0x10000, RZ ;  /* 0x000100002f279824 */ /* 0x000fe200078e00ff */
[----:B------:R-:W-:Y:S02]  /*4e80*/  @!P1 LOP3.LUT R37, R46, 0xffff0000, RZ, 0xc0, !PT ;  /* 0xffff00002e259812 */ /* 0x000fe400078ec0ff */
[----:B------:R-:W-:Y:S01]  /*4e90*/  @!P1 SHF.R.U32.HI R5, RZ, 0x10, R19 ;  /* 0x00000010ff059819 */ /* 0x000fe20000011613 */
[----:B------:R-:W-:Y:S01]  /*4ea0*/  @!P1 IMAD.U32 R19, R45, 0x10000, RZ ;  /* 0x000100002d139824 */ /* 0x000fe200078e00ff */
[----:B------:R-:W-:Y:S02]  /*4eb0*/  @!P1 SHF.R.U32.HI R3, RZ, 0x10, R17 ;  /* 0x00000010ff039819 */ /* 0x000fe40000011611 */
[C---:B------:R-:W-:Y:S02]  /*4ec0*/  @!P1 PRMT R17, R60.reuse, 0x5410, R6 ;  /* 0x000054103c119816 */ /* 0x040fe40000000006 */
[----:B------:R-:W-:Y:S02]  /*4ed0*/  @!P1 PRMT R16, R60, 0x5432, R7 ;  /* 0x000054323c109816 */ /* 0x000fe40000000007 */
[----:B------:R-:W-:Y:S01]  /*4ee0*/  @!P1 PRMT R6, R29, 0x5410, R3 ;  /* 0x000054101d069816 */ /* 0x000fe20000000003 */
[----:B------:R-:W-:Y:S01]  /*4ef0*/  @!P1 IMAD.U32 R7, R17, 0x10000, RZ ;  /* 0x0001000011079824 */ /* 0x000fe200078e00ff */
[----:B------:R-:W-:Y:S01]  /*4f00*/  @!P1 PRMT R10, R30, 0x5410, R5 ;  /* 0x000054101e0a9816 */ /* 0x000fe20000000005 */
[C---:B------:R-:W-:Y:S01]  /*4f10*/  @!P1 IMAD.U32 R3, R8.reuse, 0x10000, RZ ;  /* 0x0001000008039824 */ /* 0x040fe200078e00ff */
[----:B------:R-:W-:Y:S01]  /*4f20*/  @!P1 LOP3.LUT R8, R8, 0xffff0000, RZ, 0xc0, !PT ;  /* 0xffff000008089812 */ /* 0x000fe200078ec0ff */
[----:B------:R-:W-:Y:S02]  /*4f30*/  @!P1 IMAD.U32 R18, R16, 0x10000, RZ ;  /* 0x0001000010129824 */ /* 0x000fe400078e00ff */
        /* <DEDUP_REMOVED lines=69> */
.L_x_349:
[----:B------:R-:W-:Y:S05]  /*5390*/  BSYNC B0 ;  /* 0x0000000000007941 */ /* 0x000fea0003800000 */
.L_x_348:
[----:B------:R-:W-:Y:S05]  /*53a0*/  IADD3 R60, P0, R170, R74, RZ ;  /* 0x0000004aaa3c7210 */ /* 0x000fea0007f1e0ff */
[----:B------:R-:W-:Y:S01]  /*53b0*/  IMAD.X R61, R79, 0x1, R136, P0 ;  /* 0x000000014f3d7824 */ /* 0x000fe200000e0688 */
[----:B------:R-:W-:Y:S11]  /*53c0*/  ISETP.GE.OR P0, PT, R149, R64, !P4 ;  /* 0x000000409500720c */ /* 0x000ff60006706670 */
[----:B------:R-:W-:Y:S02]  /*53d0*/  @!UPT UIADD3 URZ, URZ, URZ, URZ ;  /* 0x0000003f3f3ff290 */ /* 0x000fe4000fffe03f */
[----:B------:R-:W-:-:S05]  /*53e0*/  @P0 BRA `(.L_x_343) ;  /* 0x00000ae000000947 */ /* 0x000fca0003800000 */
[----:B-----5:R-:W-:Y:S01]  /*53f0*/  @!P1 SHF.R.U32.HI R5, RZ, 0x10, R57 ;  /* 0x00000010ff059819 */ /* 0x020fe20000011639 */
[----:B-1----:R-:W1:Y:S01]  /*5400*/  LDS.128 R12, [R130+0x3100] ;  /* 0x00310000820c7984 */ /* 0x002e620000000c00 */
[----:B------:R-:W-:Y:S02]  /*5410*/  @!P1 SHF.R.U32.HI R3, RZ, 0x10, R21 ;  /* 0x00000010ff039819 */ /* 0x000fe40000011615 */
[----:B------:R-:W-:Y:S02]  /*5420*/  @!P1 SHF.R.U64 R8, R56, 0x10, R57 ;  /* 0x0000001038089819 */ /* 0x000fe40000001239 */
[----:B------:R-:W-:Y:S02]  /*5430*/  @!P1 PRMT R11, R62, 0x5410, R5 ;  /* 0x000054103e0b9816 */ /* 0x000fe40000000005 */
[----:B------:R-:W-:Y:S01]  /*5440*/  IADD3 R16, P2, P0, R82, R60, R108 ;  /* 0x0000003c52107210 */ /* 0x000fe2000785e06c */
[----:B------:R-:W2:Y:S01]  /*5450*/  LDS.128 R44, [R132+0x3100] ;  /* 0x00310000842c7984 */ /* 0x000ea20000000c00 */
[----:B------:R-:W-:Y:S01]  /*5460*/  @!P1 SHF.R.U64 R2, R20, 0x10, R21 ;  /* 0x0000001014029819 */ /* 0x000fe20000001215 */
[----:B------:R-:W-:Y:S01]  /*5470*/  @!P1 IMAD.U32 R29, R11, 0x10000, RZ ;  /* 0x000100000b1d9824 */ /* 0x000fe200078e00ff */
[----:B------:R-:W-:Y:S02]  /*5480*/  IADD3.X R17, R81, R61, R114, P2, P0 ;  /* 0x0000003d51117210 */ /* 0x000fe400017e0472 */
[----:B------:R-:W-:Y:S02]  /*5490*/  LEA R50, P0, R16, c[0x0][0x1c8], 0x1 ;  /* 0x0000720010327a11 */ /* 0x000fe400078008ff */
[----:B------:R-:W-:Y:S02]  /*54a0*/  @!P1 SHF.R.U64 R6, R22, 0x10, R23 ;  /* 0x0000001016069819 */ /* 0x000fe40000001217 */
[----:B------:R-:W-:Y:S02]  /*54b0*/  LEA.HI.X R51, R16, c[0x0][0x1cc], R17, 0x1, P0 ;  /* 0x0000730010337a11 */ /* 0x000fe400000f0c11 */
[----:B------:R-:W-:Y:S02]  /*54c0*/  @!P1 SHF.R.U32.HI R4, RZ, 0x10, R23 ;  /* 0x00000010ff049819 */ /* 0x000fe40000011617 */
[----:B------:R-:W-:Y:S02]  /*54d0*/  @!P1 PRMT R19, R32, 0x5432, R6 ;  /* 0x0000543220139816 */ /* 0x000fe40000000006 */
[----:B------:R-:W-:Y:S02]  /*54e0*/  @!P1 SHF.R.U64 R9, R58, 0x10, R59 ;  /* 0x000000103a099819 */ /* 0x000fe4000000123b */
[----:B------:R-:W-:Y:S02]  /*54f0*/  @!P1 PRMT R7, R31, 0x5410, R3 ;  /* 0x000054101f079816 */ /* 0x000fe40000000003 */
[----:B------:R-:W-:Y:S02]  /*5500*/  @!P1 PRMT R36, R63, 0x5432, R9 ;  /* 0x000054323f249816 */ /* 0x000fe40000000009 */
[----:B------:R-:W-:Y:S01]  /*5510*/  @!P1 PRMT R9, R32, 0x5410, R4 ;  /* 0x0000541020099816 */ /* 0x000fe20000000004 */
[----:B------:R-:W-:Y:S01]  /*5520*/  @!P1 IMAD.U32 R3, R7, 0x10000, RZ ;  /* 0x0001000007039824 */ /* 0x000fe200078e00ff */
[C---:B------:R-:W-:Y:S02]  /*5530*/  @!P1 SHF.L.U32 R34, R36.reuse, 0x10, RZ ;  /* 0x0000001024229819 */ /* 0x040fe400000006ff */
[----:B------:R-:W-:Y:S02]  /*5540*/  @!P1 LOP3.LUT R36, R36, 0xffff0000, RZ, 0xc0, !PT ;  /* 0xffff000024249812 */ /* 0x000fe400078ec0ff */
[----:B------:R-:W-:Y:S02]  /*5550*/  @!P1 LOP3.LUT R17, R9, 0xffff0000, RZ, 0xc0, !PT ;  /* 0xffff000009119812 */ /* 0x000fe400078ec0ff */
[----:B------:R-:W-:Y:S02]  /*5560*/  @!P1 PRMT R22, R62, 0x5432, R8 ;  /* 0x000054323e169816 */ /* 0x000fe40000000008 */
[----:B------:R-:W-:Y:S01]  /*5570*/  @!P1 PRMT R5, R31, 0x5432, R2 ;  /* 0x000054321f059816 */ /* 0x000fe20000000002 */
[----:B-1----:R-:W-:Y:S01]  /*5580*/  @!P1 IMAD.U32 R2, R13, 0x10000, RZ ;  /* 0x000100000d029824 */ /* 0x002fe200078e00ff */
[----:B------:R-:W-:Y:S01]  /*5590*/  @!P1 SHF.R.U32.HI R10, RZ, 0x10, R59 ;  /* 0x00000010ff0a9819 */ /* 0x000fe2000001163b */
[----:B------:R-:W-:Y:S01]  /*55a0*/  @!P1 IMAD.U32 R20, R22, 0x10000, RZ ;  /* 0x0001000016149824 */ /* 0x000fe200078e00ff */
[----:B------:R-:W-:Y:S01]  /*55b0*/  @!P1 LOP3.LUT R6, R12, 0xffff0000, RZ, 0xc0, !PT ;  /* 0xffff00000c069812 */ /* 0x000fe200078ec0ff */
[----:B------:R-:W-:Y:S01]  /*55c0*/  @!P1 FMUL.FTZ R8, R2, R29 ;  /* 0x0000001d02089220 */ /* 0x000fe20000410000 */
[----:B------:R-:W-:Y:S01]  /*55d0*/  @!P1 LOP3.LUT R22, R22, 0xffff0000, RZ, 0xc0, !PT ;  /* 0xffff000016169812 */ /* 0x000fe200078ec0ff */
[-C--:B------:R-:W-:Y:S01]  /*55e0*/  @!P1 FMUL.FTZ R4, R2, R3.reuse ;  /* 0x0000000302049220 */ /* 0x080fe20000410000 */
[----:B------:R-:W-:Y:S01]  /*55f0*/  @!P1 PRMT R40, R63, 0x5410, R10 ;  /* 0x000054103f289816 */ /* 0x000fe2000000000a */
[----:B------:R-:W-:Y:S01]  /*5600*/  @!P1 IMAD.U32 R2, R12, 0x10000, RZ ;  /* 0x000100000c029824 */ /* 0x000fe200078e00ff */
[C---:B--2---:R-:W-:Y:S01]  /*5610*/  @!P1 SHF.L.U32 R30, R45.reuse, 0x10, RZ ;  /* 0x000000102d1e9819 */ /* 0x044fe200000006ff */
[C---:B------:R-:W-:Y:S01]  /*5620*/  @!P1 IMAD.U32 R21, R44.reuse, 0x10000, RZ ;  /* 0x000100002c159824 */ /* 0x040fe200078e00ff */
[----:B------:R-:W-:Y:S01]  /*5630*/  @!P1 LOP3.LUT R23, R44, 0xffff0000, RZ, 0xc0, !PT ;  /* 0xffff00002c179812 */ /* 0x000fe200078ec0ff */
[----:B------:R-:W-:Y:S01]  /*5640*/  @!P1 FMUL.FTZ R10, R6, R22 ;  /* 0x00000016060a9220 */ /* 0x000fe20000410000 */
[----:B------:R-:W-:Y:S01]  /*5650*/  @!P1 LOP3.LUT R32, R45, 0xffff0000, RZ, 0xc0, !PT ;  /* 0xffff00002d209812 */ /* 0x000fe200078ec0ff */
[----:B------:R-:W-:Y:S01]  /*5660*/  @!P1 FFMA.FTZ R56, R30, R3, -R8 ;  /* 0x000000031e389223 */ /* 0x000fe20000010808 */
[----:B------:R-:W-:Y:S01]  /*5670*/  @!P1 LOP3.LUT R41, R47, 0xffff0000, RZ, 0xc0, !PT ;  /* 0xffff00002f299812 */ /* 0x000fe200078ec0ff */
[----:B------:R-:W-:Y:S01]  /*5680*/  @!P1 FMUL.FTZ R8, R2, R20 ;  /* 0x0000001402089220 */ /* 0x000fe20000410000 */
[----:B------:R-:W-:Y:S01]  /*5690*/  @!P1 LOP3.LUT R37, R46, 0xffff0000, RZ, 0xc0, !PT ;  /* 0xffff00002e259812 */ /* 0x000fe200078ec0ff */
[----:B------:R-:W-:Y:S01]  /*56a0*/  @!P1 IMAD.U32 R38, R40, 0x10000, RZ ;  /* 0x0001000028269824 */ /* 0x000fe200078e00ff */
[----:B------:R-:W-:Y:S01]  /*56b0*/  @!P1 SHF.L.U32 R3, R5, 0x10, RZ ;  /* 0x0000001005039819 */ /* 0x000fe200000006ff */
[----:B------:R-:W-:Y:S01]  /*56c0*/  @!P1 IMAD.U32 R39, R47, 0x10000, RZ ;  /* 0x000100002f279824 */ /* 0x000fe200078e00ff */
[----:B------:R-:W-:Y:S01]  /*56d0*/  @!P1 LOP3.LUT R5, R5, 0xffff0000, RZ, 0xc0, !PT ;  /* 0xffff000005059812 */ /* 0x000fe200078ec0ff */
[----:B------:R-:W-:Y:S01]  /*56e0*/  @!P1 IMAD.U32 R35, R46, 0x10000, RZ ;  /* 0x000100002e239824 */ /* 0x000fe200078e00ff */
[C---:B------:R-:W-:Y:S01]  /*56f0*/  @!P1 SHF.L.U32 R16, R15.reuse, 0x10, RZ ;  /* 0x000000100f109819 */ /* 0x040fe200000006ff */
[-C--:B------:R-:W-:Y:S01]  /*5700*/  @!P1 FMUL.FTZ R2, R2, R3.reuse ;  /* 0x0000000302029220 */ /* 0x080fe20000410000 */
[----:B------:R-:W-:Y:S01]  /*5710*/  @!P1 LOP3.LUT R18, R15, 0xffff0000, RZ, 0xc0, !PT ;  /* 0xffff00000f129812 */ /* 0x000fe200078ec0ff */
[----:B------:R-:W-:Y:S01]  /*5720*/  @!P1 FFMA.FTZ R55, R21, R3, -R8 ;  /* 0x0000000315379223 */ /* 0x000fe20000010808 */
[----:B------:R-:W-:Y:S01]  /*5730*/  @!P1 LOP3.LUT R31, R11, 0xffff0000, RZ, 0xc0, !PT ;  /* 0xffff00000b1f9812 */ /* 0x000fe200078ec0ff */
[-C--:B------:R-:W-:Y:S01]  /*5740*/  @!P1 FMUL.FTZ R3, R6, R5.reuse ;  /* 0x0000000506039220 */ /* 0x080fe20000410000 */
[----:B------:R-:W-:Y:S01]  /*5750*/  @!P1 LOP3.LUT R6, R13, 0xffff0000, RZ, 0xc0, !PT ;  /* 0xffff00000d069812 */ /* 0x000fe200078ec0ff */
[----:B------:R-:W-:Y:S01]  /*5760*/  @!P1 FFMA.FTZ R54, R23, R5, -R10 ;  /* 0x0000000517369223 */ /* 0x000fe2000001080a */
[C---:B------:R-:W-:Y:S01]  /*5770*/  @!P1 LOP3.LUT R10, R14.reuse, 0xffff0000, RZ, 0xc0, !PT ;  /* 0xffff00000e0a9812 */ /* 0x040fe200078ec0ff */
[----:B------:R-:W-:Y:S01]  /*5780*/  @!P1 IMAD.U32 R8, R14, 0x10000, RZ ;  /* 0x000100000e089824 */ /* 0x000fe200078e00ff */
[----:B------:R-:W-:Y:S01]  /*5790*/  @!P1 LOP3.LUT R5, R7, 0xffff0000, RZ, 0xc0, !PT ;  /* 0xffff000007059812 */ /* 0x000fe200078ec0ff */
[----:B------:R-:W-:Y:S01]  /*57a0*/  @!P1 IMAD.U32 R11, R9, 0x10000, RZ ;  /* 0x00010000090b9824 */ /* 0x000fe200078e00ff */
[C---:B------:R-:W-:Y:S01]  /*57b0*/  @!P1 LOP3.LUT R9, R19.reuse, 0xffff0000, RZ, 0xc0, !PT ;  /* 0xffff000013099812 */ /* 0x040fe200078ec0ff */
[----:B------:R-:W-:Y:S01]  /*57c0*/  @!P1 IMAD.U32 R7, R19, 0x10000, RZ ;  /* 0x0001000013079824 */ /* 0x000fe200078e00ff */
[----:B------:R-:W-:Y:S01]  /*57d0*/  @!P1 LOP3.LUT R40, R40, 0xffff0000, RZ, 0xc0, !PT ;  /* 0xffff000028289812 */ /* 0x000fe200078ec0ff */
[----:B------:R-:W-:Y:S01]  /*57e0*/  @!P1 FMUL.FTZ R49, R6, R31 ;  /* 0x0000001f06319220 */ /* 0x000fe20000410000 */
[----:B------:R-:W-:Y:S01]  /*57f0*/  ISETP.GE.AND P0, PT, R91, c[0x0][0x1d4], PT ;  /* 0x000075005b007a0c */ /* 0x000fe20003f06270 */
[----:B------:R-:W-:Y:S02]  /*5800*/  @!P1 FMUL.FTZ R42, R16, R38 ;  /* 0x00000026102a9220 */ /* 0x000fe40000410000 */
[----:B------:R-:W-:Y:S02]  /*5810*/  @!P1 FMUL.FTZ R19, R18, R40 ;  /* 0x0000002812139220 */ /* 0x000fe40000410000 */
[----:B------:R-:W-:Y:S02]  /*5820*/  @!P1 FMUL.FTZ R48, R8, R34 ;  /* 0x0000002208309220 */ /* 0x000fe40000410000 */
[----:B------:R-:W-:Y:S02]  /*5830*/  @!P1 FMUL.FTZ R43, R10, R36 ;  /* 0x000000240a2b9220 */ /* 0x000fe40000410000 */
[----:B------:R-:W-:Y:S02]  /*5840*/  @!P1 FFMA.FTZ R53, R32, R5, -R49 ;  /* 0x0000000520359223 */ /* 0x000fe40000010831 */
        /* <DEDUP_REMOVED lines=41> */
.L_x_327:
[----:B------:R-:W-:Y:S01]  /*5ae0*/  IMAD R2, R33, -0x60, R0 ;  /* 0xffffffa021027824 */ /* 0x000fe200078e0200 */
[----:B------:R-:W-:Y:S04]  /*5af0*/  BSSY B0, `(.L_x_350) ;  /* 0x0000015000007945 */ /* 0x000fe80003800000 */
[----:B------:R-:W-:Y:S04]  /*5b00*/  IMNMX R16, R2, 0x60, PT ;  /* 0x0000006002107817 */ /* 0x000fe80003800200 */
[----:B------:R-:W-:Y:S11]  /*5b10*/  ISETP.GE.AND P0, PT, R87, R16, PT ;  /* 0x000000105700720c */ /* 0x000ff60003f06270 */
[----:B------:R-:W-:Y:S02]  /*5b20*/  @!UPT UIADD3 URZ, URZ, URZ, URZ ;  /* 0x0000003f3f3ff290 */ /* 0x000fe4000fffe03f */
[----:B------:R-:W-:-:S05]  /*5b30*/  @P0 BRA `(.L_x_351) ;  /* 0x0000010000000947 */ /* 0x000fca0003800000 */
[----:B------:R-:W-:Y:S11]  /*5b40*/  ISETP.NE.AND P1, PT, R86, RZ, PT ;  /* 0x000000ff5600720c */ /* 0x000ff60003f25270 */
[----:B------:R-:W-:Y:S02]  /*5b50*/  @!UPT UIADD3 URZ, URZ, URZ, URZ ;  /* 0x0000003f3f3ff290 */ /* 0x000fe4000fffe03f */
[----:B------:R-:W1:Y:S01]  /*5b60*/  @P1 LDS.128 R12, [R85+0x3100] ;  /* 0x00310000550c1984 */ /* 0x000e620000000c00 */
[-C--:B------:R-:W-:Y:S05]  /*5b70*/  @P1 IADD3 R2, P0, R107, R74.reuse, RZ ;  /* 0x0000004a6b021210 */ /* 0x080fea0007f1e0ff */
[----:B------:R-:W-:Y:S01]  /*5b80*/  @P1 IMAD.X R5, R106, 0x1, R79, P0 ;  /* 0x000000016a051824 */ /* 0x000fe200000e064f */
[----:B------:R-:W-:Y:S11]  /*5b90*/  ISETP.NE.AND P0, PT, R90, RZ, PT ;  /* 0x000000ff5a00720c */ /* 0x000ff60003f05270 */
[----:B------:R-:W-:Y:S02]  /*5ba0*/  @!UPT UIADD3 URZ, URZ, URZ, URZ ;  /* 0x0000003f3f3ff290 */ /* 0x000fe4000fffe03f */
[----:B------:R-:W2:Y:S01]  /*5bb0*/  @P0 LDS.128 R8, [R84+0x3100] ;  /* 0x0031000054080984 */ /* 0x000ea20000000c00 */
[----:B------:R-:W-:Y:S05]  /*5bc0*/  @P0 IADD3 R3, P2, R111, R74, RZ ;  /* 0x0000004a6f030210 */ /* 0x000fea0007f5e0ff */
[----:B------:R-:W-:Y:S01]  /*5bd0*/  @P0 IMAD.X R6, R79, 0x1, R110, P2 ;  /* 0x000000014f060824 */ /* 0x000fe200010e066e */
[C---:B------:R-:W-:Y:S04]  /*5be0*/  @P1 LEA R4, P2, R2.reuse, c[0x0][0x1c8], 0x1 ;  /* 0x0000720002041a11 */ /* 0x040fe800078408ff */
[----:B------:R-:W-:Y:S02]  /*5bf0*/  @P1 LEA.HI.X R5, R2, c[0x0][0x1cc], R5, 0x1, P2 ;  /* 0x0000730002051a11 */ /* 0x000fe400010f0c05 */
[C---:B------:R-:W-:Y:S04]  /*5c00*/  @P0 LEA R2, P2, R3.reuse, c[0x0][0x1c8], 0x1 ;  /* 0x0000720003020a11 */ /* 0x040fe800078408ff */
[----:B------:R-:W-:Y:S01]  /*5c10*/  @P0 LEA.HI.X R3, R3, c[0x0][0x1cc], R6, 0x1, P2 ;  /* 0x0000730003030a11 */ /* 0x000fe200010f0c06 */
[----:B-1----:R1:W-:Y:S04]  /*5c20*/  @P1 STG.E.128 [R4.64], R12 ;  /* 0x0000000c04001986 */ /* 0x0023e8000c101d08 */
[----:B--2---:R1:W-:Y:S04]  /*5c30*/  @P0 STG.E.128 [R2.64], R8 ;  /* 0x0000000802000986 */ /* 0x0043e8000c101d08 */
.L_x_351:
[----:B------:R-:W-:Y:S05]  /*5c40*/  BSYNC B0 ;  /* 0x0000000000007941 */ /* 0x000fea0003800000 */
.L_x_350:
        /* <DEDUP_REMOVED lines=9> */
[----:B------:R-:W-:Y:S03]  /*5ce0*/  @P2 IADD3 R5, P0, R107, R3, RZ ;  /* 0x000000036b052210 */ /* 0x000fe60007f1e0ff */
[----:B------:R-:W2:Y:S02]  /*5cf0*/  @P1 LDS.128 R8, [R84+0x4100] ;  /* 0x0041000054081984 */ /* 0x000ea40000000c00 */
[----:B------:R-:W-:Y:S01]  /*5d00*/  @P2 IMAD.X R6, R106, 0x1, R2, P0 ;  /* 0x000000016a062824 */ /* 0x000fe200000e0602 */
        /* <DEDUP_REMOVED lines=8> */
.L_x_353:
[----:B------:R-:W-:Y:S05]  /*5d90*/  BSYNC B0 ;  /* 0x0000000000007941 */ /* 0x000fea0003800000 */
.L_x_352:
        /* <DEDUP_REMOVED lines=19> */
.L_x_343:
[----:B------:R-:W-:Y:S05]  /*5ed0*/  BSYNC B2 ;  /* 0x0000000000027941 */ /* 0x000fea0003800000 */
.L_x_326:
[----:B------:R-:W-:Y:S01]  /*5ee0*/  IMAD R20, R33, -0x60, RZ ;  /* 0xffffffa021147824 */ /* 0x000fe200078e02ff */
[----:B------:R-:W-:Y:S01]  /*5ef0*/  BSSY B0, `(.L_x_354) ;  /* 0x000006b000007945 */ /* 0x000fe20003800000 */
[----:B-12---:R-:W-:Y:S02]  /*5f00*/  IMAD R2, R93, 0x60, RZ ;  /* 0x000000605d027824 */ /* 0x006fe400078e02ff */
[----:B-----5:R-:W-:Y:S02]  /*5f10*/  IMAD.IADD R6, R119, 0x1, R20 ;  /* 0x0000000177067824 */ /* 0x020fe400078e0214 */
[----:B------:R-:W-:Y:S03]  /*5f20*/  IMAD.WIDE.U32 R18, R33, 0x60, RZ ;  /* 0x0000006021127825 */ /* 0x000fe600078e00ff */
[C---:B------:R-:W-:Y:S01]  /*5f30*/  ISETP.GE.AND P5, PT, R6.reuse, 0x11, PT ;  /* 0x000000110600780c */ /* 0x040fe20003fa6270 */
[----:B------:R-:W-:Y:S01]  /*5f40*/  IMAD.IADD R19, R19, 0x1, R2 ;  /* 0x0000000113137824 */ /* 0x000fe200078e0202 */
[C---:B------:R-:W-:Y:S02]  /*5f50*/  ISETP.GE.AND P4, PT, R6.reuse, 0x1, PT ;  /* 0x000000010600780c */ /* 0x040fe40003f86270 */
[----:B------:R-:W-:Y:S02]  /*5f60*/  IADD3 R4, P0, R143, R18, RZ ;  /* 0x000000128f047210 */ /* 0x000fe40007f1e0ff */
[C---:B------:R-:W-:Y:S02]  /*5f70*/  ISETP.GE.AND P3, PT, R6.reuse, 0x21, PT ;  /* 0x000000210600780c */ /* 0x040fe40003f66270 */
[----:B------:R-:W-:Y:S02]  /*5f80*/  IADD3.X R5, R19, R145, RZ, P0, !PT ;  /* 0x0000009113057210 */ /* 0x000fe400007fe4ff */
[C---:B------:R-:W-:Y:S02]  /*5f90*/  ISETP.GE.AND P2, PT, R6.reuse, 0x31, PT ;  /* 0x000000310600780c */ /* 0x040fe40003f46270 */
[----:B------:R-:W-:Y:S02]  /*5fa0*/  ISETP.GE.AND P1, PT, R6, 0x41, PT ;  /* 0x000000410600780c */ /* 0x000fe40003f26270 */
[C---:B------:R-:W-:Y:S01]  /*5fb0*/  @P5 IADD3 R8, P0, R4.reuse, 0x10, RZ ;  /* 0x0000001004085810 */ /* 0x040fe20007f1e0ff */
[----:B------:R-:W-:Y:S01]  /*5fc0*/  @P4 IMAD R7, R5, c[0x0][0x258], RZ ;  /* 0x0000960005074a24 */ /* 0x000fe200078e02ff */
[-C--:B------:R-:W-:Y:S01]  /*5fd0*/  @P4 MOV R2, R88.reuse ;  /* 0x0000005800024202 */ /* 0x080fe20000000f00 */
[----:B------:R-:W-:Y:S02]  /*5fe0*/  @P4 IMAD.MOV.U32 R3, RZ, RZ, R92 ;  /* 0x000000ffff034224 */ /* 0x000fe400078e005c */
[----:B------:R-:W-:Y:S01]  /*5ff0*/  @P5 IMAD.X R9, RZ, RZ, R5, P0 ;  /* 0x000000ffff095224 */ /* 0x000fe200000e0605 */
[C---:B------:R-:W-:Y:S01]  /*6000*/  @P3 IADD3 R10, P0, R4.reuse, 0x20, RZ ;  /* 0x00000020040a3810 */ /* 0x040fe20007f1e0ff */
[C---:B------:R-:W-:Y:S04]  /*6010*/  @P4 IMAD.WIDE.U32 R2, R4.reuse, c[0x0][0x258], R2 ;  /* 0x0000960004024a25 */ /* 0x040fe800078e0002 */
[----:B------:R-:W-:Y:S02]  /*6020*/  @P4 IMAD R7, R4, c[0x0][0x25c], R7 ;  /* 0x0000970004074a24 */ /* 0x000fe400078e0207 */
[----:B------:R-:W-:Y:S01]  /*6030*/  @P3 IMAD.X R11, RZ, RZ, R5, P0 ;  /* 0x000000ffff0b3224 */ /* 0x000fe200000e0605 */
[C---:B------:R-:W-:Y:S01]  /*6040*/  @P4 LEA R16, P0, R2.reuse, c[0x0][0x250], 0x1 ;  /* 0x0000940002104a11 */ /* 0x040fe200078008ff */
[----:B------:R-:W-:Y:S02]  /*6050*/  @P4 IMAD.IADD R7, R3, 0x1, R7 ;  /* 0x0000000103074824 */ /* 0x000fe400078e0207 */
[----:B------:R-:W-:Y:S03]  /*6060*/  @P5 IMAD.MOV.U32 R3, RZ, RZ, R92 ;  /* 0x000000ffff035224 */ /* 0x000fe600078e005c */
[----:B------:R-:W-:Y:S01]  /*6070*/  @P4 LEA.HI.X R17, R2, c[0x0][0x254], R7, 0x1, P0 ;  /* 0x0000950002114a11 */ /* 0x000fe200000f0c07 */
[----:B------:R-:W-:Y:S01]  /*6080*/  @P5 IMAD R7, R9, c[0x0][0x258], RZ ;  /* 0x0000960009075a24 */ /* 0x000fe200078e02ff */
[----:B------:R-:W-:Y:S03]  /*6090*/  @P5 MOV R2, R88 ;  /* 0x0000005800025202 */ /* 0x000fe60000000f00 */
[C---:B------:R-:W-:Y:S02]  /*60a0*/  @P5 IMAD R7, R8.reuse, c[0x0][0x25c], R7 ;  /* 0x0000970008075a24 */ /* 0x040fe400078e0207 */
[----:B------:R-:W-:Y:S04]  /*60b0*/  @P5 IMAD.WIDE.U32 R2, R8, c[0x0][0x258], R2 ;  /* 0x0000960008025a25 */ /* 0x000fe800078e0002 */
[----:B------:R-:W-:Y:S01]  /*60c0*/  @P5 IMAD.IADD R7, R3, 0x1, R7 ;  /* 0x0000000103075824 */ /* 0x000fe200078e0207 */
[C---:B------:R-:W-:Y:S02]  /*60d0*/  @P5 LEA R14, P0, R2.reuse, c[0x0][0x250], 0x1 ;  /* 0x00009400020e5a11 */ /* 0x040fe400078008ff */
[----:B------:R-:W-:Y:S02]  /*60e0*/  @P3 MOV R3, R92 ;  /* 0x0000005c00033202 */ /* 0x000fe40000000f00 */
[----:B------:R-:W-:Y:S01]  /*60f0*/  @P5 LEA.HI.X R15, R2, c[0x0][0x254], R7, 0x1, P0 ;  /* 0x00009500020f5a11 */ /* 0x000fe200000f0c07 */
[----:B------:R-:W-:Y:S01]  /*6100*/  @P3 IMAD.MOV.U32 R2, RZ, RZ, R88 ;  /* 0x000000ffff023224 */ /* 0x000fe200078e0058 */
[----:B------:R-:W-:Y:S01]  /*6110*/  @P2 IADD3 R8, P0, R4, 0x30, RZ ;  /* 0x0000003004082810 */ /* 0x000fe20007f1e0ff */
[----:B------:R-:W-:Y:S02]  /*6120*/  @P3 IMAD R7, R11, c[0x0][0x258], RZ ;  /* 0x000096000b073a24 */ /* 0x000fe400078e02ff */
[C---:B------:R-:W-:Y:S01]  /*6130*/  @P3 IMAD.WIDE.U32 R2, R10.reuse, c[0x0][0x258], R2 ;  /* 0x000096000a023a25 */ /* 0x040fe200078e0002 */
[----:B------:R-:W-:Y:S03]  /*6140*/  @P2 IADD3.X R9, RZ, R5, RZ, P0, !PT ;  /* 0x00000005ff092210 */ /* 0x000fe600007fe4ff */
[----:B------:R-:W-:Y:S01]  /*6150*/  @P3 IMAD R7, R10, c[0x0][0x25c], R7 ;  /* 0x000097000a073a24 */ /* 0x000fe200078e0207 */
[C---:B------:R-:W-:Y:S03]  /*6160*/  @P3 LEA R12, P0, R2.reuse, c[0x0][0x250], 0x1 ;  /* 0x00009400020c3a11 */ /* 0x040fe600078008ff */
[----:B------:R-:W-:Y:S02]  /*6170*/  @P3 IMAD.IADD R7, R3, 0x1, R7 ;  /* 0x0000000103073824 */ /* 0x000fe400078e0207 */
[----:B------:R-:W-:Y:S03]  /*6180*/  @P2 IMAD.MOV.U32 R3, RZ, RZ, R92 ;  /* 0x000000ffff032224 */ /* 0x000fe600078e005c */
[----:B------:R-:W-:Y:S01]  /*6190*/  @P3 LEA.HI.X R13, R2, c[0x0][0x254], R7, 0x1, P0 ;  /* 0x00009500020d3a11 */ /* 0x000fe200000f0c07 */
[----:B------:R-:W-:Y:S01]  /*61a0*/  @P2 IMAD R7, R9, c[0x0][0x258], RZ ;  /* 0x0000960009072a24 */ /* 0x000fe200078e02ff */
[----:B------:R-:W-:Y:S03]  /*61b0*/  @P2 MOV R2, R88 ;  /* 0x0000005800022202 */ /* 0x000fe60000000f00 */
[C---:B------:R-:W-:Y:S02]  /*61c0*/  @P2 IMAD R7, R8.reuse, c[0x0][0x25c], R7 ;  /* 0x0000970008072a24 */ /* 0x040fe400078e0207 */
[----:B------:R-:W-:Y:S05]  /*61d0*/  @P2 IMAD.WIDE.U32 R2, R8, c[0x0][0x258], R2 ;  /* 0x0000960008022a25 */ /* 0x000fea00078e0002 */
[C---:B------:R-:W-:Y:S02]  /*61e0*/  @P2 LEA R8, P0, R2.reuse, c[0x0][0x250], 0x1 ;  /* 0x0000940002082a11 */ /* 0x040fe400078008ff */
[----:B------:R-:W-:Y:S02]  /*61f0*/  @P2 IADD3 R7, R3, R7, RZ ;  /* 0x0000000703072210 */ /* 0x000fe40007ffe0ff */
[----:B------:R-:W-:Y:S02]  /*6200*/  @P1 MOV R3, R92 ;  /* 0x0000005c00031202 */ /* 0x000fe40000000f00 */
[----:B------:R-:W-:Y:S02]  /*6210*/  @P2 LEA.HI.X R9, R2, c[0x0][0x254], R7, 0x1, P0 ;  /* 0x0000950002092a11 */ /* 0x000fe400000f0c07 */
[----:B------:R-:W-:Y:S05]  /*6220*/  @P1 IADD3 R7, P0, R4, 0x40, RZ ;  /* 0x0000004004071810 */ /* 0x000fea0007f1e0ff */
        /* <DEDUP_REMOVED lines=8> */
[----:B------:R-:W-:Y:S04]  /*62b0*/  @P1 IMAD.WIDE.U32 R2, R7, c[0x0][0x258], R2 ;  /* 0x0000960007021a25 */ /* 0x000fe800078e0002 */
[----:B------:R-:W-:Y:S01]  /*62c0*/  @P1 IMAD.IADD R4, R3, 0x1, R4 ;  /* 0x0000000103041824 */ /* 0x000fe200078e0204 */
[C---:B------:R-:W-:Y:S01]  /*62d0*/  @P1 LEA R6, P6, R2.reuse, c[0x0][0x250], 0x1 ;  /* 0x0000940002061a11 */ /* 0x040fe200078c08ff */
[----:B------:R-:W-:Y:S03]  /*62e0*/  @P0 IMAD.MOV.U32 R3, RZ, RZ, R92 ;  /* 0x000000ffff030224 */ /* 0x000fe600078e005c */
[----:B------:R-:W-:Y:S01]  /*62f0*/  @P1 LEA.HI.X R7, R2, c[0x0][0x254], R4, 0x1, P6 ;  /* 0x0000950002071a11 */ /* 0x000fe200030f0c04 */
[----:B------:R-:W-:Y:S01]  /*6300*/  @P0 IMAD R4, R5, c[0x0][0x258], RZ ;  /* 0x0000960005040a24 */ /* 0x000fe200078e02ff */
[----:B------:R-:W-:Y:S03]  /*6310*/  @P0 MOV R2, R88 ;  /* 0x0000005800020202 */ /* 0x000fe60000000f00 */
        /* <DEDUP_REMOVED lines=11> */
[----:B------:R1:W-:Y:S08]  /*63d0*/  @P4 LDGSTS.E.BYPASS.LTC128B.128 [R80+0x100], [R16.64], !P6 ;  /* 0x0010000010504fae */ /* 0x0003f0000f101d48 */
[----:B------:R2:W-:Y:S08]  /*63e0*/  @P5 LDGSTS.E.BYPASS.LTC128B.128 [R80+0x900], [R14.64], !P6 ;  /* 0x009000000e505fae */ /* 0x0005f0000f101d48 */
[----:B------:R3:W-:Y:S08]  /*63f0*/  @P3 LDGSTS.E.BYPASS.LTC128B.128 [R80+0x1100], [R12.64], !P6 ;  /* 0x011000000c503fae */ /* 0x0007f0000f101d48 */
[----:B------:R1:W-:Y:S08]  /*6400*/  @P2 LDGSTS.E.BYPASS.LTC128B.128 [R80+0x1900], [R8.64], !P6 ;  /* 0x0190000008502fae */ /* 0x0003f0000f101d48 */
[----:B------:R1:W-:Y:S08]  /*6410*/  @P1 LDGSTS.E.BYPASS.LTC128B.128 [R80+0x2100], [R6.64], !P6 ;  /* 0x0210000006501fae */ /* 0x0003f0000f101d48 */
[----:B------:R1:W-:Y:S01]  /*6420*/  @P0 LDGSTS.E.BYPASS.LTC128B.128 [R80+0x2900], [R4.64], !P6 ;  /* 0x0290000004500fae */ /* 0x0003e2000f101d48 */
[----:B---3--:R-:W-:Y:S02]  /*6430*/  IMNMX R13, R2, 0x60, PT ;  /* 0x00000060020d7817 */ /* 0x008fe40003800200 */
[----:B------:R-:W-:Y:S02]  /*6440*/  IADD3 R12, P0, R141, R18, RZ ;  /* 0x000000128d0c7210 */ /* 0x000fe40007f1e0ff */
[----:B------:R-:W-:Y:S03]  /*6450*/  ISETP.GE.AND P1, PT, R87, R13, PT ;  /* 0x0000000d5700720c */ /* 0x000fe60003f26270 */
[----:B------:R-:W0:Y:S01]  /*6460*/  LDGDEPBAR ;  /* 0x00000000000079af */ /* 0x000e220000000000 */
[----:B--2---:R-:W-:Y:S01]  /*6470*/  IADD3.X R14, R19, R140, RZ, P0, !PT ;  /* 0x0000008c130e7210 */ /* 0x004fe200007fe4ff */
[----:B------:R-:W-:Y:S06]  /*6480*/  DEPBAR.LE SB0, 0x0 ;  /* 0x000080000000791a */ /* 0x000fec0000000000 */
[----:B------:R-:W-:Y:S06]  /*6490*/  BAR.SYNC.DEFER_BLOCKING 0x0 ;  /* 0x0000000000007b1d */ /* 0x000fec0000010000 */
[----:B------:R-:W-:-:S05]  /*64a0*/  @P1 BRA `(.L_x_355) ;  /* 0x000000f000001947 */ /* 0x000fca0003800000 */
[----:B-1----:R-:W-:Y:S01]  /*64b0*/  MOV R5, R104 ;  /* 0x0000006800057202 */ /* 0x002fe20000000f00 */
[----:B------:R-:W-:Y:S01]  /*64c0*/  IMAD.MOV.U32 R4, RZ, RZ, R94 ;  /* 0x000000ffff047224 */ /* 0x000fe200078e005e */
[----:B------:R-:W-:Y:S01]  /*64d0*/  ISETP.GE.AND P1, PT, R24, c[0x0][0x1d4], PT ;  /* 0x0000750018007a0c */ /* 0x000fe20003f26270 */
[----:B------:R-:W-:Y:S02]  /*64e0*/  IMAD R2, R14, c[0x0][0x208], RZ ;  /* 0x000082000e027a24 */ /* 0x000fe400078e02ff */
[C---:B------:R-:W-:Y:S04]  /*64f0*/  IMAD.WIDE.U32 R4, R12.reuse, c[0x0][0x208], R4 ;  /* 0x000082000c047a25 */ /* 0x040fe800078e0004 */
[----:B------:R-:W-:Y:S04]  /*6500*/  IMAD R2, R12, c[0x0][0x20c], R2 ;  /* 0x000083000c027a24 */ /* 0x000fe800078e0202 */
[----:B------:R-:W-:Y:S01]  /*6510*/  IMAD.IADD R3, R5, 0x1, R2 ;  /* 0x0000000105037824 */ /* 0x000fe200078e0202 */
[C---:B------:R-:W-:Y:S01]  /*6520*/  LEA R2, P0, R4.reuse, c[0x0][0x1f8], 0x1 ;  /* 0x00007e0004027a11 */ /* 0x040fe200078008ff */
[----:B------:R-:W1:Y:S03]  /*6530*/  @!P1 LDS.128 R8, [R85+0x100] ;  /* 0x0001000055089984 */ /* 0x000e660000000c00 */
[----:B------:R-:W-:Y:S02]  /*6540*/  LEA.HI.X R3, R4, c[0x0][0x1fc], R3, 0x1, P0 ;  /* 0x00007f0004037a11 */ /* 0x000fe400000f0c03 */
[----:B------:R-:W-:Y:S11]  /*6550*/  ISETP.GE.AND P0, PT, R105, c[0x0][0x1d4], PT ;  /* 0x0000750069007a0c */ /* 0x000ff60003f06270 */
[----:B------:R-:W-:Y:S02]  /*6560*/  @!UPT UIADD3 URZ, URZ, URZ, URZ ;  /* 0x0000003f3f3ff290 */ /* 0x000fe4000fffe03f */
[----:B------:R-:W2:Y:S04]  /*6570*/  @!P0 LDS.128 R4, [R84+0x100] ;  /* 0x0001000054048984 */ /* 0x000ea80000000c00 */
[----:B-1----:R1:W-:Y:S04]  /*6580*/  @!P1 STG.E.128 [R2.64], R8 ;  /* 0x0000000802009986 */ /* 0x0023e8000c101d08 */
[----:B--2---:R1:W-:Y:S02]  /*6590*/  @!P0 STG.E.128 [R2.64+0x40], R4 ;  /* 0x0000400402008986 */ /* 0x0043e4000c101d08 */
.L_x_355:
[----:B-1----:R-:W-:Y:S05]  /*65a0*/  BSYNC B0 ;  /* 0x0000000000007941 */ /* 0x002fea0003800000 */
.L_x_354:
[----:B------:R-:W-:Y:S01]  /*65b0*/  ISETP.GE.AND P0, PT, R150, R13, PT ;  /* 0x0000000d9600720c */ /* 0x000fe20003f06270 */
[----:B------:R-:W-:Y:S01]  /*65c0*/  @!UPT UIADD3 URZ, URZ, URZ, URZ ;  /* 0x0000003f3f3ff290 */ /* 0x000fe2000fffe03f */
[----:B------:R-:W-:Y:S11]  /*65d0*/  BSSY B0, `(.L_x_356) ;  /* 0x0000013000007945 */ /* 0x000ff60003800000 */
[----:B------:R-:W-:-:S05]  /*65e0*/  @P0 BRA `(.L_x_357) ;  /* 0x0000011000000947 */ /* 0x000fca0003800000 */
[----:B------:R-:W-:Y:S01]  /*65f0*/  IADD3 R2, P0, R12, 0x20, RZ ;  /* 0x000000200c027810 */ /* 0x000fe20007f1e0ff */
[----:B------:R-:W-:Y:S01]  /*6600*/  IMAD.MOV.U32 R4, RZ, RZ, R94 ;  /* 0x000000ffff047224 */ /* 0x000fe200078e005e */
[----:B------:R-:W-:Y:S02]  /*6610*/  MOV R5, R104 ;  /* 0x0000006800057202 */ /* 0x000fe40000000f00 */
[----:B------:R-:W-:Y:S01]  /*6620*/  ISETP.GE.AND P1, PT, R24, c[0x0][0x1d4], PT ;  /* 0x0000750018007a0c */ /* 0x000fe20003f26270 */
[----:B------:R-:W-:Y:S02]  /*6630*/  IMAD.X R3, RZ, RZ, R14, P0 ;  /* 0x000000ffff037224 */ /* 0x000fe400000e060e */
[C---:B------:R-:W-:Y:S04]  /*6640*/  IMAD.WIDE.U32 R4, R2.reuse, c[0x0][0x208], R4 ;  /* 0x0000820002047a25 */ /* 0x040fe800078e0004 */
[----:B------:R-:W-:Y:S04]  /*6650*/  IMAD R3, R3, c[0x0][0x208], RZ ;  /* 0x0000820003037a24 */ /* 0x000fe800078e02ff */
[----:B------:R-:W-:Y:S01]  /*6660*/  IMAD R3, R2, c[0x0][0x20c], R3 ;  /* 0x0000830002037a24 */ /* 0x000fe200078e0203 */
[C---:B------:R-:W-:Y:S01]  /*6670*/  LEA R2, P0, R4.reuse, c[0x0][0x1f8], 0x1 ;  /* 0x00007e0004027a11 */ /* 0x040fe200078008ff */
[----:B------:R-:W1:Y:S02]  /*6680*/  @!P1 LDS.128 R8, [R85+0x1100] ;  /* 0x0011000055089984 */ /* 0x000e640000000c00 */
[----:B------:R-:W-:Y:S05]  /*6690*/  IMAD.IADD R3, R5, 0x1, R3 ;  /* 0x0000000105037824 */ /* 0x000fea00078e0203 */
[----:B------:R-:W-:Y:S02]  /*66a0*/  LEA.HI.X R3, R4, c[0x0][0x1fc], R3, 0x1, P0 ;  /* 0x00007f0004037a11 */ /* 0x000fe400000f0c03 */
[----:B------:R-:W-:Y:S11]  /*66b0*/  ISETP.GE.AND P0, PT, R105, c[0x0][0x1d4], PT ;  /* 0x0000750069007a0c */ /* 0x000ff60003f06270 */
[----:B------:R-:W-:Y:S02]  /*66c0*/  @!UPT UIADD3 URZ, URZ, URZ, URZ ;  /* 0x0000003f3f3ff290 */ /* 0x000fe4000fffe03f */
[----:B------:R-:W2:Y:S04]  /*66d0*/  @!P0 LDS.128 R4, [R84+0x1100] ;  /* 0x0011000054048984 */ /* 0x000ea80000000c00 */
[----:B-1----:R1:W-:Y:S04]  /*66e0*/  @!P1 STG.E.128 [R2.64], R8 ;  /* 0x0000000802009986 */ /* 0x0023e8000c101d08 */
[----:B--2---:R1:W-:Y:S02]  /*66f0*/  @!P0 STG.E.128 [R2.64+0x40], R4 ;  /* 0x0000400402008986 */ /* 0x0043e4000c101d08 */
.L_x_357:
[----:B------:R-:W-:Y:S05]  /*6700*/  BSYNC B0 ;  /* 0x0000000000007941 */ /* 0x000fea0003800000 */
.L_x_356:
[----:B------:R-:W-:Y:S01]  /*6710*/  ISETP.GE.AND P0, PT, R149, R13, PT ;  /* 0x0000000d9500720c */ /* 0x000fe20003f06270 */
[----:B------:R-:W-:Y:S01]  /*6720*/  @!UPT UIADD3 URZ, URZ, URZ, URZ ;  /* 0x0000003f3f3ff290 */ /* 0x000fe2000fffe03f */
[----:B------:R-:W-:Y:S11]  /*6730*/  BSSY B0, `(.L_x_358) ;  /* 0x0000013000007945 */ /* 0x000ff60003800000 */
[----:B------:R-:W-:-:S05]  /*6740*/  @P0 BRA `(.L_x_359) ;  /* 0x0000011000000947 */ /* 0x000fca0003800000 */
[----:B-1----:R-:W-:Y:S01]  /*6750*/  IADD3 R2, P0, R12, 0x40, RZ ;  /* 0x000000400c027810 */ /* 0x002fe20007f1e0ff */
        /* <DEDUP_REMOVED lines=16> */
.L_x_359:
[----:B------:R-:W-:Y:S05]  /*6860*/  BSYNC B0 ;  /* 0x0000000000007941 */ /* 0x000fea0003800000 */
.L_x_358:
[C---:B------:R-:W-:Y:S02]  /*6870*/  ISETP.GT.AND P0, PT, R33.reuse, R144, PT ;  /* 0x000000902100720c */ /* 0x040fe40003f04270 */
[----:B------:R-:W-:Y:S11]  /*6880*/  IADD3 R33, R33, -0x1, RZ ;  /* 0xffffffff21217810 */ /* 0x000ff60007ffe0ff */
[----:B-1----:R-:W-:Y:S01]  /*6890*/  @P0 SHF.R.S32.HI R5, RZ, 0x1f, R33 ;  /* 0x0000001fff050819 */ /* 0x002fe20000011421 */
[----:B------:R-:W-:Y:S02]  /*68a0*/  @P0 IMAD R4, R180, R33, RZ ;  /* 0x00000021b4040224 */ /* 0x000fe400078e02ff */
[----:B------:R-:W-:Y:S02]  /*68b0*/  @P0 IMAD.MOV.U32 R2, RZ, RZ, R124 ;  /* 0x000000ffff020224 */ /* 0x000fe400078e007c */
        /* <DEDUP_REMOVED lines=10> */
[----:B------:R1:W-:Y:S02]  /*6960*/  @P0 LDGSTS.E.BYPASS.LTC128B.128 [R80+0x3100], [R10.64], !P6 ;  /* 0x031000000a500fae */ /* 0x0003e4000f101d48 */
[--C-:B------:R-:W-:Y:S01]  /*6970*/  @P0 IMAD.X R9, R11, 0x1, R148.reuse, P1 ;  /* 0x000000010b090824 */ /* 0x100fe200008e0694 */
[-C--:B------:R-:W-:Y:S04]  /*6980*/  @P0 IADD3 R6, P1, R8, R151.reuse, RZ ;  /* 0x0000009708060210 */ /* 0x080fe80007f3e0ff */
[----:B------:R2:W-:Y:S01]  /*6990*/  @P0 LDGSTS.E.BYPASS.LTC128B.128 [R80+0x3900], [R8.64], !P6 ;  /* 0x0390000008500fae */ /* 0x0005e2000f101d48 */
[-C--:B------:R-:W-:Y:S02]  /*69a0*/  @P0 IADD3.X R7, R9, R148.reuse, RZ, P1, !PT ;  /* 0x0000009409070210 */ /* 0x080fe40000ffe4ff */
[-C--:B------:R-:W-:Y:S03]  /*69b0*/  @P0 IADD3 R4, P1, R6, R151.reuse, RZ ;  /* 0x0000009706040210 */ /* 0x080fe60007f3e0ff */
[----:B------:R2:W-:Y:S02]  /*69c0*/  @P0 LDGSTS.E.BYPASS.LTC128B.128 [R80+0x4100], [R6.64], !P6 ;  /* 0x0410000006500fae */ /* 0x0005e4000f101d48 */
[--C-:B------:R-:W-:Y:S01]  /*69d0*/  @P0 IMAD.X R5, R7, 0x1, R148.reuse, P1 ;  /* 0x0000000107050824 */ /* 0x100fe200008e0694 */
[-C--:B------:R-:W-:Y:S04]  /*69e0*/  @P0 IADD3 R2, P1, R4, R151.reuse, RZ ;  /* 0x0000009704020210 */ /* 0x080fe80007f3e0ff */
[----:B------:R2:W-:Y:S01]  /*69f0*/  @P0 LDGSTS.E.BYPASS.LTC128B.128 [R80+0x4900], [R4.64], !P6 ;  /* 0x0490000004500fae */ /* 0x0005e2000f101d48 */
[----:B------:R-:W-:Y:S05]  /*6a00*/  @P0 IMAD.X R3, R5, 0x1, R148, P1 ;  /* 0x0000000105030824 */ /* 0x000fea00008e0694 */
[----:B------:R2:W-:Y:S01]  /*6a10*/  @P0 LDGSTS.E.BYPASS.LTC128B.128 [R80+0x5100], [R2.64], !P6 ;  /* 0x0510000002500fae */ /* 0x0005e2000f101d48 */
[----:B-1----:R-:W-:Y:S04]  /*6a20*/  @P0 IADD3 R10, P1, R2, R151, RZ ;  /* 0x00000097020a0210 */ /* 0x002fe80007f3e0ff */
[----:B------:R-:W-:Y:S05]  /*6a30*/  @P0 IADD3.X R11, R3, R148, RZ, P1, !PT ;  /* 0x00000094030b0210 */ /* 0x000fea0000ffe4ff */
[----:B------:R2:W-:Y:S04]  /*6a40*/  @P0 LDGSTS.E.BYPASS.LTC128B.128 [R80+0x5900], [R10.64], !P6 ;  /* 0x059000000a500fae */ /* 0x0005e8000f101d48 */
[----:B------:R-:W0:Y:S01]  /*6a50*/  LDGDEPBAR ;  /* 0x00000000000079af */ /* 0x000e220000000000 */
[----:B------:R-:W-:-:S05]  /*6a60*/  @P0 BRA `(.L_x_360) ;  /* 0xffffb57000000947 */ /* 0x000fca000383ffff */
[----:B------:R-:W-:Y:S06]  /*6a70*/  BAR.SYNC.DEFER_BLOCKING 0x0 ;  /* 0x0000000000007b1d */ /* 0x000fec0000010000 */
.L_x_325:
[----:B------:R-:W-:Y:S01]  /*6a80*/  IMAD.MOV.U32 R231, RZ, RZ, c[0x0][0x2c4] ;  /* 0x0000b100ffe77624 */ /* 0x000fe200078e00ff */
[----:B------:R-:W-:Y:S01]  /*6a90*/  IADD3 R0, R226, 0x7f, RZ ;  /* 0x0000007fe2007810 */ /* 0x000fe20007ffe0ff */
[----:B------:R-:W-:-:S02]  /*6aa0*/  IMAD.MOV.U32 R236, RZ, RZ, c[0x0][0x32c] ;  /* 0x0000cb00ffec7624 */ /* 0x000fc400078e00ff */
[----:B--2---:R-:W-:Y:S01]  /*6ab0*/  IMAD.IADD R8, R166, 0x1, R167 ;  /* 0x00000001a6087824 */ /* 0x004fe200078e02a7 */
[----:B------:R-:W-:Y:S02]  /*6ac0*/  ISETP.NE.AND P1, PT, R231, 0x1, PT ;  /* 0x00000001e700780c */ /* 0x000fe40003f25270 */
[----:B------:R-:W-:-:S11]  /*6ad0*/  ISETP.GE.AND P6, PT, R236, 0x1, PT ;  /* 0x00000001ec00780c */ /* 0x000fd60003fc6270 */
[----:B------:R-:W-:-:S05]  /*6ae0*/  @P1 IMAD.HI.U32 R2, R0, c[0x0][0x2c8], RZ ;  /* 0x0000b20000021a27 */ /* 0x000fca00078e00ff */
[----:B------:R-:W-:-:S05]  /*6af0*/  @P1 SHF.R.U32.HI R0, RZ, c[0x0][0x2cc], R2 ;  /* 0x0000b300ff001a19 */ /* 0x000fca0000011602 */
[----:B------:R-:W-:-:S05]  /*6b00*/  IMAD.IADD R0, R178, 0x1, R0 ;  /* 0x00000001b2007824 */ /* 0x000fca00078e0200 */
[----:B------:R-:W-:Y:S01]  /*6b10*/  IADD3 R3, R0, c[0x0][0x328], RZ ;  /* 0x0000ca0000037a10 */ /* 0x000fe20007ffe0ff */
[----:B------:R-:W-:Y:S05]  /*6b20*/  @!P6 BRA `(.L_x_361) ;  /* 0x000000f00000e947 */ /* 0x000fea0003800000 */
[C---:B------:R-:W-:Y:S01]  /*6b30*/  ISETP.GT.AND P0, PT, R0.reuse, RZ, PT ;  /* 0x000000ff0000720c */ /* 0x040fe20003f04270 */
[----:B------:R-:W-:Y:S01]  /*6b40*/  IMAD.MOV.U32 R4, RZ, RZ, c[0x0][0x32c] ;  /* 0x0000cb00ff047624 */ /* 0x000fe200078e00ff */
        /* <DEDUP_REMOVED lines=8> */
.L_x_362:
[----:B------:R-:W-:-:S13]  /*6bd0*/  ISETP.NE.AND P0, PT, R4, 0x1, PT ;  /* 0x000000010400780c */ /* 0x000fda0003f05270 */
[----:B------:R-:W-:-:S05]  /*6be0*/  @P0 IMAD.HI.U32 R0, R2, c[0x0][0x330], RZ ;  /* 0x0000cc0002000a27 */ /* 0x000fca00078e00ff */
[----:B------:R-:W-:-:S05]  /*6bf0*/  @P0 SHF.R.U32.HI R2, RZ, c[0x0][0x334], R0 ;  /* 0x0000cd00ff020a19 */ /* 0x000fca0000011600 */
.L_x_363:
[----:B------:R-:W-:-:S05]  /*6c00*/  IMAD R2, R2, R4, c[0x0][0x32c] ;  /* 0x0000cb0002027624 */ /* 0x000fca00078e0204 */
[----:B------:R-:W-:-:S03]  /*6c10*/  IMNMX R3, R3, R2, PT ;  /* 0x0000000203037217 */ /* 0x000fc60003800200 */
.L_x_361:
[----:B------:R-:W2:Y:S01]  /*6c20*/  LDL R4, [R1+0x14] ;  /* 0x0000140001047983 */ /* 0x000ea20000100800 */
[----:B------:R-:W-:Y:S01]  /*6c30*/  IADD3 R3, R3, 0x5f, RZ ;  /* 0x0000005f03037810 */ /* 0x000fe20007ffe0ff */
[----:B------:R-:W-:-:S04]  /*6c40*/  @P1 IMAD.HI.U32 R2, R226, c[0x0][0x2c8], RZ ;  /* 0x0000b200e2021a27 */ /* 0x000fc800078e00ff */
[----:B------:R-:W-:-:S04]  /*6c50*/  IMAD.HI R3, R3, 0x2aaaaaab, RZ ;  /* 0x2aaaaaab03037827 */ /* 0x000fc800078e02ff */
[----:B------:R-:W-:Y:S01]  /*6c60*/  IMAD.MOV.U32 R0, RZ, RZ, R226 ;  /* 0x000000ffff007224 */ /* 0x000fe200078e00e2 */
[----:B------:R-:W-:Y:S02]  /*6c70*/  @P1 SHF.R.U32.HI R0, RZ, c[0x0][0x2cc], R2 ;  /* 0x0000b300ff001a19 */ /* 0x000fe40000011602 */
[----:B------:R-:W-:-:S04]  /*6c80*/  SHF.R.U32.HI R2, RZ, 0x1f, R3 ;  /* 0x0000001fff027819 */ /* 0x000fc80000011603 */
[----:B------:R-:W-:-:S04]  /*6c90*/  LEA.HI.SX32 R2, R3, R2, 0x1c ;  /* 0x0000000203027211 */ /* 0x000fc800078fe2ff */
[----:B------:R-:W-:Y:S01]  /*6ca0*/  IMNMX R246, R2, R179, PT ;  /* 0x000000b302f67217 */ /* 0x000fe20003800200 */
[----:B--2---:R-:W-:-:S05]  /*6cb0*/  IMAD.IADD R0, R4, 0x1, R0 ;  /* 0x0000000104007824 */ /* 0x004fca00078e0200 */
[----:B------:R-:W-:Y:S01]  /*6cc0*/  IADD3 R3, R0, -c[0x0][0x324], RZ ;  /* 0x8000c90000037a10 */ /* 0x000fe20007ffe0ff */
[----:B------:R-:W-:Y:S05]  /*6cd0*/  @!P6 BRA `(.L_x_364) ;  /* 0x000000f00000e947 */ /* 0x000fea0003800000 */
        /* <DEDUP_REMOVED lines=9> */
.L_x_365:
[----:B------:R-:W-:-:S04]  /*6d70*/  MOV R2, c[0x0][0x32c] ;  /* 0x0000cb0000027a02 */ /* 0x000fc80000000f00 */
[----:B------:R-:W-:-:S13]  /*6d80*/  ISETP.NE.AND P0, PT, R2, 0x1, PT ;  /* 0x000000010200780c */ /* 0x000fda0003f05270 */
[----:B------:R-:W-:-:S05]  /*6d90*/  @P0 IMAD.HI.U32 R2, R0, c[0x0][0x330], RZ ;  /* 0x0000cc0000020a27 */ /* 0x000fca00078e00ff */
[----:B------:R-:W-:-:S05]  /*6da0*/  @P0 SHF.R.U32.HI R0, RZ, c[0x0][0x334], R2 ;  /* 0x0000cd00ff000a19 */ /* 0x000fca0000011602 */
.L_x_366:
[----:B------:R-:W-:-:S05]  /*6db0*/  IMAD R0, R0, c[0x0][0x32c], RZ ;  /* 0x0000cb0000007a24 */ /* 0x000fca00078e02ff */
[----:B------:R-:W-:-:S05]  /*6dc0*/  IMNMX R3, R3, R0, !PT ;  /* 0x0000000003037217 */ /* 0x000fca0007800200 */
.L_x_364:
[----:B------:R-:W-:Y:S01]  /*6dd0*/  IMAD.HI R0, R3, 0x2aaaaaab, RZ ;  /* 0x2aaaaaab03007827 */ /* 0x000fe200078e02ff */
[----:B------:R-:W-:Y:S01]  /*6de0*/  PLOP3.LUT P4, PT, PT, PT, PT, 0x80, 0x0 ;  /* 0x000000000000781c */ /* 0x000fe20003f8f070 */
[----:B------:R-:W-:Y:S01]  /*6df0*/  CS2R R162, SRZ ;  /* 0x0000000000a27805 */ /* 0x000fe2000001ff00 */
[----:B------:R-:W-:Y:S01]  /*6e00*/  CS2R R160, SRZ ;  /* 0x0000000000a07805 */ /* 0x000fe2000001ff00 */
[----:B------:R-:W-:Y:S01]  /*6e10*/  CS2R R166, SRZ ;  /* 0x0000000000a67805 */ /* 0x000fe2000001ff00 */
[----:B------:R-:W-:Y:S01]  /*6e20*/  SHF.R.U32.HI R2, RZ, 0x1f, R0 ;  /* 0x0000001fff027819 */ /* 0x000fe20000011600 */
[----:B------:R-:W-:Y:S01]  /*6e30*/  CS2R R12, SRZ ;  /* 0x00000000000c7805 */ /* 0x000fe2000001ff00 */
[----:B------:R-:W-:Y:S01]  /*6e40*/  IMAD.MOV.U32 R164, RZ, RZ, RZ ;  /* 0x000000ffffa47224 */ /* 0x000fe200078e00ff */
[----:B------:R-:W-:Y:S01]  /*6e50*/  CS2R R14, SRZ ;  /* 0x00000000000e7805 */ /* 0x000fe2000001ff00 */
[----:B------:R-:W-:Y:S01]  /*6e60*/  LEA.HI.SX32 R0, R0, R2, 0x1c ;  /* 0x0000000200007211 */ /* 0x000fe200078fe2ff */
[----:B------:R-:W-:Y:S01]  /*6e70*/  IMAD.MOV.U32 R158, RZ, RZ, RZ ;  /* 0x000000ffff9e7224 */ /* 0x000fe200078e00ff */
[----:B------:R-:W-:Y:S01]  /*6e80*/  MOV R156, RZ ;  /* 0x000000ff009c7202 */ /* 0x000fe20000000f00 */
[----:B------:R-:W-:Y:S01]  /*6e90*/  CS2R R16, SRZ ;  /* 0x0000000000107805 */ /* 0x000fe2000001ff00 */
[----:B------:R-:W-:Y:S01]  /*6ea0*/  IMNMX R224, RZ, R0, !PT ;  /* 0x00000000ffe07217 */ /* 0x000fe20007800200 */
[----:B------:R-:W-:Y:S01]  /*6eb0*/  IMAD.MOV.U32 R154, RZ, RZ, RZ ;  /* 0x000000ffff9a7224 */ /* 0x000fe200078e00ff */
[----:B------:R-:W-:Y:S01]  /*6ec0*/  CS2R R18, SRZ ;  /* 0x0000000000127805 */ /* 0x000fe2000001ff00 */
[----:B------:R-:W-:Y:S01]  /*6ed0*/  IMAD.MOV.U32 R152, RZ, RZ, RZ ;  /* 0x000000ffff987224 */ /* 0x000fe200078e00ff */
[----:B------:R-:W-:Y:S01]  /*6ee0*/  ISETP.GT.AND P0, PT, R246, R224, PT ;  /* 0x000000e0f600720c */ /* 0x000fe20003f04270 */
[----:B------:R2:W-:Y:S01]  /*6ef0*/  STL [R1+0x18], R224 ;  /* 0x000018e001007387 */ /* 0x0005e20000100800 */
[----:B------:R-:W-:Y:S01]  /*6f00*/  MOV R26, RZ ;  /* 0x000000ff001a7202 */ /* 0x000fe20000000f00 */
[----:B------:R-:W-:Y:S01]  /*6f10*/  IMAD.MOV.U32 R146, RZ, RZ, RZ ;  /* 0x000000ffff927224 */ /* 0x000fe200078e00ff */
[----:B------:R-:W-:Y:S01]  /*6f20*/  MOV R144, RZ ;  /* 0x000000ff00907202 */ /* 0x000fe20000000f00 */
        /* <DEDUP_REMOVED lines=33> */
[----:B--2---:R-:W2:Y:S01]  /*7140*/  LDL R27, [R1+0x64] ;  /* 0x00006400011b7983 */ /* 0x004ea20000100800 */
[----:B------:R-:W-:-:S03]  /*7150*/  ISETP.NE.U32.AND P0, PT, RZ, c[0x0][0x340], PT ;  /* 0x0000d000ff007a0c */ /* 0x000fc60003f05070 */
[----:B------:R-:W2:Y:S01]  /*7160*/  LDL R234, [R1+0x30] ;  /* 0x0000300001ea7983 */ /* 0x000ea20000100800 */
[----:B------:R-:W-:-:S13]  /*7170*/  ISETP.NE.AND.EX P2, PT, RZ, c[0x0][0x344], PT, P0 ;  /* 0x0000d100ff007a0c */ /* 0x000fda0003f45300 */
[----:B------:R-:W-:Y:S01]  /*7180*/  @P2 IMAD.MOV.U32 R2, RZ, RZ, 0x4 ;  /* 0x00000004ff022424 */ /* 0x000fe200078e00ff */
[----:B------:R-:W4:Y:S01]  /*7190*/  S2R R35, SR_CTAID.Y ;  /* 0x0000000000237919 */ /* 0x000f220000002600 */
[----:B------:R-:W-:Y:S02]  /*71a0*/  SHF.R.S32.HI R0, RZ, 0x1f, R168 ;  /* 0x0000001fff007819 */ /* 0x000fe400000114a8 */
[----:B------:R-:W-:-:S03]  /*71b0*/  SHF.R.S32.HI R228, RZ, 0x1f, R212 ;  /* 0x0000001fffe47819 */ /* 0x000fc600000114d4 */
[----:B------:R-:W-:Y:S01]  /*71c0*/  IMAD R0, R0, c[0x0][0x178], RZ ;  /* 0x00005e0000007a24 */ /* 0x000fe200078e02ff */
[----:B------:R-:W-:-:S03]  /*71d0*/  LEA.HI R5, R228, R212, RZ, 0x3 ;  /* 0x000000d4e4057211 */ /* 0x000fc600078f18ff */
[----:B------:R-:W-:Y:S01]  /*71e0*/  IMAD R0, R168, c[0x0][0x17c], R0 ;  /* 0x00005f00a8007a24 */ /* 0x000fe200078e0200 */
[----:B------:R-:W-:Y:S02]  /*71f0*/  LOP3.LUT R4, R5, 0xfffffff8, RZ, 0xc0, !PT ;  /* 0xfffffff805047812 */ /* 0x000fe400078ec0ff */
[----:B------:R-:W-:-:S03]  /*7200*/  SHF.R.S32.HI R71, RZ, 0x3, R5 ;  /* 0x00000003ff477819 */ /* 0x000fc60000011405 */
[----:B------:R-:W-:Y:S02]  /*7210*/  IMAD.IADD R86, R212, 0x1, -R4 ;  /* 0x00000001d4567824 */ /* 0x000fe400078e0a04 */
[----:B------:R-:W-:Y:S02]  /*7220*/  IMAD R5, R188, c[0x0][0x1b8], RZ ;  /* 0x00006e00bc057a24 */ /* 0x000fe400078e02ff */
[----:B------:R-:W-:Y:S02]  /*7230*/  IMAD.SHL.U32 R56, R86, 0x8, RZ ;  /* 0x0000000856387824 */ /* 0x000fe400078e00ff */
[----:B--2---:R-:W-:-:S05]  /*7240*/  @P2 IMAD.WIDE R2, R27, R2, c[0x0][0x340] ;  /* 0x0000d0001b022625 */ /* 0x004fca00078e0202 */
[----:B------:R2:W3:Y:S01]  /*7250*/  @P2 LDG.E R16, [R2.64] ;  /* 0x0000000802102981 */ /* 0x0004e2000c1e1900 */
[----:B----4-:R-:W-:Y:S01]  /*7260*/  IMAD R4, R35, c[0x0][0x1bc], R5 ;  /* 0x00006f0023047a24 */ /* 0x010fe200078e0205 */
[----:B------:R-:W-:Y:S02]  /*7270*/  ISETP.NE.U32.AND P0, PT, RZ, c[0x0][0x348], PT ;  /* 0x0000d200ff007a0c */ /* 0x000fe40003f05070 */
[----:B------:R-:W-:Y:S02]  /*7280*/  SHF.R.S32.HI R15, RZ, 0x1f, R27 ;  /* 0x0000001fff0f7819 */ /* 0x000fe4000001141b */
[----:B------:R-:W-:Y:S02]  /*7290*/  ISETP.NE.AND.EX P0, PT, RZ, c[0x0][0x34c], PT, P0 ;  /* 0x0000d300ff007a0c */ /* 0x000fe40003f05300 */
[----:B------:R-:W-:Y:S02]  /*72a0*/  LEA.HI R85, R228, R212, RZ, 0x4 ;  /* 0x000000d4e4557211 */ /* 0x000fe400078f20ff */
[----:B------:R-:W-:-:S02]  /*72b0*/  SEL R6, R15, RZ, !P0 ;  /* 0x000000ff0f067207 */ /* 0x000fc40004000000 */
[----:B-1----:R-:W-:Y:S02]  /*72c0*/  SHF.R.S32.HI R9, RZ, 0x1f, R8 ;  /* 0x0000001fff097819 */ /* 0x002fe40000011408 */
[----:B------:R-:W-:Y:S01]  /*72d0*/  LOP3.LUT R7, R85, 0xfffffff0, RZ, 0xc0, !PT ;  /* 0xfffffff055077812 */ /* 0x000fe200078ec0ff */
[----:B------:R-:W-:Y:S01]  /*72e0*/  IMAD R6, R6, c[0x0][0x1c0], RZ ;  /* 0x0000700006067a24 */ /* 0x000fe200078e02ff */
[----:B------:R-:W-:-:S03]  /*72f0*/  SHF.R.S32.HI R57, RZ, 0x1f, R56 ;  /* 0x0000001fff397819 */ /* 0x000fc60000011438 */
[----:B------:R-:W-:Y:S02]  /*7300*/  IMAD.IADD R10, R212, 0x1, -R7 ;  /* 0x00000001d40a7824 */ /* 0x000fe400078e0a07 */
[----:B--2---:R-:W-:-:S04]  /*7310*/  IMAD.WIDE.U32 R2, R168, c[0x0][0x178], RZ ;  /* 0x00005e00a8027a25 */ /* 0x004fc800078e00ff */
[----:B------:R-:W-:Y:S01]  /*7320*/  IMAD.IADD R3, R3, 0x1, R0 ;  /* 0x0000000103037824 */ /* 0x000fe200078e0200 */
[----:B------:R-:W-:-:S03]  /*7330*/  SHF.L.U32 R0, R71, 0x6, RZ ;  /* 0x0000000647007819 */ /* 0x000fc600000006ff */
[----:B------:R-:W-:Y:S01]  /*7340*/  IMAD.WIDE.U32 R2, R35, c[0x0][0x1b8], R2 ;  /* 0x00006e0023027a25 */ /* 0x000fe200078e0002 */
[----:B------:R-:W-:-:S04]  /*7350*/  LOP3.LUT R0, R0, 0x1c0, RZ, 0xc0, !PT ;  /* 0x000001c000007812 */ /* 0x000fc800078ec0ff */
[----:B------:R-:W-:Y:S02]  /*7360*/  LOP3.LUT R5, R0, 0x38, R56, 0xf8, !PT ;  /* 0x0000003800057812 */ /* 0x000fe400078ef838 */
[----:B------:R-:W-:Y:S02]  /*7370*/  SHF.R.U32.HI R0, RZ, 0x3, R0 ;  /* 0x00000003ff007819 */ /* 0x000fe40000011600 */
[----:B------:R-:W-:Y:S02]  /*7380*/  IADD3 R3, R3, R4, RZ ;  /* 0x0000000403037210 */ /* 0x000fe40007ffe0ff */
[----:B------:R-:W-:Y:S01]  /*7390*/  LOP3.LUT R17, R5, R0, RZ, 0x3c, !PT ;  /* 0x0000000005117212 */ /* 0x000fe200078e3cff */
[----:B------:R-:W-:-:S04]  /*73a0*/  IMAD R0, R86, 0x10, R71 ;  /* 0x0000001056007824 */ /* 0x000fc800078e0247 */
[----:B------:R-:W-:Y:S01]  /*73b0*/  IMAD.IADD R11, R226, 0x1, R0 ;  /* 0x00000001e20b7824 */ /* 0x000fe200078e0200 */
[----:B------:R-:W-:Y:S02]  /*73c0*/  SEL R0, R27, RZ, !P0 ;  /* 0x000000ff1b007207 */ /* 0x000fe40004000000 */
[----:B------:R-:W-:Y:S01]  /*73d0*/  IADD3 R5, P0, R71, R8, RZ ;  /* 0x0000000847057210 */ /* 0x000fe20007f1e0ff */
[----:B------:R-:W-:Y:S01]  /*73e0*/  @P1 IMAD.HI.U32 R8, R11, c[0x0][0x2c8], RZ ;  /* 0x0000b2000b081a27 */ /* 0x000fe200078e00ff */
[----:B------:R-:W-:Y:S02]  /*73f0*/  MOV R4, R11 ;  /* 0x0000000b00047202 */ /* 0x000fe40000000f00 */
[----:B------:R-:W-:Y:S01]  /*7400*/  LEA.HI.X.SX32 R9, R71, R9, 0x1, P0 ;  /* 0x0000000947097211 */ /* 0x000fe200000f0eff */
[C---:B------:R-:W-:Y:S01]  /*7410*/  IMAD R7, R0.reuse, c[0x0][0x1c4], R6 ;  /* 0x0000710000077a24 */ /* 0x040fe200078e0206 */
[----:B------:R-:W-:Y:S01]  /*7420*/  @P1 SHF.R.U32.HI R4, RZ, c[0x0][0x2cc], R8 ;  /* 0x0000b300ff041a19 */ /* 0x000fe20000011608 */
[----:B------:R-:W-:Y:S01]  /*7430*/  IMAD.WIDE.U32 R2, R0, c[0x0][0x1c0], R2 ;  /* 0x0000700000027a25 */ /* 0x000fe200078e0002 */
[----:B------:R-:W-:-:S03]  /*7440*/  SHF.R.S32.HI R8, RZ, 0x1f, R10 ;  /* 0x0000001fff087819 */ /* 0x000fc6000001140a */
[----:B------:R-:W-:Y:S01]  /*7450*/  IMAD R0, R9, c[0x0][0x208], RZ ;  /* 0x0000820009007a24 */ /* 0x000fe200078e02ff */
[----:B------:R-:W-:Y:S01]  /*7460*/  IADD3 R3, R3, R7, RZ ;  /* 0x0000000703037210 */ /* 0x000fe20007ffe0ff */
[----:B------:R-:W-:Y:S01]  /*7470*/  IMAD R6, R9, c[0x0][0x1e0], RZ ;  /* 0x0000780009067a24 */ /* 0x000fe200078e02ff */
[----:B------:R-:W-:Y:S01]  /*7480*/  LEA.HI R83, R8, R10, RZ, 0x3 ;  /* 0x0000000a08537211 */ /* 0x000fe200078f18ff */
[C---:B------:R-:W-:Y:S01]  /*7490*/  IMAD R14, R5.reuse, c[0x0][0x20c], R0 ;  /* 0x00008300050e7a24 */ /* 0x040fe200078e0200 */
[----:B------:R-:W-:Y:S01]  /*74a0*/  SHF.R.S32.HI R0, RZ, 0x1f, R4 ;  /* 0x0000001fff007819 */ /* 0x000fe20000011404 */
[----:B------:R-:W-:Y:S01]  /*74b0*/  IMAD R13, R5, c[0x0][0x1e4], R6 ;  /* 0x00007900050d7a24 */ /* 0x000fe200078e0206 */
[----:B------:R-:W-:Y:S01]  /*74c0*/  LOP3.LUT R12, R83, 0xfffffff8, RZ, 0xc0, !PT ;  /* 0xfffffff8530c7812 */ /* 0x000fe200078ec0ff */
[----:B------:R-:W-:-:S04]  /*74d0*/  IMAD.WIDE.U32 R6, R5, c[0x0][0x1e0], R56 ;  /* 0x0000780005067a25 */ /* 0x000fc800078e0038 */
[----:B------:R-:W-:Y:S01]  /*74e0*/  IMAD.WIDE.U32 R8, R5, c[0x0][0x208], R56 ;  /* 0x0000820005087a25 */ /* 0x000fe200078e0038 */
[----:B------:R-:W-:-:S03]  /*74f0*/  IADD3 R7, R7, R13, RZ ;  /* 0x0000000d07077210 */ /* 0x000fc60007ffe0ff */
[----:B------:R-:W-:Y:S02]  /*7500*/  IMAD R0, R0, c[0x0][0x1b0], RZ ;  /* 0x00006c0000007a24 */ /* 0x000fe400078e02ff */
[----:B------:R-:W-:Y:S02]  /*7510*/  IMAD.MOV R5, RZ, RZ, -R4 ;  /* 0x000000ffff057224 */ /* 0x000fe400078e0a04 */
[C---:B------:R-:W-:Y:S02]  /*7520*/  IMAD R13, R4.reuse, c[0x0][0x1b4], R0 ;  /* 0x00006d00040d7a24 */ /* 0x040fe400078e0200 */
[----:B------:R-:W-:Y:S01]  /*7530*/  IMAD.WIDE.U32 R2, R4, c[0x0][0x1b0], R2 ;  /* 0x00006c0004027a25 */ /* 0x000fe200078e0002 */
[----:B------:R-:W-:-:S03]  /*7540*/  MOV R4, R8 ;  /* 0x0000000800047202 */ /* 0x000fc60000000f00 */
[----:B------:R-:W-:Y:S01]  /*7550*/  IMAD R0, R5, c[0x0][0x2c4], R11 ;  /* 0x0000b10005007a24 */ /* 0x000fe200078e020b */
[----:B------:R-:W-:Y:S01]  /*7560*/  IADD3 R5, R9, R14, RZ ;  /* 0x0000000e09057210 */ /* 0x000fe20007ffe0ff */
[----:B------:R-:W-:Y:S02]  /*7570*/  IMAD.IADD R82, R10, 0x1, -R12 ;  /* 0x000000010a527824 */ /* 0x000fe400078e0a0c */
[----:B------:R-:W-:Y:S01]  /*7580*/  IMAD.IADD R3, R3, 0x1, R13 ;  /* 0x0000000103037824 */ /* 0x000fe200078e020d */
[----:B------:R-:W-:Y:S01]  /*7590*/  SHF.R.S32.HI R10, RZ, 0x1f, R0 ;  /* 0x0000001fff0a7819 */ /* 0x000fe20000011400 */
[----:B------:R-:W-:Y:S01]  /*75a0*/  IMAD.WIDE.U32 R8, R35, c[0x0][0x1e8], R6 ;  /* 0x00007a0023087a25 */ /* 0x000fe200078e0006 */
[----:B------:R-:W-:-:S03]  /*75b0*/  ISETP.NE.U32.AND P1, PT, RZ, c[0x0][0x350], PT ;  /* 0x0000d400ff007a0c */ /* 0x000fc60003f25070 */
[----:B------:R-:W-:Y:S01]  /*75c0*/  IMAD.WIDE.U32 R6, R35, c[0x0][0x210], R4 ;  /* 0x0000840023067a25 */ /* 0x000fe200078e0004 */
[----:B------:R-:W-:-:S03]  /*75d0*/  ISETP.NE.AND.EX P1, PT, RZ, c[0x0][0x354], PT, P1 ;  /* 0x0000d500ff007a0c */ /* 0x000fc60003f25310 */
[----:B------:R-:W-:-:S04]  /*75e0*/  IMAD.WIDE.U32 R4, R0, c[0x0][0x1a8], R2 ;  /* 0x00006a0000047a25 */ /* 0x000fc800078e0002 */
[----:B------:R-:W-:Y:S02]  /*75f0*/  IMAD R10, R10, c[0x0][0x1a8], RZ ;  /* 0x00006a000a0a7a24 */ /* 0x000fe400078e02ff */
[----:B------:R-:W-:Y:S02]  /*7600*/  IMAD R12, R188, c[0x0][0x210], RZ ;  /* 0x00008400bc0c7a24 */ /* 0x000fe400078e02ff */
[----:B------:R-:W-:Y:S02]  /*7610*/  IMAD R10, R0, c[0x0][0x1ac], R10 ;  /* 0x00006b00000a7a24 */ /* 0x000fe400078e020a */
[----:B------:R-:W-:Y:S02]  /*7620*/  IMAD R11, R188, c[0x0][0x1e8], RZ ;  /* 0x00007a00bc0b7a24 */ /* 0x000fe400078e02ff */
[C---:B------:R-:W-:Y:S02]  /*7630*/  IMAD R12, R35.reuse, c[0x0][0x214], R12 ;  /* 0x00008500230c7a24 */ /* 0x040fe400078e020c */
[----:B------:R-:W-:-:S03]  /*7640*/  IMAD R11, R35, c[0x0][0x1ec], R11 ;  /* 0x00007b00230b7a24 */ /* 0x000fc600078e020b */
[----:B------:R-:W-:Y:S01]  /*7650*/  IADD3 R7, R12, R7, RZ ;  /* 0x000000070c077210 */ /* 0x000fe20007ffe0ff */
[----:B------:R-:W-:Y:S01]  /*7660*/  IMAD.IADD R9, R11, 0x1, R9 ;  /* 0x000000010b097824 */ /* 0x000fe200078e0209 */
[----:B------:R-:W-:Y:S01]  /*7670*/  LEA R11, P0, R4, c[0x0][0x160], 0x1 ;  /* 0x00005800040b7a11 */ /* 0x000fe200078008ff */
[----:B------:R-:W-:Y:S02]  /*7680*/  IMAD.IADD R10, R5, 0x1, R10 ;  /* 0x00000001050a7824 */ /* 0x000fe400078e020a */
[----:B------:R-:W-:Y:S02]  /*7690*/  IMAD R25, R234, c[0x0][0x2c4], RZ ;  /* 0x0000b100ea197a24 */ /* 0x000fe400078e02ff */
[----:B------:R-:W-:Y:S01]  /*76a0*/  IMAD.IADD R5, R226, 0x1, R71 ;  /* 0x00000001e2057824 */ /* 0x000fe200078e0247 */
[----:B------:R-:W-:-:S04]  /*76b0*/  LEA.HI.X R10, R4, c[0x0][0x164], R10, 0x1, P0 ;  /* 0x00005900040a7a11 */ /* 0x000fc800000f0c0a */
[----:B------:R-:W-:Y:S02]  /*76c0*/  ISETP.GE.AND P0, PT, R5, R25, PT ;  /* 0x000000190500720c */ /* 0x000fe40003f06270 */
[----:B------:R-:W-:Y:S02]  /*76d0*/  LEA.HI R4, R228, R212, RZ, 0x6 ;  /* 0x000000d4e4047211 */ /* 0x000fe400078f30ff */
[----:B------:R-:W-:Y:S02]  /*76e0*/  ISETP.GE.AND P3, PT, R56, c[0x0][0x198], PT ;  /* 0x0000660038007a0c */ /* 0x000fe40003f66270 */
[----:B------:R-:W-:Y:S01]  /*76f0*/  SHF.L.U32 R4, R4, 0x3, RZ ;  /* 0x0000000304047819 */ /* 0x000fe200000006ff */
[----:B------:R1:W2:Y:S01]  /*7700*/  SHFL.IDX PT, R13, R11, RZ, 0x181f ;  /* 0x00181fff0b0d7589 */ /* 0x0002a200000e0000 */
[----:B------:R-:W-:Y:S03]  /*7710*/  BSSY B0, `(.L_x_368) ;  /* 0x0000020000007945 */ /* 0x000fe60003800000 */
[----:B------:R1:W4:Y:S01]  /*7720*/  SHFL.IDX PT, R14, R10, RZ, 0x181f ;  /* 0x00181fff0a0e7589 */ /* 0x00032200000e0000 */
[----:B------:R-:W-:-:S02]  /*7730*/  LOP3.LUT R76, R17, 0xfffffe00, R4, 0xf8, !PT ;  /* 0xfffffe00114c7812 */ /* 0x000fc400078ef804 */
[----:B---3--:R-:W-:Y:S01]  /*7740*/  @P2 MOV R2, R16 ;  /* 0x0000001000022202 */ /* 0x008fe20000000f00 */
[----:B------:R-:W-:Y:S01]  /*7750*/  @!P2 IMAD.MOV.U32 R2, RZ, RZ, R27 ;  /* 0x000000ffff02a224 */ /* 0x000fe200078e001b */
[----:B------:R-:W-:Y:S02]  /*7760*/  @P2 SHF.R.S32.HI R3, RZ, 0x1f, R16 ;  /* 0x0000001fff032819 */ /* 0x000fe40000011410 */
[----:B------:R-:W-:Y:S02]  /*7770*/  @!P2 MOV R3, R15 ;  /* 0x0000000f0003a202 */ /* 0x000fe40000000f00 */
[----:B------:R-:W-:Y:S02]  /*7780*/  SEL R0, R2, RZ, !P1 ;  /* 0x000000ff02007207 */ /* 0x000fe40004800000 */
[----:B------:R-:W-:-:S05]  /*7790*/  SEL R2, R3, RZ, !P1 ;  /* 0x000000ff03027207 */ /* 0x000fca0004800000 */
[C---:B------:R-:W-:Y:S02]  /*77a0*/  IMAD R3, R2.reuse, c[0x0][0x1f0], RZ ;  /* 0x00007c0002037a24 */ /* 0x040fe400078e02ff */
[----:B------:R-:W-:Y:S02]  /*77b0*/  IMAD R2, R2, c[0x0][0x218], RZ ;  /* 0x0000860002027a24 */ /* 0x000fe400078e02ff */
[C---:B------:R-:W-:Y:S02]  /*77c0*/  IMAD R12, R0.reuse, c[0x0][0x1f4], R3 ;  /* 0x00007d00000c7a24 */ /* 0x040fe400078e0203 */
[C---:B------:R-:W-:Y:S02]  /*77d0*/  IMAD R3, R0.reuse, c[0x0][0x21c], R2 ;  /* 0x0000870000037a24 */ /* 0x040fe400078e0202 */
[----:B------:R-:W-:-:S04]  /*77e0*/  IMAD.WIDE.U32 R90, R0, c[0x0][0x218], R6 ;  /* 0x00008600005a7a25 */ /* 0x000fc800078e0006 */
[----:B------:R-:W-:Y:S01]  /*77f0*/  IMAD.WIDE.U32 R18, R0, c[0x0][0x1f0], R8 ;  /* 0x00007c0000127a25 */ /* 0x000fe200078e0008 */
[----:B------:R-:W-:-:S03]  /*7800*/  IADD3 R93, R91, R3, RZ ;  /* 0x000000035b5d7210 */ /* 0x000fc60007ffe0ff */
[----:B------:R-:W-:Y:S01]  /*7810*/  IMAD.IADD R21, R19, 0x1, R12 ;  /* 0x0000000113157824 */ /* 0x000fe200078e020c */
[----:B------:R1:W-:Y:S04]  /*7820*/  STL.64 [R1+0x48], R18 ;  /* 0x0000481201007387 */ /* 0x0003e80000100a00 */
[----:B------:R1:W-:Y:S04]  /*7830*/  STL.64 [R1+0x58], R90 ;  /* 0x0000585a01007387 */ /* 0x0003e80000100a00 */
[----:B------:R1:W-:Y:S04]  /*7840*/  STL [R1+0x54], R93 ;  /* 0x0000545d01007387 */ /* 0x0003e80000100800 */
[----:B------:R1:W-:Y:S01]  /*7850*/  STL [R1+0x44], R21 ;  /* 0x0000441501007387 */ /* 0x0003e20000100800 */
[----:B------:R-:W-:Y:S01]  /*7860*/  IMAD.MOV.U32 R16, RZ, RZ, 0x20 ;  /* 0x00000020ff107424 */ /* 0x000fe200078e00ff */
[----:B------:R-:W-:-:S02]  /*7870*/  R2P PR, R82, 0x6 ;  /* 0x0000000652007804 */ /* 0x000fc40000000000 */
[----:B------:R-:W-:-:S03]  /*7880*/  MOV R15, 0x10 ;  /* 0x00000010000f7802 */ /* 0x000fc60000000f00 */
[----:B------:R-:W-:Y:S02]  /*7890*/  SEL R4, R16, 0xffffffe0, !P2 ;  /* 0xffffffe010047807 */ /* 0x000fe40005000000 */
[----:B------:R-:W-:Y:S01]  /*78a0*/  SEL R2, R15, 0xfffffff0, !P1 ;  /* 0xfffffff00f027807 */ /* 0x000fe20004800000 */
[----:B------:R-:W-:Y:S05]  /*78b0*/  @P0 BRA `(.L_x_369) ;  /* 0x0000005000000947 */ /* 0x000fea0003800000 */
[----:B--2-4-:R-:W-:Y:S01]  /*78c0*/  LEA R6, P0, R56, R13, 0x1 ;  /* 0x0000000d38067211 */ /* 0x014fe200078008ff */
[----:B------:R-:W-:-:S03]  /*78d0*/  IMAD.SHL.U32 R0, R76, 0x2, RZ ;  /* 0x000000024c007824 */ /* 0x000fc600078e00ff */
[----:B------:R-:W-:-:S05]  /*78e0*/  LEA.HI.X R7, R56, R14, R57, 0x1, P0 ;  /* 0x0000000e38077211 */ /* 0x000fca00000f0c39 */
[----:B------:R-:W-:Y:S01]  /*78f0*/  @!PT LDS RZ, [RZ] ;  /* 0x00000000fffff984 */ /* 0x000fe20000000800 */
[----:B------:R2:W-:Y:S04]  /*7900*/  LDGSTS.E.BYPASS.LTC128B.128 [R0+0x6100], [R6.64], !P3 ;  /* 0x0610000006007fae */ /* 0x0005e8000d901d48 */
.L_x_369:
[----:B--2-4-:R-:W-:Y:S05]  /*7910*/  BSYNC B0 ;  /* 0x0000000000007941 */ /* 0x014fea0003800000 */
.L_x_368:
[----:B------:R-:W-:Y:S01]  /*7920*/  IADD3 R0, R5, 0x10, RZ ;  /* 0x0000001005007810 */ /* 0x000fe20007ffe0ff */
[----:B------:R2:W3:Y:S01]  /*7930*/  SHFL.IDX PT, R3, R10, 0x1, 0x181f ;  /* 0x00381f000a037f89 */ /* 0x0004e200000e0000 */
[----:B------:R-:W-:Y:S02]  /*7940*/  BSSY B0, `(.L_x_370) ;  /* 0x0000009000007945 */ /* 0x000fe40003800000 */
[----:B------:R-:W-:Y:S01]  /*7950*/  ISETP.GE.AND P0, PT, R0, R25, PT ;  /* 0x000000190000720c */ /* 0x000fe20003f06270 */
[----:B------:R2:W4:-:S12]  /*7960*/  SHFL.IDX PT, R6, R11, 0x1, 0x181f ;  /* 0x00381f000b067f89 */ /* 0x00051800000e0000 */
[----:B------:R-:W-:Y:S05]  /*7970*/  @P0 BRA `(.L_x_371) ;  /* 0x0000005000000947 */ /* 0x000fea0003800000 */
[----:B----4-:R-:W-:Y:S01]  /*7980*/  LEA R6, P0, R56, R6, 0x1 ;  /* 0x0000000638067211 */ /* 0x010fe200078008ff */
[----:B------:R-:W-:-:S03]  /*7990*/  IMAD.SHL.U32 R0, R76, 0x2, RZ ;  /* 0x000000024c007824 */ /* 0x000fc600078e00ff */
[----:B---3--:R-:W-:-:S05]  /*79a0*/  LEA.HI.X R7, R56, R3, R57, 0x1, P0 ;  /* 0x0000000338077211 */ /* 0x008fca00000f0c39 */
[----:B------:R-:W-:Y:S01]  /*79b0*/  @!PT LDS RZ, [RZ] ;  /* 0x00000000fffff984 */ /* 0x000fe20000000800 */
[----:B------:R3:W-:Y:S04]  /*79c0*/  LDGSTS.E.BYPASS.LTC128B.128 [R0+0x6900], [R6.64], !P3 ;  /* 0x0690000006007fae */ /* 0x0007e8000d901d48 */
.L_x_371:
[----:B------:R-:W-:Y:S05]  /*79d0*/  BSYNC B0 ;  /* 0x0000000000007941 */ /* 0x000fea0003800000 */
.L_x_370:
[----:B---3--:R-:W-:Y:S01]  /*79e0*/  IADD3 R0, R5, 0x20, RZ ;  /* 0x0000002005007810 */ /* 0x008fe20007ffe0ff */
[----:B------:R3:W1:Y:S01]  /*79f0*/  SHFL.IDX PT, R3, R10, 0x2, 0x181f ;  /* 0x00581f000a037f89 */ /* 0x00066200000e0000 */
[----:B------:R-:W-:Y:S02]  /*7a00*/  BSSY B0, `(.L_x_372) ;  /* 0x0000009000007945 */ /* 0x000fe40003800000 */
[----:B------:R-:W-:Y:S01]  /*7a10*/  ISETP.GE.AND P0, PT, R0, R25, PT ;  /* 0x000000190000720c */ /* 0x000fe20003f06270 */
[----:B----4-:R3:W4:-:S12]  /*7a20*/  SHFL.IDX PT, R6, R11, 0x2, 0x181f ;  /* 0x00581f000b067f89 */ /* 0x01071800000e0000 */
[----:B------:R-:W-:Y:S05]  /*7a30*/  @P0 BRA `(.L_x_373) ;  /* 0x0000005000000947 */ /* 0x000fea0003800000 */
[----:B----4-:R-:W-:Y:S01]  /*7a40*/  LEA R6, P0, R56, R6, 0x1 ;  /* 0x0000000638067211 */ /* 0x010fe200078008ff */
[----:B------:R-:W-:-:S03]  /*7a50*/  IMAD.SHL.U32 R0, R76, 0x2, RZ ;  /* 0x000000024c007824 */ /* 0x000fc600078e00ff */
[----:B-1----:R-:W-:-:S05]  /*7a60*/  LEA.HI.X R7, R56, R3, R57, 0x1, P0 ;  /* 0x0000000338077211 */ /* 0x002fca00000f0c39 */
[----:B------:R-:W-:Y:S01]  /*7a70*/  @!PT LDS RZ, [RZ] ;  /* 0x00000000fffff984 */ /* 0x000fe20000000800 */
[----:B------:R1:W-:Y:S04]  /*7a80*/  LDGSTS.E.BYPASS.LTC128B.128 [R0+0x7100], [R6.64], !P3 ;  /* 0x0710000006007fae */ /* 0x0003e8000d901d48 */
.L_x_373:
[----:B------:R-:W-:Y:S05]  /*7a90*/  BSYNC B0 ;  /* 0x0000000000007941 */ /* 0x000fea0003800000 */
.L_x_372:
[----:B-1----:R-:W-:Y:S01]  /*7aa0*/  IADD3 R0, R5, 0x30, RZ ;  /* 0x0000003005007810 */ /* 0x002fe20007ffe0ff */
[----:B------:R1:W2:Y:S01]  /*7ab0*/  SHFL.IDX PT, R3, R10, 0x3, 0x181f ;  /* 0x00781f000a037f89 */ /* 0x0002a200000e0000 */
[----:B------:R-:W-:Y:S02]  /*7ac0*/  BSSY B0, `(.L_x_374) ;  /* 0x0000009000007945 */ /* 0x000fe40003800000 */
[----:B------:R-:W-:Y:S01]  /*7ad0*/  ISETP.GE.AND P0, PT, R0, R25, PT ;  /* 0x000000190000720c */ /* 0x000fe20003f06270 */
[----:B----4-:R1:W4:-:S12]  /*7ae0*/  SHFL.IDX PT, R6, R11, 0x3, 0x181f ;  /* 0x00781f000b067f89 */ /* 0x01031800000e0000 */
[----:B------:R-:W-:Y:S05]  /*7af0*/  @P0 BRA `(.L_x_375) ;  /* 0x0000005000000947 */ /* 0x000fea0003800000 */
[----:B----4-:R-:W-:Y:S01]  /*7b00*/  LEA R6, P0, R56, R6, 0x1 ;  /* 0x0000000638067211 */ /* 0x010fe200078008ff */
[----:B------:R-:W-:-:S03]  /*7b10*/  IMAD.SHL.U32 R0, R76, 0x2, RZ ;  /* 0x000000024c007824 */ /* 0x000fc600078e00ff */
[----:B--2---:R-:W-:-:S05]  /*7b20*/  LEA.HI.X R7, R56, R3, R57, 0x1, P0 ;  /* 0x0000000338077211 */ /* 0x004fca00000f0c39 */
[----:B------:R-:W-:Y:S01]  /*7b30*/  @!PT LDS RZ, [RZ] ;  /* 0x00000000fffff984 */ /* 0x000fe20000000800 */
[----:B------:R2:W-:Y:S04]  /*7b40*/  LDGSTS.E.BYPASS.LTC128B.128 [R0+0x7900], [R6.64], !P3 ;  /* 0x0790000006007fae */ /* 0x0005e8000d901d48 */
.L_x_375:
[----:B------:R-:W-:Y:S05]  /*7b50*/  BSYNC B0 ;  /* 0x0000000000007941 */ /* 0x000fea0003800000 */
.L_x_374:
[----:B--2---:R-:W-:Y:S01]  /*7b60*/  IADD3 R0, R5, 0x40, RZ ;  /* 0x0000004005007810 */ /* 0x004fe20007ffe0ff */
        /* <DEDUP_REMOVED lines=10> */
.L_x_377:
[----:B------:R-:W-:Y:S05]  /*7c10*/  BSYNC B0 ;  /* 0x0000000000007941 */ /* 0x000fea0003800000 */
.L_x_376:
        /* <DEDUP_REMOVED lines=11> */
.L_x_379:
[----:B------:R-:W-:Y:S05]  /*7cd0*/  BSYNC B0 ;  /* 0x0000000000007941 */ /* 0x000fea0003800000 */
.L_x_378:
        /* <DEDUP_REMOVED lines=11> */
.L_x_381:
[----:B------:R-:W-:Y:S05]  /*7d90*/  BSYNC B0 ;  /* 0x0000000000007941 */ /* 0x000fea0003800000 */
.L_x_380:
[----:B--2---:R-:W2:Y:S01]  /*7da0*/  LDL R235, [R1+0x2c] ;  /* 0x00002c0001eb7983 */ /* 0x004ea20000100800 */
[----:B------:R-:W-:Y:S02]  /*7db0*/  IMAD.MOV.U32 R238, RZ, RZ, R20 ;  /* 0x000000ffffee7224 */ /* 0x000fe400078e0014 */
[----:B------:R-:W-:Y:S01]  /*7dc0*/  IMAD.MOV.U32 R239, RZ, RZ, R21 ;  /* 0x000000ffffef7224 */ /* 0x000fe200078e0015 */
[----:B------:R-:W3:Y:S01]  /*7dd0*/  SHFL.IDX PT, R8, R11, 0x7, 0x181f ;  /* 0x00f81f000b087f89 */ /* 0x000ee200000e0000 */
[----:B-1----:R-:W-:-:S03]  /*7de0*/  IADD3 R0, R5, 0x70, RZ ;  /* 0x0000007005007810 */ /* 0x002fc60007ffe0ff */
[----:B------:R-:W1:Y:S01]  /*7df0*/  SHFL.IDX PT, R3, R10, 0x7, 0x181f ;  /* 0x00f81f000a037f89 */ /* 0x000e6200000e0000 */
[----:B------:R-:W-:Y:S01]  /*7e00*/  ISETP.GE.AND P0, PT, R0, R25, PT ;  /* 0x000000190000720c */ /* 0x000fe20003f06270 */
[----:B------:R-:W-:-:S04]  /*7e10*/  IMAD.MOV.U32 R0, RZ, RZ, 0x60 ;  /* 0x00000060ff007424 */ /* 0x000fc800078e00ff */
[----:B------:R-:W-:Y:S02]  /*7e20*/  IMAD R84, R246, -0x60, R0 ;  /* 0xffffffa0f6547824 */ /* 0x000fe400078e0200 */
[C---:B------:R-:W-:Y:S02]  /*7e30*/  IMAD R5, R0.reuse, c[0x0][0x1e4], RZ ;  /* 0x0000790000057a24 */ /* 0x040fe400078e02ff */
[----:B------:R-:W-:Y:S01]  /*7e40*/  IMAD.WIDE.U32 R232, R0, c[0x0][0x1e0], RZ ;  /* 0x0000780000e87a25 */ /* 0x000fe200078e00ff */
[----:B------:R-:W-:-:S03]  /*7e50*/  IADD3 R87, R246, -0x1, RZ ;  /* 0xfffffffff6577810 */ /* 0x000fc60007ffe0ff */
[----:B------:R-:W-:Y:S01]  /*7e60*/  @!P0 IMAD.SHL.U32 R0, R76, 0x2, RZ ;  /* 0x000000024c008824 */ /* 0x000fe200078e00ff */
[----:B---3--:R-:W-:Y:S01]  /*7e70*/  @!P0 LEA R8, P1, R56, R8, 0x1 ;  /* 0x0000000838088211 */ /* 0x008fe200078208ff */
[----:B------:R-:W-:-:S03]  /*7e80*/  IMAD.IADD R229, R233, 0x1, R5 ;  /* 0x00000001e9e57824 */ /* 0x000fc600078e0205 */
[----:B-1----:R-:W-:Y:S01]  /*7e90*/  @!P0 LEA.HI.X R9, R56, R3, R57, 0x1, P1 ;  /* 0x0000000338098211 */ /* 0x002fe200008f0c39 */
[----:B------:R-:W-:Y:S01]  /*7ea0*/  IMAD R3, R229, R87, RZ ;  /* 0x00000057e5037224 */ /* 0x000fe200078e02ff */
[----:B------:R-:W-:Y:S01]  /*7eb0*/  SHF.R.S32.HI R88, RZ, 0x1f, R87 ;  /* 0x0000001fff587819 */ /* 0x000fe20000011457 */
[----:B------:R-:W-:Y:S02]  /*7ec0*/  IMAD.MOV.U32 R238, RZ, RZ, R18 ;  /* 0x000000ffffee7224 */ /* 0x000fe400078e0012 */
[----:B------:R-:W-:Y:S01]  /*7ed0*/  @!PT LDS RZ, [RZ] ;  /* 0x00000000fffff984 */ /* 0x000fe20000000800 */
[----:B------:R1:W-:Y:S04]  /*7ee0*/  @!P0 LDGSTS.E.BYPASS.LTC128B.128 [R0+0x9900], [R8.64], !P3 ;  /* 0x0990000008008fae */ /* 0x0003e8000d901d48 */
[----:B------:R-:W0:Y:S01]  /*7ef0*/  LDGDEPBAR ;  /* 0x00000000000079af */ /* 0x000e220000000000 */
[----:B----4-:R-:W-:-:S04]  /*7f00*/  IMAD.WIDE.U32 R6, R87, R232, R238 ;  /* 0x000000e857067225 */ /* 0x010fc800078e00ee */
[----:B------:R-:W-:Y:S02]  /*7f10*/  IMAD R3, R88, R232, R3 ;  /* 0x000000e858037224 */ /* 0x000fe400078e0203 */
[----:B------:R-:W-:Y:S02]  /*7f20*/  IMAD.MOV.U32 R230, RZ, RZ, c[0x0][0x1e0] ;  /* 0x00007800ffe67624 */ /* 0x000fe400078e00ff */
[----:B------:R-:W-:Y:S02]  /*7f30*/  IMAD.IADD R7, R7, 0x1, R3 ;  /* 0x0000000107077824 */ /* 0x000fe400078e0203 */
[----:B------:R-:W-:Y:S01]  /*7f40*/  IMAD.MOV.U32 R14, RZ, RZ, c[0x0][0x1e4] ;  /* 0x00007900ff0e7624 */ /* 0x000fe200078e00ff */
[----:B------:R-:W-:Y:S01]  /*7f50*/  BAR.SYNC.DEFER_BLOCKING 0x0 ;  /* 0x0000000000007b1d */ /* 0x000fe20000010000 */
[----:B------:R-:W-:Y:S01]  /*7f60*/  ISETP.GE.AND P5, PT, R56, c[0x0][0x1d4], PT ;  /* 0x0000750038007a0c */ /* 0x000fe20003fa6270 */
[----:B------:R-:W-:-:S04]  /*7f70*/  IMAD.WIDE.U32 R10, R230, 0x20, RZ ;  /* 0x00000020e60a7825 */ /* 0x000fc800078e00ff */
[----:B------:R-:W-:Y:S01]  /*7f80*/  IMAD.SHL.U32 R5, R14, 0x20, RZ ;  /* 0x000000200e057824 */ /* 0x000fe200078e00ff */
[----:B------:R3:W-:Y:S01]  /*7f90*/  STL.64 [R1+0x40], R238 ;  /* 0x000040ee01007387 */ /* 0x0007e20000100a00 */
[----:B------:R-:W-:-:S04]  /*7fa0*/  LEA.HI R209, R228, R212, RZ, 0x5 ;  /* 0x000000d4e4d17211 */ /* 0x000fc800078f28ff */
[----:B------:R-:W-:Y:S02]  /*7fb0*/  SHF.R.S32.HI R211, RZ, 0x5, R209 ;  /* 0x00000005ffd37819 */ /* 0x000fe400000114d1 */
[----:B--2---:R-:W-:-:S04]  /*7fc0*/  IADD3 R77, R84, R235, -R71 ;  /* 0x000000eb544d7210 */ /* 0x004fc80007ffe847 */
[C---:B------:R-:W-:Y:S02]  /*7fd0*/  ISETP.GE.AND P4, PT, R77.reuse, 0x1, PT ;  /* 0x000000014d00780c */ /* 0x040fe40003f86270 */
[C---:B------:R-:W-:Y:S02]  /*7fe0*/  ISETP.GE.AND P2, PT, R77.reuse, 0x11, PT ;  /* 0x000000114d00780c */ /* 0x040fe40003f46270 */
[----:B------:R-:W-:-:S09]  /*7ff0*/  ISETP.GE.AND P3, PT, R77, 0x21, PT ;  /* 0x000000214d00780c */ /* 0x000fd20003f66270 */
[----:B-1----:R-:W-:Y:S02]  /*8000*/  @P4 LEA R8, P0, R6, c[0x0][0x1c8], 0x1 ;  /* 0x0000720006084a11 */ /* 0x002fe400078008ff */
[----:B------:R-:W-:Y:S02]  /*8010*/  @P2 LEA R0, P1, R230, R6, 0x4 ;  /* 0x00000006e6002211 */ /* 0x000fe400078220ff */
[----:B------:R-:W-:Y:S02]  /*8020*/  @P4 LEA.HI.X R9, R6, c[0x0][0x1cc], R7, 0x1, P0 ;  /* 0x0000730006094a11 */ /* 0x000fe400000f0c07 */
[----:B------:R-:W-:Y:S02]  /*8030*/  @P2 LEA.HI.X R3, R230, R7, R14, 0x4, P1 ;  /* 0x00000007e6032211 */ /* 0x000fe400008f240e */
[----:B------:R-:W-:-:S04]  /*8040*/  @P2 LEA R12, P0, R0, c[0x0][0x1c8], 0x1 ;  /* 0x00007200000c2a11 */ /* 0x000fc800078008ff */
[----:B------:R-:W-:Y:S01]  /*8050*/  @P2 LEA.HI.X R13, R0, c[0x0][0x1cc], R3, 0x1, P0 ;  /* 0x00007300000d2a11 */ /* 0x000fe200000f0c03 */
[----:B------:R-:W-:Y:S01]  /*8060*/  @P4 IMAD.SHL.U32 R0, R76, 0x2, RZ ;  /* 0x000000024c004824 */ /* 0x000fe200078e00ff */
[----:B------:R-:W-:-:S04]  /*8070*/  ISETP.GE.AND P1, PT, R77, 0x31, PT ;  /* 0x000000314d00780c */ /* 0x000fc80003f26270 */
[----:B------:R-:W-:Y:S01]  /*8080*/  @!PT LDS RZ, [RZ] ;  /* 0x00000000fffff984 */ /* 0x000fe20000000800 */
[----:B------:R-:W-:Y:S01]  /*8090*/  @!PT LDS RZ, [RZ] ;  /* 0x00000000fffff984 */ /* 0x000fe20000000800 */
[----:B------:R-:W-:Y:S01]  /*80a0*/  @!PT LDS RZ, [RZ] ;  /* 0x00000000fffff984 */ /* 0x000fe20000000800 */
[----:B------:R1:W-:Y:S01]  /*80b0*/  @P4 LDGSTS.E.BYPASS.LTC128B.128 [R0+0x3100], [R8.64], !P5 ;  /* 0x0310000008004fae */ /* 0x0003e2000e901d48 */
[----:B------:R-:W-:-:S05]  /*80c0*/  @P2 IMAD.SHL.U32 R3, R76, 0x2, RZ ;  /* 0x000000024c032824 */ /* 0x000fca00078e00ff */
[----:B------:R2:W-:Y:S01]  /*80d0*/  @P2 LDGSTS.E.BYPASS.LTC128B.128 [R3+0x3900], [R12.64], !P5 ;  /* 0x039000000c032fae */ /* 0x0005e2000e901d48 */
[----:B------:R-:W-:Y:S02]  /*80e0*/  ISETP.GE.AND P2, PT, R77, 0x41, PT ;  /* 0x000000414d00780c */ /* 0x000fe40003f46270 */
[----:B-1----:R-:W-:-:S04]  /*80f0*/  @P3 IADD3 R0, P0, R6, R10, RZ ;  /* 0x0000000a06003210 */ /* 0x002fc80007f1e0ff */
[----:B------:R-:W-:Y:S02]  /*8100*/  @P3 IADD3.X R5, R7, R11, R5, P0, !PT ;  /* 0x0000000b07053210 */ /* 0x000fe400007fe405 */
[----:B------:R-:W-:Y:S01]  /*8110*/  @P3 LEA R10, P0, R0, c[0x0][0x1c8], 0x1 ;  /* 0x00007200000a3a11 */ /* 0x000fe200078008ff */
[----:B--2---:R-:W-:-:S03]  /*8120*/  @P1 IMAD R3, R14, 0x30, RZ ;  /* 0x000000300e031824 */ /* 0x004fc600078e02ff */
[----:B------:R-:W-:Y:S01]  /*8130*/  @P3 LEA.HI.X R11, R0, c[0x0][0x1cc], R5, 0x1, P0 ;  /* 0x00007300000b3a11 */ /* 0x000fe200000f0c05 */
[----:B------:R-:W-:Y:S02]  /*8140*/  @P3 IMAD.SHL.U32 R0, R76, 0x2, RZ ;  /* 0x000000024c003824 */ /* 0x000fe400078e00ff */
[----:B------:R-:W-:Y:S01]  /*8150*/  @P1 IMAD.WIDE.U32 R8, R230, 0x30, R6 ;  /* 0x00000030e6081825 */ /* 0x000fe200078e0006 */
[----:B------:R-:W-:Y:S02]  /*8160*/  ISETP.GE.AND P0, PT, R77, 0x51, PT ;  /* 0x000000514d00780c */ /* 0x000fe40003f06270 */
[----:B------:R1:W-:Y:S02]  /*8170*/  @P3 LDGSTS.E.BYPASS.LTC128B.128 [R0+0x4100], [R10.64], !P5 ;  /* 0x041000000a003fae */ /* 0x0003e4000e901d48 */
[----:B------:R-:W-:-:S09]  /*8180*/  @P1 LEA R12, P3, R8, c[0x0][0x1c8], 0x1 ;  /* 0x00007200080c1a11 */ /* 0x000fd200078608ff */
[----:B------:R-:W-:Y:S02]  /*8190*/  @P0 IMAD R5, R14, 0x50, RZ ;  /* 0x000000500e050824 */ /* 0x000fe400078e02ff */
[----:B-1----:R-:W-:-:S05]  /*81a0*/  @P1 IMAD.IADD R0, R9, 0x1, R3 ;  /* 0x0000000109001824 */ /* 0x002fca00078e0203 */
[----:B------:R-:W-:Y:S02]  /*81b0*/  @P1 LEA.HI.X R13, R8, c[0x0][0x1cc], R0, 0x1, P3 ;  /* 0x00007300080d1a11 */ /* 0x000fe400018f0c00 */
[----:B------:R-:W-:-:S04]  /*81c0*/  @P2 LEA R0, P3, R230, R6, 0x6 ;  /* 0x00000006e6002211 */ /* 0x000fc800078630ff */
[C---:B------:R-:W-:Y:S01]  /*81d0*/  @P2 LEA.HI.X R3, R230.reuse, R7, R14, 0x6, P3 ;  /* 0x00000007e6032211 */ /* 0x040fe200018f340e */
[----:B------:R-:W-:Y:S01]  /*81e0*/  @P0 IMAD.WIDE.U32 R6, R230, 0x50, R6 ;  /* 0x00000050e6060825 */ /* 0x000fe200078e0006 */
[----:B------:R-:W-:-:S04]  /*81f0*/  @P2 LEA R10, P3, R0, c[0x0][0x1c8], 0x1 ;  /* 0x00007200000a2a11 */ /* 0x000fc800078608ff */
[----:B------:R-:W-:Y:S01]  /*8200*/  @P2 LEA.HI.X R11, R0, c[0x0][0x1cc], R3, 0x1, P3 ;  /* 0x00007300000b2a11 */ /* 0x000fe200018f0c03 */
[----:B------:R-:W-:Y:S01]  /*8210*/  @P0 IMAD.IADD R0, R7, 0x1, R5 ;  /* 0x0000000107000824 */ /* 0x000fe200078e0205 */
[----:B------:R-:W-:Y:S01]  /*8220*/  @P0 LEA R8, P3, R6, c[0x0][0x1c8], 0x1 ;  /* 0x0000720006080a11 */ /* 0x000fe200078608ff */
[C---:B------:R-:W-:Y:S02]  /*8230*/  @P1 IMAD.SHL.U32 R5, R76.reuse, 0x2, RZ ;  /* 0x000000024c051824 */ /* 0x040fe400078e00ff */
[----:B------:R-:W-:Y:S01]  /*8240*/  @P2 IMAD.SHL.U32 R3, R76, 0x2, RZ ;  /* 0x000000024c032824 */ /* 0x000fe200078e00ff */
[----:B------:R-:W-:Y:S01]  /*8250*/  @P0 LEA.HI.X R9, R6, c[0x0][0x1cc], R0, 0x1, P3 ;  /* 0x0000730006090a11 */ /* 0x000fe200018f0c00 */
[----:B------:R-:W-:Y:S01]  /*8260*/  @P0 IMAD.SHL.U32 R0, R76, 0x2, RZ ;  /* 0x000000024c000824 */ /* 0x000fe200078e00ff */
[----:B------:R3:W-:Y:S04]  /*8270*/  @P1 LDGSTS.E.BYPASS.LTC128B.128 [R5+0x4900], [R12.64], !P5 ;  /* 0x049000000c051fae */ /* 0x0007e8000e901d48 */
[----:B------:R3:W-:Y:S04]  /*8280*/  @P2 LDGSTS.E.BYPASS.LTC128B.128 [R3+0x5100], [R10.64], !P5 ;  /* 0x051000000a032fae */ /* 0x0007e8000e901d48 */
[----:B------:R3:W-:Y:S01]  /*8290*/  @P0 LDGSTS.E.BYPASS.LTC128B.128 [R0+0x5900], [R8.64], !P5 ;  /* 0x0590000008000fae */ /* 0x0007e2000e901d48 */
[----:B------:R-:W-:-:S03]  /*82a0*/  ISETP.LT.AND P0, PT, RZ, c[0x0][0x27c], PT ;  /* 0x00009f00ff007a0c */ /* 0x000fc60003f01270 */
[----:B------:R-:W0:Y:S10]  /*82b0*/  LDGDEPBAR ;  /* 0x00000000000079af */ /* 0x000e340000000000 */
[----:B------:R-:W-:Y:S05]  /*82c0*/  @P0 BRA `(.L_x_382) ;  /* 0x0000002000000947 */ /* 0x000fea0003800000 */
[----:B------:R-:W-:-:S04]  /*82d0*/  DEPBAR.LE SB0, 0x1 ;  /* 0x000080400000791a */ /* 0x000fc80000000000 */
[----:B------:R-:W-:Y:S05]  /*82e0*/  BRA `(.L_x_383) ;  /* 0x00004d9000007947 */ /* 0x000fea0003800000 */
.L_x_382:
[----:B------:R-:W-:Y:S01]  /*82f0*/  ULDC.U8 UR4, c[0x0][0x298] ;  /* 0x0000a60000047ab9 */ /* 0x000fe20000000000 */
[----:B---3-5:R-:W-:Y:S01]  /*8300*/  SHF.R.S32.HI R0, RZ, 0x1f, R147 ;  /* 0x0000001fff007819 */ /* 0x028fe20000011493 */
[C---:B------:R-:W-:Y:S01]  /*8310*/  IMAD.WIDE.U32 R12, R147.reuse, c[0x0][0x280], RZ ;  /* 0x0000a000930c7a25 */ /* 0x040fe200078e00ff */
[----:B------:R-:W-:Y:S01]  /*8320*/  ISETP.NE.AND P0, PT, RZ, UR4, PT ;  /* 0x00000004ff007c0c */ /* 0x000fe2000bf05270 */
[----:B------:R-:W-:Y:S01]  /*8330*/  BSSY B2, `(.L_x_383) ;  /* 0x00004d4000027945 */ /* 0x000fe20003800000 */
[-C--:B------:R-:W-:Y:S01]  /*8340*/  LEA.HI R6, R228, R212.reuse, RZ, 0x2 ;  /* 0x000000d4e4067211 */ /* 0x080fe200078f10ff */
[C---:B------:R-:W-:Y:S02]  /*8350*/  IMAD R3, R0.reuse, c[0x0][0x280], RZ ;  /* 0x0000a00000037a24 */ /* 0x040fe400078e02ff */
[----:B------:R-:W-:Y:S01]  /*8360*/  IMAD R0, R0, c[0x0][0x290], RZ ;  /* 0x0000a40000007a24 */ /* 0x000fe200078e02ff */
[----:B------:R-:W-:Y:S01]  /*8370*/  LOP3.LUT R5, R6, 0xfffffffc, RZ, 0xc0, !PT ;  /* 0xfffffffc06057812 */ /* 0x000fe200078ec0ff */
[C---:B------:R-:W-:Y:S01]  /*8380*/  IMAD R3, R147.reuse, c[0x0][0x284], R3 ;  /* 0x0000a10093037a24 */ /* 0x040fe200078e0203 */
[----:B------:R-:W-:Y:S01]  /*8390*/  SHF.R.S32.HI R58, RZ, 0x2, R6 ;  /* 0x00000002ff3a7819 */ /* 0x000fe20000011406 */
[----:B------:R-:W-:Y:S01]  /*83a0*/  IMAD R0, R147, c[0x0][0x294], R0 ;  /* 0x0000a50093007a24 */ /* 0x000fe200078e0200 */
[----:B------:R-:W-:Y:S01]  /*83b0*/  IADD3 R5, -R5, R212, RZ ;  /* 0x000000d405057210 */ /* 0x000fe20007ffe1ff */
[----:B------:R-:W-:Y:S01]  /*83c0*/  IMAD.WIDE.U32 R10, R147, c[0x0][0x290], RZ ;  /* 0x0000a400930a7a25 */ /* 0x000fe200078e00ff */
[----:B------:R-:W-:-:S02]  /*83d0*/  IADD3 R24, R226, R58, RZ ;  /* 0x0000003ae2187210 */ /* 0x000fc40007ffe0ff */
[----:B------:R-:W-:Y:S01]  /*83e0*/  IADD3 R9, R3, R13, RZ ;  /* 0x0000000d03097210 */ /* 0x000fe20007ffe0ff */
[----:B------:R-:W-:Y:S01]  /*83f0*/  IMAD.IADD R7, R0, 0x1, R11 ;  /* 0x0000000100077824 */ /* 0x000fe200078e020b */
[C---:B------:R-:W-:Y:S01]  /*8400*/  SHF.L.U32 R29, R5.reuse, 0x3, RZ ;  /* 0x00000003051d7819 */ /* 0x040fe200000006ff */
[----:B------:R-:W-:Y:S01]  /*8410*/  IMAD R0, R5, 0x20, R24 ;  /* 0x0000002005007824 */ /* 0x000fe200078e0218 */
[----:B------:R-:W-:Y:S05]  /*8420*/  @!P0 BRA `(.L_x_384) ;  /* 0x0000271000008947 */ /* 0x000fea0003800000 */
[----:B------:R-:W-:Y:S01]  /*8430*/  ISETP.NE.AND P1, PT, R231, 0x1, PT ;  /* 0x00000001e700780c */ /* 0x000fe20003f25270 */
[----:B------:R-:W-:Y:S01]  /*8440*/  IMAD.MOV.U32 R8, RZ, RZ, R12 ;  /* 0x000000ffff087224 */ /* 0x000fe200078e000c */
[----:B------:R-:W-:Y:S01]  /*8450*/  MOV R6, R10 ;  /* 0x0000000a00067202 */ /* 0x000fe20000000f00 */
[----:B------:R-:W-:Y:S01]  /*8460*/  BSSY B0, `(.L_x_385) ;  /* 0x000002e000007945 */ /* 0x000fe20003800000 */
[----:B------:R-:W-:Y:S01]  /*8470*/  IMAD.SHL.U32 R17, R5, 0x4, RZ ;  /* 0x0000000405117824 */ /* 0x000fe200078e00ff */
[----:B------:R-:W-:Y:S01]  /*8480*/  CS2R R38, SRZ ;  /* 0x0000000000267805 */ /* 0x000fe2000001ff00 */
[----:B------:R-:W-:Y:S01]  /*8490*/  CS2R R26, SRZ ;  /* 0x00000000001a7805 */ /* 0x000fe2000001ff00 */
[----:B------:R-:W-:Y:S01]  /*84a0*/  CS2R R14, SRZ ;  /* 0x00000000000e7805 */ /* 0x000fe2000001ff00 */
[----:B------:R-:W-:Y:S01]  /*84b0*/  CS2R R30, SRZ ;  /* 0x00000000001e7805 */ /* 0x000fe2000001ff00 */
[----:B------:R-:W-:-:S04]  /*84c0*/  CS2R R18, SRZ ;  /* 0x0000000000127805 */ /* 0x000fc8000001ff00 */
[----:B------:R-:W-:-:S05]  /*84d0*/  @P1 IMAD.HI.U32 R3, R0, c[0x0][0x2c8], RZ ;  /* 0x0000b20000031a27 */ /* 0x000fca00078e00ff */
[----:B------:R-:W-:-:S04]  /*84e0*/  @P1 SHF.R.U32.HI R0, RZ, c[0x0][0x2cc], R3 ;  /* 0x0000b300ff001a19 */ /* 0x000fc80000011603 */
[----:B------:R-:W-:Y:S01]  /*84f0*/  SHF.R.S32.HI R3, RZ, 0x1f, R0 ;  /* 0x0000001fff037819 */ /* 0x000fe20000011400 */
[----:B------:R-:W-:-:S04]  /*8500*/  IMAD.WIDE.U32 R8, R0, c[0x0][0x280], R8 ;  /* 0x0000a00000087a25 */ /* 0x000fc800078e0008 */
[C---:B------:R-:W-:Y:S01]  /*8510*/  IMAD R11, R3.reuse, c[0x0][0x280], RZ ;  /* 0x0000a000030b7a24 */ /* 0x040fe200078e02ff */
[----:B------:R-:W-:Y:S01]  /*8520*/  LEA R21, P1, R8, c[0x0][0x270], 0x1 ;  /* 0x00009c0008157a11 */ /* 0x000fe200078208ff */
[----:B------:R-:W-:Y:S02]  /*8530*/  IMAD R10, R3, c[0x0][0x290], RZ ;  /* 0x0000a400030a7a24 */ /* 0x000fe400078e02ff */
[----:B------:R-:W-:-:S04]  /*8540*/  IMAD.WIDE.U32 R6, R0, c[0x0][0x290], R6 ;  /* 0x0000a40000067a25 */ /* 0x000fc800078e0006 */
[----:B------:R-:W-:Y:S01]  /*8550*/  IMAD R3, R0, c[0x0][0x284], R11 ;  /* 0x0000a10000037a24 */ /* 0x000fe200078e020b */
[----:B------:R-:W-:Y:S01]  /*8560*/  LEA R22, P0, R6, c[0x0][0x288], 0x1 ;  /* 0x0000a20006167a11 */ /* 0x000fe200078008ff */
[----:B------:R-:W-:Y:S02]  /*8570*/  IMAD R0, R0, c[0x0][0x294], R10 ;  /* 0x0000a50000007a24 */ /* 0x000fe400078e020a */
[----:B------:R-:W-:-:S03]  /*8580*/  IMAD.IADD R3, R9, 0x1, R3 ;  /* 0x0000000109037824 */ /* 0x000fc600078e0203 */
[----:B------:R-:W-:Y:S02]  /*8590*/  IADD3 R0, R7, R0, RZ ;  /* 0x0000000007007210 */ /* 0x000fe40007ffe0ff */
[----:B------:R-:W-:Y:S02]  /*85a0*/  LEA.HI.X R20, R8, c[0x0][0x274], R3, 0x1, P1 ;  /* 0x00009d0008147a11 */ /* 0x000fe400008f0c03 */
[----:B------:R-:W-:Y:S01]  /*85b0*/  LEA.HI.X R16, R6, c[0x0][0x28c], R0, 0x1, P0 ;  /* 0x0000a30006107a11 */ /* 0x000fe200000f0c00 */
[----:B------:R1:W2:Y:S01]  /*85c0*/  SHFL.IDX PT, R8, R21, RZ, 0x1c1f ;  /* 0x001c1fff15087589 */ /* 0x0002a200000e0000 */
[----:B------:R-:W-:-:S03]  /*85d0*/  ISETP.GE.AND P0, PT, R24, R25, PT ;  /* 0x000000191800720c */ /* 0x000fc60003f06270 */
[----:B------:R1:W3:Y:S04]  /*85e0*/  SHFL.IDX PT, R6, R22, RZ, 0x1c1f ;  /* 0x001c1fff16067589 */ /* 0x0002e800000e0000 */
[----:B------:R1:W4:Y:S04]  /*85f0*/  SHFL.IDX PT, R9, R20, RZ, 0x1c1f ;  /* 0x001c1fff14097589 */ /* 0x00032800000e0000 */
[----:B------:R1:W1:Y:S02]  /*8600*/  SHFL.IDX PT, R7, R16, RZ, 0x1c1f ;  /* 0x001c1fff10077589 */ /* 0x00026400000e0000 */
[----:B------:R-:W-:Y:S05]  /*8610*/  @P0 BRA `(.L_x_386) ;  /* 0x0000012000000947 */ /* 0x000fea0003800000 */
[C---:B------:R-:W-:Y:S01]  /*8620*/  IADD3 R3, R17.reuse, 0x10, RZ ;  /* 0x0000001011037810 */ /* 0x040fe20007ffe0ff */
[----:B------:R-:W-:Y:S01]  /*8630*/  CS2R R14, SRZ ;  /* 0x00000000000e7805 */ /* 0x000fe2000001ff00 */
[----:B------:R-:W-:Y:S01]  /*8640*/  ISETP.GE.AND P1, PT, R17, c[0x0][0x27c], PT ;  /* 0x00009f0011007a0c */ /* 0x000fe20003f26270 */
[----:B------:R-:W-:Y:S01]  /*8650*/  CS2R R18, SRZ ;  /* 0x0000000000127805 */ /* 0x000fe2000001ff00 */
[----:B------:R-:W-:Y:S01]  /*8660*/  ISETP.GE.AND P0, PT, R3, c[0x0][0x27c], PT ;  /* 0x00009f0003007a0c */ /* 0x000fe20003f06270 */
[----:B------:R-:W-:Y:S01]  /*8670*/  CS2R R26, SRZ ;  /* 0x00000000001a7805 */ /* 0x000fe2000001ff00 */
[----:B------:R-:W-:-:S09]  /*8680*/  CS2R R30, SRZ ;  /* 0x00000000001e7805 */ /* 0x000fd2000001ff00 */
[----:B--2-4-:R-:W-:Y:S02]  /*8690*/  @!P1 IMAD.WIDE R12, R17, 0x2, R8 ;  /* 0x00000002110c9825 */ /* 0x014fe400078e0208 */
[----:B------:R-:W-:-:S03]  /*86a0*/  @!P0 SHF.R.S32.HI R0, RZ, 0x1f, R3 ;  /* 0x0000001fff008819 */ /* 0x000fc60000011403 */
[----:B------:R2:W5:Y:S01]  /*86b0*/  @!P1 LD.E.64 R14, [R12.64] ;  /* 0x000000080c0e9980 */ /* 0x000562000c101b00 */
[----:B------:R-:W-:-:S04]  /*86c0*/  @!P0 LEA.HI R0, R0, R3, RZ, 0x2 ;  /* 0x0000000300008211 */ /* 0x000fc800078f10ff */
[----:B------:R-:W-:-:S05]  /*86d0*/  @!P0 LOP3.LUT R0, R0, 0xfffffffc, RZ, 0xc0, !PT ;  /* 0xfffffffc00008812 */ /* 0x000fca00078ec0ff */
[----:B------:R-:W-:-:S04]  /*86e0*/  @!P0 IMAD.WIDE R10, R0, 0x2, R8 ;  /* 0x00000002000a8825 */ /* 0x000fc800078e0208 */
[--C-:B-1-3--:R-:W-:Y:S01]  /*86f0*/  @!P0 IMAD.WIDE R8, R0, 0x2, R6.reuse ;  /* 0x0000000200088825 */ /* 0x10afe200078e0206 */
[----:B------:R2:W5:Y:S03]  /*8700*/  @!P0 LD.E.64 R26, [R10.64] ;  /* 0x000000080a1a8980 */ /* 0x000566000c101b00 */
[----:B------:R-:W-:Y:S01]  /*8710*/  @!P1 IMAD.WIDE R6, R17, 0x2, R6 ;  /* 0x0000000211069825 */ /* 0x000fe200078e0206 */
[----:B------:R2:W5:Y:S04]  /*8720*/  @!P0 LD.E.64 R30, [R8.64] ;  /* 0x00000008081e8980 */ /* 0x000568000c101b00 */
[----:B------:R2:W5:Y:S02]  /*8730*/  @!P1 LD.E.64 R18, [R6.64] ;  /* 0x0000000806129980 */ /* 0x000564000c101b00 */
.L_x_386:
[----:B------:R-:W-:Y:S05]  /*8740*/  BSYNC B0 ;  /* 0x0000000000007941 */ /* 0x000fea0003800000 */
.L_x_385:
[----:B------:R-:W-:Y:S01]  /*8750*/  IADD3 R0, R24, 0x20, RZ ;  /* 0x0000002018007810 */ /* 0x000fe20007ffe0ff */
[----:B--2--5:R-:W-:Y:S01]  /*8760*/  IMAD.MOV.U32 R10, RZ, RZ, R26 ;  /* 0x000000ffff0a7224 */ /* 0x024fe200078e001a */
[----:B----4-:R2:W4:Y:S01]  /*8770*/  SHFL.IDX PT, R9, R20, 0x1, 0x1c1f ;  /* 0x003c1f0014097f89 */ /* 0x01052200000e0000 */
[----:B------:R-:W-:Y:S01]  /*8780*/  IMAD.MOV.U32 R5, RZ, RZ, R27 ;  /* 0x000000ffff057224 */ /* 0x000fe200078e001b */
[----:B------:R-:W-:Y:S01]  /*8790*/  ISETP.GE.AND P0, PT, R0, R25, PT ;  /* 0x000000190000720c */ /* 0x000fe20003f06270 */
[----:B------:R-:W-:Y:S01]  /*87a0*/  IMAD.MOV.U32 R3, RZ, RZ, R14 ;  /* 0x000000ffff037224 */ /* 0x000fe200078e000e */
[----:B------:R2:W3:Y:S01]  /*87b0*/  SHFL.IDX PT, R8, R21, 0x1, 0x1c1f ;  /* 0x003c1f0015087f89 */ /* 0x0004e200000e0000 */
[----:B------:R-:W-:Y:S01]  /*87c0*/  IMAD.MOV.U32 R0, RZ, RZ, R15 ;  /* 0x000000ffff007224 */ /* 0x000fe200078e000f */
[----:B------:R-:W-:Y:S01]  /*87d0*/  PRMT R61, R5, 0x5410, R10 ;  /* 0x00005410053d7816 */ /* 0x000fe2000000000a */
[----:B------:R-:W-:Y:S01]  /*87e0*/  IMAD.MOV.U32 R5, RZ, RZ, R31 ;  /* 0x000000ffff057224 */ /* 0x000fe200078e001f */
[----:B------:R-:W-:Y:S01]  /*87f0*/  MOV R10, R30 ;  /* 0x0000001e000a7202 */ /* 0x000fe20000000f00 */
[----:B-1----:R2:W1:Y:S01]  /*8800*/  SHFL.IDX PT, R7, R16, 0x1, 0x1c1f ;  /* 0x003c1f0010077f89 */ /* 0x00246200000e0000 */
[----:B------:R-:W-:Y:S01]  /*8810*/  PRMT R59, R0, 0x5410, R3 ;  /* 0x00005410003b7816 */ /* 0x000fe20000000003 */
[----:B------:R-:W-:Y:S01]  /*8820*/  IMAD.MOV.U32 R3, RZ, RZ, R18 ;  /* 0x000000ffff037224 */ /* 0x000fe200078e0012 */
[----:B------:R-:W-:Y:S01]  /*8830*/  MOV R0, R19 ;  /* 0x0000001300007202 */ /* 0x000fe20000000f00 */
[----:B---3--:R2:W3:Y:S01]  /*8840*/  SHFL.IDX PT, R6, R22, 0x1, 0x1c1f ;  /* 0x003c1f0016067f89 */ /* 0x0084e200000e0000 */
[----:B------:R-:W-:Y:S01]  /*8850*/  BSSY B0, `(.L_x_387) ;  /* 0x0000019000007945 */ /* 0x000fe20003800000 */
[----:B------:R-:W-:Y:S01]  /*8860*/  PRMT R60, R5, 0x5410, R10 ;  /* 0x00005410053c7816 */ /* 0x000fe2000000000a */
[----:B------:R-:W-:Y:S01]  /*8870*/  CS2R R32, SRZ ;  /* 0x0000000000207805 */ /* 0x000fe2000001ff00 */
[----:B------:R-:W-:Y:S01]  /*8880*/  PRMT R28, R0, 0x5410, R3 ;  /* 0x00005410001c7816 */ /* 0x000fe20000000003 */
[----:B------:R-:W-:Y:S01]  /*8890*/  CS2R R36, SRZ ;  /* 0x0000000000247805 */ /* 0x000fe2000001ff00 */
[----:B------:R-:W-:Y:S01]  /*88a0*/  CS2R R34, SRZ ;  /* 0x0000000000227805 */ /* 0x000fe2000001ff00 */
        /* <DEDUP_REMOVED lines=8> */
[----:B----4-:R-:W-:Y:S02]  /*8930*/  @!P1 IMAD.WIDE R12, R17, 0x2, R8 ;  /* 0x00000002110c9825 */ /* 0x010fe400078e0208 */
        /* <DEDUP_REMOVED lines=10> */
.L_x_388:
[----:B------:R-:W-:Y:S05]  /*89e0*/  BSYNC B0 ;  /* 0x0000000000007941 */ /* 0x000fea0003800000 */
.L_x_387:
[----:B------:R-:W-:Y:S01]  /*89f0*/  IADD3 R0, R24, 0x40, RZ ;  /* 0x0000004018007810 */ /* 0x000fe20007ffe0ff */
[----:B----45:R-:W-:Y:S01]  /*8a00*/  IMAD.MOV.U32 R10, RZ, RZ, R38 ;  /* 0x000000ffff0a7224 */ /* 0x030fe200078e0026 */
[----:B------:R4:W2:Y:S01]  /*8a10*/  SHFL.IDX PT, R9, R20, 0x2, 0x1c1f ;  /* 0x005c1f0014097f89 */ /* 0x0008a200000e0000 */
        /* <DEDUP_REMOVED lines=29> */
[----:B--2---:R-:W-:Y:S02]  /*8bf0*/  @!P1 IMAD.WIDE R12, R17, 0x2, R8 ;  /* 0x00000002110c9825 */ /* 0x004fe400078e0208 */
        /* <DEDUP_REMOVED lines=10> */
.L_x_390:
[----:B------:R-:W-:Y:S05]  /*8ca0*/  BSYNC B0 ;  /* 0x0000000000007941 */ /* 0x000fea0003800000 */
.L_x_389:
[----:B------:R-:W-:Y:S01]  /*8cb0*/  IADD3 R0, R24, 0x60, RZ ;  /* 0x0000006018007810 */ /* 0x000fe20007ffe0ff */
[----:B--2--5:R-:W-:Y:S01]  /*8cc0*/  IMAD.MOV.U32 R10, RZ, RZ, R44 ;  /* 0x000000ffff0a7224 */ /* 0x024fe200078e002c */
[----:B------:R2:W4:Y:S01]  /*8cd0*/  SHFL.IDX PT, R9, R20, 0x3, 0x1c1f ;  /* 0x007c1f0014097f89 */ /* 0x00052200000e0000 */
        /* <DEDUP_REMOVED lines=38> */
.L_x_392:
[----:B------:R-:W-:Y:S05]  /*8f40*/  BSYNC B0 ;  /* 0x0000000000007941 */ /* 0x000fea0003800000 */
.L_x_391:
[----:B------:R-:W-:Y:S01]  /*8f50*/  SHF.R.S32.HI R0, RZ, 0x1f, R58 ;  /* 0x0000001fff007819 */ /* 0x000fe2000001143a */
[----:B---345:R-:W-:Y:S01]  /*8f60*/  IMAD.MOV.U32 R6, RZ, RZ, R54 ;  /* 0x000000ffff067224 */ /* 0x038fe200078e0036 */
[----:B------:R-:W-:-:S04]  /*8f70*/  DEPBAR.LE SB0, 0x1 ;  /* 0x000080400000791a */ /* 0x000fc80000000000 */
[----:B------:R-:W-:Y:S01]  /*8f80*/  LEA.HI R0, R0, R58, RZ, 0x3 ;  /* 0x0000003a00007211 */ /* 0x000fe200078f18ff */
[----:B------:R-:W-:Y:S01]  /*8f90*/  IMAD.MOV.U32 R5, RZ, RZ, R55 ;  /* 0x000000ffff057224 */ /* 0x000fe200078e0037 */
[----:B------:R-:W-:Y:S01]  /*8fa0*/  BSSY B1, `(.L_x_393) ;  /* 0x0000082000017945 */ /* 0x000fe20003800000 */
[----:B------:R-:W-:Y:S01]  /*8fb0*/  IMAD.MOV.U32 R3, RZ, RZ, R48 ;  /* 0x000000ffff037224 */ /* 0x000fe200078e0030 */
[----:B------:R-:W-:Y:S01]  /*8fc0*/  LOP3.LUT R0, R0, 0xfffffff8, RZ, 0xc0, !PT ;  /* 0xfffffff800007812 */ /* 0x000fe200078ec0ff */
[----:B-1----:R-:W-:Y:S01]  /*8fd0*/  IMAD.MOV.U32 R7, RZ, RZ, R53 ;  /* 0x000000ffff077224 */ /* 0x002fe200078e0035 */
[----:B------:R-:W-:Y:S02]  /*8fe0*/  PRMT R72, R5, 0x5410, R6 ;  /* 0x0000541005487816 */ /* 0x000fe40000000006 */
[----:B------:R-:W-:Y:S01]  /*8ff0*/  PRMT R70, R3, 0x7610, R70 ;  /* 0x0000761003467816 */ /* 0x000fe20000000046 */
[----:B------:R-:W-:-:S04]  /*9000*/  IMAD.IADD R0, R58, 0x1, -R0 ;  /* 0x000000013a007824 */ /* 0x000fc800078e0a00 */
[C---:B------:R-:W-:Y:S01]  /*9010*/  IMAD.SHL.U32 R6, R0.reuse, 0x40, RZ ;  /* 0x0000004000067824 */ /* 0x040fe200078e00ff */
[----:B------:R-:W-:Y:S01]  /*9020*/  BAR.SYNC.DEFER_BLOCKING 0x0 ;  /* 0x0000000000007b1d */ /* 0x000fe20000010000 */
[----:B------:R-:W-:-:S03]  /*9030*/  LOP3.LUT P1, RZ, R0, 0x4, RZ, 0xc0, !PT ;  /* 0x0000000400ff7812 */ /* 0x000fc6000782c0ff */
[----:B------:R-:W-:Y:S01]  /*9040*/  LOP3.LUT R0, R6, 0x1c0, RZ, 0xc0, !PT ;  /* 0x000001c006007812 */ /* 0x000fe200078ec0ff */
[----:B------:R-:W-:-:S03]  /*9050*/  IMAD.MOV.U32 R6, RZ, RZ, R52 ;  /* 0x000000ffff067224 */ /* 0x000fc600078e0034 */
[----:B------:R-:W-:Y:S02]  /*9060*/  LOP3.LUT R5, R0, 0x18, R29, 0xf8, !PT ;  /* 0x0000001800057812 */ /* 0x000fe400078ef81d */
[----:B------:R-:W-:Y:S01]  /*9070*/  SHF.R.U32.HI R3, RZ, 0x3, R0 ;  /* 0x00000003ff037819 */ /* 0x000fe20000011600 */
[----:B------:R-:W-:Y:S01]  /*9080*/  IMAD.MOV.U32 R0, RZ, RZ, R49 ;  /* 0x000000ffff007224 */ /* 0x000fe200078e0031 */
[----:B------:R-:W-:Y:S01]  /*9090*/  PRMT R70, R70, 0x5410, R6 ;  /* 0x0000541046467816 */ /* 0x000fe20000000006 */
[----:B------:R-:W-:Y:S01]  /*90a0*/  IMAD.MOV.U32 R6, RZ, RZ, R50 ;  /* 0x000000ffff067224 */ /* 0x000fe200078e0032 */
[----:B------:R-:W-:Y:S01]  /*90b0*/  LOP3.LUT R5, R5, R3, RZ, 0x3c, !PT ;  /* 0x0000000305057212 */ /* 0x000fe200078e3cff */
[----:B------:R-:W-:Y:S01]  /*90c0*/  IMAD.IADD R3, R25, 0x1, -R226 ;  /* 0x0000000119037824 */ /* 0x000fe200078e0ae2 */
[----:B------:R-:W-:-:S03]  /*90d0*/  PRMT R29, R0, 0x7610, R29 ;  /* 0x00007610001d7816 */ /* 0x000fc6000000001d */
[----:B------:R-:W-:Y:S01]  /*90e0*/  IMAD R0, R211, 0x200, R5 ;  /* 0x00000200d3007824 */ /* 0x000fe200078e0205 */
[----:B------:R-:W-:Y:S01]  /*90f0*/  IMNMX R24, R3, 0x80, PT ;  /* 0x0000008003187817 */ /* 0x000fe20003800200 */
[----:B------:R-:W-:Y:S01]  /*9100*/  IMAD.MOV.U32 R5, RZ, RZ, R51 ;  /* 0x000000ffff057224 */ /* 0x000fe200078e0033 */
[----:B------:R-:W-:Y:S02]  /*9110*/  PRMT R29, R29, 0x5410, R7 ;  /* 0x000054101d1d7816 */ /* 0x000fe40000000007 */
[----:B------:R-:W-:Y:S02]  /*9120*/  ISETP.GE.AND P0, PT, R58, R24, PT ;  /* 0x000000183a00720c */ /* 0x000fe40003f06270 */
[C---:B------:R-:W-:Y:S02]  /*9130*/  IADD3 R3, R0.reuse, 0x20, RZ ;  /* 0x0000002000037810 */ /* 0x040fe40007ffe0ff */
[----:B------:R-:W-:Y:S02]  /*9140*/  @P1 IADD3 R3, R0, -0x20, RZ ;  /* 0xffffffe000031810 */ /* 0x000fe40007ffe0ff */
[----:B------:R-:W-:-:S02]  /*9150*/  PRMT R25, R5, 0x5410, R6 ;  /* 0x0000541005197816 */ /* 0x000fc40000000006 */
[----:B--2---:R-:W-:Y:S02]  /*9160*/  LEA R22, R0, 0x6100, 0x1 ;  /* 0x0000610000167811 */ /* 0x004fe400078e08ff */
[----:B------:R-:W-:-:S03]  /*9170*/  LEA R23, R3, 0x6100, 0x1 ;  /* 0x0000610003177811 */ /* 0x000fc600078e08ff */
[----:B------:R-:W-:Y:S05]  /*9180*/  @P0 BRA `(.L_x_394) ;  /* 0x0000063000000947 */ /* 0x000fea0003800000 */
[----:B------:R-:W-:Y:S01]  /*9190*/  ISETP.GE.AND P0, PT, R17, c[0x0][0x27c], PT ;  /* 0x00009f0011007a0c */ /* 0x000fe20003f06270 */
[----:B------:R-:W-:-:S12]  /*91a0*/  BSSY B0, `(.L_x_395) ;  /* 0x0000030000007945 */ /* 0x000fd80003800000 */
[----:B------:R-:W-:Y:S05]  /*91b0*/  @P0 BRA `(.L_x_396) ;  /* 0x000002e000000947 */ /* 0x000fea0003800000 */
[----:B------:R-:W1:Y:S01]  /*91c0*/  LDS.128 R8, [R22] ;  /* 0x0000000016087984 */ /* 0x000e620000000c00 */
[----:B------:R-:W-:Y:S02]  /*91d0*/  SHF.R.U64 R0, R14, 0x10, R15 ;  /* 0x000000100e007819 */ /* 0x000fe4000000120f */
[----:B------:R-:W-:Y:S02]  /*91e0*/  SHF.R.U32.HI R6, RZ, 0x10, R19 ;  /* 0x00000010ff067819 */ /* 0x000fe40000011613 */
[----:B------:R-:W-:Y:S02]  /*91f0*/  SHF.R.U32.HI R3, RZ, 0x10, R15 ;  /* 0x00000010ff037819 */ /* 0x000fe4000001160f */
[----:B------:R-:W-:Y:S02]  /*9200*/  SHF.R.U64 R5, R18, 0x10, R19 ;  /* 0x0000001012057819 */ /* 0x000fe40000001213 */
[----:B------:R-:W-:Y:S02]  /*9210*/  PRMT R14, R59, 0x5432, R0 ;  /* 0x000054323b0e7816 */ /* 0x000fe40000000000 */
[----:B------:R-:W-:-:S02]  /*9220*/  PRMT R0, R28, 0x5410, R6 ;  /* 0x000054101c007816 */ /* 0x000fc40000000006 */
[----:B------:R-:W-:Y:S02]  /*9230*/  PRMT R3, R59, 0x5410, R3 ;  /* 0x000054103b037816 */ /* 0x000fe40000000003 */
[----:B------:R-:W-:Y:S01]  /*9240*/  PRMT R13, R28, 0x5432, R5 ;  /* 0x000054321c0d7816 */ /* 0x000fe20000000005 */
[C---:B------:R-:W-:Y:S01]  /*9250*/  IMAD.U32 R18, R0.reuse, 0x10000, RZ ;  /* 0x0001000000127824 */ /* 0x040fe200078e00ff */
[----:B------:R-:W-:Y:S01]  /*9260*/  LOP3.LUT R21, R0, 0xffff0000, RZ, 0xc0, !PT ;  /* 0xffff000000157812 */ /* 0x000fe200078ec0ff */
[----:B------:R-:W-:Y:S02]  /*9270*/  IMAD.U32 R19, R3, 0x10000, RZ ;  /* 0x0001000003137824 */ /* 0x000fe400078e00ff */
[C---:B------:R-:W-:Y:S01]  /*9280*/  IMAD.U32 R20, R13.reuse, 0x10000, RZ ;  /* 0x000100000d147824 */ /* 0x040fe200078e00ff */
[----:B------:R-:W-:Y:S02]  /*9290*/  LOP3.LUT R13, R13, 0xffff0000, RZ, 0xc0, !PT ;  /* 0xffff00000d0d7812 */ /* 0x000fe400078ec0ff */
[C---:B-1----:R-:W-:Y:S01]  /*92a0*/  LOP3.LUT R5, R10.reuse, 0xffff0000, RZ, 0xc0, !PT ;  /* 0xffff00000a057812 */ /* 0x042fe200078ec0ff */
[----:B------:R-:W-:Y:S01]  /*92b0*/  IMAD.U32 R6, R10, 0x10000, RZ ;  /* 0x000100000a067824 */ /* 0x000fe200078e00ff */
[C---:B------:R-:W-:Y:S01]  /*92c0*/  LOP3.LUT R10, R11.reuse, 0xffff0000, RZ, 0xc0, !PT ;  /* 0xffff00000b0a7812 */ /* 0x040fe200078ec0ff */
[----:B------:R-:W-:Y:S01]  /*92d0*/  IMAD.U32 R12, R11, 0x10000, RZ ;  /* 0x000100000b0c7824 */ /* 0x000fe200078e00ff */
[----:B------:R-:W-:Y:S01]  /*92e0*/  LOP3.LUT R11, R3, 0xffff0000, RZ, 0xc0, !PT ;  /* 0xffff0000030b7812 */ /* 0x000fe200078ec0ff */
[CC--:B------:R-:W-:Y:S01]  /*92f0*/  FMUL.FTZ R3, R5.reuse, R18.reuse ;  /* 0x0000001205037220 */ /* 0x0c0fe20000410000 */
[C---:B------:R-:W-:Y:S01]  /*9300*/  SHF.L.U32 R15, R8.reuse, 0x10, RZ ;  /* 0x00000010080f7819 */ /* 0x040fe200000006ff */
[----:B------:R-:W-:Y:S01]  /*9310*/  FMUL.FTZ R5, R5, R19 ;  /* 0x0000001305057220 */ /* 0x000fe20000410000 */
[----:B------:R-:W-:Y:S01]  /*9320*/  LOP3.LUT R7, R8, 0xffff0000, RZ, 0xc0, !PT ;  /* 0xffff000008077812 */ /* 0x000fe200078ec0ff */
[----:B------:R-:W-:Y:S01]  /*9330*/  FMUL.FTZ R0, R10, R21 ;  /* 0x000000150a007220 */ /* 0x000fe20000410000 */
[C---:B------:R-:W-:Y:S01]  /*9340*/  SHF.L.U32 R16, R9.reuse, 0x10, RZ ;  /* 0x0000001009107819 */ /* 0x040fe200000006ff */
[C---:B------:R-:W-:Y:S01]  /*9350*/  FFMA.FTZ R19, R6.reuse, R19, -R3 ;  /* 0x0000001306137223 */ /* 0x040fe20000010803 */
[----:B------:R-:W-:Y:S01]  /*9360*/  LOP3.LUT R8, R9, 0xffff0000, RZ, 0xc0, !PT ;  /* 0xffff000009087812 */ /* 0x000fe200078ec0ff */
[----:B------:R-:W-:Y:S01]  /*9370*/  FFMA.FTZ R18, R6, R18, R5 ;  /* 0x0000001206127223 */ /* 0x000fe20000010005 */
[----:B------:R-:W-:Y:S01]  /*9380*/  SHF.L.U32 R9, R14, 0x10, RZ ;  /* 0x000000100e097819 */ /* 0x000fe200000006ff */
[----:B------:R-:W-:Y:S01]  /*9390*/  FFMA.FTZ R6, R12, R11, -R0 ;  /* 0x0000000b0c067223 */ /* 0x000fe20000010800 */
[----:B------:R-:W-:Y:S01]  /*93a0*/  LOP3.LUT R14, R14, 0xffff0000, RZ, 0xc0, !PT ;  /* 0xffff00000e0e7812 */ /* 0x000fe200078ec0ff */
[----:B------:R-:W-:-:S02]  /*93b0*/  FMUL.FTZ R5, R7, R20 ;  /* 0x0000001407057220 */ /* 0x000fc40000410000 */
[----:B------:R-:W-:Y:S02]  /*93c0*/  FMUL.FTZ R0, R8, R13 ;  /* 0x0000000d08007220 */ /* 0x000fe40000410000 */
[----:B------:R-:W-:Y:S02]  /*93d0*/  FMUL.FTZ R10, R10, R11 ;  /* 0x0000000b0a0a7220 */ /* 0x000fe40000410000 */
[-C--:B------:R-:W-:Y:S02]  /*93e0*/  FMUL.FTZ R3, R7, R9.reuse ;  /* 0x0000000907037220 */ /* 0x080fe40000410000 */
[----:B------:R-:W-:Y:S02]  /*93f0*/  FMUL.FTZ R8, R8, R14 ;  /* 0x0000000e08087220 */ /* 0x000fe40000410000 */
[C---:B------:R-:W-:Y:S02]  /*9400*/  FFMA.FTZ R5, R15.reuse, R9, -R5 ;  /* 0x000000090f057223 */ /* 0x040fe40000010805 */
[----:B------:R-:W-:Y:S01]  /*9410*/  FFMA.FTZ R11, R12, R21, R10 ;  /* 0x000000150c0b7223 */ /* 0x000fe2000001000a */
[----:B------:R-:W-:Y:S01]  /*9420*/  F2FP.BF16.PACK_AB R10, R18, R19 ;  /* 0x00000013120a723e */ /* 0x000fe200000010ff */
[----:B------:R-:W-:-:S02]  /*9430*/  FFMA.FTZ R3, R15, R20, R3 ;  /* 0x000000140f037223 */ /* 0x000fc40000010003 */
[C---:B------:R-:W-:Y:S01]  /*9440*/  FFMA.FTZ R0, R16.reuse, R14, -R0 ;  /* 0x0000000e10007223 */ /* 0x040fe20000010800 */
[----:B------:R-:W-:Y:S01]  /*9450*/  F2FP.BF16.PACK_AB R11, R11, R6 ;  /* 0x000000060b0b723e */ /* 0x000fe200000010ff */
[----:B------:R-:W-:Y:S01]  /*9460*/  FFMA.FTZ R9, R16, R13, R8 ;  /* 0x0000000d10097223 */ /* 0x000fe20000010008 */
[----:B------:R-:W-:-:S04]  /*9470*/  F2FP.BF16.PACK_AB R8, R3, R5 ;  /* 0x000000050308723e */ /* 0x000fc800000010ff */
[----:B------:R-:W-:-:S05]  /*9480*/  F2FP.BF16.PACK_AB R9, R9, R0 ;  /* 0x000000000909723e */ /* 0x000fca00000010ff */
[----:B------:R1:W-:Y:S02]  /*9490*/  STS.128 [R22], R8 ;  /* 0x0000000816007388 */ /* 0x0003e40000000c00 */
.L_x_396:
[----:B------:R-:W-:Y:S05]  /*94a0*/  BSYNC B0 ;  /* 0x0000000000007941 */ /* 0x000fea0003800000 */
.L_x_395:
[----:B------:R-:W-:-:S04]  /*94b0*/  IADD3 R0, R17, 0x10, RZ ;  /* 0x0000001011007810 */ /* 0x000fc80007ffe0ff */
[----:B------:R-:W-:-:S13]  /*94c0*/  ISETP.GE.AND P0, PT, R0, c[0x0][0x27c], PT ;  /* 0x00009f0000007a0c */ /* 0x000fda0003f06270 */
[----:B------:R-:W-:Y:S05]  /*94d0*/  @P0 BRA `(.L_x_394) ;  /* 0x000002e000000947 */ /* 0x000fea0003800000 */
[----:B-1----:R-:W1:Y:S01]  /*94e0*/  LDS.128 R8, [R23] ;  /* 0x0000000017087984 */ /* 0x002e620000000c00 */
        /* <DEDUP_REMOVED lines=45> */
.L_x_394:
[----:B------:R-:W-:Y:S05]  /*97c0*/  BSYNC B1 ;  /* 0x0000000000017941 */ /* 0x000fea0003800000 */
.L_x_393:
        /* <DEDUP_REMOVED lines=52> */
[----:B------:R1:W-:Y:S02]  /*9b10*/  STS.128 [R22+0x1000], R8 ;  /* 0x0010000816007388 */ /* 0x0003e40000000c00 */
.L_x_400:
[----:B------:R-:W-:Y:S05]  /*9b20*/  BSYNC B0 ;  /* 0x0000000000007941 */ /* 0x000fea0003800000 */
.L_x_399:
[----:B------:R-:W-:-:S04]  /*9b30*/  IADD3 R0, R17, 0x10, RZ ;  /* 0x0000001011007810 */ /* 0x000fc80007ffe0ff */
[----:B------:R-:W-:-:S13]  /*9b40*/  ISETP.GE.AND P0, PT, R0, c[0x0][0x27c], PT ;  /* 0x00009f0000007a0c */ /* 0x000fda0003f06270 */
        /* <DEDUP_REMOVED lines=47> */
.L_x_398:
[----:B------:R-:W-:Y:S05]  /*9e40*/  BSYNC B1 ;  /* 0x0000000000017941 */ /* 0x000fea0003800000 */
.L_x_397:
        /* <DEDUP_REMOVED lines=53> */
.L_x_404:
[----:B------:R-:W-:Y:S05]  /*a1a0*/  BSYNC B0 ;  /* 0x0000000000007941 */ /* 0x000fea0003800000 */
.L_x_403:
        /* <DEDUP_REMOVED lines=49> */
.L_x_402:
[----:B------:R-:W-:Y:S05]  /*a4c0*/  BSYNC B1 ;  /* 0x0000000000017941 */ /* 0x000fea0003800000 */
.L_x_401:
[----:B------:R-:W-:-:S04]  /*a4d0*/  IADD3 R0, R58, 0x60, RZ ;  /* 0x000000603a007810 */ /* 0x000fc80007ffe0ff */
        /* <DEDUP_REMOVED lines=51> */
.L_x_407:
[----:B------:R-:W-:Y:S05]  /*a810*/  BSYNC B0 ;  /* 0x0000000000007941 */ /* 0x000fea0003800000 */
.L_x_406:
        /* <DEDUP_REMOVED lines=39> */
[----:B------:R-:W-:Y:S02]  /*aa90*/  FFMA.FTZ R5, R15, R9, -R5 ;  /* 0x000000090f057223 */ /* 0x000fe40000010805 */
        /* <DEDUP_REMOVED lines=8> */
[----:B------:R1:W-:Y:S01]  /*ab20*/  STS.128 [R23+0x3000], R8 ;  /* 0x0030000817007388 */ /* 0x0003e20000000c00 */
[----:B------:R-:W-:Y:S05]  /*ab30*/  BRA `(.L_x_405) ;  /* 0x0000253000007947 */ /* 0x000fea0003800000 */
.L_x_384:
[----:B------:R-:W-:Y:S01]  /*ab40*/  ISETP.NE.AND P0, PT, R231, 0x1, PT ;  /* 0x00000001e700780c */ /* 0x000fe20003f05270 */
[----:B------:R-:W-:Y:S01]  /*ab50*/  IMAD.MOV.U32 R8, RZ, RZ, R12 ;  /* 0x000000ffff087224 */ /* 0x000fe200078e000c */
[----:B------:R-:W-:Y:S01]  /*ab60*/  ISETP.GE.AND P2, PT, R29, c[0x0][0x27c], PT ;  /* 0x00009f001d007a0c */ /* 0x000fe20003f46270 */
[----:B------:R-:W-:Y:S01]  /*ab70*/  IMAD.MOV.U32 R6, RZ, RZ, R10 ;  /* 0x000000ffff067224 */ /* 0x000fe200078e000a */
[----:B------:R-:W-:Y:S01]  /*ab80*/  SHF.R.S32.HI R40, RZ, 0x1f, R29 ;  /* 0x0000001fff287819 */ /* 0x000fe2000001141d */
[----:B------:R-:W-:Y:S01]  /*ab90*/  CS2R R22, SRZ ;  /* 0x0000000000167805 */ /* 0x000fe2000001ff00 */
[----:B------:R-:W-:-:S07]  /*aba0*/  CS2R R20, SRZ ;  /* 0x0000000000147805 */ /* 0x000fce000001ff00 */
[----:B------:R-:W-:-:S05]  /*abb0*/  @P0 IMAD.HI.U32 R3, R0, c[0x0][0x2c8], RZ ;  /* 0x0000b20000030a27 */ /* 0x000fca00078e00ff */
[----:B------:R-:W-:-:S04]  /*abc0*/  @P0 SHF.R.U32.HI R0, RZ, c[0x0][0x2cc], R3 ;  /* 0x0000b300ff000a19 */ /* 0x000fc80000011603 */
[----:B------:R-:W-:Y:S01]  /*abd0*/  SHF.R.S32.HI R3, RZ, 0x1f, R0 ;  /* 0x0000001fff037819 */ /* 0x000fe20000011400 */
[----:B------:R-:W-:-:S04]  /*abe0*/  IMAD.WIDE.U32 R8, R0, c[0x0][0x280], R8 ;  /* 0x0000a00000087a25 */ /* 0x000fc800078e0008 */
[C---:B------:R-:W-:Y:S01]  /*abf0*/  IMAD R5, R3.reuse, c[0x0][0x280], RZ ;  /* 0x0000a00003057a24 */ /* 0x040fe200078e02ff */
[----:B------:R-:W-:Y:S01]  /*ac00*/  LEA R14, P0, R8, c[0x0][0x270], 0x1 ;  /* 0x00009c00080e7a11 */ /* 0x000fe200078008ff */
[----:B------:R-:W-:Y:S02]  /*ac10*/  IMAD R3, R3, c[0x0][0x290], RZ ;  /* 0x0000a40003037a24 */ /* 0x000fe400078e02ff */
[C---:B------:R-:W-:Y:S02]  /*ac20*/  IMAD R5, R0.reuse, c[0x0][0x284], R5 ;  /* 0x0000a10000057a24 */ /* 0x040fe400078e0205 */
[----:B------:R-:W-:-:S04]  /*ac30*/  IMAD.WIDE.U32 R6, R0, c[0x0][0x290], R6 ;  /* 0x0000a40000067a25 */ /* 0x000fc800078e0006 */
[----:B------:R-:W-:Y:S02]  /*ac40*/  IMAD.IADD R5, R9, 0x1, R5 ;  /* 0x0000000109057824 */ /* 0x000fe400078e0205 */
[----:B------:R-:W-:-:S03]  /*ac50*/  IMAD R0, R0, c[0x0][0x294], R3 ;  /* 0x0000a50000007a24 */ /* 0x000fc600078e0203 */
[----:B------:R-:W-:Y:S01]  /*ac60*/  LEA.HI.X R12, R8, c[0x0][0x274], R5, 0x1, P0 ;  /* 0x00009d00080c7a11 */ /* 0x000fe200000f0c05 */
[----:B------:R-:W-:Y:S01]  /*ac70*/  IMAD.IADD R0, R7, 0x1, R0 ;  /* 0x0000000107007824 */ /* 0x000fe200078e0200 */
[----:B------:R-:W1:Y:S01]  /*ac80*/  SHFL.IDX PT, R8, R14, RZ, 0x1c1f ;  /* 0x001c1fff0e087589 */ /* 0x000e6200000e0000 */
[----:B------:R-:W-:-:S03]  /*ac90*/  LEA R13, P0, R6, c[0x0][0x288], 0x1 ;  /* 0x0000a200060d7a11 */ /* 0x000fc600078008ff */
[----:B------:R-:W2:Y:S01]  /*aca0*/  SHFL.IDX PT, R7, R12, RZ, 0x1c1f ;  /* 0x001c1fff0c077589 */ /* 0x000ea200000e0000 */
[----:B------:R-:W-:Y:S02]  /*acb0*/  LEA.HI.X R11, R6, c[0x0][0x28c], R0, 0x1, P0 ;  /* 0x0000a300060b7a11 */ /* 0x000fe400000f0c00 */
[----:B------:R-:W-:Y:S01]  /*acc0*/  ISETP.GE.OR P0, PT, R24, R25, P2 ;  /* 0x000000191800720c */ /* 0x000fe20001706670 */
[----:B------:R-:W3:Y:S04]  /*acd0*/  SHFL.IDX PT, R6, R13, RZ, 0x1c1f ;  /* 0x001c1fff0d067589 */ /* 0x000ee800000e0000 */
[----:B------:R-:W4:Y:S08]  /*ace0*/  SHFL.IDX PT, R5, R11, RZ, 0x1c1f ;  /* 0x001c1fff0b057589 */ /* 0x000f3000000e0000 */
[C---:B------:R-:W-:Y:S01]  /*acf0*/  @!P0 IMAD.SHL.U32 R0, R29.reuse, 0x2, RZ ;  /* 0x000000021d008824 */ /* 0x040fe200078e00ff */
[----:B------:R-:W-:-:S04]  /*ad00*/  @!P0 SHF.L.U64.HI R3, R29, 0x1, R40 ;  /* 0x000000011d038819 */ /* 0x000fc80000010228 */
[----:B-1----:R-:W-:-:S05]  /*ad10*/  @!P0 IADD3 R8, P1, R8, R0, RZ ;  /* 0x0000000008088210 */ /* 0x002fca0007f3e0ff */
[--C-:B--2---:R-:W-:Y:S01]  /*ad20*/  @!P0 IMAD.X R9, R7, 0x1, R3.reuse, P1 ;  /* 0x0000000107098824 */ /* 0x104fe200008e0603 */
[----:B---3--:R-:W-:Y:S01]  /*ad30*/  @!P0 IADD3 R6, P1, R6, R0, RZ ;  /* 0x0000000006068210 */ /* 0x008fe20007f3e0ff */
[----:B------:R-:W-:Y:S01]  /*ad40*/  CS2R R18, SRZ ;  /* 0x0000000000127805 */ /* 0x000fe2000001ff00 */
[----:B------:R-:W-:Y:S02]  /*ad50*/  CS2R R16, SRZ ;  /* 0x0000000000107805 */ /* 0x000fe4000001ff00 */
[----:B------:R1:W2:Y:S01]  /*ad60*/  @!P0 LD.E.128 R20, [R8.64] ;  /* 0x0000000808148980 */ /* 0x0002a2000c101d00 */
[----:B----4-:R-:W-:-:S05]  /*ad70*/  @!P0 IMAD.X R7, R5, 0x1, R3, P1 ;  /* 0x0000000105078824 */ /* 0x010fca00008e0603 */
[----:B------:R3:W4:Y:S01]  /*ad80*/  @!P0 LD.E.128 R16, [R6.64] ;  /* 0x0000000806108980 */ /* 0x000722000c101d00 */
[----:B------:R-:W-:Y:S01]  /*ad90*/  IADD3 R0, R24, 0x20, RZ ;  /* 0x0000002018007810 */ /* 0x000fe20007ffe0ff */
[----:B------:R-:W-:Y:S01]  /*ada0*/  BSSY B0, `(.L_x_408) ;  /* 0x0000024000007945 */ /* 0x000fe20003800000 */
[----:B------:R-:W-:Y:S01]  /*adb0*/  CS2R R38, SRZ ;  /* 0x0000000000267805 */ /* 0x000fe2000001ff00 */
[----:B------:R2:W2:Y:S01]  /*adc0*/  SHFL.IDX PT, R15, R12, 0x1, 0x1c1f ;  /* 0x003c1f000c0f7f89 */ /* 0x0004a200000e0000 */
[----:B------:R-:W-:Y:S01]  /*add0*/  ISETP.GE.AND P0, PT, R0, R25, PT ;  /* 0x000000190000720c */ /* 0x000fe20003f06270 */
[----:B------:R-:W-:Y:S01]  /*ade0*/  CS2R R36, SRZ ;  /* 0x0000000000247805 */ /* 0x000fe2000001ff00 */
[----:B------:R-:W-:Y:S01]  /*adf0*/  CS2R R34, SRZ ;  /* 0x0000000000227805 */ /* 0x000fe2000001ff00 */
[----:B------:R2:W2:Y:S01]  /*ae00*/  SHFL.IDX PT, R10, R11, 0x1, 0x1c1f ;  /* 0x003c1f000b0a7f89 */ /* 0x0004a200000e0000 */
[----:B------:R-:W-:-:S03]  /*ae10*/  CS2R R32, SRZ ;  /* 0x0000000000207805 */ /* 0x000fc6000001ff00 */
[----:B-1----:R1:W1:Y:S04]  /*ae20*/  SHFL.IDX PT, R9, R13, 0x1, 0x1c1f ;  /* 0x003c1f000d097f89 */ /* 0x00226800000e0000 */
[----:B---3--:R3:W1:Y:S01]  /*ae30*/  SHFL.IDX PT, R7, R14, 0x1, 0x1c1f ;  /* 0x003c1f000e077f89 */ /* 0x00866200000e0000 */
[----:B--2---:R-:W-:Y:S01]  /*ae40*/  IMAD.MOV.U32 R3, RZ, RZ, R20 ;  /* 0x000000ffff037224 */ /* 0x004fe200078e0014 */
[----:B------:R-:W-:Y:S01]  /*ae50*/  MOV R6, R22 ;  /* 0x0000001600067202 */ /* 0x000fe20000000f00 */
[----:B------:R-:W-:Y:S02]  /*ae60*/  IMAD.MOV.U32 R0, RZ, RZ, R21 ;  /* 0x000000ffff007224 */ /* 0x000fe400078e0015 */
[----:B------:R-:W-:Y:S01]  /*ae70*/  IMAD.MOV.U32 R5, RZ, RZ, R23 ;  /* 0x000000ffff057224 */ /* 0x000fe200078e0017 */
[----:B------:R-:W-:-:S02]  /*ae80*/  PRMT R28, R6, 0x7610, R28 ;  /* 0x00007610061c7816 */ /* 0x000fc4000000001c */
[----:B------:R-:W-:Y:S01]  /*ae90*/  PRMT R27, R0, 0x5410, R3 ;  /* 0x00005410001b7816 */ /* 0x000fe20000000003 */
[----:B----4-:R-:W-:Y:S01]  /*aea0*/  IMAD.MOV.U32 R6, RZ, RZ, R18 ;  /* 0x000000ffff067224 */ /* 0x010fe200078e0012 */
[----:B------:R-:W-:Y:S01]  /*aeb0*/  PRMT R31, R5, 0x7610, R31 ;  /* 0x00007610051f7816 */ /* 0x000fe2000000001f */
[----:B------:R-:W-:Y:S01]  /*aec0*/  IMAD.MOV.U32 R3, RZ, RZ, R16 ;  /* 0x000000ffff037224 */ /* 0x000fe200078e0010 */
[----:B------:R-:W-:Y:S01]  /*aed0*/  MOV R5, R19 ;  /* 0x0000001300057202 */ /* 0x000fe20000000f00 */
[----:B------:R-:W-:-:S03]  /*aee0*/  IMAD.MOV.U32 R0, RZ, RZ, R17 ;  /* 0x000000ffff007224 */ /* 0x000fc600078e0011 */
[----:B------:R-:W-:Y:S02]  /*aef0*/  PRMT R30, R5, 0x5410, R6 ;  /* 0x00005410051e7816 */ /* 0x000fe40000000006 */
[----:B------:R-:W-:Y:S01]  /*af00*/  PRMT R26, R0, 0x5410, R3 ;  /* 0x00005410001a7816 */ /* 0x000fe20000000003 */
[----:B------:R-:W-:Y:S05]  /*af10*/  @P0 BRA `(.L_x_409) ;  /* 0x000000c000000947 */ /* 0x000fea0003800000 */
[----:B-1-3--:R-:W-:Y:S01]  /*af20*/  CS2R R36, SRZ ;  /* 0x0000000000247805 */ /* 0x00afe2000001ff00 */
[----:B------:R-:W-:Y:S01]  /*af30*/  CS2R R34, SRZ ;  /* 0x0000000000227805 */ /* 0x000fe2000001ff00 */
[----:B------:R-:W-:Y:S01]  /*af40*/  CS2R R32, SRZ ;  /* 0x0000000000207805 */ /* 0x000fe2000001ff00 */
[----:B------:R-:W-:Y:S05]  /*af50*/  @P2 BRA `(.L_x_409) ;  /* 0x0000008000002947 */ /* 0x000fea0003800000 */
[C---:B------:R-:W-:Y:S01]  /*af60*/  IMAD.SHL.U32 R6, R29.reuse, 0x2, RZ ;  /* 0x000000021d067824 */ /* 0x040fe200078e00ff */
[----:B------:R-:W-:-:S04]  /*af70*/  SHF.L.U64.HI R0, R29, 0x1, R40 ;  /* 0x000000011d007819 */ /* 0x000fc80000010228 */
[-C--:B------:R-:W-:Y:S02]  /*af80*/  IADD3 R8, P1, R7, R6.reuse, RZ ;  /* 0x0000000607087210 */ /* 0x080fe40007f3e0ff */
[----:B------:R-:W-:-:S03]  /*af90*/  IADD3 R6, P0, R9, R6, RZ ;  /* 0x0000000609067210 */ /* 0x000fc60007f1e0ff */
[--C-:B------:R-:W-:Y:S02]  /*afa0*/  IMAD.X R9, R15, 0x1, R0.reuse, P1 ;  /* 0x000000010f097824 */ /* 0x100fe400008e0600 */
[----:B------:R-:W-:-:S03]  /*afb0*/  IMAD.X R7, R10, 0x1, R0, P0 ;  /* 0x000000010a077824 */ /* 0x000fc600000e0600 */
[----:B------:R1:W5:Y:S04]  /*afc0*/  LD.E.128 R36, [R8.64] ;  /* 0x0000000808247980 */ /* 0x000368000c101d00 */
[----:B------:R1:W5:Y:S02]  /*afd0*/  LD.E.128 R32, [R6.64] ;  /* 0x0000000806207980 */ /* 0x000364000c101d00 */
.L_x_409:
[----:B-1-3--:R-:W-:Y:S05]  /*afe0*/  BSYNC B0 ;  /* 0x0000000000007941 */ /* 0x00afea0003800000 */
.L_x_408:
[----:B------:R-:W1:Y:S01]  /*aff0*/  SHFL.IDX PT, R5, R14, 0x2, 0x1c1f ;  /* 0x005c1f000e057f89 */ /* 0x000e6200000e0000 */
[----:B------:R-:W-:Y:S01]  /*b000*/  IADD3 R0, R24, 0x40, RZ ;  /* 0x0000004018007810 */ /* 0x000fe20007ffe0ff */
[----:B------:R-:W-:Y:S01]  /*b010*/  CS2R R54, SRZ ;  /* 0x0000000000367805 */ /* 0x000fe2000001ff00 */
[----:B------:R-:W-:Y:S01]  /*b020*/  CS2R R52, SRZ ;  /* 0x0000000000347805 */ /* 0x000fe2000001ff00 */
[----:B------:R-:W2:Y:S01]  /*b030*/  SHFL.IDX PT, R7, R12, 0x2, 0x1c1f ;  /* 0x005c1f000c077f89 */ /* 0x000ea200000e0000 */
[----:B------:R-:W-:-:S03]  /*b040*/  ISETP.GE.OR P0, PT, R0, R25, P2 ;  /* 0x000000190000720c */ /* 0x000fc60001706670 */
[----:B------:R-:W3:Y:S04]  /*b050*/  SHFL.IDX PT, R6, R13, 0x2, 0x1c1f ;  /* 0x005c1f000d067f89 */ /* 0x000ee800000e0000 */
[----:B------:R-:W4:Y:S06]  /*b060*/  SHFL.IDX PT, R10, R11, 0x2, 0x1c1f ;  /* 0x005c1f000b0a7f89 */ /* 0x000f2c00000e0000 */
[C---:B------:R-:W-:Y:S01]  /*b070*/  @!P0 IMAD.SHL.U32 R0, R29.reuse, 0x2, RZ ;  /* 0x000000021d008824 */ /* 0x040fe200078e00ff */
[----:B------:R-:W-:-:S04]  /*b080*/  @!P0 SHF.L.U64.HI R3, R29, 0x1, R40 ;  /* 0x000000011d038819 */ /* 0x000fc80000010228 */
[----:B-1----:R-:W-:-:S05]  /*b090*/  @!P0 IADD3 R8, P1, R5, R0, RZ ;  /* 0x0000000005088210 */ /* 0x002fca0007f3e0ff */
[----:B--2---:R-:W-:Y:S01]  /*b0a0*/  @!P0 IMAD.X R9, R7, 0x1, R3, P1 ;  /* 0x0000000107098824 */ /* 0x004fe200008e0603 */
[----:B---3--:R-:W-:Y:S01]  /*b0b0*/  @!P0 IADD3 R6, P1, R6, R0, RZ ;  /* 0x0000000006068210 */ /* 0x008fe20007f3e0ff */
[----:B------:R-:W-:-:S03]  /*b0c0*/  CS2R R50, SRZ ;  /* 0x0000000000327805 */ /* 0x000fc6000001ff00 */
[----:B------:R1:W2:Y:S01]  /*b0d0*/  @!P0 LD.E.128 R52, [R8.64] ;  /* 0x0000000808348980 */ /* 0x0002a2000c101d00 */
[----:B------:R-:W-:Y:S01]  /*b0e0*/  CS2R R48, SRZ ;  /* 0x0000000000307805 */ /* 0x000fe2000001ff00 */
[----:B----4-:R-:W-:-:S05]  /*b0f0*/  @!P0 IMAD.X R7, R10, 0x1, R3, P1 ;  /* 0x000000010a078824 */ /* 0x010fca00008e0603 */
[----:B------:R3:W4:Y:S01]  /*b100*/  @!P0 LD.E.128 R48, [R6.64] ;  /* 0x0000000806308980 */ /* 0x000722000c101d00 */
[----:B------:R-:W-:Y:S01]  /*b110*/  IADD3 R0, R24, 0x60, RZ ;  /* 0x0000006018007810 */ /* 0x000fe20007ffe0ff */
[----:B-----5:R-:W-:Y:S01]  /*b120*/  IMAD.MOV.U32 R5, RZ, RZ, R39 ;  /* 0x000000ffff057224 */ /* 0x020fe200078e0027 */
[----:B------:R-:W-:Y:S01]  /*b130*/  BSSY B0, `(.L_x_410) ;  /* 0x000002d000007945 */ /* 0x000fe20003800000 */
[----:B------:R-:W-:Y:S01]  /*b140*/  IMAD.MOV.U32 R3, RZ, RZ, R36 ;  /* 0x000000ffff037224 */ /* 0x000fe200078e0024 */
[----:B------:R-:W-:Y:S01]  /*b150*/  ISETP.GE.AND P0, PT, R0, R25, PT ;  /* 0x000000190000720c */ /* 0x000fe20003f06270 */
[----:B------:R-:W2:Y:S01]  /*b160*/  SHFL.IDX PT, R12, R12, 0x3, 0x1c1f ;  /* 0x007c1f000c0c7f89 */ /* 0x000ea200000e0000 */
[----:B------:R-:W-:Y:S01]  /*b170*/  MOV R0, R37 ;  /* 0x0000002500007202 */ /* 0x000fe20000000f00 */
[----:B------:R-:W-:Y:S01]  /*b180*/  CS2R R66, SRZ ;  /* 0x0000000000427805 */ /* 0x000fe2000001ff00 */
[----:B------:R-:W-:Y:S01]  /*b190*/  CS2R R64, SRZ ;  /* 0x0000000000407805 */ /* 0x000fe2000001ff00 */
[----:B------:R2:W2:Y:S01]  /*b1a0*/  SHFL.IDX PT, R10, R11, 0x3, 0x1c1f ;  /* 0x007c1f000b0a7f89 */ /* 0x0004a200000e0000 */
[----:B------:R-:W-:Y:S01]  /*b1b0*/  PRMT R68, R0, 0x5410, R3 ;  /* 0x0000541000447816 */ /* 0x000fe20000000003 */
[----:B------:R-:W-:Y:S01]  /*b1c0*/  IMAD.MOV.U32 R3, RZ, RZ, R32 ;  /* 0x000000ffff037224 */ /* 0x000fe200078e0020 */
[----:B------:R-:W-:Y:S01]  /*b1d0*/  CS2R R62, SRZ ;  /* 0x00000000003e7805 */ /* 0x000fe2000001ff00 */
[----:B------:R-:W-:Y:S01]  /*b1e0*/  IMAD.MOV.U32 R0, RZ, RZ, R33 ;  /* 0x000000ffff007224 */ /* 0x000fe200078e0021 */
[----:B------:R-:W-:Y:S01]  /*b1f0*/  CS2R R60, SRZ ;  /* 0x00000000003c7805 */ /* 0x000fe2000001ff00 */
[----:B-1----:R1:W1:Y:S03]  /*b200*/  SHFL.IDX PT, R9, R13, 0x3, 0x1c1f ;  /* 0x007c1f000d097f89 */ /* 0x00226600000e0000 */
[----:B------:R-:W-:Y:S01]  /*b210*/  PRMT R59, R0, 0x5410, R3 ;  /* 0x00005410003b7816 */ /* 0x000fe20000000003 */
[----:B---3--:R-:W-:Y:S01]  /*b220*/  IMAD.MOV.U32 R6, RZ, RZ, R38 ;  /* 0x000000ffff067224 */ /* 0x008fe200078e0026 */
[----:B------:R3:W1:Y:S04]  /*b230*/  SHFL.IDX PT, R7, R14, 0x3, 0x1c1f ;  /* 0x007c1f000e077f89 */ /* 0x00066800000e0000 */
[----:B------:R-:W-:Y:S01]  /*b240*/  PRMT R70, R5, 0x5410, R6 ;  /* 0x0000541005467816 */ /* 0x000fe20000000006 */
[----:B------:R-:W-:-:S02]  /*b250*/  IMAD.MOV.U32 R6, RZ, RZ, R34 ;  /* 0x000000ffff067224 */ /* 0x000fc400078e0022 */
[----:B------:R-:W-:-:S05]  /*b260*/  IMAD.MOV.U32 R5, RZ, RZ, R35 ;  /* 0x000000ffff057224 */ /* 0x000fca00078e0023 */
[----:B------:R-:W-:Y:S01]  /*b270*/  PRMT R69, R5, 0x5410, R6 ;  /* 0x0000541005457816 */ /* 0x000fe20000000006 */
[----:B--2---:R-:W-:Y:S01]  /*b280*/  IMAD.MOV.U32 R5, RZ, RZ, R55 ;  /* 0x000000ffff057224 */ /* 0x004fe200078e0037 */
[----:B------:R-:W-:Y:S01]  /*b290*/  MOV R6, R54 ;  /* 0x0000003600067202 */ /* 0x000fe20000000f00 */
[----:B------:R-:W-:Y:S02]  /*b2a0*/  IMAD.MOV.U32 R3, RZ, RZ, R52 ;  /* 0x000000ffff037224 */ /* 0x000fe400078e0034 */
[----:B------:R-:W-:Y:S01]  /*b2b0*/  IMAD.MOV.U32 R0, RZ, RZ, R53 ;  /* 0x000000ffff007224 */ /* 0x000fe200078e0035 */
[----:B------:R-:W-:Y:S01]  /*b2c0*/  PRMT R75, R5, 0x5410, R6 ;  /* 0x00005410054b7816 */ /* 0x000fe20000000006 */
[----:B----4-:R-:W-:-:S03]  /*b2d0*/  IMAD.MOV.U32 R6, RZ, RZ, R50 ;  /* 0x000000ffff067224 */ /* 0x010fc600078e0032 */
[----:B------:R-:W-:Y:S01]  /*b2e0*/  PRMT R73, R0, 0x5410, R3 ;  /* 0x0000541000497816 */ /* 0x000fe20000000003 */
[----:B------:R-:W-:Y:S01]  /*b2f0*/  IMAD.MOV.U32 R3, RZ, RZ, R48 ;  /* 0x000000ffff037224 */ /* 0x000fe200078e0030 */
[----:B------:R-:W-:Y:S01]  /*b300*/  MOV R5, R51 ;  /* 0x0000003300057202 */ /* 0x000fe20000000f00 */
[----:B------:R-:W-:-:S03]  /*b310*/  IMAD.MOV.U32 R0, RZ, RZ, R49 ;  /* 0x000000ffff007224 */ /* 0x000fc600078e0031 */
[----:B------:R-:W-:Y:S02]  /*b320*/  PRMT R74, R5, 0x5410, R6 ;  /* 0x00005410054a7816 */ /* 0x000fe40000000006 */
[----:B------:R-:W-:Y:S01]  /*b330*/  PRMT R72, R0, 0x5410, R3 ;  /* 0x0000541000487816 */ /* 0x000fe20000000003 */
[----:B------:R-:W-:Y:S05]  /*b340*/  @P0 BRA `(.L_x_411) ;  /* 0x000000b000000947 */ /* 0x000fea0003800000 */
[C---:B-1-3--:R-:W-:Y:S01]  /*b350*/  IMAD.SHL.U32 R3, R29.reuse, 0x2, RZ ;  /* 0x000000021d037824 */ /* 0x04afe200078e00ff */
[----:B------:R-:W-:Y:S01]  /*b360*/  SHF.L.U64.HI R0, R29, 0x1, R40 ;  /* 0x000000011d007819 */ /* 0x000fe20000010228 */
[----:B------:R-:W-:Y:S01]  /*b370*/  CS2R R64, SRZ ;  /* 0x0000000000407805 */ /* 0x000fe2000001ff00 */
[----:B------:R-:W-:Y:S01]  /*b380*/  CS2R R62, SRZ ;  /* 0x00000000003e7805 */ /* 0x000fe2000001ff00 */
[----:B------:R-:W-:Y:S01]  /*b390*/  CS2R R60, SRZ ;  /* 0x00000000003c7805 */ /* 0x000fe2000001ff00 */
[-C--:B------:R-:W-:Y:S02]  /*b3a0*/  IADD3 R8, P1, R7, R3.reuse, RZ ;  /* 0x0000000307087210 */ /* 0x080fe40007f3e0ff */
[----:B------:R-:W-:-:S03]  /*b3b0*/  IADD3 R6, P0, R9, R3, RZ ;  /* 0x0000000309067210 */ /* 0x000fc60007f1e0ff */
[--C-:B------:R-:W-:Y:S02]  /*b3c0*/  IMAD.X R9, R12, 0x1, R0.reuse, P1 ;  /* 0x000000010c097824 */ /* 0x100fe400008e0600 */
[----:B------:R-:W-:-:S03]  /*b3d0*/  IMAD.X R7, R10, 0x1, R0, P0 ;  /* 0x000000010a077824 */ /* 0x000fc600000e0600 */
[----:B------:R1:W5:Y:S04]  /*b3e0*/  @!P2 LD.E.128 R64, [R8.64] ;  /* 0x000000080840a980 */ /* 0x000368000c101d00 */
[----:B------:R1:W5:Y:S02]  /*b3f0*/  @!P2 LD.E.128 R60, [R6.64] ;  /* 0x00000008063ca980 */ /* 0x000364000c101d00 */
.L_x_411:
[----:B-1-3--:R-:W-:Y:S05]  /*b400*/  BSYNC B0 ;  /* 0x0000000000007941 */ /* 0x00afea0003800000 */
.L_x_410:
[----:B------:R-:W-:Y:S01]  /*b410*/  IADD3 R5, -R226, R25, RZ ;  /* 0x00000019e2057210 */ /* 0x000fe20007ffe1ff */
[----:B-----5:R-:W-:Y:S01]  /*b420*/  IMAD.MOV.U32 R0, RZ, RZ, R66 ;  /* 0x000000ffff007224 */ /* 0x020fe200078e0042 */
[----:B------:R-:W-:-:S04]  /*b430*/  DEPBAR.LE SB0, 0x1 ;  /* 0x000080400000791a */ /* 0x000fc80000000000 */
[----:B------:R-:W-:Y:S01]  /*b440*/  IMNMX R47, R5, 0x80, PT ;  /* 0x00000080052f7817 */ /* 0x000fe20003800200 */
[----:B------:R-:W-:Y:S01]  /*b450*/  IMAD.MOV.U32 R6, RZ, RZ, R67 ;  /* 0x000000ffff067224 */ /* 0x000fe200078e0043 */
[----:B------:R-:W-:Y:S01]  /*b460*/  MOV R5, R63 ;  /* 0x0000003f00057202 */ /* 0x000fe20000000f00 */
[----:B------:R-:W-:Y:S01]  /*b470*/  IMAD.MOV.U32 R3, RZ, RZ, R64 ;  /* 0x000000ffff037224 */ /* 0x000fe200078e0040 */
[----:B------:R-:W-:Y:S01]  /*b480*/  BAR.SYNC.DEFER_BLOCKING 0x0 ;  /* 0x0000000000007b1d */ /* 0x000fe20000010000 */
[----:B------:R-:W-:Y:S02]  /*b490*/  ISETP.GE.OR P0, PT, R58, R47, P2 ;  /* 0x0000002f3a00720c */ /* 0x000fe40001706670 */
[----:B------:R-:W-:Y:S01]  /*b4a0*/  PRMT R81, R6, 0x5410, R0 ;  /* 0x0000541006517816 */ /* 0x000fe20000000000 */
[----:B------:R-:W-:Y:S02]  /*b4b0*/  IMAD.MOV.U32 R0, RZ, RZ, R65 ;  /* 0x000000ffff007224 */ /* 0x000fe400078e0041 */
[----:B------:R-:W-:Y:S01]  /*b4c0*/  IMAD.MOV.U32 R6, RZ, RZ, R62 ;  /* 0x000000ffff067224 */ /* 0x000fe200078e003e */
[----:B------:R-:W-:Y:S02]  /*b4d0*/  BSSY B0, `(.L_x_412) ;  /* 0x000006e000007945 */ /* 0x000fe40003800000 */
[----:B------:R-:W-:Y:S01]  /*b4e0*/  PRMT R79, R0, 0x5410, R3 ;  /* 0x00005410004f7816 */ /* 0x000fe20000000003 */
[----:B------:R-:W-:Y:S01]  /*b4f0*/  IMAD.MOV.U32 R3, RZ, RZ, R60 ;  /* 0x000000ffff037224 */ /* 0x000fe200078e003c */
[----:B------:R-:W-:-:S02]  /*b500*/  MOV R0, R61 ;  /* 0x0000003d00007202 */ /* 0x000fc40000000f00 */
[----:B------:R-:W-:Y:S02]  /*b510*/  PRMT R80, R5, 0x5410, R6 ;  /* 0x0000541005507816 */ /* 0x000fe40000000006 */
[----:B------:R-:W-:Y:S01]  /*b520*/  PRMT R78, R0, 0x5410, R3 ;  /* 0x00005410004e7816 */ /* 0x000fe20000000003 */
[----:B------:R-:W-:Y:S05]  /*b530*/  @P0 BRA `(.L_x_413) ;  /* 0x0000067000000947 */ /* 0x000fea0003800000 */
[----:B------:R-:W-:Y:S01]  /*b540*/  IMAD.SHL.U32 R0, R58, 0x40, RZ ;  /* 0x000000403a007824 */ /* 0x000fe200078e00ff */
[----:B------:R-:W-:Y:S01]  /*b550*/  IADD3 R6, R29, c[0x0][0x27c], RZ ;  /* 0x00009f001d067a10 */ /* 0x000fe20007ffe0ff */
[----:B------:R-:W-:-:S03]  /*b560*/  IMAD.SHL.U32 R7, R211, 0x200, RZ ;  /* 0x00000200d3077824 */ /* 0x000fc600078e00ff */
[----:B------:R-:W-:-:S04]  /*b570*/  LOP3.LUT R0, R0, 0x1c0, RZ, 0xc0, !PT ;  /* 0x000001c000007812 */ /* 0x000fc800078ec0ff */
[C---:B------:R-:W-:Y:S02]  /*b580*/  LOP3.LUT R3, R0.reuse, 0x38, R29, 0xf8, !PT ;  /* 0x0000003800037812 */ /* 0x040fe400078ef81d */
[----:B------:R-:W-:Y:S02]  /*b590*/  SHF.R.U32.HI R5, RZ, 0x3, R0 ;  /* 0x00000003ff057819 */ /* 0x000fe40000011600 */
[----:B------:R-:W-:Y:S02]  /*b5a0*/  LOP3.LUT R0, R0, 0x38, R6, 0xf8, !PT ;  /* 0x0000003800007812 */ /* 0x000fe400078ef806 */
[C-C-:B------:R-:W-:Y:S02]  /*b5b0*/  LOP3.LUT R3, R7.reuse, R3, R5.reuse, 0xf6, !PT ;  /* 0x0000000307037212 */ /* 0x140fe400078ef605 */
[----:B------:R-:W-:Y:S02]  /*b5c0*/  LOP3.LUT R0, R7, R0, R5, 0xf6, !PT ;  /* 0x0000000007007212 */ /* 0x000fe400078ef605 */
[----:B------:R-:W-:Y:S01]  /*b5d0*/  SHF.R.U64 R7, R16, 0x10, R17 ;  /* 0x0000001010077819 */ /* 0x000fe20000001211 */
[----:B------:R-:W-:Y:S01]  /*b5e0*/  IMAD.SHL.U32 R45, R3, 0x2, RZ ;  /* 0x00000002032d7824 */ /* 0x000fe200078e00ff */
[----:B------:R-:W-:Y:S01]  /*b5f0*/  SHF.R.U64 R16, R18, 0x10, R19 ;  /* 0x0000001012107819 */ /* 0x000fe20000001213 */
[----:B------:R-:W-:Y:S01]  /*b600*/  IMAD.SHL.U32 R43, R0, 0x2, RZ ;  /* 0x00000002002b7824 */ /* 0x000fe200078e00ff */
[----:B------:R-:W-:-:S02]  /*b610*/  SHF.R.U64 R0, R20, 0x10, R21 ;  /* 0x0000001014007819 */ /* 0x000fc40000001215 */
[----:B------:R-:W1:Y:S01]  /*b620*/  LDS.128 R12, [R45+0x6100] ;  /* 0x006100002d0c7984 */ /* 0x000e620000000c00 */
[----:B------:R-:W-:Y:S02]  /*b630*/  SHF.R.U32.HI R18, RZ, 0x10, R19 ;  /* 0x00000010ff127819 */ /* 0x000fe40000011613 */
[----:B------:R-:W-:Y:S01]  /*b640*/  PRMT R19, R27, 0x5432, R0 ;  /* 0x000054321b137816 */ /* 0x000fe20000000000 */
[----:B------:R-:W2:Y:S01]  /*b650*/  LDS.128 R8, [R43+0x6100] ;  /* 0x006100002b087984 */ /* 0x000ea20000000c00 */
[----:B------:R-:W-:Y:S02]  /*b660*/  SHF.R.U32.HI R3, RZ, 0x10, R21 ;  /* 0x00000010ff037819 */ /* 0x000fe40000011615 */
[----:B------:R-:W-:Y:S02]  /*b670*/  PRMT R0, R26, 0x5432, R7 ;  /* 0x000054321a007816 */ /* 0x000fe40000000007 */
[--C-:B------:R-:W-:Y:S02]  /*b680*/  SHF.R.U32.HI R6, RZ, 0x10, R23.reuse ;  /* 0x00000010ff067819 */ /* 0x100fe40000011617 */
[----:B------:R-:W-:Y:S01]  /*b690*/  SHF.R.U64 R5, R22, 0x10, R23 ;  /* 0x0000001016057819 */ /* 0x000fe20000001217 */
[----:B------:R-:W-:Y:S01]  /*b6a0*/  IMAD.U32 R40, R0, 0x10000, RZ ;  /* 0x0001000000287824 */ /* 0x000fe200078e00ff */
[----:B------:R-:W-:-:S02]  /*b6b0*/  SHF.R.U32.HI R17, RZ, 0x10, R17 ;  /* 0x00000010ff117819 */ /* 0x000fc40000011611 */
[----:B------:R-:W-:Y:S02]  /*b6c0*/  PRMT R21, R27, 0x5410, R3 ;  /* 0x000054101b157816 */ /* 0x000fe40000000003 */
[----:B------:R-:W-:Y:S02]  /*b6d0*/  PRMT R27, R31, 0x5410, R6 ;  /* 0x000054101f1b7816 */ /* 0x000fe40000000006 */
[----:B------:R-:W-:Y:S02]  /*b6e0*/  PRMT R28, R28, 0x5410, R5 ;  /* 0x000054101c1c7816 */ /* 0x000fe40000000005 */
[----:B------:R-:W-:Y:S02]  /*b6f0*/  PRMT R17, R26, 0x5410, R17 ;  /* 0x000054101a117816 */ /* 0x000fe40000000011 */
[----:B------:R-:W-:Y:S02]  /*b700*/  PRMT R26, R30, 0x5432, R16 ;  /* 0x000054321e1a7816 */ /* 0x000fe40000000010 */
[----:B------:R-:W-:-:S02]  /*b710*/  LOP3.LUT R46, R0, 0xffff0000, RZ, 0xc0, !PT ;  /* 0xffff0000002e7812 */ /* 0x000fc400078ec0ff */
[----:B------:R-:W-:Y:S01]  /*b720*/  PRMT R25, R30, 0x5410, R18 ;  /* 0x000054101e197816 */ /* 0x000fe20000000012 */
[C---:B-1----:R-:W-:Y:S01]  /*b730*/  IMAD.U32 R22, R14.reuse, 0x10000, RZ ;  /* 0x000100000e167824 */ /* 0x042fe200078e00ff */
[----:B------:R-:W-:Y:S01]  /*b740*/  LOP3.LUT R31, R14, 0xffff0000, RZ, 0xc0, !PT ;  /* 0xffff00000e1f7812 */ /* 0x000fe200078ec0ff */
[----:B------:R-:W-:Y:S01]  /*b750*/  IMAD.U32 R14, R19, 0x10000, RZ ;  /* 0x00010000130e7824 */ /* 0x000fe200078e00ff */
[----:B------:R-:W-:Y:S01]  /*b760*/  LOP3.LUT R18, R12, 0xffff0000, RZ, 0xc0, !PT ;  /* 0xffff00000c127812 */ /* 0x000fe200078ec0ff */
[C---:B--2---:R-:W-:Y:S01]  /*b770*/  IMAD.U32 R3, R8.reuse, 0x10000, RZ ;  /* 0x0001000008037824 */ /* 0x044fe200078e00ff */
[----:B------:R-:W-:Y:S01]  /*b780*/  LOP3.LUT R5, R8, 0xffff0000, RZ, 0xc0, !PT ;  /* 0xffff000008057812 */ /* 0x000fe200078ec0ff */
[----:B------:R-:W-:Y:S01]  /*b790*/  IMAD.U32 R16, R12, 0x10000, RZ ;  /* 0x000100000c107824 */ /* 0x000fe200078e00ff */
[----:B------:R-:W-:Y:S01]  /*b7a0*/  SHF.L.U32 R7, R9, 0x10, RZ ;  /* 0x0000001009077819 */ /* 0x000fe200000006ff */
[----:B------:R-:W-:Y:S01]  /*b7b0*/  FMUL.FTZ R8, R3, R40 ;  /* 0x0000002803087220 */ /* 0x000fe20000410000 */
[----:B------:R-:W-:Y:S01]  /*b7c0*/  LOP3.LUT R6, R9, 0xffff0000, RZ, 0xc0, !PT ;  /* 0xffff000009067812 */ /* 0x000fe200078ec0ff */
[C---:B------:R-:W-:Y:S01]  /*b7d0*/  IMAD.U32 R9, R10.reuse, 0x10000, RZ ;  /* 0x000100000a097824 */ /* 0x040fe200078e00ff */
[----:B------:R-:W-:Y:S01]  /*b7e0*/  LOP3.LUT R23, R10, 0xffff0000, RZ, 0xc0, !PT ;  /* 0xffff00000a177812 */ /* 0x000fe200078ec0ff */
[C---:B------:R-:W-:Y:S01]  /*b7f0*/  IMAD.U32 R24, R15.reuse, 0x10000, RZ ;  /* 0x000100000f187824 */ /* 0x040fe200078e00ff */
[----:B------:R-:W-:Y:S01]  /*b800*/  LOP3.LUT R30, R15, 0xffff0000, RZ, 0xc0, !PT ;  /* 0xffff00000f1e7812 */ /* 0x000fe200078ec0ff */
[-C--:B------:R-:W-:Y:S01]  /*b810*/  FMUL.FTZ R3, R3, R14.reuse ;  /* 0x0000000e03037220 */ /* 0x080fe20000410000 */
[----:B------:R-:W-:Y:S01]  /*b820*/  LOP3.LUT R10, R19, 0xffff0000, RZ, 0xc0, !PT ;  /* 0xffff0000130a7812 */ /* 0x000fe200078ec0ff */
[C---:B------:R-:W-:Y:S01]  /*b830*/  FFMA.FTZ R44, R16.reuse, R14, -R8 ;  /* 0x0000000e102c7223 */ /* 0x040fe20000010808 */
[----:B------:R-:W-:Y:S01]  /*b840*/  SHF.L.U32 R12, R11, 0x10, RZ ;  /* 0x000000100b0c7819 */ /* 0x000fe200000006ff */
[----:B------:R-:W-:Y:S01]  /*b850*/  FMUL.FTZ R0, R5, R46 ;  /* 0x0000002e05007220 */ /* 0x000fe20000410000 */
[----:B------:R-:W-:Y:S01]  /*b860*/  LOP3.LUT R15, R11, 0xffff0000, RZ, 0xc0, !PT ;  /* 0xffff00000b0f7812 */ /* 0x000fe200078ec0ff */
[----:B------:R-:W-:Y:S01]  /*b870*/  IMAD.U32 R11, R17, 0x10000, RZ ;  /* 0x00010000110b7824 */ /* 0x000fe200078e00ff */
[----:B------:R-:W-:Y:S01]  /*b880*/  SHF.L.U32 R20, R13, 0x10, RZ ;  /* 0x000000100d147819 */ /* 0x000fe200000006ff */
[----:B------:R-:W-:Y:S01]  /*b890*/  IMAD.U32 R8, R21, 0x10000, RZ ;  /* 0x0001000015087824 */ /* 0x000fe200078e00ff */
[----:B------:R-:W-:Y:S01]  /*b8a0*/  LOP3.LUT R14, R17, 0xffff0000, RZ, 0xc0, !PT ;  /* 0xffff0000110e7812 */ /* 0x000fe200078ec0ff */
[----:B------:R-:W-:Y:S01]  /*b8b0*/  FFMA.FTZ R42, R16, R40, R3 ;  /* 0x00000028102a7223 */ /* 0x000fe20000010003 */
[----:B------:R-:W-:Y:S01]  /*b8c0*/  LOP3.LUT R13, R13, 0xffff0000, RZ, 0xc0, !PT ;  /* 0xffff00000d0d7812 */ /* 0x000fe200078ec0ff */
[-C--:B------:R-:W-:Y:S01]  /*b8d0*/  FMUL.FTZ R5, R5, R10.reuse ;  /* 0x0000000a05057220 */ /* 0x080fe20000410000 */
[----:B------:R-:W-:Y:S01]  /*b8e0*/  LOP3.LUT R19, R26, 0xffff0000, RZ, 0xc0, !PT ;  /* 0xffff00001a137812 */ /* 0x000fe200078ec0ff */
[----:B------:R-:W-:Y:S01]  /*b8f0*/  FFMA.FTZ R41, R18, R10, -R0 ;  /* 0x0000000a12297223 */ /* 0x000fe20000010800 */
[----:B------:R-:W-:Y:S01]  /*b900*/  SHF.L.U32 R10, R26, 0x10, RZ ;  /* 0x000000101a0a7819 */ /* 0x000fe200000006ff */
[----:B------:R-:W-:-:S02]  /*b910*/  FMUL.FTZ R3, R7, R11 ;  /* 0x0000000b07037220 */ /* 0x000fc40000410000 */
[----:B------:R-:W-:Y:S02]  /*b920*/  FMUL.FTZ R0, R7, R8 ;  /* 0x0000000807007220 */ /* 0x000fe40000410000 */
[----:B------:R-:W-:Y:S02]  /*b930*/  FFMA.FTZ R40, R18, R46, R5 ;  /* 0x0000002e12287223 */ /* 0x000fe40000010005 */
[C---:B------:R-:W-:Y:S01]  /*b940*/  FFMA.FTZ R18, R20.reuse, R8, -R3 ;  /* 0x0000000814127223 */ /* 0x040fe20000010803 */
[----:B------:R-:W-:Y:S01]  /*b950*/  LOP3.LUT R3, R21, 0xffff0000, RZ, 0xc0, !PT ;  /* 0xffff000015037812 */ /* 0x000fe200078ec0ff */
[----:B------:R-:W-:Y:S01]  /*b960*/  FFMA.FTZ R17, R20, R11, R0 ;  /* 0x0000000b14117223 */ /* 0x000fe20000010000 */
[----:B------:R-:W-:Y:S01]  /*b970*/  LOP3.LUT R8, R27, 0xffff0000, RZ, 0xc0, !PT ;  /* 0xffff00001b087812 */ /* 0x000fe200078ec0ff */
[----:B------:R-:W-:Y:S02]  /*b980*/  FMUL.FTZ R0, R6, R14 ;  /* 0x0000000e06007220 */ /* 0x000fe40000410000 */
[----:B------:R-:W-:-:S02]  /*b990*/  IMAD.U32 R7, R28, 0x10000, RZ ;  /* 0x000100001c077824 */ /* 0x000fc400078e00ff */
[-C--:B------:R-:W-:Y:S02]  /*b9a0*/  FFMA.FTZ R16, R13, R3.reuse, -R0 ;  /* 0x000000030d107223 */ /* 0x080fe40000010800 */
[----:B------:R-:W-:Y:S02]  /*b9b0*/  FMUL.FTZ R5, R6, R3 ;  /* 0x0000000306057220 */ /* 0x000fe40000410000 */
[----:B------:R-:W-:Y:S02]  /*b9c0*/  FMUL.FTZ R0, R9, R7 ;  /* 0x0000000709007220 */ /* 0x000fe40000410000 */
[----:B------:R-:W-:Y:S02]  /*b9d0*/  IMAD.U32 R20, R25, 0x10000, RZ ;  /* 0x0001000019147824 */ /* 0x000fe400078e00ff */
[----:B------:R-:W-:Y:S02]  /*b9e0*/  IMAD.U32 R6, R27, 0x10000, RZ ;  /* 0x000100001b067824 */ /* 0x000fe400078e00ff */
[----:B------:R-:W-:-:S02]  /*b9f0*/  FMUL.FTZ R3, R9, R10 ;  /* 0x0000000a09037220 */ /* 0x000fc40000410000 */
[----:B------:R-:W-:Y:S01]  /*ba00*/  FFMA.FTZ R9, R13, R14, R5 ;  /* 0x0000000e0d097223 */ /* 0x000fe20000010005 */
[----:B------:R-:W-:Y:S01]  /*ba10*/  LOP3.LUT R13, R25, 0xffff0000, RZ, 0xc0, !PT ;  /* 0xffff0000190d7812 */ /* 0x000fe200078ec0ff */
[----:B------:R-:W-:Y:S02]  /*ba20*/  FFMA.FTZ R10, R22, R10, R0 ;  /* 0x0000000a160a7223 */ /* 0x000fe40000010000 */
[C---:B------:R-:W-:Y:S01]  /*ba30*/  FMUL.FTZ R5, R12.reuse, R20 ;  /* 0x000000140c057220 */ /* 0x040fe20000410000 */
[----:B------:R-:W-:Y:S01]  /*ba40*/  F2FP.BF16.PACK_AB R9, R9, R17 ;  /* 0x000000110909723e */ /* 0x000fe200000010ff */
[-C--:B------:R-:W-:Y:S01]  /*ba50*/  FMUL.FTZ R0, R12, R6.reuse ;  /* 0x000000060c007220 */ /* 0x080fe20000410000 */
[----:B------:R-:W-:Y:S01]  /*ba60*/  LOP3.LUT R12, R28, 0xffff0000, RZ, 0xc0, !PT ;  /* 0xffff00001c0c7812 */ /* 0x000fe200078ec0ff */
[----:B------:R-:W-:Y:S02]  /*ba70*/  FFMA.FTZ R14, R22, R7, -R3 ;  /* 0x00000007160e7223 */ /* 0x000fe40000010803 */
[----:B------:R-:W-:-:S02]  /*ba80*/  FFMA.FTZ R11, R24, R6, -R5 ;  /* 0x00000006180b7223 */ /* 0x000fc40000010805 */
[----:B------:R-:W-:Y:S02]  /*ba90*/  FFMA.FTZ R7, R24, R20, R0 ;  /* 0x0000001418077223 */ /* 0x000fe40000010000 */
[----:B------:R-:W-:Y:S02]  /*baa0*/  FMUL.FTZ R6, R23, R19 ;  /* 0x0000001317067220 */ /* 0x000fe40000410000 */
[----:B------:R-:W-:Y:S02]  /*bab0*/  FMUL.FTZ R3, R15, R13 ;  /* 0x0000000d0f037220 */ /* 0x000fe40000410000 */
[----:B------:R-:W-:Y:S02]  /*bac0*/  FMUL.FTZ R5, R23, R12 ;  /* 0x0000000c17057220 */ /* 0x000fe40000410000 */
[----:B------:R-:W-:Y:S02]  /*bad0*/  FMUL.FTZ R0, R15, R8 ;  /* 0x000000080f007220 */ /* 0x000fe40000410000 */
[----:B------:R-:W-:Y:S01]  /*bae0*/  FFMA.FTZ R6, R31, R12, -R6 ;  /* 0x0000000c1f067223 */ /* 0x000fe20000010806 */
        /* <DEDUP_REMOVED lines=8> */
[----:B------:R-:W-:Y:S02]  /*bb70*/  F2FP.BF16.PACK_AB R10, R5, R10 ;  /* 0x0000000a050a723e */ /* 0x000fe400000010ff */
[----:B------:R-:W-:Y:S01]  /*bb80*/  F2FP.BF16.PACK_AB R11, R0, R7 ;  /* 0x00000007000b723e */ /* 0x000fe200000010ff */
[----:B------:R1:W-:Y:S04]  /*bb90*/  STS.128 [R45+0x6100], R12 ;  /* 0x0061000c2d007388 */ /* 0x0003e80000000c00 */
[----:B------:R1:W-:Y:S02]  /*bba0*/  STS.128 [R43+0x6100], R8 ;  /* 0x006100082b007388 */ /* 0x0003e40000000c00 */
.L_x_413:
[----:B------:R-:W-:Y:S05]  /*bbb0*/  BSYNC B0 ;  /* 0x0000000000007941 */ /* 0x000fea0003800000 */
.L_x_412:
        /* <DEDUP_REMOVED lines=8> */
[----:B------:R-:W-:Y:S02]  /*bc40*/  LOP3.LUT R0, R5, 0x1c0, RZ, 0xc0, !PT ;  /* 0x000001c005007812 */ /* 0x000fe400078ec0ff */
[----:B------:R-:W-:Y:S01]  /*bc50*/  SHF.R.U32.HI R16, RZ, 0x10, R33 ;  /* 0x00000010ff107819 */ /* 0x000fe20000011621 */
[----:B------:R-:W-:Y:S01]  /*bc60*/  IMAD.SHL.U32 R3, R3, 0x40, RZ ;  /* 0x0000004003037824 */ /* 0x000fe200078e00ff */
[----:B------:R-:W-:-:S02]  /*bc70*/  LOP3.LUT R5, R0, 0x38, R29, 0xf8, !PT ;  /* 0x0000003800057812 */ /* 0x000fc400078ef81d */
[----:B------:R-:W-:Y:S02]  /*bc80*/  SHF.R.U32.HI R6, RZ, 0x3, R0 ;  /* 0x00000003ff067819 */ /* 0x000fe40000011600 */
[----:B------:R-:W-:Y:S02]  /*bc90*/  LOP3.LUT R3, R3, 0xfffffe00, RZ, 0xc0, !PT ;  /* 0xfffffe0003037812 */ /* 0x000fe400078ec0ff */
[----:B------:R-:W-:Y:S02]  /*bca0*/  LOP3.LUT R0, R0, 0x38, R7, 0xf8, !PT ;  /* 0x0000003800007812 */ /* 0x000fe400078ef807 */
[C-C-:B------:R-:W-:Y:S02]  /*bcb0*/  LOP3.LUT R5, R3.reuse, R5, R6.reuse, 0xf6, !PT ;  /* 0x0000000503057212 */ /* 0x140fe400078ef606 */
[----:B------:R-:W-:Y:S02]  /*bcc0*/  LOP3.LUT R0, R3, R0, R6, 0xf6, !PT ;  /* 0x0000000003007212 */ /* 0x000fe400078ef606 */
[----:B------:R-:W-:Y:S01]  /*bcd0*/  SHF.R.U64 R7, R32, 0x10, R33 ;  /* 0x0000001020077819 */ /* 0x000fe20000001221 */
[----:B------:R-:W-:Y:S01]  /*bce0*/  IMAD.SHL.U32 R41, R5, 0x2, RZ ;  /* 0x0000000205297824 */ /* 0x000fe200078e00ff */
[--C-:B------:R-:W-:Y:S01]  /*bcf0*/  SHF.R.U32.HI R3, RZ, 0x10, R37.reuse ;  /* 0x00000010ff037819 */ /* 0x100fe20000011625 */
[----:B------:R-:W-:Y:S01]  /*bd00*/  IMAD.SHL.U32 R40, R0, 0x2, RZ ;  /* 0x0000000200287824 */ /* 0x000fe200078e00ff */
[----:B------:R-:W-:-:S02]  /*bd10*/  SHF.R.U64 R0, R36, 0x10, R37 ;  /* 0x0000001024007819 */ /* 0x000fc40000001225 */
[----:B-1----:R-:W1:Y:S01]  /*bd20*/  LDS.128 R12, [R41+0x6100] ;  /* 0x00610000290c7984 */ /* 0x002e620000000c00 */
[----:B------:R-:W-:Y:S02]  /*bd30*/  SHF.R.U64 R17, R34, 0x10, R35 ;  /* 0x0000001022117819 */ /* 0x000fe40000001223 */
[----:B------:R-:W-:Y:S01]  /*bd40*/  PRMT R18, R68, 0x5432, R0 ;  /* 0x0000543244127816 */ /* 0x000fe20000000000 */
[----:B------:R-:W2:Y:S01]  /*bd50*/  LDS.128 R8, [R40+0x6100] ;  /* 0x0061000028087984 */ /* 0x000ea20000000c00 */
[----:B------:R-:W-:Y:S02]  /*bd60*/  PRMT R0, R59, 0x5432, R7 ;  /* 0x000054323b007816 */ /* 0x000fe40000000007 */
[----:B------:R-:W-:Y:S02]  /*bd70*/  SHF.R.U64 R5, R38, 0x10, R39 ;  /* 0x0000001026057819 */ /* 0x000fe40000001227 */
[----:B------:R-:W-:Y:S02]  /*bd80*/  SHF.R.U32.HI R19, RZ, 0x10, R35 ;  /* 0x00000010ff137819 */ /* 0x000fe40000011623 */
[----:B------:R-:W-:-:S02]  /*bd90*/  PRMT R22, R68, 0x5410, R3 ;  /* 0x0000541044167816 */ /* 0x000fc40000000003 */
[----:B------:R-:W-:Y:S02]  /*bda0*/  SHF.L.U32 R32, R0, 0x10, RZ ;  /* 0x0000001000207819 */ /* 0x000fe400000006ff */
[----:B------:R-:W-:Y:S02]  /*bdb0*/  SHF.R.U32.HI R6, RZ, 0x10, R39 ;  /* 0x00000010ff067819 */ /* 0x000fe40000011627 */
[----:B------:R-:W-:Y:S02]  /*bdc0*/  PRMT R20, R59, 0x5410, R16 ;  /* 0x000054103b147816 */ /* 0x000fe40000000010 */
[C---:B------:R-:W-:Y:S02]  /*bdd0*/  PRMT R26, R69.reuse, 0x5432, R17 ;  /* 0x00005432451a7816 */ /* 0x040fe40000000011 */
[----:B------:R-:W-:Y:S02]  /*bde0*/  PRMT R27, R70, 0x5432, R5 ;  /* 0x00005432461b7816 */ /* 0x000fe40000000005 */
[----:B------:R-:W-:-:S02]  /*bdf0*/  PRMT R25, R69, 0x5410, R19 ;  /* 0x0000541045197816 */ /* 0x000fc40000000013 */
[----:B------:R-:W-:Y:S02]  /*be00*/  LOP3.LUT R34, R0, 0xffff0000, RZ, 0xc0, !PT ;  /* 0xffff000000227812 */ /* 0x000fe400078ec0ff */
[----:B------:R-:W-:Y:S01]  /*be10*/  PRMT R28, R70, 0x5410, R6 ;  /* 0x00005410461c7816 */ /* 0x000fe20000000006 */
[C---:B-1----:R-:W-:Y:S01]  /*be20*/  IMAD.U32 R24, R14.reuse, 0x10000, RZ ;  /* 0x000100000e187824 */ /* 0x042fe200078e00ff */
[----:B------:R-:W-:Y:S01]  /*be30*/  LOP3.LUT R31, R14, 0xffff0000, RZ, 0xc0, !PT ;  /* 0xffff00000e1f7812 */ /* 0x000fe200078ec0ff */
[----:B------:R-:W-:Y:S01]  /*be40*/  IMAD.U32 R14, R18, 0x10000, RZ ;  /* 0x00010000120e7824 */ /* 0x000fe200078e00ff */
[C---:B------:R-:W-:Y:S01]  /*be50*/  LOP3.LUT R21, R13.reuse, 0xffff0000, RZ, 0xc0, !PT ;  /* 0xffff00000d157812 */ /* 0x040fe200078ec0ff */
[C---:B--2---:R-:W-:Y:S01]  /*be60*/  IMAD.U32 R3, R8.reuse, 0x10000, RZ ;  /* 0x0001000008037824 */ /* 0x044fe200078e00ff */
[----:B------:R-:W-:Y:S01]  /*be70*/  LOP3.LUT R5, R8, 0xffff0000, RZ, 0xc0, !PT ;  /* 0xffff000008057812 */ /* 0x000fe200078ec0ff */
[----:B------:R-:W-:Y:S01]  /*be80*/  IMAD.U32 R17, R13, 0x10000, RZ ;  /* 0x000100000d117824 */ /* 0x000fe200078e00ff */
[C---:B------:R-:W-:Y:S01]  /*be90*/  LOP3.LUT R23, R10.reuse, 0xffff0000, RZ, 0xc0, !PT ;  /* 0xffff00000a177812 */ /* 0x040fe200078ec0ff */
[----:B------:R-:W-:Y:S01]  /*bea0*/  IMAD.U32 R13, R10, 0x10000, RZ ;  /* 0x000100000a0d7824 */ /* 0x000fe200078e00ff */
[C---:B------:R-:W-:Y:S01]  /*beb0*/  LOP3.LUT R30, R15.reuse, 0xffff0000, RZ, 0xc0, !PT ;  /* 0xffff00000f1e7812 */ /* 0x040fe200078ec0ff */
[----:B------:R-:W-:Y:S01]  /*bec0*/  IMAD.U32 R16, R12, 0x10000, RZ ;  /* 0x000100000c107824 */ /* 0x000fe200078e00ff */
[----:B------:R-:W-:Y:S01]  /*bed0*/  LOP3.LUT R10, R18, 0xffff0000, RZ, 0xc0, !PT ;  /* 0xffff0000120a7812 */ /* 0x000fe200078ec0ff */
[----:B------:R-:W-:Y:S01]  /*bee0*/  IMAD.U32 R19, R15, 0x10000, RZ ;  /* 0x000100000f137824 */ /* 0x000fe200078e00ff */
[----:B------:R-:W-:Y:S01]  /*bef0*/  LOP3.LUT R15, R11, 0xffff0000, RZ, 0xc0, !PT ;  /* 0xffff00000b0f7812 */ /* 0x000fe200078ec0ff */
[----:B------:R-:W-:Y:S01]  /*bf00*/  FMUL.FTZ R8, R3, R32 ;  /* 0x0000002003087220 */ /* 0x000fe20000410000 */
[----:B------:R-:W-:Y:S01]  /*bf10*/  LOP3.LUT R12, R12, 0xffff0000, RZ, 0xc0, !PT ;  /* 0xffff00000c0c7812 */ /* 0x000fe200078ec0ff */
[----:B------:R-:W-:-:S02]  /*bf20*/  IMAD.U32 R6, R11, 0x10000, RZ ;  /* 0x000100000b067824 */ /* 0x000fc400078e00ff */
[-C--:B------:R-:W-:Y:S02]  /*bf30*/  FMUL.FTZ R3, R3, R14.reuse ;  /* 0x0000000e03037220 */ /* 0x080fe40000410000 */
[C---:B------:R-:W-:Y:S01]  /*bf40*/  IMAD.U32 R7, R9.reuse, 0x10000, RZ ;  /* 0x0001000009077824 */ /* 0x040fe200078e00ff */
[----:B------:R-:W-:Y:S01]  /*bf50*/  LOP3.LUT R9, R9, 0xffff0000, RZ, 0xc0, !PT ;  /* 0xffff000009097812 */ /* 0x000fe200078ec0ff */
[----:B------:R-:W-:Y:S02]  /*bf60*/  IMAD.U32 R11, R20, 0x10000, RZ ;  /* 0x00010000140b7824 */ /* 0x000fe400078e00ff */
[C---:B------:R-:W-:Y:S01]  /*bf70*/  FFMA.FTZ R36, R16.reuse, R14, -R8 ;  /* 0x0000000e10247223 */ /* 0x040fe20000010808 */
[----:B------:R-:W-:Y:S01]  /*bf80*/  SHF.L.U32 R14, R25, 0x10, RZ ;  /* 0x00000010190e7819 */ /* 0x000fe200000006ff */
[----:B------:R-:W-:Y:S02]  /*bf90*/  FMUL.FTZ R0, R5, R34 ;  /* 0x0000002205007220 */ /* 0x000fe40000410000 */
[----:B------:R-:W-:-:S02]  /*bfa0*/  FFMA.FTZ R35, R16, R32, R3 ;  /* 0x0000002010237223 */ /* 0x000fc40000010003 */
[----:B------:R-:W-:Y:S02]  /*bfb0*/  IMAD.U32 R8, R22, 0x10000, RZ ;  /* 0x0001000016087824 */ /* 0x000fe400078e00ff */
[-C--:B------:R-:W-:Y:S02]  /*bfc0*/  FMUL.FTZ R5, R5, R10.reuse ;  /* 0x0000000a05057220 */ /* 0x080fe40000410000 */
[C---:B------:R-:W-:Y:S02]  /*bfd0*/  FMUL.FTZ R3, R7.reuse, R11 ;  /* 0x0000000b07037220 */ /* 0x040fe40000410000 */
[----:B------:R-:W-:Y:S01]  /*bfe0*/  FFMA.FTZ R33, R12, R10, -R0 ;  /* 0x0000000a0c217223 */ /* 0x000fe20000010800 */
[----:B------:R-:W-:Y:S01]  /*bff0*/  LOP3.LUT R10, R22, 0xffff0000, RZ, 0xc0, !PT ;  /* 0xffff0000160a7812 */ /* 0x000fe200078ec0ff */
[----:B------:R-:W-:Y:S02]  /*c000*/  FMUL.FTZ R0, R7, R8 ;  /* 0x0000000807007220 */ /* 0x000fe40000410000 */
[----:B------:R-:W-:Y:S01]  /*c010*/  FFMA.FTZ R32, R12, R34, R5 ;  /* 0x000000220c207223 */ /* 0x000fe20000010005 */
[----:B------:R-:W-:Y:S01]  /*c020*/  LOP3.LUT R12, R25, 0xffff0000, RZ, 0xc0, !PT ;  /* 0xffff0000190c7812 */ /* 0x000fe200078ec0ff */
[----:B------:R-:W-:Y:S01]  /*c030*/  FFMA.FTZ R18, R17, R8, -R3 ;  /* 0x0000000811127223 */ /* 0x000fe20000010803 */
[----:B------:R-:W-:Y:S01]  /*c040*/  LOP3.LUT R8, R20, 0xffff0000, RZ, 0xc0, !PT ;  /* 0xffff000014087812 */ /* 0x000fe200078ec0ff */
[----:B------:R-:W-:-:S02]  /*c050*/  IMAD.U32 R5, R28, 0x10000, RZ ;  /* 0x000100001c057824 */ /* 0x000fc400078e00ff */
[----:B------:R-:W-:Y:S02]  /*c060*/  FMUL.FTZ R3, R6, R14 ;  /* 0x0000000e06037220 */ /* 0x000fe40000410000 */
[----:B------:R-:W-:Y:S02]  /*c070*/  IMAD.U32 R20, R26, 0x10000, RZ ;  /* 0x000100001a147824 */ /* 0x000fe400078e00ff */
[----:B------:R-:W-:Y:S02]  /*c080*/  FFMA.FTZ R17, R17, R11, R0 ;  /* 0x0000000b11117223 */ /* 0x000fe40000010000 */
[-C--:B------:R-:W-:Y:S02]  /*c090*/  FMUL.FTZ R0, R6, R5.reuse ;  /* 0x0000000506007220 */ /* 0x080fe40000410000 */
[----:B------:R-:W-:Y:S02]  /*c0a0*/  FFMA.FTZ R16, R19, R5, -R3 ;  /* 0x0000000513107223 */ /* 0x000fe40000010803 */
[----:B------:R-:W-:-:S02]  /*c0b0*/  IMAD.U32 R7, R27, 0x10000, RZ ;  /* 0x000100001b077824 */ /* 0x000fc400078e00ff */
[----:B------:R-:W-:Y:S02]  /*c0c0*/  FMUL.FTZ R5, R9, R10 ;  /* 0x0000000a09057220 */ /* 0x000fe40000410000 */
[----:B------:R-:W-:Y:S02]  /*c0d0*/  FMUL.FTZ R3, R13, R20 ;  /* 0x000000140d037220 */ /* 0x000fe40000410000 */
[----:B------:R-:W-:Y:S02]  /*c0e0*/  FFMA.FTZ R19, R19, R14, R0 ;  /* 0x0000000e13137223 */ /* 0x000fe40000010000 */
[-C--:B------:R-:W-:Y:S02]  /*c0f0*/  FMUL.FTZ R6, R9, R8.reuse ;  /* 0x0000000809067220 */ /* 0x080fe40000410000 */
[-C--:B------:R-:W-:Y:S01]  /*c100*/  FMUL.FTZ R0, R13, R7.reuse ;  /* 0x000000070d007220 */ /* 0x080fe20000410000 */
[----:B------:R-:W-:Y:S01]  /*c110*/  LOP3.LUT R13, R26, 0xffff0000, RZ, 0xc0, !PT ;  /* 0xffff00001a0d7812 */ /* 0x000fe200078ec0ff */
[----:B------:R-:W-:Y:S01]  /*c120*/  FFMA.FTZ R9, R21, R8, R5 ;  /* 0x0000000815097223 */ /* 0x000fe20000010005 */
[----:B------:R-:W-:Y:S01]  /*c130*/  LOP3.LUT R8, R28, 0xffff0000, RZ, 0xc0, !PT ;  /* 0xffff00001c087812 */ /* 0x000fe200078ec0ff */
[C---:B------:R-:W-:Y:S01]  /*c140*/  FFMA.FTZ R11, R24.reuse, R7, -R3 ;  /* 0x00000007180b7223 */ /* 0x040fe20000010803 */
[----:B------:R-:W-:Y:S01]  /*c150*/  LOP3.LUT R7, R27, 0xffff0000, RZ, 0xc0, !PT ;  /* 0xffff00001b077812 */ /* 0x000fe200078ec0ff */
[----:B------:R-:W-:Y:S01]  /*c160*/  FFMA.FTZ R14, R21, R10, -R6 ;  /* 0x0000000a150e7223 */ /* 0x000fe20000010806 */
[----:B------:R-:W-:Y:S01]  /*c170*/  F2FP.BF16.PACK_AB R9, R9, R17 ;  /* 0x000000110909723e */ /* 0x000fe200000010ff */
[----:B------:R-:W-:-:S02]  /*c180*/  FFMA.FTZ R10, R24, R20, R0 ;  /* 0x00000014180a7223 */ /* 0x000fc40000010000 */
[----:B------:R-:W-:Y:S02]  /*c190*/  FMUL.FTZ R6, R23, R13 ;  /* 0x0000000d17067220 */ /* 0x000fe40000410000 */
[----:B------:R-:W-:Y:S02]  /*c1a0*/  FMUL.FTZ R3, R15, R12 ;  /* 0x0000000c0f037220 */ /* 0x000fe40000410000 */
[-C--:B------:R-:W-:Y:S02]  /*c1b0*/  FMUL.FTZ R5, R23, R7.reuse ;  /* 0x0000000717057220 */ /* 0x080fe40000410000 */
[-C--:B------:R-:W-:Y:S02]  /*c1c0*/  FMUL.FTZ R0, R15, R8.reuse ;  /* 0x000000080f007220 */ /* 0x080fe40000410000 */
[C---:B------:R-:W-:Y:S02]  /*c1d0*/  FFMA.FTZ R6, R31.reuse, R7, -R6 ;  /* 0x000000071f067223 */ /* 0x040fe40000010806 */
        /* <DEDUP_REMOVED lines=8> */
[----:B------:R-:W-:Y:S02]  /*c260*/  F2FP.BF16.PACK_AB R10, R5, R10 ;  /* 0x0000000a050a723e */ /* 0x000fe400000010ff */
[----:B------:R-:W-:Y:S01]  /*c270*/  F2FP.BF16.PACK_AB R11, R0, R19 ;  /* 0x00000013000b723e */ /* 0x000fe200000010ff */
[----:B------:R1:W-:Y:S04]  /*c280*/  STS.128 [R41+0x6100], R12 ;  /* 0x0061000c29007388 */ /* 0x0003e80000000c00 */
[----:B------:R1:W-:Y:S02]  /*c290*/  STS.128 [R40+0x6100], R8 ;  /* 0x0061000828007388 */ /* 0x0003e40000000c00 */
.L_x_415:
[----:B------:R-:W-:Y:S05]  /*c2a0*/  BSYNC B0 ;  /* 0x0000000000007941 */ /* 0x000fea0003800000 */
.L_x_414:
        /* <DEDUP_REMOVED lines=24> */
[C---:B------:R-:W-:Y:S01]  /*c430*/  PRMT R18, R73.reuse, 0x5432, R0 ;  /* 0x0000543249127816 */ /* 0x040fe20000000000 */
        /* <DEDUP_REMOVED lines=85> */
.L_x_417:
[----:B------:R-:W-:Y:S05]  /*c990*/  BSYNC B0 ;  /* 0x0000000000007941 */ /* 0x000fea0003800000 */
.L_x_416:
[----:B------:R-:W-:-:S04]  /*c9a0*/  IADD3 R0, R58, 0x60, RZ ;  /* 0x000000603a007810 */ /* 0x000fc80007ffe0ff */
        /* <DEDUP_REMOVED lines=16> */
[----:B-1----:R-:W-:Y:S01]  /*cab0*/  IMAD.SHL.U32 R35, R5, 0x2, RZ ;  /* 0x0000000205237824 */ /* 0x002fe200078e00ff */
[--C-:B------:R-:W-:Y:S01]  /*cac0*/  SHF.R.U32.HI R3, RZ, 0x10, R65.reuse ;  /* 0x00000010ff037819 */ /* 0x100fe20000011641 */
[----:B------:R-:W-:Y:S01]  /*cad0*/  IMAD.SHL.U32 R33, R0, 0x2, RZ ;  /* 0x0000000200217824 */ /* 0x000fe200078e00ff */
[----:B------:R-:W-:-:S02]  /*cae0*/  SHF.R.U64 R0, R64, 0x10, R65 ;  /* 0x0000001040007819 */ /* 0x000fc40000001241 */
[----:B------:R-:W1:Y:S01]  /*caf0*/  LDS.128 R12, [R35+0x6100] ;  /* 0x00610000230c7984 */ /* 0x000e620000000c00 */
[----:B------:R-:W-:Y:S02]  /*cb00*/  SHF.R.U32.HI R6, RZ, 0x10, R67 ;  /* 0x00000010ff067819 */ /* 0x000fe40000011643 */
[C---:B------:R-:W-:Y:S01]  /*cb10*/  PRMT R18, R79.reuse, 0x5432, R0 ;  /* 0x000054324f127816 */ /* 0x040fe20000000000 */
[----:B------:R-:W2:Y:S01]  /*cb20*/  LDS.128 R8, [R33+0x6100] ;  /* 0x0061000021087984 */ /* 0x000ea20000000c00 */
[----:B------:R-:W-:Y:S02]  /*cb30*/  PRMT R0, R78, 0x5432, R7 ;  /* 0x000054324e007816 */ /* 0x000fe40000000007 */
[----:B------:R-:W-:Y:S02]  /*cb40*/  SHF.R.U64 R5, R66, 0x10, R67 ;  /* 0x0000001042057819 */ /* 0x000fe40000001243 */
[----:B------:R-:W-:Y:S02]  /*cb50*/  SHF.R.U32.HI R16, RZ, 0x10, R61 ;  /* 0x00000010ff107819 */ /* 0x000fe4000001163d */
[----:B------:R-:W-:-:S02]  /*cb60*/  PRMT R22, R79, 0x5410, R3 ;  /* 0x000054104f167816 */ /* 0x000fc40000000003 */
[----:B------:R-:W-:Y:S02]  /*cb70*/  SHF.L.U32 R31, R0, 0x10, RZ ;  /* 0x00000010001f7819 */ /* 0x000fe400000006ff */
[----:B------:R-:W-:Y:S02]  /*cb80*/  PRMT R26, R80, 0x5410, R19 ;  /* 0x00005410501a7816 */ /* 0x000fe40000000013 */
[----:B------:R-:W-:Y:S02]  /*cb90*/  SHF.R.U64 R17, R62, 0x10, R63 ;  /* 0x000000103e117819 */ /* 0x000fe4000000123f */
[C---:B------:R-:W-:Y:S02]  /*cba0*/  PRMT R28, R81.reuse, 0x5410, R6 ;  /* 0x00005410511c7816 */ /* 0x040fe40000000006 */
[----:B------:R-:W-:Y:S02]  /*cbb0*/  PRMT R27, R81, 0x5432, R5 ;  /* 0x00005432511b7816 */ /* 0x000fe40000000005 */
[----:B------:R-:W-:-:S02]  /*cbc0*/  PRMT R20, R78, 0x5410, R16 ;  /* 0x000054104e147816 */ /* 0x000fc40000000010 */
[----:B------:R-:W-:Y:S01]  /*cbd0*/  PRMT R24, R80, 0x5432, R17 ;  /* 0x0000543250187816 */ /* 0x000fe20000000011 */
[C---:B-1----:R-:W-:Y:S01]  /*cbe0*/  IMAD.U32 R19, R15.reuse, 0x10000, RZ ;  /* 0x000100000f137824 */ /* 0x042fe200078e00ff */
[----:B------:R-:W-:Y:S01]  /*cbf0*/  LOP3.LUT R29, R15, 0xffff0000, RZ, 0xc0, !PT ;  /* 0xffff00000f1d7812 */ /* 0x000fe200078ec0ff */
[C---:B------:R-:W-:Y:S01]  /*cc00*/  IMAD.U32 R25, R14.reuse, 0x10000, RZ ;  /* 0x000100000e197824 */ /* 0x040fe200078e00ff */
[----:B------:R-:W-:Y:S01]  /*cc10*/  LOP3.LUT R30, R14, 0xffff0000, RZ, 0xc0, !PT ;  /* 0xffff00000e1e7812 */ /* 0x000fe200078ec0ff */
[C---:B--2---:R-:W-:Y:S01]  /*cc20*/  IMAD.U32 R3, R8.reuse, 0x10000, RZ ;  /* 0x0001000008037824 */ /* 0x044fe200078e00ff */
[C---:B------:R-:W-:Y:S01]  /*cc30*/  LOP3.LUT R15, R11.reuse, 0xffff0000, RZ, 0xc0, !PT ;  /* 0xffff00000b0f7812 */ /* 0x040fe200078ec0ff */
[----:B------:R-:W-:Y:S01]  /*cc40*/  IMAD.U32 R6, R11, 0x10000, RZ ;  /* 0x000100000b067824 */ /* 0x000fe200078e00ff */
[----:B------:R-:W-:Y:S01]  /*cc50*/  LOP3.LUT R5, R8, 0xffff0000, RZ, 0xc0, !PT ;  /* 0xffff000008057812 */ /* 0x000fe200078ec0ff */
[----:B------:R-:W-:Y:S01]  /*cc60*/  IMAD.U32 R14, R18, 0x10000, RZ ;  /* 0x00010000120e7824 */ /* 0x000fe200078e00ff */
[----:B------:R-:W-:Y:S01]  /*cc70*/  LOP3.LUT R11, R0, 0xffff0000, RZ, 0xc0, !PT ;  /* 0xffff0000000b7812 */ /* 0x000fe200078ec0ff */
[C---:B------:R-:W-:Y:S01]  /*cc80*/  IMAD.U32 R16, R12.reuse, 0x10000, RZ ;  /* 0x000100000c107824 */ /* 0x040fe200078e00ff */
[----:B------:R-:W-:Y:S01]  /*cc90*/  LOP3.LUT R21, R13, 0xffff0000, RZ, 0xc0, !PT ;  /* 0xffff00000d157812 */ /* 0x000fe200078ec0ff */
[----:B------:R-:W-:Y:S01]  /*cca0*/  FMUL.FTZ R8, R3, R31 ;  /* 0x0000001f03087220 */ /* 0x000fe20000410000 */
[----:B------:R-:W-:Y:S01]  /*ccb0*/  LOP3.LUT R12, R12, 0xffff0000, RZ, 0xc0, !PT ;  /* 0xffff00000c0c7812 */ /* 0x000fe200078ec0ff */
[----:B------:R-:W-:Y:S01]  /*ccc0*/  IMAD.U32 R17, R13, 0x10000, RZ ;  /* 0x000100000d117824 */ /* 0x000fe200078e00ff */
[C---:B------:R-:W-:Y:S01]  /*ccd0*/  LOP3.LUT R23, R10.reuse, 0xffff0000, RZ, 0xc0, !PT ;  /* 0xffff00000a177812 */ /* 0x040fe200078ec0ff */
[----:B------:R-:W-:Y:S01]  /*cce0*/  IMAD.U32 R13, R10, 0x10000, RZ ;  /* 0x000100000a0d7824 */ /* 0x000fe200078e00ff */
[----:B------:R-:W-:Y:S01]  /*ccf0*/  LOP3.LUT R18, R18, 0xffff0000, RZ, 0xc0, !PT ;  /* 0xffff000012127812 */ /* 0x000fe200078ec0ff */
[----:B------:R-:W-:-:S02]  /*cd00*/  FMUL.FTZ R3, R3, R14 ;  /* 0x0000000e03037220 */ /* 0x000fc40000410000 */
[C---:B------:R-:W-:Y:S01]  /*cd10*/  IMAD.U32 R7, R9.reuse, 0x10000, RZ ;  /* 0x0001000009077824 */ /* 0x040fe200078e00ff */
[----:B------:R-:W-:Y:S01]  /*cd20*/  LOP3.LUT R9, R9, 0xffff0000, RZ, 0xc0, !PT ;  /* 0xffff000009097812 */ /* 0x000fe200078ec0ff */
[----:B------:R-:W-:Y:S01]  /*cd30*/  FFMA.FTZ R36, R16, R14, -R8 ;  /* 0x0000000e10247223 */ /* 0x000fe20000010808 */
[----:B------:R-:W-:Y:S01]  /*cd40*/  SHF.L.U32 R14, R26, 0x10, RZ ;  /* 0x000000101a0e7819 */ /* 0x000fe200000006ff */
[C---:B------:R-:W-:Y:S01]  /*cd50*/  IMAD.U32 R10, R20.reuse, 0x10000, RZ ;  /* 0x00010000140a7824 */ /* 0x040fe200078e00ff */
[----:B------:R-:W-:Y:S01]  /*cd60*/  LOP3.LUT R20, R20, 0xffff0000, RZ, 0xc0, !PT ;  /* 0xffff000014147812 */ /* 0x000fe200078ec0ff */
[----:B------:R-:W-:Y:S01]  /*cd70*/  FMUL.FTZ R0, R5, R11 ;  /* 0x0000000b05007220 */ /* 0x000fe20000410000 */
[----:B------:R-:W-:Y:S01]  /*cd80*/  LOP3.LUT R26, R26, 0xffff0000, RZ, 0xc0, !PT ;  /* 0xffff00001a1a7812 */ /* 0x000fe200078ec0ff */
[----:B------:R-:W-:Y:S02]  /*cd90*/  IMAD.U32 R8, R22, 0x10000, RZ ;  /* 0x0001000016087824 */ /* 0x000fe400078e00ff */
[----:B------:R-:W-:-:S02]  /*cda0*/  FFMA.FTZ R34, R16, R31, R3 ;  /* 0x0000001f10227223 */ /* 0x000fc40000010003 */
[-C--:B------:R-:W-:Y:S02]  /*cdb0*/  FMUL.FTZ R5, R5, R18.reuse ;  /* 0x0000001205057220 */ /* 0x080fe40000410000 */
[C---:B------:R-:W-:Y:S02]  /*cdc0*/  FFMA.FTZ R32, R12.reuse, R18, -R0 ;  /* 0x000000120c207223 */ /* 0x040fe40000010800 */
[C---:B------:R-:W-:Y:S02]  /*cdd0*/  FMUL.FTZ R3, R7.reuse, R10 ;  /* 0x0000000a07037220 */ /* 0x040fe40000410000 */
[-C--:B------:R-:W-:Y:S02]  /*cde0*/  FMUL.FTZ R0, R7, R8.reuse ;  /* 0x0000000807007220 */ /* 0x080fe40000410000 */
[----:B------:R-:W-:Y:S01]  /*cdf0*/  FFMA.FTZ R31, R12, R11, R5 ;  /* 0x0000000b0c1f7223 */ /* 0x000fe20000010005 */
[----:B------:R-:W-:Y:S01]  /*ce00*/  LOP3.LUT R11, R22, 0xffff0000, RZ, 0xc0, !PT ;  /* 0xffff0000160b7812 */ /* 0x000fe200078ec0ff */
[C---:B------:R-:W-:Y:S01]  /*ce10*/  FFMA.FTZ R18, R17.reuse, R8, -R3 ;  /* 0x0000000811127223 */ /* 0x040fe20000010803 */
[----:B------:R-:W-:Y:S01]  /*ce20*/  LOP3.LUT R8, R24, 0xffff0000, RZ, 0xc0, !PT ;  /* 0xffff000018087812 */ /* 0x000fe200078ec0ff */
[C---:B------:R-:W-:Y:S01]  /*ce30*/  IMAD.U32 R5, R28.reuse, 0x10000, RZ ;  /* 0x000100001c057824 */ /* 0x040fe200078e00ff */
[----:B------:R-:W-:Y:S01]  /*ce40*/  LOP3.LUT R12, R28, 0xffff0000, RZ, 0xc0, !PT ;  /* 0xffff00001c0c7812 */ /* 0x000fe200078ec0ff */
[----:B------:R-:W-:-:S02]  /*ce50*/  FFMA.FTZ R17, R17, R10, R0 ;  /* 0x0000000a11117223 */ /* 0x000fc40000010000 */
[----:B------:R-:W-:Y:S02]  /*ce60*/  FMUL.FTZ R3, R6, R14 ;  /* 0x0000000e06037220 */ /* 0x000fe40000410000 */
[----:B------:R-:W-:Y:S02]  /*ce70*/  IMAD.U32 R10, R24, 0x10000, RZ ;  /* 0x00010000180a7824 */ /* 0x000fe400078e00ff */
[-C--:B------:R-:W-:Y:S02]  /*ce80*/  FMUL.FTZ R0, R6, R5.reuse ;  /* 0x0000000506007220 */ /* 0x080fe40000410000 */
[----:B------:R-:W-:Y:S02]  /*ce90*/  FFMA.FTZ R16, R19, R5, -R3 ;  /* 0x0000000513107223 */ /* 0x000fe40000010803 */
[----:B------:R-:W-:Y:S02]  /*cea0*/  IMAD.U32 R7, R27, 0x10000, RZ ;  /* 0x000100001b077824 */ /* 0x000fe400078e00ff */
[----:B------:R-:W-:-:S02]  /*ceb0*/  FMUL.FTZ R3, R13, R10 ;  /* 0x0000000a0d037220 */ /* 0x000fc40000410000 */
[----:B------:R-:W-:Y:S02]  /*cec0*/  FFMA.FTZ R19, R19, R14, R0 ;  /* 0x0000000e13137223 */ /* 0x000fe40000010000 */
[----:B------:R-:W-:Y:S02]  /*ced0*/  FMUL.FTZ R6, R9, R20 ;  /* 0x0000001409067220 */ /* 0x000fe40000410000 */
[-C--:B------:R-:W-:Y:S02]  /*cee0*/  FMUL.FTZ R0, R13, R7.reuse ;  /* 0x000000070d007220 */ /* 0x080fe40000410000 */
[----:B------:R-:W-:Y:S01]  /*cef0*/  FFMA.FTZ R14, R25, R7, -R3 ;  /* 0x00000007190e7223 */ /* 0x000fe20000010803 */
[----:B------:R-:W-:Y:S01]  /*cf00*/  LOP3.LUT R7, R27, 0xffff0000, RZ, 0xc0, !PT ;  /* 0xffff00001b077812 */ /* 0x000fe200078ec0ff */
[-C--:B------:R-:W-:Y:S02]  /*cf10*/  FMUL.FTZ R5, R9, R11.reuse ;  /* 0x0000000b09057220 */ /* 0x080fe40000410000 */
[----:B------:R-:W-:-:S02]  /*cf20*/  FFMA.FTZ R11, R21, R11, -R6 ;  /* 0x0000000b150b7223 */ /* 0x000fc40000010806 */
[----:B------:R-:W-:Y:S02]  /*cf30*/  FFMA.FTZ R9, R21, R20, R5 ;  /* 0x0000001415097223 */ /* 0x000fe40000010005 */
[----:B------:R-:W-:Y:S01]  /*cf40*/  FFMA.FTZ R10, R25, R10, R0 ;  /* 0x0000000a190a7223 */ /* 0x000fe20000010000 */
[----:B------:R-:W-:Y:S01]  /*cf50*/  F2FP.BF16.PACK_AB R13, R11, R18 ;  /* 0x000000120b0d723e */ /* 0x000fe200000010ff */
[----:B------:R-:W-:Y:S01]  /*cf60*/  FMUL.FTZ R6, R23, R8 ;  /* 0x0000000817067220 */ /* 0x000fe20000410000 */
[----:B------:R-:W-:Y:S01]  /*cf70*/  F2FP.BF16.PACK_AB R9, R9, R17 ;  /* 0x000000110909723e */ /* 0x000fe200000010ff */
[----:B------:R-:W-:Y:S02]  /*cf80*/  FMUL.FTZ R3, R15, R26 ;  /* 0x0000001a0f037220 */ /* 0x000fe40000410000 */
[----:B------:R-:W-:Y:S02]  /*cf90*/  FMUL.FTZ R5, R23, R7 ;  /* 0x0000000717057220 */ /* 0x000fe40000410000 */
[----:B------:R-:W-:-:S02]  /*cfa0*/  FMUL.FTZ R0, R15, R12 ;  /* 0x0000000c0f007220 */ /* 0x000fc40000410000 */
[----:B------:R-:W-:Y:S02]  /*cfb0*/  FFMA.FTZ R6, R30, R7, -R6 ;  /* 0x000000071e067223 */ /* 0x000fe40000010806 */
[C---:B------:R-:W-:Y:S01]  /*cfc0*/  FFMA.FTZ R3, R29.reuse, R12, -R3 ;  /* 0x0000000c1d037223 */ /* 0x040fe20000010803 */
[----:B------:R-:W-:Y:S01]  /*cfd0*/  F2FP.BF16.PACK_AB R12, R32, R36 ;  /* 0x00000024200c723e */ /* 0x000fe200000010ff */
[----:B------:R-:W-:Y:S01]  /*cfe0*/  FFMA.FTZ R5, R30, R8, R5 ;  /* 0x000000081e057223 */ /* 0x000fe20000010005 */
[----:B------:R-:W-:Y:S01]  /*cff0*/  F2FP.BF16.PACK_AB R14, R6, R14 ;  /* 0x0000000e060e723e */ /* 0x000fe200000010ff */
[----:B------:R-:W-:Y:S01]  /*d000*/  FFMA.FTZ R0, R29, R26, R0 ;  /* 0x0000001a1d007223 */ /* 0x000fe20000010000 */
[----:B------:R-:W-:Y:S02]  /*d010*/  F2FP.BF16.PACK_AB R15, R3, R16 ;  /* 0x00000010030f723e */ /* 0x000fe400000010ff */
[----:B------:R-:W-:Y:S02]  /*d020*/  F2FP.BF16.PACK_AB R8, R31, R34 ;  /* 0x000000221f08723e */ /* 0x000fe400000010ff */
[----:B------:R-:W-:Y:S01]  /*d030*/  F2FP.BF16.PACK_AB R10, R5, R10 ;  /* 0x0000000a050a723e */ /* 0x000fe200000010ff */
[----:B------:R1:W-:Y:S01]  /*d040*/  STS.128 [R35+0x6100], R12 ;  /* 0x0061000c23007388 */ /* 0x0003e20000000c00 */
[----:B------:R-:W-:-:S05]  /*d050*/  F2FP.BF16.PACK_AB R11, R0, R19 ;  /* 0x00000013000b723e */ /* 0x000fca00000010ff */
[----:B------:R1:W-:Y:S02]  /*d060*/  STS.128 [R33+0x6100], R8 ;  /* 0x0061000821007388 */ /* 0x0003e40000000c00 */
.L_x_405:
[----:B------:R-:W-:Y:S05]  /*d070*/  BSYNC B2 ;  /* 0x0000000000027941 */ /* 0x000fea0003800000 */
.L_x_383:
[----:B------:R-:W-:Y:S01]  /*d080*/  SHF.R.S32.HI R6, RZ, 0x4, R85 ;  /* 0x00000004ff067819 */ /* 0x000fe20000011455 */
[----:B------:R-:W-:Y:S01]  /*d090*/  IMAD.SHL.U32 R7, R86, 0x40, RZ ;  /* 0x0000004056077824 */ /* 0x000fe200078e00ff */
[----:B------:R-:W-:-:S04]  /*d0a0*/  DEPBAR.LE SB0, 0x0 ;  /* 0x000080000000791a */ /* 0x000fc80000000000 */
[----:B---3--:R-:W-:Y:S01]  /*d0b0*/  LEA.HI R0, R85, R6, RZ, 0x1 ;  /* 0x0000000655007211 */ /* 0x008fe200078f08ff */
[----:B------:R-:W-:Y:S01]  /*d0c0*/  IMAD.SHL.U32 R3, R82, 0x40, RZ ;  /* 0x0000004052037824 */ /* 0x000fe200078e00ff */
[----:B------:R-:W-:Y:S01]  /*d0d0*/  LOP3.LUT P0, RZ, R86, 0x2, RZ, 0xc0, !PT ;  /* 0x0000000256ff7812 */ /* 0x000fe2000780c0ff */
[----:B------:R-:W-:Y:S01]  /*d0e0*/  IMAD.SHL.U32 R5, R83, 0x40, RZ ;  /* 0x0000004053057824 */ /* 0x000fe200078e00ff */
[----:B------:R-:W-:Y:S01]  /*d0f0*/  LOP3.LUT R0, R0, 0xfffffffe, RZ, 0xc0, !PT ;  /* 0xfffffffe00007812 */ /* 0x000fe200078ec0ff */
[----:B-1----:R-:W-:Y:S01]  /*d100*/  IMAD.SHL.U32 R8, R71, 0x8, RZ ;  /* 0x0000000847087824 */ /* 0x002fe200078e00ff */
[----:B------:R-:W-:Y:S01]  /*d110*/  LOP3.LUT R3, R3, 0x1c0, RZ, 0xc0, !PT ;  /* 0x000001c003037812 */ /* 0x000fe200078ec0ff */
[----:B------:R-:W-:Y:S01]  /*d120*/  IMAD.MOV.U32 R40, RZ, RZ, R92 ;  /* 0x000000ffff287224 */ /* 0x000fe200078e005c */
[----:B------:R-:W-:Y:S01]  /*d130*/  LOP3.LUT R85, R5, 0xfffffe00, RZ, 0xc0, !PT ;  /* 0xfffffe0005557812 */ /* 0x000fe200078ec0ff */
[----:B------:R-:W-:Y:S01]  /*d140*/  IMAD.IADD R6, R6, 0x1, -R0 ;  /* 0x0000000106067824 */ /* 0x000fe200078e0a00 */
[----:B------:R-:W-:Y:S01]  /*d150*/  LOP3.LUT R0, R7, 0x1c0, RZ, 0xc0, !PT ;  /* 0x000001c007007812 */ /* 0x000fe200078ec0ff */
[----:B------:R-:W-:Y:S01]  /*d160*/  IMAD.MOV.U32 R41, RZ, RZ, R93 ;  /* 0x000000ffff297224 */ /* 0x000fe200078e005d */
[----:B------:R-:W-:Y:S01]  /*d170*/  BAR.SYNC.DEFER_BLOCKING 0x0 ;  /* 0x0000000000007b1d */ /* 0x000fe20000010000 */
[----:B------:R-:W-:Y:S01]  /*d180*/  IMAD.SHL.U32 R7, R6, 0x8, RZ ;  /* 0x0000000806077824 */ /* 0x000fe200078e00ff */
[----:B------:R-:W-:Y:S01]  /*d190*/  LOP3.LUT R5, R0, 0x8, R8, 0xf8, !PT ;  /* 0x0000000800057812 */ /* 0x000fe200078ef808 */
[----:B------:R-:W-:Y:S01]  /*d1a0*/  IMAD.MOV.U32 R40, RZ, RZ, R90 ;  /* 0x000000ffff287224 */ /* 0x000fe200078e005a */
[----:B------:R-:W-:Y:S01]  /*d1b0*/  SHF.R.U32.HI R0, RZ, 0x3, R0 ;  /* 0x00000003ff007819 */ /* 0x000fe20000011600 */
[----:B------:R-:W-:Y:S01]  /*d1c0*/  IMAD.MOV.U32 R210, RZ, RZ, 0x5 ;  /* 0x00000005ffd27424 */ /* 0x000fe200078e00ff */
[----:B------:R-:W-:Y:S01]  /*d1d0*/  LOP3.LUT R8, R3, 0x8, R7, 0xf8, !PT ;  /* 0x0000000803087812 */ /* 0x000fe200078ef807 */
[----:B------:R-:W-:Y:S01]  /*d1e0*/  IMAD.SHL.U32 R227, R76, 0x2, RZ ;  /* 0x000000024ce37824 */ /* 0x000fe200078e00ff */
[----:B------:R-:W-:Y:S01]  /*d1f0*/  SHF.R.U32.HI R7, RZ, 0x3, R3 ;  /* 0x00000003ff077819 */ /* 0x000fe20000011603 */
[----:B------:R-:W-:Y:S01]  /*d200*/  IMAD R3, R211, 0x400, R85 ;  /* 0x00000400d3037824 */ /* 0x000fe200078e0255 */
[----:B------:R-:W-:Y:S01]  /*d210*/  LOP3.LUT R0, R5, R0, RZ, 0x3c, !PT ;  /* 0x0000000005007212 */ /* 0x000fe200078e3cff */
[----:B------:R-:W-:Y:S01]  /*d220*/  STL.64 [R1+0x50], R40 ;  /* 0x0000502801007387 */ /* 0x000fe20000100a00 */
[----:B------:R-:W-:-:S02]  /*d230*/  LOP3.LUT R5, R8, R7, RZ, 0x3c, !PT ;  /* 0x0000000708057212 */ /* 0x000fc400078e3cff */
[----:B------:R-:W-:Y:S01]  /*d240*/  ISETP.GE.AND P1, PT, R56, c[0x0][0x1d4], PT ;  /* 0x0000750038007a0c */ /* 0x000fe20003f26270 */
[----:B------:R-:W-:Y:S02]  /*d250*/  IMAD R0, R6, 0x200, R0 ;  /* 0x0000020006007824 */ /* 0x000fe400078e0200 */
[----:B------:R-:W-:Y:S01]  /*d260*/  IMAD.IADD R3, R5, 0x1, R3 ;  /* 0x0000000105037824 */ /* 0x000fe200078e0203 */
[C---:B------:R-:W-:Y:S01]  /*d270*/  ISETP.LT.OR P3, PT, R77.reuse, 0x1, P1 ;  /* 0x000000014d00780c */ /* 0x040fe20000f61670 */
[----:B------:R-:W-:Y:S01]  /*d280*/  IMAD.SHL.U32 R208, R0, 0x2, RZ ;  /* 0x0000000200d07824 */ /* 0x000fe200078e00ff */
[----:B------:R-:W-:Y:S01]  /*d290*/  ISETP.LT.OR P4, PT, R77, 0x11, P1 ;  /* 0x000000114d00780c */ /* 0x000fe20000f81670 */
[----:B------:R-:W-:Y:S01]  /*d2a0*/  IMAD.SHL.U32 R215, R3, 0x2, RZ ;  /* 0x0000000203d77824 */ /* 0x000fe200078e00ff */
[----:B------:R-:W-:Y:S01]  /*d2b0*/  ISETP.LT.OR P2, PT, R77, 0x21, P1 ;  /* 0x000000214d00780c */ /* 0x000fe20000f41670 */
[----:B------:R-:W-:Y:S01]  /*d2c0*/  IMAD.WIDE.U32 R6, R87, c[0x0][0x208], RZ ;  /* 0x0000820057067a25 */ /* 0x000fe200078e00ff */
[----:B------:R-:W-:Y:S01]  /*d2d0*/  LDSM.16.M88.4 R20, [R208+0x3900] ;  /* 0x00390000d014783b */ /* 0x000fe20000000200 */
[----:B------:R-:W-:-:S02]  /*d2e0*/  IADD3 R0, R208, 0x3100, RZ ;  /* 0x00003100d0007810 */ /* 0x000fc40007ffe0ff */
[----:B------:R-:W-:Y:S01]  /*d2f0*/  IADD3 R219, R208, 0x3120, RZ ;  /* 0x00003120d0db7810 */ /* 0x000fe20007ffe0ff */
[----:B------:R-:W1:Y:S01]  /*d300*/  LDSM.16.M88.4 R8, [R215+0x8100] ;  /* 0x00810000d708783b */ /* 0x000e620000000200 */
[----:B------:R-:W-:Y:S01]  /*d310*/  @P0 IADD3 R219, R0, -0x20, RZ ;  /* 0xffffffe000db0810 */ /* 0x000fe20007ffe0ff */
[----:B------:R-:W-:Y:S02]  /*d320*/  IMAD R0, R88, c[0x0][0x208], RZ ;  /* 0x0000820058007a24 */ /* 0x000fe400078e02ff */
[----:B------:R-:W2:Y:S01]  /*d330*/  LDSM.16.M88.4 R16, [R208+0x4100] ;  /* 0x00410000d010783b */ /* 0x000ea20000000200 */
[----:B------:R-:W-:Y:S02]  /*d340*/  IMAD R218, R2, 0x2, R215 ;  /* 0x0000000202da7824 */ /* 0x000fe400078e02d7 */
[----:B------:R-:W-:Y:S01]  /*d350*/  IMAD R0, R87, c[0x0][0x20c], R0 ;  /* 0x0000830057007a24 */ /* 0x000fe200078e0200 */
[----:B------:R-:W3:Y:S01]  /*d360*/  LDSM.16.M88.4 R12, [R215+0x6100] ;  /* 0x00610000d70c783b */ /* 0x000ee20000000200 */
[----:B------:R-:W-:-:S02]  /*d370*/  IMAD.MOV.U32 R3, RZ, RZ, c[0x0][0x208] ;  /* 0x00008200ff037624 */ /* 0x000fc400078e00ff */
[----:B------:R-:W-:Y:S01]  /*d380*/  IMAD.IADD R0, R7, 0x1, R0 ;  /* 0x0000000107007824 */ /* 0x000fe200078e0200 */
[----:B------:R-:W4:Y:S01]  /*d390*/  LDSM.16.M88.4 R24, [R208+0x3100] ;  /* 0x00310000d018783b */ /* 0x000f220000000200 */
[----:B------:R-:W-:Y:S01]  /*d3a0*/  IMAD.WIDE.U32 R6, R6, 0x60, R40 ;  /* 0x0000006006067825 */ /* 0x000fe200078e0028 */
[C---:B------:R-:W-:Y:S02]  /*d3b0*/  SHF.L.U64.HI R58, R3.reuse, R210, c[0x0][0x20c] ;  /* 0x00008300033a7619 */ /* 0x040fe400000102d2 */
[----:B------:R-:W3:Y:S01]  /*d3c0*/  LDSM.16.M88.4 R28, [R208+0x4900] ;  /* 0x00490000d01c783b */ /* 0x000ee20000000200 */
[----:B------:R-:W-:Y:S02]  /*d3d0*/  IMAD R0, R0, 0x60, RZ ;  /* 0x0000006000007824 */ /* 0x000fe400078e02ff */
[----:B------:R-:W-:Y:S01]  /*d3e0*/  IMAD.SHL.U32 R59, R3, 0x20, RZ ;  /* 0x00000020033b7824 */ /* 0x000fe200078e00ff */
[----:B------:R-:W3:Y:S01]  /*d3f0*/  LDSM.16.M88.4 R32, [R208+0x5100] ;  /* 0x00510000d020783b */ /* 0x000ee20000000200 */
[----:B------:R-:W-:-:S02]  /*d400*/  IMAD.IADD R0, R7, 0x1, R0 ;  /* 0x0000000107007824 */ /* 0x000fc400078e0200 */
[----:B------:R-:W-:Y:S01]  /*d410*/  IMAD R216, R4, 0x2, R215 ;  /* 0x0000000204d87824 */ /* 0x000fe200078e02d7 */
[----:B------:R-:W3:Y:S03]  /*d420*/  LDSM.16.M88.4 R36, [R208+0x5900] ;  /* 0x00590000d024783b */ /* 0x000ee60000000200 */
[----:B------:R-:W-:Y:S01]  /*d430*/  IMAD R217, R2, 0x2, R216 ;  /* 0x0000000202d97824 */ /* 0x000fe200078e02d8 */
[----:B------:R-:W-:Y:S04]  /*d440*/  LDSM.16.M88.4 R48, [R219] ;  /* 0x00000000db30783b */ /* 0x000fe80000000200 */
[----:B------:R-:W-:Y:S04]  /*d450*/  LDSM.16.M88.4 R44, [R219+0x800] ;  /* 0x00080000db2c783b */ /* 0x000fe80000000200 */
[----:B------:R-:W-:Y:S01]  /*d460*/  LDSM.16.M88.4 R40, [R219+0x1000] ;  /* 0x00100000db28783b */ /* 0x000fe20000000200 */
[C---:B-1----:R-:W-:Y:S08]  /*d470*/  HMMA.16816.F32.BF16 R168, R8.reuse, R22, RZ ;  /* 0x0000001608a8723c */ /* 0x042ff000000418ff */
[C---:B--2---:R-:W-:Y:S08]  /*d480*/  HMMA.16816.F32.BF16 R68, R8.reuse, R16, RZ ;  /* 0x000000100844723c */ /* 0x044ff000000418ff */
[----:B------:R-:W-:Y:S08]  /*d490*/  HMMA.16816.F32.BF16 R172, R8, R18, RZ ;  /* 0x0000001208ac723c */ /* 0x000ff000000418ff */
[C---:B---3--:R-:W-:Y:S07]  /*d4a0*/  HMMA.16816.F32.BF16 R136, R12.reuse, R22, RZ ;  /* 0x000000160c88723c */ /* 0x048fee00000418ff */
[C---:B------:R-:W-:Y:S01]  /*d4b0*/  LEA R22, P0, R6.reuse, c[0x0][0x1f8], 0x1 ;  /* 0x00007e0006167a11 */ /* 0x040fe200078008ff */
[----:B------:R-:W-:Y:S03]  /*d4c0*/  HMMA.16816.F32.BF16 R120, R12, R16, RZ ;  /* 0x000000100c78723c */ /* 0x000fe600000418ff */
[----:B------:R-:W-:Y:S01]  /*d4d0*/  LEA.HI.X R23, R6, c[0x0][0x1fc], R0, 0x1, P0 ;  /* 0x00007f0006177a11 */ /* 0x000fe200000f0c00 */
[----:B------:R-:W-:-:S04]  /*d4e0*/  IMAD.MOV.U32 R0, RZ, RZ, 0x40 ;  /* 0x00000040ff007424 */ /* 0x000fc800078e00ff */
[----:B-----5:R-:W-:Y:S01]  /*d4f0*/  HMMA.16816.F32.BF16 R144, R12, R18, RZ ;  /* 0x000000120c90723c */ /* 0x020fe200000418ff */
[----:B------:R-:W1:Y:S07]  /*d500*/  LDSM.16.M88.4 R16, [R218+0x8100] ;  /* 0x00810000da10783b */ /* 0x000e6e0000000200 */
[C---:B----4-:R-:W-:Y:S08]  /*d510*/  HMMA.16816.F32.BF16 R52, R8.reuse, R24, RZ ;  /* 0x000000180834723c */ /* 0x050ff000000418ff */
[----:B------:R-:W-:Y:S08]  /*d520*/  HMMA.16816.F32.BF16 R96, R8, R26, RZ ;  /* 0x0000001a0860723c */ /* 0x000ff000000418ff */
[C---:B------:R-:W-:Y:S08]  /*d530*/  HMMA.16816.F32.BF16 R140, R12.reuse, R24, RZ ;  /* 0x000000180c8c723c */ /* 0x040ff000000418ff */
[----:B------:R-:W-:Y:S01]  /*d540*/  HMMA.16816.F32.BF16 R132, R12, R26, RZ ;  /* 0x0000001a0c84723c */ /* 0x000fe200000418ff */
[----:B------:R-:W2:Y:S07]  /*d550*/  LDSM.16.M88.4 R24, [R219+0x2800] ;  /* 0x00280000db18783b */ /* 0x000eae0000000200 */
[-C--:B------:R-:W-:Y:S08]  /*d560*/  HMMA.16816.F32.BF16 R72, R8, R20.reuse, RZ ;  /* 0x000000140848723c */ /* 0x080ff000000418ff */
[C---:B------:R-:W-:Y:S07]  /*d570*/  HMMA.16816.F32.BF16 R124, R12.reuse, R20, RZ ;  /* 0x000000140c7c723c */ /* 0x040fee00000418ff */
[----:B------:R-:W-:Y:S01]  /*d580*/  IADD3 R20, P0, R59, R22, RZ ;  /* 0x000000163b147210 */ /* 0x000fe20007f1e0ff */
[----:B------:R-:W-:Y:S04]  /*d590*/  HMMA.16816.F32.BF16 R116, R12, R28, RZ ;  /* 0x0000001c0c74723c */ /* 0x000fe800000418ff */
[----:B------:R-:W-:-:S04]  /*d5a0*/  IMAD.X R21, R58, 0x1, R23, P0 ;  /* 0x000000013a157824 */ /* 0x000fc800000e0617 */
[C---:B------:R-:W-:Y:S08]  /*d5b0*/  HMMA.16816.F32.BF16 R128, R12.reuse, R30, RZ ;  /* 0x0000001e0c80723c */ /* 0x040ff000000418ff */
[C---:B------:R-:W-:Y:S08]  /*d5c0*/  HMMA.16816.F32.BF16 R108, R12.reuse, R32, RZ ;  /* 0x000000200c6c723c */ /* 0x040ff000000418ff */
[C---:B------:R-:W-:Y:S08]  /*d5d0*/  HMMA.16816.F32.BF16 R112, R12.reuse, R34, RZ ;  /* 0x000000220c70723c */ /* 0x040ff000000418ff */
[C---:B------:R-:W-:Y:S08]  /*d5e0*/  HMMA.16816.F32.BF16 R104, R12.reuse, R36, RZ ;  /* 0x000000240c68723c */ /* 0x040ff000000418ff */
[----:B------:R-:W-:Y:S07]  /*d5f0*/  HMMA.16816.F32.BF16 R100, R12, R38, RZ ;  /* 0x000000260c64723c */ /* 0x000fee00000418ff */
[-C--:B------:R-:W-:Y:S01]  /*d600*/  IADD3 R12, P0, R20, R59.reuse, RZ ;  /* 0x0000003b140c7210 */ /* 0x080fe20007f1e0ff */
[----:B------:R-:W-:Y:S04]  /*d610*/  HMMA.16816.F32.BF16 R60, R8, R28, RZ ;  /* 0x0000001c083c723c */ /* 0x000fe800000418ff */
[----:B------:R-:W-:Y:S01]  /*d620*/  IMAD.X R13, R21, 0x1, R58, P0 ;  /* 0x00000001150d7824 */ /* 0x000fe200000e063a */
[----:B------:R-:W-:-:S03]  /*d630*/  IADD3 R6, P0, R12, R59, RZ ;  /* 0x0000003b0c067210 */ /* 0x000fc60007f1e0ff */
[----:B------:R-:W-:Y:S02]  /*d640*/  HMMA.16816.F32.BF16 R64, R8, R32, RZ ;  /* 0x000000200840723c */ /* 0x000fe400000418ff */
[----:B------:R-:W-:Y:S01]  /*d650*/  IMAD.X R7, R13, 0x1, R58, P0 ;  /* 0x000000010d077824 */ /* 0x000fe200000e063a */
[----:B------:R-:W-:-:S05]  /*d660*/  IADD3 R14, P0, R6, R59, RZ ;  /* 0x0000003b060e7210 */ /* 0x000fca0007f1e0ff */
[----:B------:R-:W-:Y:S01]  /*d670*/  HMMA.16816.F32.BF16 R80, R8, R36, RZ ;  /* 0x000000240850723c */ /* 0x000fe200000418ff */
[----:B------:R-:W-:-:S07]  /*d680*/  IMAD.X R15, R7, 0x1, R58, P0 ;  /* 0x00000001070f7824 */ /* 0x000fce00000e063a */
[C---:B------:R-:W-:Y:S01]  /*d690*/  HMMA.16816.F32.BF16 R156, R8.reuse, R30, RZ ;  /* 0x0000001e089c723c */ /* 0x040fe200000418ff */
[----:B------:R-:W-:Y:S07]  /*d6a0*/  LDSM.16.M88.4 R28, [R219+0x2000] ;  /* 0x00200000db1c783b */ /* 0x000fee0000000200 */
[C---:B------:R-:W-:Y:S01]  /*d6b0*/  HMMA.16816.F32.BF16 R152, R8.reuse, R34, RZ ;  /* 0x000000220898723c */ /* 0x040fe200000418ff */
[----:B------:R-:W3:Y:S07]  /*d6c0*/  LDSM.16.M88.4 R32, [R219+0x1800] ;  /* 0x00180000db20783b */ /* 0x000eee0000000200 */
[----:B------:R-:W-:Y:S01]  /*d6d0*/  HMMA.16816.F32.BF16 R148, R8, R38, RZ ;  /* 0x000000260894723c */ /* 0x000fe200000418ff */
[----:B------:R-:W4:Y:S04]  /*d6e0*/  LDSM.16.M88.4 R8, [R218+0x6100] ;  /* 0x00610000da08783b */ /* 0x000f280000000200 */
[----:B------:R-:W-:Y:S01]  /*d6f0*/  @!PT LDS RZ, [RZ] ;  /* 0x00000000fffff984 */ /* 0x000fe20000000800 */
[----:B------:R-:W-:Y:S01]  /*d700*/  @!PT LDS RZ, [RZ] ;  /* 0x00000000fffff984 */ /* 0x000fe20000000800 */
[----:B------:R-:W-:Y:S01]  /*d710*/  @!PT LDS RZ, [RZ] ;  /* 0x00000000fffff984 */ /* 0x000fe20000000800 */
[----:B------:R3:W-:Y:S01]  /*d720*/  LDGSTS.E.BYPASS.LTC128B.128 [R227+0x100], [R22.64], !P3 ;  /* 0x0010000016e37fae */ /* 0x0007e2000d901d48 */
[----:B------:R-:W-:-:S02]  /*d730*/  ISETP.LT.OR P3, PT, R77, 0x41, P1 ;  /* 0x000000414d00780c */ /* 0x000fc40000f61670 */
[C---:B-1----:R-:W-:Y:S01]  /*d740*/  HMMA.16816.F32.BF16 R92, R16.reuse, R48, R52 ;  /* 0x00000030105c723c */ /* 0x042fe20000041834 */
[----:B------:R1:W-:Y:S01]  /*d750*/  LDGSTS.E.BYPASS.LTC128B.128 [R227+0x900], [R20.64], !P4 ;  /* 0x0090000014e37fae */ /* 0x0003e2000e101d48 */
[C---:B------:R-:W-:Y:S02]  /*d760*/  ISETP.LT.OR P4, PT, R77.reuse, 0x31, P1 ;  /* 0x000000314d00780c */ /* 0x040fe40000f81670 */
[----:B------:R-:W-:Y:S01]  /*d770*/  ISETP.LT.OR P1, PT, R77, 0x51, P1 ;  /* 0x000000514d00780c */ /* 0x000fe20000f21670 */
[----:B------:R1:W-:Y:S01]  /*d780*/  LDGSTS.E.BYPASS.LTC128B.128 [R227+0x1100], [R12.64], !P2 ;  /* 0x011000000ce37fae */ /* 0x0003e2000d101d48 */
[----:B------:R-:W-:Y:S02]  /*d790*/  LOP3.LUT P2, RZ, R86, 0x4, RZ, 0xc0, !PT ;  /* 0x0000000456ff7812 */ /* 0x000fe4000784c0ff */
[----:B--2---:R-:W-:Y:S02]  /*d7a0*/  HMMA.16816.F32.BF16 R76, R16, R24, R80 ;  /* 0x00000018104c723c */ /* 0x004fe40000041850 */
[----:B------:R-:W-:-:S05]  /*d7b0*/  SEL R0, R0, 0xffffffc0, !P2 ;  /* 0xffffffc000007807 */ /* 0x000fca0005000000 */
[----:B------:R2:W-:Y:S01]  /*d7c0*/  LDGSTS.E.BYPASS.LTC128B.128 [R227+0x1900], [R6.64], !P4 ;  /* 0x0190000006e37fae */ /* 0x0005e2000e101d48 */
[----:B------:R-:W-:Y:S01]  /*d7d0*/  IMAD.IADD R214, R208, 0x1, R0 ;  /* 0x00000001d0d67824 */ /* 0x000fe200078e0200 */
[----:B------:R-:W-:Y:S01]  /*d7e0*/  HMMA.16816.F32.BF16 R72, R16, R44, R72 ;  /* 0x0000002c1048723c */ /* 0x000fe20000041848 */
[----:B------:R-:W-:Y:S01]  /*d7f0*/  IMAD.IADD R213, R0, 0x1, R219 ;  /* 0x0000000100d57824 */ /* 0x000fe200078e02db */
[----:B------:R1:W-:Y:S01]  /*d800*/  LDGSTS.E.BYPASS.LTC128B.128 [R227+0x2100], [R14.64], !P3 ;  /* 0x021000000ee37fae */ /* 0x0003e2000d901d48 */
[----:B------:R-:W-:-:S05]  /*d810*/  LOP3.LUT R0, R5, R85, RZ, 0xfc, !PT ;  /* 0x0000005505007212 */ /* 0x000fca00078efcff */
[C---:B---3--:R-:W-:Y:S08]  /*d820*/  HMMA.16816.F32.BF16 R36, R16.reuse, R32, R60 ;  /* 0x000000201024723c */ /* 0x048ff0000004183c */
[C---:B------:R-:W-:Y:S08]  /*d830*/  HMMA.16816.F32.BF16 R68, R16.reuse, R40, R68 ;  /* 0x000000281044723c */ /* 0x040ff00000041844 */
[----:B------:R-:W-:Y:S01]  /*d840*/  HMMA.16816.F32.BF16 R96, R16, R50, R96 ;  /* 0x000000321060723c */ /* 0x000fe20000041860 */
[----:B--2---:R-:W-:-:S05]  /*d850*/  IADD3 R6, P0, R14, R59, RZ ;  /* 0x0000003b0e067210 */ /* 0x004fca0007f1e0ff */
[----:B------:R-:W-:Y:S01]  /*d860*/  IMAD.X R7, R15, 0x1, R58, P0 ;  /* 0x000000010f077824 */ /* 0x000fe200000e063a */
[----:B------:R-:W-:Y:S01]  /*d870*/  ISETP.GT.AND P0, PT, R87, R224, PT ;  /* 0x000000e05700720c */ /* 0x000fe20003f04270 */
[C---:B-1----:R-:W-:Y:S01]  /*d880*/  HMMA.16816.F32.BF16 R12, R16.reuse, R28, R64 ;  /* 0x0000001c100c723c */ /* 0x042fe20000041840 */
[----:B------:R-:W-:Y:S02]  /*d890*/  IADD3 R224, R219, 0x800, RZ ;  /* 0x00000800dbe07810 */ /* 0x000fe40007ffe0ff */
[----:B------:R1:W-:Y:S04]  /*d8a0*/  LDGSTS.E.BYPASS.LTC128B.128 [R227+0x2900], [R6.64], !P1 ;  /* 0x0290000006e37fae */ /* 0x0003e8000c901d48 */
[----:B------:R-:W-:Y:S01]  /*d8b0*/  LDSM.16.M88.4 R20, [R216+0x8100] ;  /* 0x00810000d814783b */ /* 0x000fe20000000200 */
[C---:B------:R-:W-:Y:S03]  /*d8c0*/  HMMA.16816.F32.BF16 R168, R16.reuse, R46, R168 ;  /* 0x0000002e10a8723c */ /* 0x040fe600000418a8 */
[----:B------:R-:W2:Y:S04]  /*d8d0*/  LDSM.16.M88.4 R52, [R214+0x4900] ;  /* 0x00490000d634783b */ /* 0x000ea80000000200 */
[----:B------:R-:W3:Y:S01]  /*d8e0*/  LDSM.16.M88.4 R80, [R214+0x5100] ;  /* 0x00510000d650783b */ /* 0x000ee20000000200 */
[C---:B------:R-:W-:Y:S03]  /*d8f0*/  HMMA.16816.F32.BF16 R172, R16.reuse, R42, R172 ;  /* 0x0000002a10ac723c */ /* 0x040fe600000418ac */
[----:B------:R-:W1:Y:S04]  /*d900*/  LDSM.16.M88.4 R64, [R214+0x3100] ;  /* 0x00310000d640783b */ /* 0x000e680000000200 */
[----:B------:R-:W1:Y:S01]  /*d910*/  LDSM.16.M88.4 R56, [R214+0x4100] ;  /* 0x00410000d638783b */ /* 0x000e620000000200 */
[C---:B------:R-:W-:Y:S03]  /*d920*/  HMMA.16816.F32.BF16 R184, R16.reuse, R34, R156 ;  /* 0x0000002210b8723c */ /* 0x040fe6000004189c */
[----:B------:R-:W1:Y:S04]  /*d930*/  LDSM.16.M88.4 R60, [R214+0x3900] ;  /* 0x00390000d63c783b */ /* 0x000e680000000200 */
[----:B------:R-:W1:Y:S01]  /*d940*/  LDSM.16.M88.4 R88, [R214+0x5900] ;  /* 0x00590000d658783b */ /* 0x000e620000000200 */
[C---:B------:R-:W-:Y:S03]  /*d950*/  HMMA.16816.F32.BF16 R196, R16.reuse, R30, R152 ;  /* 0x0000001e10c4723c */ /* 0x040fe60000041898 */
[----:B------:R-:W0:Y:S05]  /*d960*/  LDGDEPBAR ;  /* 0x00000000000079af */ /* 0x000e2a0000000000 */
[----:B------:R-:W-:Y:S01]  /*d970*/  HMMA.16816.F32.BF16 R180, R16, R26, R148 ;  /* 0x0000001a10b4723c */ /* 0x000fe20000041894 */
[----:B------:R-:W1:Y:S07]  /*d980*/  LDSM.16.M88.4 R16, [R216+0x6100] ;  /* 0x00610000d810783b */ /* 0x000e6e0000000200 */
[C---:B----4-:R-:W-:Y:S08]  /*d990*/  HMMA.16816.F32.BF16 R176, R8.reuse, R48, R140 ;  /* 0x0000003008b0723c */ /* 0x050ff0000004188c */
        /* <DEDUP_REMOVED lines=17> */
[C---:B--2---:R-:W-:Y:S01]  /*dab0*/  HMMA.16816.F32.BF16 R132, R20.reuse, R52, R36 ;  /* 0x000000341484723c */ /* 0x044fe20000041824 */
[----:B------:R-:W2:Y:S07]  /*dac0*/  LDSM.16.M88.4 R36, [R213+0x1000] ;  /* 0x00100000d524783b */ /* 0x000eae0000000200 */
[----:B---3--:R-:W-:Y:S01]  /*dad0*/  HMMA.16816.F32.BF16 R128, R20, R80, R12 ;  /* 0x000000501480723c */ /* 0x008fe2000004180c */
[----:B------:R-:W3:Y:S01]  /*dae0*/  LDSM.16.M88.4 R12, [R217+0x6100] ;  /* 0x00610000d90c783b */ /* 0x000ee20000000200 */
[----:B------:R-:W-:-:S06]  /*daf0*/  DEPBAR.LE SB0, 0x0 ;  /* 0x000080000000791a */ /* 0x000fcc0000000000 */
        /* <DEDUP_REMOVED lines=8> */
[----:B------:R-:W-:Y:S08]  /*db80*/  HMMA.16816.F32.BF16 R92, R16, R66, R48 ;  /* 0x00000042105c723c */ /* 0x000ff00000041830 */
[----:B------:R-:W-:Y:S08]  /*db90*/  HMMA.16816.F32.BF16 R116, R20, R62, R168 ;  /* 0x0000003e1474723c */ /* 0x000ff000000418a8 */
[C---:B------:R-:W-:Y:S08]  /*dba0*/  HMMA.16816.F32.BF16 R76, R16.reuse, R60, R188 ;  /* 0x0000003c104c723c */ /* 0x040ff000000418bc */
[C---:B------:R-:W-:Y:S08]  /*dbb0*/  HMMA.16816.F32.BF16 R72, R16.reuse, R62, R136 ;  /* 0x0000003e1048723c */ /* 0x040ff00000041888 */
[C---:B------:R-:W-:Y:S08]  /*dbc0*/  HMMA.16816.F32.BF16 R68, R16.reuse, R56, R192 ;  /* 0x000000381044723c */ /* 0x040ff000000418c0 */
[----:B------:R-:W-:Y:S08]  /*dbd0*/  HMMA.16816.F32.BF16 R64, R16, R58, R144 ;  /* 0x0000003a1040723c */ /* 0x000ff00000041890 */
[C---:B------:R-:W-:Y:S08]  /*dbe0*/  HMMA.16816.F32.BF16 R108, R20.reuse, R54, R184 ;  /* 0x00000036146c723c */ /* 0x040ff000000418b8 */
[----:B------:R-:W-:Y:S08]  /*dbf0*/  HMMA.16816.F32.BF16 R100, R20, R90, R180 ;  /* 0x0000005a1464723c */ /* 0x000ff000000418b4 */
[C---:B------:R-:W-:Y:S08]  /*dc00*/  HMMA.16816.F32.BF16 R60, R16.reuse, R52, R200 ;  /* 0x00000034103c723c */ /* 0x040ff000000418c8 */
[C---:B------:R-:W-:Y:S08]  /*dc10*/  HMMA.16816.F32.BF16 R56, R16.reuse, R54, R160 ;  /* 0x000000361038723c */ /* 0x040ff000000418a0 */
[C---:B------:R-:W-:Y:S08]  /*dc20*/  HMMA.16816.F32.BF16 R52, R16.reuse, R80, R204 ;  /* 0x000000501034723c */ /* 0x040ff000000418cc */
[C---:B------:R-:W-:Y:S08]  /*dc30*/  HMMA.16816.F32.BF16 R48, R16.reuse, R82, R164 ;  /* 0x000000521030723c */ /* 0x040ff000000418a4 */
[C---:B------:R-:W-:Y:S07]  /*dc40*/  HMMA.16816.F32.BF16 R20, R16.reuse, R88, R220 ;  /* 0x000000581014723c */ /* 0x040fee00000418dc */
[C---:B------:R-:W-:Y:S01]  /*dc50*/  IADD3 R223, R219.reuse, 0x1000, RZ ;  /* 0x00001000dbdf7810 */ /* 0x040fe20007ffe0ff */
[----:B------:R-:W-:Y:S01]  /*dc60*/  HMMA.16816.F32.BF16 R16, R16, R90, R156 ;  /* 0x0000005a1010723c */ /* 0x000fe2000004189c */
[----:B------:R-:W-:-:S02]  /*dc70*/  IADD3 R222, R219, 0x1800, RZ ;  /* 0x00001800dbde7810 */ /* 0x000fc40007ffe0ff */
[C---:B------:R-:W-:Y:S02]  /*dc80*/  IADD3 R221, R219.reuse, 0x2000, RZ ;  /* 0x00002000dbdd7810 */ /* 0x040fe40007ffe0ff */
[----:B------:R-:W-:-:S03]  /*dc90*/  IADD3 R220, R219, 0x2800, RZ ;  /* 0x00002800dbdc7810 */ /* 0x000fc60007ffe0ff */
[C---:B--2---:R-:W-:Y:S08]  /*dca0*/  HMMA.16816.F32.BF16 R160, R8.reuse, R38, R112 ;  /* 0x0000002608a0723c */ /* 0x044ff00000041870 */
[C---:B------:R-:W-:Y:S08]  /*dcb0*/  HMMA.16816.F32.BF16 R192, R8.reuse, R40, R148 ;  /* 0x0000002808c0723c */ /* 0x040ff00000041894 */
[C---:B------:R-:W-:Y:S08]  /*dcc0*/  HMMA.16816.F32.BF16 R112, R8.reuse, R30, R104 ;  /* 0x0000001e0870723c */ /* 0x040ff00000041868 */
[----:B------:R-:W-:Y:S08]  /*dcd0*/  HMMA.16816.F32.BF16 R148, R8, R28, R128 ;  /* 0x0000001c0894723c */ /* 0x000ff00000041880 */
[----:B---3--:R-:W-:Y:S08]  /*dce0*/  HMMA.16816.F32.BF16 R104, R12, R44, R96 ;  /* 0x0000002c0c68723c */ /* 0x008ff00000041860 */
[----:B------:R-:W-:Y:S08]  /*dcf0*/  HMMA.16816.F32.BF16 R128, R8, R26, R100 ;  /* 0x0000001a0880723c */ /* 0x000ff00000041864 */
[----:B------:R-:W-:Y:S08]  /*dd00*/  HMMA.16816.F32.BF16 R96, R12, R38, R64 ;  /* 0x000000260c60723c */ /* 0x000ff00000041840 */
        /* <DEDUP_REMOVED lines=19> */
[----:B------:R-:W-:Y:S01]  /*de40*/  IADD3 R3, R246, -0x2, RZ ;  /* 0xfffffffef6037810 */ /* 0x000fe20007ffe0ff */
        /* <DEDUP_REMOVED lines=25> */
[----:B-1----:R-:W-:-:S05]  /*dfe0*/  IADD3 R14, P0, R16, R6, RZ ;  /* 0x00000006100e7210 */ /* 0x002fca0007f1e0ff */
[----:B------:R-:W-:-:S05]  /*dff0*/  IMAD.X R15, R5, 0x1, R7, P0 ;  /* 0x00000001050f7824 */ /* 0x000fca00000e0607 */
[----:B------:R2:W-:Y:S03]  /*e000*/  LDGSTS.E.BYPASS.LTC128B.128 [R227+0x5900], [R14.64], !P5 ;  /* 0x059000000ee37fae */ /* 0x0005e6000e901d48 */
.L_x_418:
[----:B------:R-:W-:Y:S01]  /*e010*/  FMUL.FTZ R3, R65, c[0x0][0x320] ;  /* 0x0000c80041037a20 */ /* 0x000fe20000410000 */
[----:B--2---:R-:W-:Y:S01]  /*e020*/  SHF.R.S32.HI R6, RZ, 0x1f, R211 ;  /* 0x0000001fff067819 */ /* 0x004fe200000114d3 */
[----:B------:R-:W-:Y:S01]  /*e030*/  FMUL.FTZ R5, R57, c[0x0][0x320] ;  /* 0x0000c80039057a20 */ /* 0x000fe20000410000 */
[----:B------:R-:W-:Y:S01]  /*e040*/  LEA.HI R7, R228, R212, RZ, 0x2 ;  /* 0x000000d4e4077211 */ /* 0x000fe200078f10ff */
[----:B------:R1:W2:Y:S01]  /*e050*/  MUFU.TANH R31, R3 ;  /* 0x00000003001f7308 */ /* 0x0002a20000002400 */
[-C--:B------:R-:W-:Y:S01]  /*e060*/  LEA.HI R6, R6, R211.reuse, RZ, 0x2 ;  /* 0x000000d306067211 */ /* 0x080fe200078f10ff */
[----:B------:R-:W-:Y:S01]  /*e070*/  FMUL.FTZ R9, R61, c[0x0][0x320] ;  /* 0x0000c8003d097a20 */ /* 0x000fe20000410000 */
[----:B------:R-:W-:Y:S01]  /*e080*/  ISETP.NE.AND P0, PT, R231, 0x1, PT ;  /* 0x00000001e700780c */ /* 0x000fe20003f05270 */
[----:B------:R-:W-:Y:S01]  /*e090*/  ULDC UR7, c[0x0][0x324] ;  /* 0x0000c90000077ab9 */ /* 0x000fe20000000800 */
[----:B------:R-:W-:Y:S01]  /*e0a0*/  LOP3.LUT R8, R6, 0xffffffc, RZ, 0xc0, !PT ;  /* 0x0ffffffc06087812 */ /* 0x000fe200078ec0ff */
[----:B------:R-:W-:Y:S01]  /*e0b0*/  FMUL.FTZ R6, R60, c[0x0][0x320] ;  /* 0x0000c8003c067a20 */ /* 0x000fe20000410000 */
[----:B------:R-:W-:Y:S01]  /*e0c0*/  ULOP3.LUT UR7, URZ, UR7, URZ, 0x33, !UPT ;  /* 0x000000073f077292 */ /* 0x000fe2000f8e333f */
[----:B------:R3:W4:Y:S01]  /*e0d0*/  MUFU.TANH R16, R5 ;  /* 0x0000000500107308 */ /* 0x0007220000002400 */
[----:B------:R-:W-:Y:S01]  /*e0e0*/  IADD3 R11, -R8, R211, RZ ;  /* 0x000000d3080b7210 */ /* 0x000fe20007ffe1ff */
[----:B------:R-:W0:Y:S01]  /*e0f0*/  LDGDEPBAR ;  /* 0x00000000000079af */ /* 0x000e220000000000 */
[----:B-1----:R-:W-:-:S05]  /*e100*/  FMUL.FTZ R3, R104, c[0x0][0x320] ;  /* 0x0000c80068037a20 */ /* 0x002fca0000410000 */
[----:B------:R1:W1:Y:S01]  /*e110*/  MUFU.TANH R15, R6 ;  /* 0x00000006000f7308 */ /* 0x0002620000002400 */
[----:B---3--:R-:W-:-:S07]  /*e120*/  LOP3.LUT R5, R7, 0xfffffffc, RZ, 0xc0, !PT ;  /* 0xfffffffc07057812 */ /* 0x008fce00078ec0ff */
[----:B------:R3:W2:Y:S01]  /*e130*/  MUFU.TANH R32, R3 ;  /* 0x0000000300207308 */ /* 0x0006a20000002400 */
[----:B------:R-:W-:-:S07]  /*e140*/  IMAD.IADD R5, R212, 0x1, -R5 ;  /* 0x00000001d4057824 */ /* 0x000fce00078e0a05 */
[----:B------:R5:W2:Y:S01]  /*e150*/  MUFU.TANH R14, R9 ;  /* 0x00000009000e7308 */ /* 0x000aa20000002400 */
[----:B-1----:R-:W-:-:S05]  /*e160*/  LEA.HI R6, R5, R5, RZ, 0x1 ;  /* 0x0000000505067211 */ /* 0x002fca00078f08ff */
[C---:B------:R-:W-:Y:S01]  /*e170*/  IMAD.SHL.U32 R10, R6.reuse, 0x20, RZ ;  /* 0x00000020060a7824 */ /* 0x040fe200078e00ff */
[----:B------:R-:W-:Y:S01]  /*e180*/  LOP3.LUT R6, R6, 0x1ffffffe, RZ, 0xc0, !PT ;  /* 0x1ffffffe06067812 */ /* 0x000fe200078ec0ff */
[----:B---3--:R-:W-:-:S04]  /*e190*/  FMUL.FTZ R3, R105, c[0x0][0x320] ;  /* 0x0000c80069037a20 */ /* 0x008fc80000410000 */
[----:B------:R1:W3:Y:S01]  /*e1a0*/  MUFU.TANH R30, R3 ;  /* 0x00000003001e7308 */ /* 0x0002e20000002400 */
[----:B-----5:R-:W-:Y:S01]  /*e1b0*/  LOP3.LUT R9, R10, 0xffffffc0, RZ, 0xc0, !PT ;  /* 0xffffffc00a097812 */ /* 0x020fe200078ec0ff */
        /* <DEDUP_REMOVED lines=24> */
[----:B-1----:R-:W-:-:S04]  /*e340*/  LOP3.LUT R3, R209, 0xffffffe0, RZ, 0xc0, !PT ;  /* 0xffffffe0d1037812 */ /* 0x002fc800078ec0ff */
[----:B------:R-:W-:-:S04]  /*e350*/  IADD3 R3, -R3, R212, RZ ;  /* 0x000000d403037210 */ /* 0x000fc80007ffe1ff */
[----:B------:R-:W-:-:S04]  /*e360*/  SHF.R.S32.HI R7, RZ, 0x1f, R3 ;  /* 0x0000001fff077819 */ /* 0x000fc80000011403 */
[----:B------:R-:W-:-:S04]  /*e370*/  LEA.HI R7, R7, R3, RZ, 0x2 ;  /* 0x0000000307077211 */ /* 0x000fc800078f10ff */
[C---:B------:R-:W-:Y:S02]  /*e380*/  LEA.HI.SX32 R8, R7.reuse, R226, 0x1e ;  /* 0x000000e207087211 */ /* 0x040fe400078ff2ff */
[----:B------:R-:W-:Y:S02]  /*e390*/  LOP3.LUT R7, R7, 0x7ffffffc, RZ, 0xc0, !PT ;  /* 0x7ffffffc07077812 */ /* 0x000fe400078ec0ff */
[----:B------:R-:W-:Y:S01]  /*e3a0*/  LEA R11, R11, R8, 0x4 ;  /* 0x000000080b0b7211 */ /* 0x000fe200078e20ff */
[----:B------:R-:W-:Y:S01]  /*e3b0*/  IMAD.IADD R8, R5, 0x1, -R6 ;  /* 0x0000000105087824 */ /* 0x000fe200078e0a06 */
[----:B------:R-:W-:Y:S01]  /*e3c0*/  IADD3 R3, R3, -R7, RZ ;  /* 0x8000000703037210 */ /* 0x000fe20007ffe0ff */
[----:B------:R-:W-:Y:S01]  /*e3d0*/  FMUL.FTZ R5, R72, c[0x0][0x320] ;  /* 0x0000c80048057a20 */ /* 0x000fe20000410000 */
[----:B------:R-:W-:Y:S02]  /*e3e0*/  IADD3 R6, R9, R11, RZ ;  /* 0x0000000b09067210 */ /* 0x000fe40007ffe0ff */
[----:B------:R-:W-:Y:S01]  /*e3f0*/  IADD3 R7, R235, 0x1, R84 ;  /* 0x00000001eb077810 */ /* 0x000fe20007ffe054 */
[----:B------:R1:W1:Y:S01]  /*e400*/  MUFU.TANH R13, R5 ;  /* 0x00000005000d7308 */ /* 0x0002620000002400 */
[----:B------:R-:W-:-:S02]  /*e410*/  LEA R8, R8, R6, 0x3 ;  /* 0x0000000608087211 */ /* 0x000fc400078e18ff */
[----:B------:R-:W-:-:S03]  /*e420*/  SHF.L.U32 R36, R3, 0x1, RZ ;  /* 0x0000000103247819 */ /* 0x000fc600000006ff */
[----:B------:R-:W-:Y:S01]  /*e430*/  @P0 IMAD.HI.U32 R6, R8, c[0x0][0x2c8], RZ ;  /* 0x0000b20008060a27 */ /* 0x000fe200078e00ff */
[----:B------:R-:W-:Y:S01]  /*e440*/  IADD3 R3, -R234, R7, -R36 ;  /* 0x00000007ea037210 */ /* 0x000fe20007ffe924 */
[----:B------:R-:W-:Y:S01]  /*e450*/  STL [R1+0x60], R8 ;  /* 0x0000600801007387 */ /* 0x000fe20000100800 */
[----:B------:R-:W-:Y:S01]  /*e460*/  IADD3 R34, -R36, R235, R84 ;  /* 0x000000eb24227210 */ /* 0x000fe20007ffe154 */
[----:B------:R-:W-:Y:S01]  /*e470*/  IMAD.MOV.U32 R23, RZ, RZ, R8 ;  /* 0x000000ffff177224 */ /* 0x000fe200078e0008 */
[----:B------:R-:W-:Y:S01]  /*e480*/  @P0 SHF.R.U32.HI R23, RZ, c[0x0][0x2cc], R6 ;  /* 0x0000b300ff170a19 */ /* 0x000fe20000011606 */
[----:B------:R5:W-:Y:S01]  /*e490*/  STL [R1+0x34], R36 ;  /* 0x0000342401007387 */ /* 0x000be20000100800 */
[C---:B------:R-:W-:Y:S02]  /*e4a0*/  IADD3 R33, R3.reuse, c[0x0][0x328], RZ ;  /* 0x0000ca0003217a10 */ /* 0x040fe40007ffe0ff */
[----:B------:R-:W-:Y:S01]  /*e4b0*/  IADD3 R35, R3, UR7, RZ ;  /* 0x0000000703237c10 */ /* 0x000fe2000fffe0ff */
[----:B-1----:R-:W-:Y:S01]  /*e4c0*/  FMUL.FTZ R5, R73, c[0x0][0x320] ;  /* 0x0000c80049057a20 */ /* 0x002fe20000410000 */
[----:B------:R-:W1:Y:S03]  /*e4d0*/  SHFL.IDX PT, R6, R23, RZ, 0x1c1f ;  /* 0x001c1fff17067589 */ /* 0x000e6600000e0000 */
[----:B------:R2:W1:Y:S02]  /*e4e0*/  MUFU.TANH R12, R5 ;  /* 0x00000005000c7308 */ /* 0x0004640000002400 */
[----:B--2---:R-:W-:Y:S01]  /*e4f0*/  FMUL.FTZ R5, R76, c[0x0][0x320] ;  /* 0x0000c8004c057a20 */ /* 0x004fe20000410000 */
[----:B-----5:R-:W-:-:S05]  /*e500*/  IADD3 R36, R84, -R36, RZ ;  /* 0x8000002454247210 */ /* 0x020fca0007ffe0ff */
[----:B------:R2:W2:Y:S01]  /*e510*/  MUFU.TANH R11, R5 ;  /* 0x00000005000b7308 */ /* 0x0004a20000002400 */
[----:B-1----:R-:W-:Y:S01]  /*e520*/  IADD3 R3, R35, R6, RZ ;  /* 0x0000000623037210 */ /* 0x002fe20007ffe0ff */
[----:B--2---:R-:W-:-:S06]  /*e530*/  FMUL.FTZ R5, R77, c[0x0][0x320] ;  /* 0x0000c8004d057a20 */ /* 0x004fcc0000410000 */
[----:B------:R1:W2:Y:S02]  /*e540*/  MUFU.TANH R10, R5 ;  /* 0x00000005000a7308 */ /* 0x0002a40000002400 */
[----:B-1----:R-:W-:-:S06]  /*e550*/  FMUL.FTZ R5, R68, c[0x0][0x320] ;  /* 0x0000c80044057a20 */ /* 0x002fcc0000410000 */
[----:B------:R1:W1:Y:S02]  /*e560*/  MUFU.TANH R9, R5 ;  /* 0x0000000500097308 */ /* 0x0002640000002400 */
[----:B-1----:R-:W-:-:S06]  /*e570*/  FMUL.FTZ R5, R69, c[0x0][0x320] ;  /* 0x0000c80045057a20 */ /* 0x002fcc0000410000 */
[----:B------:R1:W1:Y:S02]  /*e580*/  MUFU.TANH R8, R5 ;  /* 0x0000000500087308 */ /* 0x0002640000002400 */
[----:B-1----:R-:W-:-:S05]  /*e590*/  IMAD.IADD R5, R33, 0x1, R6 ;  /* 0x0000000121057824 */ /* 0x002fca00078e0206 */
[----:B------:R-:W-:Y:S01]  /*e5a0*/  IMNMX R5, R5, R34, PT ;  /* 0x0000002205057217 */ /* 0x000fe20003800200 */
[----:B------:R-:W-:Y:S05]  /*e5b0*/  @!P6 BRA `(.L_x_419) ;  /* 0x000001400000e947 */ /* 0x000fea0003800000 */
[----:B--234-:R-:W-:Y:S01]  /*e5c0*/  IADD3 R6, -R234, R235, R6 ;  /* 0x000000ebea067210 */ /* 0x01cfe20007ffe106 */
[----:B------:R-:W-:Y:S03]  /*e5d0*/  BSSY B0, `(.L_x_420) ;  /* 0x000000e000007945 */ /* 0x000fe60003800000 */
        /* <DEDUP_REMOVED lines=9> */
.L_x_421:
[----:B------:R-:W-:-:S04]  /*e670*/  MOV R7, c[0x0][0x32c] ;  /* 0x0000cb0000077a02 */ /* 0x000fc80000000f00 */
[----:B------:R-:W-:-:S13]  /*e680*/  ISETP.NE.AND P0, PT, R7, 0x1, PT ;  /* 0x000000010700780c */ /* 0x000fda0003f05270 */
[----:B------:R-:W-:-:S05]  /*e690*/  @P0 IMAD.HI.U32 R7, R6, c[0x0][0x330], RZ ;  /* 0x0000cc0006070a27 */ /* 0x000fca00078e00ff */
[----:B------:R-:W-:Y:S02]  /*e6a0*/  @P0 SHF.R.U32.HI R6, RZ, c[0x0][0x334], R7 ;  /* 0x0000cd00ff060a19 */ /* 0x000fe40000011607 */
.L_x_422:
[----:B------:R-:W-:Y:S05]  /*e6b0*/  BSYNC B0 ;  /* 0x0000000000007941 */ /* 0x000fea0003800000 */
.L_x_420:
[----:B------:R-:W-:-:S05]  /*e6c0*/  IMAD R6, R6, c[0x0][0x32c], R36 ;  /* 0x0000cb0006067a24 */ /* 0x000fca00078e0224 */
[----:B------:R-:W-:Y:S02]  /*e6d0*/  IADD3 R7, R6, c[0x0][0x32c], RZ ;  /* 0x0000cb0006077a10 */ /* 0x000fe40007ffe0ff */
[----:B------:R-:W-:Y:S02]  /*e6e0*/  IMNMX R3, R3, R6, !PT ;  /* 0x0000000603037217 */ /* 0x000fe40007800200 */
[----:B------:R-:W-:Y:S02]  /*e6f0*/  IMNMX R5, R5, R7, PT ;  /* 0x0000000705057217 */ /* 0x000fe40003800200 */
.L_x_419:
[C---:B--234-:R-:W-:Y:S01]  /*e700*/  ISETP.GE.AND P0, PT, R84.reuse, 0x9, PT ;  /* 0x000000095400780c */ /* 0x05cfe20003f06270 */
        /* <DEDUP_REMOVED lines=11> */
[----:B------:R-:W-:Y:S02]  /*e7c0*/  FSEL R69, R30, -INF , !P1 ;  /* 0xff8000001e457808 */ /* 0x000fe40004800000 */
        /* <DEDUP_REMOVED lines=10> */
[----:B------:R-:W-:Y:S02]  /*e870*/  ISETP.LT.OR P0, PT, R5, 0x12, P0 ;  /* 0x000000120500780c */ /* 0x000fe40000701670 */
[----:B------:R-:W-:Y:S02]  /*e880*/  ISETP.GE.AND P1, PT, R84, 0x19, PT ;  /* 0x000000195400780c */ /* 0x000fe40003f26270 */
[----:B------:R-:W-:Y:S02]  /*e890*/  FSEL R81, R26, -INF , !P0 ;  /* 0xff8000001a517808 */ /* 0x000fe40004000000 */
[----:B------:R-:W-:Y:S02]  /*e8a0*/  ISETP.GT.AND P0, PT, R3, 0x18, !P1 ;  /* 0x000000180300780c */ /* 0x000fe40004f04270 */
[----:B------:R-:W-:Y:S02]  /*e8b0*/  P2R R47, PR, RZ, 0x2 ;  /* 0x00000002ff2f7803 */ /* 0x000fe40000000000 */
[----:B------:R-:W-:-:S02]  /*e8c0*/  ISETP.LT.OR P0, PT, R5, 0x19, P0 ;  /* 0x000000190500780c */ /* 0x000fc40000701670 */
[C---:B------:R-:W-:Y:S02]  /*e8d0*/  ISETP.GE.AND P1, PT, R84.reuse, 0x1a, PT ;  /* 0x0000001a5400780c */ /* 0x040fe40003f26270 */
        /* <DEDUP_REMOVED lines=42> */
[C---:B------:R-:W-:Y:S02]  /*eb80*/  ISETP.GE.AND P6, PT, R84.reuse, 0x41, PT ;  /* 0x000000415400780c */ /* 0x040fe40003fc6270 */
[----:B------:R-:W-:Y:S02]  /*eb90*/  ISETP.LT.OR P0, PT, R5, 0x3a, P0 ;  /* 0x0000003a0500780c */ /* 0x000fe40000701670 */
[----:B------:R-:W-:Y:S02]  /*eba0*/  ISETP.GE.AND P4, PT, R84, 0x42, PT ;  /* 0x000000425400780c */ /* 0x000fe40003f86270 */
[----:B------:R-:W-:Y:S02]  /*ebb0*/  FSEL R187, R16, -INF , !P0 ;  /* 0xff80000010bb7808 */ /* 0x000fe40004000000 */
[----:B------:R-:W-:-:S02]  /*ebc0*/  ISETP.GT.AND P0, PT, R3, 0x40, !P6 ;  /* 0x000000400300780c */ /* 0x000fc40007704270 */
[C---:B------:R-:W-:Y:S02]  /*ebd0*/  ISETP.GE.AND P3, PT, R84.reuse, 0x49, PT ;  /* 0x000000495400780c */ /* 0x040fe40003f66270 */
[----:B------:R-:W-:Y:S02]  /*ebe0*/  ISETP.LT.OR P0, PT, R5, 0x41, P0 ;  /* 0x000000410500780c */ /* 0x000fe40000701670 */
[----:B------:R-:W-:Y:S02]  /*ebf0*/  P2R R50, PR, RZ, 0x4 ;  /* 0x00000004ff327803 */ /* 0x000fe40000000000 */
[----:B------:R-:W-:Y:S02]  /*ec00*/  FSEL R196, R15, -INF , !P0 ;  /* 0xff8000000fc47808 */ /* 0x000fe40004000000 */
[----:B------:R-:W-:Y:S02]  /*ec10*/  ISETP.GT.AND P0, PT, R3, 0x41, !P4 ;  /* 0x000000410300780c */ /* 0x000fe40006704270 */
[----:B------:R-:W-:-:S02]  /*ec20*/  ISETP.GE.AND P2, PT, R84, 0x4a, PT ;  /* 0x0000004a5400780c */ /* 0x000fc40003f46270 */
[----:B------:R-:W-:Y:S02]  /*ec30*/  ISETP.LT.OR P0, PT, R5, 0x42, P0 ;  /* 0x000000420500780c */ /* 0x000fe40000701670 */
[----:B------:R-:W-:Y:S02]  /*ec40*/  P2R R38, PR, RZ, 0x2 ;  /* 0x00000002ff267803 */ /* 0x000fe40000000000 */
[----:B------:R-:W-:Y:S02]  /*ec50*/  FSEL R197, R14, -INF , !P0 ;  /* 0xff8000000ec57808 */ /* 0x000fe40004000000 */
[----:B------:R-:W-:Y:S02]  /*ec60*/  ISETP.GT.AND P0, PT, R3, 0x48, !P3 ;  /* 0x000000480300780c */ /* 0x000fe40005f04270 */
[----:B------:R-:W-:Y:S02]  /*ec70*/  ISETP.GE.AND P1, PT, R84, 0x51, PT ;  /* 0x000000515400780c */ /* 0x000fe40003f26270 */
[----:B------:R-:W-:-:S02]  /*ec80*/  ISETP.LT.OR P0, PT, R5, 0x49, P0 ;  /* 0x000000490500780c */ /* 0x000fc40000701670 */
[----:B------:R-:W-:Y:S02]  /*ec90*/  P2R R37, PR, RZ, 0x2 ;  /* 0x00000002ff257803 */ /* 0x000fe40000000000 */
[----:B------:R-:W-:Y:S02]  /*eca0*/  FSEL R198, R13, -INF , !P0 ;  /* 0xff8000000dc67808 */ /* 0x000fe40004000000 */
[----:B------:R-:W-:-:S04]  /*ecb0*/  ISETP.GT.AND P0, PT, R3, 0x49, !P2 ;  /* 0x000000490300780c */ /* 0x000fc80005704270 */
[----:B------:R-:W-:-:S04]  /*ecc0*/  ISETP.LT.OR P0, PT, R5, 0x4a, P0 ;  /* 0x0000004a0500780c */ /* 0x000fc80000701670 */
[----:B------:R-:W-:Y:S02]  /*ecd0*/  FSEL R199, R12, -INF , !P0 ;  /* 0xff8000000cc77808 */ /* 0x000fe40004000000 */
[----:B------:R-:W-:Y:S02]  /*ece0*/  ISETP.GT.AND P0, PT, R3, 0x50, !P1 ;  /* 0x000000500300780c */ /* 0x000fe40004f04270 */
[----:B------:R-:W-:Y:S02]  /*ecf0*/  ISETP.GE.AND P1, PT, R84, 0x52, PT ;  /* 0x000000525400780c */ /* 0x000fe40003f26270 */
[----:B------:R-:W-:Y:S02]  /*ed00*/  ISETP.LT.OR P0, PT, R5, 0x51, P0 ;  /* 0x000000510500780c */ /* 0x000fe40000701670 */
[----:B------:R-:W-:Y:S02]  /*ed10*/  P2R R55, PR, RZ, 0x2 ;  /* 0x00000002ff377803 */ /* 0x000fe40000000000 */
        /* <DEDUP_REMOVED lines=19> */
[----:B-1----:R-:W-:Y:S02]  /*ee50*/  IMAD.IADD R5, R33, 0x1, R6 ;  /* 0x0000000121057824 */ /* 0x002fe400078e0206 */
[----:B------:R-:W-:Y:S02]  /*ee60*/  FSEL R230, R8, -INF , !P0 ;  /* 0xff80000008e67808 */ /* 0x000fe40004000000 */
[----:B------:R-:W-:Y:S02]  /*ee70*/  ISETP.GE.AND P0, PT, R236, 0x1, PT ;  /* 0x00000001ec00780c */ /* 0x000fe40003f06270 */
        /* <DEDUP_REMOVED lines=60> */
.L_x_425:
[----:B------:R-:W-:-:S04]  /*f240*/  MOV R7, c[0x0][0x32c] ;  /* 0x0000cb0000077a02 */ /* 0x000fc80000000f00 */
[----:B------:R-:W-:-:S13]  /*f250*/  ISETP.NE.AND P0, PT, R7, 0x1, PT ;  /* 0x000000010700780c */ /* 0x000fda0003f05270 */
[----:B------:R-:W-:-:S05]  /*f260*/  @P0 IMAD.HI.U32 R7, R6, c[0x0][0x330], RZ ;  /* 0x0000cc0006070a27 */ /* 0x000fca00078e00ff */
[----:B------:R-:W-:Y:S02]  /*f270*/  @P0 SHF.R.U32.HI R6, RZ, c[0x0][0x334], R7 ;  /* 0x0000cd00ff060a19 */ /* 0x000fe40000011607 */
.L_x_426:
[----:B------:R-:W-:Y:S05]  /*f280*/  BSYNC B0 ;  /* 0x0000000000007941 */ /* 0x000fea0003800000 */
.L_x_424:
[----:B------:R-:W-:-:S05]  /*f290*/  IMAD R6, R6, c[0x0][0x32c], R36 ;  /* 0x0000cb0006067a24 */ /* 0x000fca00078e0224 */
[----:B------:R-:W-:Y:S02]  /*f2a0*/  IADD3 R7, R6, c[0x0][0x32c], RZ ;  /* 0x0000cb0006077a10 */ /* 0x000fe40007ffe0ff */
[----:B------:R-:W-:Y:S02]  /*f2b0*/  IMNMX R3, R3, R6, !PT ;  /* 0x0000000603037217 */ /* 0x000fe40007800200 */
[----:B------:R-:W-:Y:S02]  /*f2c0*/  IMNMX R5, R5, R7, PT ;  /* 0x0000000705057217 */ /* 0x000fe40003800200 */
.L_x_423:
        /* <DEDUP_REMOVED lines=156> */
.L_x_429:
[----:B------:R-:W-:-:S04]  /*fc90*/  MOV R7, c[0x0][0x32c] ;  /* 0x0000cb0000077a02 */ /* 0x000fc80000000f00 */
[----:B------:R-:W-:-:S13]  /*fca0*/  ISETP.NE.AND P0, PT, R7, 0x1, PT ;  /* 0x000000010700780c */ /* 0x000fda0003f05270 */
[----:B------:R-:W-:-:S05]  /*fcb0*/  @P0 IMAD.HI.U32 R7, R6, c[0x0][0x330], RZ ;  /* 0x0000cc0006070a27 */ /* 0x000fca00078e00ff */
[----:B------:R-:W-:Y:S02]  /*fcc0*/  @P0 SHF.R.U32.HI R6, RZ, c[0x0][0x334], R7 ;  /* 0x0000cd00ff060a19 */ /* 0x000fe40000011607 */
.L_x_430:
[----:B------:R-:W-:Y:S05]  /*fcd0*/  BSYNC B0 ;  /* 0x0000000000007941 */ /* 0x000fea0003800000 */
.L_x_428:
[----:B------:R-:W-:-:S05]  /*fce0*/  IMAD R6, R6, c[0x0][0x32c], R36 ;  /* 0x0000cb0006067a24 */ /* 0x000fca00078e0224 */
[----:B------:R-:W-:Y:S02]  /*fcf0*/  IADD3 R7, R6, c[0x0][0x32c], RZ ;  /* 0x0000cb0006077a10 */ /* 0x000fe40007ffe0ff */
[----:B------:R-:W-:Y:S02]  /*fd00*/  IMNMX R3, R3, R6, !PT ;  /* 0x0000000603037217 */ /* 0x000fe40007800200 */
[----:B------:R-:W-:Y:S02]  /*fd10*/  IMNMX R5, R5, R7, PT ;  /* 0x0000000705057217 */ /* 0x000fe40003800200 */
.L_x_427:
        /* <DEDUP_REMOVED lines=156> */
.L_x_433:
[----:B------:R-:W-:-:S04]  /*106e0*/  MOV R7, c[0x0][0x32c] ;  /* 0x0000cb0000077a02 */ /* 0x000fc80000000f00 */
[----:B------:R-:W-:-:S13]  /*106f0*/  ISETP.NE.AND P0, PT, R7, 0x1, PT ;  /* 0x000000010700780c */ /* 0x000fda0003f05270 */
[----:B------:R-:W-:-:S05]  /*10700*/  @P0 IMAD.HI.U32 R7, R6, c[0x0][0x330], RZ ;  /* 0x0000cc0006070a27 */ /* 0x000fca00078e00ff */
[----:B------:R-:W-:Y:S02]  /*10710*/  @P0 SHF.R.U32.HI R6, RZ, c[0x0][0x334], R7 ;  /* 0x0000cd00ff060a19 */ /* 0x000fe40000011607 */
.L_x_434:
[----:B------:R-:W-:Y:S05]  /*10720*/  BSYNC B0 ;  /* 0x0000000000007941 */ /* 0x000fea0003800000 */
.L_x_432:
[----:B------:R-:W-:-:S05]  /*10730*/  IMAD R6, R6, c[0x0][0x32c], R36 ;  /* 0x0000cb0006067a24 */ /* 0x000fca00078e0224 */
[----:B------:R-:W-:Y:S02]  /*10740*/  IADD3 R7, R6, c[0x0][0x32c], RZ ;  /* 0x0000cb0006077a10 */ /* 0x000fe40007ffe0ff */
[----:B------:R-:W-:Y:S02]  /*10750*/  IMNMX R3, R3, R6, !PT ;  /* 0x0000000603037217 */ /* 0x000fe40007800200 */
[----:B------:R-:W-:Y:S02]  /*10760*/  IMNMX R5, R5, R7, PT ;  /* 0x0000000705057217 */ /* 0x000fe40003800200 */
.L_x_431:
[----:B--234-:R-:W-:Y:S01]  /*10770*/  ISETP.NE.AND P0, PT, R52, RZ, PT ;  /* 0x000000ff3400720c */ /* 0x01cfe20003f05270 */
[----:B------:R-:W-:Y:S01]  /*10780*/  STL [R1+0x88], R220 ;  /* 0x000088dc01007387 */ /* 0x000fe20000100800 */
[----:B------:R-:W-:Y:S01]  /*10790*/  FMNMX.FTZ R72, R64, R69, !PT ;  /* 0x0000004540487209 */ /* 0x000fe20007810000 */
[----:B------:R-:W-:Y:S01]  /*107a0*/  IMAD.SHL.U32 R209, R0, 0x2, RZ ;  /* 0x0000000200d17824 */ /* 0x000fe200078e00ff */
[----:B------:R-:W-:Y:S01]  /*107b0*/  ISETP.GT.AND P0, PT, R3, 0x1, !P0 ;  /* 0x000000010300780c */ /* 0x000fe20004704270 */
[----:B------:R-:W-:Y:S01]  /*107c0*/  STL [R1+0x84], R219 ;  /* 0x000084db01007387 */ /* 0x000fe20000100800 */
[----:B------:R-:W-:Y:S01]  /*107d0*/  FMNMX.FTZ R72, R73, R72, !PT ;  /* 0x0000004849487209 */ /* 0x000fe20007810000 */
[--C-:B------:R-:W-:Y:S01]  /*107e0*/  IMAD R210, R4, 0x2, R209.reuse ;  /* 0x0000000204d27824 */ /* 0x100fe200078e02d1 */
[----:B------:R-:W-:Y:S01]  /*107f0*/  ISETP.LT.OR P0, PT, R5, 0x2, P0 ;  /* 0x000000020500780c */ /* 0x000fe20000701670 */
[----:B------:R-:W-:Y:S01]  /*10800*/  STL [R1+0x80], R218 ;  /* 0x000080da01007387 */ /* 0x000fe20000100800 */
[----:B------:R-:W-:Y:S01]  /*10810*/  FMNMX.FTZ R72, R76, R72, !PT ;  /* 0x000000484c487209 */ /* 0x000fe20007810000 */
[----:B------:R-:W-:Y:S01]  /*10820*/  IMAD R212, R2, 0x2, R209 ;  /* 0x0000000202d47824 */ /* 0x000fe200078e02d1 */
[----:B------:R-:W-:Y:S01]  /*10830*/  FSEL R74, R9, -INF , !P0 ;  /* 0xff800000094a7808 */ /* 0x000fe20004000000 */
[----:B------:R-:W-:Y:S01]  /*10840*/  STL [R1+0x7c], R217 ;  /* 0x00007cd901007387 */ /* 0x000fe20000100800 */
[----:B------:R-:W-:-:S02]  /*10850*/  ISETP.NE.AND P0, PT, R51, RZ, PT ;  /* 0x000000ff3300720c */ /* 0x000fc40003f05270 */
[----:B------:R-:W-:Y:S01]  /*10860*/  FMNMX.FTZ R72, R77, R72, !PT ;  /* 0x000000484d487209 */ /* 0x000fe20007810000 */
[----:B------:R-:W-:Y:S01]  /*10870*/  STL [R1+0x78], R216 ;  /* 0x000078d801007387 */ /* 0x000fe20000100800 */
[----:B------:R-:W-:Y:S02]  /*10880*/  ISETP.GT.AND P0, PT, R3, 0x8, !P0 ;  /* 0x000000080300780c */ /* 0x000fe40004704270 */
[----:B------:R-:W-:Y:S01]  /*10890*/  FMNMX.FTZ R72, R81, R72, !PT ;  /* 0x0000004851487209 */ /* 0x000fe20007810000 */
[----:B------:R-:W-:Y:S01]  /*108a0*/  STL [R1+0x74], R215 ;  /* 0x000074d701007387 */ /* 0x000fe20000100800 */
        /* <DEDUP_REMOVED lines=10> */
[----:B------:R-:W-:Y:S01]  /*10950*/  ISETP.LT.OR P0, PT, R5, 0xa, P0 ;  /* 0x0000000a0500780c */ /* 0x000fe20000701670 */
[----:B------:R-:W-:Y:S01]  /*10960*/  STL [R1+0x68], R208 ;  /* 0x000068d001007387 */ /* 0x000fe20000100800 */
[----:B------:R-:W-:-:S02]  /*10970*/  FMNMX.FTZ R72, R109, R72, !PT ;  /* 0x000000486d487209 */ /* 0x000fc40007810000 */
[----:B------:R-:W-:Y:S01]  /*10980*/  FSEL R75, R15, -INF , !P0 ;  /* 0xff8000000f4b7808 */ /* 0x000fe20004000000 */
[----:B------:R-:W-:Y:S01]  /*10990*/  LDSM.16.MT88.4 R104, [R210+0x900] ;  /* 0x00090000d268783b */ /* 0x000fe20000004200 */
[----:B------:R-:W-:Y:S02]  /*109a0*/  ISETP.NE.AND P0, PT, R49, RZ, PT ;  /* 0x000000ff3100720c */ /* 0x000fe40003f05270 */
[----:B------:R-:W-:Y:S01]  /*109b0*/  FMNMX.FTZ R72, R121, R72, !PT ;  /* 0x0000004879487209 */ /* 0x000fe20007810000 */
[----:B------:R-:W-:Y:S01]  /*109c0*/  LDSM.16.MT88.4 R96, [R212+0x900] ;  /* 0x00090000d460783b */ /* 0x000fe20000004200 */
[----:B------:R-:W-:Y:S02]  /*109d0*/  ISETP.GT.AND P0, PT, R3, 0x10, !P0 ;  /* 0x000000100300780c */ /* 0x000fe40004704270 */
        /* <DEDUP_REMOVED lines=11> */
[----:B------:R-:W-:Y:S02]  /*10a90*/  ISETP.NE.AND P0, PT, R47, RZ, PT ;  /* 0x000000ff2f00720c */ /* 0x000fe40003f05270 */
[----:B------:R-:W-:Y:S02]  /*10aa0*/  FMNMX.FTZ R72, R187, R72, !PT ;  /* 0x00000048bb487209 */ /* 0x000fe40007810000 */
[----:B------:R-:W-:-:S02]  /*10ab0*/  ISETP.GT.AND P0, PT, R3, 0x18, !P0 ;  /* 0x000000180300780c */ /* 0x000fc40004704270 */
[----:B------:R-:W-:Y:S02]  /*10ac0*/  FMNMX.FTZ R71, R60, R71, !PT ;  /* 0x000000473c477209 */ /* 0x000fe40007810000 */
[----:B------:R-:W-:Y:S02]  /*10ad0*/  ISETP.LT.OR P0, PT, R5, 0x19, P0 ;  /* 0x000000190500780c */ /* 0x000fe40000701670 */
[----:B------:R-:W-:Y:S02]  /*10ae0*/  FMNMX.FTZ R72, R196, R72, !PT ;  /* 0x00000048c4487209 */ /* 0x000fe40007810000 */
[----:B------:R-:W-:Y:S02]  /*10af0*/  FSEL R115, R17, -INF , !P0 ;  /* 0xff80000011737808 */ /* 0x000fe40004000000 */
        /* <DEDUP_REMOVED lines=15> */
[----:B------:R-:W-:Y:S02]  /*10bf0*/  FMNMX.FTZ R71, R70, R71, !PT ;  /* 0x0000004746477209 */ /* 0x000fe40007810000 */
[----:B------:R-:W-:Y:S02]  /*10c00*/  ISETP.GT.AND P0, PT, R3, 0x21, !P0 ;  /* 0x000000210300780c */ /* 0x000fe40004704270 */
        /* <DEDUP_REMOVED lines=16> */
[----:B------:R-:W-:Y:S01]  /*10d10*/  FMNMX.FTZ R71, R84, R71, !PT ;  /* 0x0000004754477209 */ /* 0x000fe20007810000 */
[----:B------:R-:W1:Y:S01]  /*10d20*/  SHFL.BFLY PT, R6, R72, 0x2, 0x1f ;  /* 0x0c401f0048067f89 */ /* 0x000e6200000e0000 */
        /* <DEDUP_REMOVED lines=16> */
[----:B-1----:R-:W-:Y:S02]  /*10e30*/  FMNMX.FTZ R72, R72, R6, !PT ;  /* 0x0000000648487209 */ /* 0x002fe40007810000 */
[----:B------:R-:W-:Y:S02]  /*10e40*/  ISETP.GT.AND P0, PT, R3, 0x38, !P0 ;  /* 0x000000380300780c */ /* 0x000fe40004704270 */
[----:B------:R-:W-:Y:S01]  /*10e50*/  FMNMX.FTZ R71, R182, R71, !PT ;  /* 0x00000047b6477209 */ /* 0x000fe20007810000 */
[----:B------:R-:W1:Y:S01]  /*10e60*/  SHFL.BFLY PT, R6, R72, 0x1, 0x1f ;  /* 0x0c201f0048067f89 */ /* 0x000e6200000e0000 */
        /* <DEDUP_REMOVED lines=10> */
[----:B------:R-:W-:Y:S02]  /*10f10*/  ISETP.GT.AND P0, PT, R3, 0x40, !P6 ;  /* 0x000000400300780c */ /* 0x000fe40007704270 */
[----:B------:R-:W-:Y:S02]  /*10f20*/  FMNMX.FTZ R71, R204, R71, !PT ;  /* 0x00000047cc477209 */ /* 0x000fe40007810000 */
[----:B------:R-:W-:Y:S02]  /*10f30*/  ISETP.LT.OR P0, PT, R5, 0x41, P0 ;  /* 0x000000410500780c */ /* 0x000fe40000701670 */
[----:B------:R-:W-:Y:S02]  /*10f40*/  FMNMX.FTZ R71, R207, R71, !PT ;  /* 0x00000047cf477209 */ /* 0x000fe40007810000 */
[----:B------:R-:W-:-:S02]  /*10f50*/  FSEL R178, R11, -INF , !P0 ;  /* 0xff8000000bb27808 */ /* 0x000fc40004000000 */
[----:B------:R-:W-:Y:S02]  /*10f60*/  ISETP.GT.AND P0, PT, R3, 0x41, !P4 ;  /* 0x000000410300780c */ /* 0x000fe40006704270 */
[----:B-1----:R-:W-:Y:S02]  /*10f70*/  FMNMX.FTZ R72, R72, R6, !PT ;  /* 0x0000000648487209 */ /* 0x002fe40007810000 */
[----:B------:R-:W-:Y:S01]  /*10f80*/  ISETP.LT.OR P0, PT, R5, 0x42, P0 ;  /* 0x000000420500780c */ /* 0x000fe20000701670 */
[----:B------:R-:W1:Y:S01]  /*10f90*/  SHFL.BFLY PT, R6, R71, 0x2, 0x1f ;  /* 0x0c401f0047067f89 */ /* 0x000e6200000e0000 */
[----:B------:R-:W-:Y:S01]  /*10fa0*/  FMNMX.FTZ R9, R67, R88, !PT ;  /* 0x0000005843097209 */ /* 0x000fe20007810000 */
[----:B------:R-:W-:Y:S01]  /*10fb0*/  FMUL.FTZ R7, R72, c[0x0][0x2d0] ;  /* 0x0000b40048077a20 */ /* 0x000fe20000410000 */
[----:B------:R-:W-:Y:S02]  /*10fc0*/  FSEL R179, R10, -INF , !P0 ;  /* 0xff8000000ab37808 */ /* 0x000fe40004000000 */
[----:B------:R-:W-:-:S02]  /*10fd0*/  ISETP.GT.AND P0, PT, R3, 0x48, !P3 ;  /* 0x000000480300780c */ /* 0x000fc40005f04270 */
[----:B------:R-:W-:Y:S02]  /*10fe0*/  LEA R211, R2, R210, 0x1 ;  /* 0x000000d202d37211 */ /* 0x000fe400078e08ff */
[----:B------:R-:W-:Y:S02]  /*10ff0*/  ISETP.LT.OR P0, PT, R5, 0x49, P0 ;  /* 0x000000490500780c */ /* 0x000fe40000701670 */
[----:B------:R-:W-:Y:S01]  /*11000*/  ISETP.NE.AND P6, PT, R37, RZ, PT ;  /* 0x000000ff2500720c */ /* 0x000fe20003fc5270 */
[----:B------:R-:W-:Y:S01]  /*11010*/  LDSM.16.MT88.4 R100, [R211+0x100] ;  /* 0x00010000d364783b */ /* 0x000fe20000004200 */
[----:B------:R-:W-:Y:S02]  /*11020*/  FSEL R180, R24, -INF , !P0 ;  /* 0xff80000018b47808 */ /* 0x000fe40004000000 */
[C---:B------:R-:W-:Y:S02]  /*11030*/  ISETP.GT.AND P0, PT, R3.reuse, 0x49, !P2 ;  /* 0x000000490300780c */ /* 0x040fe40005704270 */
[----:B------:R-:W-:-:S02]  /*11040*/  ISETP.GT.AND P2, PT, R3, 0x50, !P6 ;  /* 0x000000500300780c */ /* 0x000fc40007744270 */
[----:B------:R-:W-:Y:S02]  /*11050*/  ISETP.LT.OR P0, PT, R5, 0x4a, P0 ;  /* 0x0000004a0500780c */ /* 0x000fe40000701670 */
[----:B------:R-:W-:Y:S02]  /*11060*/  ISETP.NE.AND P3, PT, R55, RZ, PT ;  /* 0x000000ff3700720c */ /* 0x000fe40003f65270 */
[----:B------:R-:W-:Y:S02]  /*11070*/  FSEL R181, R22, -INF , !P0 ;  /* 0xff80000016b57808 */ /* 0x000fe40004000000 */
[----:B------:R-:W-:Y:S02]  /*11080*/  ISETP.GT.AND P0, PT, R3, RZ, !P1 ;  /* 0x000000ff0300720c */ /* 0x000fe40004f04270 */
[----:B-1----:R-:W-:Y:S02]  /*11090*/  FMNMX.FTZ R71, R71, R6, !PT ;  /* 0x0000000647477209 */ /* 0x002fe40007810000 */
[----:B------:R-:W-:-:S02]  /*110a0*/  ISETP.LT.OR P0, PT, R5, 0x1, P0 ;  /* 0x000000010500780c */ /* 0x000fc40000701670 */
[----:B------:R-:W-:Y:S01]  /*110b0*/  ISETP.NE.AND P4, PT, R54, RZ, PT ;  /* 0x000000ff3600720c */ /* 0x000fe20003f85270 */
[----:B------:R-:W1:Y:S01]  /*110c0*/  SHFL.BFLY PT, R6, R71, 0x1, 0x1f ;  /* 0x0c201f0047067f89 */ /* 0x000e6200000e0000 */
[----:B------:R-:W-:Y:S02]  /*110d0*/  FSEL R68, R18, -INF , !P0 ;  /* 0xff80000012447808 */ /* 0x000fe40004000000 */
[----:B------:R-:W-:Y:S02]  /*110e0*/  FSETP.NEU.FTZ.AND P0, PT, R72, -INF , PT ;  /* 0xff8000004800780b */ /* 0x000fe40003f1d000 */
[----:B------:R-:W-:Y:S02]  /*110f0*/  ISETP.NE.AND P6, PT, R53, RZ, PT ;  /* 0x000000ff3500720c */ /* 0x000fe40003fc5270 */
[----:B------:R-:W-:Y:S02]  /*11100*/  FSEL R7, R7, RZ, P0 ;  /* 0x000000ff07077208 */ /* 0x000fe40000000000 */
[----:B------:R-:W-:-:S02]  /*11110*/  ISETP.GT.AND P1, PT, R3, 0x51, !P3 ;  /* 0x000000510300780c */ /* 0x000fc40005f24270 */
[----:B------:R-:W-:Y:S01]  /*11120*/  ISETP.GT.AND P3, PT, R3, 0x59, !P6 ;  /* 0x000000590300780c */ /* 0x000fe20007764270 */
[----:B------:R-:W-:-:S04]  /*11130*/  FFMA.FTZ R8, R64, c[0x0][0x2d0], -R7 ;  /* 0x0000b40040087a23 */ /* 0x000fc80000010807 */
[----:B------:R2:W-:Y:S01]  /*11140*/  MUFU.EX2 R248, R8 ;  /* 0x0000000800f87308 */ /* 0x0005e20000000800 */
[----:B-1----:R-:W-:-:S04]  /*11150*/  FMNMX.FTZ R71, R71, R6, !PT ;  /* 0x0000000647477209 */ /* 0x002fc80007810000 */
[C---:B------:R-:W-:Y:S01]  /*11160*/  FSETP.NEU.FTZ.AND P0, PT, R71.reuse, -INF , PT ;  /* 0xff8000004700780b */ /* 0x040fe20003f1d000 */
[----:B------:R-:W-:Y:S02]  /*11170*/  FMUL.FTZ R6, R71, c[0x0][0x2d0] ;  /* 0x0000b40047067a20 */ /* 0x000fe40000410000 */
[----:B--2---:R-:W-:-:S03]  /*11180*/  FFMA.FTZ R8, R69, c[0x0][0x2d0], -R7 ;  /* 0x0000b40045087a23 */ /* 0x004fc60000010807 */
[----:B------:R-:W-:Y:S01]  /*11190*/  FSEL R6, R6, RZ, P0 ;  /* 0x000000ff06067208 */ /* 0x000fe20000000000 */
[----:B------:R1:W2:Y:S01]  /*111a0*/  MUFU.EX2 R241, R8 ;  /* 0x0000000800f17308 */ /* 0x0002a20000000800 */
[----:B------:R-:W-:Y:S01]  /*111b0*/  ISETP.GT.AND P0, PT, R3, 0x58, !P4 ;  /* 0x000000580300780c */ /* 0x000fe20006704270 */
[----:B------:R-:W-:Y:S01]  /*111c0*/  FFMA.FTZ R3, R87, c[0x0][0x2d0], -R7 ;  /* 0x0000b40057037a23 */ /* 0x000fe20000010807 */
[C---:B------:R-:W-:Y:S02]  /*111d0*/  ISETP.LT.OR P4, PT, R5.reuse, 0x51, P2 ;  /* 0x000000510500780c */ /* 0x040fe40001781670 */
[C---:B------:R-:W-:Y:S02]  /*111e0*/  ISETP.LT.OR P2, PT, R5.reuse, 0x52, P1 ;  /* 0x000000520500780c */ /* 0x040fe40000f41670 */
[----:B------:R-:W-:Y:S01]  /*111f0*/  FSEL R170, R32, -INF , !P4 ;  /* 0xff80000020aa7808 */ /* 0x000fe20006000000 */
[----:B------:R3:W-:Y:S01]  /*11200*/  MUFU.EX2 R235, R3 ;  /* 0x0000000300eb7308 */ /* 0x0007e20000000800 */
[----:B------:R-:W-:-:S02]  /*11210*/  ISETP.LT.OR P1, PT, R5, 0x59, P0 ;  /* 0x000000590500780c */ /* 0x000fc40000721670 */
[----:B------:R-:W-:Y:S02]  /*11220*/  FSEL R169, R91, -INF , !P2 ;  /* 0xff8000005ba97808 */ /* 0x000fe40005000000 */
[----:B------:R-:W-:Y:S02]  /*11230*/  ISETP.LT.OR P0, PT, R5, 0x5a, P3 ;  /* 0x0000005a0500780c */ /* 0x000fe40001f01670 */
[----:B------:R-:W-:Y:S01]  /*11240*/  FSEL R168, R89, -INF , !P1 ;  /* 0xff80000059a87808 */ /* 0x000fe20004800000 */
[----:B-1----:R-:W-:Y:S01]  /*11250*/  FFMA.FTZ R8, R73, c[0x0][0x2d0], -R7 ;  /* 0x0000b40049087a23 */ /* 0x002fe20000010807 */
[----:B------:R-:W-:Y:S02]  /*11260*/  FSEL R73, R108, -INF , !P0 ;  /* 0xff8000006c497808 */ /* 0x000fe40004000000 */
[----:B--2---:R-:W-:Y:S01]  /*11270*/  F2FP.BF16.PACK_AB R12, R241, R248 ;  /* 0x000000f8f10c723e */ /* 0x004fe200000010ff */
[----:B------:R1:W-:Y:S01]  /*11280*/  MUFU.EX2 R214, R8 ;  /* 0x0000000800d67308 */ /* 0x0003e20000000800 */
[----:B---3--:R-:W-:-:S07]  /*11290*/  FFMA.FTZ R3, R65, c[0x0][0x2d0], -R6 ;  /* 0x0000b40041037a23 */ /* 0x008fce0000010806 */
[----:B------:R-:W-:Y:S01]  /*112a0*/  MUFU.EX2 R244, R3 ;  /* 0x0000000300f47308 */ /* 0x000fe20000000800 */
[----:B-1----:R-:W-:Y:S01]  /*112b0*/  FMNMX.FTZ R8, R117, R9, !PT ;  /* 0x0000000975087209 */ /* 0x002fe20007810000 */
[----:B------:R-:W-:-:S03]  /*112c0*/  FFMA.FTZ R9, R76, c[0x0][0x2d0], -R7 ;  /* 0x0000b4004c097a23 */ /* 0x000fc60000010807 */
[----:B------:R-:W-:-:S03]  /*112d0*/  FMNMX.FTZ R8, R118, R8, !PT ;  /* 0x0000000876087209 */ /* 0x000fc60007810000 */
[----:B------:R1:W2:Y:S01]  /*112e0*/  MUFU.EX2 R220, R9 ;  /* 0x0000000900dc7308 */ /* 0x0002a20000000800 */
[----:B------:R-:W-:-:S04]  /*112f0*/  FMNMX.FTZ R8, R119, R8, !PT ;  /* 0x0000000877087209 */ /* 0x000fc80007810000 */
[----:B------:R-:W-:Y:S01]  /*11300*/  FMNMX.FTZ R8, R120, R8, !PT ;  /* 0x0000000878087209 */ /* 0x000fe20007810000 */
[----:B-1----:R-:W-:Y:S01]  /*11310*/  FFMA.FTZ R9, R77, c[0x0][0x2d0], -R7 ;  /* 0x0000b4004d097a23 */ /* 0x002fe20000010807 */
[----:B--2---:R-:W-:Y:S01]  /*11320*/  F2FP.BF16.PACK_AB R14, R220, R214 ;  /* 0x000000d6dc0e723e */ /* 0x004fe200000010ff */
[----:B------:R-:W-:Y:S02]  /*11330*/  LDSM.16.MT88.4 R76, [R212+0x100] ;  /* 0x00010000d44c783b */ /* 0x000fe40000004200 */
[----:B------:R1:W-:Y:S02]  /*11340*/  MUFU.EX2 R194, R9 ;  /* 0x0000000900c27308 */ /* 0x0003e40000000800 */
[----:B-1----:R-:W-:Y:S01]  /*11350*/  FMNMX.FTZ R9, R128, R8, !PT ;  /* 0x0000000880097209 */ /* 0x002fe20007810000 */
[----:B------:R-:W-:-:S03]  /*11360*/  FFMA.FTZ R8, R56, c[0x0][0x2d0], -R6 ;  /* 0x0000b40038087a23 */ /* 0x000fc60000010806 */
[----:B------:R-:W-:Y:S02]  /*11370*/  FMNMX.FTZ R9, R134, R9, !PT ;  /* 0x0000000986097209 */ /* 0x000fe40007810000 */
[----:B------:R1:W-:Y:S02]  /*11380*/  MUFU.EX2 R239, R8 ;  /* 0x0000000800ef7308 */ /* 0x0003e40000000800 */
[----:B------:R-:W-:Y:S01]  /*11390*/  FMNMX.FTZ R0, R160, R9, !PT ;  /* 0x00000009a0007209 */ /* 0x000fe20007810000 */
[----:B------:R-:W-:Y:S02]  /*113a0*/  FFMA.FTZ R9, R57, c[0x0][0x2d0], -R6 ;  /* 0x0000b40039097a23 */ /* 0x000fe40000010806 */
[----:B------:R-:W2:Y:S01]  /*113b0*/  LDSM.16.MT88.4 R56, [R209+0x100] ;  /* 0x00010000d138783b */ /* 0x000ea20000004200 */
[----:B------:R-:W-:Y:S02]  /*113c0*/  FMNMX.FTZ R0, R143, R0, !PT ;  /* 0x000000008f007209 */ /* 0x000fe40007810000 */
[----:B------:R3:W4:Y:S02]  /*113d0*/  MUFU.EX2 R238, R9 ;  /* 0x0000000900ee7308 */ /* 0x0007240000000800 */
[----:B------:R-:W-:-:S04]  /*113e0*/  FMNMX.FTZ R0, R142, R0, !PT ;  /* 0x000000008e007209 */ /* 0x000fc80007810000 */
[----:B------:R-:W-:Y:S02]  /*113f0*/  FMNMX.FTZ R0, R141, R0, !PT ;  /* 0x000000008d007209 */ /* 0x000fe40007810000 */
[----:B-1----:R-:W-:Y:S02]  /*11400*/  FMNMX.FTZ R8, R68, R74, !PT ;  /* 0x0000004a44087209 */ /* 0x002fe40007810000 */
[----:B------:R-:W-:Y:S02]  /*11410*/  FMNMX.FTZ R0, R166, R0, !PT ;  /* 0x00000000a6007209 */ /* 0x000fe40007810000 */
[----:B------:R-:W-:Y:S02]  /*11420*/  FMNMX.FTZ R8, R112, R8, !PT ;  /* 0x0000000870087209 */ /* 0x000fe40007810000 */
[----:B------:R-:W-:Y:S01]  /*11430*/  FMNMX.FTZ R0, R167, R0, !PT ;  /* 0x00000000a7007209 */ /* 0x000fe20007810000 */
[----:B---3--:R-:W-:Y:S01]  /*11440*/  FFMA.FTZ R9, R60, c[0x0][0x2d0], -R6 ;  /* 0x0000b4003c097a23 */ /* 0x008fe20000010806 */
[----:B------:R-:W-:-:S02]  /*11450*/  FMNMX.FTZ R8, R75, R8, !PT ;  /* 0x000000084b087209 */ /* 0x000fc40007810000 */
[----:B------:R-:W-:Y:S01]  /*11460*/  FMNMX.FTZ R0, R173, R0, !PT ;  /* 0x00000000ad007209 */ /* 0x000fe20007810000 */
[----:B------:R-:W-:Y:S01]  /*11470*/  MUFU.EX2 R213, R9 ;  /* 0x0000000900d57308 */ /* 0x000fe20000000800 */
[----:B------:R-:W-:Y:S01]  /*11480*/  FMNMX.FTZ R4, R113, R8, !PT ;  /* 0x0000000871047209 */ /* 0x000fe20007810000 */
[----:B------:R-:W-:Y:S01]  /*11490*/  FFMA.FTZ R8, R61, c[0x0][0x2d0], -R6 ;  /* 0x0000b4003d087a23 */ /* 0x000fe20000010806 */
[----:B------:R-:W-:Y:S01]  /*114a0*/  FMNMX.FTZ R0, R174, R0, !PT ;  /* 0x00000000ae007209 */ /* 0x000fe20007810000 */
[----:B------:R-:W1:Y:S01]  /*114b0*/  LDSM.16.MT88.4 R60, [R210+0x100] ;  /* 0x00010000d23c783b */ /* 0x000e620000004200 */
[----:B------:R-:W-:Y:S02]  /*114c0*/  FMNMX.FTZ R4, R114, R4, !PT ;  /* 0x0000000472047209 */ /* 0x000fe40007810000 */
[----:B----4-:R-:W-:Y:S01]  /*114d0*/  F2FP.BF16.PACK_AB R13, R238, R239 ;  /* 0x000000efee0d723e */ /* 0x010fe200000010ff */
[----:B------:R-:W3:Y:S01]  /*114e0*/  MUFU.EX2 R236, R8 ;  /* 0x0000000800ec7308 */ /* 0x000ee20000000800 */
[----:B------:R-:W-:Y:S01]  /*114f0*/  FMNMX.FTZ R2, R115, R4, !PT ;  /* 0x0000000473027209 */ /* 0x000fe20007810000 */
[----:B------:R-:W-:-:S03]  /*11500*/  FFMA.FTZ R4, R81, c[0x0][0x2d0], -R7 ;  /* 0x0000b40051047a23 */ /* 0x000fc60000010807 */
[----:B------:R-:W-:-:S03]  /*11510*/  FMNMX.FTZ R2, R116, R2, !PT ;  /* 0x0000000274027209 */ /* 0x000fc60007810000 */
[----:B------:R4:W1:Y:S01]  /*11520*/  MUFU.EX2 R247, R4 ;  /* 0x0000000400f77308 */ /* 0x0008620000000800 */
[----:B------:R-:W-:Y:S02]  /*11530*/  FMNMX.FTZ R2, R132, R2, !PT ;  /* 0x0000000284027209 */ /* 0x000fe40007810000 */
[----:B---3--:R-:W-:-:S07]  /*11540*/  F2FP.BF16.PACK_AB R15, R236, R213 ;  /* 0x000000d5ec0f723e */ /* 0x008fce00000010ff */
[C---:B--2---:R-:W-:Y:S01]  /*11550*/  HMMA.16816.F32.BF16 R28, R12.reuse, R56, RZ ;  /* 0x000000380c1c723c */ /* 0x044fe200000418ff */
[----:B----4-:R-:W-:Y:S02]  /*11560*/  FMNMX.FTZ R4, R133, R2, !PT ;  /* 0x0000000285047209 */ /* 0x010fe40007810000 */
[----:B------:R-:W-:Y:S01]  /*11570*/  FMNMX.FTZ R2, R188, R0, !PT ;  /* 0x00000000bc027209 */ /* 0x000fe20007810000 */
[----:B------:R-:W-:Y:S01]  /*11580*/  FFMA.FTZ R0, R85, c[0x0][0x2d0], -R7 ;  /* 0x0000b40055007a23 */ /* 0x000fe20000010807 */
[----:B------:R-:W-:Y:S02]  /*11590*/  FMNMX.FTZ R8, R135, R4, !PT ;  /* 0x0000000487087209 */ /* 0x000fe40007810000 */
[----:B------:R-:W-:Y:S01]  /*115a0*/  FMNMX.FTZ R2, R189, R2, !PT ;  /* 0x00000002bd027209 */ /* 0x000fe20007810000 */
[----:B------:R2:W-:Y:S01]  /*115b0*/  MUFU.EX2 R240, R0 ;  /* 0x0000000000f07308 */ /* 0x0005e20000000800 */
[----:B------:R-:W-:Y:S02]  /*115c0*/  HMMA.16816.F32.BF16 R36, R12, R58, RZ ;  /* 0x0000003a0c24723c */ /* 0x000fe400000418ff */
[----:B------:R-:W-:-:S02]  /*115d0*/  FMNMX.FTZ R4, R193, R2, !PT ;  /* 0x00000002c1047209 */ /* 0x000fc40007810000 */
[----:B------:R-:W-:Y:S02]  /*115e0*/  FMNMX.FTZ R2, R140, R8, !PT ;  /* 0x000000088c027209 */ /* 0x000fe40007810000 */
[----:B-1----:R-:W-:Y:S02]  /*115f0*/  F2FP.BF16.PACK_AB R8, R247, R194 ;  /* 0x000000c2f708723e */ /* 0x002fe400000010ff */
[----:B------:R-:W-:Y:S01]  /*11600*/  FMNMX.FTZ R2, R161, R2, !PT ;  /* 0x00000002a1027209 */ /* 0x000fe20007810000 */
[----:B------:R-:W-:Y:S03]  /*11610*/  HMMA.16816.F32.BF16 R16, R12, R60, RZ ;  /* 0x0000003c0c10723c */ /* 0x000fe600000418ff */
[----:B------:R-:W-:Y:S01]  /*11620*/  FMNMX.FTZ R2, R162, R2, !PT ;  /* 0x00000002a2027209 */ /* 0x000fe20007810000 */
[----:B--2---:R-:W-:-:S03]  /*11630*/  FFMA.FTZ R0, R86, c[0x0][0x2d0], -R7 ;  /* 0x0000b40056007a23 */ /* 0x004fc60000010807 */
[----:B------:R-:W-:Y:S01]  /*11640*/  FMNMX.FTZ R2, R163, R2, !PT ;  /* 0x00000002a3027209 */ /* 0x000fe20007810000 */
[----:B------:R-:W-:Y:S01]  /*11650*/  HMMA.16816.F32.BF16 R20, R12, R100, RZ ;  /* 0x000000640c14723c */ /* 0x000fe200000418ff */
[----:B------:R1:W2:Y:S02]  /*11660*/  MUFU.EX2 R203, R0 ;  /* 0x0000000000cb7308 */ /* 0x0002a40000000800 */
[----:B------:R-:W-:Y:S01]  /*11670*/  FMNMX.FTZ R3, R164, R2, !PT ;  /* 0x00000002a4037209 */ /* 0x000fe20007810000 */
[----:B------:R-:W-:-:S03]  /*11680*/  FFMA.FTZ R2, R66, c[0x0][0x2d0], -R6 ;  /* 0x0000b40042027a23 */ /* 0x000fc60000010806 */
[----:B------:R-:W-:Y:S01]  /*11690*/  FMNMX.FTZ R3, R178, R3, !PT ;  /* 0x00000003b2037209 */ /* 0x000fe20007810000 */
[----:B------:R-:W-:Y:S01]  /*116a0*/  HMMA.16816.F32.BF16 R40, R12, R62, RZ ;  /* 0x0000003e0c28723c */ /* 0x000fe200000418ff */
[----:B------:R3:W4:Y:S02]  /*116b0*/  MUFU.EX2 R123, R2 ;  /* 0x00000002007b7308 */ /* 0x0007240000000800 */
[----:B------:R-:W-:-:S04]  /*116c0*/  FMNMX.FTZ R3, R179, R3, !PT ;  /* 0x00000003b3037209 */ /* 0x000fc80007810000 */
[----:B------:R-:W-:Y:S01]  /*116d0*/  FMNMX.FTZ R3, R180, R3, !PT ;  /* 0x00000003b4037209 */ /* 0x000fe20007810000 */
[----:B------:R-:W-:Y:S01]  /*116e0*/  HMMA.16816.F32.BF16 R24, R12, R76, RZ ;  /* 0x0000004c0c18723c */ /* 0x000fe200000418ff */
[----:B-1----:R-:W-:Y:S02]  /*116f0*/  FMNMX.FTZ R0, R192, R4, !PT ;  /* 0x00000004c0007209 */ /* 0x002fe40007810000 */
[----:B--2---:R-:W-:Y:S02]  /*11700*/  F2FP.BF16.PACK_AB R10, R203, R240 ;  /* 0x000000f0cb0a723e */ /* 0x004fe400000010ff */
[----:B------:R-:W-:-:S03]  /*11710*/  FMNMX.FTZ R0, R201, R0, !PT ;  /* 0x00000000c9007209 */ /* 0x000fc60007810000 */
[C---:B------:R-:W-:Y:S01]  /*11720*/  HMMA.16816.F32.BF16 R44, R12.reuse, R78, RZ ;  /* 0x0000004e0c2c723c */ /* 0x040fe200000418ff */
[----:B------:R-:W-:Y:S01]  /*11730*/  FMNMX.FTZ R0, R228, R0, !PT ;  /* 0x00000000e4007209 */ /* 0x000fe20007810000 */
[----:B---3--:R-:W-:Y:S01]  /*11740*/  FFMA.FTZ R2, R70, c[0x0][0x2d0], -R6 ;  /* 0x0000b40046027a23 */ /* 0x008fe20000010806 */
[----:B----4-:R-:W-:Y:S02]  /*11750*/  F2FP.BF16.PACK_AB R9, R123, R244 ;  /* 0x000000f47b09723e */ /* 0x010fe400000010ff */
[----:B------:R-:W-:Y:S01]  /*11760*/  FMNMX.FTZ R0, R229, R0, !PT ;  /* 0x00000000e5007209 */ /* 0x000fe20007810000 */
[----:B------:R1:W-:Y:S02]  /*11770*/  MUFU.EX2 R217, R2 ;  /* 0x0000000200d97308 */ /* 0x0003e40000000800 */
[----:B------:R-:W-:Y:S01]  /*11780*/  HMMA.16816.F32.BF16 R12, R12, R102, RZ ;  /* 0x000000660c0c723c */ /* 0x000fe200000418ff */
[----:B------:R-:W-:-:S05]  /*11790*/  FMNMX.FTZ R0, R200, R0, !PT ;  /* 0x00000000c8007209 */ /* 0x000fca0007810000 */
[----:B------:R-:W2:Y:S01]  /*117a0*/  SHFL.BFLY PT, R4, R0, 0x2, 0x1f ;  /* 0x0c401f0000047f89 */ /* 0x000ea200000e0000 */
[----:B-1----:R-:W-:Y:S01]  /*117b0*/  FMNMX.FTZ R2, R181, R3, !PT ;  /* 0x00000003b5027209 */ /* 0x002fe20007810000 */
[----:B------:R-:W-:-:S03]  /*117c0*/  FFMA.FTZ R3, R80, c[0x0][0x2d0], -R6 ;  /* 0x0000b40050037a23 */ /* 0x000fc60000010806 */
[----:B------:R-:W-:Y:S01]  /*117d0*/  FMNMX.FTZ R2, R170, R2, !PT ;  /* 0x00000002aa027209 */ /* 0x000fe20007810000 */
[----:B------:R1:W3:Y:S03]  /*117e0*/  MUFU.EX2 R234, R3 ;  /* 0x0000000300ea7308 */ /* 0x0002e60000000800 */
[----:B------:R-:W-:-:S04]  /*117f0*/  FMNMX.FTZ R2, R169, R2, !PT ;  /* 0x00000002a9027209 */ /* 0x000fc80007810000 */
[----:B------:R-:W-:Y:S02]  /*11800*/  FMNMX.FTZ R2, R168, R2, !PT ;  /* 0x00000002a8027209 */ /* 0x000fe40007810000 */
[----:B--2---:R-:W-:Y:S01]  /*11810*/  FMNMX.FTZ R0, R0, R4, !PT ;  /* 0x0000000400007209 */ /* 0x004fe20007810000 */
[----:B-1----:R-:W-:-:S04]  /*11820*/  FFMA.FTZ R3, R109, c[0x0][0x2d0], -R7 ;  /* 0x0000b4006d037a23 */ /* 0x002fc80000010807 */
[----:B------:R-:W1:Y:S01]  /*11830*/  SHFL.BFLY PT, R4, R0, 0x1, 0x1f ;  /* 0x0c201f0000047f89 */ /* 0x000e6200000e0000 */
[----:B---3--:R-:W-:Y:S01]  /*11840*/  F2FP.BF16.PACK_AB R11, R234, R217 ;  /* 0x000000d9ea0b723e */ /* 0x008fe200000010ff */
[----:B------:R2:W3:Y:S02]  /*11850*/  MUFU.EX2 R195, R3 ;  /* 0x0000000300c37308 */ /* 0x0004e40000000800 */
[----:B------:R-:W4:Y:S04]  /*11860*/  LDSM.16.MT88.4 R108, [R211+0x900] ;  /* 0x00090000d36c783b */ /* 0x000f280000004200 */
[C---:B------:R-:W-:Y:S08]  /*11870*/  HMMA.16816.F32.BF16 R52, R8.reuse, R92, R28 ;  /* 0x0000005c0834723c */ /* 0x040ff0000004181c */
[----:B------:R-:W-:Y:S01]  /*11880*/  HMMA.16816.F32.BF16 R28, R8, R94, R36 ;  /* 0x0000005e081c723c */ /* 0x000fe20000041824 */
[----:B--2---:R-:W-:Y:S01]  /*11890*/  FMNMX.FTZ R3, R73, R2, !PT ;  /* 0x0000000249037209 */ /* 0x004fe20007810000 */
[----:B------:R-:W-:-:S04]  /*118a0*/  FFMA.FTZ R2, R121, c[0x0][0x2d0], -R7 ;  /* 0x0000b40079027a23 */ /* 0x000fc80000010807 */
[----:B------:R-:W2:Y:S01]  /*118b0*/  SHFL.BFLY PT, R5, R3, 0x2, 0x1f ;  /* 0x0c401f0003057f89 */ /* 0x000ea200000e0000 */
[----:B------:R3:W-:Y:S01]  /*118c0*/  MUFU.EX2 R243, R2 ;  /* 0x0000000200f37308 */ /* 0x0007e20000000800 */
[----:B-1----:R-:W-:Y:S01]  /*118d0*/  FMNMX.FTZ R70, R0, R4, !PT ;  /* 0x0000000400467209 */ /* 0x002fe20007810000 */
[----:B------:R-:W-:Y:S01]  /*118e0*/  FFMA.FTZ R0, R84, c[0x0][0x2d0], -R6 ;  /* 0x0000b40054007a23 */ /* 0x000fe20000010806 */
[----:B------:R-:W-:Y:S01]  /*118f0*/  HMMA.16816.F32.BF16 R32, R8, R104, R16 ;  /* 0x000000680820723c */ /* 0x000fe20000041810 */
[----:B------:R-:W-:Y:S01]  /*11900*/  LDSM.16.MT88.4 R84, [R209+0x1100] ;  /* 0x00110000d154783b */ /* 0x000fe20000004200 */
[----:B------:R-:W-:-:S03]  /*11910*/  FSETP.NEU.FTZ.AND P0, PT, R70, -INF , PT ;  /* 0xff8000004600780b */ /* 0x000fc60003f1d000 */
[----:B------:R1:W-:Y:S03]  /*11920*/  MUFU.EX2 R190, R0 ;  /* 0x0000000000be7308 */ /* 0x0003e60000000800 */
[----:B------:R-:W-:Y:S01]  /*11930*/  HMMA.16816.F32.BF16 R48, R8, R96, R24 ;  /* 0x000000600830723c */ /* 0x000fe20000041818 */
[----:B---3--:R-:W-:-:S07]  /*11940*/  FFMA.FTZ R2, R122, c[0x0][0x2d0], -R7 ;  /* 0x0000b4007a027a23 */ /* 0x008fce0000010807 */
[----:B----4-:R-:W-:Y:S01]  /*11950*/  HMMA.16816.F32.BF16 R16, R8, R108, R20 ;  /* 0x0000006c0810723c */ /* 0x010fe20000041814 */
[----:B------:R3:W4:Y:S01]  /*11960*/  MUFU.EX2 R242, R2 ;  /* 0x0000000200f27308 */ /* 0x0007220000000800 */
[----:B--2---:R-:W-:Y:S01]  /*11970*/  FMNMX.FTZ R3, R3, R5, !PT ;  /* 0x0000000503037209 */ /* 0x004fe20007810000 */
[----:B-1----:R-:W-:Y:S02]  /*11980*/  FFMA.FTZ R0, R90, c[0x0][0x2d0], -R6 ;  /* 0x0000b4005a007a23 */ /* 0x002fe40000010806 */
[----:B------:R-:W-:-:S03]  /*11990*/  IMAD.MOV.U32 R5, RZ, RZ, R123 ;  /* 0x000000ffff057224 */ /* 0x000fc600078e007b */
[C---:B------:R-:W-:Y:S01]  /*119a0*/  HMMA.16816.F32.BF16 R20, R8.reuse, R106, R40 ;  /* 0x0000006a0814723c */ /* 0x040fe20000041828 */
[----:B------:R-:W1:Y:S01]  /*119b0*/  SHFL.BFLY PT, R4, R3, 0x1, 0x1f ;  /* 0x0c201f0003047f89 */ /* 0x000e6200000e0000 */
[----:B------:R-:W2:Y:S06]  /*119c0*/  MUFU.EX2 R245, R0 ;  /* 0x0000000000f57308 */ /* 0x000eac0000000800 */
[----:B------:R-:W-:Y:S01]  /*119d0*/  HMMA.16816.F32.BF16 R24, R8, R98, R44 ;  /* 0x000000620818723c */ /* 0x000fe2000004182c */
[----:B---3--:R-:W-:-:S04]  /*119e0*/  FFMA.FTZ R2, R82, c[0x0][0x2d0], -R6 ;  /* 0x0000b40052027a23 */ /* 0x008fc80000010806 */
[----:B------:R3:W-:Y:S03]  /*119f0*/  MUFU.EX2 R237, R2 ;  /* 0x0000000200ed7308 */ /* 0x0007e60000000800 */
[----:B------:R-:W-:Y:S07]  /*11a00*/  HMMA.16816.F32.BF16 R12, R8, R110, R12 ;  /* 0x0000006e080c723c */ /* 0x000fee000004180c */
[----:B------:R-:W-:-:S02]  /*11a10*/  F2FP.BF16.PACK_AB R8, R195, R235 ;  /* 0x000000ebc308723e */ /* 0x000fc400000010ff */
[----:B-1----:R-:W-:Y:S02]  /*11a20*/  FMNMX.FTZ R3, R3, R4, !PT ;  /* 0x0000000403037209 */ /* 0x002fe40007810000 */
[----:B----4-:R-:W-:Y:S01]  /*11a30*/  F2FP.BF16.PACK_AB R10, R242, R243 ;  /* 0x000000f3f20a723e */ /* 0x010fe200000010ff */
[----:B---3--:R-:W-:Y:S01]  /*11a40*/  FFMA.FTZ R2, R83, c[0x0][0x2d0], -R6 ;  /* 0x0000b40053027a23 */ /* 0x008fe20000010806 */
[----:B--2---:R-:W-:Y:S01]  /*11a50*/  F2FP.BF16.PACK_AB R11, R245, R190 ;  /* 0x000000bef50b723e */ /* 0x004fe200000010ff */
[----:B------:R-:W1:Y:S02]  /*11a60*/  LDSM.16.MT88.4 R80, [R210+0x1100] ;  /* 0x00110000d250783b */ /* 0x000e640000004200 */
[----:B------:R2:W3:Y:S02]  /*11a70*/  MUFU.EX2 R191, R2 ;  /* 0x0000000200bf7308 */ /* 0x0004e40000000800 */
[----:B--2---:R-:W-:Y:S01]  /*11a80*/  FMUL.FTZ R2, R70, c[0x0][0x2d0] ;  /* 0x0000b40046027a20 */ /* 0x004fe20000410000 */
[----:B---3--:R-:W-:-:S04]  /*11a90*/  F2FP.BF16.PACK_AB R9, R191, R237 ;  /* 0x000000edbf09723e */ /* 0x008fc800000010ff */
[----:B------:R-:W-:Y:S02]  /*11aa0*/  FSEL R2, R2, RZ, P0 ;  /* 0x000000ff02027208 */ /* 0x000fe40000000000 */
[----:B------:R-:W-:Y:S01]  /*11ab0*/  FSETP.NEU.FTZ.AND P0, PT, R3, -INF , PT ;  /* 0xff8000000300780b */ /* 0x000fe20003f1d000 */
[C---:B------:R-:W-:Y:S02]  /*11ac0*/  HMMA.16816.F32.BF16 R144, R8.reuse, R84, R52 ;  /* 0x000000540890723c */ /* 0x040fe40000041834 */
[--C-:B------:R-:W-:Y:S02]  /*11ad0*/  FFMA.FTZ R0, R67, c[0x0][0x2d0], -R2.reuse ;  /* 0x0000b40043007a23 */ /* 0x100fe40000010802 */
[--C-:B------:R-:W-:Y:S01]  /*11ae0*/  FFMA.FTZ R4, R120, c[0x0][0x2d0], -R2.reuse ;  /* 0x0000b40078047a23 */ /* 0x100fe20000010802 */
[----:B------:R-:W2:Y:S01]  /*11af0*/  LDSM.16.MT88.4 R64, [R212+0x1100] ;  /* 0x00110000d440783b */ /* 0x000ea20000004200 */
[----:B------:R3:W-:Y:S02]  /*11b00*/  MUFU.EX2 R215, R0 ;  /* 0x0000000000d77308 */ /* 0x0007e40000000800 */
[C---:B------:R-:W-:Y:S06]  /*11b10*/  HMMA.16816.F32.BF16 R120, R8.reuse, R86, R28 ;  /* 0x000000560878723c */ /* 0x040fec000004181c */
[----:B------:R-:W-:Y:S02]  /*11b20*/  MUFU.EX2 R218, R4 ;  /* 0x0000000400da7308 */ /* 0x000fe40000000800 */
[----:B-1----:R-:W-:Y:S01]  /*11b30*/  HMMA.16816.F32.BF16 R152, R8, R80, R32 ;  /* 0x000000500898723c */ /* 0x002fe20000041820 */
[----:B---3--:R-:W-:-:S02]  /*11b40*/  FFMA.FTZ R0, R88, c[0x0][0x2d0], -R2 ;  /* 0x0000b40058007a23 */ /* 0x008fc40000010802 */
[----:B------:R-:W1:Y:S03]  /*11b50*/  LDSM.16.MT88.4 R88, [R211+0x1100] ;  /* 0x00110000d358783b */ /* 0x000e660000004200 */
[----:B------:R3:W-:Y:S02]  /*11b60*/  MUFU.EX2 R216, R0 ;  /* 0x0000000000d87308 */ /* 0x0007e40000000800 */
[--C-:B---3--:R-:W-:Y:S01]  /*11b70*/  FFMA.FTZ R0, R117, c[0x0][0x2d0], -R2.reuse ;  /* 0x0000b40075007a23 */ /* 0x108fe20000010802 */
[----:B------:R-:W-:Y:S01]  /*11b80*/  MOV R117, R244 ;  /* 0x000000f400757202 */ /* 0x000fe20000000f00 */
[C---:B--2---:R-:W-:Y:S04]  /*11b90*/  HMMA.16816.F32.BF16 R148, R8.reuse, R64, R48 ;  /* 0x000000400894723c */ /* 0x044fe80000041830 */
[----:B------:R2:W-:Y:S04]  /*11ba0*/  MUFU.EX2 R208, R0 ;  /* 0x0000000000d07308 */ /* 0x0005e80000000800 */
[----:B------:R-:W-:Y:S01]  /*11bb0*/  HMMA.16816.F32.BF16 R124, R8, R66, R24 ;  /* 0x00000042087c723c */ /* 0x000fe20000041818 */
[----:B--2---:R-:W-:-:S07]  /*11bc0*/  FFMA.FTZ R0, R118, c[0x0][0x2d0], -R2 ;  /* 0x0000b40076007a23 */ /* 0x004fce0000010802 */
[C---:B-1----:R-:W-:Y:S01]  /*11bd0*/  HMMA.16816.F32.BF16 R156, R8.reuse, R88, R16 ;  /* 0x00000058089c723c */ /* 0x042fe20000041810 */
[----:B------:R1:W2:Y:S07]  /*11be0*/  MUFU.EX2 R69, R0 ;  /* 0x0000000000457308 */ /* 0x0002ae0000000800 */
[----:B------:R-:W-:Y:S01]  /*11bf0*/  HMMA.16816.F32.BF16 R136, R8, R90, R12 ;  /* 0x0000005a0888723c */ /* 0x000fe2000004180c */
[----:B-1----:R-:W-:Y:S02]  /*11c00*/  FFMA.FTZ R0, R119, c[0x0][0x2d0], -R2 ;  /* 0x0000b40077007a23 */ /* 0x002fe40000010802 */
[----:B--2---:R-:W-:-:S02]  /*11c10*/  IMAD.MOV.U32 R119, RZ, RZ, R69 ;  /* 0x000000ffff777224 */ /* 0x004fc400078e0045 */
[----:B------:R1:W2:Y:S02]  /*11c20*/  MUFU.EX2 R36, R0 ;  /* 0x0000000000247308 */ /* 0x0002a40000000800 */
[----:B-1----:R-:W-:-:S05]  /*11c30*/  FMUL.FTZ R0, R3, c[0x0][0x2d0] ;  /* 0x0000b40003007a20 */ /* 0x002fca0000410000 */
[----:B------:R-:W-:-:S05]  /*11c40*/  FSEL R0, R0, RZ, P0 ;  /* 0x000000ff00007208 */ /* 0x000fca0000000000 */
[----:B------:R-:W-:Y:S02]  /*11c50*/  FFMA.FTZ R4, R68, c[0x0][0x2d0], -R0 ;  /* 0x0000b40044047a23 */ /* 0x000fe40000010800 */
[----:B--2---:R-:W-:Y:S02]  /*11c60*/  IMAD.MOV.U32 R68, RZ, RZ, R36 ;  /* 0x000000ffff447224 */ /* 0x004fe400078e0024 */
[----:B------:R1:W-:Y:S02]  /*11c70*/  MUFU.EX2 R69, R4 ;  /* 0x0000000400457308 */ /* 0x0003e40000000800 */
[----:B-1----:R-:W-:Y:S01]  /*11c80*/  FFMA.FTZ R4, R74, c[0x0][0x2d0], -R0 ;  /* 0x0000b4004a047a23 */ /* 0x002fe20000010800 */
[----:B------:R-:W-:-:S05]  /*11c90*/  MOV R74, R248 ;  /* 0x000000f8004a7202 */ /* 0x000fca0000000f00 */
[----:B------:R1:W2:Y:S02]  /*11ca0*/  MUFU.EX2 R202, R4 ;  /* 0x0000000400ca7308 */ /* 0x0002a40000000800 */
[----:B-1----:R-:W-:-:S06]  /*11cb0*/  FFMA.FTZ R4, R112, c[0x0][0x2d0], -R0 ;  /* 0x0000b40070047a23 */ /* 0x002fcc0000010800 */
[----:B------:R1:W-:Y:S02]  /*11cc0*/  MUFU.EX2 R118, R4 ;  /* 0x0000000400767308 */ /* 0x0003e40000000800 */
[----:B-1----:R-:W-:-:S06]  /*11cd0*/  FFMA.FTZ R4, R75, c[0x0][0x2d0], -R0 ;  /* 0x0000b4004b047a23 */ /* 0x002fcc0000010800 */
[----:B------:R1:W3:Y:S02]  /*11ce0*/  MUFU.EX2 R219, R4 ;  /* 0x0000000400db7308 */ /* 0x0002e40000000800 */
[----:B-1----:R-:W-:Y:S02]  /*11cf0*/  FFMA.FTZ R4, R128, c[0x0][0x2d0], -R2 ;  /* 0x0000b40080047a23 */ /* 0x002fe40000010802 */
[----:B------:R-:W-:Y:S04]  /*11d00*/  HMMA.16816.F32.BF16 R128, R8, R82, R20 ;  /* 0x000000520880723c */ /* 0x000fe80000041814 */
[----:B------:R1:W4:Y:S03]  /*11d10*/  MUFU.EX2 R36, R4 ;  /* 0x0000000400247308 */ /* 0x0003260000000800 */
[----:B------:R-:W-:-:S02]  /*11d20*/  F2FP.BF16.PACK_AB R8, R216, R215 ;  /* 0x000000d7d808723e */ /* 0x000fc400000010ff */
[----:B------:R-:W-:Y:S02]  /*11d30*/  F2FP.BF16.PACK_AB R10, R119, R208 ;  /* 0x000000d0770a723e */ /* 0x000fe400000010ff */
[----:B--2---:R-:W-:Y:S02]  /*11d40*/  F2FP.BF16.PACK_AB R9, R202, R69 ;  /* 0x00000045ca09723e */ /* 0x004fe400000010ff */
[----:B---3--:R-:W-:Y:S01]  /*11d50*/  F2FP.BF16.PACK_AB R11, R219, R118 ;  /* 0x00000076db0b723e */ /* 0x008fe200000010ff */
[----:B-1----:R-:W-:Y:S01]  /*11d60*/  FFMA.FTZ R4, R134, c[0x0][0x2d0], -R2 ;  /* 0x0000b40086047a23 */ /* 0x002fe20000010802 */
[----:B------:R-:W-:-:S05]  /*11d70*/  MOV R134, R241 ;  /* 0x000000f100867202 */ /* 0x000fca0000000f00 */
[C---:B------:R-:W-:Y:S01]  /*11d80*/  HMMA.16816.F32.BF16 R16, R8.reuse, R76, RZ ;  /* 0x0000004c0810723c */ /* 0x040fe200000418ff */
[----:B------:R1:W2:Y:S06]  /*11d90*/  MUFU.EX2 R38, R4 ;  /* 0x0000000400267308 */ /* 0x0002ac0000000800 */
[----:B------:R-:W-:Y:S01]  /*11da0*/  IMAD.MOV.U32 R77, RZ, RZ, R236 ;  /* 0x000000ffff4d7224 */ /* 0x000fe200078e00ec */
[----:B------:R-:W-:Y:S01]  /*11db0*/  HMMA.16816.F32.BF16 R12, R8, R60, RZ ;  /* 0x0000003c080c723c */ /* 0x000fe200000418ff */
[----:B------:R-:W-:-:S06]  /*11dc0*/  IMAD.MOV.U32 R76, RZ, RZ, R235 ;  /* 0x000000ffff4c7224 */ /* 0x000fcc00078e00eb */
[----:B------:R-:W-:Y:S01]  /*11dd0*/  IMAD.MOV.U32 R60, RZ, RZ, R234 ;  /* 0x000000ffff3c7224 */ /* 0x000fe200078e00ea */
[----:B------:R-:W-:Y:S01]  /*11de0*/  HMMA.16816.F32.BF16 R32, R8, R78, RZ ;  /* 0x0000004e0820723c */ /* 0x000fe200000418ff */
[----:B-1----:R-:W-:-:S04]  /*11df0*/  FFMA.FTZ R4, R113, c[0x0][0x2d0], -R0 ;  /* 0x0000b40071047a23 */ /* 0x002fc80000010800 */
[----:B------:R1:W-:Y:S02]  /*11e00*/  MUFU.EX2 R252, R4 ;  /* 0x0000000400fc7308 */ /* 0x0003e40000000800 */
[----:B----4-:R-:W-:Y:S01]  /*11e10*/  IMAD.MOV.U32 R78, RZ, RZ, R36 ;  /* 0x000000ffff4e7224 */ /* 0x010fe200078e0024 */
[----:B------:R-:W-:Y:S01]  /*11e20*/  HMMA.16816.F32.BF16 R20, R8, R56, RZ ;  /* 0x000000380814723c */ /* 0x000fe200000418ff */
[----:B------:R-:W-:-:S06]  /*11e30*/  MOV R79, R203 ;  /* 0x000000cb004f7202 */ /* 0x000fcc0000000f00 */
[----:B------:R-:W-:Y:S01]  /*11e40*/  IMAD.MOV.U32 R57, RZ, RZ, R202 ;  /* 0x000000ffff397224 */ /* 0x000fe200078e00ca */
[----:B------:R-:W-:Y:S01]  /*11e50*/  HMMA.16816.F32.BF16 R28, R8, R58, RZ ;  /* 0x0000003a081c723c */ /* 0x000fe200000418ff */
[----:B-1----:R-:W-:-:S07]  /*11e60*/  FFMA.FTZ R4, R114, c[0x0][0x2d0], -R0 ;  /* 0x0000b40072047a23 */ /* 0x002fce0000010800 */
[----:B------:R-:W-:Y:S01]  /*11e70*/  HMMA.16816.F32.BF16 R24, R8, R100, RZ ;  /* 0x000000640818723c */ /* 0x000fe200000418ff */
[----:B------:R1:W-:Y:S02]  /*11e80*/  MUFU.EX2 R40, R4 ;  /* 0x0000000400287308 */ /* 0x0003e40000000800 */
[----:B-1----:R-:W-:-:S06]  /*11e90*/  FFMA.FTZ R4, R115, c[0x0][0x2d0], -R0 ;  /* 0x0000b40073047a23 */ /* 0x002fcc0000010800 */
[----:B------:R1:W3:Y:S02]  /*11ea0*/  MUFU.EX2 R37, R4 ;  /* 0x0000000400257308 */ /* 0x0002e40000000800 */
[----:B-1----:R-:W-:Y:S01]  /*11eb0*/  FFMA.FTZ R4, R116, c[0x0][0x2d0], -R0 ;  /* 0x0000b40074047a23 */ /* 0x002fe20000010800 */
[----:B--2---:R-:W-:Y:S01]  /*11ec0*/  MOV R116, R38 ;  /* 0x0000002600747202 */ /* 0x004fe20000000f00 */
[----:B---3--:R-:W-:-:S04]  /*11ed0*/  IMAD.MOV.U32 R61, RZ, RZ, R37 ;  /* 0x000000ffff3d7224 */ /* 0x008fc800078e0025 */
[----:B------:R1:W2:Y:S01]  /*11ee0*/  MUFU.EX2 R75, R4 ;  /* 0x00000004004b7308 */ /* 0x0002a20000000800 */
[C---:B------:R-:W-:Y:S07]  /*11ef0*/  HMMA.16816.F32.BF16 R36, R8.reuse, R62, RZ ;  /* 0x0000003e0824723c */ /* 0x040fee00000418ff */
[----:B------:R-:W-:Y:S02]  /*11f00*/  IMAD.MOV.U32 R63, RZ, RZ, R40 ;  /* 0x000000ffff3f7224 */ /* 0x000fe400078e0028 */
[----:B------:R-:W-:Y:S01]  /*11f10*/  HMMA.16816.F32.BF16 R40, R8, R102, RZ ;  /* 0x000000660828723c */ /* 0x000fe200000418ff */
[----:B-1----:R-:W-:-:S06]  /*11f20*/  FFMA.FTZ R4, R176, c[0x0][0x2d0], -R7 ;  /* 0x0000b400b0047a23 */ /* 0x002fcc0000010807 */
[----:B------:R-:W-:Y:S02]  /*11f30*/  F2FP.BF16.PACK_AB R8, R218, R68 ;  /* 0x00000044da08723e */ /* 0x000fe400000010ff */
[----:B------:R-:W-:Y:S01]  /*11f40*/  F2FP.BF16.PACK_AB R10, R116, R78 ;  /* 0x0000004e740a723e */ /* 0x000fe200000010ff */
[----:B------:R1:W-:Y:S01]  /*11f50*/  MUFU.EX2 R251, R4 ;  /* 0x0000000400fb7308 */ /* 0x0003e20000000800 */
[----:B------:R-:W-:Y:S02]  /*11f60*/  F2FP.BF16.PACK_AB R9, R63, R252 ;  /* 0x000000fc3f09723e */ /* 0x000fe400000010ff */
[----:B--2---:R-:W-:-:S07]  /*11f70*/  F2FP.BF16.PACK_AB R11, R75, R61 ;  /* 0x0000003d4b0b723e */ /* 0x004fce00000010ff */
[----:B------:R-:W-:Y:S01]  /*11f80*/  HMMA.16816.F32.BF16 R16, R8, R96, R16 ;  /* 0x000000600810723c */ /* 0x000fe20000041810 */
[----:B-1----:R-:W-:Y:S02]  /*11f90*/  FFMA.FTZ R4, R160, c[0x0][0x2d0], -R2 ;  /* 0x0000b400a0047a23 */ /* 0x002fe40000010802 */
[----:B------:R-:W-:-:S05]  /*11fa0*/  IMAD.MOV.U32 R160, RZ, RZ, R247 ;  /* 0x000000ffffa07224 */ /* 0x000fca00078e00f7 */
[C---:B------:R-:W-:Y:S01]  /*11fb0*/  HMMA.16816.F32.BF16 R48, R8.reuse, R92, R20 ;  /* 0x0000005c0830723c */ /* 0x040fe20000041814 */
[----:B------:R1:W-:Y:S07]  /*11fc0*/  MUFU.EX2 R247, R4 ;  /* 0x0000000400f77308 */ /* 0x0003ee0000000800 */
[C---:B------:R-:W-:Y:S08]  /*11fd0*/  HMMA.16816.F32.BF16 R52, R8.reuse, R104, R12 ;  /* 0x000000680834723c */ /* 0x040ff0000004180c */
[----:B------:R-:W-:Y:S01]  /*11fe0*/  HMMA.16816.F32.BF16 R12, R8, R94, R28 ;  /* 0x0000005e080c723c */ /* 0x000fe2000004181c */
[----:B-1----:R-:W-:-:S02]  /*11ff0*/  FFMA.FTZ R4, R143, c[0x0][0x2d0], -R2 ;  /* 0x0000b4008f047a23 */ /* 0x002fc40000010802 */
[----:B------:R-:W-:Y:S02]  /*12000*/  IMAD.MOV.U32 R143, RZ, RZ, R243 ;  /* 0x000000ffff8f7224 */ /* 0x000fe400078e00f3 */
[----:B------:R1:W2:Y:S03]  /*12010*/  MUFU.EX2 R248, R4 ;  /* 0x0000000400f87308 */ /* 0x0002a60000000800 */
[C---:B------:R-:W-:Y:S08]  /*12020*/  HMMA.16816.F32.BF16 R20, R8.reuse, R98, R32 ;  /* 0x000000620814723c */ /* 0x040ff00000041820 */
[----:B------:R-:W-:Y:S01]  /*12030*/  HMMA.16816.F32.BF16 R44, R8, R108, R24 ;  /* 0x0000006c082c723c */ /* 0x000fe20000041818 */
[----:B------:R-:W-:Y:S01]  /*12040*/  LDSM.16.MT88.4 R24, [R212+0x1900] ;  /* 0x00190000d418783b */ /* 0x000fe20000004200 */
[----:B-1----:R-:W-:-:S02]  /*12050*/  FFMA.FTZ R4, R142, c[0x0][0x2d0], -R2 ;  /* 0x0000b4008e047a23 */ /* 0x002fc40000010802 */
[----:B------:R-:W-:-:S04]  /*12060*/  IMAD.MOV.U32 R142, RZ, RZ, R246 ;  /* 0x000000ffff8e7224 */ /* 0x000fc800078e00f6 */
[C---:B------:R-:W-:Y:S01]  /*12070*/  HMMA.16816.F32.BF16 R28, R8.reuse, R106, R36 ;  /* 0x0000006a081c723c */ /* 0x040fe20000041824 */
[----:B------:R1:W-:Y:S07]  /*12080*/  MUFU.EX2 R249, R4 ;  /* 0x0000000400f97308 */ /* 0x0003ee0000000800 */
[----:B------:R-:W-:Y:S07]  /*12090*/  HMMA.16816.F32.BF16 R32, R8, R110, R40 ;  /* 0x0000006e0820723c */ /* 0x000fee0000041828 */
[----:B--2---:R-:W-:Y:S01]  /*120a0*/  F2FP.BF16.PACK_AB R8, R248, R247 ;  /* 0x000000f7f808723e */ /* 0x004fe200000010ff */
[----:B-1----:R-:W-:-:S02]  /*120b0*/  FFMA.FTZ R4, R141, c[0x0][0x2d0], -R2 ;  /* 0x0000b4008d047a23 */ /* 0x002fc40000010802 */
[----:B------:R-:W-:Y:S02]  /*120c0*/  IMAD.MOV.U32 R141, RZ, RZ, R245 ;  /* 0x000000ffff8d7224 */ /* 0x000fe400078e00f5 */
        /* <DEDUP_REMOVED lines=17> */
[----:B------:R1:W2:Y:S02]  /*121e0*/  MUFU.EX2 R242, R4 ;  /* 0x0000000400f27308 */ /* 0x0002a40000000800 */
[C---:B------:R-:W-:Y:S01]  /*121f0*/  HMMA.16816.F32.BF16 R112, R8.reuse, R64, R16 ;  /* 0x000000400870723c */ /* 0x040fe20000041810 */
[----:B------:R-:W3:Y:S07]  /*12200*/  LDSM.16.MT88.4 R16, [R209+0x1900] ;  /* 0x00190000d110783b */ /* 0x000eee0000004200 */
[----:B------:R-:W-:Y:S01]  /*12210*/  HMMA.16816.F32.BF16 R100, R8, R66, R20 ;  /* 0x000000420864723c */ /* 0x000fe20000041814 */
[----:B------:R-:W-:Y:S01]  /*12220*/  LDSM.16.MT88.4 R20, [R211+0x1900] ;  /* 0x00190000d314783b */ /* 0x000fe20000004200 */
[----:B-1----:R-:W-:-:S03]  /*12230*/  FFMA.FTZ R4, R185, c[0x0][0x2d0], -R7 ;  /* 0x0000b400b9047a23 */ /* 0x002fc60000010807 */
[----:B------:R-:W-:Y:S01]  /*12240*/  LDSM.16.MT88.4 R64, [R212+0x2100] ;  /* 0x00210000d440783b */ /* 0x000fe20000004200 */
[----:B------:R-:W-:Y:S01]  /*12250*/  IMAD.MOV.U32 R185, RZ, RZ, R74 ;  /* 0x000000ffffb97224 */ /* 0x000fe200078e004a */
[----:B------:R-:W-:Y:S01]  /*12260*/  MOV R74, R237 ;  /* 0x000000ed004a7202 */ /* 0x000fe20000000f00 */
[----:B------:R1:W-:Y:S01]  /*12270*/  MUFU.EX2 R240, R4 ;  /* 0x0000000400f07308 */ /* 0x0003e20000000800 */
[----:B------:R-:W-:Y:S01]  /*12280*/  HMMA.16816.F32.BF16 R92, R8, R82, R28 ;  /* 0x00000052085c723c */ /* 0x000fe2000004181c */
[----:B------:R-:W4:Y:S01]  /*12290*/  LDSM.16.MT88.4 R28, [R210+0x1900] ;  /* 0x00190000d21c783b */ /* 0x000f220000004200 */
[----:B------:R-:W-:Y:S01]  /*122a0*/  MOV R176, R74 ;  /* 0x0000004a00b07202 */ /* 0x000fe20000000f00 */
[----:B------:R-:W-:-:S05]  /*122b0*/  IMAD.MOV.U32 R74, RZ, RZ, R194 ;  /* 0x000000ffff4a7224 */ /* 0x000fca00078e00c2 */
[----:B------:R-:W-:Y:S01]  /*122c0*/  HMMA.16816.F32.BF16 R108, R8, R84, R48 ;  /* 0x00000054086c723c */ /* 0x000fe20000041830 */
[----:B-1----:R-:W-:-:S07]  /*122d0*/  FFMA.FTZ R4, R187, c[0x0][0x2d0], -R7 ;  /* 0x0000b400bb047a23 */ /* 0x002fce0000010807 */
[C---:B------:R-:W-:Y:S01]  /*122e0*/  HMMA.16816.F32.BF16 R104, R8.reuse, R86, R12 ;  /* 0x000000560868723c */ /* 0x040fe2000004180c */
[----:B------:R1:W1:Y:S07]  /*122f0*/  MUFU.EX2 R241, R4 ;  /* 0x0000000400f17308 */ /* 0x00026e0000000800 */
[C---:B------:R-:W-:Y:S08]  /*12300*/  HMMA.16816.F32.BF16 R84, R8.reuse, R88, R44 ;  /* 0x000000580854723c */ /* 0x040ff0000004182c */
[----:B------:R-:W-:Y:S01]  /*12310*/  HMMA.16816.F32.BF16 R96, R8, R80, R52 ;  /* 0x000000500860723c */ /* 0x000fe20000041834 */
[----:B------:R-:W-:Y:S01]  /*12320*/  LDSM.16.MT88.4 R80, [R211+0x2100] ;  /* 0x00210000d350783b */ /* 0x000fe20000004200 */
[----:B-1----:R-:W-:-:S04]  /*12330*/  FFMA.FTZ R4, R196, c[0x0][0x2d0], -R7 ;  /* 0x0000b400c4047a23 */ /* 0x002fc80000010807 */
[----:B------:R1:W-:Y:S02]  /*12340*/  MUFU.EX2 R239, R4 ;  /* 0x0000000400ef7308 */ /* 0x0003e40000000800 */
[----:B------:R-:W-:Y:S07]  /*12350*/  HMMA.16816.F32.BF16 R88, R8, R90, R32 ;  /* 0x0000005a0858723c */ /* 0x000fee0000041820 */
[----:B--2---:R-:W-:Y:S02]  /*12360*/  F2FP.BF16.PACK_AB R8, R242, R251 ;  /* 0x000000fbf208723e */ /* 0x004fe400000010ff */
[----:B------:R-:W-:Y:S01]  /*12370*/  F2FP.BF16.PACK_AB R10, R241, R240 ;  /* 0x000000f0f10a723e */ /* 0x000fe200000010ff */
[----:B-1----:R-:W-:-:S04]  /*12380*/  FFMA.FTZ R4, R197, c[0x0][0x2d0], -R7 ;  /* 0x0000b400c5047a23 */ /* 0x002fc80000010807 */
[----:B------:R1:W-:Y:S02]  /*12390*/  MUFU.EX2 R238, R4 ;  /* 0x0000000400ee7308 */ /* 0x0003e40000000800 */
[----:B-1----:R-:W-:Y:S02]  /*123a0*/  FFMA.FTZ R4, R165, c[0x0][0x2d0], -R6 ;  /* 0x0000b400a5047a23 */ /* 0x002fe40000010806 */
[----:B------:R-:W-:-:S04]  /*123b0*/  IMAD.MOV.U32 R165, RZ, RZ, R75 ;  /* 0x000000ffffa57224 */ /* 0x000fc800078e004b */
[----:B------:R1:W-:Y:S01]  /*123c0*/  MUFU.EX2 R237, R4 ;  /* 0x0000000400ed7308 */ /* 0x0003e20000000800 */
[----:B------:R-:W-:Y:S02]  /*123d0*/  IMAD.MOV.U32 R75, RZ, RZ, R195 ;  /* 0x000000ffff4b7224 */ /* 0x000fe400078e00c3 */
[----:B-1----:R-:W-:Y:S02]  /*123e0*/  FFMA.FTZ R4, R172, c[0x0][0x2d0], -R6 ;  /* 0x0000b400ac047a23 */ /* 0x002fe40000010806 */
        /* <DEDUP_REMOVED lines=8> */
[----:B------:R-:W-:Y:S01]  /*12470*/  IMAD.MOV.U32 R116, RZ, RZ, R119 ;  /* 0x000000ffff747224 */ /* 0x000fe200078e0077 */
[----:B------:R-:W-:-:S03]  /*12480*/  MOV R119, R191 ;  /* 0x000000bf00777202 */ /* 0x000fc60000000f00 */
[----:B------:R1:W2:Y:S02]  /*12490*/  MUFU.EX2 R203, R4 ;  /* 0x0000000400cb7308 */ /* 0x0002a40000000800 */
[----:B-1----:R-:W-:Y:S01]  /*124a0*/  FFMA.FTZ R4, R198, c[0x0][0x2d0], -R7 ;  /* 0x0000b400c6047a23 */ /* 0x002fe20000010807 */
[----:B--2---:R-:W-:-:S05]  /*124b0*/  F2FP.BF16.PACK_AB R11, R203, R235 ;  /* 0x000000ebcb0b723e */ /* 0x004fca00000010ff */
[----:B------:R1:W-:Y:S02]  /*124c0*/  MUFU.EX2 R234, R4 ;  /* 0x0000000400ea7308 */ /* 0x0003e40000000800 */
[C---:B---3--:R-:W-:Y:S07]  /*124d0*/  HMMA.16816.F32.BF16 R52, R8.reuse, R18, R120 ;  /* 0x000000120834723c */ /* 0x048fee0000041878 */
[----:B------:R-:W-:Y:S01]  /*124e0*/  IMAD.MOV.U32 R123, RZ, RZ, R190 ;  /* 0x000000ffff7b7224 */ /* 0x000fe200078e00be */
[----:B------:R-:W-:Y:S01]  /*124f0*/  HMMA.16816.F32.BF16 R48, R8, R24, R148 ;  /* 0x000000180830723c */ /* 0x000fe20000041894 */
[----:B------:R-:W-:-:S02]  /*12500*/  IMAD.MOV.U32 R121, RZ, RZ, R185 ;  /* 0x000000ffff797224 */ /* 0x000fc400078e00b9 */
[----:B------:R-:W-:Y:S02]  /*12510*/  IMAD.MOV.U32 R120, RZ, RZ, R140 ;  /* 0x000000ffff787224 */ /* 0x000fe400078e008c */
[----:B-1----:R-:W-:Y:S02]  /*12520*/  FFMA.FTZ R4, R199, c[0x0][0x2d0], -R7 ;  /* 0x0000b400c7047a23 */ /* 0x002fe40000010807 */
[----:B------:R-:W-:Y:S01]  /*12530*/  IMAD.MOV.U32 R149, RZ, RZ, R68 ;  /* 0x000000ffff957224 */ /* 0x000fe200078e0044 */
[----:B------:R-:W-:Y:S01]  /*12540*/  HMMA.16816.F32.BF16 R44, R8, R26, R124 ;  /* 0x0000001a082c723c */ /* 0x000fe2000004187c */
[----:B------:R1:W2:Y:S01]  /*12550*/  MUFU.EX2 R202, R4 ;  /* 0x0000000400ca7308 */ /* 0x0002a20000000800 */
[----:B------:R-:W-:Y:S01]  /*12560*/  IMAD.MOV.U32 R150, RZ, RZ, R141 ;  /* 0x000000ffff967224 */ /* 0x000fe200078e008d */
[----:B------:R-:W-:Y:S01]  /*12570*/  MOV R151, R142 ;  /* 0x0000008e00977202 */ /* 0x000fe20000000f00 */
[----:B------:R-:W-:-:S04]  /*12580*/  IMAD.MOV.U32 R148, RZ, RZ, R121 ;  /* 0x000000ffff947224 */ /* 0x000fc800078e0079 */
[C---:B----4-:R-:W-:Y:S07]  /*12590*/  HMMA.16816.F32.BF16 R40, R8.reuse, R28, R152 ;  /* 0x0000001c0828723c */ /* 0x050fee0000041898 */
[----:B------:R-:W-:Y:S01]  /*125a0*/  IMAD.MOV.U32 R153, RZ, RZ, R175 ;  /* 0x000000ffff997224 */ /* 0x000fe200078e00af */
[C---:B------:R-:W-:Y:S01]  /*125b0*/  HMMA.16816.F32.BF16 R36, R8.reuse, R30, R128 ;  /* 0x0000001e0824723c */ /* 0x040fe20000041880 */
[----:B-1----:R-:W-:Y:S01]  /*125c0*/  FFMA.FTZ R4, R177, c[0x0][0x2d0], -R6 ;  /* 0x0000b400b1047a23 */ /* 0x002fe20000010806 */
[----:B------:R-:W-:Y:S01]  /*125d0*/  LDSM.16.MT88.4 R128, [R212+0x2900] ;  /* 0x00290000d480783b */ /* 0x000fe20000004200 */
[----:B------:R-:W-:Y:S01]  /*125e0*/  IMAD.MOV.U32 R177, RZ, RZ, R57 ;  /* 0x000000ffffb17224 */ /* 0x000fe200078e0039 */
[----:B------:R-:W-:Y:S01]  /*125f0*/  MOV R152, R171 ;  /* 0x000000ab00987202 */ /* 0x000fe20000000f00 */
[----:B------:R1:W-:Y:S03]  /*12600*/  MUFU.EX2 R199, R4 ;  /* 0x0000000400c77308 */ /* 0x0003e60000000800 */
[----:B------:R-:W-:Y:S01]  /*12610*/  HMMA.16816.F32.BF16 R56, R8, R16, R144 ;  /* 0x000000100838723c */ /* 0x000fe20000041890 */
[----:B------:R-:W-:-:S05]  /*12620*/  MOV R122, R177 ;  /* 0x000000b1007a7202 */ /* 0x000fca0000000f00 */
[----:B------:R-:W-:Y:S01]  /*12630*/  IMAD.MOV.U32 R155, RZ, RZ, R122 ;  /* 0x000000ffff9b7224 */ /* 0x000fe200078e007a */
[----:B------:R-:W-:Y:S01]  /*12640*/  MOV R144, R78 ;  /* 0x0000004e00907202 */ /* 0x000fe20000000f00 */
[----:B------:R-:W-:Y:S01]  /*12650*/  IMAD.MOV.U32 R145, RZ, RZ, R79 ;  /* 0x000000ffff917224 */ /* 0x000fe200078e004f */
[C---:B------:R-:W-:Y:S01]  /*12660*/  HMMA.16816.F32.BF16 R32, R8.reuse, R20, R156 ;  /* 0x000000140820723c */ /* 0x040fe2000004189c */
[----:B------:R-:W-:Y:S01]  /*12670*/  IMAD.MOV.U32 R146, RZ, RZ, R60 ;  /* 0x000000ffff927224 */ /* 0x000fe200078e003c */
[----:B------:R-:W-:Y:S01]  /*12680*/  LDSM.16.MT88.4 R76, [R210+0x2100] ;  /* 0x00210000d24c783b */ /* 0x000fe20000004200 */
[----:B------:R-:W-:Y:S01]  /*12690*/  IMAD.MOV.U32 R147, RZ, RZ, R61 ;  /* 0x000000ffff937224 */ /* 0x000fe200078e003d */
[----:B------:R-:W-:Y:S01]  /*126a0*/  MOV R121, R145 ;  /* 0x0000009100797202 */ /* 0x000fe20000000f00 */
[----:B-1----:R-:W-:Y:S02]  /*126b0*/  FFMA.FTZ R4, R182, c[0x0][0x2d0], -R6 ;  /* 0x0000b400b6047a23 */ /* 0x002fe40000010806 */
[----:B------:R-:W-:Y:S01]  /*126c0*/  IMAD.MOV.U32 R182, RZ, RZ, R63 ;  /* 0x000000ffffb67224 */ /* 0x000fe200078e003f */
[----:B------:R-:W-:Y:S01]  /*126d0*/  HMMA.16816.F32.BF16 R12, R8, R22, R136 ;  /* 0x00000016080c723c */ /* 0x000fe20000041888 */
[----:B------:R-:W1:Y:S01]  /*126e0*/  MUFU.EX2 R198, R4 ;  /* 0x0000000400c67308 */ /* 0x000e620000000800 */
[----:B------:R-:W3:Y:S01]  /*126f0*/  LDSM.16.MT88.4 R60, [R209+0x2100] ;  /* 0x00210000d13c783b */ /* 0x000ee20000004200 */
[----:B------:R-:W-:Y:S01]  /*12700*/  IMAD.MOV.U32 R157, RZ, RZ, R176 ;  /* 0x000000ffff9d7224 */ /* 0x000fe200078e00b0 */
[----:B------:R-:W-:Y:S01]  /*12710*/  MOV R156, R116 ;  /* 0x00000074009c7202 */ /* 0x000fe20000000f00 */
[----:B------:R-:W-:-:S02]  /*12720*/  IMAD.MOV.U32 R159, RZ, RZ, R172 ;  /* 0x000000ffff9f7224 */ /* 0x000fc400078e00ac */
[----:B------:R-:W-:Y:S01]  /*12730*/  F2FP.BF16.PACK_AB R8, R238, R239 ;  /* 0x000000efee08723e */ /* 0x000fe200000010ff */
[----:B------:R-:W-:Y:S01]  /*12740*/  IMAD.MOV.U32 R139, RZ, RZ, R74 ;  /* 0x000000ffff8b7224 */ /* 0x000fe200078e004a */
[----:B--2---:R-:W-:Y:S01]  /*12750*/  F2FP.BF16.PACK_AB R10, R202, R234 ;  /* 0x000000eaca0a723e */ /* 0x004fe200000010ff */
[----:B------:R-:W-:Y:S01]  /*12760*/  IMAD.MOV.U32 R122, RZ, RZ, R144 ;  /* 0x000000ffff7a7224 */ /* 0x000fe200078e0090 */
[----:B------:R-:W-:Y:S01]  /*12770*/  MOV R138, R119 ;  /* 0x00000077008a7202 */ /* 0x000fe20000000f00 */
[----:B------:R-:W-:Y:S02]  /*12780*/  IMAD.MOV.U32 R154, RZ, RZ, R147 ;  /* 0x000000ffff9a7224 */ /* 0x000fe400078e0093 */
[----:B------:R-:W-:Y:S02]  /*12790*/  IMAD.MOV.U32 R158, RZ, RZ, R165 ;  /* 0x000000ffff9e7224 */ /* 0x000fe400078e00a5 */
[----:B------:R-:W-:Y:S01]  /*127a0*/  IMAD.MOV.U32 R137, RZ, RZ, R118 ;  /* 0x000000ffff897224 */ /* 0x000fe200078e0076 */
[----:B-1----:R-:W-:Y:S01]  /*127b0*/  F2FP.BF16.PACK_AB R9, R198, R199 ;  /* 0x000000c7c609723e */ /* 0x002fe200000010ff */
[----:B------:R-:W-:-:S04]  /*127c0*/  FFMA.FTZ R4, R183, c[0x0][0x2d0], -R6 ;  /* 0x0000b400b7047a23 */ /* 0x000fc80000010806 */
[----:B------:R1:W-:Y:S02]  /*127d0*/  MUFU.EX2 R197, R4 ;  /* 0x0000000400c57308 */ /* 0x0003e40000000800 */
[----:B-1----:R-:W-:-:S06]  /*127e0*/  FFMA.FTZ R4, R184, c[0x0][0x2d0], -R6 ;  /* 0x0000b400b8047a23 */ /* 0x002fcc0000010806 */
[----:B------:R1:W2:Y:S02]  /*127f0*/  MUFU.EX2 R196, R4 ;  /* 0x0000000400c47308 */ /* 0x0002a40000000800 */
[----:B-1----:R-:W-:Y:S01]  /*12800*/  FFMA.FTZ R4, R166, c[0x0][0x2d0], -R2 ;  /* 0x0000b400a6047a23 */ /* 0x002fe20000010802 */
[----:B--2---:R-:W-:-:S05]  /*12810*/  F2FP.BF16.PACK_AB R11, R196, R197 ;  /* 0x000000c5c40b723e */ /* 0x004fca00000010ff */
[----:B------:R1:W-:Y:S02]  /*12820*/  MUFU.EX2 R195, R4 ;  /* 0x0000000400c37308 */ /* 0x0003e40000000800 */
[C---:B---3--:R-:W-:Y:S08]  /*12830*/  HMMA.16816.F32.BF16 R56, R8.reuse, R60, R56 ;  /* 0x0000003c0838723c */ /* 0x048ff00000041838 */
        /* <DEDUP_REMOVED lines=8> */
[C---:B------:R-:W-:Y:S08]  /*128c0*/  HMMA.16816.F32.BF16 R36, R8.reuse, R78, R36 ;  /* 0x0000004e0824723c */ /* 0x040ff00000041824 */
[----:B------:R-:W-:Y:S01]  /*128d0*/  HMMA.16816.F32.BF16 R32, R8, R80, R32 ;  /* 0x000000500820723c */ /* 0x000fe20000041820 */
[----:B-1----:R-:W-:-:S04]  /*128e0*/  FFMA.FTZ R4, R174, c[0x0][0x2d0], -R2 ;  /* 0x0000b400ae047a23 */ /* 0x002fc80000010802 */
[----:B------:R1:W3:Y:S03]  /*128f0*/  MUFU.EX2 R190, R4 ;  /* 0x0000000400be7308 */ /* 0x0002e60000000800 */
[----:B------:R-:W-:Y:S07]  /*12900*/  HMMA.16816.F32.BF16 R12, R8, R82, R12 ;  /* 0x00000052080c723c */ /* 0x000fee000004180c */
[----:B--2---:R-:W-:Y:S01]  /*12910*/  F2FP.BF16.PACK_AB R8, R194, R195 ;  /* 0x000000c3c208723e */ /* 0x004fe200000010ff */
[----:B-1----:R-:W-:Y:S01]  /*12920*/  FFMA.FTZ R4, R161, c[0x0][0x2d0], -R0 ;  /* 0x0000b400a1047a23 */ /* 0x002fe20000010800 */
[----:B---3--:R-:W-:Y:S01]  /*12930*/  F2FP.BF16.PACK_AB R10, R190, R191 ;  /* 0x000000bfbe0a723e */ /* 0x008fe200000010ff */
[----:B------:R-:W-:-:S02]  /*12940*/  IMAD.MOV.U32 R161, RZ, RZ, R75 ;  /* 0x000000ffffa17224 */ /* 0x000fc400078e004b */
[----:B------:R1:W-:Y:S02]  /*12950*/  MUFU.EX2 R186, R4 ;  /* 0x0000000400ba7308 */ /* 0x0003e40000000800 */
[----:B-1----:R-:W-:-:S06]  /*12960*/  FFMA.FTZ R4, R162, c[0x0][0x2d0], -R0 ;  /* 0x0000b400a2047a23 */ /* 0x002fcc0000010800 */
[----:B------:R1:W2:Y:S02]  /*12970*/  MUFU.EX2 R187, R4 ;  /* 0x0000000400bb7308 */ /* 0x0002a40000000800 */
[----:B-1----:R-:W-:Y:S01]  /*12980*/  FFMA.FTZ R4, R163, c[0x0][0x2d0], -R0 ;  /* 0x0000b400a3047a23 */ /* 0x002fe20000010800 */
[----:B--2---:R-:W-:Y:S01]  /*12990*/  F2FP.BF16.PACK_AB R9, R187, R186 ;  /* 0x000000babb09723e */ /* 0x004fe200000010ff */
[----:B------:R-:W-:-:S04]  /*129a0*/  IMAD.MOV.U32 R163, RZ, RZ, R123 ;  /* 0x000000ffffa37224 */ /* 0x000fc800078e007b */
[----:B------:R1:W-:Y:S01]  /*129b0*/  MUFU.EX2 R185, R4 ;  /* 0x0000000400b97308 */ /* 0x0003e20000000800 */
[----:B------:R-:W-:Y:S02]  /*129c0*/  IMAD.MOV.U32 R123, RZ, RZ, R182 ;  /* 0x000000ffff7b7224 */ /* 0x000fe400078e00b6 */
[----:B-1----:R-:W-:-:S05]  /*129d0*/  FFMA.FTZ R4, R164, c[0x0][0x2d0], -R0 ;  /* 0x0000b400a4047a23 */ /* 0x002fca0000010800 */
[----:B------:R1:W2:Y:S02]  /*129e0*/  MUFU.EX2 R68, R4 ;  /* 0x0000000400447308 */ /* 0x0002a40000000800 */
[----:B-1----:R-:W-:Y:S01]  /*129f0*/  FFMA.FTZ R4, R233, c[0x0][0x2d0], -R7 ;  /* 0x0000b400e9047a23 */ /* 0x002fe20000010807 */
[----:B--2---:R-:W-:Y:S01]  /*12a00*/  F2FP.BF16.PACK_AB R11, R68, R185 ;  /* 0x000000b9440b723e */ /* 0x004fe200000010ff */
[----:B------:R-:W-:-:S04]  /*12a10*/  IMAD.MOV.U32 R233, RZ, RZ, R151 ;  /* 0x000000ffffe97224 */ /* 0x000fc800078e0097 */
[----:B------:R1:W-:Y:S02]  /*12a20*/  MUFU.EX2 R182, R4 ;  /* 0x0000000400b67308 */ /* 0x0003e40000000800 */
        /* <DEDUP_REMOVED lines=8> */
[----:B-1----:R-:W-:-:S07]  /*12ab0*/  FFMA.FTZ R4, R231, c[0x0][0x2d0], -R7 ;  /* 0x0000b400e7047a23 */ /* 0x002fce0000010807 */
[----:B------:R-:W-:Y:S01]  /*12ac0*/  HMMA.16816.F32.BF16 R92, R8, R30, R92 ;  /* 0x0000001e085c723c */ /* 0x000fe2000004185c */
[----:B------:R-:W-:Y:S01]  /*12ad0*/  FFMA.FTZ R7, R230, c[0x0][0x2d0], -R7 ;  /* 0x0000b400e6077a23 */ /* 0x000fe20000010807 */
[----:B--2---:R-:W-:Y:S01]  /*12ae0*/  F2FP.BF16.PACK_AB R164, R183, R182 ;  /* 0x000000b6b7a4723e */ /* 0x004fe200000010ff */
[----:B------:R1:W-:Y:S01]  /*12af0*/  MUFU.EX2 R184, R4 ;  /* 0x0000000400b87308 */ /* 0x0003e20000000800 */
[----:B------:R-:W-:-:S04]  /*12b00*/  IMAD.MOV.U32 R230, RZ, RZ, R143 ;  /* 0x000000ffffe67224 */ /* 0x000fc800078e008f */
[C---:B------:R-:W-:Y:S01]  /*12b10*/  HMMA.16816.F32.BF16 R140, R8.reuse, R24, R112 ;  /* 0x00000018088c723c */ /* 0x040fe20000041870 */
[----:B------:R-:W2:Y:S02]  /*12b20*/  LDSM.16.MT88.4 R112, [R209+0x2900] ;  /* 0x00290000d170783b */ /* 0x000ea40000004200 */
[----:B------:R-:W3:Y:S05]  /*12b30*/  MUFU.EX2 R177, R7 ;  /* 0x0000000700b17308 */ /* 0x000eea0000000800 */
[----:B------:R-:W-:Y:S01]  /*12b40*/  HMMA.16816.F32.BF16 R84, R8, R20, R84 ;  /* 0x000000140854723c */ /* 0x000fe20000041854 */
[----:B-1----:R-:W-:Y:S02]  /*12b50*/  FFMA.FTZ R4, R206, c[0x0][0x2d0], -R6 ;  /* 0x0000b400ce047a23 */ /* 0x002fe40000010806 */
[----:B------:R-:W-:Y:S01]  /*12b60*/  IMAD.MOV.U32 R206, RZ, RZ, R149 ;  /* 0x000000ffffce7224 */ /* 0x000fe200078e0095 */
[----:B------:R-:W-:Y:S01]  /*12b70*/  MOV R149, R120 ;  /* 0x0000007800957202 */ /* 0x000fe20000000f00 */
[----:B------:R1:W-:Y:S01]  /*12b80*/  MUFU.EX2 R174, R4 ;  /* 0x0000000400ae7308 */ /* 0x0003e20000000800 */
[----:B------:R-:W-:-:S02]  /*12b90*/  IMAD.MOV.U32 R120, RZ, RZ, R146 ;  /* 0x000000ffff787224 */ /* 0x000fc400078e0092 */
[----:B------:R-:W-:Y:S01]  /*12ba0*/  HMMA.16816.F32.BF16 R88, R8, R22, R88 ;  /* 0x000000160858723c */ /* 0x000fe20000041858 */
[----:B------:R-:W4:Y:S01]  /*12bb0*/  LDSM.16.MT88.4 R144, [R210+0x2900] ;  /* 0x00290000d290783b */ /* 0x000f220000004200 */
[----:B---3--:R-:W-:Y:S02]  /*12bc0*/  F2FP.BF16.PACK_AB R166, R177, R184 ;  /* 0x000000b8b1a6723e */ /* 0x008fe400000010ff */
[----:B------:R-:W-:-:S03]  /*12bd0*/  MOV R231, R149 ;  /* 0x0000009500e77202 */ /* 0x000fc60000000f00 */
[----:B------:R-:W-:-:S04]  /*12be0*/  FFMA.FTZ R8, R201, c[0x0][0x2d0], -R2 ;  /* 0x0000b400c9087a23 */ /* 0x000fc80000010802 */
[----:B------:R3:W-:Y:S01]  /*12bf0*/  MUFU.EX2 R28, R8 ;  /* 0x00000008001c7308 */ /* 0x0007e20000000800 */
[----:B-1----:R-:W-:Y:S02]  /*12c00*/  FFMA.FTZ R4, R205, c[0x0][0x2d0], -R6 ;  /* 0x0000b400cd047a23 */ /* 0x002fe40000010806 */
[----:B------:R-:W-:-:S05]  /*12c10*/  IMAD.MOV.U32 R205, RZ, RZ, R138 ;  /* 0x000000ffffcd7224 */ /* 0x000fca00078e008a */
[----:B------:R1:W1:Y:S01]  /*12c20*/  MUFU.EX2 R175, R4 ;  /* 0x0000000400af7308 */ /* 0x0002620000000800 */
[----:B---3--:R-:W-:-:S07]  /*12c30*/  FFMA.FTZ R8, R228, c[0x0][0x2d0], -R2 ;  /* 0x0000b400e4087a23 */ /* 0x008fce0000010802 */
[----:B------:R3:W-:Y:S01]  /*12c40*/  MUFU.EX2 R30, R8 ;  /* 0x00000008001e7308 */ /* 0x0007e20000000800 */
[--C-:B-1----:R-:W-:Y:S01]  /*12c50*/  FFMA.FTZ R4, R204, c[0x0][0x2d0], -R6.reuse ;  /* 0x0000b400cc047a23 */ /* 0x102fe20000010806 */
[----:B------:R-:W-:Y:S01]  /*12c60*/  F2FP.BF16.PACK_AB R165, R175, R174 ;  /* 0x000000aeafa5723e */ /* 0x000fe200000010ff */
[----:B------:R-:W-:Y:S01]  /*12c70*/  FFMA.FTZ R6, R207, c[0x0][0x2d0], -R6 ;  /* 0x0000b400cf067a23 */ /* 0x000fe20000010806 */
[----:B------:R-:W-:-:S04]  /*12c80*/  MOV R204, R161 ;  /* 0x000000a100cc7202 */ /* 0x000fc80000000f00 */
[----:B------:R1:W-:Y:S01]  /*12c90*/  MUFU.EX2 R176, R4 ;  /* 0x0000000400b07308 */ /* 0x0003e20000000800 */
[----:B------:R-:W-:-:S07]  /*12ca0*/  IMAD.MOV.U32 R207, RZ, RZ, R157 ;  /* 0x000000ffffcf7224 */ /* 0x000fce00078e009d */
[----:B------:R-:W2:Y:S01]  /*12cb0*/  MUFU.EX2 R173, R6 ;  /* 0x0000000600ad7308 */ /* 0x000ea20000000800 */
[--C-:B---3--:R-:W-:Y:S02]  /*12cc0*/  FFMA.FTZ R8, R229, c[0x0][0x2d0], -R2.reuse ;  /* 0x0000b400e5087a23 */ /* 0x108fe40000010802 */
[----:B-1----:R-:W-:-:S05]  /*12cd0*/  FFMA.FTZ R4, R188, c[0x0][0x2d0], -R2 ;  /* 0x0000b400bc047a23 */ /* 0x002fca0000010802 */
[----:B------:R-:W-:Y:S01]  /*12ce0*/  MUFU.EX2 R31, R8 ;  /* 0x00000008001f7308 */ /* 0x000fe20000000800 */
[----:B------:R-:W-:Y:S02]  /*12cf0*/  MOV R188, R158 ;  /* 0x0000009e00bc7202 */ /* 0x000fe40000000f00 */
[----:B--2---:R-:W-:-:S05]  /*12d00*/  F2FP.BF16.PACK_AB R167, R173, R176 ;  /* 0x000000b0ada7723e */ /* 0x004fca00000010ff */
[----:B------:R1:W-:Y:S02]  /*12d10*/  MUFU.EX2 R172, R4 ;  /* 0x0000000400ac7308 */ /* 0x0003e40000000800 */
[----:B------:R-:W-:Y:S07]  /*12d20*/  HMMA.16816.F32.BF16 R104, R164, R112, R56 ;  /* 0x00000070a468723c */ /* 0x000fee0000041838 */
[----:B------:R-:W-:Y:S01]  /*12d30*/  IMAD.MOV.U32 R59, RZ, RZ, R123 ;  /* 0x000000ffff3b7224 */ /* 0x000fe200078e007b */
[----:B------:R-:W-:Y:S01]  /*12d40*/  MOV R57, R132 ;  /* 0x0000008400397202 */ /* 0x000fe20000000f00 */
[----:B------:R-:W-:Y:S01]  /*12d50*/  IMAD.MOV.U32 R58, RZ, RZ, R5 ;  /* 0x000000ffff3a7224 */ /* 0x000fe200078e0005 */
[----:B------:R-:W-:Y:S01]  /*12d60*/  MOV R56, R160 ;  /* 0x000000a000387202 */ /* 0x000fe20000000f00 */
[----:B-1----:R-:W-:Y:S01]  /*12d70*/  FFMA.FTZ R4, R189, c[0x0][0x2d0], -R2 ;  /* 0x0000b400bd047a23 */ /* 0x002fe20000010802 */
[----:B------:R-:W-:Y:S01]  /*12d80*/  F2FP.BF16.PACK_AB R160, R30, R28 ;  /* 0x0000001c1ea0723e */ /* 0x000fe200000010ff */
[----:B------:R-:W-:-:S02]  /*12d90*/  IMAD.MOV.U32 R189, RZ, RZ, R152 ;  /* 0x000000ffffbd7224 */ /* 0x000fc400078e0098 */
[----:B------:R1:W-:Y:S02]  /*12da0*/  MUFU.EX2 R171, R4 ;  /* 0x0000000400ab7308 */ /* 0x0003e40000000800 */
[----:B-1----:R-:W-:Y:S01]  /*12db0*/  FFMA.FTZ R4, R193, c[0x0][0x2d0], -R2 ;  /* 0x0000b400c1047a23 */ /* 0x002fe20000010802 */
[----:B------:R-:W-:-:S05]  /*12dc0*/  MOV R193, R153 ;  /* 0x0000009900c17202 */ /* 0x000fca0000000f00 */
[----:B------:R1:W-:Y:S02]  /*12dd0*/  MUFU.EX2 R75, R4 ;  /* 0x00000004004b7308 */ /* 0x0003e40000000800 */
[--C-:B-1----:R-:W-:Y:S02]  /*12de0*/  FFMA.FTZ R4, R192, c[0x0][0x2d0], -R2.reuse ;  /* 0x0000b400c0047a23 */ /* 0x102fe40000010802 */
[----:B------:R-:W-:-:S04]  /*12df0*/  FFMA.FTZ R2, R200, c[0x0][0x2d0], -R2 ;  /* 0x0000b400c8027a23 */ /* 0x000fc80000010802 */
[----:B------:R1:W2:Y:S01]  /*12e00*/  MUFU.EX2 R74, R4 ;  /* 0x00000004004a7308 */ /* 0x0002a20000000800 */
[----:B------:R-:W-:-:S07]  /*12e10*/  IMAD.MOV.U32 R192, RZ, RZ, R154 ;  /* 0x000000ffffc07224 */ /* 0x000fce00078e009a */
[----:B------:R3:W3:Y:S01]  /*12e20*/  MUFU.EX2 R29, R2 ;  /* 0x00000002001d7308 */ /* 0x0006e20000000800 */
[----:B-1----:R-:W-:Y:S01]  /*12e30*/  FFMA.FTZ R4, R178, c[0x0][0x2d0], -R0 ;  /* 0x0000b400b2047a23 */ /* 0x002fe20000010800 */
[----:B--2---:R-:W-:Y:S01]  /*12e40*/  F2FP.BF16.PACK_AB R6, R74, R75 ;  /* 0x0000004b4a06723e */ /* 0x004fe200000010ff */
[----:B------:R-:W-:-:S05]  /*12e50*/  IMAD.MOV.U32 R178, RZ, RZ, R120 ;  /* 0x000000ffffb27224 */ /* 0x000fca00078e0078 */
[----:B------:R1:W-:Y:S01]  /*12e60*/  MUFU.EX2 R24, R4 ;  /* 0x0000000400187308 */ /* 0x0003e20000000800 */
[----:B---3--:R-:W-:Y:S01]  /*12e70*/  FFMA.FTZ R2, R170, c[0x0][0x2d0], -R0 ;  /* 0x0000b400aa027a23 */ /* 0x008fe20000010800 */
[----:B------:R-:W-:-:S06]  /*12e80*/  F2FP.BF16.PACK_AB R162, R29, R31 ;  /* 0x0000001f1da2723e */ /* 0x000fcc00000010ff */
[----:B------:R2:W-:Y:S01]  /*12e90*/  MUFU.EX2 R20, R2 ;  /* 0x0000000200147308 */ /* 0x0005e20000000800 */
[----:B-1----:R-:W-:Y:S01]  /*12ea0*/  FFMA.FTZ R4, R179, c[0x0][0x2d0], -R0 ;  /* 0x0000b400b3047a23 */ /* 0x002fe20000010800 */
[----:B------:R-:W-:-:S06]  /*12eb0*/  MOV R179, R121 ;  /* 0x0000007900b37202 */ /* 0x000fcc0000000f00 */
[----:B------:R1:W3:Y:S01]  /*12ec0*/  MUFU.EX2 R27, R4 ;  /* 0x00000004001b7308 */ /* 0x0002e20000000800 */
[----:B--2---:R-:W-:-:S07]  /*12ed0*/  FFMA.FTZ R2, R169, c[0x0][0x2d0], -R0 ;  /* 0x0000b400a9027a23 */ /* 0x004fce0000010800 */
[----:B------:R2:W2:Y:S01]  /*12ee0*/  MUFU.EX2 R21, R2 ;  /* 0x0000000200157308 */ /* 0x0004a20000000800 */
[----:B-1----:R-:W-:Y:S01]  /*12ef0*/  FFMA.FTZ R4, R180, c[0x0][0x2d0], -R0 ;  /* 0x0000b400b4047a23 */ /* 0x002fe20000010800 */
[----:B---3--:R-:W-:Y:S01]  /*12f00*/  F2FP.BF16.PACK_AB R5, R27, R24 ;  /* 0x000000181b05723e */ /* 0x008fe200000010ff */
[----:B------:R-:W-:-:S05]  /*12f10*/  IMAD.MOV.U32 R180, RZ, RZ, R122 ;  /* 0x000000ffffb47224 */ /* 0x000fca00078e007a */
[----:B------:R1:W-:Y:S01]  /*12f20*/  MUFU.EX2 R26, R4 ;  /* 0x00000004001a7308 */ /* 0x0003e20000000800 */
[----:B------:R-:W-:Y:S01]  /*12f30*/  HMMA.16816.F32.BF16 R120, R164, R128, R48 ;  /* 0x00000080a478723c */ /* 0x000fe20000041830 */
[----:B--2---:R-:W-:Y:S01]  /*12f40*/  FFMA.FTZ R2, R168, c[0x0][0x2d0], -R0 ;  /* 0x0000b400a8027a23 */ /* 0x004fe20000010800 */
[----:B------:R-:W-:-:S05]  /*12f50*/  F2FP.BF16.PACK_AB R161, R21, R20 ;  /* 0x0000001415a1723e */ /* 0x000fca00000010ff */
[----:B------:R-:W-:Y:S01]  /*12f60*/  IMAD.MOV.U32 R50, RZ, RZ, R135 ;  /* 0x000000ffff327224 */ /* 0x000fe200078e0087 */
[----:B------:R-:W-:Y:S01]  /*12f70*/  MOV R51, R155 ;  /* 0x0000009b00337202 */ /* 0x000fe20000000f00 */
[----:B------:R-:W-:Y:S01]  /*12f80*/  IMAD.MOV.U32 R49, RZ, RZ, R133 ;  /* 0x000000ffff317224 */ /* 0x000fe200078e0085 */
[----:B------:R-:W-:Y:S01]  /*12f90*/  MUFU.EX2 R23, R2 ;  /* 0x0000000200177308 */ /* 0x000fe20000000800 */
[----:B------:R-:W-:Y:S01]  /*12fa0*/  IMAD.MOV.U32 R48, RZ, RZ, R134 ;  /* 0x000000ffff307224 */ /* 0x000fe200078e0086 */
[----:B------:R-:W-:Y:S01]  /*12fb0*/  HMMA.16816.F32.BF16 R152, R164, R16, R32 ;  /* 0x00000010a498723c */ /* 0x000fe20000041820 */
[----:B-1----:R-:W-:Y:S02]  /*12fc0*/  FFMA.FTZ R4, R181, c[0x0][0x2d0], -R0 ;  /* 0x0000b400b5047a23 */ /* 0x002fe40000010800 */
[----:B------:R-:W-:-:S03]  /*12fd0*/  IMAD.MOV.U32 R181, RZ, RZ, R117 ;  /* 0x000000ffffb57224 */ /* 0x000fc600078e0075 */
[----:B------:R1:W2:Y:S02]  /*12fe0*/  MUFU.EX2 R25, R4 ;  /* 0x0000000400197308 */ /* 0x0002a40000000800 */
[----:B------:R-:W-:Y:S01]  /*12ff0*/  HMMA.16816.F32.BF16 R132, R164, R130, R44 ;  /* 0x00000082a484723c */ /* 0x000fe2000004182c */
[----:B------:R-:W-:-:S06]  /*13000*/  FFMA.FTZ R0, R73, c[0x0][0x2d0], -R0 ;  /* 0x0000b40049007a23 */ /* 0x000fcc0000010800 */
[----:B------:R-:W-:Y:S01]  /*13010*/  IMAD.MOV.U32 R47, RZ, RZ, R148 ;  /* 0x000000ffff2f7224 */ /* 0x000fe200078e0094 */
[C---:B------:R-:W-:Y:S01]  /*13020*/  HMMA.16816.F32.BF16 R116, R164.reuse, R114, R52 ;  /* 0x00000072a474723c */ /* 0x040fe20000041834 */
[----:B------:R-:W-:Y:S01]  /*13030*/  IMAD.MOV.U32 R46, RZ, RZ, c[0x0][0x2c4] ;  /* 0x0000b100ff2e7624 */ /* 0x000fe200078e00ff */
[----:B------:R3:W3:Y:S01]  /*13040*/  MUFU.EX2 R22, R0 ;  /* 0x0000000000167308 */ /* 0x0006e20000000800 */
[----:B------:R-:W-:Y:S01]  /*13050*/  IMAD.MOV.U32 R44, RZ, RZ, R48 ;  /* 0x000000ffff2c7224 */ /* 0x000fe200078e0030 */
[----:B------:R-:W-:Y:S01]  /*13060*/  MOV R45, R47 ;  /* 0x0000002f002d7202 */ /* 0x000fe20000000f00 */
[----:B------:R-:W-:Y:S01]  /*13070*/  IMAD.MOV.U32 R48, RZ, RZ, R51 ;  /* 0x000000ffff307224 */ /* 0x000fe200078e0033 */
[----:B------:R-:W-:Y:S01]  /*13080*/  ISETP.NE.AND P6, PT, R46, 0x1, PT ;  /* 0x000000012e00780c */ /* 0x000fe20003fc5270 */
[----:B------:R-:W-:Y:S01]  /*13090*/  IMAD.MOV.U32 R53, RZ, RZ, R156 ;  /* 0x000000ffff357224 */ /* 0x000fe200078e009c */
[----:B------:R-:W-:Y:S01]  /*130a0*/  MOV R55, R137 ;  /* 0x0000008900377202 */ /* 0x000fe20000000f00 */
[----:B------:R-:W-:Y:S01]  /*130b0*/  IMAD.MOV.U32 R52, RZ, RZ, R159 ;  /* 0x000000ffff347224 */ /* 0x000fe200078e009f */
[----:B------:R-:W-:Y:S01]  /*130c0*/  MOV R47, R50 ;  /* 0x00000032002f7202 */ /* 0x000fe20000000f00 */
[----:B------:R-:W-:Y:S01]  /*130d0*/  IMAD.MOV.U32 R54, RZ, RZ, R139 ;  /* 0x000000ffff367224 */ /* 0x000fe200078e008b */
[----:B------:R-:W-:Y:S01]  /*130e0*/  MOV R50, R53 ;  /* 0x0000003500327202 */ /* 0x000fe20000000f00 */
[----:B------:R-:W-:Y:S01]  /*130f0*/  IMAD.MOV.U32 R46, RZ, RZ, R49 ;  /* 0x000000ffff2e7224 */ /* 0x000fe200078e0031 */
[----:B-1----:R-:W-:Y:S01]  /*13100*/  F2FP.BF16.PACK_AB R4, R171, R172 ;  /* 0x000000acab04723e */ /* 0x002fe200000010ff */
[----:B------:R-:W-:Y:S01]  /*13110*/  IMAD.MOV.U32 R49, RZ, RZ, R52 ;  /* 0x000000ffff317224 */ /* 0x000fe200078e0034 */
[----:B--2---:R-:W-:Y:S01]  /*13120*/  F2FP.BF16.PACK_AB R7, R25, R26 ;  /* 0x0000001a1907723e */ /* 0x004fe200000010ff */
[----:B------:R-:W-:Y:S01]  /*13130*/  FADD.FTZ R2, R45, R44 ;  /* 0x0000002c2d027221 */ /* 0x000fe20000010000 */
[----:B------:R-:W-:Y:S01]  /*13140*/  MOV R53, R181 ;  /* 0x000000b500357202 */ /* 0x000fe20000000f00 */
[----:B------:R-:W-:Y:S01]  /*13150*/  IMAD.MOV.U32 R51, RZ, RZ, R54 ;  /* 0x000000ffff337224 */ /* 0x000fe200078e0036 */
[----:B----4-:R-:W-:Y:S01]  /*13160*/  HMMA.16816.F32.BF16 R136, R164, R144, R40 ;  /* 0x00000090a488723c */ /* 0x010fe20000041828 */
[----:B------:R-:W-:-:S02]  /*13170*/  IMAD.MOV.U32 R52, RZ, RZ, R55 ;  /* 0x000000ffff347224 */ /* 0x000fc400078e0037 */
[----:B------:R-:W-:Y:S02]  /*13180*/  IMAD.MOV.U32 R44, RZ, RZ, R47 ;  /* 0x000000ffff2c7224 */ /* 0x000fe400078e002f */
        /* <DEDUP_REMOVED lines=11> */
[----:B------:R-:W-:Y:S01]  /*13240*/  IMAD.MOV.U32 R52, RZ, RZ, R53 ;  /* 0x000000ffff347224 */ /* 0x000fe200078e0035 */
[----:B------:R-:W-:Y:S01]  /*13250*/  MOV R46, R55 ;  /* 0x00000037002e7202 */ /* 0x000fe20000000f00 */
[----:B------:R-:W-:Y:S01]  /*13260*/  IMAD.MOV.U32 R53, RZ, RZ, R54 ;  /* 0x000000ffff357224 */ /* 0x000fe200078e0036 */
[----:B------:R-:W-:Y:S01]  /*13270*/  HMMA.16816.F32.BF16 R148, R164, R146, R36 ;  /* 0x00000092a494723c */ /* 0x000fe20000041824 */
[----:B---3--:R-:W-:Y:S01]  /*13280*/  @P6 IMAD.HI.U32 R0, R226, c[0x0][0x2c8], RZ ;  /* 0x0000b200e2006a27 */ /* 0x008fe200078e00ff */
[----:B------:R1:W5:Y:S03]  /*13290*/  LDL.LU R219, [R1+0x84] ;  /* 0x0000840001db7983 */ /* 0x0003660000300800 */
[----:B------:R-:W-:Y:S01]  /*132a0*/  IMAD.MOV.U32 R54, RZ, RZ, R181 ;  /* 0x000000ffff367224 */ /* 0x000fe200078e00b5 */
[----:B------:R-:W-:Y:S01]  /*132b0*/  MOV R181, R58 ;  /* 0x0000003a00b57202 */ /* 0x000fe20000000f00 */
[----:B------:R-:W-:Y:S01]  /*132c0*/  IMAD.MOV.U32 R55, RZ, RZ, R56 ;  /* 0x000000ffff377224 */ /* 0x000fe200078e0038 */
[----:B------:R-:W-:Y:S01]  /*132d0*/  HMMA.16816.F32.BF16 R124, R4, R64, R140 ;  /* 0x00000040047c723c */ /* 0x000fe2000004188c */
[----:B------:R-:W-:-:S02]  /*132e0*/  IMAD.MOV.U32 R56, RZ, RZ, R218 ;  /* 0x000000ffff387224 */ /* 0x000fc400078e00da */
[----:B------:R1:W5:Y:S01]  /*132f0*/  LDL.LU R218, [R1+0x80] ;  /* 0x0000800001da7983 */ /* 0x0003620000300800 */
[----:B------:R-:W-:-:S04]  /*13300*/  IMAD.MOV.U32 R58, RZ, RZ, R217 ;  /* 0x000000ffff3a7224 */ /* 0x000fc800078e00d9 */
[----:B------:R-:W-:Y:S01]  /*13310*/  HMMA.16816.F32.BF16 R156, R4, R80, R84 ;  /* 0x00000050049c723c */ /* 0x000fe20000041854 */
[----:B------:R1:W5:Y:S01]  /*13320*/  LDL.LU R217, [R1+0x7c] ;  /* 0x00007c0001d97983 */ /* 0x0003620000300800 */
[----:B------:R-:W-:Y:S01]  /*13330*/  @P6 SHF.R.U32.HI R226, RZ, c[0x0][0x2cc], R0 ;  /* 0x0000b300ffe26a19 */ /* 0x000fe20000011600 */
[----:B------:R-:W-:Y:S02]  /*13340*/  FADD.FTZ R2, R214, R2 ;  /* 0x00000002d6027221 */ /* 0x000fe40000010000 */
[----:B------:R-:W-:Y:S01]  /*13350*/  IMAD.MOV.U32 R206, RZ, RZ, R230 ;  /* 0x000000ffffce7224 */ /* 0x000fe200078e00e6 */
[----:B------:R-:W-:Y:S02]  /*13360*/  MOV R230, R163 ;  /* 0x000000a300e67202 */ /* 0x000fe40000000f00 */
[----:B------:R-:W-:Y:S01]  /*13370*/  HMMA.16816.F32.BF16 R164, R164, R18, R12 ;  /* 0x00000012a4a4723c */ /* 0x000fe2000004180c */
[----:B------:R-:W-:-:S07]  /*13380*/  FADD.FTZ R0, R45, R44 ;  /* 0x0000002c2d007221 */ /* 0x000fce0000010000 */
[C---:B------:R-:W-:Y:S08]  /*13390*/  HMMA.16816.F32.BF16 R140, R4.reuse, R76, R96 ;  /* 0x0000004c048c723c */ /* 0x040ff00000041860 */
[C---:B------:R-:W-:Y:S08]  /*133a0*/  HMMA.16816.F32.BF16 R108, R4.reuse, R60, R108 ;  /* 0x0000003c046c723c */ /* 0x040ff0000004186c */
[C---:B------:R-:W-:Y:S08]  /*133b0*/  HMMA.16816.F32.BF16 R12, R4.reuse, R66, R100 ;  /* 0x00000042040c723c */ /* 0x040ff00000041864 */
[C---:B------:R-:W-:Y:S08]  /*133c0*/  HMMA.16816.F32.BF16 R76, R4.reuse, R78, R92 ;  /* 0x0000004e044c723c */ /* 0x040ff0000004185c */
[----:B------:R-:W-:Y:S07]  /*133d0*/  HMMA.16816.F32.BF16 R80, R4, R82, R88 ;  /* 0x000000520450723c */ /* 0x000fee0000041858 */
[----:B------:R-:W-:-:S02]  /*133e0*/  FADD.FTZ R7, R215, R216 ;  /* 0x000000d8d7077221 */ /* 0x000fc40000010000 */
[----:B------:R1:W5:Y:S04]  /*133f0*/  LDL.LU R216, [R1+0x78] ;  /* 0x0000780001d87983 */ /* 0x0003680000300800 */
[----:B------:R1:W5:Y:S04]  /*13400*/  LDL.LU R215, [R1+0x74] ;  /* 0x0000740001d77983 */ /* 0x0003680000300800 */
[----:B------:R1:W5:Y:S04]  /*13410*/  LDL.LU R214, [R1+0x70] ;  /* 0x0000700001d67983 */ /* 0x0003680000300800 */
[----:B------:R-:W2:Y:S01]  /*13420*/  LDL.LU R45, [R1+0x14] ;  /* 0x00001400012d7983 */ /* 0x000ea20000300800 */
[----:B------:R-:W-:-:S02]  /*13430*/  FADD.FTZ R6, R213, R0 ;  /* 0x00000000d5067221 */ /* 0x000fc40000010000 */
[----:B------:R-:W-:Y:S01]  /*13440*/  FADD.FTZ R0, R69, R47 ;  /* 0x0000002f45007221 */ /* 0x000fe20000010000 */
[----:B------:R-:W-:Y:S01]  /*13450*/  F2FP.BF16.PACK_AB R163, R22, R23 ;  /* 0x0000001716a3723e */ /* 0x000fe200000010ff */
[----:B------:R-:W-:Y:S01]  /*13460*/  FADD.FTZ R7, R208, R7 ;  /* 0x00000007d0077221 */ /* 0x000fe20000010000 */
[----:B------:R1:W5:Y:S01]  /*13470*/  LDL.LU R213, [R1+0x6c] ;  /* 0x00006c0001d57983 */ /* 0x0003620000300800 */
[----:B------:R-:W-:Y:S02]  /*13480*/  FADD.FTZ R0, R51, R0 ;  /* 0x0000000033007221 */ /* 0x000fe40000010000 */
[----:B------:R-:W-:Y:S01]  /*13490*/  FADD.FTZ R2, R46, R2 ;  /* 0x000000022e027221 */ /* 0x000fe20000010000 */
[----:B------:R1:W5:Y:S01]  /*134a0*/  LDL.LU R208, [R1+0x68] ;  /* 0x0000680001d07983 */ /* 0x0003620000300800 */
[----:B------:R-:W-:Y:S02]  /*134b0*/  FADD.FTZ R6, R48, R6 ;  /* 0x0000000630067221 */ /* 0x000fe40000010000 */
[----:B------:R-:W-:-:S02]  /*134c0*/  FADD.FTZ R7, R49, R7 ;  /* 0x0000000731077221 */ /* 0x000fc40000010000 */
[----:B------:R-:W-:Y:S02]  /*134d0*/  FADD.FTZ R5, R54, R0 ;  /* 0x0000000036057221 */ /* 0x000fe40000010000 */
[----:B------:R-:W-:Y:S02]  /*134e0*/  FADD.FTZ R2, R50, R2 ;  /* 0x0000000232027221 */ /* 0x000fe40000010000 */
[----:B------:R-:W-:Y:S02]  /*134f0*/  FADD.FTZ R6, R52, R6 ;  /* 0x0000000634067221 */ /* 0x000fe40000010000 */
[----:B------:R-:W-:Y:S01]  /*13500*/  FADD.FTZ R7, R53, R7 ;  /* 0x0000000735077221 */ /* 0x000fe20000010000 */
[----:B------:R-:W-:Y:S01]  /*13510*/  HMMA.16816.F32.BF16 R108, R160, R112, R108 ;  /* 0x00000070a06c723c */ /* 0x000fe2000004186c */
[----:B------:R-:W-:Y:S02]  /*13520*/  FADD.FTZ R5, R252, R5 ;  /* 0x00000005fc057221 */ /* 0x000fe40000010000 */
[----:B------:R-:W-:-:S02]  /*13530*/  FADD.FTZ R2, R55, R2 ;  /* 0x0000000237027221 */ /* 0x000fc40000010000 */
[----:B------:R-:W-:-:S03]  /*13540*/  FADD.FTZ R0, R181, R6 ;  /* 0x00000006b5007221 */ /* 0x000fc60000010000 */
[----:B------:R-:W-:Y:S01]  /*13550*/  HMMA.16816.F32.BF16 R112, R160, R114, R8 ;  /* 0x00000072a070723c */ /* 0x000fe20000041808 */
[----:B------:R-:W-:Y:S02]  /*13560*/  FADD.FTZ R5, R59, R5 ;  /* 0x000000053b057221 */ /* 0x000fe40000010000 */
[----:B------:R-:W-:-:S04]  /*13570*/  FADD.FTZ R6, R58, R0 ;  /* 0x000000003a067221 */ /* 0x000fc80000010000 */
        /* <DEDUP_REMOVED lines=72> */
[----:B------:R-:W-:Y:S01]  /*13a00*/  STL [R1+0x1c], R6 ;  /* 0x00001c0601007387 */ /* 0x000fe20000100800 */
[----:B------:R-:W-:-:S03]  /*13a10*/  IMAD.MOV.U32 R232, RZ, RZ, c[0x0][0x32c] ;  /* 0x0000cb00ffe87624 */ /* 0x000fc600078e00ff */
[----:B------:R-:W-:Y:S04]  /*13a20*/  STL [R1+0x20], R5 ;  /* 0x0000200501007387 */ /* 0x000fe80000100800 */
[----:B------:R3:W-:Y:S04]  /*13a30*/  STL [R1+0x24], R2 ;  /* 0x0000240201007387 */ /* 0x0007e80000100800 */
[----:B------:R1:W-:Y:S01]  /*13a40*/  STL [R1+0x28], R0 ;  /* 0x0000280001007387 */ /* 0x0003e20000100800 */
[----:B------:R-:W-:Y:S01]  /*13a50*/  ISETP.GE.AND P3, PT, R232, 0x1, PT ;  /* 0x00000001e800780c */ /* 0x000fe20003f66270 */
[C---:B------:R-:W-:Y:S08]  /*13a60*/  HMMA.16816.F32.BF16 R124, R160.reuse, R128, R124 ;  /* 0x00000080a07c723c */ /* 0x040ff0000004187c */
[C---:B------:R-:W-:Y:S08]  /*13a70*/  HMMA.16816.F32.BF16 R140, R160.reuse, R144, R140 ;  /* 0x00000090a08c723c */ /* 0x040ff0000004188c */
[C---:B------:R-:W-:Y:S08]  /*13a80*/  HMMA.16816.F32.BF16 R128, R160.reuse, R130, R12 ;  /* 0x00000082a080723c */ /* 0x040ff0000004180c */
[C---:B------:R-:W-:Y:S08]  /*13a90*/  HMMA.16816.F32.BF16 R144, R160.reuse, R146, R76 ;  /* 0x00000092a090723c */ /* 0x040ff0000004184c */
[C---:B------:R-:W-:Y:S08]  /*13aa0*/  HMMA.16816.F32.BF16 R156, R160.reuse, R16, R156 ;  /* 0x00000010a09c723c */ /* 0x040ff0000004189c */
[----:B------:R-:W-:Y:S01]  /*13ab0*/  HMMA.16816.F32.BF16 R160, R160, R18, R80 ;  /* 0x00000012a0a0723c */ /* 0x000fe20000041850 */
[----:B--2---:R-:W-:-:S02]  /*13ac0*/  IADD3 R4, R45, R226, RZ ;  /* 0x000000e22d047210 */ /* 0x004fc40007ffe0ff */
[----:B------:R-:W-:Y:S02]  /*13ad0*/  IADD3 R226, R233, -0x2, RZ ;  /* 0xfffffffee9e27810 */ /* 0x000fe40007ffe0ff */
[----:B---3--:R-:W-:Y:S01]  /*13ae0*/  IADD3 R2, R4, c[0x0][0x328], RZ ;  /* 0x0000ca0004027a10 */ /* 0x008fe20007ffe0ff */
[----:B------:R-:W-:Y:S05]  /*13af0*/  @!P3 BRA `(.L_x_435) ;  /* 0x000000f00000b947 */ /* 0x000fea0003800000 */
[C---:B-1----:R-:W-:Y:S01]  /*13b00*/  ISETP.GT.AND P0, PT, R4.reuse, RZ, PT ;  /* 0x000000ff0400720c */ /* 0x042fe20003f04270 */
        /* <DEDUP_REMOVED lines=9> */
.L_x_436:
[----:B------:R-:W-:-:S13]  /*13ba0*/  ISETP.NE.AND P0, PT, R5, 0x1, PT ;  /* 0x000000010500780c */ /* 0x000fda0003f05270 */
[----:B------:R-:W-:-:S05]  /*13bb0*/  @P0 IMAD.HI.U32 R4, R0, c[0x0][0x330], RZ ;  /* 0x0000cc0000040a27 */ /* 0x000fca00078e00ff */
[----:B------:R-:W-:-:S05]  /*13bc0*/  @P0 SHF.R.U32.HI R0, RZ, c[0x0][0x334], R4 ;  /* 0x0000cd00ff000a19 */ /* 0x000fca0000011604 */
.L_x_437:
[----:B------:R-:W-:-:S05]  /*13bd0*/  IMAD R0, R0, R5, c[0x0][0x32c] ;  /* 0x0000cb0000007624 */ /* 0x000fca00078e0205 */
[----:B------:R-:W-:-:S04]  /*13be0*/  IMNMX R2, R2, R0, PT ;  /* 0x0000000002027217 */ /* 0x000fc80003800200 */
.L_x_435:
[----:B-1----:R-:W2:Y:S01]  /*13bf0*/  LDL R4, [R1+0x18] ;  /* 0x0000180001047983 */ /* 0x002ea20000100800 */
[----:B------:R-:W-:-:S05]  /*13c00*/  IMAD.HI R2, R2, 0x2aaaaaab, RZ ;  /* 0x2aaaaaab02027827 */ /* 0x000fca00078e02ff */
[----:B------:R-:W-:-:S04]  /*13c10*/  SHF.R.U32.HI R0, RZ, 0x1f, R2 ;  /* 0x0000001fff007819 */ /* 0x000fc80000011602 */
[----:B------:R-:W-:-:S04]  /*13c20*/  LEA.HI.SX32 R2, R2, R0, 0x1c ;  /* 0x0000000002027211 */ /* 0x000fc800078fe2ff */
[----:B--2---:R-:W-:-:S04]  /*13c30*/  IMNMX R4, R4, R2, !PT ;  /* 0x0000000204047217 */ /* 0x004fc80007800200 */
[----:B------:R-:W-:Y:S01]  /*13c40*/  ISETP.GE.AND P0, PT, R226, R4, PT ;  /* 0x00000004e200720c */ /* 0x000fe20003f06270 */
[----:B------:R1:W-:-:S12]  /*13c50*/  STL [R1+0xc], R4 ;  /* 0x00000c0401007387 */ /* 0x0003d80000100800 */
[----:B------:R-:W-:Y:S05]  /*13c60*/  @!P0 BRA `(.L_x_438) ;  /* 0x000068b000008947 */ /* 0x000fea0003800000 */
[----:B-1----:R-:W2:Y:S01]  /*13c70*/  LDL R4, [R1+0x60] ;  /* 0x0000600001047983 */ /* 0x002ea20000100800 */
[----:B------:R-:W-:Y:S01]  /*13c80*/  IMAD.MOV.U32 R101, RZ, RZ, R71 ;  /* 0x000000ffff657224 */ /* 0x000fe200078e0047 */
[----:B------:R-:W-:Y:S01]  /*13c90*/  MOV R103, R3 ;  /* 0x0000000300677202 */ /* 0x000fe20000000f00 */
[----:B------:R-:W-:Y:S01]  /*13ca0*/  IMAD.MOV.U32 R100, RZ, RZ, R72 ;  /* 0x000000ffff647224 */ /* 0x000fe200078e0048 */
[----:B------:R-:W-:Y:S01]  /*13cb0*/  MOV R102, R70 ;  /* 0x0000004600667202 */ /* 0x000fe20000000f00 */
[----:B--2---:R-:W-:-:S05]  /*13cc0*/  @P6 IMAD.HI.U32 R0, R4, c[0x0][0x2c8], RZ ;  /* 0x0000b20004006a27 */ /* 0x004fca00078e00ff */
[----:B------:R-:W-:-:S05]  /*13cd0*/  @P6 SHF.R.U32.HI R0, RZ, c[0x0][0x2cc], R0 ;  /* 0x0000b300ff006a19 */ /* 0x000fca0000011600 */
[----:B------:R1:W-:Y:S02]  /*13ce0*/  @P6 STL [R1+0x10], R0 ;  /* 0x0000100001006387 */ /* 0x0003e40000100800 */
.L_x_455:
[----:B------:R-:W-:Y:S04]  /*13cf0*/  DEPBAR.LE SB0, 0x0 ;  /* 0x000080000000791a */ /* 0x000fe80000000000 */
[----:B------:R-:W-:Y:S01]  /*13d00*/  BAR.SYNC.DEFER_BLOCKING 0x0 ;  /* 0x0000000000007b1d */ /* 0x000fe20000010000 */
[----:B------:R-:W-:Y:S04]  /*13d10*/  MOV R196, c[0x0][0x208] ;  /* 0x0000820000c47a02 */ /* 0x000fe80000000f00 */
[----:B------:R-:W-:Y:S03]  /*13d20*/  SHF.L.U32 R196, R196, 0x5, RZ ;  /* 0x00000005c4c47819 */ /* 0x000fe600000006ff */
[----:B-----5:R-:W-:Y:S08]  /*13d30*/  LDSM.16.M88.4 R96, [R215+0x6100] ;  /* 0x00610000d760783b */ /* 0x020ff00000000200 */
[----:B------:R-:W2:Y:S04]  /*13d40*/  LDL R228, [R1+0x18] ;  /* 0x0000180001e47983 */ /* 0x000ea80000100800 */
[----:B------:R-:W3:Y:S08]  /*13d50*/  LDSM.16.M88.4 R16, [R208+0x3100] ;  /* 0x00310000d010783b */ /* 0x000ef00000000200 */
[----:B------:R-:W4:Y:S08]  /*13d60*/  LDSM.16.M88.4 R92, [R215+0x8100] ;  /* 0x00810000d75c783b */ /* 0x000f300000000200 */
[----:B------:R-:W2:Y:S06]  /*13d70*/  LDL.64 R194, [R1+0x50] ;  /* 0x0000500001c27983 */ /* 0x000eac0000100a00 */
[----:B------:R-:W2:Y:S06]  /*13d80*/  LDL.64 R2, [R1+0x58] ;  /* 0x0000580001027983 */ /* 0x000eac0000100a00 */
        /* <DEDUP_REMOVED lines=9> */
[----:B------:R-:W2:Y:S06]  /*13e20*/  LDL.64 R232, [R1+0x40] ;  /* 0x0000400001e87983 */ /* 0x000eac0000100a00 */
[----:B------:R-:W1:Y:S08]  /*13e30*/  LDSM.16.M88.4 R188, [R223] ;  /* 0x00000000dfbc783b */ /* 0x000e700000000200 */
[----:B------:R-:W2:Y:S01]  /*13e40*/  LDL.64 R230, [R1+0x48] ;  /* 0x0000480001e67983 */ /* 0x000ea20000100a00 */
[-C--:B---3--:R-:W-:Y:S08]  /*13e50*/  HMMA.16816.F32.BF16 R4, R96, R16.reuse, RZ ;  /* 0x000000106004723c */ /* 0x088ff000000418ff */
[C---:B----4-:R-:W-:Y:S08]  /*13e60*/  HMMA.16816.F32.BF16 R8, R92.reuse, R16, RZ ;  /* 0x000000105c08723c */ /* 0x050ff000000418ff */
[-C--:B------:R-:W-:Y:S08]  /*13e70*/  HMMA.16816.F32.BF16 R12, R92, R18.reuse, RZ ;  /* 0x000000125c0c723c */ /* 0x080ff000000418ff */
[C---:B------:R-:W-:Y:S08]  /*13e80*/  HMMA.16816.F32.BF16 R16, R96.reuse, R18, RZ ;  /* 0x000000126010723c */ /* 0x040ff000000418ff */
[-C--:B-1----:R-:W-:Y:S08]  /*13e90*/  HMMA.16816.F32.BF16 R20, R96, R32.reuse, RZ ;  /* 0x000000206014723c */ /* 0x082ff000000418ff */
        /* <DEDUP_REMOVED lines=17> */
[-C--:B------:R-:W-:Y:S01]  /*13fb0*/  HMMA.16816.F32.BF16 R92, R92, R170.reuse, RZ ;  /* 0x000000aa5c5c723c */ /* 0x080fe200000418ff */
[----:B--2---:R-:W-:Y:S07]  /*13fc0*/  ISETP.GT.AND P0, PT, R228, R226, PT ;  /* 0x000000e2e400720c */ /* 0x004fee0003f04270 */
[----:B------:R-:W-:Y:S01]  /*13fd0*/  HMMA.16816.F32.BF16 R96, R96, R170, RZ ;  /* 0x000000aa6060723c */ /* 0x000fe200000418ff */
[----:B------:R-:W1:Y:S07]  /*13fe0*/  LDSM.16.M88.4 R168, [R222] ;  /* 0x00000000dea8783b */ /* 0x000e6e0000000200 */
[-C--:B------:R-:W-:Y:S05]  /*13ff0*/  HMMA.16816.F32.BF16 R4, R172, R176.reuse, R4 ;  /* 0x000000b0ac04723c */ /* 0x080fea0000041804 */
[----:B------:R-:W-:Y:S03]  /*14000*/  @!P0 SHF.R.S32.HI R0, RZ, 0x1f, R226 ;  /* 0x0000001fff008819 */ /* 0x000fe600000114e2 */
[C---:B------:R-:W-:Y:S01]  /*14010*/  HMMA.16816.F32.BF16 R8, R180.reuse, R176, R8 ;  /* 0x000000b0b408723c */ /* 0x040fe20000041808 */
[----:B------:R-:W-:Y:S03]  /*14020*/  MOV R194, c[0x0][0x208] ;  /* 0x0000820000c27a02 */ /* 0x000fe60000000f00 */
[----:B------:R-:W-:Y:S03]  /*14030*/  @!P0 IMAD R0, R0, c[0x0][0x208], RZ ;  /* 0x0000820000008a24 */ /* 0x000fe600078e02ff */
[C---:B------:R-:W-:Y:S01]  /*14040*/  @!P0 IMAD.WIDE.U32 R176, R226.reuse, c[0x0][0x208], RZ ;  /* 0x00008200e2b08a25 */ /* 0x040fe200078e00ff */
[-C--:B------:R-:W-:Y:S04]  /*14050*/  HMMA.16816.F32.BF16 R12, R180, R178.reuse, R12 ;  /* 0x000000b2b40c723c */ /* 0x080fe8000004180c */
[----:B------:R-:W-:Y:S01]  /*14060*/  @!P0 IMAD R0, R226, c[0x0][0x20c], R0 ;  /* 0x00008300e2008a24 */ /* 0x000fe200078e0200 */
[----:B------:R-:W-:Y:S02]  /*14070*/  @!P0 MOV R3, R195 ;  /* 0x000000c300038202 */ /* 0x000fe40000000f00 */
[----:B------:R-:W-:Y:S01]  /*14080*/  MOV R195, 0x5 ;  /* 0x0000000500c37802 */ /* 0x000fe20000000f00 */
[C---:B------:R-:W-:Y:S04]  /*14090*/  HMMA.16816.F32.BF16 R16, R172.reuse, R178, R16 ;  /* 0x000000b2ac10723c */ /* 0x040fe80000041810 */
[----:B------:R-:W-:Y:S01]  /*140a0*/  @!P0 IMAD.WIDE.U32 R2, R176, 0x60, R2 ;  /* 0x00000060b0028825 */ /* 0x000fe200078e0002 */
[----:B------:R-:W-:Y:S02]  /*140b0*/  @!P0 IADD3 R0, R177, R0, RZ ;  /* 0x00000000b1008210 */ /* 0x000fe40007ffe0ff */
[----:B------:R-:W2:Y:S01]  /*140c0*/  LDSM.16.M88.4 R176, [R221] ;  /* 0x00000000ddb0783b */ /* 0x000ea20000000200 */
[-C--:B------:R-:W-:Y:S04]  /*140d0*/  HMMA.16816.F32.BF16 R20, R172, R184.reuse, R20 ;  /* 0x000000b8ac14723c */ /* 0x080fe80000041814 */
[----:B------:R-:W-:Y:S01]  /*140e0*/  @!P0 LEA R192, P1, R2, c[0x0][0x1f8], 0x1 ;  /* 0x00007e0002c08a11 */ /* 0x000fe200078208ff */
[----:B------:R-:W-:Y:S01]  /*140f0*/  @!P0 IMAD R0, R0, 0x60, RZ ;  /* 0x0000006000008824 */ /* 0x000fe200078e02ff */
[----:B------:R-:W-:Y:S02]  /*14100*/  SHF.L.U64.HI R194, R194, R195, c[0x0][0x20c] ;  /* 0x00008300c2c27619 */ /* 0x000fe400000102c3 */
        /* <DEDUP_REMOVED lines=14> */
[----:B------:R-:W-:Y:S01]  /*141f0*/  @!P0 IADD3 R190, P2, R192, R196, RZ ;  /* 0x000000c4c0be8210 */ /* 0x000fe20007f5e0ff */
[-C--:B-1----:R-:W-:Y:S04]  /*14200*/  HMMA.16816.F32.BF16 R52, R172, R168.reuse, R52 ;  /* 0x000000a8ac34723c */ /* 0x082fe80000041834 */
[----:B------:R-:W-:Y:S02]  /*14210*/  @!P0 IADD3.X R191, R193, R194, RZ, P2, !PT ;  /* 0x000000c2c1bf8210 */ /* 0x000fe400017fe4ff */
[----:B------:R-:W-:Y:S02]  /*14220*/  @!P0 IADD3 R188, P1, R190, R196, RZ ;  /* 0x000000c4bebc8210 */ /* 0x000fe40007f3e0ff */
[C---:B------:R-:W-:Y:S01]  /*14230*/  HMMA.16816.F32.BF16 R56, R180.reuse, R168, R56 ;  /* 0x000000a8b438723c */ /* 0x040fe20000041838 */
[----:B------:R1:W-:Y:S03]  /*14240*/  @!P0 LDGSTS.E.BYPASS.LTC128B.128 [R227+0x900], [R190.64], !P5 ;  /* 0x00900000bee38fae */ /* 0x0003e6000e901d48 */
[----:B------:R-:W-:Y:S03]  /*14250*/  @!P0 IADD3.X R189, R191, R194, RZ, P1, !PT ;  /* 0x000000c2bfbd8210 */ /* 0x000fe60000ffe4ff */
[----:B------:R-:W-:Y:S01]  /*14260*/  @!P0 IADD3 R168, P3, R188, R196, RZ ;  /* 0x000000c4bca88210 */ /* 0x000fe20007f7e0ff */
[-C--:B------:R-:W-:Y:S01]  /*14270*/  HMMA.16816.F32.BF16 R60, R180, R170.reuse, R60 ;  /* 0x000000aab43c723c */ /* 0x080fe2000004183c */
[----:B------:R1:W-:Y:S03]  /*14280*/  @!P0 LDGSTS.E.BYPASS.LTC128B.128 [R227+0x1100], [R188.64], !P5 ;  /* 0x01100000bce38fae */ /* 0x0003e6000e901d48 */
[----:B------:R-:W-:Y:S02]  /*14290*/  @!P0 IADD3.X R169, R189, R194, RZ, P3, !PT ;  /* 0x000000c2bda98210 */ /* 0x000fe40001ffe4ff */
[----:B------:R-:W-:Y:S02]  /*142a0*/  @!P0 IADD3 R2, P2, R168, R196, RZ ;  /* 0x000000c4a8028210 */ /* 0x000fe40007f5e0ff */
[C---:B------:R-:W-:Y:S01]  /*142b0*/  HMMA.16816.F32.BF16 R64, R172.reuse, R170, R64 ;  /* 0x000000aaac40723c */ /* 0x040fe20000041840 */
[----:B------:R3:W-:Y:S03]  /*142c0*/  @!P0 LDGSTS.E.BYPASS.LTC128B.128 [R227+0x1900], [R168.64], !P5 ;  /* 0x01900000a8e38fae */ /* 0x0007e6000e901d48 */
[----:B------:R-:W-:Y:S02]  /*142d0*/  @!P0 IADD3.X R3, R169, R194, RZ, P2, !PT ;  /* 0x000000c2a9038210 */ /* 0x000fe400017fe4ff */
[----:B----4-:R-:W-:Y:S02]  /*142e0*/  @!P0 IADD3 R192, P1, R2, R196, RZ ;  /* 0x000000c402c08210 */ /* 0x010fe40007f3e0ff */
[-C--:B--2---:R-:W-:Y:S01]  /*142f0*/  HMMA.16816.F32.BF16 R68, R172, R176.reuse, R68 ;  /* 0x000000b0ac44723c */ /* 0x084fe20000041844 */
[----:B------:R2:W-:Y:S03]  /*14300*/  @!P0 LDGSTS.E.BYPASS.LTC128B.128 [R227+0x2100], [R2.64], !P5 ;  /* 0x0210000002e38fae */ /* 0x0005e6000e901d48 */
[----:B------:R-:W-:Y:S04]  /*14310*/  @!P0 IADD3.X R193, R3, R194, RZ, P1, !PT ;  /* 0x000000c203c18210 */ /* 0x000fe80000ffe4ff */
[C---:B------:R-:W-:Y:S01]  /*14320*/  HMMA.16816.F32.BF16 R72, R180.reuse, R176, R72 ;  /* 0x000000b0b448723c */ /* 0x040fe20000041848 */
[----:B------:R4:W-:Y:S03]  /*14330*/  @!P0 LDGSTS.E.BYPASS.LTC128B.128 [R227+0x2900], [R192.64], !P5 ;  /* 0x02900000c0e38fae */ /* 0x0009e6000e901d48 */
[C---:B------:R-:W-:Y:S02]  /*14340*/  ISETP.GT.AND P0, PT, R226.reuse, R228, PT ;  /* 0x000000e4e200720c */ /* 0x040fe40003f04270 */
[----:B------:R-:W-:Y:S02]  /*14350*/  MOV R228, c[0x0][0x1e0] ;  /* 0x0000780000e47a02 */ /* 0x000fe40000000f00 */
[-C--:B------:R-:W-:Y:S01]  /*14360*/  HMMA.16816.F32.BF16 R76, R180, R178.reuse, R76 ;  /* 0x000000b2b44c723c */ /* 0x080fe2000004184c */
[----:B-1----:R-:W-:Y:S07]  /*14370*/  LDSM.16.M88.4 R188, [R214+0x3100] ;  /* 0x00310000d6bc783b */ /* 0x002fee0000000200 */
[C---:B------:R-:W-:Y:S01]  /*14380*/  HMMA.16816.F32.BF16 R80, R172.reuse, R178, R80 ;  /* 0x000000b2ac50723c */ /* 0x040fe20000041850 */
[----:B------:R-:W0:Y:S03]  /*14390*/  LDGDEPBAR ;  /* 0x00000000000079af */ /* 0x000e260000000000 */
[----:B------:R-:W-:Y:S02]  /*143a0*/  @P0 IADD3 R0, R226, -0x1, RZ ;  /* 0xffffffffe2000810 */ /* 0x000fe40007ffe0ff */
[----:B--2---:R-:W-:Y:S02]  /*143b0*/  @P0 MOV R3, R233 ;  /* 0x000000e900030202 */ /* 0x004fe40000000f00 */
[-C--:B---3--:R-:W-:Y:S01]  /*143c0*/  HMMA.16816.F32.BF16 R84, R172, R184.reuse, R84 ;  /* 0x000000b8ac54723c */ /* 0x088fe20000041854 */
[----:B------:R-:W1:Y:S03]  /*143d0*/  LDSM.16.M88.4 R168, [R216+0x6100] ;  /* 0x00610000d8a8783b */ /* 0x000e660000000200 */
[----:B------:R-:W-:Y:S04]  /*143e0*/  @P0 SHF.R.S32.HI R2, RZ, 0x1f, R0 ;  /* 0x0000001fff020819 */ /* 0x000fe80000011400 */
        /* <DEDUP_REMOVED lines=63> */
[----:B---3--:R-:W4:Y:S09]  /*147e0*/  LDL R15, [R1+0x34] ;  /* 0x00003400010f7983 */ /* 0x008f320000100800 */
        /* <DEDUP_REMOVED lines=57> */
[----:B------:R-:W2:Y:S01]  /*14b80*/  MUFU.TANH R176, R20 ;  /* 0x0000001400b07308 */ /* 0x000ea20000002400 */
[----:B------:R-:W-:Y:S01]  /*14b90*/  BAR.SYNC.DEFER_BLOCKING 0x0 ;  /* 0x0000000000007b1d */ /* 0x000fe20000010000 */
[-C--:B-1----:R-:W-:Y:S05]  /*14ba0*/  HMMA.16816.F32.BF16 R68, R172, R8.reuse, R68 ;  /* 0x00000008ac44723c */ /* 0x082fea0000041844 */
[----:B------:R-:W-:Y:S02]  /*14bb0*/  FMUL.FTZ R62, R62, c[0x0][0x320] ;  /* 0x0000c8003e3e7a20 */ /* 0x000fe40000410000 */
[----:B------:R-:W-:Y:S01]  /*14bc0*/  FMUL.FTZ R49, R49, c[0x0][0x320] ;  /* 0x0000c80031317a20 */ /* 0x000fe20000410000 */
[----:B------:R1:W1:Y:S01]  /*14bd0*/  MUFU.TANH R38, R58 ;  /* 0x0000003a00267308 */ /* 0x0002620000002400 */
[C---:B------:R-:W-:Y:S04]  /*14be0*/  HMMA.16816.F32.BF16 R72, R188.reuse, R8, R72 ;  /* 0x00000008bc48723c */ /* 0x040fe80000041848 */
[----:B------:R-:W-:Y:S02]  /*14bf0*/  FMUL.FTZ R50, R50, c[0x0][0x320] ;  /* 0x0000c80032327a20 */ /* 0x000fe40000410000 */
[----:B------:R-:W-:Y:S01]  /*14c00*/  FMUL.FTZ R51, R51, c[0x0][0x320] ;  /* 0x0000c80033337a20 */ /* 0x000fe20000410000 */
[----:B------:R-:W-:Y:S01]  /*14c10*/  MOV R8, 0x5 ;  /* 0x0000000500087802 */ /* 0x000fe20000000f00 */
[-C--:B------:R-:W-:Y:S01]  /*14c20*/  HMMA.16816.F32.BF16 R76, R188, R10.reuse, R76 ;  /* 0x0000000abc4c723c */ /* 0x080fe2000004184c */
[----:B------:R4:W4:Y:S03]  /*14c30*/  MUFU.TANH R37, R62 ;  /* 0x0000003e00257308 */ /* 0x0009260000002400 */
[----:B------:R-:W-:Y:S02]  /*14c40*/  FMUL.FTZ R52, R52, c[0x0][0x320] ;  /* 0x0000c80034347a20 */ /* 0x000fe40000410000 */
[----:B------:R-:W-:Y:S02]  /*14c50*/  FMUL.FTZ R53, R53, c[0x0][0x320] ;  /* 0x0000c80035357a20 */ /* 0x000fe40000410000 */
[C---:B------:R-:W-:Y:S01]  /*14c60*/  HMMA.16816.F32.BF16 R80, R172.reuse, R10, R80 ;  /* 0x0000000aac50723c */ /* 0x040fe20000041850 */
[----:B------:R-:W3:Y:S02]  /*14c70*/  LDL R10, [R1+0x10] ;  /* 0x00001000010a7983 */ /* 0x000ee40000100800 */
[----:B------:R3:W3:Y:S01]  /*14c80*/  MUFU.TANH R180, R22 ;  /* 0x0000001600b47308 */ /* 0x0006e20000002400 */
[----:B------:R-:W-:Y:S02]  /*14c90*/  FMUL.FTZ R54, R54, c[0x0][0x320] ;  /* 0x0000c80036367a20 */ /* 0x000fe40000410000 */
[----:B------:R-:W-:Y:S01]  /*14ca0*/  FMUL.FTZ R55, R55, c[0x0][0x320] ;  /* 0x0000c80037377a20 */ /* 0x000fe20000410000 */
[----:B-1----:R-:W3:Y:S01]  /*14cb0*/  LDL R58, [R1+0x30] ;  /* 0x00003000013a7983 */ /* 0x002ee20000100800 */
[-C--:B--2---:R-:W-:Y:S01]  /*14cc0*/  HMMA.16816.F32.BF16 R84, R172, R4.reuse, R84 ;  /* 0x00000004ac54723c */ /* 0x084fe20000041854 */
[----:B------:R-:W-:Y:S03]  /*14cd0*/  MOV R11, c[0x0][0x2c4] ;  /* 0x0000b100000b7a02 */ /* 0x000fe60000000f00 */
[----:B------:R-:W-:Y:S01]  /*14ce0*/  FMUL.FTZ R56, R56, c[0x0][0x320] ;  /* 0x0000c80038387a20 */ /* 0x000fe20000410000 */
[----:B------:R1:W2:Y:S01]  /*14cf0*/  MUFU.TANH R185, R25 ;  /* 0x0000001900b97308 */ /* 0x0002a20000002400 */
[----:B------:R-:W-:Y:S01]  /*14d00*/  ISETP.NE.AND P4, PT, R11, 0x1, PT ;  /* 0x000000010b00780c */ /* 0x000fe20003f85270 */
[----:B------:R-:W-:Y:S01]  /*14d10*/  FMUL.FTZ R57, R57, c[0x0][0x320] ;  /* 0x0000c80039397a20 */ /* 0x000fe20000410000 */
[C---:B------:R-:W-:Y:S01]  /*14d20*/  HMMA.16816.F32.BF16 R88, R188.reuse, R4, R88 ;  /* 0x00000004bc58723c */ /* 0x040fe20000041858 */
[----:B----4-:R-:W3:Y:S03]  /*14d30*/  LDL R62, [R1+0x2c] ;  /* 0x00002c00013e7983 */ /* 0x010ee60000100800 */
[----:B------:R-:W-:Y:S02]  /*14d40*/  FMUL.FTZ R59, R59, c[0x0][0x320] ;  /* 0x0000c8003b3b7a20 */ /* 0x000fe40000410000 */
[----:B------:R-:W-:Y:S01]  /*14d50*/  FMUL.FTZ R60, R60, c[0x0][0x320] ;  /* 0x0000c8003c3c7a20 */ /* 0x000fe20000410000 */
[----:B------:R1:W4:Y:S01]  /*14d60*/  MUFU.TANH R202, R26 ;  /* 0x0000001a00ca7308 */ /* 0x0003220000002400 */
        /* <DEDUP_REMOVED lines=22> */
[----:B------:R-:W-:Y:S01]  /*14ed0*/  @P0 IADD3 R2, P1, R7, R4, RZ ;  /* 0x0000000407020210 */ /* 0x000fe20007f3e0ff */
[----:B------:R-:W-:Y:S01]  /*14ee0*/  FMUL.FTZ R69, R69, c[0x0][0x320] ;  /* 0x0000c80045457a20 */ /* 0x000fe20000410000 */
[----:B------:R-:W-:Y:S01]  /*14ef0*/  @P0 SHF.L.U64.HI R0, R228, R8, c[0x0][0x1e4] ;  /* 0x00007900e4000619 */ /* 0x000fe20000010208 */
[----:B------:R-:W-:Y:S01]  /*14f00*/  @!PT LDS RZ, [RZ] ;  /* 0x00000000fffff984 */ /* 0x000fe20000000800 */
[----:B------:R-:W-:Y:S01]  /*14f10*/  @!PT LDS RZ, [RZ] ;  /* 0x00000000fffff984 */ /* 0x000fe20000000800 */
[----:B------:R-:W-:Y:S01]  /*14f20*/  @!PT LDS RZ, [RZ] ;  /* 0x00000000fffff984 */ /* 0x000fe20000000800 */
[----:B------:R1:W-:Y:S01]  /*14f30*/  @P0 LDGSTS.E.BYPASS.LTC128B.128 [R227+0x3100], [R4.64], !P5 ;  /* 0x0310000004e30fae */ /* 0x0003e2000e901d48 */
[----:B------:R-:W-:Y:S01]  /*14f40*/  @P0 IADD3 R8, P2, R7, R2, RZ ;  /* 0x0000000207080210 */ /* 0x000fe20007f5e0ff */
[----:B------:R-:W-:Y:S01]  /*14f50*/  FMUL.FTZ R70, R70, c[0x0][0x320] ;  /* 0x0000c80046467a20 */ /* 0x000fe20000410000 */
[----:B------:R1:W1:Y:S01]  /*14f60*/  MUFU.TANH R28, R32 ;  /* 0x00000020001c7308 */ /* 0x0002620000002400 */
[----:B------:R-:W-:Y:S01]  /*14f70*/  @P0 IADD3.X R3, R0, R5, RZ, P1, !PT ;  /* 0x0000000500030210 */ /* 0x000fe20000ffe4ff */
[----:B------:R-:W-:Y:S02]  /*14f80*/  FMUL.FTZ R71, R71, c[0x0][0x320] ;  /* 0x0000c80047477a20 */ /* 0x000fe40000410000 */
[----:B------:R-:W-:Y:S01]  /*14f90*/  FMUL.FTZ R72, R72, c[0x0][0x320] ;  /* 0x0000c80048487a20 */ /* 0x000fe20000410000 */
[----:B------:R-:W-:Y:S01]  /*14fa0*/  @P0 IADD3.X R9, R0, R3, RZ, P2, !PT ;  /* 0x0000000300090210 */ /* 0x000fe200017fe4ff */
        /* <DEDUP_REMOVED lines=13> */
[----:B-1----:R-:W-:Y:S01]  /*15080*/  @P0 IADD3 R4, P1, R7, R8, RZ ;  /* 0x0000000807040210 */ /* 0x002fe20007f3e0ff */
[----:B------:R-:W-:Y:S01]  /*15090*/  FMUL.FTZ R82, R82, c[0x0][0x320] ;  /* 0x0000c80052527a20 */ /* 0x000fe20000410000 */
[----:B------:R-:W-:Y:S01]  /*150a0*/  MOV R81, c[0x0][0x32c] ;  /* 0x0000cb0000517a02 */ /* 0x000fe20000000f00 */
[----:B------:R-:W-:Y:S01]  /*150b0*/  FMUL.FTZ R83, R83, c[0x0][0x320] ;  /* 0x0000c80053537a20 */ /* 0x000fe20000410000 */
[----:B------:R-:W-:Y:S01]  /*150c0*/  @P0 IADD3.X R5, R0, R9, RZ, P1, !PT ;  /* 0x0000000900050210 */ /* 0x000fe20000ffe4ff */
[----:B------:R-:W-:Y:S01]  /*150d0*/  FMUL.FTZ R18, R84, c[0x0][0x320] ;  /* 0x0000c80054127a20 */ /* 0x000fe20000410000 */
[----:B------:R-:W1:Y:S01]  /*150e0*/  MUFU.TANH R39, R39 ;  /* 0x0000002700277308 */ /* 0x000e620000002400 */
[----:B------:R-:W-:Y:S02]  /*150f0*/  FMUL.FTZ R17, R85, c[0x0][0x320] ;  /* 0x0000c80055117a20 */ /* 0x000fe40000410000 */
[----:B------:R3:W-:Y:S01]  /*15100*/  @P0 LDGSTS.E.BYPASS.LTC128B.128 [R227+0x4900], [R4.64], !P5 ;  /* 0x0490000004e30fae */ /* 0x0007e2000e901d48 */
[----:B------:R-:W-:Y:S01]  /*15110*/  @P0 IADD3 R2, P2, R7, R4, RZ ;  /* 0x0000000407020210 */ /* 0x000fe20007f5e0ff */
[----:B------:R-:W-:Y:S02]  /*15120*/  FMUL.FTZ R86, R86, c[0x0][0x320] ;  /* 0x0000c80056567a20 */ /* 0x000fe40000410000 */
[----:B------:R-:W-:Y:S01]  /*15130*/  FMUL.FTZ R87, R87, c[0x0][0x320] ;  /* 0x0000c80057577a20 */ /* 0x000fe20000410000 */
[----:B------:R-:W-:Y:S01]  /*15140*/  @P0 IADD3.X R3, R0, R5, RZ, P2, !PT ;  /* 0x0000000500030210 */ /* 0x000fe200017fe4ff */
[----:B------:R-:W-:Y:S01]  /*15150*/  FMUL.FTZ R88, R88, c[0x0][0x320] ;  /* 0x0000c80058587a20 */ /* 0x000fe20000410000 */
[----:B------:R-:W1:Y:S01]  /*15160*/  MUFU.TANH R42, R42 ;  /* 0x0000002a002a7308 */ /* 0x000e620000002400 */
[----:B----4-:R-:W-:Y:S01]  /*15170*/  @P0 IADD3 R8, P1, R7, R2, RZ ;  /* 0x0000000207080210 */ /* 0x010fe20007f3e0ff */
[----:B------:R-:W-:Y:S01]  /*15180*/  FMUL.FTZ R89, R89, c[0x0][0x320] ;  /* 0x0000c80059597a20 */ /* 0x000fe20000410000 */
[----:B------:R4:W-:Y:S01]  /*15190*/  @P0 LDGSTS.E.BYPASS.LTC128B.128 [R227+0x5100], [R2.64], !P5 ;  /* 0x0510000002e30fae */ /* 0x0009e2000e901d48 */
[----:B------:R-:W-:Y:S01]  /*151a0*/  FMUL.FTZ R91, R91, c[0x0][0x320] ;  /* 0x0000c8005b5b7a20 */ /* 0x000fe20000410000 */
[----:B------:R-:W-:Y:S01]  /*151b0*/  @P0 IADD3.X R9, R0, R3, RZ, P1, !PT ;  /* 0x0000000300090210 */ /* 0x000fe20000ffe4ff */
[----:B------:R-:W-:Y:S02]  /*151c0*/  FMUL.FTZ R92, R92, c[0x0][0x320] ;  /* 0x0000c8005c5c7a20 */ /* 0x000fe40000410000 */
[----:B------:R-:W-:Y:S02]  /*151d0*/  FMUL.FTZ R23, R93, c[0x0][0x320] ;  /* 0x0000c8005d177a20 */ /* 0x000fe40000410000 */
[----:B------:R-:W1:Y:S01]  /*151e0*/  MUFU.TANH R43, R43 ;  /* 0x0000002b002b7308 */ /* 0x000e620000002400 */
[----:B------:R1:W-:Y:S01]  /*151f0*/  @P0 LDGSTS.E.BYPASS.LTC128B.128 [R227+0x5900], [R8.64], !P5 ;  /* 0x0590000008e30fae */ /* 0x0003e2000e901d48 */
[----:B------:R-:W-:Y:S02]  /*15200*/  FMUL.FTZ R95, R95, c[0x0][0x320] ;  /* 0x0000c8005f5f7a20 */ /* 0x000fe40000410000 */
[----:B------:R-:W-:Y:S02]  /*15210*/  FMUL.FTZ R13, R96, c[0x0][0x320] ;  /* 0x0000c800600d7a20 */ /* 0x000fe40000410000 */
[----:B------:R-:W-:Y:S02]  /*15220*/  FMUL.FTZ R12, R97, c[0x0][0x320] ;  /* 0x0000c800610c7a20 */ /* 0x000fe40000410000 */
[----:B------:R-:W-:Y:S01]  /*15230*/  FMUL.FTZ R14, R98, c[0x0][0x320] ;  /* 0x0000c800620e7a20 */ /* 0x000fe20000410000 */
[----:B------:R-:W0:Y:S01]  /*15240*/  LDGDEPBAR ;  /* 0x00000000000079af */ /* 0x000e220000000000 */
[----:B------:R-:W1:Y:S01]  /*15250*/  MUFU.TANH R45, R45 ;  /* 0x0000002d002d7308 */ /* 0x000e620000002400 */
[----:B------:R-:W-:Y:S02]  /*15260*/  FMUL.FTZ R11, R99, c[0x0][0x320] ;  /* 0x0000c800630b7a20 */ /* 0x000fe40000410000 */
[----:B------:R-:W-:Y:S02]  /*15270*/  FMUL.FTZ R27, R27, c[0x0][0x320] ;  /* 0x0000c8001b1b7a20 */ /* 0x000fe40000410000 */
[----:B------:R-:W-:Y:S02]  /*15280*/  FMUL.FTZ R30, R30, c[0x0][0x320] ;  /* 0x0000c8001e1e7a20 */ /* 0x000fe40000410000 */
[----:B------:R-:W-:Y:S02]  /*15290*/  FMUL.FTZ R33, R33, c[0x0][0x320] ;  /* 0x0000c80021217a20 */ /* 0x000fe40000410000 */
[----:B------:R-:W-:Y:S01]  /*152a0*/  FMUL.FTZ R34, R34, c[0x0][0x320] ;  /* 0x0000c80022227a20 */ /* 0x000fe20000410000 */
[----:B------:R2:W2:Y:S01]  /*152b0*/  MUFU.TANH R199, R27 ;  /* 0x0000001b00c77308 */ /* 0x0004a20000002400 */
[----:B------:R-:W-:Y:S02]  /*152c0*/  FMUL.FTZ R40, R40, c[0x0][0x320] ;  /* 0x0000c80028287a20 */ /* 0x000fe40000410000 */
[----:B------:R-:W-:Y:S02]  /*152d0*/  FMUL.FTZ R41, R41, c[0x0][0x320] ;  /* 0x0000c80029297a20 */ /* 0x000fe40000410000 */
[----:B------:R-:W-:Y:S02]  /*152e0*/  FMUL.FTZ R44, R44, c[0x0][0x320] ;  /* 0x0000c8002c2c7a20 */ /* 0x000fe40000410000 */
[----:B------:R-:W-:Y:S02]  /*152f0*/  FMUL.FTZ R90, R90, c[0x0][0x320] ;  /* 0x0000c8005a5a7a20 */ /* 0x000fe40000410000 */
[----:B------:R-:W-:Y:S01]  /*15300*/  FMUL.FTZ R94, R94, c[0x0][0x320] ;  /* 0x0000c8005e5e7a20 */ /* 0x000fe20000410000 */
[----:B------:R2:W2:Y:S01]  /*15310*/  MUFU.TANH R197, R30 ;  /* 0x0000001e00c57308 */ /* 0x0004a20000002400 */
[----:B----4-:R-:W-:Y:S05]  /*15320*/  IMAD R2, R226, -0x60, RZ ;  /* 0xffffffa0e2027824 */ /* 0x010fea00078e02ff */
[----:B-1----:R-:W-:Y:S04]  /*15330*/  IADD3 R8, -R15, 0x1, R2 ;  /* 0x000000010f087810 */ /* 0x002fe80007ffe102 */
[----:B------:R1:W4:Y:S10]  /*15340*/  MUFU.TANH R32, R33 ;  /* 0x0000002100207308 */ /* 0x0003340000002400 */
        /* <DEDUP_REMOVED lines=15> */
[----:B------:R-:W1:Y:S01]  /*15440*/  MUFU.TANH R57, R57 ;  /* 0x0000003900397308 */ /* 0x000e620000002400 */
[----:B---3--:R-:W-:Y:S04]  /*15450*/  IADD3 R4, -R58, R8, R62 ;  /* 0x000000083a047210 */ /* 0x008fe80007ffe13e */
[C---:B------:R-:W-:Y:S05]  /*15460*/  IADD3 R7, R4.reuse, c[0x0][0x328], RZ ;  /* 0x0000ca0004077a10 */ /* 0x040fea0007ffe0ff */
[----:B------:R-:W3:Y:S01]  /*15470*/  MUFU.TANH R59, R59 ;  /* 0x0000003b003b7308 */ /* 0x000ee20000002400 */
[----:B------:R-:W-:Y:S09]  /*15480*/  IADD3 R9, R4, UR7, RZ ;  /* 0x0000000704097c10 */ /* 0x000ff2000fffe0ff */
[----:B------:R-:W1:Y:S01]  /*15490*/  MUFU.TANH R60, R60 ;  /* 0x0000003c003c7308 */ /* 0x000e620000002400 */
[----:B--2---:R-:W-:Y:S02]  /*154a0*/  @P4 MOV R6, R10 ;  /* 0x0000000a00064202 */ /* 0x004fe40000000f00 */
[----:B------:R-:W-:Y:S03]  /*154b0*/  ISETP.GE.AND P4, PT, R81, 0x1, PT ;  /* 0x000000015100780c */ /* 0x000fe60003f86270 */
[----:B------:R-:W2:Y:S04]  /*154c0*/  SHFL.IDX PT, R5, R6, RZ, 0x1c1f ;  /* 0x001c1fff06057589 */ /* 0x000ea800000e0000 */
[----:B------:R-:W1:Y:S10]  /*154d0*/  MUFU.TANH R61, R61 ;  /* 0x0000003d003d7308 */ /* 0x000e740000002400 */
[----:B------:R-:W1:Y:S10]  /*154e0*/  MUFU.TANH R63, R63 ;  /* 0x0000003f003f7308 */ /* 0x000e740000002400 */
[----:B------:R-:W1:Y:S01]  /*154f0*/  MUFU.TANH R64, R64 ;  /* 0x0000004000407308 */ /* 0x000e620000002400 */
[----:B--2---:R-:W-:Y:S02]  /*15500*/  IADD3 R3, R7, R5, RZ ;  /* 0x0000000507037210 */ /* 0x004fe40007ffe0ff */
[----:B------:R-:W-:Y:S07]  /*15510*/  IADD3 R0, R5, R9, RZ ;  /* 0x0000000905007210 */ /* 0x000fee0007ffe0ff */
[----:B------:R-:W2:Y:S10]  /*15520*/  MUFU.TANH R65, R65 ;  /* 0x0000004100417308 */ /* 0x000eb40000002400 */
        /* <DEDUP_REMOVED lines=33> */
[----:B------:R-:W1:Y:S01]  /*15740*/  MUFU.TANH R11, R11 ;  /* 0x0000000b000b7308 */ /* 0x000e620000002400 */
[----:B------:R-:W-:-:S05]  /*15750*/  @!P4 BRA `(.L_x_439) ;  /* 0x000001800000c947 */ /* 0x000fca0003800000 */
[----:B--234-:R-:W-:Y:S01]  /*15760*/  IADD3 R5, -R58, R62, R5 ;  /* 0x0000003e3a057210 */ /* 0x01cfe20007ffe105 */
[----:B------:R-:W-:Y:S03]  /*15770*/  BSSY B0, `(.L_x_440) ;  /* 0x0000011000007945 */ /* 0x000fe60003800000 */
        /* <DEDUP_REMOVED lines=11> */
.L_x_441:
[----:B------:R-:W-:Y:S04]  /*15830*/  MOV R10, c[0x0][0x32c] ;  /* 0x0000cb00000a7a02 */ /* 0x000fe80000000f00 */
[----:B------:R-:W-:Y:S11]  /*15840*/  ISETP.NE.AND P0, PT, R10, 0x1, PT ;  /* 0x000000010a00780c */ /* 0x000ff60003f05270 */
[----:B------:R-:W-:Y:S02]  /*15850*/  @!UPT UIADD3 URZ, URZ, URZ, URZ ;  /* 0x0000003f3f3ff290 */ /* 0x000fe4000fffe03f */
[----:B------:R-:W-:Y:S05]  /*15860*/  @P0 IMAD.HI.U32 R10, R5, c[0x0][0x330], RZ ;  /* 0x0000cc00050a0a27 */ /* 0x000fea00078e00ff */
[----:B------:R-:W-:Y:S02]  /*15870*/  @P0 SHF.R.U32.HI R5, RZ, c[0x0][0x334], R10 ;  /* 0x0000cd00ff050a19 */ /* 0x000fe4000001160a */
.L_x_442:
[----:B------:R-:W-:Y:S05]  /*15880*/  BSYNC B0 ;  /* 0x0000000000007941 */ /* 0x000fea0003800000 */
.L_x_440:
[----:B------:R-:W-:Y:S04]  /*15890*/  IMAD.IADD R10, R2, 0x1, -R15 ;  /* 0x00000001020a7824 */ /* 0x000fe800078e0a0f */
[----:B------:R-:W-:Y:S05]  /*158a0*/  IMAD R5, R5, c[0x0][0x32c], R10 ;  /* 0x0000cb0005057a24 */ /* 0x000fea00078e020a */
[----:B------:R-:W-:Y:S02]  /*158b0*/  IADD3 R10, R5, c[0x0][0x32c], RZ ;  /* 0x0000cb00050a7a10 */ /* 0x000fe40007ffe0ff */
[----:B------:R-:W-:Y:S02]  /*158c0*/  IMNMX R0, R0, R5, !PT ;  /* 0x0000000500007217 */ /* 0x000fe40007800200 */
[----:B------:R-:W-:Y:S02]  /*158d0*/  IMNMX R3, R3, R10, PT ;  /* 0x0000000a03037217 */ /* 0x000fe40003800200 */
.L_x_439:
[C---:B--234-:R-:W-:Y:S02]  /*158e0*/  ISETP.GE.AND P1, PT, R2.reuse, 0x2, PT ;  /* 0x000000020200780c */ /* 0x05cfe40003f26270 */
[C---:B------:R-:W-:Y:S02]  /*158f0*/  ISETP.GE.AND P0, PT, R2.reuse, 0x9, PT ;  /* 0x000000090200780c */ /* 0x040fe40003f06270 */
[----:B------:R-:W-:Y:S02]  /*15900*/  LOP3.LUT R225, R225, 0xffffdfff, RZ, 0xc0, !PT ;  /* 0xffffdfffe1e17812 */ /* 0x000fe400078ec0ff */
[C---:B------:R-:W-:Y:S02]  /*15910*/  ISETP.GE.AND P2, PT, R2.reuse, 0xa, PT ;  /* 0x0000000a0200780c */ /* 0x040fe40003f46270 */
[C---:B------:R-:W-:Y:S02]  /*15920*/  ISETP.GE.AND P6, PT, R2.reuse, 0x42, PT ;  /* 0x000000420200780c */ /* 0x040fe40003fc6270 */
[C---:B------:R-:W-:Y:S02]  /*15930*/  ISETP.GE.AND P4, PT, R2.reuse, 0x49, PT ;  /* 0x000000490200780c */ /* 0x040fe40003f86270 */
[----:B------:R-:W-:Y:S02]  /*15940*/  ISETP.GE.AND P3, PT, R2, 0x4a, PT ;  /* 0x0000004a0200780c */ /* 0x000fe40003f66270 */
[----:B------:R-:W-:Y:S02]  /*15950*/  @P1 LOP3.LUT R225, R225, 0x2000, RZ, 0xfc, !PT ;  /* 0x00002000e1e11812 */ /* 0x000fe400078efcff */
[C---:B------:R-:W-:Y:S02]  /*15960*/  ISETP.GT.AND P1, PT, R0.reuse, 0x1, !P1 ;  /* 0x000000010000780c */ /* 0x040fe40004f24270 */
[----:B------:R-:W-:Y:S02]  /*15970*/  LOP3.LUT R225, R225, 0xfffdffff, RZ, 0xc0, !PT ;  /* 0xfffdffffe1e17812 */ /* 0x000fe400078ec0ff */
[----:B------:R-:W-:Y:S02]  /*15980*/  ISETP.LT.OR P1, PT, R3, 0x2, P1 ;  /* 0x000000020300780c */ /* 0x000fe40000f21670 */
[----:B------:R-:W-:Y:S02]  /*15990*/  @P0 LOP3.LUT R225, R225, 0x20000, RZ, 0xfc, !PT ;  /* 0x00020000e1e10812 */ /* 0x000fe400078efcff */
[----:B------:R-:W-:Y:S02]  /*159a0*/  ISETP.GT.AND P0, PT, R0, 0x8, !P0 ;  /* 0x000000080000780c */ /* 0x000fe40004704270 */
[----:B------:R-:W-:Y:S02]  /*159b0*/  FSEL R15, R178, -INF , !P1 ;  /* 0xff800000b20f7808 */ /* 0x000fe40004800000 */
[----:B------:R-:W-:Y:S02]  /*159c0*/  ISETP.GE.AND P1, PT, R2, 0x11, PT ;  /* 0x000000110200780c */ /* 0x000fe40003f26270 */
[----:B------:R-:W-:Y:S02]  /*159d0*/  ISETP.LT.OR P0, PT, R3, 0x9, P0 ;  /* 0x000000090300780c */ /* 0x000fe40000701670 */
[----:B------:R-:W-:Y:S02]  /*159e0*/  LOP3.LUT R225, R225, 0xffff7fff, RZ, 0xc0, !PT ;  /* 0xffff7fffe1e17812 */ /* 0x000fe400078ec0ff */
[----:B------:R-:W-:Y:S02]  /*159f0*/  FSEL R16, R16, -INF , !P0 ;  /* 0xff80000010107808 */ /* 0x000fe40004000000 */
[----:B------:R-:W-:Y:S02]  /*15a00*/  @P2 LOP3.LUT R225, R225, 0x8000, RZ, 0xfc, !PT ;  /* 0x00008000e1e12812 */ /* 0x000fe400078efcff */
[C---:B------:R-:W-:Y:S02]  /*15a10*/  ISETP.GT.AND P0, PT, R0.reuse, 0x9, !P2 ;  /* 0x000000090000780c */ /* 0x040fe40005704270 */
[----:B------:R-:W-:Y:S02]  /*15a20*/  LOP3.LUT R225, R225, 0xffffefff, RZ, 0xc0, !PT ;  /* 0xffffefffe1e17812 */ /* 0x000fe400078ec0ff */
[----:B------:R-:W-:Y:S02]  /*15a30*/  ISETP.LT.OR P0, PT, R3, 0xa, P0 ;  /* 0x0000000a0300780c */ /* 0x000fe40000701670 */
[----:B------:R-:W-:Y:S02]  /*15a40*/  @P1 LOP3.LUT R225, R225, 0x1000, RZ, 0xfc, !PT ;  /* 0x00001000e1e11812 */ /* 0x000fe400078efcff */
[----:B------:R-:W-:Y:S02]  /*15a50*/  FSEL R20, R177, -INF , !P0 ;  /* 0xff800000b1147808 */ /* 0x000fe40004000000 */
[----:B------:R-:W-:Y:S02]  /*15a60*/  ISETP.GT.AND P0, PT, R0, 0x10, !P1 ;  /* 0x000000100000780c */ /* 0x000fe40004f04270 */
[----:B------:R-:W-:Y:S02]  /*15a70*/  ISETP.GE.AND P1, PT, R2, 0x12, PT ;  /* 0x000000120200780c */ /* 0x000fe40003f26270 */
[----:B------:R-:W-:Y:S02]  /*15a80*/  ISETP.LT.OR P0, PT, R3, 0x11, P0 ;  /* 0x000000110300780c */ /* 0x000fe40000701670 */
[----:B------:R-:W-:Y:S02]  /*15a90*/  LOP3.LUT R225, R225, 0xfffff7ff, RZ, 0xc0, !PT ;  /* 0xfffff7ffe1e17812 */ /* 0x000fe400078ec0ff */
[----:B------:R-:W-:Y:S02]  /*15aa0*/  FSEL R25, R176, -INF , !P0 ;  /* 0xff800000b0197808 */ /* 0x000fe40004000000 */
[----:B------:R-:W-:Y:S02]  /*15ab0*/  ISETP.GT.AND P0, PT, R0, 0x11, !P1 ;  /* 0x000000110000780c */ /* 0x000fe40004f04270 */
[C---:B------:R-:W-:Y:S02]  /*15ac0*/  ISETP.GE.AND P2, PT, R2.reuse, 0x51, PT ;  /* 0x000000510200780c */ /* 0x040fe40003f46270 */
[----:B------:R-:W-:Y:S02]  /*15ad0*/  ISETP.LT.OR P0, PT, R3, 0x12, P0 ;  /* 0x000000120300780c */ /* 0x000fe40000701670 */
[----:B------:R-:W-:Y:S02]  /*15ae0*/  @P1 LOP3.LUT R225, R225, 0x800, RZ, 0xfc, !PT ;  /* 0x00000800e1e11812 */ /* 0x000fe400078efcff */
[----:B------:R-:W-:Y:S02]  /*15af0*/  ISETP.GE.AND P1, PT, R2, 0x19, PT ;  /* 0x000000190200780c */ /* 0x000fe40003f26270 */
[----:B------:R-:W-:Y:S02]  /*15b00*/  LOP3.LUT R225, R225, 0xfffffbff, RZ, 0xc0, !PT ;  /* 0xfffffbffe1e17812 */ /* 0x000fe400078ec0ff */
[----:B------:R-:W-:Y:S02]  /*15b10*/  FSEL R26, R171, -INF , !P0 ;  /* 0xff800000ab1a7808 */ /* 0x000fe40004000000 */
[----:B------:R-:W-:Y:S04]  /*15b20*/  ISETP.GT.AND P0, PT, R0, 0x18, !P1 ;  /* 0x000000180000780c */ /* 0x000fe80004f04270 */
[----:B------:R-:W-:Y:S03]  /*15b30*/  ISETP.LT.OR P0, PT, R3, 0x19, P0 ;  /* 0x000000190300780c */ /* 0x000fe60000701670 */
        /* <DEDUP_REMOVED lines=15> */
[----:B-1----:R-:W-:Y:S02]  /*15c30*/  FSEL R41, R22, -INF , !P0 ;  /* 0xff80000016297808 */ /* 0x002fe40004000000 */
        /* <DEDUP_REMOVED lines=34> */
[----:B------:R-:W-:Y:S02]  /*15e60*/  FSEL R189, R64, -INF , !P0 ;  /* 0xff80000040bd7808 */ /* 0x000fe40004000000 */
[----:B------:R-:W-:Y:S02]  /*15e70*/  LOP3.LUT R225, R225, 0xfffffffd, RZ, 0xc0, !PT ;  /* 0xfffffffde1e17812 */ /* 0x000fe400078ec0ff */
[----:B------:R-:W-:Y:S04]  /*15e80*/  ISETP.GT.AND P0, PT, R0, 0x39, !P1 ;  /* 0x000000390000780c */ /* 0x000fe80004f04270 */
[----:B------:R-:W-:Y:S03]  /*15e90*/  ISETP.LT.OR P0, PT, R3, 0x3a, P0 ;  /* 0x0000003a0300780c */ /* 0x000fe60000701670 */
[----:B------:R-:W-:Y:S02]  /*15ea0*/  @P1 LOP3.LUT R225, R225, 0x2, RZ, 0xfc, !PT ;  /* 0x00000002e1e11812 */ /* 0x000fe400078efcff */
[----:B------:R-:W-:Y:S02]  /*15eb0*/  ISETP.GE.AND P1, PT, R2, 0x41, PT ;  /* 0x000000410200780c */ /* 0x000fe40003f26270 */
[----:B------:R-:W-:Y:S02]  /*15ec0*/  FSEL R191, R65, -INF , !P0 ;  /* 0xff80000041bf7808 */ /* 0x000fe40004000000 */
[----:B------:R-:W-:Y:S02]  /*15ed0*/  ISETP.GT.AND P0, PT, R0, 0x40, !P1 ;  /* 0x000000400000780c */ /* 0x000fe40004f04270 */
[----:B------:R-:W-:Y:S02]  /*15ee0*/  LOP3.LUT R225, R225, 0xfffffffe, RZ, 0xc0, !PT ;  /* 0xfffffffee1e17812 */ /* 0x000fe400078ec0ff */
[----:B------:R-:W-:Y:S04]  /*15ef0*/  ISETP.LT.OR P0, PT, R3, 0x41, P0 ;  /* 0x000000410300780c */ /* 0x000fe80000701670 */
[----:B------:R-:W-:Y:S02]  /*15f00*/  FSEL R193, R68, -INF , !P0 ;  /* 0xff80000044c17808 */ /* 0x000fe40004000000 */
[----:B------:R-:W-:Y:S02]  /*15f10*/  ISETP.GT.AND P0, PT, R0, 0x41, !P6 ;  /* 0x000000410000780c */ /* 0x000fe40007704270 */
[----:B------:R-:W-:Y:S02]  /*15f20*/  @P1 LOP3.LUT R225, R225, 0x1, RZ, 0xfc, !PT ;  /* 0x00000001e1e11812 */ /* 0x000fe400078efcff */
[----:B------:R-:W-:Y:S02]  /*15f30*/  ISETP.LT.OR P0, PT, R3, 0x42, P0 ;  /* 0x000000420300780c */ /* 0x000fe40000701670 */
[----:B------:R-:W-:Y:S02]  /*15f40*/  ISETP.GE.AND P1, PT, R2, 0x52, PT ;  /* 0x000000520200780c */ /* 0x000fe40003f26270 */
[----:B------:R-:W-:Y:S02]  /*15f50*/  FSEL R195, R69, -INF , !P0 ;  /* 0xff80000045c37808 */ /* 0x000fe40004000000 */
[----:B------:R-:W-:Y:S02]  /*15f60*/  ISETP.GT.AND P0, PT, R0, 0x48, !P4 ;  /* 0x000000480000780c */ /* 0x000fe40006704270 */
[----:B------:R-:W-:Y:S02]  /*15f70*/  LOP3.LUT R225, R225, 0xffffbfff, RZ, 0xc0, !PT ;  /* 0xffffbfffe1e17812 */ /* 0x000fe400078ec0ff */
[----:B------:R-:W-:Y:S04]  /*15f80*/  ISETP.LT.OR P0, PT, R3, 0x49, P0 ;  /* 0x000000490300780c */ /* 0x000fe80000701670 */
[----:B------:R-:W-:Y:S02]  /*15f90*/  FSEL R230, R80, -INF , !P0 ;  /* 0xff80000050e67808 */ /* 0x000fe40004000000 */
[C---:B------:R-:W-:Y:S02]  /*15fa0*/  ISETP.GT.AND P0, PT, R0.reuse, 0x49, !P3 ;  /* 0x000000490000780c */ /* 0x040fe40005f04270 */
[----:B------:R-:W-:Y:S02]  /*15fb0*/  @P1 LOP3.LUT R225, R225, 0x4000, RZ, 0xfc, !PT ;  /* 0x00004000e1e11812 */ /* 0x000fe400078efcff */
[----:B------:R-:W-:Y:S02]  /*15fc0*/  ISETP.LT.OR P0, PT, R3, 0x4a, P0 ;  /* 0x0000004a0300780c */ /* 0x000fe40000701670 */
[----:B------:R-:W-:Y:S02]  /*15fd0*/  LOP3.LUT R225, R225, 0xfffeffff, RZ, 0xc0, !PT ;  /* 0xfffeffffe1e17812 */ /* 0x000fe400078ec0ff */
[----:B------:R-:W-:Y:S02]  /*15fe0*/  FSEL R231, R19, -INF , !P0 ;  /* 0xff80000013e77808 */ /* 0x000fe40004000000 */
[----:B------:R-:W-:Y:S04]  /*15ff0*/  ISETP.GT.AND P0, PT, R0, 0x50, !P2 ;  /* 0x000000500000780c */ /* 0x000fe80005704270 */
[C---:B------:R-:W-:Y:S04]  /*16000*/  ISETP.LT.OR P0, PT, R3.reuse, 0x51, P0 ;  /* 0x000000510300780c */ /* 0x040fe80000701670 */
[----:B------:R-:W-:Y:S02]  /*16010*/  FSEL R232, R18, -INF , !P0 ;  /* 0xff80000012e87808 */ /* 0x000fe40004000000 */
[----:B------:R-:W-:Y:S02]  /*16020*/  ISETP.GT.AND P0, PT, R0, 0x51, !P1 ;  /* 0x000000510000780c */ /* 0x000fe40004f04270 */
[----:B------:R-:W-:Y:S02]  /*16030*/  ISETP.GE.AND P1, PT, R2, 0x59, PT ;  /* 0x000000590200780c */ /* 0x000fe40003f26270 */
[----:B------:R-:W-:Y:S04]  /*16040*/  ISETP.LT.OR P0, PT, R3, 0x52, P0 ;  /* 0x000000520300780c */ /* 0x000fe80000701670 */
[----:B------:R-:W-:Y:S02]  /*16050*/  FSEL R233, R17, -INF , !P0 ;  /* 0xff80000011e97808 */ /* 0x000fe40004000000 */
[----:B------:R-:W-:Y:S04]  /*16060*/  ISETP.GT.AND P0, PT, R0, 0x58, !P1 ;  /* 0x000000580000780c */ /* 0x000fe80004f04270 */
[----:B------:R-:W-:Y:S02]  /*16070*/  ISETP.LT.OR P0, PT, R3, 0x59, P0 ;  /* 0x000000590300780c */ /* 0x000fe40000701670 */
[----:B------:R-:W-:Y:S02]  /*16080*/  @P1 LOP3.LUT R225, R225, 0x10000, RZ, 0xfc, !PT ;  /* 0x00010000e1e11812 */ /* 0x000fe400078efcff */
[----:B------:R-:W-:Y:S02]  /*16090*/  ISETP.GE.AND P1, PT, R2, 0x1, PT ;  /* 0x000000010200780c */ /* 0x000fe40003f26270 */
[----:B------:R-:W-:Y:S02]  /*160a0*/  FSEL R245, R13, -INF , !P0 ;  /* 0xff8000000df57808 */ /* 0x000fe40004000000 */
[----:B------:R-:W-:Y:S02]  /*160b0*/  ISETP.GT.AND P0, PT, R0, RZ, !P1 ;  /* 0x000000ff0000720c */ /* 0x000fe40004f04270 */
[----:B------:R-:W-:Y:S02]  /*160c0*/  LOP3.LUT R225, R225, 0xfffbffff, RZ, 0xc0, !PT ;  /* 0xfffbffffe1e17812 */ /* 0x000fe400078ec0ff */
[----:B------:R-:W-:Y:S04]  /*160d0*/  ISETP.LT.OR P0, PT, R3, 0x1, P0 ;  /* 0x000000010300780c */ /* 0x000fe80000701670 */
[----:B------:R-:W-:Y:S02]  /*160e0*/  FSEL R10, R192, -INF , !P0 ;  /* 0xff800000c00a7808 */ /* 0x000fe40004000000 */
[----:B------:R-:W-:Y:S11]  /*160f0*/  ISETP.GE.AND P0, PT, R2, 0x5a, PT ;  /* 0x0000005a0200780c */ /* 0x000ff60003f06270 */
[----:B------:R-:W-:Y:S02]  /*16100*/  @!UPT UIADD3 URZ, URZ, URZ, URZ ;  /* 0x0000003f3f3ff290 */ /* 0x000fe4000fffe03f */
[----:B------:R-:W-:Y:S02]  /*16110*/  @P0 LOP3.LUT R225, R225, 0x40000, RZ, 0xfc, !PT ;  /* 0x00040000e1e10812 */ /* 0x000fe400078efcff */
[----:B------:R-:W-:Y:S04]  /*16120*/  ISETP.GT.AND P0, PT, R0, 0x59, !P0 ;  /* 0x000000590000780c */ /* 0x000fe80004704270 */
[----:B------:R-:W-:Y:S02]  /*16130*/  ISETP.LT.OR P0, PT, R3, 0x5a, P0 ;  /* 0x0000005a0300780c */ /* 0x000fe40000701670 */
[----:B------:R-:W1:Y:S02]  /*16140*/  SHFL.IDX PT, R3, R6, 0x1, 0x1c1f ;  /* 0x003c1f0006037f89 */ /* 0x000e6400000e0000 */
[----:B------:R-:W-:Y:S02]  /*16150*/  FSEL R244, R12, -INF , !P0 ;  /* 0xff8000000cf47808 */ /* 0x000fe40004000000 */
[----:B------:R-:W-:Y:S01]  /*16160*/  ISETP.GE.AND P0, PT, R81, 0x1, PT ;  /* 0x000000015100780c */ /* 0x000fe20003f06270 */
[--C-:B-1----:R-:W-:Y:S02]  /*16170*/  IMAD.IADD R2, R7, 0x1, R3.reuse ;  /* 0x0000000107027824 */ /* 0x102fe400078e0203 */
[----:B------:R-:W-:Y:S10]  /*16180*/  IMAD.IADD R0, R9, 0x1, R3 ;  /* 0x0000000109007824 */ /* 0x000ff400078e0203 */
[----:B------:R-:W-:-:S05]  /*16190*/  @!P0 BRA `(.L_x_443) ;  /* 0x000001a000008947 */ /* 0x000fca0003800000 */
[----:B------:R-:W-:Y:S01]  /*161a0*/  IADD3 R0, -R58, R62, R3 ;  /* 0x0000003e3a007210 */ /* 0x000fe20007ffe103 */
        /* <DEDUP_REMOVED lines=12> */
.L_x_445:
[----:B------:R-:W-:Y:S04]  /*16270*/  MOV R2, c[0x0][0x32c] ;  /* 0x0000cb0000027a02 */ /* 0x000fe80000000f00 */
[----:B------:R-:W-:Y:S11]  /*16280*/  ISETP.NE.AND P0, PT, R2, 0x1, PT ;  /* 0x000000010200780c */ /* 0x000ff60003f05270 */
[----:B------:R-:W-:Y:S02]  /*16290*/  @!UPT UIADD3 URZ, URZ, URZ, URZ ;  /* 0x0000003f3f3ff290 */ /* 0x000fe4000fffe03f */
[----:B------:R-:W-:Y:S05]  /*162a0*/  @P0 IMAD.HI.U32 R2, R0, c[0x0][0x330], RZ ;  /* 0x0000cc0000020a27 */ /* 0x000fea00078e00ff */
[----:B------:R-:W-:Y:S02]  /*162b0*/  @P0 SHF.R.U32.HI R0, RZ, c[0x0][0x334], R2 ;  /* 0x0000cd00ff000a19 */ /* 0x000fe40000011602 */
.L_x_446:
[----:B------:R-:W-:Y:S05]  /*162c0*/  BSYNC B0 ;  /* 0x0000000000007941 */ /* 0x000fea0003800000 */
.L_x_444:
[----:B------:R-:W-:Y:S02]  /*162d0*/  IADD3 R2, R8, -0x1, RZ ;  /* 0xffffffff08027810 */ /* 0x000fe40007ffe0ff */
[C-C-:B------:R-:W-:Y:S02]  /*162e0*/  IADD3 R5, R3.reuse, UR7, R4.reuse ;  /* 0x0000000703057c10 */ /* 0x140fe4000fffe004 */
[----:B------:R-:W-:Y:S01]  /*162f0*/  IADD3 R3, R3, c[0x0][0x328], R4 ;  /* 0x0000ca0003037a10 */ /* 0x000fe20007ffe004 */
[----:B------:R-:W-:Y:S05]  /*16300*/  IMAD R0, R0, c[0x0][0x32c], R2 ;  /* 0x0000cb0000007a24 */ /* 0x000fea00078e0202 */
[----:B------:R-:W-:Y:S02]  /*16310*/  IADD3 R2, R0, c[0x0][0x32c], RZ ;  /* 0x0000cb0000027a10 */ /* 0x000fe40007ffe0ff */
[----:B------:R-:W-:Y:S02]  /*16320*/  IMNMX R0, R5, R0, !PT ;  /* 0x0000000005007217 */ /* 0x000fe40007800200 */
[----:B------:R-:W-:Y:S02]  /*16330*/  IMNMX R2, R3, R2, PT ;  /* 0x0000000203027217 */ /* 0x000fe40003800200 */
.L_x_443:
[C---:B------:R-:W-:Y:S01]  /*16340*/  LOP3.LUT P0, RZ, R225.reuse, 0x2000, RZ, 0xc0, !PT ;  /* 0x00002000e1ff7812 */ /* 0x040fe2000780c0ff */
[----:B------:R-:W1:Y:S03]  /*16350*/  SHFL.IDX PT, R3, R6, 0x2, 0x1c1f ;  /* 0x005c1f0006037f89 */ /* 0x000e6600000e0000 */
[----:B------:R-:W-:Y:S04]  /*16360*/  ISETP.GT.AND P0, PT, R0, 0x1, !P0 ;  /* 0x000000010000780c */ /* 0x000fe80004704270 */
[----:B------:R-:W-:Y:S04]  /*16370*/  ISETP.LT.OR P0, PT, R2, 0x2, P0 ;  /* 0x000000020200780c */ /* 0x000fe80000701670 */
[----:B------:R-:W-:Y:S02]  /*16380*/  FSEL R13, R194, -INF , !P0 ;  /* 0xff800000c20d7808 */ /* 0x000fe40004000000 */
[C---:B------:R-:W-:Y:S04]  /*16390*/  LOP3.LUT P0, RZ, R225.reuse, 0x20000, RZ, 0xc0, !PT ;  /* 0x00020000e1ff7812 */ /* 0x040fe8000780c0ff */
[----:B------:R-:W-:Y:S04]  /*163a0*/  ISETP.GT.AND P0, PT, R0, 0x8, !P0 ;  /* 0x000000080000780c */ /* 0x000fe80004704270 */
[----:B------:R-:W-:Y:S04]  /*163b0*/  ISETP.LT.OR P0, PT, R2, 0x9, P0 ;  /* 0x000000090200780c */ /* 0x000fe80000701670 */
[----:B------:R-:W-:Y:S02]  /*163c0*/  FSEL R19, R184, -INF , !P0 ;  /* 0xff800000b8137808 */ /* 0x000fe40004000000 */
[----:B------:R-:W-:Y:S04]  /*163d0*/  LOP3.LUT P0, RZ, R225, 0x8000, RZ, 0xc0, !PT ;  /* 0x00008000e1ff7812 */ /* 0x000fe8000780c0ff */
        /* <DEDUP_REMOVED lines=75> */
[----:B------:R-:W-:Y:S04]  /*16890*/  ISETP.GT.AND P0, PT, R0, RZ, !P1 ;  /* 0x000000ff0000720c */ /* 0x000fe80004f04270 */
[----:B------:R-:W-:Y:S04]  /*168a0*/  ISETP.LT.OR P0, PT, R2, 0x1, P0 ;  /* 0x000000010200780c */ /* 0x000fe80000701670 */
[----:B------:R-:W-:Y:S02]  /*168b0*/  FSEL R12, R201, -INF , !P0 ;  /* 0xff800000c90c7808 */ /* 0x000fe40004000000 */
[----:B------:R-:W-:Y:S04]  /*168c0*/  LOP3.LUT P0, RZ, R225, 0x40000, RZ, 0xc0, !PT ;  /* 0x00040000e1ff7812 */ /* 0x000fe8000780c0ff */
[----:B------:R-:W-:Y:S01]  /*168d0*/  ISETP.GT.AND P0, PT, R0, 0x59, !P0 ;  /* 0x000000590000780c */ /* 0x000fe20004704270 */
[--C-:B-1----:R-:W-:Y:S03]  /*168e0*/  IMAD.IADD R0, R9, 0x1, R3.reuse ;  /* 0x0000000109007824 */ /* 0x102fe600078e0203 */
[----:B------:R-:W-:Y:S01]  /*168f0*/  ISETP.LT.OR P0, PT, R2, 0x5a, P0 ;  /* 0x0000005a0200780c */ /* 0x000fe20000701670 */
[----:B------:R-:W-:Y:S03]  /*16900*/  IMAD.IADD R2, R7, 0x1, R3 ;  /* 0x0000000107027824 */ /* 0x000fe600078e0203 */
[----:B------:R-:W-:Y:S02]  /*16910*/  FSEL R243, R11, -INF , !P0 ;  /* 0xff8000000bf37808 */ /* 0x000fe40004000000 */
[----:B------:R-:W-:Y:S11]  /*16920*/  ISETP.GE.AND P0, PT, R81, 0x1, PT ;  /* 0x000000015100780c */ /* 0x000ff60003f06270 */
[----:B------:R-:W-:Y:S02]  /*16930*/  @!UPT UIADD3 URZ, URZ, URZ, URZ ;  /* 0x0000003f3f3ff290 */ /* 0x000fe4000fffe03f */
        /* <DEDUP_REMOVED lines=14> */
.L_x_449:
[----:B------:R-:W-:Y:S04]  /*16a20*/  MOV R2, c[0x0][0x32c] ;  /* 0x0000cb0000027a02 */ /* 0x000fe80000000f00 */
[----:B------:R-:W-:Y:S11]  /*16a30*/  ISETP.NE.AND P0, PT, R2, 0x1, PT ;  /* 0x000000010200780c */ /* 0x000ff60003f05270 */
[----:B------:R-:W-:Y:S02]  /*16a40*/  @!UPT UIADD3 URZ, URZ, URZ, URZ ;  /* 0x0000003f3f3ff290 */ /* 0x000fe4000fffe03f */
[----:B------:R-:W-:Y:S05]  /*16a50*/  @P0 IMAD.HI.U32 R2, R0, c[0x0][0x330], RZ ;  /* 0x0000cc0000020a27 */ /* 0x000fea00078e00ff */
[----:B------:R-:W-:Y:S02]  /*16a60*/  @P0 SHF.R.U32.HI R0, RZ, c[0x0][0x334], R2 ;  /* 0x0000cd00ff000a19 */ /* 0x000fe40000011602 */
.L_x_450:
[----:B------:R-:W-:Y:S05]  /*16a70*/  BSYNC B0 ;  /* 0x0000000000007941 */ /* 0x000fea0003800000 */
.L_x_448:
[----:B------:R-:W-:Y:S02]  /*16a80*/  IADD3 R2, R8, -0x1, RZ ;  /* 0xffffffff08027810 */ /* 0x000fe40007ffe0ff */
[C-C-:B------:R-:W-:Y:S02]  /*16a90*/  IADD3 R5, R3.reuse, UR7, R4.reuse ;  /* 0x0000000703057c10 */ /* 0x140fe4000fffe004 */
[----:B------:R-:W-:Y:S01]  /*16aa0*/  IADD3 R3, R3, c[0x0][0x328], R4 ;  /* 0x0000ca0003037a10 */ /* 0x000fe20007ffe004 */
[----:B------:R-:W-:Y:S05]  /*16ab0*/  IMAD R0, R0, c[0x0][0x32c], R2 ;  /* 0x0000cb0000007a24 */ /* 0x000fea00078e0202 */
[----:B------:R-:W-:Y:S02]  /*16ac0*/  IADD3 R2, R0, c[0x0][0x32c], RZ ;  /* 0x0000cb0000027a10 */ /* 0x000fe40007ffe0ff */
[----:B------:R-:W-:Y:S02]  /*16ad0*/  IMNMX R0, R5, R0, !PT ;  /* 0x0000000005007217 */ /* 0x000fe40007800200 */
[----:B------:R-:W-:Y:S02]  /*16ae0*/  IMNMX R2, R3, R2, PT ;  /* 0x0000000203027217 */ /* 0x000fe40003800200 */
.L_x_447:
[----:B------:R-:W-:Y:S01]  /*16af0*/  LOP3.LUT P0, RZ, R225, 0x2000, RZ, 0xc0, !PT ;  /* 0x00002000e1ff7812 */ /* 0x000fe2000780c0ff */
        /* <DEDUP_REMOVED lines=109> */
.L_x_453:
[----:B------:R-:W-:Y:S04]  /*171d0*/  MOV R2, c[0x0][0x32c] ;  /* 0x0000cb0000027a02 */ /* 0x000fe80000000f00 */
[----:B------:R-:W-:Y:S11]  /*171e0*/  ISETP.NE.AND P0, PT, R2, 0x1, PT ;  /* 0x000000010200780c */ /* 0x000ff60003f05270 */
[----:B------:R-:W-:Y:S02]  /*171f0*/  @!UPT UIADD3 URZ, URZ, URZ, URZ ;  /* 0x0000003f3f3ff290 */ /* 0x000fe4000fffe03f */
[----:B------:R-:W-:Y:S05]  /*17200*/  @P0 IMAD.HI.U32 R2, R0, c[0x0][0x330], RZ ;  /* 0x0000cc0000020a27 */ /* 0x000fea00078e00ff */
[----:B------:R-:W-:Y:S02]  /*17210*/  @P0 SHF.R.U32.HI R0, RZ, c[0x0][0x334], R2 ;  /* 0x0000cd00ff000a19 */ /* 0x000fe40000011602 */
.L_x_454:
[----:B------:R-:W-:Y:S05]  /*17220*/  BSYNC B0 ;  /* 0x0000000000007941 */ /* 0x000fea0003800000 */
.L_x_452:
[----:B------:R-:W-:Y:S02]  /*17230*/  IADD3 R8, R8, -0x1, RZ ;  /* 0xffffffff08087810 */ /* 0x000fe40007ffe0ff */
[C-C-:B------:R-:W-:Y:S02]  /*17240*/  IADD3 R5, R3.reuse, UR7, R4.reuse ;  /* 0x0000000703057c10 */ /* 0x140fe4000fffe004 */
[----:B------:R-:W-:Y:S01]  /*17250*/  IADD3 R3, R3, c[0x0][0x328], R4 ;  /* 0x0000ca0003037a10 */ /* 0x000fe20007ffe004 */
[----:B------:R-:W-:Y:S05]  /*17260*/  IMAD R0, R0, c[0x0][0x32c], R8 ;  /* 0x0000cb0000007a24 */ /* 0x000fea00078e0208 */
[----:B------:R-:W-:Y:S02]  /*17270*/  IADD3 R2, R0, c[0x0][0x32c], RZ ;  /* 0x0000cb0000027a10 */ /* 0x000fe40007ffe0ff */
[----:B------:R-:W-:Y:S02]  /*17280*/  IMNMX R0, R5, R0, !PT ;  /* 0x0000000005007217 */ /* 0x000fe40007800200 */
[----:B------:R-:W-:Y:S02]  /*17290*/  IMNMX R2, R3, R2, PT ;  /* 0x0000000203027217 */ /* 0x000fe40003800200 */
.L_x_451:
[----:B------:R-:W-:Y:S01]  /*172a0*/  ISETP.GT.AND P0, PT, R0, RZ, !P1 ;  /* 0x000000ff0000720c */ /* 0x000fe20004f04270 */
[----:B------:R-:W-:Y:S01]  /*172b0*/  LDSM.16.MT88.4 R52, [R210+0x100] ;  /* 0x00010000d234783b */ /* 0x000fe20000004200 */
[----:B------:R-:W-:Y:S02]  /*172c0*/  LOP3.LUT P1, RZ, R225, 0x800, RZ, 0xc0, !PT ;  /* 0x00000800e1ff7812 */ /* 0x000fe4000782c0ff */
[----:B------:R-:W-:Y:S02]  /*172d0*/  ISETP.LT.OR P0, PT, R2, 0x1, P0 ;  /* 0x000000010200780c */ /* 0x000fe40000701670 */
[----:B------:R-:W-:Y:S02]  /*172e0*/  FMNMX.FTZ R72, R10, R100, !PT ;  /* 0x000000640a487209 */ /* 0x000fe40007810000 */
[----:B------:R-:W-:Y:S01]  /*172f0*/  FSEL R7, R239, -INF , !P0 ;  /* 0xff800000ef077808 */ /* 0x000fe20004000000 */
[----:B------:R-:W-:Y:S01]  /*17300*/  LDSM.16.MT88.4 R84, [R209+0x900] ;  /* 0x00090000d154783b */ /* 0x000fe20000004200 */
[----:B------:R-:W-:Y:S02]  /*17310*/  LOP3.LUT P0, RZ, R225, 0x2000, RZ, 0xc0, !PT ;  /* 0x00002000e1ff7812 */ /* 0x000fe4000780c0ff */
[----:B------:R-:W-:Y:S02]  /*17320*/  FMNMX.FTZ R72, R15, R72, !PT ;  /* 0x000000480f487209 */ /* 0x000fe40007810000 */
[----:B------:R-:W-:Y:S02]  /*17330*/  ISETP.GT.AND P0, PT, R0, 0x1, !P0 ;  /* 0x000000010000780c */ /* 0x000fe40004704270 */
[----:B------:R-:W-:Y:S02]  /*17340*/  FMNMX.FTZ R72, R16, R72, !PT ;  /* 0x0000004810487209 */ /* 0x000fe40007810000 */
[----:B------:R-:W-:Y:S02]  /*17350*/  ISETP.LT.OR P0, PT, R2, 0x2, P0 ;  /* 0x000000020200780c */ /* 0x000fe40000701670 */
[----:B------:R-:W-:Y:S02]  /*17360*/  FMNMX.FTZ R72, R20, R72, !PT ;  /* 0x0000004814487209 */ /* 0x000fe40007810000 */
[----:B------:R-:W-:Y:S02]  /*17370*/  FSEL R8, R237, -INF , !P0 ;  /* 0xff800000ed087808 */ /* 0x000fe40004000000 */
        /* <DEDUP_REMOVED lines=74> */
[----:B------:R-:W-:Y:S02]  /*17820*/  FMNMX.FTZ R4, R18, R4, !PT ;  /* 0x0000000412047209 */ /* 0x000fe40007810000 */
[----:B------:R-:W-:Y:S02]  /*17830*/  FMNMX.FTZ R3, R171, R3, !PT ;  /* 0x00000003ab037209 */ /* 0x000fe40007810000 */
[----:B------:R-:W-:Y:S02]  /*17840*/  FSEL R183, R38, -INF , !P0 ;  /* 0xff80000026b77808 */ /* 0x000fe40004000000 */
[----:B------:R-:W-:Y:S02]  /*17850*/  LOP3.LUT P0, RZ, R225, 0x8, RZ, 0xc0, !PT ;  /* 0x00000008e1ff7812 */ /* 0x000fe4000780c0ff */
[----:B------:R-:W-:Y:S02]  /*17860*/  FMNMX.FTZ R72, R245, R72, !PT ;  /* 0x00000048f5487209 */ /* 0x000fe40007810000 */
[----:B------:R-:W-:Y:S02]  /*17870*/  FMNMX.FTZ R3, R176, R3, !PT ;  /* 0x00000003b0037209 */ /* 0x000fe40007810000 */
[----:B------:R-:W-:Y:S02]  /*17880*/  FMNMX.FTZ R4, R30, R4, !PT ;  /* 0x000000041e047209 */ /* 0x000fe40007810000 */
[----:B------:R-:W-:Y:S02]  /*17890*/  ISETP.GT.AND P0, PT, R0, 0x31, !P0 ;  /* 0x000000310000780c */ /* 0x000fe40004704270 */
[----:B------:R-:W-:Y:S02]  /*178a0*/  FMNMX.FTZ R72, R244, R72, !PT ;  /* 0x00000048f4487209 */ /* 0x000fe40007810000 */
[----:B------:R-:W-:Y:S02]  /*178b0*/  FMNMX.FTZ R4, R33, R4, !PT ;  /* 0x0000000421047209 */ /* 0x000fe40007810000 */
[----:B------:R-:W-:Y:S01]  /*178c0*/  FMNMX.FTZ R3, R179, R3, !PT ;  /* 0x00000003b3037209 */ /* 0x000fe20007810000 */
[----:B------:R-:W1:Y:S01]  /*178d0*/  SHFL.BFLY PT, R5, R72, 0x2, 0x1f ;  /* 0x0c401f0048057f89 */ /* 0x000e6200000e0000 */
[----:B------:R-:W-:Y:S02]  /*178e0*/  ISETP.LT.OR P0, PT, R2, 0x32, P0 ;  /* 0x000000320200780c */ /* 0x000fe40000701670 */
[----:B------:R-:W-:Y:S02]  /*178f0*/  FMNMX.FTZ R4, R34, R4, !PT ;  /* 0x0000000422047209 */ /* 0x000fe40007810000 */
[----:B------:R-:W-:Y:S02]  /*17900*/  FMNMX.FTZ R3, R184, R3, !PT ;  /* 0x00000003b8037209 */ /* 0x000fe40007810000 */
[----:B------:R-:W-:Y:S02]  /*17910*/  FSEL R186, R59, -INF , !P0 ;  /* 0xff8000003bba7808 */ /* 0x000fe40004000000 */
[----:B------:R-:W-:Y:S02]  /*17920*/  LOP3.LUT P0, RZ, R225, 0x4, RZ, 0xc0, !PT ;  /* 0x00000004e1ff7812 */ /* 0x000fe4000780c0ff */
        /* <DEDUP_REMOVED lines=16> */
[----:B------:R-:W-:Y:S02]  /*17a30*/  LOP3.LUT P1, RZ, R225, 0x1, RZ, 0xc0, !PT ;  /* 0x00000001e1ff7812 */ /* 0x000fe4000782c0ff */
[----:B------:R-:W-:Y:S02]  /*17a40*/  FMNMX.FTZ R4, R180, R4, !PT ;  /* 0x00000004b4047209 */ /* 0x000fe40007810000 */
[----:B-1----:R-:W-:Y:S02]  /*17a50*/  FMNMX.FTZ R72, R72, R5, !PT ;  /* 0x0000000548487209 */ /* 0x002fe40007810000 */
[----:B------:R-:W-:Y:S02]  /*17a60*/  FMNMX.FTZ R3, R234, R3, !PT ;  /* 0x00000003ea037209 */ /* 0x000fe40007810000 */
[----:B------:R-:W-:Y:S01]  /*17a70*/  FSEL R190, R63, -INF , !P0 ;  /* 0xff8000003fbe7808 */ /* 0x000fe20004000000 */
[----:B------:R-:W1:Y:S01]  /*17a80*/  SHFL.BFLY PT, R5, R72, 0x1, 0x1f ;  /* 0x0c201f0048057f89 */ /* 0x000e6200000e0000 */
[----:B------:R-:W-:Y:S02]  /*17a90*/  ISETP.GT.AND P0, PT, R0, 0x40, !P1 ;  /* 0x000000400000780c */ /* 0x000fe40004f04270 */
[----:B------:R-:W-:Y:S02]  /*17aa0*/  FMNMX.FTZ R4, R181, R4, !PT ;  /* 0x00000004b5047209 */ /* 0x000fe40007810000 */
[----:B------:R-:W-:Y:S02]  /*17ab0*/  FMNMX.FTZ R3, R235, R3, !PT ;  /* 0x00000003eb037209 */ /* 0x000fe40007810000 */
[----:B------:R-:W-:Y:S02]  /*17ac0*/  ISETP.LT.OR P0, PT, R2, 0x41, P0 ;  /* 0x000000410200780c */ /* 0x000fe40000701670 */
[----:B------:R-:W-:Y:S02]  /*17ad0*/  FMNMX.FTZ R71, R242, R3, !PT ;  /* 0x00000003f2477209 */ /* 0x000fe40007810000 */
[----:B------:R-:W-:Y:S02]  /*17ae0*/  FMNMX.FTZ R3, R182, R4, !PT ;  /* 0x00000004b6037209 */ /* 0x000fe40007810000 */
[----:B------:R-:W-:Y:S02]  /*17af0*/  FSEL R199, R74, -INF , !P0 ;  /* 0xff8000004ac77808 */ /* 0x000fe40004000000 */
        /* <DEDUP_REMOVED lines=9> */
[----:B------:R-:W-:Y:S02]  /*17b90*/  FMNMX.FTZ R4, R7, R103, !PT ;  /* 0x0000006707047209 */ /* 0x000fe40007810000 */
[----:B------:R-:W-:Y:S02]  /*17ba0*/  FSEL R203, R78, -INF , !P0 ;  /* 0xff8000004ecb7808 */ /* 0x000fe40004000000 */
[----:B------:R-:W-:Y:S02]  /*17bb0*/  ISETP.GT.AND P0, PT, R0, 0x49, !P3 ;  /* 0x000000490000780c */ /* 0x000fe40005f04270 */
[----:B------:R-:W-:Y:S02]  /*17bc0*/  FMNMX.FTZ R3, R204, R3, !PT ;  /* 0x00000003cc037209 */ /* 0x000fe40007810000 */
[----:B------:R-:W-:Y:S02]  /*17bd0*/  FMNMX.FTZ R4, R8, R4, !PT ;  /* 0x0000000408047209 */ /* 0x000fe40007810000 */
[----:B-1----:R-:W-:Y:S02]  /*17be0*/  FMNMX.FTZ R72, R72, R5, !PT ;  /* 0x0000000548487209 */ /* 0x002fe40007810000 */
[----:B------:R-:W-:Y:S02]  /*17bf0*/  ISETP.LT.OR P0, PT, R2, 0x4a, P0 ;  /* 0x0000004a0200780c */ /* 0x000fe40000701670 */
[----:B------:R-:W-:Y:S01]  /*17c00*/  FMNMX.FTZ R4, R9, R4, !PT ;  /* 0x0000000409047209 */ /* 0x000fe20007810000 */
[----:B------:R-:W-:Y:S01]  /*17c10*/  FMUL.FTZ R74, R72, c[0x0][0x2d0] ;  /* 0x0000b400484a7a20 */ /* 0x000fe20000410000 */
[----:B------:R-:W-:Y:S02]  /*17c20*/  FMNMX.FTZ R3, R236, R3, !PT ;  /* 0x00000003ec037209 */ /* 0x000fe40007810000 */
[----:B------:R-:W-:Y:S02]  /*17c30*/  FSEL R207, R79, -INF , !P0 ;  /* 0xff8000004fcf7808 */ /* 0x000fe40004000000 */
[----:B------:R-:W-:Y:S02]  /*17c40*/  ISETP.GT.AND P0, PT, R0, 0x50, !P2 ;  /* 0x000000500000780c */ /* 0x000fe40005704270 */
[----:B------:R-:W-:Y:S02]  /*17c50*/  FSETP.NEU.FTZ.AND P2, PT, R72, -INF , PT ;  /* 0xff8000004800780b */ /* 0x000fe40003f5d000 */
        /* <DEDUP_REMOVED lines=9> */
[----:B------:R-:W1:Y:S01]  /*17cf0*/  SHFL.BFLY PT, R6, R71, 0x2, 0x1f ;  /* 0x0c401f0047067f89 */ /* 0x000e6200000e0000 */
[----:B------:R-:W-:Y:S01]  /*17d00*/  FMNMX.FTZ R4, R62, R4, !PT ;  /* 0x000000043e047209 */ /* 0x000fe20007810000 */
[----:B------:R2:W-:Y:S01]  /*17d10*/  MUFU.EX2 R23, R3 ;  /* 0x0000000300177308 */ /* 0x0005e20000000800 */
[----:B------:R-:W-:Y:S02]  /*17d20*/  LOP3.LUT P1, RZ, R225, 0x4000, RZ, 0xc0, !PT ;  /* 0x00004000e1ff7812 */ /* 0x000fe4000782c0ff */
[----:B------:R-:W-:Y:S02]  /*17d30*/  FSEL R229, R35, -INF , !P0 ;  /* 0xff80000023e57808 */ /* 0x000fe40004000000 */
[----:B------:R-:W-:Y:S02]  /*17d40*/  ISETP.GT.AND P0, PT, R0, 0x51, !P1 ;  /* 0x000000510000780c */ /* 0x000fe40004f04270 */
[----:B------:R-:W-:Y:S02]  /*17d50*/  FMNMX.FTZ R70, R240, R70, !PT ;  /* 0x00000046f0467209 */ /* 0x000fe40007810000 */
[----:B------:R-:W-:Y:S02]  /*17d60*/  ISETP.LT.OR P0, PT, R2, 0x52, P0 ;  /* 0x000000520200780c */ /* 0x000fe40000701670 */
[----:B------:R-:W-:Y:S02]  /*17d70*/  FMNMX.FTZ R70, R241, R70, !PT ;  /* 0x00000046f1467209 */ /* 0x000fe40007810000 */
[C---:B------:R-:W-:Y:S02]  /*17d80*/  LOP3.LUT P4, RZ, R225.reuse, 0x10000, RZ, 0xc0, !PT ;  /* 0x00010000e1ff7812 */ /* 0x040fe4000788c0ff */
[----:B------:R-:W-:Y:S01]  /*17d90*/  LOP3.LUT P6, RZ, R225, 0x40000, RZ, 0xc0, !PT ;  /* 0x00040000e1ff7812 */ /* 0x000fe200078cc0ff */
[----:B------:R-:W3:Y:S01]  /*17da0*/  SHFL.BFLY PT, R5, R70, 0x2, 0x1f ;  /* 0x0c401f0046057f89 */ /* 0x000ee200000e0000 */
[----:B------:R-:W-:Y:S02]  /*17db0*/  FSEL R206, R91, -INF , !P0 ;  /* 0xff8000005bce7808 */ /* 0x000fe40004000000 */
[C---:B------:R-:W-:Y:S02]  /*17dc0*/  ISETP.GT.AND P3, PT, R0.reuse, 0x58, !P4 ;  /* 0x000000580000780c */ /* 0x040fe40006764270 */
[----:B------:R-:W-:Y:S02]  /*17dd0*/  ISETP.GT.AND P0, PT, R0, 0x59, !P6 ;  /* 0x000000590000780c */ /* 0x000fe40007704270 */
[----:B-1----:R-:W-:Y:S02]  /*17de0*/  FMNMX.FTZ R71, R71, R6, !PT ;  /* 0x0000000647477209 */ /* 0x002fe40007810000 */
[----:B--2---:R-:W-:Y:S01]  /*17df0*/  FMNMX.FTZ R3, R88, R4, !PT ;  /* 0x0000000458037209 */ /* 0x004fe20007810000 */
[--C-:B------:R-:W-:Y:S01]  /*17e00*/  FFMA.FTZ R4, R15, c[0x0][0x2d0], -R74.reuse ;  /* 0x0000b4000f047a23 */ /* 0x100fe2000001084a */
[C---:B------:R-:W-:Y:S01]  /*17e10*/  ISETP.LT.OR P4, PT, R2.reuse, 0x59, P3 ;  /* 0x000000590200780c */ /* 0x040fe20001f81670 */
[----:B------:R-:W1:Y:S01]  /*17e20*/  SHFL.BFLY PT, R6, R71, 0x1, 0x1f ;  /* 0x0c201f0047067f89 */ /* 0x000e6200000e0000 */
[----:B------:R-:W-:Y:S01]  /*17e30*/  ISETP.LT.OR P3, PT, R2, 0x5a, P0 ;  /* 0x0000005a0200780c */ /* 0x000fe20000761670 */
[----:B------:R2:W-:Y:S01]  /*17e40*/  MUFU.EX2 R246, R4 ;  /* 0x0000000400f67308 */ /* 0x0005e20000000800 */
[----:B------:R-:W-:Y:S02]  /*17e50*/  FMNMX.FTZ R3, R169, R3, !PT ;  /* 0x00000003a9037209 */ /* 0x000fe40007810000 */
[----:B------:R-:W-:Y:S02]  /*17e60*/  FSEL R197, R36, -INF , !P4 ;  /* 0xff80000024c57808 */ /* 0x000fe40006000000 */
[----:B------:R-:W-:Y:S01]  /*17e70*/  FMNMX.FTZ R3, R172, R3, !PT ;  /* 0x00000003ac037209 */ /* 0x000fe20007810000 */
[----:B------:R-:W-:Y:S01]  /*17e80*/  LDSM.16.MT88.4 R36, [R212+0x100] ;  /* 0x00010000d424783b */ /* 0x000fe20000004200 */
[----:B------:R-:W-:Y:S02]  /*17e90*/  FSEL R73, R95, -INF , !P3 ;  /* 0xff8000005f497808 */ /* 0x000fe40005800000 */
[----:B------:R-:W-:Y:S02]  /*17ea0*/  FMNMX.FTZ R3, R173, R3, !PT ;  /* 0x00000003ad037209 */ /* 0x000fe40007810000 */
[----:B---3--:R-:W-:Y:S02]  /*17eb0*/  FMNMX.FTZ R70, R70, R5, !PT ;  /* 0x0000000546467209 */ /* 0x008fe40007810000 */
[----:B------:R-:W-:Y:S03]  /*17ec0*/  FMNMX.FTZ R3, R174, R3, !PT ;  /* 0x00000003ae037209 */ /* 0x000fe60007810000 */
[----:B------:R-:W3:Y:S01]  /*17ed0*/  SHFL.BFLY PT, R5, R70, 0x1, 0x1f ;  /* 0x0c201f0046057f89 */ /* 0x000ee200000e0000 */
[----:B-1----:R-:W-:Y:S01]  /*17ee0*/  FMNMX.FTZ R71, R71, R6, !PT ;  /* 0x0000000647477209 */ /* 0x002fe20007810000 */
[--C-:B--2---:R-:W-:Y:S03]  /*17ef0*/  FFMA.FTZ R4, R16, c[0x0][0x2d0], -R74.reuse ;  /* 0x0000b40010047a23 */ /* 0x104fe6000001084a */
[C---:B------:R-:W-:Y:S01]  /*17f00*/  FSETP.NEU.FTZ.AND P1, PT, R71.reuse, -INF , PT ;  /* 0xff8000004700780b */ /* 0x040fe20003f3d000 */
[----:B------:R-:W-:Y:S01]  /*17f10*/  FMUL.FTZ R75, R71, c[0x0][0x2d0] ;  /* 0x0000b400474b7a20 */ /* 0x000fe20000410000 */
[----:B------:R1:W-:Y:S04]  /*17f20*/  MUFU.EX2 R60, R4 ;  /* 0x00000004003c7308 */ /* 0x0003e80000000800 */
[----:B------:R-:W-:Y:S05]  /*17f30*/  FSEL R75, R75, RZ, P1 ;  /* 0x000000ff4b4b7208 */ /* 0x000fea0000800000 */
[--C-:B------:R-:W-:Y:S02]  /*17f40*/  FFMA.FTZ R2, R21, c[0x0][0x2d0], -R75.reuse ;  /* 0x0000b40015027a23 */ /* 0x100fe4000001084b */
[--C-:B------:R-:W-:Y:S01]  /*17f50*/  FFMA.FTZ R16, R29, c[0x0][0x2d0], -R75.reuse ;  /* 0x0000b4001d107a23 */ /* 0x100fe2000001084b */
[----:B---3--:R-:W-:Y:S01]  /*17f60*/  FMNMX.FTZ R70, R70, R5, !PT ;  /* 0x0000000546467209 */ /* 0x008fe20007810000 */
[----:B------:R2:W-:Y:S01]  /*17f70*/  MUFU.EX2 R50, R2 ;  /* 0x0000000200327308 */ /* 0x0005e20000000800 */
[--C-:B------:R-:W-:Y:S02]  /*17f80*/  FFMA.FTZ R48, R48, c[0x0][0x2d0], -R75.reuse ;  /* 0x0000b40030307a23 */ /* 0x100fe4000001084b */
[C---:B------:R-:W-:Y:S01]  /*17f90*/  FSETP.NEU.FTZ.AND P0, PT, R70.reuse, -INF , PT ;  /* 0xff8000004600780b */ /* 0x040fe20003f1d000 */
[----:B------:R-:W-:Y:S05]  /*17fa0*/  FMUL.FTZ R96, R70, c[0x0][0x2d0] ;  /* 0x0000b40046607a20 */ /* 0x000fea0000410000 */
[----:B------:R-:W-:Y:S01]  /*17fb0*/  FSEL R96, R96, RZ, P0 ;  /* 0x000000ff60607208 */ /* 0x000fe20000000000 */
[----:B------:R-:W-:Y:S01]  /*17fc0*/  MUFU.EX2 R63, R16 ;  /* 0x00000010003f7308 */ /* 0x000fe20000000800 */
[----:B-1----:R-:W-:Y:S01]  /*17fd0*/  FMNMX.FTZ R4, R183, R3, !PT ;  /* 0x00000003b7047209 */ /* 0x002fe20007810000 */
[----:B------:R-:W-:Y:S03]  /*17fe0*/  FFMA.FTZ R3, R20, c[0x0][0x2d0], -R74 ;  /* 0x0000b40014037a23 */ /* 0x000fe6000001084a */
[----:B------:R-:W-:Y:S04]  /*17ff0*/  FMNMX.FTZ R4, R186, R4, !PT ;  /* 0x00000004ba047209 */ /* 0x000fe80007810000 */
[----:B------:R-:W-:Y:S01]  /*18000*/  FMNMX.FTZ R4, R188, R4, !PT ;  /* 0x00000004bc047209 */ /* 0x000fe20007810000 */
[----:B------:R1:W3:Y:S03]  /*18010*/  MUFU.EX2 R51, R3 ;  /* 0x0000000300337308 */ /* 0x0002e60000000800 */
[----:B------:R-:W-:Y:S01]  /*18020*/  FMNMX.FTZ R4, R190, R4, !PT ;  /* 0x00000004be047209 */ /* 0x000fe20007810000 */
[----:B--2---:R-:W-:Y:S03]  /*18030*/  FFMA.FTZ R2, R11, c[0x0][0x2d0], -R96 ;  /* 0x0000b4000b027a23 */ /* 0x004fe60000010860 */
[----:B------:R-:W-:Y:S03]  /*18040*/  FMNMX.FTZ R4, R199, R4, !PT ;  /* 0x00000004c7047209 */ /* 0x000fe60007810000 */
[----:B------:R-:W-:Y:S01]  /*18050*/  MUFU.EX2 R92, R2 ;  /* 0x00000002005c7308 */ /* 0x000fe20000000800 */
[----:B------:R-:W-:Y:S01]  /*18060*/  FMNMX.FTZ R4, R202, R4, !PT ;  /* 0x00000004ca047209 */ /* 0x000fe20007810000 */
[--C-:B-1----:R-:W-:Y:S01]  /*18070*/  FFMA.FTZ R3, R12, c[0x0][0x2d0], -R75.reuse ;  /* 0x0000b4000c037a23 */ /* 0x102fe2000001084b */
[----:B---3--:R-:W-:Y:S01]  /*18080*/  F2FP.BF16.PACK_AB R78, R51, R60 ;  /* 0x0000003c334e723e */ /* 0x008fe200000010ff */
[----:B------:R-:W-:Y:S06]  /*18090*/  FFMA.FTZ R12, R32, c[0x0][0x2d0], -R74 ;  /* 0x0000b400200c7a23 */ /* 0x000fec000001084a */
[----:B------:R1:W-:Y:S01]  /*180a0*/  MUFU.EX2 R89, R3 ;  /* 0x0000000300597308 */ /* 0x0003e20000000800 */
[----:B------:R-:W-:Y:S02]  /*180b0*/  FFMA.FTZ R32, R34, c[0x0][0x2d0], -R96 ;  /* 0x0000b40022207a23 */ /* 0x000fe40000010860 */
[--C-:B-1----:R-:W-:Y:S07]  /*180c0*/  FFMA.FTZ R3, R13, c[0x0][0x2d0], -R75.reuse ;  /* 0x0000b4000d037a23 */ /* 0x102fee000001084b */
[----:B------:R1:W2:Y:S02]  /*180d0*/  MUFU.EX2 R247, R3 ;  /* 0x0000000300f77308 */ /* 0x0002a40000000800 */
[----:B-1----:R-:W-:Y:S01]  /*180e0*/  FMNMX.FTZ R3, R203, R4, !PT ;  /* 0x00000004cb037209 */ /* 0x002fe20007810000 */
[----:B------:R-:W-:Y:S01]  /*180f0*/  FFMA.FTZ R4, R26, c[0x0][0x2d0], -R74 ;  /* 0x0000b4001a047a23 */ /* 0x000fe2000001084a */
[----:B--2---:R-:W-:Y:S02]  /*18100*/  F2FP.BF16.PACK_AB R77, R247, R89 ;  /* 0x00000059f74d723e */ /* 0x004fe400000010ff */
[----:B------:R-:W-:Y:S04]  /*18110*/  FMNMX.FTZ R0, R207, R3, !PT ;  /* 0x00000003cf007209 */ /* 0x000fe80007810000 */
[----:B------:R-:W-:Y:S01]  /*18120*/  MUFU.EX2 R80, R4 ;  /* 0x0000000400507308 */ /* 0x000fe20000000800 */
[--C-:B------:R-:W-:Y:S01]  /*18130*/  FFMA.FTZ R3, R19, c[0x0][0x2d0], -R75.reuse ;  /* 0x0000b40013037a23 */ /* 0x100fe2000001084b */
[----:B------:R-:W-:Y:S04]  /*18140*/  FMNMX.FTZ R0, R229, R0, !PT ;  /* 0x00000000e5007209 */ /* 0x000fe80007810000 */
[----:B------:R-:W-:Y:S04]  /*18150*/  FMNMX.FTZ R0, R206, R0, !PT ;  /* 0x00000000ce007209 */ /* 0x000fe80007810000 */
[----:B------:R1:W2:Y:S01]  /*18160*/  MUFU.EX2 R45, R3 ;  /* 0x00000003002d7308 */ /* 0x0002a20000000800 */
[----:B------:R-:W-:Y:S04]  /*18170*/  FMNMX.FTZ R0, R197, R0, !PT ;  /* 0x00000000c5007209 */ /* 0x000fe80007810000 */
[----:B------:R-:W-:Y:S05]  /*18180*/  FMNMX.FTZ R0, R73, R0, !PT ;  /* 0x0000000049007209 */ /* 0x000fea0007810000 */
[----:B------:R-:W3:Y:S01]  /*18190*/  SHFL.BFLY PT, R2, R0, 0x2, 0x1f ;  /* 0x0c401f0000027f89 */ /* 0x000ee200000e0000 */
[--C-:B-1----:R-:W-:Y:S01]  /*181a0*/  FFMA.FTZ R3, R14, c[0x0][0x2d0], -R96.reuse ;  /* 0x0000b4000e037a23 */ /* 0x102fe20000010860 */
[----:B--2---:R-:W-:Y:S03]  /*181b0*/  F2FP.BF16.PACK_AB R79, R50, R45 ;  /* 0x0000002d324f723e */ /* 0x004fe600000010ff */
[----:B------:R1:W2:Y:S02]  /*181c0*/  MUFU.EX2 R61, R3 ;  /* 0x00000003003d7308 */ /* 0x0002a40000000800 */
[--C-:B-1----:R-:W-:Y:S01]  /*181d0*/  FFMA.FTZ R3, R17, c[0x0][0x2d0], -R96.reuse ;  /* 0x0000b40011037a23 */ /* 0x102fe20000010860 */
[----:B--2---:R-:W-:Y:S07]  /*181e0*/  F2FP.BF16.PACK_AB R64, R61, R92 ;  /* 0x0000005c3d40723e */ /* 0x004fee00000010ff */
[----:B------:R1:W-:Y:S02]  /*181f0*/  MUFU.EX2 R57, R3 ;  /* 0x0000000300397308 */ /* 0x0003e40000000800 */
[----:B-1----:R-:W-:Y:S08]  /*18200*/  FFMA.FTZ R3, R18, c[0x0][0x2d0], -R96 ;  /* 0x0000b40012037a23 */ /* 0x002ff00000010860 */
[----:B------:R1:W2:Y:S02]  /*18210*/  MUFU.EX2 R49, R3 ;  /* 0x0000000300317308 */ /* 0x0002a40000000800 */
[----:B-1----:R-:W-:Y:S01]  /*18220*/  FFMA.FTZ R3, R25, c[0x0][0x2d0], -R74 ;  /* 0x0000b40019037a23 */ /* 0x002fe2000001084a */
[----:B--2---:R-:W-:Y:S07]  /*18230*/  F2FP.BF16.PACK_AB R66, R49, R57 ;  /* 0x000000393142723e */ /* 0x004fee00000010ff */
[----:B------:R3:W-:Y:S02]  /*18240*/  MUFU.EX2 R81, R3 ;  /* 0x0000000300517308 */ /* 0x0007e40000000800 */
[----:B---3--:R-:W-:Y:S01]  /*18250*/  FMNMX.FTZ R3, R0, R2, !PT ;  /* 0x0000000200037209 */ /* 0x008fe20007810000 */
[----:B------:R-:W-:Y:S01]  /*18260*/  FFMA.FTZ R2, R22, c[0x0][0x2d0], -R75 ;  /* 0x0000b40016027a23 */ /* 0x000fe2000001084b */
[----:B------:R-:W-:Y:S06]  /*18270*/  FSEL R0, R72, RZ, P2 ;  /* 0x000000ff48007208 */ /* 0x000fec0001000000 */
[----:B------:R1:W-:Y:S01]  /*18280*/  MUFU.EX2 R82, R2 ;  /* 0x0000000200527308 */ /* 0x0003e20000000800 */
[----:B------:R-:W2:Y:S01]  /*18290*/  SHFL.BFLY PT, R4, R3, 0x1, 0x1f ;  /* 0x0c201f0003047f89 */ /* 0x000ea200000e0000 */
[----:B------:R-:W-:Y:S01]  /*182a0*/  FADD.FTZ R0, -R0, R100 ;  /* 0x0000006400007221 */ /* 0x000fe20000010100 */
[----:B------:R-:W-:Y:S03]  /*182b0*/  MOV R100, R23 ;  /* 0x0000001700647202 */ /* 0x000fe60000000f00 */
[----:B------:R-:W-:Y:S01]  /*182c0*/  FMUL.FTZ R0, R0, c[0x0][0x2d0] ;  /* 0x0000b40000007a20 */ /* 0x000fe20000410000 */
[----:B------:R-:W-:Y:S02]  /*182d0*/  F2FP.BF16.PACK_AB R76, R246, R100 ;  /* 0x00000064f64c723e */ /* 0x000fe400000010ff */
[----:B------:R-:W3:Y:S01]  /*182e0*/  LDSM.16.MT88.4 R20, [R209+0x100] ;  /* 0x00010000d114783b */ /* 0x000ee20000004200 */
[----:B------:R4:W5:Y:S01]  /*182f0*/  MUFU.EX2 R69, R0 ;  /* 0x0000000000457308 */ /* 0x0009620000000800 */
[----:B-1----:R-:W-:Y:S02]  /*18300*/  FSEL R2, R71, RZ, P1 ;  /* 0x000000ff47027208 */ /* 0x002fe40000800000 */
[----:B--2---:R-:W-:Y:S03]  /*18310*/  FMNMX.FTZ R3, R3, R4, !PT ;  /* 0x0000000403037209 */ /* 0x004fe60007810000 */
[----:B------:R-:W-:Y:S02]  /*18320*/  FADD.FTZ R2, -R2, R101 ;  /* 0x0000006502027221 */ /* 0x000fe40000010100 */
[----:B------:R-:W-:Y:S02]  /*18330*/  FMUL.FTZ R97, R3, c[0x0][0x2d0] ;  /* 0x0000b40003617a20 */ /* 0x000fe40000410000 */
[----:B------:R-:W-:Y:S01]  /*18340*/  FMUL.FTZ R2, R2, c[0x0][0x2d0] ;  /* 0x0000b40002027a20 */ /* 0x000fe20000410000 */
[----:B----4-:R-:W-:Y:S01]  /*18350*/  FSEL R0, R70, RZ, P0 ;  /* 0x000000ff46007208 */ /* 0x010fe20000000000 */
[----:B-----5:R-:W-:Y:S01]  /*18360*/  FMUL.FTZ R16, R69, R116 ;  /* 0x0000007445107220 */ /* 0x020fe20000410000 */
[----:B------:R-:W-:Y:S01]  /*18370*/  FSETP.NEU.FTZ.AND P0, PT, R3, -INF , PT ;  /* 0xff8000000300780b */ /* 0x000fe20003f1d000 */
[----:B------:R-:W1:Y:S01]  /*18380*/  MUFU.EX2 R68, R2 ;  /* 0x0000000200447308 */ /* 0x000e620000000800 */
[----:B------:R-:W-:Y:S02]  /*18390*/  FMUL.FTZ R5, R69, R105 ;  /* 0x0000006945057220 */ /* 0x000fe40000410000 */
[----:B------:R-:W-:Y:S01]  /*183a0*/  FADD.FTZ R0, -R0, R102 ;  /* 0x0000006600007221 */ /* 0x000fe20000010100 */
[----:B------:R-:W-:Y:S01]  /*183b0*/  FSEL R97, R97, RZ, P0 ;  /* 0x000000ff61617208 */ /* 0x000fe20000000000 */
[----:B------:R-:W-:Y:S02]  /*183c0*/  FMUL.FTZ R17, R69, R117 ;  /* 0x0000007545117220 */ /* 0x000fe40000410000 */
[----:B------:R-:W-:Y:S02]  /*183d0*/  FMUL.FTZ R0, R0, c[0x0][0x2d0] ;  /* 0x0000b40000007a20 */ /* 0x000fe40000410000 */
[--C-:B------:R-:W-:Y:S02]  /*183e0*/  FFMA.FTZ R58, R58, c[0x0][0x2d0], -R97.reuse ;  /* 0x0000b4003a3a7a23 */ /* 0x100fe40000010861 */
[----:B------:R2:W4:Y:S01]  /*183f0*/  MUFU.EX2 R2, R0 ;  /* 0x0000000000027308 */ /* 0x0005220000000800 */
[--C-:B------:R-:W-:Y:S02]  /*18400*/  FFMA.FTZ R4, R9, c[0x0][0x2d0], -R97.reuse ;  /* 0x0000b40009047a23 */ /* 0x100fe40000010861 */
[--C-:B------:R-:W-:Y:S07]  /*18410*/  FFMA.FTZ R62, R62, c[0x0][0x2d0], -R97.reuse ;  /* 0x0000b4003e3e7a23 */ /* 0x100fee0000010861 */
[----:B------:R5:W3:Y:S01]  /*18420*/  MUFU.EX2 R42, R4 ;  /* 0x00000004002a7308 */ /* 0x000ae20000000800 */
[C---:B-1----:R-:W-:Y:S02]  /*18430*/  FMUL.FTZ R6, R68.reuse, R106 ;  /* 0x0000006a44067220 */ /* 0x042fe40000410000 */
[C---:B------:R-:W-:Y:S02]  /*18440*/  FMUL.FTZ R18, R68.reuse, R118 ;  /* 0x0000007644127220 */ /* 0x040fe40000410000 */
[C---:B------:R-:W-:Y:S02]  /*18450*/  FMUL.FTZ R19, R68.reuse, R119 ;  /* 0x0000007744137220 */ /* 0x040fe40000410000 */
[----:B------:R-:W-:Y:S03]  /*18460*/  LDSM.16.MT88.4 R116, [R209+0x2900] ;  /* 0x00290000d174783b */ /* 0x000fe60000004200 */
[----:B------:R1:W-:Y:S01]  /*18470*/  MUFU.EX2 R106, R12 ;  /* 0x0000000c006a7308 */ /* 0x0003e20000000800 */
[----:B------:R-:W-:Y:S02]  /*18480*/  FMUL.FTZ R34, R68, R134 ;  /* 0x0000008644227220 */ /* 0x000fe40000410000 */
[--C-:B--2---:R-:W-:Y:S02]  /*18490*/  FFMA.FTZ R0, R7, c[0x0][0x2d0], -R97.reuse ;  /* 0x0000b40007007a23 */ /* 0x104fe40000010861 */
[----:B----4-:R-:W-:Y:S01]  /*184a0*/  FMUL.FTZ R25, R2, R125 ;  /* 0x0000007d02197220 */ /* 0x010fe20000410000 */
[----:B------:R-:W-:Y:S01]  /*184b0*/  MOV R125, R82 ;  /* 0x00000052007d7202 */ /* 0x000fe20000000f00 */
[----:B------:R-:W-:Y:S03]  /*184c0*/  FMUL.FTZ R7, R68, R107 ;  /* 0x0000006b44077220 */ /* 0x000fe60000410000 */
[----:B------:R2:W-:Y:S01]  /*184d0*/  MUFU.EX2 R196, R0 ;  /* 0x0000000000c47308 */ /* 0x0005e20000000800 */
[C---:B------:R-:W-:Y:S02]  /*184e0*/  FMUL.FTZ R9, R2.reuse, R109 ;  /* 0x0000006d02097220 */ /* 0x040fe40000410000 */
[----:B------:R-:W-:Y:S02]  /*184f0*/  FMUL.FTZ R13, R2, R113 ;  /* 0x00000071020d7220 */ /* 0x000fe40000410000 */
[--C-:B-----5:R-:W-:Y:S02]  /*18500*/  FFMA.FTZ R4, R24, c[0x0][0x2d0], -R97.reuse ;  /* 0x0000b40018047a23 */ /* 0x120fe40000010861 */
[----:B------:R-:W-:Y:S02]  /*18510*/  FMUL.FTZ R29, R2, R129 ;  /* 0x00000081021d7220 */ /* 0x000fe40000410000 */
[----:B------:R-:W-:Y:S01]  /*18520*/  FFMA.FTZ R24, R30, c[0x0][0x2d0], -R96 ;  /* 0x0000b4001e187a23 */ /* 0x000fe20000010860 */
[----:B------:R4:W-:Y:S01]  /*18530*/  MUFU.EX2 R10, R4 ;  /* 0x00000004000a7308 */ /* 0x0009e20000000800 */
[----:B-1----:R-:W-:Y:S01]  /*18540*/  FMUL.FTZ R12, R2, R112 ;  /* 0x00000070020c7220 */ /* 0x002fe20000410000 */
[----:B---3--:R-:W-:Y:S08]  /*18550*/  MOV R112, R42 ;  /* 0x0000002a00707202 */ /* 0x008ff00000000f00 */
[----:B------:R1:W3:Y:S01]  /*18560*/  MUFU.EX2 R46, R24 ;  /* 0x00000018002e7308 */ /* 0x0002e20000000800 */
[----:B--2---:R-:W-:Y:S02]  /*18570*/  FFMA.FTZ R0, R8, c[0x0][0x2d0], -R97 ;  /* 0x0000b40008007a23 */ /* 0x004fe40000010861 */
[----:B------:R-:W-:Y:S02]  /*18580*/  FFMA.FTZ R8, R28, c[0x0][0x2d0], -R74 ;  /* 0x0000b4001c087a23 */ /* 0x000fe4000001084a */
[----:B------:R-:W-:Y:S05]  /*18590*/  FFMA.FTZ R28, R33, c[0x0][0x2d0], -R96 ;  /* 0x0000b400211c7a23 */ /* 0x000fea0000010860 */
[----:B------:R2:W5:Y:S01]  /*185a0*/  MUFU.EX2 R35, R0 ;  /* 0x0000000000237308 */ /* 0x0005620000000800 */
[----:B------:R-:W-:Y:S02]  /*185b0*/  FMUL.FTZ R33, R69, R133 ;  /* 0x0000008545217220 */ /* 0x000fe40000410000 */
[----:B----4-:R-:W-:Y:S07]  /*185c0*/  FFMA.FTZ R4, R27, c[0x0][0x2d0], -R75 ;  /* 0x0000b4001b047a23 */ /* 0x010fee000001084b */
[----:B------:R4:W-:Y:S01]  /*185d0*/  MUFU.EX2 R43, R4 ;  /* 0x00000004002b7308 */ /* 0x0009e20000000800 */
[----:B-1----:R-:W-:Y:S02]  /*185e0*/  FMUL.FTZ R24, R2, R124 ;  /* 0x0000007c02187220 */ /* 0x002fe40000410000 */
[----:B---3--:R-:W-:Y:S07]  /*185f0*/  IMAD.MOV.U32 R124, RZ, RZ, R46 ;  /* 0x000000ffff7c7224 */ /* 0x008fee00078e002e */
[----:B------:R1:W3:Y:S01]  /*18600*/  MUFU.EX2 R59, R8 ;  /* 0x00000008003b7308 */ /* 0x0002e20000000800 */
[----:B--2---:R-:W-:Y:S02]  /*18610*/  FSEL R0, R3, RZ, P0 ;  /* 0x000000ff03007208 */ /* 0x004fe40000000000 */
[----:B-----5:R-:W-:Y:S03]  /*18620*/  F2FP.BF16.PACK_AB R65, R35, R196 ;  /* 0x000000c42341723e */ /* 0x020fe600000010ff */
[----:B------:R-:W-:Y:S04]  /*18630*/  FADD.FTZ R0, -R0, R103 ;  /* 0x0000006700007221 */ /* 0x000fe80000010100 */
[----:B------:R2:W-:Y:S01]  /*18640*/  MUFU.EX2 R47, R28 ;  /* 0x0000001c002f7308 */ /* 0x0005e20000000800 */
[----:B------:R-:W-:Y:S02]  /*18650*/  FMUL.FTZ R0, R0, c[0x0][0x2d0] ;  /* 0x0000b40000007a20 */ /* 0x000fe40000410000 */
[C---:B----4-:R-:W-:Y:S07]  /*18660*/  FMUL.FTZ R4, R69.reuse, R104 ;  /* 0x0000006845047220 */ /* 0x050fee0000410000 */
[----:B------:R-:W4:Y:S01]  /*18670*/  MUFU.EX2 R0, R0 ;  /* 0x0000000000007308 */ /* 0x000f220000000800 */
[-C--:B------:R-:W-:Y:S05]  /*18680*/  HMMA.16816.F32.BF16 R4, R76, R20.reuse, R4 ;  /* 0x000000144c04723c */ /* 0x080fea0000041804 */
[----:B-1----:R-:W-:Y:S02]  /*18690*/  FMUL.FTZ R8, R2, R108 ;  /* 0x0000006c02087220 */ /* 0x002fe40000410000 */
[----:B------:R-:W-:Y:S02]  /*186a0*/  IMAD.MOV.U32 R108, RZ, RZ, R10 ;  /* 0x000000ffff6c7224 */ /* 0x000fe400078e000a */
[----:B------:R1:W-:Y:S03]  /*186b0*/  MUFU.EX2 R104, R32 ;  /* 0x0000002000687308 */ /* 0x0003e60000000800 */
[----:B---3--:R-:W-:Y:S01]  /*186c0*/  IMAD.MOV.U32 R129, RZ, RZ, R59 ;  /* 0x000000ffff817224 */ /* 0x008fe200078e003b */
[----:B------:R-:W-:Y:S01]  /*186d0*/  F2FP.BF16.PACK_AB R67, R108, R42 ;  /* 0x0000002a6c43723e */ /* 0x000fe200000010ff */
[----:B--2---:R-:W-:Y:S01]  /*186e0*/  FMUL.FTZ R28, R2, R128 ;  /* 0x00000080021c7220 */ /* 0x004fe20000410000 */
[----:B------:R-:W-:Y:S04]  /*186f0*/  MOV R128, R63 ;  /* 0x0000003f00807202 */ /* 0x000fe80000000f00 */
[----:B------:R-:W-:Y:S01]  /*18700*/  MUFU.EX2 R103, R58 ;  /* 0x0000003a00677308 */ /* 0x000fe20000000800 */
[C---:B----4-:R-:W-:Y:S02]  /*18710*/  FMUL.FTZ R11, R0.reuse, R111 ;  /* 0x0000006f000b7220 */ /* 0x050fe40000410000 */
[C---:B------:R-:W-:Y:S01]  /*18720*/  FMUL.FTZ R10, R0.reuse, R110 ;  /* 0x0000006e000a7220 */ /* 0x040fe20000410000 */
[----:B------:R-:W-:Y:S01]  /*18730*/  MOV R110, R43 ;  /* 0x0000002b006e7202 */ /* 0x000fe20000000f00 */
[C---:B------:R-:W-:Y:S02]  /*18740*/  FMUL.FTZ R15, R0.reuse, R115 ;  /* 0x00000073000f7220 */ /* 0x040fe40000410000 */
[----:B------:R-:W2:Y:S01]  /*18750*/  LDL.LU R115, [R1+0x28] ;  /* 0x0000280001737983 */ /* 0x000ea20000300800 */
[----:B------:R-:W-:Y:S02]  /*18760*/  IMAD.MOV.U32 R111, RZ, RZ, R80 ;  /* 0x000000ffff6f7224 */ /* 0x000fe400078e0050 */
[C---:B------:R-:W-:Y:S04]  /*18770*/  HMMA.16816.F32.BF16 R8, R64.reuse, R20, R8 ;  /* 0x000000144008723c */ /* 0x040fe80000041808 */
[C---:B------:R-:W-:Y:S02]  /*18780*/  FMUL.FTZ R14, R0.reuse, R114 ;  /* 0x00000072000e7220 */ /* 0x040fe40000410000 */
[----:B-1----:R-:W-:Y:S01]  /*18790*/  FMUL.FTZ R32, R69, R132 ;  /* 0x0000008445207220 */ /* 0x002fe20000410000 */
[----:B------:R-:W-:Y:S01]  /*187a0*/  MUFU.EX2 R114, R48 ;  /* 0x0000003000727308 */ /* 0x000fe20000000800 */
[----:B------:R-:W-:Y:S03]  /*187b0*/  FFMA.FTZ R20, R31, c[0x0][0x2d0], -R75 ;  /* 0x0000b4001f147a23 */ /* 0x000fe6000001084b */
[-C--:B------:R-:W-:Y:S03]  /*187c0*/  HMMA.16816.F32.BF16 R12, R64, R22.reuse, R12 ;  /* 0x00000016400c723c */ /* 0x080fe6000004180c */
[C---:B------:R-:W-:Y:S02]  /*187d0*/  FMUL.FTZ R63, R0.reuse, R163 ;  /* 0x000000a3003f7220 */ /* 0x040fe40000410000 */
[----:B------:R-:W3:Y:S01]  /*187e0*/  LDL.LU R163, [R1+0x24] ;  /* 0x0000240001a37983 */ /* 0x000ee20000300800 */
[----:B------:R1:W-:Y:S01]  /*187f0*/  MUFU.EX2 R107, R20 ;  /* 0x00000014006b7308 */ /* 0x0003e20000000800 */
[C---:B------:R-:W-:Y:S01]  /*18800*/  FMUL.FTZ R26, R0.reuse, R126 ;  /* 0x0000007e001a7220 */ /* 0x040fe20000410000 */
[C---:B------:R-:W-:Y:S04]  /*18810*/  HMMA.16816.F32.BF16 R16, R76.reuse, R22, R16 ;  /* 0x000000164c10723c */ /* 0x040fe80000041810 */
[C---:B------:R-:W-:Y:S02]  /*18820*/  FMUL.FTZ R21, R69.reuse, R121 ;  /* 0x0000007945157220 */ /* 0x040fe40000410000 */
[----:B------:R-:W-:Y:S01]  /*18830*/  FMUL.FTZ R27, R0, R127 ;  /* 0x0000007f001b7220 */ /* 0x000fe20000410000 */
[----:B------:R-:W-:Y:S01]  /*18840*/  MOV R127, R35 ;  /* 0x00000023007f7202 */ /* 0x000fe20000000f00 */
[C---:B------:R-:W-:Y:S01]  /*18850*/  FMUL.FTZ R22, R68.reuse, R122 ;  /* 0x0000007a44167220 */ /* 0x040fe20000410000 */
[----:B------:R-:W-:Y:S01]  /*18860*/  MOV R122, R57 ;  /* 0x00000039007a7202 */ /* 0x000fe20000000f00 */
[----:B------:R-:W-:Y:S02]  /*18870*/  MUFU.EX2 R121, R62 ;  /* 0x0000003e00797308 */ /* 0x000fe40000000800 */
[----:B------:R-:W-:Y:S02]  /*18880*/  FMUL.FTZ R23, R68, R123 ;  /* 0x0000007b44177220 */ /* 0x000fe40000410000 */
[C---:B------:R-:W-:Y:S02]  /*18890*/  FMUL.FTZ R30, R0.reuse, R130 ;  /* 0x00000082001e7220 */ /* 0x040fe40000410000 */
[----:B------:R-:W-:Y:S01]  /*188a0*/  FMUL.FTZ R31, R0, R131 ;  /* 0x00000083001f7220 */ /* 0x000fe20000410000 */
[----:B------:R-:W-:Y:S01]  /*188b0*/  MOV R131, R47 ;  /* 0x0000002f00837202 */ /* 0x000fe20000000f00 */
[----:B------:R-:W-:Y:S02]  /*188c0*/  FMUL.FTZ R35, R68, R135 ;  /* 0x0000008744237220 */ /* 0x000fe40000410000 */
[----:B------:R-:W-:Y:S01]  /*188d0*/  FMUL.FTZ R42, R0, R142 ;  /* 0x0000008e002a7220 */ /* 0x000fe20000410000 */
[----:B------:R-:W-:Y:S01]  /*188e0*/  LDSM.16.MT88.4 R132, [R212+0x2900] ;  /* 0x00290000d484783b */ /* 0x000fe20000004200 */
[C---:B-1----:R-:W-:Y:S02]  /*188f0*/  FMUL.FTZ R20, R69.reuse, R120 ;  /* 0x0000007845147220 */ /* 0x042fe40000410000 */
[----:B------:R-:W-:Y:S01]  /*18900*/  IMAD.MOV.U32 R126, RZ, RZ, R81 ;  /* 0x000000ffff7e7224 */ /* 0x000fe200078e0051 */
[----:B------:R1:W-:Y:S01]  /*18910*/  MUFU.EX2 R120, R44 ;  /* 0x0000002c00787308 */ /* 0x0003e20000000800 */
[C---:B------:R-:W-:Y:S02]  /*18920*/  FMUL.FTZ R48, R69.reuse, R148 ;  /* 0x0000009445307220 */ /* 0x040fe40000410000 */
[----:B------:R-:W-:Y:S01]  /*18930*/  IMAD.MOV.U32 R148, RZ, RZ, R49 ;  /* 0x000000ffff947224 */ /* 0x000fe200078e0031 */
[-C--:B------:R-:W-:Y:S01]  /*18940*/  HMMA.16816.F32.BF16 R20, R76, R36.reuse, R20 ;  /* 0x000000244c14723c */ /* 0x080fe20000041814 */
[----:B------:R-:W4:Y:S02]  /*18950*/  LDSM.16.MT88.4 R80, [R211+0x100] ;  /* 0x00010000d350783b */ /* 0x000f240000004200 */
[----:B------:R-:W-:Y:S01]  /*18960*/  FMUL.FTZ R49, R69, R149 ;  /* 0x0000009545317220 */ /* 0x000fe20000410000 */
[----:B------:R-:W-:Y:S01]  /*18970*/  MOV R149, R50 ;  /* 0x0000003200957202 */ /* 0x000fe20000000f00 */
[C---:B------:R-:W-:Y:S02]  /*18980*/  FMUL.FTZ R50, R68.reuse, R150 ;  /* 0x0000009644327220 */ /* 0x040fe40000410000 */
[----:B------:R-:W-:Y:S01]  /*18990*/  IMAD.MOV.U32 R150, RZ, RZ, R51 ;  /* 0x000000ffff967224 */ /* 0x000fe200078e0033 */
[C---:B------:R-:W-:Y:S04]  /*189a0*/  HMMA.16816.F32.BF16 R24, R64.reuse, R36, R24 ;  /* 0x000000244018723c */ /* 0x040fe80000041818 */
[----:B------:R-:W-:Y:S01]  /*189b0*/  FMUL.FTZ R51, R68, R151 ;  /* 0x0000009744337220 */ /* 0x000fe20000410000 */
[----:B------:R-:W-:Y:S01]  /*189c0*/  MOV R151, R60 ;  /* 0x0000003c00977202 */ /* 0x000fe20000000f00 */
[----:B------:R-:W-:Y:S02]  /*189d0*/  FMUL.FTZ R43, R0, R143 ;  /* 0x0000008f002b7220 */ /* 0x000fe40000410000 */
[-C--:B------:R-:W-:Y:S04]  /*189e0*/  HMMA.16816.F32.BF16 R28, R64, R38.reuse, R28 ;  /* 0x00000026401c723c */ /* 0x080fe8000004181c */
[----:B------:R-:W-:Y:S02]  /*189f0*/  FFMA.FTZ R36, R40, c[0x0][0x2d0], -R96 ;  /* 0x0000b40028247a23 */ /* 0x000fe40000010860 */
[----:B------:R-:W-:Y:S02]  /*18a00*/  FFMA.FTZ R40, R41, c[0x0][0x2d0], -R74 ;  /* 0x0000b40029287a23 */ /* 0x000fe4000001084a */
[C---:B------:R-:W-:Y:S01]  /*18a10*/  HMMA.16816.F32.BF16 R32, R76.reuse, R38, R32 ;  /* 0x000000264c20723c */ /* 0x040fe20000041820 */
[----:B------:R5:W-:Y:S03]  /*18a20*/  MUFU.EX2 R109, R36 ;  /* 0x00000024006d7308 */ /* 0x000be60000000800 */
[C---:B------:R-:W-:Y:S02]  /*18a30*/  FMUL.FTZ R37, R69.reuse, R137 ;  /* 0x0000008945257220 */ /* 0x040fe40000410000 */
[----:B------:R-:W-:Y:S02]  /*18a40*/  FMUL.FTZ R41, R2, R141 ;  /* 0x0000008d02297220 */ /* 0x000fe40000410000 */
[C---:B------:R-:W-:Y:S03]  /*18a50*/  FMUL.FTZ R38, R68.reuse, R138 ;  /* 0x0000008a44267220 */ /* 0x040fe60000410000 */
[----:B------:R4:W-:Y:S01]  /*18a60*/  MUFU.EX2 R113, R40 ;  /* 0x0000002800717308 */ /* 0x0009e20000000800 */
[----:B------:R-:W-:Y:S02]  /*18a70*/  FMUL.FTZ R39, R68, R139 ;  /* 0x0000008b44277220 */ /* 0x000fe40000410000 */
[----:B-1----:R-:W-:Y:S02]  /*18a80*/  FMUL.FTZ R44, R2, R144 ;  /* 0x00000090022c7220 */ /* 0x002fe40000410000 */
[C---:B------:R-:W-:Y:S02]  /*18a90*/  FMUL.FTZ R46, R0.reuse, R146 ;  /* 0x00000092002e7220 */ /* 0x040fe40000410000 */
[----:B------:R-:W-:Y:S02]  /*18aa0*/  FMUL.FTZ R47, R0, R147 ;  /* 0x00000093002f7220 */ /* 0x000fe40000410000 */
[----:B------:R-:W-:Y:S02]  /*18ab0*/  IMAD.MOV.U32 R123, RZ, RZ, R45 ;  /* 0x000000ffff7b7224 */ /* 0x000fe400078e002d */
[C---:B------:R-:W-:Y:S02]  /*18ac0*/  FMUL.FTZ R45, R2.reuse, R145 ;  /* 0x00000091022d7220 */ /* 0x040fe40000410000 */
[----:B------:R-:W-:Y:S02]  /*18ad0*/  FMUL.FTZ R57, R2, R157 ;  /* 0x0000009d02397220 */ /* 0x000fe40000410000 */
[C---:B-----5:R-:W-:Y:S02]  /*18ae0*/  FMUL.FTZ R36, R69.reuse, R136 ;  /* 0x0000008845247220 */ /* 0x060fe40000410000 */
[C---:B------:R-:W-:Y:S02]  /*18af0*/  FMUL.FTZ R58, R0.reuse, R158 ;  /* 0x0000009e003a7220 */ /* 0x040fe40000410000 */
[----:B------:R-:W-:Y:S02]  /*18b00*/  FMUL.FTZ R59, R0, R159 ;  /* 0x0000009f003b7220 */ /* 0x000fe40000410000 */
[C---:B------:R-:W-:Y:S01]  /*18b10*/  FMUL.FTZ R60, R2.reuse, R160 ;  /* 0x000000a0023c7220 */ /* 0x040fe20000410000 */
[-C--:B------:R-:W-:Y:S03]  /*18b20*/  HMMA.16816.F32.BF16 R36, R76, R52.reuse, R36 ;  /* 0x000000344c24723c */ /* 0x080fe60000041824 */
[C---:B----4-:R-:W-:Y:S02]  /*18b30*/  FMUL.FTZ R40, R2.reuse, R140 ;  /* 0x0000008c02287220 */ /* 0x050fe40000410000 */
[----:B------:R-:W-:Y:S02]  /*18b40*/  IMAD.MOV.U32 R160, RZ, RZ, R61 ;  /* 0x000000ffffa07224 */ /* 0x000fe400078e003d */
[----:B------:R-:W-:Y:S01]  /*18b50*/  FMUL.FTZ R61, R2, R161 ;  /* 0x000000a1023d7220 */ /* 0x000fe20000410000 */
[----:B------:R-:W-:Y:S01]  /*18b60*/  MOV R161, R247 ;  /* 0x000000f700a17202 */ /* 0x000fe20000000f00 */
[----:B------:R-:W-:Y:S01]  /*18b70*/  FMUL.FTZ R62, R0, R162 ;  /* 0x000000a2003e7220 */ /* 0x000fe20000410000 */
[C---:B------:R-:W-:Y:S04]  /*18b80*/  HMMA.16816.F32.BF16 R40, R64.reuse, R52, R40 ;  /* 0x000000344028723c */ /* 0x040fe80000041828 */
[----:B------:R-:W-:Y:S03]  /*18b90*/  MOV R162, R246 ;  /* 0x000000f600a27202 */ /* 0x000fe60000000f00 */
[--C-:B------:R-:W-:Y:S01]  /*18ba0*/  FFMA.FTZ R52, R56, c[0x0][0x2d0], -R97.reuse ;  /* 0x0000b40038347a23 */ /* 0x100fe20000010861 */
[-C--:B------:R-:W-:Y:S03]  /*18bb0*/  HMMA.16816.F32.BF16 R44, R64, R54.reuse, R44 ;  /* 0x00000036402c723c */ /* 0x080fe6000004182c */
[----:B------:R1:W4:Y:S01]  /*18bc0*/  MUFU.EX2 R105, R52 ;  /* 0x0000003400697308 */ /* 0x0003220000000800 */
[C---:B------:R-:W-:Y:S02]  /*18bd0*/  FMUL.FTZ R53, R69.reuse, R153 ;  /* 0x0000009945357220 */ /* 0x040fe40000410000 */
[----:B------:R-:W-:Y:S02]  /*18be0*/  FMUL.FTZ R56, R2, R156 ;  /* 0x0000009c02387220 */ /* 0x000fe40000410000 */
[C---:B------:R-:W-:Y:S07]  /*18bf0*/  HMMA.16816.F32.BF16 R48, R76.reuse, R54, R48 ;  /* 0x000000364c30723c */ /* 0x040fee0000041830 */
[C---:B------:R-:W-:Y:S02]  /*18c00*/  FMUL.FTZ R55, R68.reuse, R155 ;  /* 0x0000009b44377220 */ /* 0x040fe40000410000 */
[----:B------:R-:W-:Y:S03]  /*18c10*/  FMUL.FTZ R54, R68, R154 ;  /* 0x0000009a44367220 */ /* 0x000fe60000410000 */
[----:B-1----:R-:W-:Y:S07]  /*18c20*/  FMUL.FTZ R52, R69, R152 ;  /* 0x0000009845347220 */ /* 0x002fee0000410000 */
[-C--:B------:R-:W-:Y:S08]  /*18c30*/  HMMA.16816.F32.BF16 R52, R76, R80.reuse, R52 ;  /* 0x000000504c34723c */ /* 0x080ff00000041834 */
[C---:B------:R-:W-:Y:S07]  /*18c40*/  HMMA.16816.F32.BF16 R56, R64.reuse, R80, R56 ;  /* 0x000000504038723c */ /* 0x040fee0000041838 */
[----:B------:R-:W-:Y:S01]  /*18c50*/  FFMA.FTZ R80, R88, c[0x0][0x2d0], -R97 ;  /* 0x0000b40058507a23 */ /* 0x000fe20000010861 */
[-C--:B------:R-:W-:Y:S03]  /*18c60*/  HMMA.16816.F32.BF16 R60, R64, R82.reuse, R60 ;  /* 0x00000052403c723c */ /* 0x080fe6000004183c */
[----:B------:R1:W5:Y:S01]  /*18c70*/  MUFU.EX2 R139, R80 ;  /* 0x00000050008b7308 */ /* 0x0003620000000800 */
[----:B----4-:R-:W-:Y:S03]  /*18c80*/  F2FP.BF16.PACK_AB R81, R103, R105 ;  /* 0x000000696751723e */ /* 0x010fe600000010ff */
[C---:B------:R-:W-:Y:S02]  /*18c90*/  FMUL.FTZ R65, R69.reuse, R165 ;  /* 0x000000a545417220 */ /* 0x040fe40000410000 */
[C---:B------:R-:W-:Y:S01]  /*18ca0*/  FMUL.FTZ R67, R68.reuse, R167 ;  /* 0x000000a744437220 */ /* 0x040fe20000410000 */
[----:B------:R-:W4:Y:S02]  /*18cb0*/  LDL.LU R165, [R1+0x20] ;  /* 0x0000200001a57983 */ /* 0x000f240000300800 */
[----:B------:R-:W-:Y:S01]  /*18cc0*/  FMUL.FTZ R66, R68, R166 ;  /* 0x000000a644427220 */ /* 0x000fe20000410000 */
[----:B------:R-:W-:Y:S01]  /*18cd0*/  MOV R166, R89 ;  /* 0x0000005900a67202 */ /* 0x000fe20000000f00 */
[----:B------:R-:W-:Y:S01]  /*18ce0*/  FMUL.FTZ R64, R69, R164 ;  /* 0x000000a445407220 */ /* 0x000fe20000410000 */
[----:B------:R-:W2:Y:S01]  /*18cf0*/  LDL.LU R167, [R1+0x1c] ;  /* 0x00001c0001a77983 */ /* 0x000ea20000300800 */
[----:B------:R-:W-:Y:S02]  /*18d00*/  IMAD.MOV.U32 R164, RZ, RZ, R92 ;  /* 0x000000ffffa47224 */ /* 0x000fe400078e005c */
[--C-:B------:R-:W-:Y:S03]  /*18d10*/  FFMA.FTZ R92, R175, c[0x0][0x2d0], -R74.reuse ;  /* 0x0000b400af5c7a23 */ /* 0x100fe6000001084a */
[----:B------:R-:W-:Y:S01]  /*18d20*/  HMMA.16816.F32.BF16 R64, R76, R82, R64 ;  /* 0x000000524c40723c */ /* 0x000fe20000041840 */
[----:B------:R-:W-:Y:S03]  /*18d30*/  MUFU.EX2 R252, R92 ;  /* 0x0000005c00fc7308 */ /* 0x000fe60000000800 */
[--C-:B-1----:R-:W-:Y:S03]  /*18d40*/  FFMA.FTZ R80, R90, c[0x0][0x2d0], -R75.reuse ;  /* 0x0000b4005a507a23 */ /* 0x102fe6000001084b */
[----:B------:R-:W-:Y:S01]  /*18d50*/  F2FP.BF16.PACK_AB R76, R111, R126 ;  /* 0x0000007e6f4c723e */ /* 0x000fe200000010ff */
[----:B------:R-:W1:Y:S01]  /*18d60*/  LDSM.16.MT88.4 R88, [R212+0x900] ;  /* 0x00090000d458783b */ /* 0x000e620000004200 */
[----:B------:R-:W-:Y:S02]  /*18d70*/  F2FP.BF16.PACK_AB R77, R110, R125 ;  /* 0x0000007d6e4d723e */ /* 0x000fe400000010ff */
[----:B------:R1:W-:Y:S01]  /*18d80*/  MUFU.EX2 R138, R80 ;  /* 0x00000050008a7308 */ /* 0x0003e20000000800 */
[----:B------:R-:W-:Y:S02]  /*18d90*/  F2FP.BF16.PACK_AB R78, R106, R129 ;  /* 0x000000816a4e723e */ /* 0x000fe400000010ff */
[----:B------:R-:W-:Y:S02]  /*18da0*/  F2FP.BF16.PACK_AB R79, R107, R128 ;  /* 0x000000806b4f723e */ /* 0x000fe400000010ff */
[----:B------:R-:W-:Y:S02]  /*18db0*/  F2FP.BF16.PACK_AB R82, R109, R104 ;  /* 0x000000686d52723e */ /* 0x000fe400000010ff */
[----:B-----5:R-:W-:Y:S03]  /*18dc0*/  F2FP.BF16.PACK_AB R83, R139, R121 ;  /* 0x000000798b53723e */ /* 0x020fe600000010ff */
[-C--:B------:R-:W-:Y:S03]  /*18dd0*/  HMMA.16816.F32.BF16 R4, R76, R84.reuse, R4 ;  /* 0x000000544c04723c */ /* 0x080fe60000041804 */
[----:B-1----:R-:W-:Y:S04]  /*18de0*/  FFMA.FTZ R80, R94, c[0x0][0x2d0], -R74 ;  /* 0x0000b4005e507a23 */ /* 0x002fe8000001084a */
[----:B------:R1:W-:Y:S02]  /*18df0*/  MUFU.EX2 R130, R80 ;  /* 0x0000005000827308 */ /* 0x0003e40000000800 */
[----:B-1----:R-:W-:Y:S07]  /*18e00*/  F2FP.BF16.PACK_AB R80, R131, R124 ;  /* 0x0000007c8350723e */ /* 0x002fee00000010ff */
[C---:B------:R-:W-:Y:S07]  /*18e10*/  HMMA.16816.F32.BF16 R8, R80.reuse, R84, R8 ;  /* 0x000000545008723c */ /* 0x040fee0000041808 */
[--C-:B------:R-:W-:Y:S01]  /*18e20*/  FFMA.FTZ R84, R93, c[0x0][0x2d0], -R75.reuse ;  /* 0x0000b4005d547a23 */ /* 0x100fe2000001084b */
[-C--:B------:R-:W-:Y:S01]  /*18e30*/  HMMA.16816.F32.BF16 R12, R80, R86.reuse, R12 ;  /* 0x00000056500c723c */ /* 0x080fe2000004180c */
[----:B------:R-:W1:Y:S02]  /*18e40*/  LDSM.16.MT88.4 R92, [R210+0x900] ;  /* 0x00090000d25c783b */ /* 0x000e640000004200 */
[----:B------:R5:W-:Y:S05]  /*18e50*/  MUFU.EX2 R251, R84 ;  /* 0x0000005400fb7308 */ /* 0x000bea0000000800 */
[C---:B------:R-:W-:Y:S08]  /*18e60*/  HMMA.16816.F32.BF16 R16, R76.reuse, R86, R16 ;  /* 0x000000564c10723c */ /* 0x040ff00000041810 */
[-C--:B------:R-:W-:Y:S08]  /*18e70*/  HMMA.16816.F32.BF16 R20, R76, R88.reuse, R20 ;  /* 0x000000584c14723c */ /* 0x080ff00000041814 */
[C---:B------:R-:W-:Y:S04]  /*18e80*/  HMMA.16816.F32.BF16 R24, R80.reuse, R88, R24 ;  /* 0x000000585018723c */ /* 0x040fe80000041818 */
[----:B-----5:R-:W-:Y:S03]  /*18e90*/  FFMA.FTZ R84, R171, c[0x0][0x2d0], -R75 ;  /* 0x0000b400ab547a23 */ /* 0x020fe6000001084b */
[----:B------:R-:W-:Y:S01]  /*18ea0*/  FFMA.FTZ R88, R170, c[0x0][0x2d0], -R96 ;  /* 0x0000b400aa587a23 */ /* 0x000fe20000010860 */
[-C--:B------:R-:W-:Y:S01]  /*18eb0*/  HMMA.16816.F32.BF16 R28, R80, R90.reuse, R28 ;  /* 0x0000005a501c723c */ /* 0x080fe2000004181c */
[----:B------:R5:W-:Y:S07]  /*18ec0*/  MUFU.EX2 R143, R84 ;  /* 0x00000054008f7308 */ /* 0x000bee0000000800 */
[C---:B------:R-:W-:Y:S03]  /*18ed0*/  HMMA.16816.F32.BF16 R32, R76.reuse, R90, R32 ;  /* 0x0000005a4c20723c */ /* 0x040fe60000041820 */
[----:B------:R5:W-:Y:S01]  /*18ee0*/  MUFU.EX2 R141, R88 ;  /* 0x00000058008d7308 */ /* 0x000be20000000800 */
[----:B---3--:R-:W-:Y:S04]  /*18ef0*/  FFMA.FTZ R2, R2, R163, R164 ;  /* 0x000000a302027223 */ /* 0x008fe800000100a4 */
[-C--:B-1----:R-:W-:Y:S08]  /*18f00*/  HMMA.16816.F32.BF16 R36, R76, R92.reuse, R36 ;  /* 0x0000005c4c24723c */ /* 0x082ff00000041824 */
[C---:B------:R-:W-:Y:S04]  /*18f10*/  HMMA.16816.F32.BF16 R40, R80.reuse, R92, R40 ;  /* 0x0000005c5028723c */ /* 0x040fe80000041828 */
[----:B-----5:R-:W-:Y:S03]  /*18f20*/  FFMA.FTZ R84, R98, c[0x0][0x2d0], -R96 ;  /* 0x0000b40062547a23 */ /* 0x020fe60000010860 */
[--C-:B------:R-:W-:Y:S01]  /*18f30*/  FFMA.FTZ R92, R172, c[0x0][0x2d0], -R97.reuse ;  /* 0x0000b400ac5c7a23 */ /* 0x100fe20000010861 */
[-C--:B------:R-:W-:Y:S01]  /*18f40*/  HMMA.16816.F32.BF16 R44, R80, R94.reuse, R44 ;  /* 0x0000005e502c723c */ /* 0x080fe2000004182c */
[----:B------:R1:W-:Y:S03]  /*18f50*/  MUFU.EX2 R137, R84 ;  /* 0x0000005400897308 */ /* 0x0003e60000000800 */
[----:B------:R-:W-:Y:S04]  /*18f60*/  FFMA.FTZ R88, R177, c[0x0][0x2d0], -R74 ;  /* 0x0000b400b1587a23 */ /* 0x000fe8000001084a */
[C---:B------:R-:W-:Y:S03]  /*18f70*/  HMMA.16816.F32.BF16 R48, R76.reuse, R94, R48 ;  /* 0x0000005e4c30723c */ /* 0x040fe60000041830 */
[----:B------:R3:W-:Y:S10]  /*18f80*/  MUFU.EX2 R250, R88 ;  /* 0x0000005800fa7308 */ /* 0x0007f40000000800 */
[----:B------:R5:W-:Y:S01]  /*18f90*/  MUFU.EX2 R147, R92 ;  /* 0x0000005c00937308 */ /* 0x000be20000000800 */
[----:B-1----:R-:W-:Y:S09]  /*18fa0*/  FFMA.FTZ R84, R99, c[0x0][0x2d0], -R96 ;  /* 0x0000b40063547a23 */ /* 0x002ff20000010860 */
[----:B------:R1:W-:Y:S01]  /*18fb0*/  MUFU.EX2 R136, R84 ;  /* 0x0000005400887308 */ /* 0x0003e20000000800 */
[----:B---3--:R-:W-:Y:S09]  /*18fc0*/  FFMA.FTZ R88, R178, c[0x0][0x2d0], -R74 ;  /* 0x0000b400b2587a23 */ /* 0x008ff2000001084a */
[----:B------:R3:W-:Y:S01]  /*18fd0*/  MUFU.EX2 R249, R88 ;  /* 0x0000005800f97308 */ /* 0x0007e20000000800 */
[----:B-----5:R-:W-:Y:S09]  /*18fe0*/  FFMA.FTZ R92, R173, c[0x0][0x2d0], -R97 ;  /* 0x0000b400ad5c7a23 */ /* 0x020ff20000010861 */
[----:B------:R5:W-:Y:S01]  /*18ff0*/  MUFU.EX2 R146, R92 ;  /* 0x0000005c00927308 */ /* 0x000be20000000800 */
[----:B-1----:R-:W-:Y:S09]  /*19000*/  FFMA.FTZ R84, R168, c[0x0][0x2d0], -R96 ;  /* 0x0000b400a8547a23 */ /* 0x002ff20000010860 */
[----:B------:R1:W1:Y:S01]  /*19010*/  MUFU.EX2 R142, R84 ;  /* 0x00000054008e7308 */ /* 0x0002620000000800 */
[----:B---3--:R-:W-:Y:S09]  /*19020*/  FFMA.FTZ R88, R176, c[0x0][0x2d0], -R75 ;  /* 0x0000b400b0587a23 */ /* 0x008ff2000001084b */
[----:B------:R3:W-:Y:S01]  /*19030*/  MUFU.EX2 R248, R88 ;  /* 0x0000005800f87308 */ /* 0x0007e20000000800 */
[----:B-----5:R-:W-:Y:S09]  /*19040*/  FFMA.FTZ R92, R191, c[0x0][0x2d0], -R74 ;  /* 0x0000b400bf5c7a23 */ /* 0x020ff2000001084a */
[----:B------:R5:W-:Y:S01]  /*19050*/  MUFU.EX2 R239, R92 ;  /* 0x0000005c00ef7308 */ /* 0x000be20000000800 */
[----:B-1----:R-:W1:Y:S01]  /*19060*/  LDSM.16.MT88.4 R84, [R211+0x900] ;  /* 0x00090000d354783b */ /* 0x002e620000004200 */
[--C-:B---3--:R-:W-:Y:S08]  /*19070*/  FFMA.FTZ R88, R169, c[0x0][0x2d0], -R97.reuse ;  /* 0x0000b400a9587a23 */ /* 0x108ff00000010861 */
[----:B------:R3:W1:Y:S01]  /*19080*/  MUFU.EX2 R140, R88 ;  /* 0x00000058008c7308 */ /* 0x0006620000000800 */
[----:B-----5:R-:W-:Y:S08]  /*19090*/  LDSM.16.MT88.4 R92, [R210+0x1100] ;  /* 0x00110000d25c783b */ /* 0x020ff00000004200 */
[----:B---3--:R-:W3:Y:S01]  /*190a0*/  LDSM.16.MT88.4 R88, [R209+0x1100] ;  /* 0x00110000d158783b */ /* 0x008ee20000004200 */
[-C--:B-1----:R-:W-:Y:S08]  /*190b0*/  HMMA.16816.F32.BF16 R52, R76, R84.reuse, R52 ;  /* 0x000000544c34723c */ /* 0x082ff00000041834 */
[C---:B------:R-:W-:Y:S07]  /*190c0*/  HMMA.16816.F32.BF16 R56, R80.reuse, R84, R56 ;  /* 0x000000545038723c */ /* 0x040fee0000041838 */
[----:B------:R-:W-:Y:S01]  /*190d0*/  FFMA.FTZ R84, R174, c[0x0][0x2d0], -R97 ;  /* 0x0000b400ae547a23 */ /* 0x000fe20000010861 */
[-C--:B------:R-:W-:Y:S03]  /*190e0*/  HMMA.16816.F32.BF16 R60, R80, R86.reuse, R60 ;  /* 0x00000056503c723c */ /* 0x080fe6000004183c */
[----:B------:R1:W5:Y:S01]  /*190f0*/  MUFU.EX2 R247, R84 ;  /* 0x0000005400f77308 */ /* 0x0003620000000800 */
[----:B----4-:R-:W-:Y:S03]  /*19100*/  FFMA.FTZ R68, R68, R165, R166 ;  /* 0x000000a544447223 */ /* 0x010fe600000100a6 */
[----:B------:R-:W-:Y:S01]  /*19110*/  F2FP.BF16.PACK_AB R82, R141, R142 ;  /* 0x0000008e8d52723e */ /* 0x000fe200000010ff */
[----:B------:R-:W-:Y:S04]  /*19120*/  HMMA.16816.F32.BF16 R64, R76, R86, R64 ;  /* 0x000000564c40723c */ /* 0x000fe80000041840 */
[--C-:B------:R-:W-:Y:S01]  /*19130*/  FFMA.FTZ R80, R179, c[0x0][0x2d0], -R75.reuse ;  /* 0x0000b400b3507a23 */ /* 0x100fe2000001084b */
[----:B------:R-:W-:Y:S01]  /*19140*/  F2FP.BF16.PACK_AB R81, R147, R140 ;  /* 0x0000008c9351723e */ /* 0x000fe200000010ff */
[----:B------:R-:W-:Y:S01]  /*19150*/  FADD.FTZ R68, R161, R68 ;  /* 0x00000044a1447221 */ /* 0x000fe20000010000 */
[----:B------:R-:W-:Y:S01]  /*19160*/  F2FP.BF16.PACK_AB R76, R120, R113 ;  /* 0x00000071784c723e */ /* 0x000fe200000010ff */
[----:B------:R4:W-:Y:S01]  /*19170*/  MUFU.EX2 R145, R80 ;  /* 0x0000005000917308 */ /* 0x0009e20000000800 */
[----:B------:R-:W-:Y:S03]  /*19180*/  F2FP.BF16.PACK_AB R77, R138, R114 ;  /* 0x000000728a4d723e */ /* 0x000fe600000010ff */
[----:B------:R-:W-:Y:S02]  /*19190*/  F2FP.BF16.PACK_AB R78, R252, R130 ;  /* 0x00000082fc4e723e */ /* 0x000fe400000010ff */
[----:B------:R-:W-:Y:S01]  /*191a0*/  F2FP.BF16.PACK_AB R79, R143, R251 ;  /* 0x000000fb8f4f723e */ /* 0x000fe200000010ff */
[----:B-1----:R-:W1:Y:S01]  /*191b0*/  LDSM.16.MT88.4 R84, [R212+0x1100] ;  /* 0x00110000d454783b */ /* 0x002e620000004200 */
[----:B-----5:R-:W-:Y:S05]  /*191c0*/  F2FP.BF16.PACK_AB R83, R247, R146 ;  /* 0x00000092f753723e */ /* 0x020fea00000010ff */
[-C--:B---3--:R-:W-:Y:S03]  /*191d0*/  HMMA.16816.F32.BF16 R4, R76, R88.reuse, R4 ;  /* 0x000000584c04723c */ /* 0x088fe60000041804 */
[----:B----4-:R-:W-:Y:S04]  /*191e0*/  FFMA.FTZ R80, R189, c[0x0][0x2d0], -R74 ;  /* 0x0000b400bd507a23 */ /* 0x010fe8000001084a */
        /* <DEDUP_REMOVED lines=15> */
[-C--:B------:R-:W-:Y:S08]  /*192e0*/  HMMA.16816.F32.BF16 R36, R76, R92.reuse, R36 ;  /* 0x0000005c4c24723c */ /* 0x080ff00000041824 */
[C---:B------:R-:W-:Y:S04]  /*192f0*/  HMMA.16816.F32.BF16 R40, R80.reuse, R92, R40 ;  /* 0x0000005c5028723c */ /* 0x040fe80000041828 */
[--C-:B-1----:R-:W-:Y:S03]  /*19300*/  FFMA.FTZ R88, R180, c[0x0][0x2d0], -R96.reuse ;  /* 0x0000b400b4587a23 */ /* 0x102fe60000010860 */
[----:B------:R-:W-:Y:S01]  /*19310*/  FFMA.FTZ R92, R186, c[0x0][0x2d0], -R97 ;  /* 0x0000b400ba5c7a23 */ /* 0x000fe20000010861 */
[-C--:B------:R-:W-:Y:S01]  /*19320*/  HMMA.16816.F32.BF16 R44, R80, R94.reuse, R44 ;  /* 0x0000005e502c723c */ /* 0x080fe2000004182c */
[----:B------:R1:W-:Y:S03]  /*19330*/  MUFU.EX2 R144, R88 ;  /* 0x0000005800907308 */ /* 0x0003e60000000800 */
[--C-:B---3--:R-:W-:Y:S01]  /*19340*/  FFMA.FTZ R84, R185, c[0x0][0x2d0], -R96.reuse ;  /* 0x0000b400b9547a23 */ /* 0x108fe20000010860 */
[----:B------:R-:W-:Y:S03]  /*19350*/  MOV R186, R113 ;  /* 0x0000007100ba7202 */ /* 0x000fe60000000f00 */
[C---:B------:R-:W-:Y:S03]  /*19360*/  HMMA.16816.F32.BF16 R48, R76.reuse, R94, R48 ;  /* 0x0000005e4c30723c */ /* 0x040fe60000041830 */
[----:B------:R3:W4:Y:S10]  /*19370*/  MUFU.EX2 R185, R84 ;  /* 0x0000005400b97308 */ /* 0x0007340000000800 */
[----:B------:R5:W-:Y:S01]  /*19380*/  MUFU.EX2 R154, R92 ;  /* 0x0000005c009a7308 */ /* 0x000be20000000800 */
[----:B-1----:R-:W-:Y:S09]  /*19390*/  FFMA.FTZ R88, R181, c[0x0][0x2d0], -R96 ;  /* 0x0000b400b5587a23 */ /* 0x002ff20000010860 */
[----:B------:R1:W-:Y:S01]  /*193a0*/  MUFU.EX2 R189, R88 ;  /* 0x0000005800bd7308 */ /* 0x0003e20000000800 */
[----:B---3--:R-:W-:Y:S01]  /*193b0*/  FFMA.FTZ R84, R193, c[0x0][0x2d0], -R74 ;  /* 0x0000b400c1547a23 */ /* 0x008fe2000001084a */
[----:B------:R-:W-:Y:S08]  /*193c0*/  MOV R193, R100 ;  /* 0x0000006400c17202 */ /* 0x000ff00000000f00 */
[----:B------:R3:W-:Y:S01]  /*193d0*/  MUFU.EX2 R182, R84 ;  /* 0x0000005400b67308 */ /* 0x0007e20000000800 */
[----:B--2---:R-:W-:Y:S02]  /*193e0*/  FFMA.FTZ R69, R69, R167, R193 ;  /* 0x000000a745457223 */ /* 0x004fe400000100c1 */
[----:B------:R-:W-:Y:S01]  /*193f0*/  IMAD.MOV.U32 R193, RZ, RZ, R130 ;  /* 0x000000ffffc17224 */ /* 0x000fe200078e0082 */
[----:B------:R-:W-:Y:S01]  /*19400*/  MOV R130, R108 ;  /* 0x0000006c00827202 */ /* 0x000fe20000000f00 */
[----:B-----5:R-:W-:Y:S02]  /*19410*/  FFMA.FTZ R92, R188, c[0x0][0x2d0], -R97 ;  /* 0x0000b400bc5c7a23 */ /* 0x020fe40000010861 */
[----:B------:R-:W-:Y:S02]  /*19420*/  FADD.FTZ R69, R162, R69 ;  /* 0x00000045a2457221 */ /* 0x000fe40000010000 */
[----:B------:R-:W-:Y:S01]  /*19430*/  IMAD.MOV.U32 R188, RZ, RZ, R109 ;  /* 0x000000ffffbc7224 */ /* 0x000fe200078e006d */
[----:B------:R2:W-:Y:S01]  /*19440*/  MUFU.EX2 R153, R92 ;  /* 0x0000005c00997308 */ /* 0x0005e20000000800 */
[----:B------:R-:W-:Y:S01]  /*19450*/  FADD.FTZ R69, R151, R69 ;  /* 0x0000004597457221 */ /* 0x000fe20000010000 */
[----:B-1----:R-:W1:Y:S01]  /*19460*/  LDSM.16.MT88.4 R88, [R211+0x1100] ;  /* 0x00110000d358783b */ /* 0x002e620000004200 */
[--C-:B---3--:R-:W-:Y:S01]  /*19470*/  FFMA.FTZ R84, R195, c[0x0][0x2d0], -R74.reuse ;  /* 0x0000b400c3547a23 */ /* 0x108fe2000001084a */
[----:B------:R-:W-:Y:S06]  /*19480*/  MOV R195, R120 ;  /* 0x0000007800c37202 */ /* 0x000fec0000000f00 */
[----:B------:R3:W-:Y:S01]  /*19490*/  MUFU.EX2 R184, R84 ;  /* 0x0000005400b87308 */ /* 0x0007e20000000800 */
[----:B--2---:R-:W-:Y:S01]  /*194a0*/  FFMA.FTZ R92, R231, c[0x0][0x2d0], -R74 ;  /* 0x0000b400e75c7a23 */ /* 0x004fe2000001084a */
[----:B------:R-:W-:Y:S08]  /*194b0*/  MOV R231, R104 ;  /* 0x0000006800e77202 */ /* 0x000ff00000000f00 */
[----:B------:R2:W-:Y:S01]  /*194c0*/  MUFU.EX2 R180, R92 ;  /* 0x0000005c00b47308 */ /* 0x0005e20000000800 */
[----:B---3--:R-:W-:Y:S01]  /*194d0*/  FFMA.FTZ R84, R192, c[0x0][0x2d0], -R75 ;  /* 0x0000b400c0547a23 */ /* 0x008fe2000001084b */
[-C--:B-1----:R-:W-:Y:S08]  /*194e0*/  HMMA.16816.F32.BF16 R52, R76, R88.reuse, R52 ;  /* 0x000000584c34723c */ /* 0x082ff00000041834 */
[----:B------:R1:W-:Y:S01]  /*194f0*/  MUFU.EX2 R181, R84 ;  /* 0x0000005400b57308 */ /* 0x0003e20000000800 */
[----:B------:R-:W-:Y:S01]  /*19500*/  IMAD.MOV.U32 R192, RZ, RZ, R121 ;  /* 0x000000ffffc07224 */ /* 0x000fe200078e0079 */
[C---:B------:R-:W-:Y:S01]  /*19510*/  HMMA.16816.F32.BF16 R56, R80.reuse, R88, R56 ;  /* 0x000000585038723c */ /* 0x040fe20000041838 */
[----:B--2---:R-:W-:Y:S06]  /*19520*/  LDSM.16.MT88.4 R92, [R210+0x1900] ;  /* 0x00190000d25c783b */ /* 0x004fec0000004200 */
[----:B------:R-:W-:Y:S01]  /*19530*/  FFMA.FTZ R88, R190, c[0x0][0x2d0], -R97 ;  /* 0x0000b400be587a23 */ /* 0x000fe20000010861 */
[-C--:B------:R-:W-:Y:S03]  /*19540*/  HMMA.16816.F32.BF16 R60, R80, R90.reuse, R60 ;  /* 0x0000005a503c723c */ /* 0x080fe6000004183c */
[----:B------:R2:W3:Y:S01]  /*19550*/  MUFU.EX2 R102, R88 ;  /* 0x0000005800667308 */ /* 0x0004e20000000800 */
[----:B------:R-:W-:Y:S03]  /*19560*/  MOV R190, R107 ;  /* 0x0000006b00be7202 */ /* 0x000fe60000000f00 */
[----:B------:R-:W-:Y:S01]  /*19570*/  FFMA.FTZ R80, R194, c[0x0][0x2d0], -R75 ;  /* 0x0000b400c2507a23 */ /* 0x000fe2000001084b */
[----:B------:R-:W-:Y:S04]  /*19580*/  HMMA.16816.F32.BF16 R64, R76, R90, R64 ;  /* 0x0000005a4c40723c */ /* 0x000fe80000041840 */
[----:B-1----:R-:W-:Y:S01]  /*19590*/  FFMA.FTZ R84, R183, c[0x0][0x2d0], -R97 ;  /* 0x0000b400b7547a23 */ /* 0x002fe20000010861 */
[----:B------:R1:W-:Y:S01]  /*195a0*/  MUFU.EX2 R159, R80 ;  /* 0x00000050009f7308 */ /* 0x0003e20000000800 */
[----:B----4-:R-:W-:Y:S01]  /*195b0*/  F2FP.BF16.PACK_AB R82, R185, R187 ;  /* 0x000000bbb952723e */ /* 0x010fe200000010ff */
[----:B------:R-:W-:Y:S01]  /*195c0*/  IMAD.MOV.U32 R194, RZ, RZ, R106 ;  /* 0x000000ffffc27224 */ /* 0x000fe200078e006a */
[----:B------:R-:W-:Y:S04]  /*195d0*/  F2FP.BF16.PACK_AB R76, R249, R250 ;  /* 0x000000faf94c723e */ /* 0x000fe800000010ff */
[----:B------:R-:W-:Y:S02]  /*195e0*/  F2FP.BF16.PACK_AB R77, R145, R248 ;  /* 0x000000f8914d723e */ /* 0x000fe400000010ff */
[----:B------:R-:W-:Y:S01]  /*195f0*/  F2FP.BF16.PACK_AB R78, R239, R246 ;  /* 0x000000f6ef4e723e */ /* 0x000fe200000010ff */
[----:B------:R4:W5:Y:S01]  /*19600*/  MUFU.EX2 R155, R84 ;  /* 0x00000054009b7308 */ /* 0x0009620000000800 */
[----:B------:R-:W-:Y:S02]  /*19610*/  F2FP.BF16.PACK_AB R79, R237, R191 ;  /* 0x000000bfed4f723e */ /* 0x000fe400000010ff */
[----:B------:R-:W-:Y:S01]  /*19620*/  MOV R183, R114 ;  /* 0x0000007200b77202 */ /* 0x000fe20000000f00 */
[----:B--2---:R-:W-:Y:S01]  /*19630*/  LDSM.16.MT88.4 R88, [R212+0x1900] ;  /* 0x00190000d458783b */ /* 0x004fe20000004200 */
[----:B---3--:R-:W-:Y:S01]  /*19640*/  F2FP.BF16.PACK_AB R83, R102, R153 ;  /* 0x000000996653723e */ /* 0x008fe200000010ff */
[----:B-1----:R-:W-:Y:S01]  /*19650*/  FFMA.FTZ R80, R230, c[0x0][0x2d0], -R74 ;  /* 0x0000b400e6507a23 */ /* 0x002fe2000001084a */
[----:B------:R-:W-:Y:S03]  /*19660*/  MOV R230, R105 ;  /* 0x0000006900e67202 */ /* 0x000fe60000000f00 */
[----:B------:R1:W-:Y:S02]  /*19670*/  MUFU.EX2 R158, R80 ;  /* 0x00000050009e7308 */ /* 0x0003e40000000800 */
[----:B----4-:R-:W2:Y:S01]  /*19680*/  LDSM.16.MT88.4 R84, [R209+0x1900] ;  /* 0x00190000d154783b */ /* 0x010ea20000004200 */
[----:B-----5:R-:W-:Y:S02]  /*19690*/  F2FP.BF16.PACK_AB R81, R154, R155 ;  /* 0x0000009b9a51723e */ /* 0x020fe400000010ff */
[----:B-1----:R-:W-:Y:S01]  /*196a0*/  F2FP.BF16.PACK_AB R80, R189, R144 ;  /* 0x00000090bd50723e */ /* 0x002fe200000010ff */
[-C--:B--2---:R-:W-:Y:S08]  /*196b0*/  HMMA.16816.F32.BF16 R4, R76, R84.reuse, R4 ;  /* 0x000000544c04723c */ /* 0x084ff00000041804 */
[C---:B------:R-:W-:Y:S07]  /*196c0*/  HMMA.16816.F32.BF16 R8, R80.reuse, R84, R8 ;  /* 0x000000545008723c */ /* 0x040fee0000041808 */
[--C-:B------:R-:W-:Y:S01]  /*196d0*/  FFMA.FTZ R84, R205, c[0x0][0x2d0], -R75.reuse ;  /* 0x0000b400cd547a23 */ /* 0x100fe2000001084b */
[-C--:B------:R-:W-:Y:S03]  /*196e0*/  HMMA.16816.F32.BF16 R12, R80, R86.reuse, R12 ;  /* 0x00000056500c723c */ /* 0x080fe6000004180c */
[----:B------:R1:W-:Y:S01]  /*196f0*/  MUFU.EX2 R157, R84 ;  /* 0x00000054009d7308 */ /* 0x0003e20000000800 */
[----:B------:R-:W-:Y:S04]  /*19700*/  MOV R205, R110 ;  /* 0x0000006e00cd7202 */ /* 0x000fe80000000f00 */
[C---:B------:R-:W-:Y:S08]  /*19710*/  HMMA.16816.F32.BF16 R16, R76.reuse, R86, R16 ;  /* 0x000000564c10723c */ /* 0x040ff00000041810 */
[-C--:B------:R-:W-:Y:S08]  /*19720*/  HMMA.16816.F32.BF16 R20, R76, R88.reuse, R20 ;  /* 0x000000584c14723c */ /* 0x080ff00000041814 */
[C---:B------:R-:W-:Y:S04]  /*19730*/  HMMA.16816.F32.BF16 R24, R80.reuse, R88, R24 ;  /* 0x000000585018723c */ /* 0x040fe80000041818 */
[----:B-1----:R-:W-:Y:S01]  /*19740*/  FFMA.FTZ R84, R228, c[0x0][0x2d0], -R75 ;  /* 0x0000b400e4547a23 */ /* 0x002fe2000001084b */
[----:B------:R-:W-:Y:S02]  /*19750*/  MOV R228, R111 ;  /* 0x0000006f00e47202 */ /* 0x000fe40000000f00 */
[----:B------:R-:W-:Y:S01]  /*19760*/  FFMA.FTZ R88, R204, c[0x0][0x2d0], -R96 ;  /* 0x0000b400cc587a23 */ /* 0x000fe20000010860 */
[-C--:B------:R-:W-:Y:S01]  /*19770*/  HMMA.16816.F32.BF16 R28, R80, R90.reuse, R28 ;  /* 0x0000005a501c723c */ /* 0x080fe2000004181c */
[----:B------:R1:W-:Y:S03]  /*19780*/  MUFU.EX2 R179, R84 ;  /* 0x0000005400b37308 */ /* 0x0003e60000000800 */
[----:B------:R-:W-:Y:S04]  /*19790*/  IMAD.MOV.U32 R204, RZ, RZ, R150 ;  /* 0x000000ffffcc7224 */ /* 0x000fe800078e0096 */
        /* <DEDUP_REMOVED lines=8> */
[----:B--2---:R-:W-:Y:S02]  /*19820*/  FFMA.FTZ R88, R232, c[0x0][0x2d0], -R74 ;  /* 0x0000b400e8587a23 */ /* 0x004fe4000001084a */
[--C-:B------:R-:W-:Y:S02]  /*19830*/  FFMA.FTZ R92, R202, c[0x0][0x2d0], -R97.reuse ;  /* 0x0000b400ca5c7a23 */ /* 0x100fe40000010861 */
[C---:B------:R-:W-:Y:S03]  /*19840*/  HMMA.16816.F32.BF16 R48, R76.reuse, R94, R48 ;  /* 0x0000005e4c30723c */ /* 0x040fe60000041830 */
[----:B------:R2:W-:Y:S10]  /*19850*/  MUFU.EX2 R175, R88 ;  /* 0x0000005800af7308 */ /* 0x0005f40000000800 */
[----:B------:R3:W-:Y:S01]  /*19860*/  MUFU.EX2 R101, R92 ;  /* 0x0000005c00657308 */ /* 0x0007e20000000800 */
[----:B-1----:R-:W-:Y:S01]  /*19870*/  FFMA.FTZ R84, R200, c[0x0][0x2d0], -R96 ;  /* 0x0000b400c8547a23 */ /* 0x002fe20000010860 */
[----:B------:R-:W-:Y:S08]  /*19880*/  MOV R200, R148 ;  /* 0x0000009400c87202 */ /* 0x000ff00000000f00 */
[----:B------:R1:W-:Y:S01]  /*19890*/  MUFU.EX2 R156, R84 ;  /* 0x00000054009c7308 */ /* 0x0003e20000000800 */
[----:B--2---:R-:W-:Y:S09]  /*198a0*/  FFMA.FTZ R88, R233, c[0x0][0x2d0], -R74 ;  /* 0x0000b400e9587a23 */ /* 0x004ff2000001084a */
[----:B------:R2:W4:Y:S01]  /*198b0*/  MUFU.EX2 R176, R88 ;  /* 0x0000005800b07308 */ /* 0x0005220000000800 */
[--C-:B---3--:R-:W-:Y:S09]  /*198c0*/  FFMA.FTZ R92, R203, c[0x0][0x2d0], -R97.reuse ;  /* 0x0000b400cb5c7a23 */ /* 0x108ff20000010861 */
[----:B------:R3:W-:Y:S01]  /*198d0*/  MUFU.EX2 R99, R92 ;  /* 0x0000005c00637308 */ /* 0x0007e20000000800 */
[----:B-1----:R-:W-:Y:S01]  /*198e0*/  FFMA.FTZ R84, R201, c[0x0][0x2d0], -R96 ;  /* 0x0000b400c9547a23 */ /* 0x002fe20000010860 */
[----:B------:R-:W-:Y:S02]  /*198f0*/  MOV R201, R149 ;  /* 0x0000009500c97202 */ /* 0x000fe40000000f00 */
[----:B------:R-:W-:Y:S06]  /*19900*/  LDSM.16.MT88.4 R148, [R210+0x2900] ;  /* 0x00290000d294783b */ /* 0x000fec0000004200 */
[----:B------:R1:W5:Y:S01]  /*19910*/  MUFU.EX2 R178, R84 ;  /* 0x0000005400b27308 */ /* 0x0003620000000800 */
[--C-:B--2---:R-:W-:Y:S01]  /*19920*/  FFMA.FTZ R88, R199, c[0x0][0x2d0], -R97.reuse ;  /* 0x0000b400c7587a23 */ /* 0x104fe20000010861 */
[----:B----4-:R-:W-:Y:S08]  /*19930*/  F2FP.BF16.PACK_AB R164, R176, R175 ;  /* 0x000000afb0a4723e */ /* 0x010ff000000010ff */
[----:B------:R2:W4:Y:S01]  /*19940*/  MUFU.EX2 R100, R88 ;  /* 0x0000005800647308 */ /* 0x0005220000000800 */
[----:B---3--:R-:W-:Y:S09]  /*19950*/  FFMA.FTZ R92, R207, c[0x0][0x2d0], -R97 ;  /* 0x0000b400cf5c7a23 */ /* 0x008ff20000010861 */
[----:B------:R3:W3:Y:S01]  /*19960*/  MUFU.EX2 R98, R92 ;  /* 0x0000005c00627308 */ /* 0x0006e20000000800 */
[----:B-1----:R-:W1:Y:S08]  /*19970*/  LDSM.16.MT88.4 R84, [R211+0x1900] ;  /* 0x00190000d354783b */ /* 0x002e700000004200 */
[----:B--2---:R-:W2:Y:S08]  /*19980*/  LDSM.16.MT88.4 R88, [R209+0x2100] ;  /* 0x00210000d158783b */ /* 0x004eb00000004200 */
[----:B---3--:R-:W3:Y:S01]  /*19990*/  LDSM.16.MT88.4 R92, [R212+0x2100] ;  /* 0x00210000d45c783b */ /* 0x008ee20000004200 */
[-C--:B-1----:R-:W-:Y:S08]  /*199a0*/  HMMA.16816.F32.BF16 R52, R76, R84.reuse, R52 ;  /* 0x000000544c34723c */ /* 0x082ff00000041834 */
[C---:B------:R-:W-:Y:S07]  /*199b0*/  HMMA.16816.F32.BF16 R56, R80.reuse, R84, R56 ;  /* 0x000000545038723c */ /* 0x040fee0000041838 */
[--C-:B------:R-:W-:Y:S01]  /*199c0*/  FFMA.FTZ R84, R245, c[0x0][0x2d0], -R74.reuse ;  /* 0x0000b400f5547a23 */ /* 0x100fe2000001084a */
[-C--:B------:R-:W-:Y:S03]  /*199d0*/  HMMA.16816.F32.BF16 R60, R80, R86.reuse, R60 ;  /* 0x00000056503c723c */ /* 0x080fe6000004183c */
[----:B------:R1:W-:Y:S01]  /*199e0*/  MUFU.EX2 R172, R84 ;  /* 0x0000005400ac7308 */ /* 0x0003e20000000800 */
[----:B------:R-:W-:Y:S03]  /*199f0*/  FFMA.FTZ R74, R244, c[0x0][0x2d0], -R74 ;  /* 0x0000b400f44a7a23 */ /* 0x000fe6000001084a */
[--C-:B------:R-:W-:Y:S01]  /*19a00*/  FFMA.FTZ R80, R234, c[0x0][0x2d0], -R75.reuse ;  /* 0x0000b400ea507a23 */ /* 0x100fe2000001084b */
[----:B------:R-:W-:Y:S04]  /*19a10*/  HMMA.16816.F32.BF16 R64, R76, R86, R64 ;  /* 0x000000564c40723c */ /* 0x000fe80000041840 */
[----:B-----5:R-:W-:Y:S01]  /*19a20*/  F2FP.BF16.PACK_AB R82, R177, R178 ;  /* 0x000000b2b152723e */ /* 0x020fe200000010ff */
[----:B------:R5:W-:Y:S01]  /*19a30*/  MUFU.EX2 R174, R80 ;  /* 0x0000005000ae7308 */ /* 0x000be20000000800 */
[----:B----4-:R-:W-:Y:S02]  /*19a40*/  F2FP.BF16.PACK_AB R81, R101, R100 ;  /* 0x000000646551723e */ /* 0x010fe400000010ff */
[----:B------:R-:W-:Y:S04]  /*19a50*/  F2FP.BF16.PACK_AB R76, R184, R182 ;  /* 0x000000b6b84c723e */ /* 0x000fe800000010ff */
[----:B------:R-:W-:Y:S02]  /*19a60*/  F2FP.BF16.PACK_AB R77, R159, R181 ;  /* 0x000000b59f4d723e */ /* 0x000fe400000010ff */
[----:B------:R-:W-:Y:S01]  /*19a70*/  F2FP.BF16.PACK_AB R78, R180, R158 ;  /* 0x0000009eb44e723e */ /* 0x000fe200000010ff */
[----:B------:R4:W3:Y:S01]  /*19a80*/  MUFU.EX2 R171, R74 ;  /* 0x0000004a00ab7308 */ /* 0x0008e20000000800 */
[----:B------:R-:W-:Y:S02]  /*19a90*/  F2FP.BF16.PACK_AB R79, R179, R157 ;  /* 0x0000009db34f723e */ /* 0x000fe400000010ff */
[----:B------:R-:W-:Y:S01]  /*19aa0*/  F2FP.BF16.PACK_AB R83, R98, R99 ;  /* 0x000000636253723e */ /* 0x000fe200000010ff */
[----:B-1----:R-:W1:Y:S04]  /*19ab0*/  LDSM.16.MT88.4 R84, [R210+0x2100] ;  /* 0x00210000d254783b */ /* 0x002e680000004200 */
[-C--:B--2---:R-:W-:Y:S03]  /*19ac0*/  HMMA.16816.F32.BF16 R4, R76, R88.reuse, R4 ;  /* 0x000000584c04723c */ /* 0x084fe60000041804 */
[--C-:B-----5:R-:W-:Y:S04]  /*19ad0*/  FFMA.FTZ R80, R235, c[0x0][0x2d0], -R75.reuse ;  /* 0x0000b400eb507a23 */ /* 0x120fe8000001084b */
[----:B------:R2:W5:Y:S01]  /*19ae0*/  MUFU.EX2 R173, R80 ;  /* 0x0000005000ad7308 */ /* 0x0005620000000800 */
[--C-:B----4-:R-:W-:Y:S01]  /*19af0*/  FFMA.FTZ R74, R242, c[0x0][0x2d0], -R75.reuse ;  /* 0x0000b400f24a7a23 */ /* 0x110fe2000001084b */
[----:B---3--:R-:W-:Y:S03]  /*19b00*/  F2FP.BF16.PACK_AB R166, R171, R172 ;  /* 0x000000acaba6723e */ /* 0x008fe600000010ff */
[----:B------:R-:W-:Y:S05]  /*19b10*/  FFMA.FTZ R75, R243, c[0x0][0x2d0], -R75 ;  /* 0x0000b400f34b7a23 */ /* 0x000fea000001084b */
[----:B------:R3:W-:Y:S10]  /*19b20*/  MUFU.EX2 R170, R74 ;  /* 0x0000004a00aa7308 */ /* 0x0007f40000000800 */
[----:B------:R-:W4:Y:S01]  /*19b30*/  MUFU.EX2 R169, R75 ;  /* 0x0000004b00a97308 */ /* 0x000f220000000800 */
[----:B--2---:R-:W-:Y:S02]  /*19b40*/  F2FP.BF16.PACK_AB R80, R156, R152 ;  /* 0x000000989c50723e */ /* 0x004fe400000010ff */
[----:B-----5:R-:W-:Y:S05]  /*19b50*/  F2FP.BF16.PACK_AB R165, R173, R174 ;  /* 0x000000aeada5723e */ /* 0x020fea00000010ff */
[C---:B------:R-:W-:Y:S04]  /*19b60*/  HMMA.16816.F32.BF16 R8, R80.reuse, R88, R8 ;  /* 0x000000585008723c */ /* 0x040fe80000041808 */
[--C-:B---3--:R-:W-:Y:S04]  /*19b70*/  FFMA.FTZ R74, R236, c[0x0][0x2d0], -R96.reuse ;  /* 0x0000b400ec4a7a23 */ /* 0x108fe80000010860 */
[-C--:B------:R-:W-:Y:S01]  /*19b80*/  HMMA.16816.F32.BF16 R12, R80, R90.reuse, R12 ;  /* 0x0000005a500c723c */ /* 0x080fe2000004180c */
[----:B------:R2:W-:Y:S03]  /*19b90*/  MUFU.EX2 R168, R74 ;  /* 0x0000004a00a87308 */ /* 0x0005e60000000800 */
[----:B----4-:R-:W-:Y:S04]  /*19ba0*/  F2FP.BF16.PACK_AB R167, R169, R170 ;  /* 0x000000aaa9a7723e */ /* 0x010fe800000010ff */
[C---:B------:R-:W-:Y:S01]  /*19bb0*/  HMMA.16816.F32.BF16 R16, R76.reuse, R90, R16 ;  /* 0x0000005a4c10723c */ /* 0x040fe20000041810 */
[----:B------:R-:W3:Y:S07]  /*19bc0*/  LDSM.16.MT88.4 R88, [R211+0x2100] ;  /* 0x00210000d358783b */ /* 0x000eee0000004200 */
        /* <DEDUP_REMOVED lines=8> */
[--C-:B--2---:R-:W-:Y:S02]  /*19c50*/  FFMA.FTZ R74, R240, c[0x0][0x2d0], -R96.reuse ;  /* 0x0000b400f04a7a23 */ /* 0x104fe40000010860 */
[----:B------:R-:W-:Y:S02]  /*19c60*/  FFMA.FTZ R96, R241, c[0x0][0x2d0], -R96 ;  /* 0x0000b400f1607a23 */ /* 0x000fe40000010860 */
[----:B------:R1:W-:Y:S01]  /*19c70*/  MUFU.EX2 R93, R74 ;  /* 0x0000004a005d7308 */ /* 0x0003e20000000800 */
[-C--:B------:R-:W-:Y:S08]  /*19c80*/  HMMA.16816.F32.BF16 R44, R80, R86.reuse, R44 ;  /* 0x00000056502c723c */ /* 0x080ff0000004182c */
[C---:B------:R-:W-:Y:S01]  /*19c90*/  HMMA.16816.F32.BF16 R48, R76.reuse, R86, R48 ;  /* 0x000000564c30723c */ /* 0x040fe20000041830 */
[----:B------:R-:W2:Y:S07]  /*19ca0*/  MUFU.EX2 R96, R96 ;  /* 0x0000006000607308 */ /* 0x000eae0000000800 */
[-C--:B---3--:R-:W-:Y:S04]  /*19cb0*/  HMMA.16816.F32.BF16 R52, R76, R88.reuse, R52 ;  /* 0x000000584c34723c */ /* 0x088fe80000041834 */
[--C-:B-1----:R-:W-:Y:S04]  /*19cc0*/  FFMA.FTZ R74, R229, c[0x0][0x2d0], -R97.reuse ;  /* 0x0000b400e54a7a23 */ /* 0x102fe80000010861 */
[C---:B------:R-:W-:Y:S01]  /*19cd0*/  HMMA.16816.F32.BF16 R56, R80.reuse, R88, R56 ;  /* 0x000000585038723c */ /* 0x040fe20000041838 */
[----:B------:R1:W-:Y:S07]  /*19ce0*/  MUFU.EX2 R75, R74 ;  /* 0x0000004a004b7308 */ /* 0x0003ee0000000800 */
[-C--:B------:R-:W-:Y:S04]  /*19cf0*/  HMMA.16816.F32.BF16 R60, R80, R90.reuse, R60 ;  /* 0x0000005a503c723c */ /* 0x080fe8000004183c */
[----:B--2---:R-:W-:Y:S04]  /*19d00*/  F2FP.BF16.PACK_AB R162, R96, R93 ;  /* 0x0000005d60a2723e */ /* 0x004fe800000010ff */
[----:B------:R-:W-:Y:S08]  /*19d10*/  HMMA.16816.F32.BF16 R64, R76, R90, R64 ;  /* 0x0000005a4c40723c */ /* 0x000ff00000041840 */
[-C--:B------:R-:W-:Y:S05]  /*19d20*/  HMMA.16816.F32.BF16 R104, R164, R116.reuse, R4 ;  /* 0x00000074a468723c */ /* 0x080fea0000041804 */
[----:B-1----:R-:W-:Y:S02]  /*19d30*/  FFMA.FTZ R74, R206, c[0x0][0x2d0], -R97 ;  /* 0x0000b400ce4a7a23 */ /* 0x002fe40000010861 */
[----:B------:R-:W-:Y:S02]  /*19d40*/  FADD.FTZ R4, R204, R69 ;  /* 0x00000045cc047221 */ /* 0x000fe40000010000 */
[----:B------:R1:W2:Y:S03]  /*19d50*/  MUFU.EX2 R84, R74 ;  /* 0x0000004a00547308 */ /* 0x0002a60000000800 */
[----:B------:R-:W-:Y:S02]  /*19d60*/  FADD.FTZ R6, R126, R4 ;  /* 0x000000047e067221 */ /* 0x000fe40000010000 */
[--C-:B-1----:R-:W-:Y:S01]  /*19d70*/  FFMA.FTZ R74, R197, c[0x0][0x2d0], -R97.reuse ;  /* 0x0000b400c54a7a23 */ /* 0x102fe20000010861 */
[----:B--2---:R-:W-:Y:S01]  /*19d80*/  F2FP.BF16.PACK_AB R161, R84, R75 ;  /* 0x0000004b54a1723e */ /* 0x004fe200000010ff */
[----:B------:R-:W-:Y:S02]  /*19d90*/  FFMA.FTZ R97, R73, c[0x0][0x2d0], -R97 ;  /* 0x0000b40049617a23 */ /* 0x000fe40000010861 */
[----:B------:R-:W-:Y:S01]  /*19da0*/  FADD.FTZ R73, R160, R2 ;  /* 0x00000002a0497221 */ /* 0x000fe20000010000 */
[----:B------:R-:W-:Y:S01]  /*19db0*/  F2FP.BF16.PACK_AB R160, R92, R168 ;  /* 0x000000a85ca0723e */ /* 0x000fe200000010ff */
[----:B------:R-:W-:Y:S01]  /*19dc0*/  FADD.FTZ R2, R123, R68 ;  /* 0x000000447b027221 */ /* 0x000fe20000010000 */
[----:B------:R-:W-:Y:S01]  /*19dd0*/  MUFU.EX2 R74, R74 ;  /* 0x0000004a004a7308 */ /* 0x000fe20000000800 */
[----:B------:R-:W-:Y:S02]  /*19de0*/  FFMA.FTZ R68, R0, R115, R196 ;  /* 0x0000007300447223 */ /* 0x000fe400000100c4 */
[----:B------:R-:W-:Y:S02]  /*19df0*/  FADD.FTZ R0, R122, R73 ;  /* 0x000000497a007221 */ /* 0x000fe40000010000 */
[----:B------:R-:W-:Y:S02]  /*19e00*/  FADD.FTZ R2, R201, R2 ;  /* 0x00000002c9027221 */ /* 0x000fe40000010000 */
[----:B------:R-:W-:Y:S02]  /*19e10*/  FADD.FTZ R0, R200, R0 ;  /* 0x00000000c8007221 */ /* 0x000fe40000010000 */
[----:B------:R-:W-:Y:S01]  /*19e20*/  FADD.FTZ R5, R125, R2 ;  /* 0x000000027d057221 */ /* 0x000fe20000010000 */
[----:B------:R-:W1:Y:S01]  /*19e30*/  MUFU.EX2 R97, R97 ;  /* 0x0000006100617308 */ /* 0x000e620000000800 */
        /* <DEDUP_REMOVED lines=8> */
[----:B-1----:R-:W-:Y:S07]  /*19ec0*/  F2FP.BF16.PACK_AB R163, R97, R74 ;  /* 0x0000004a61a3723e */ /* 0x002fee00000010ff */
[C---:B------:R-:W-:Y:S07]  /*19ed0*/  HMMA.16816.F32.BF16 R108, R160.reuse, R116, R8 ;  /* 0x00000074a06c723c */ /* 0x040fee0000041808 */
[----:B------:R-:W-:Y:S01]  /*19ee0*/  FADD.FTZ R8, R127, R68 ;  /* 0x000000447f087221 */ /* 0x000fe20000010000 */
[-C--:B------:R-:W-:Y:S01]  /*19ef0*/  HMMA.16816.F32.BF16 R112, R160, R118.reuse, R12 ;  /* 0x00000076a070723c */ /* 0x080fe2000004180c */
[----:B------:R-:W2:Y:S03]  /*19f00*/  LDL R13, [R1+0xc] ;  /* 0x00000c00010d7983 */ /* 0x000ea60000100800 */
[----:B------:R-:W-:Y:S02]  /*19f10*/  FADD.FTZ R4, R198, R8 ;  /* 0x00000008c6047221 */ /* 0x000fe40000010000 */
[----:B------:R-:W-:Y:S02]  /*19f20*/  FADD.FTZ R10, R190, R5 ;  /* 0x00000005be0a7221 */ /* 0x000fe40000010000 */
[----:B------:R-:W-:Y:S01]  /*19f30*/  FADD.FTZ R4, R130, R4 ;  /* 0x0000000482047221 */ /* 0x000fe20000010000 */
[C---:B------:R-:W-:Y:S04]  /*19f40*/  HMMA.16816.F32.BF16 R116, R164.reuse, R118, R16 ;  /* 0x00000076a474723c */ /* 0x040fe80000041810 */
[----:B------:R-:W-:Y:S02]  /*19f50*/  FADD.FTZ R4, R230, R4 ;  /* 0x00000004e6047221 */ /* 0x000fe40000010000 */
[----:B------:R-:W-:Y:S02]  /*19f60*/  FADD.FTZ R8, R188, R2 ;  /* 0x00000002bc087221 */ /* 0x000fe40000010000 */
[----:B------:R-:W-:Y:S01]  /*19f70*/  FADD.FTZ R11, R103, R4 ;  /* 0x00000004670b7221 */ /* 0x000fe20000010000 */
[-C--:B------:R-:W-:Y:S01]  /*19f80*/  HMMA.16816.F32.BF16 R120, R164, R132.reuse, R20 ;  /* 0x00000084a478723c */ /* 0x080fe20000041814 */
[----:B------:R-:W1:Y:S02]  /*19f90*/  LDSM.16.MT88.4 R4, [R211+0x2900] ;  /* 0x00290000d304783b */ /* 0x000e640000004200 */
[----:B------:R-:W-:Y:S01]  /*19fa0*/  FADD.FTZ R9, R186, R0 ;  /* 0x00000000ba097221 */ /* 0x000fe20000010000 */
[----:B------:R-:W-:Y:S01]  /*19fb0*/  MOV R103, R3 ;  /* 0x0000000300677202 */ /* 0x000fe20000000f00 */
        /* <DEDUP_REMOVED lines=83> */
[C---:B--2---:R-:W-:Y:S02]  /*1a4f0*/  ISETP.GT.AND P0, PT, R226.reuse, R13, PT ;  /* 0x0000000de200720c */ /* 0x044fe40003f04270 */
[----:B------:R-:W-:Y:S11]  /*1a500*/  IADD3 R226, R226, -0x1, RZ ;  /* 0xffffffffe2e27810 */ /* 0x000ff60007ffe0ff */
[----:B-1----:R-:W-:-:S05]  /*1a510*/  @P0 BRA `(.L_x_455) ;  /* 0xffff97d000000947 */ /* 0x002fca000383ffff */
.L_x_438:
[----:B-1----:R-:W2:Y:S04]  /*1a520*/  LDL R4, [R1+0x30] ;  /* 0x0000300001047983 */ /* 0x002ea80000100800 */
[----:B------:R-:W3:Y:S01]  /*1a530*/  LDL R2, [R1+0x2c] ;  /* 0x00002c0001027983 */ /* 0x000ee20000100800 */
[----:B------:R-:W-:-:S02]  /*1a540*/  IMAD.MOV.U32 R0, RZ, RZ, c[0x0][0x2c4] ;  /* 0x0000b100ff007624 */ /* 0x000fc400078e00ff */
[----:B------:R-:W-:-:S03]  /*1a550*/  IMAD.MOV.U32 R5, RZ, RZ, c[0x0][0x32c] ;  /* 0x0000cb00ff057624 */ /* 0x000fc600078e00ff */
[----:B------:R-:W-:Y:S02]  /*1a560*/  ISETP.NE.AND P1, PT, R0, 0x1, PT ;  /* 0x000000010000780c */ /* 0x000fe40003f25270 */
[----:B------:R-:W1:Y:S01]  /*1a570*/  S2R R0, SR_CTAID.X ;  /* 0x0000000000007919 */ /* 0x000e620000002500 */
[----:B------:R-:W-:Y:S02]  /*1a580*/  ISETP.GE.AND P0, PT, R5, 0x1, PT ;  /* 0x000000010500780c */ /* 0x000fe40003f06270 */
[----:B-1----:R-:W-:Y:S01]  /*1a590*/  LEA R0, R0, 0x7f, 0x7 ;  /* 0x0000007f00007811 */ /* 0x002fe200078e38ff */
[----:B--2---:R-:W-:-:S07]  /*1a5a0*/  IMAD.MOV.U32 R6, RZ, RZ, R4 ;  /* 0x000000ffff067224 */ /* 0x004fce00078e0004 */
[----:B------:R-:W-:Y:S01]  /*1a5b0*/  @P1 IMAD.HI.U32 R4, R0, c[0x0][0x2c8], RZ ;  /* 0x0000b20000041a27 */ /* 0x000fe200078e00ff */
[----:B---3--:R-:W-:-:S04]  /*1a5c0*/  IADD3 R2, R2, 0x1, -R6 ;  /* 0x0000000102027810 */ /* 0x008fc80007ffe806 */
[----:B------:R-:W-:-:S05]  /*1a5d0*/  @P1 SHF.R.U32.HI R0, RZ, c[0x0][0x2cc], R4 ;  /* 0x0000b300ff001a19 */ /* 0x000fca0000011604 */
[----:B------:R-:W-:-:S05]  /*1a5e0*/  IMAD.IADD R0, R0, 0x1, R2 ;  /* 0x0000000100007824 */ /* 0x000fca00078e0202 */
        /* <DEDUP_REMOVED lines=11> */
.L_x_457:
[----:B------:R-:W-:-:S04]  /*1a6a0*/  MOV R4, c[0x0][0x32c] ;  /* 0x0000cb0000047a02 */ /* 0x000fc80000000f00 */
[----:B------:R-:W-:-:S13]  /*1a6b0*/  ISETP.NE.AND P0, PT, R4, 0x1, PT ;  /* 0x000000010400780c */ /* 0x000fda0003f05270 */
[----:B------:R-:W-:-:S05]  /*1a6c0*/  @P0 IMAD.HI.U32 R4, R0, c[0x0][0x330], RZ ;  /* 0x0000cc0000040a27 */ /* 0x000fca00078e00ff */
[----:B------:R-:W-:-:S05]  /*1a6d0*/  @P0 SHF.R.U32.HI R0, RZ, c[0x0][0x334], R4 ;  /* 0x0000cd00ff000a19 */ /* 0x000fca0000011604 */
.L_x_458:
[----:B------:R-:W-:-:S05]  /*1a6e0*/  IMAD R0, R0, c[0x0][0x32c], RZ ;  /* 0x0000cb0000007a24 */ /* 0x000fca00078e02ff */
[----:B------:R-:W-:-:S03]  /*1a6f0*/  IMNMX R2, R2, R0, !PT ;  /* 0x0000000002027217 */ /* 0x000fc60007800200 */
.L_x_456:
[----:B------:R-:W2:Y:S01]  /*1a700*/  LDL R4, [R1+0x18] ;  /* 0x0000180001047983 */ /* 0x000ea20000100800 */
[----:B------:R-:W-:-:S05]  /*1a710*/  IADD3 R2, R2, 0x5f, RZ ;  /* 0x0000005f02027810 */ /* 0x000fca0007ffe0ff */
[----:B------:R-:W-:-:S05]  /*1a720*/  IMAD.HI R2, R2, 0x2aaaaaab, RZ ;  /* 0x2aaaaaab02027827 */ /* 0x000fca00078e02ff */
[----:B------:R-:W-:-:S04]  /*1a730*/  SHF.R.U32.HI R0, RZ, 0x1f, R2 ;  /* 0x0000001fff007819 */ /* 0x000fc80000011602 */
[----:B------:R-:W-:-:S04]  /*1a740*/  LEA.HI.SX32 R0, R2, R0, 0x1c ;  /* 0x0000000002007211 */ /* 0x000fc800078fe2ff */
[----:B--2---:R-:W-:-:S04]  /*1a750*/  IMNMX R4, R4, R0, !PT ;  /* 0x0000000004047217 */ /* 0x004fc80007800200 */
[----:B------:R-:W-:Y:S01]  /*1a760*/  ISETP.GE.AND P0, PT, R226, R4, PT ;  /* 0x00000004e200720c */ /* 0x000fe20003f06270 */
[----:B------:R1:W-:-:S12]  /*1a770*/  STL [R1+0x38], R4 ;  /* 0x0000380401007387 */ /* 0x0003d80000100800 */
[----:B------:R-:W-:Y:S05]  /*1a780*/  @!P0 BRA `(.L_x_459) ;  /* 0x000048b000008947 */ /* 0x000fea0003800000 */
[----:B------:R-:W-:Y:S01]  /*1a790*/  MOV R100, R71 ;  /* 0x0000004700647202 */ /* 0x000fe20000000f00 */
[----:B------:R-:W-:Y:S01]  /*1a7a0*/  IMAD.MOV.U32 R102, RZ, RZ, R3 ;  /* 0x000000ffff667224 */ /* 0x000fe200078e0003 */
[----:B------:R-:W-:Y:S01]  /*1a7b0*/  MOV R2, R72 ;  /* 0x0000004800027202 */ /* 0x000fe20000000f00 */
[----:B------:R-:W-:Y:S01]  /*1a7c0*/  IMAD.MOV.U32 R225, RZ, RZ, R226 ;  /* 0x000000ffffe17224 */ /* 0x000fe200078e00e2 */
[----:B------:R-:W-:Y:S02]  /*1a7d0*/  MOV R101, R70 ;  /* 0x0000004600657202 */ /* 0x000fe40000000f00 */
.L_x_460:
[----:B--2---:R-:W2:Y:S01]  /*1a7e0*/  LDL R226, [R1+0x18] ;  /* 0x0000180001e27983 */ /* 0x004ea20000100800 */
[----:B------:R-:W-:Y:S04]  /*1a7f0*/  DEPBAR.LE SB0, 0x0 ;  /* 0x000080000000791a */ /* 0x000fe80000000000 */
[----:B------:R-:W-:Y:S01]  /*1a800*/  BAR.SYNC.DEFER_BLOCKING 0x0 ;  /* 0x0000000000007b1d */ /* 0x000fe20000010000 */
[----:B------:R-:W-:Y:S02]  /*1a810*/  MOV R103, 0x5 ;  /* 0x0000000500677802 */ /* 0x000fe40000000f00 */
[----:B------:R-:W-:Y:S04]  /*1a820*/  MOV R3, c[0x0][0x208] ;  /* 0x0000820000037a02 */ /* 0x000fe80000000f00 */
[----:B------:R-:W-:Y:S01]  /*1a830*/  SHF.L.U64.HI R3, R3, R103, c[0x0][0x20c] ;  /* 0x0000830003037619 */ /* 0x000fe20000010267 */
[----:B-----5:R-:W-:Y:S08]  /*1a840*/  LDSM.16.M88.4 R96, [R215+0x6100] ;  /* 0x00610000d760783b */ /* 0x020ff00000000200 */
[----:B------:R-:W3:Y:S08]  /*1a850*/  LDSM.16.M88.4 R16, [R208+0x3100] ;  /* 0x00310000d010783b */ /* 0x000ef00000000200 */
[----:B------:R-:W4:Y:S06]  /*1a860*/  LDL.64 R198, [R1+0x50] ;  /* 0x0000500001c67983 */ /* 0x000f2c0000100a00 */
[----:B------:R-:W4:Y:S06]  /*1a870*/  LDL.64 R196, [R1+0x58] ;  /* 0x0000580001c47983 */ /* 0x000f2c0000100a00 */
        /* <DEDUP_REMOVED lines=9> */
[----:B------:R-:W2:Y:S08]  /*1a910*/  LDSM.16.M88.4 R184, [R224] ;  /* 0x00000000e0b8783b */ /* 0x000eb00000000200 */
[----:B------:R-:W2:Y:S08]  /*1a920*/  LDSM.16.M88.4 R188, [R223] ;  /* 0x00000000dfbc783b */ /* 0x000eb00000000200 */
[----:B------:R-:W-:Y:S04]  /*1a930*/  STL [R1+0x68], R215 ;  /* 0x000068d701007387 */ /* 0x000fe80000100800 */
[----:B------:R-:W-:Y:S04]  /*1a940*/  STL [R1+0x6c], R208 ;  /* 0x00006cd001007387 */ /* 0x000fe80000100800 */
[----:B------:R-:W-:Y:S04]  /*1a950*/  STL [R1+0x70], R219 ;  /* 0x000070db01007387 */ /* 0x000fe80000100800 */
[----:B------:R-:W-:Y:S01]  /*1a960*/  STL [R1+0x74], R218 ;  /* 0x000074da01007387 */ /* 0x000fe20000100800 */
[-C--:B-1-3--:R-:W-:Y:S08]  /*1a970*/  HMMA.16816.F32.BF16 R4, R96, R16.reuse, RZ ;  /* 0x000000106004723c */ /* 0x08aff000000418ff */
        /* <DEDUP_REMOVED lines=16> */
[C---:B------:R-:W-:Y:S02]  /*1aa80*/  HMMA.16816.F32.BF16 R72, R92.reuse, R80, RZ ;  /* 0x000000505c48723c */ /* 0x040fe400000418ff */
[----:B--2---:R-:W-:Y:S06]  /*1aa90*/  ISETP.GT.AND P0, PT, R226, R225, PT ;  /* 0x000000e1e200720c */ /* 0x004fec0003f04270 */
[-C--:B------:R-:W-:Y:S08]  /*1aaa0*/  HMMA.16816.F32.BF16 R76, R92, R82.reuse, RZ ;  /* 0x000000525c4c723c */ /* 0x080ff000000418ff */
[C---:B------:R-:W-:Y:S04]  /*1aab0*/  HMMA.16816.F32.BF16 R80, R96.reuse, R82, RZ ;  /* 0x000000526050723c */ /* 0x040fe800000418ff */
[----:B------:R-:W-:Y:S04]  /*1aac0*/  @!P0 SHF.R.S32.HI R0, RZ, 0x1f, R225 ;  /* 0x0000001fff008819 */ /* 0x000fe800000114e1 */
[-C--:B------:R-:W-:Y:S01]  /*1aad0*/  HMMA.16816.F32.BF16 R84, R96, R168.reuse, RZ ;  /* 0x000000a86054723c */ /* 0x080fe200000418ff */
[----:B------:R-:W-:Y:S04]  /*1aae0*/  @!P0 IMAD R0, R0, c[0x0][0x208], RZ ;  /* 0x0000820000008a24 */ /* 0x000fe800078e02ff */
[C---:B------:R-:W-:Y:S03]  /*1aaf0*/  @!P0 IMAD R0, R225.reuse, c[0x0][0x20c], R0 ;  /* 0x00008300e1008a24 */ /* 0x040fe600078e0200 */
        /* <DEDUP_REMOVED lines=13> */
[----:B----4-:R-:W-:Y:S01]  /*1abd0*/  @!P0 MOV R185, R199 ;  /* 0x000000c700b98202 */ /* 0x010fe20000000f00 */
[-C--:B------:R-:W-:Y:S04]  /*1abe0*/  HMMA.16816.F32.BF16 R28, R180, R186.reuse, R28 ;  /* 0x000000bab41c723c */ /* 0x080fe8000004181c */
[----:B------:R-:W-:Y:S02]  /*1abf0*/  @!P0 MOV R184, R196 ;  /* 0x000000c400b88202 */ /* 0x000fe40000000f00 */
[----:B------:R-:W-:Y:S02]  /*1ac00*/  MOV R196, c[0x0][0x208] ;  /* 0x0000820000c47a02 */ /* 0x000fe40000000f00 */
[C---:B------:R-:W-:Y:S04]  /*1ac10*/  HMMA.16816.F32.BF16 R32, R172.reuse, R186, R32 ;  /* 0x000000baac20723c */ /* 0x040fe80000041820 */
[----:B------:R-:W-:Y:S01]  /*1ac20*/  @!P0 IMAD.WIDE.U32 R184, R176, 0x60, R184 ;  /* 0x00000060b0b88825 */ /* 0x000fe200078e00b8 */
[----:B------:R-:W-:Y:S01]  /*1ac30*/  SHF.L.U32 R196, R196, 0x5, RZ ;  /* 0x00000005c4c47819 */ /* 0x000fe200000006ff */
[----:B------:R-:W2:Y:S02]  /*1ac40*/  LDSM.16.M88.4 R176, [R221] ;  /* 0x00000000ddb0783b */ /* 0x000ea40000000200 */
[-C--:B------:R-:W-:Y:S04]  /*1ac50*/  HMMA.16816.F32.BF16 R36, R172, R188.reuse, R36 ;  /* 0x000000bcac24723c */ /* 0x080fe80000041824 */
[C---:B------:R-:W-:Y:S02]  /*1ac60*/  @!P0 LEA R194, P1, R184.reuse, c[0x0][0x1f8], 0x1 ;  /* 0x00007e00b8c28a11 */ /* 0x040fe400078208ff */
[----:B------:R-:W-:Y:S02]  /*1ac70*/  @!P0 IADD3 R0, R185, R0, RZ ;  /* 0x00000000b9008210 */ /* 0x000fe40007ffe0ff */
[C---:B------:R-:W-:Y:S04]  /*1ac80*/  HMMA.16816.F32.BF16 R40, R180.reuse, R188, R40 ;  /* 0x000000bcb428723c */ /* 0x040fe80000041828 */
[----:B------:R-:W-:Y:S02]  /*1ac90*/  @!P0 LEA.HI.X R195, R184, c[0x0][0x1fc], R0, 0x1, P1 ;  /* 0x00007f00b8c38a11 */ /* 0x000fe400008f0c00 */
[----:B------:R-:W3:Y:S01]  /*1aca0*/  LDSM.16.M88.4 R184, [R220] ;  /* 0x00000000dcb8783b */ /* 0x000ee20000000200 */
[-C--:B------:R-:W-:Y:S01]  /*1acb0*/  @!P0 IADD3 R192, P2, R194, R196.reuse, RZ ;  /* 0x000000c4c2c08210 */ /* 0x080fe20007f5e0ff */
[-C--:B------:R-:W-:Y:S04]  /*1acc0*/  HMMA.16816.F32.BF16 R44, R180, R190.reuse, R44 ;  /* 0x000000beb42c723c */ /* 0x080fe8000004182c */
[-C--:B------:R-:W-:Y:S02]  /*1acd0*/  @!P0 IADD3.X R193, R195, R3.reuse, RZ, P2, !PT ;  /* 0x00000003c3c18210 */ /* 0x080fe400017fe4ff */
[----:B------:R-:W-:Y:S01]  /*1ace0*/  @!PT LDS RZ, [RZ] ;  /* 0x00000000fffff984 */ /* 0x000fe20000000800 */
[----:B------:R-:W-:Y:S01]  /*1acf0*/  @!PT LDS RZ, [RZ] ;  /* 0x00000000fffff984 */ /* 0x000fe20000000800 */
[----:B------:R-:W-:Y:S01]  /*1ad00*/  @!PT LDS RZ, [RZ] ;  /* 0x00000000fffff984 */ /* 0x000fe20000000800 */
[----:B------:R4:W-:Y:S02]  /*1ad10*/  @!P0 LDGSTS.E.BYPASS.LTC128B.128 [R227+0x100], [R194.64], !P5 ;  /* 0x00100000c2e38fae */ /* 0x0009e4000e901d48 */
[C---:B------:R-:W-:Y:S06]  /*1ad20*/  HMMA.16816.F32.BF16 R48, R172.reuse, R190, R48 ;  /* 0x000000beac30723c */ /* 0x040fec0000041830 */
[----:B------:R2:W-:Y:S01]  /*1ad30*/  @!P0 LDGSTS.E.BYPASS.LTC128B.128 [R227+0x900], [R192.64], !P5 ;  /* 0x00900000c0e38fae */ /* 0x0005e2000e901d48 */
[-C--:B------:R-:W-:Y:S01]  /*1ad40*/  @!P0 IADD3 R190, P1, R192, R196.reuse, RZ ;  /* 0x000000c4c0be8210 */ /* 0x080fe20007f3e0ff */
[-C--:B-1----:R-:W-:Y:S04]  /*1ad50*/  HMMA.16816.F32.BF16 R52, R172, R168.reuse, R52 ;  /* 0x000000a8ac34723c */ /* 0x082fe80000041834 */
[-C--:B------:R-:W-:Y:S02]  /*1ad60*/  @!P0 IADD3.X R191, R193, R3.reuse, RZ, P1, !PT ;  /* 0x00000003c1bf8210 */ /* 0x080fe40000ffe4ff */
[-C--:B------:R-:W-:Y:S02]  /*1ad70*/  @!P0 IADD3 R188, P3, R190, R196.reuse, RZ ;  /* 0x000000c4bebc8210 */ /* 0x080fe40007f7e0ff */
[C---:B------:R-:W-:Y:S01]  /*1ad80*/  HMMA.16816.F32.BF16 R56, R180.reuse, R168, R56 ;  /* 0x000000a8b438723c */ /* 0x040fe20000041838 */
[----:B------:R1:W-:Y:S03]  /*1ad90*/  @!P0 LDGSTS.E.BYPASS.LTC128B.128 [R227+0x1100], [R190.64], !P5 ;  /* 0x01100000bee38fae */ /* 0x0003e6000e901d48 */
[-C--:B------:R-:W-:Y:S03]  /*1ada0*/  @!P0 IADD3.X R189, R191, R3.reuse, RZ, P3, !PT ;  /* 0x00000003bfbd8210 */ /* 0x080fe60001ffe4ff */
[-C--:B------:R-:W-:Y:S01]  /*1adb0*/  @!P0 IADD3 R168, P2, R188, R196.reuse, RZ ;  /* 0x000000c4bca88210 */ /* 0x080fe20007f5e0ff */
[-C--:B------:R-:W-:Y:S01]  /*1adc0*/  HMMA.16816.F32.BF16 R60, R180, R170.reuse, R60 ;  /* 0x000000aab43c723c */ /* 0x080fe2000004183c */
[----:B------:R1:W-:Y:S03]  /*1add0*/  @!P0 LDGSTS.E.BYPASS.LTC128B.128 [R227+0x1900], [R188.64], !P5 ;  /* 0x01900000bce38fae */ /* 0x0003e6000e901d48 */
[-C--:B------:R-:W-:Y:S02]  /*1ade0*/  @!P0 IADD3.X R169, R189, R3.reuse, RZ, P2, !PT ;  /* 0x00000003bda98210 */ /* 0x080fe400017fe4ff */
[----:B----4-:R-:W-:Y:S02]  /*1adf0*/  @!P0 IADD3 R194, P1, R168, R196, RZ ;  /* 0x000000c4a8c28210 */ /* 0x010fe40007f3e0ff */
[C---:B------:R-:W-:Y:S01]  /*1ae00*/  HMMA.16816.F32.BF16 R64, R172.reuse, R170, R64 ;  /* 0x000000aaac40723c */ /* 0x040fe20000041840 */
[----:B------:R4:W-:Y:S03]  /*1ae10*/  @!P0 LDGSTS.E.BYPASS.LTC128B.128 [R227+0x2100], [R168.64], !P5 ;  /* 0x02100000a8e38fae */ /* 0x0009e6000e901d48 */
[----:B------:R-:W-:Y:S04]  /*1ae20*/  @!P0 IADD3.X R195, R169, R3, RZ, P1, !PT ;  /* 0x00000003a9c38210 */ /* 0x000fe80000ffe4ff */
[-C--:B--2---:R-:W-:Y:S01]  /*1ae30*/  HMMA.16816.F32.BF16 R68, R172, R176.reuse, R68 ;  /* 0x000000b0ac44723c */ /* 0x084fe20000041844 */
[----:B------:R2:W-:Y:S02]  /*1ae40*/  @!P0 LDGSTS.E.BYPASS.LTC128B.128 [R227+0x2900], [R194.64], !P5 ;  /* 0x02900000c2e38fae */ /* 0x0005e4000e901d48 */
[C---:B------:R-:W-:Y:S02]  /*1ae50*/  ISETP.GT.AND P0, PT, R225.reuse, R226, PT ;  /* 0x000000e2e100720c */ /* 0x040fe40003f04270 */
[----:B------:R-:W-:Y:S03]  /*1ae60*/  IADD3 R226, R225, -0x1, RZ ;  /* 0xffffffffe1e27810 */ /* 0x000fe60007ffe0ff */
        /* <DEDUP_REMOVED lines=48> */
[----:B------:R-:W-:Y:S01]  /*1b170*/  MUFU.TANH R168, R4 ;  /* 0x0000000400a87308 */ /* 0x000fe20000002400 */
        /* <DEDUP_REMOVED lines=10> */
[----:B------:R-:W-:Y:S01]  /*1b220*/  MUFU.TANH R103, R5 ;  /* 0x0000000500677308 */ /* 0x000fe20000002400 */
[----:B------:R-:W-:Y:S02]  /*1b230*/  FMUL.FTZ R16, R16, c[0x0][0x320] ;  /* 0x0000c80010107a20 */ /* 0x000fe40000410000 */
[----:B------:R-:W-:Y:S02]  /*1b240*/  FMUL.FTZ R17, R17, c[0x0][0x320] ;  /* 0x0000c80011117a20 */ /* 0x000fe40000410000 */
[----:B------:R-:W-:Y:S02]  /*1b250*/  FMUL.FTZ R18, R18, c[0x0][0x320] ;  /* 0x0000c80012127a20 */ /* 0x000fe40000410000 */
[----:B------:R-:W-:Y:S02]  /*1b260*/  FMUL.FTZ R19, R19, c[0x0][0x320] ;  /* 0x0000c80013137a20 */ /* 0x000fe40000410000 */
[----:B------:R-:W-:Y:S01]  /*1b270*/  FMUL.FTZ R15, R15, c[0x0][0x320] ;  /* 0x0000c8000f0f7a20 */ /* 0x000fe20000410000 */
[----:B------:R1:W-:Y:S01]  /*1b280*/  MUFU.TANH R169, R7 ;  /* 0x0000000700a97308 */ /* 0x0003e20000002400 */
[----:B------:R-:W-:Y:S09]  /*1b290*/  FMUL.FTZ R14, R14, c[0x0][0x320] ;  /* 0x0000c8000e0e7a20 */ /* 0x000ff20000410000 */
[----:B------:R-:W-:Y:S10]  /*1b2a0*/  MUFU.TANH R15, R15 ;  /* 0x0000000f000f7308 */ /* 0x000ff40000002400 */
[----:B------:R-:W2:Y:S01]  /*1b2b0*/  MUFU.TANH R178, R8 ;  /* 0x0000000800b27308 */ /* 0x000ea20000002400 */
[----:B-1----:R-:W1:Y:S09]  /*1b2c0*/  LDSM.16.M88.4 R4, [R213+0x800] ;  /* 0x00080000d504783b */ /* 0x002e720000000200 */
[----:B------:R-:W-:Y:S10]  /*1b2d0*/  MUFU.TANH R170, R9 ;  /* 0x0000000900aa7308 */ /* 0x000ff40000002400 */
[----:B------:R-:W-:Y:S10]  /*1b2e0*/  MUFU.TANH R176, R10 ;  /* 0x0000000a00b07308 */ /* 0x000ff40000002400 */
[----:B------:R3:W-:Y:S10]  /*1b2f0*/  MUFU.TANH R171, R11 ;  /* 0x0000000b00ab7308 */ /* 0x0007f40000002400 */
[----:B------:R-:W-:Y:S01]  /*1b300*/  MUFU.TANH R16, R16 ;  /* 0x0000001000107308 */ /* 0x000fe20000002400 */
[-C--:B-1----:R-:W-:Y:S09]  /*1b310*/  HMMA.16816.F32.BF16 R20, R172, R4.reuse, R20 ;  /* 0x00000004ac14723c */ /* 0x082ff20000041814 */
[----:B------:R-:W-:Y:S01]  /*1b320*/  MUFU.TANH R18, R18 ;  /* 0x0000001200127308 */ /* 0x000fe20000002400 */
[C---:B------:R-:W-:Y:S01]  /*1b330*/  HMMA.16816.F32.BF16 R24, R188.reuse, R4, R24 ;  /* 0x00000004bc18723c */ /* 0x040fe20000041818 */
[----:B---3--:R-:W1:Y:S08]  /*1b340*/  LDSM.16.M88.4 R8, [R213+0x1000] ;  /* 0x00100000d508783b */ /* 0x008e700000000200 */
[----:B------:R-:W-:Y:S01]  /*1b350*/  MUFU.TANH R17, R17 ;  /* 0x0000001100117308 */ /* 0x000fe20000002400 */
[-C--:B------:R-:W-:Y:S04]  /*1b360*/  HMMA.16816.F32.BF16 R28, R188, R6.reuse, R28 ;  /* 0x00000006bc1c723c */ /* 0x080fe8000004181c */
[----:B------:R-:W-:Y:S04]  /*1b370*/  FMUL.FTZ R20, R20, c[0x0][0x320] ;  /* 0x0000c80014147a20 */ /* 0x000fe80000410000 */
[C---:B------:R-:W-:Y:S01]  /*1b380*/  HMMA.16816.F32.BF16 R32, R172.reuse, R6, R32 ;  /* 0x00000006ac20723c */ /* 0x040fe20000041820 */
[----:B------:R-:W-:Y:S01]  /*1b390*/  MUFU.TANH R19, R19 ;  /* 0x0000001300137308 */ /* 0x000fe20000002400 */
[----:B------:R-:W3:Y:S02]  /*1b3a0*/  LDSM.16.M88.4 R4, [R213+0x1800] ;  /* 0x00180000d504783b */ /* 0x000ee40000000200 */
[----:B------:R-:W-:Y:S02]  /*1b3b0*/  FMUL.FTZ R22, R22, c[0x0][0x320] ;  /* 0x0000c80016167a20 */ /* 0x000fe40000410000 */
[----:B------:R-:W-:Y:S02]  /*1b3c0*/  FMUL.FTZ R21, R21, c[0x0][0x320] ;  /* 0x0000c80015157a20 */ /* 0x000fe40000410000 */
[----:B------:R-:W-:Y:S03]  /*1b3d0*/  FMUL.FTZ R23, R23, c[0x0][0x320] ;  /* 0x0000c80017177a20 */ /* 0x000fe60000410000 */
        /* <DEDUP_REMOVED lines=9> */
[-C--:B-1----:R-:W-:Y:S03]  /*1b470*/  HMMA.16816.F32.BF16 R36, R172, R8.reuse, R36 ;  /* 0x00000008ac24723c */ /* 0x082fe60000041824 */
        /* <DEDUP_REMOVED lines=11> */
[----:B------:R-:W-:Y:S01]  /*1b530*/  MUFU.TANH R21, R21 ;  /* 0x0000001500157308 */ /* 0x000fe20000002400 */
[----:B------:R-:W1:Y:S02]  /*1b540*/  LDSM.16.M88.4 R8, [R213+0x2000] ;  /* 0x00200000d508783b */ /* 0x000e640000000200 */
[----:B------:R-:W-:Y:S02]  /*1b550*/  FMUL.FTZ R39, R39, c[0x0][0x320] ;  /* 0x0000c80027277a20 */ /* 0x000fe40000410000 */
[----:B------:R-:W-:Y:S02]  /*1b560*/  FMUL.FTZ R36, R36, c[0x0][0x320] ;  /* 0x0000c80024247a20 */ /* 0x000fe40000410000 */
[-C--:B---3--:R-:W-:Y:S03]  /*1b570*/  HMMA.16816.F32.BF16 R52, R172, R4.reuse, R52 ;  /* 0x00000004ac34723c */ /* 0x088fe60000041834 */
[----:B------:R-:W-:Y:S01]  /*1b580*/  MUFU.TANH R23, R23 ;  /* 0x0000001700177308 */ /* 0x000fe20000002400 */
[----:B------:R-:W-:Y:S02]  /*1b590*/  FMUL.FTZ R37, R37, c[0x0][0x320] ;  /* 0x0000c80025257a20 */ /* 0x000fe40000410000 */
[----:B------:R-:W-:Y:S02]  /*1b5a0*/  FMUL.FTZ R43, R43, c[0x0][0x320] ;  /* 0x0000c8002b2b7a20 */ /* 0x000fe40000410000 */
[C---:B------:R-:W-:Y:S04]  /*1b5b0*/  HMMA.16816.F32.BF16 R56, R188.reuse, R4, R56 ;  /* 0x00000004bc38723c */ /* 0x040fe80000041838 */
[----:B------:R-:W-:Y:S01]  /*1b5c0*/  FMUL.FTZ R45, R45, c[0x0][0x320] ;  /* 0x0000c8002d2d7a20 */ /* 0x000fe20000410000 */
[----:B------:R-:W-:Y:S01]  /*1b5d0*/  MUFU.TANH R32, R32 ;  /* 0x0000002000207308 */ /* 0x000fe20000002400 */
[----:B------:R-:W-:Y:S02]  /*1b5e0*/  FMUL.FTZ R42, R42, c[0x0][0x320] ;  /* 0x0000c8002a2a7a20 */ /* 0x000fe40000410000 */
[-C--:B------:R-:W-:Y:S04]  /*1b5f0*/  HMMA.16816.F32.BF16 R60, R188, R6.reuse, R60 ;  /* 0x00000006bc3c723c */ /* 0x080fe8000004183c */
[----:B------:R-:W-:Y:S02]  /*1b600*/  FMUL.FTZ R51, R51, c[0x0][0x320] ;  /* 0x0000c80033337a20 */ /* 0x000fe40000410000 */
[----:B------:R-:W-:Y:S01]  /*1b610*/  FMUL.FTZ R50, R50, c[0x0][0x320] ;  /* 0x0000c80032327a20 */ /* 0x000fe20000410000 */
[----:B------:R-:W-:Y:S01]  /*1b620*/  MUFU.TANH R200, R45 ;  /* 0x0000002d00c87308 */ /* 0x000fe20000002400 */
[C---:B------:R-:W-:Y:S01]  /*1b630*/  HMMA.16816.F32.BF16 R64, R172.reuse, R6, R64 ;  /* 0x00000006ac40723c */ /* 0x040fe20000041840 */
[----:B------:R-:W3:Y:S01]  /*1b640*/  LDSM.16.M88.4 R4, [R213+0x2800] ;  /* 0x00280000d504783b */ /* 0x000ee20000000200 */
[----:B------:R-:W-:Y:S04]  /*1b650*/  DEPBAR.LE SB0, 0x0 ;  /* 0x000080000000791a */ /* 0x000fe80000000000 */
[----:B------:R-:W-:Y:S02]  /*1b660*/  FMUL.FTZ R54, R54, c[0x0][0x320] ;  /* 0x0000c80036367a20 */ /* 0x000fe40000410000 */
[----:B------:R-:W-:Y:S01]  /*1b670*/  FMUL.FTZ R58, R58, c[0x0][0x320] ;  /* 0x0000c8003a3a7a20 */ /* 0x000fe20000410000 */
[----:B------:R-:W-:Y:S01]  /*1b680*/  MUFU.TANH R192, R51 ;  /* 0x0000003300c07308 */ /* 0x000fe20000002400 */
[-C--:B-1----:R-:W-:Y:S01]  /*1b690*/  HMMA.16816.F32.BF16 R68, R172, R8.reuse, R68 ;  /* 0x00000008ac44723c */ /* 0x082fe20000041844 */
[----:B------:R-:W-:Y:S04]  /*1b6a0*/  BAR.SYNC.DEFER_BLOCKING 0x0 ;  /* 0x0000000000007b1d */ /* 0x000fe80000010000 */
[----:B------:R-:W-:Y:S02]  /*1b6b0*/  FMUL.FTZ R55, R55, c[0x0][0x320] ;  /* 0x0000c80037377a20 */ /* 0x000fe40000410000 */
[----:B------:R-:W-:Y:S01]  /*1b6c0*/  FMUL.FTZ R61, R61, c[0x0][0x320] ;  /* 0x0000c8003d3d7a20 */ /* 0x000fe20000410000 */
[C---:B------:R-:W-:Y:S01]  /*1b6d0*/  HMMA.16816.F32.BF16 R72, R188.reuse, R8, R72 ;  /* 0x00000008bc48723c */ /* 0x040fe20000041848 */
[----:B------:R-:W1:Y:S03]  /*1b6e0*/  MUFU.TANH R3, R54 ;  /* 0x0000003600037308 */ /* 0x000e660000002400 */
[----:B------:R-:W-:Y:S02]  /*1b6f0*/  FMUL.FTZ R52, R52, c[0x0][0x320] ;  /* 0x0000c80034347a20 */ /* 0x000fe40000410000 */
[----:B------:R-:W-:Y:S02]  /*1b700*/  FMUL.FTZ R53, R53, c[0x0][0x320] ;  /* 0x0000c80035357a20 */ /* 0x000fe40000410000 */
[-C--:B------:R-:W-:Y:S03]  /*1b710*/  HMMA.16816.F32.BF16 R76, R188, R10.reuse, R76 ;  /* 0x0000000abc4c723c */ /* 0x080fe6000004184c */
[----:B------:R4:W1:Y:S01]  /*1b720*/  MUFU.TANH R0, R55 ;  /* 0x0000003700007308 */ /* 0x0008620000002400 */
[----:B------:R-:W-:Y:S02]  /*1b730*/  FMUL.FTZ R60, R60, c[0x0][0x320] ;  /* 0x0000c8003c3c7a20 */ /* 0x000fe40000410000 */
[----:B------:R-:W-:Y:S02]  /*1b740*/  FMUL.FTZ R59, R59, c[0x0][0x320] ;  /* 0x0000c8003b3b7a20 */ /* 0x000fe40000410000 */
[C---:B------:R-:W-:Y:S04]  /*1b750*/  HMMA.16816.F32.BF16 R80, R172.reuse, R10, R80 ;  /* 0x0000000aac50723c */ /* 0x040fe80000041850 */
[----:B------:R-:W-:Y:S01]  /*1b760*/  FMUL.FTZ R48, R48, c[0x0][0x320] ;  /* 0x0000c80030307a20 */ /* 0x000fe20000410000 */
[----:B------:R-:W-:Y:S01]  /*1b770*/  MUFU.TANH R45, R58 ;  /* 0x0000003a002d7308 */ /* 0x000fe20000002400 */
[----:B------:R-:W-:Y:S02]  /*1b780*/  FMUL.FTZ R49, R49, c[0x0][0x320] ;  /* 0x0000c80031317a20 */ /* 0x000fe40000410000 */
[-C--:B---3--:R-:W-:Y:S04]  /*1b790*/  HMMA.16816.F32.BF16 R84, R172, R4.reuse, R84 ;  /* 0x00000004ac54723c */ /* 0x088fe80000041854 */
[----:B------:R-:W-:Y:S02]  /*1b7a0*/  FMUL.FTZ R73, R73, c[0x0][0x320] ;  /* 0x0000c80049497a20 */ /* 0x000fe40000410000 */
[----:B------:R-:W-:Y:S01]  /*1b7b0*/  FMUL.FTZ R74, R74, c[0x0][0x320] ;  /* 0x0000c8004a4a7a20 */ /* 0x000fe20000410000 */
[----:B------:R1:W-:Y:S01]  /*1b7c0*/  MUFU.TANH R51, R61 ;  /* 0x0000003d00337308 */ /* 0x0003e20000002400 */
[C---:B------:R-:W-:Y:S01]  /*1b7d0*/  HMMA.16816.F32.BF16 R88, R188.reuse, R4, R88 ;  /* 0x00000004bc58723c */ /* 0x040fe20000041858 */
[----:B----4-:R-:W3:Y:S03]  /*1b7e0*/  LDL.64 R54, [R1+0x40] ;  /* 0x0000400001367983 */ /* 0x010ee60000100a00 */
[----:B------:R-:W-:Y:S02]  /*1b7f0*/  FMUL.FTZ R76, R76, c[0x0][0x320] ;  /* 0x0000c8004c4c7a20 */ /* 0x000fe40000410000 */
[----:B------:R-:W-:Y:S01]  /*1b800*/  FMUL.FTZ R78, R78, c[0x0][0x320] ;  /* 0x0000c8004e4e7a20 */ /* 0x000fe20000410000 */
[----:B--2---:R-:W-:Y:S01]  /*1b810*/  FMNMX.FTZ R5, R178, R101, !PT ;  /* 0x00000065b2057209 */ /* 0x004fe20007810000 */
[----:B------:R-:W-:Y:S01]  /*1b820*/  FMUL.FTZ R80, R80, c[0x0][0x320] ;  /* 0x0000c80050507a20 */ /* 0x000fe20000410000 */
[----:B------:R-:W2:Y:S01]  /*1b830*/  MUFU.TANH R34, R34 ;  /* 0x0000002200227308 */ /* 0x000ea20000002400 */
[-C--:B------:R-:W-:Y:S03]  /*1b840*/  HMMA.16816.F32.BF16 R92, R188, R6.reuse, R92 ;  /* 0x00000006bc5c723c */ /* 0x080fe6000004185c */
[----:B------:R-:W-:Y:S02]  /*1b850*/  FMUL.FTZ R82, R82, c[0x0][0x320] ;  /* 0x0000c80052527a20 */ /* 0x000fe40000410000 */
[----:B------:R-:W-:Y:S02]  /*1b860*/  FMUL.FTZ R83, R83, c[0x0][0x320] ;  /* 0x0000c80053537a20 */ /* 0x000fe40000410000 */
[----:B------:R-:W-:Y:S01]  /*1b870*/  FMUL.FTZ R81, R81, c[0x0][0x320] ;  /* 0x0000c80051517a20 */ /* 0x000fe20000410000 */
[----:B------:R-:W-:Y:S01]  /*1b880*/  HMMA.16816.F32.BF16 R96, R172, R6, R96 ;  /* 0x00000006ac60723c */ /* 0x000fe20000041860 */
[----:B------:R4:W-:Y:S03]  /*1b890*/  MUFU.TANH R58, R80 ;  /* 0x00000050003a7308 */ /* 0x0009e60000002400 */
[----:B------:R-:W-:Y:S01]  /*1b8a0*/  FMUL.FTZ R86, R86, c[0x0][0x320] ;  /* 0x0000c80056567a20 */ /* 0x000fe20000410000 */
[----:B-1----:R-:W-:Y:S01]  /*1b8b0*/  MOV R61, R3 ;  /* 0x00000003003d7202 */ /* 0x002fe20000000f00 */
[----:B------:R-:W-:Y:S01]  /*1b8c0*/  FMUL.FTZ R87, R87, c[0x0][0x320] ;  /* 0x0000c80057577a20 */ /* 0x000fe20000410000 */
[----:B------:R-:W-:Y:S01]  /*1b8d0*/  FMNMX.FTZ R3, R177, R100, !PT ;  /* 0x00000064b1037209 */ /* 0x000fe20007810000 */
[----:B------:R-:W-:Y:S03]  /*1b8e0*/  FMUL.FTZ R84, R84, c[0x0][0x320] ;  /* 0x0000c80054547a20 */ /* 0x000fe60000410000 */
[----:B------:R-:W1:Y:S01]  /*1b8f0*/  MUFU.TANH R33, R33 ;  /* 0x0000002100217308 */ /* 0x000e620000002400 */
[----:B------:R-:W-:Y:S01]  /*1b900*/  FMUL.FTZ R85, R85, c[0x0][0x320] ;  /* 0x0000c80055557a20 */ /* 0x000fe20000410000 */
[----:B------:R-:W-:Y:S01]  /*1b910*/  FMNMX.FTZ R3, R169, R3, !PT ;  /* 0x00000003a9037209 */ /* 0x000fe20007810000 */
[----:B------:R-:W-:Y:S02]  /*1b920*/  FMUL.FTZ R88, R88, c[0x0][0x320] ;  /* 0x0000c80058587a20 */ /* 0x000fe40000410000 */
[----:B------:R-:W-:Y:S02]  /*1b930*/  FMUL.FTZ R89, R89, c[0x0][0x320] ;  /* 0x0000c80059597a20 */ /* 0x000fe40000410000 */
[----:B------:R-:W-:Y:S02]  /*1b940*/  FMUL.FTZ R93, R93, c[0x0][0x320] ;  /* 0x0000c8005d5d7a20 */ /* 0x000fe40000410000 */
[----:B------:R-:W-:Y:S01]  /*1b950*/  FMUL.FTZ R90, R90, c[0x0][0x320] ;  /* 0x0000c8005a5a7a20 */ /* 0x000fe20000410000 */
[----:B------:R-:W1:Y:S01]  /*1b960*/  MUFU.TANH R35, R35 ;  /* 0x0000002300237308 */ /* 0x000e620000002400 */
[----:B------:R-:W-:Y:S02]  /*1b970*/  FMUL.FTZ R72, R72, c[0x0][0x320] ;  /* 0x0000c80048487a20 */ /* 0x000fe40000410000 */
[----:B------:R-:W-:Y:S01]  /*1b980*/  FMUL.FTZ R91, R91, c[0x0][0x320] ;  /* 0x0000c8005b5b7a20 */ /* 0x000fe20000410000 */
[----:B----4-:R-:W-:Y:S01]  /*1b990*/  MOV R80, R0 ;  /* 0x0000000000507202 */ /* 0x010fe20000000f00 */
[----:B------:R-:W-:Y:S01]  /*1b9a0*/  FMUL.FTZ R99, R99, c[0x0][0x320] ;  /* 0x0000c80063637a20 */ /* 0x000fe20000410000 */
[----:B------:R-:W-:Y:S01]  /*1b9b0*/  FMNMX.FTZ R0, R168, R2, !PT ;  /* 0x00000002a8007209 */ /* 0x000fe20007810000 */
[----:B------:R-:W-:Y:S02]  /*1b9c0*/  FMUL.FTZ R98, R98, c[0x0][0x320] ;  /* 0x0000c80062627a20 */ /* 0x000fe40000410000 */
[----:B------:R-:W-:Y:S01]  /*1b9d0*/  FMUL.FTZ R96, R96, c[0x0][0x320] ;  /* 0x0000c80060607a20 */ /* 0x000fe20000410000 */
[----:B------:R-:W-:Y:S01]  /*1b9e0*/  MUFU.TANH R182, R36 ;  /* 0x0000002400b67308 */ /* 0x000fe20000002400 */
[----:B------:R-:W-:Y:S01]  /*1b9f0*/  FMNMX.FTZ R0, R103, R0, !PT ;  /* 0x0000000067007209 */ /* 0x000fe20007810000 */
[----:B------:R-:W-:Y:S02]  /*1ba00*/  FMUL.FTZ R97, R97, c[0x0][0x320] ;  /* 0x0000c80061617a20 */ /* 0x000fe40000410000 */
[----:B------:R-:W-:Y:S01]  /*1ba10*/  FMUL.FTZ R92, R92, c[0x0][0x320] ;  /* 0x0000c8005c5c7a20 */ /* 0x000fe20000410000 */
[----:B------:R-:W-:Y:S01]  /*1ba20*/  FMNMX.FTZ R4, R16, R0, !PT ;  /* 0x0000000010047209 */ /* 0x000fe20007810000 */
[----:B------:R-:W-:Y:S01]  /*1ba30*/  FMUL.FTZ R79, R79, c[0x0][0x320] ;  /* 0x0000c8004f4f7a20 */ /* 0x000fe20000410000 */
[----:B------:R-:W-:Y:S01]  /*1ba40*/  FMNMX.FTZ R0, R18, R3, !PT ;  /* 0x0000000312007209 */ /* 0x000fe20007810000 */
[----:B------:R-:W-:Y:S01]  /*1ba50*/  FMUL.FTZ R64, R64, c[0x0][0x320] ;  /* 0x0000c80040407a20 */ /* 0x000fe20000410000 */
[----:B------:R-:W-:Y:S01]  /*1ba60*/  FMNMX.FTZ R4, R17, R4, !PT ;  /* 0x0000000411047209 */ /* 0x000fe20007810000 */
        /* <DEDUP_REMOVED lines=10> */
[----:B------:R-:W4:Y:S01]  /*1bb10*/  MUFU.TANH R235, R72 ;  /* 0x0000004800eb7308 */ /* 0x000f220000002400 */
[----:B------:R-:W-:Y:S02]  /*1bb20*/  FMUL.FTZ R41, R41, c[0x0][0x320] ;  /* 0x0000c80029297a20 */ /* 0x000fe40000410000 */
[----:B------:R-:W-:Y:S01]  /*1bb30*/  FMNMX.FTZ R3, R12, R3, !PT ;  /* 0x000000030c037209 */ /* 0x000fe20007810000 */
[----:B------:R-:W-:Y:S02]  /*1bb40*/  FMUL.FTZ R46, R46, c[0x0][0x320] ;  /* 0x0000c8002e2e7a20 */ /* 0x000fe40000410000 */
[----:B------:R-:W-:Y:S01]  /*1bb50*/  FMUL.FTZ R44, R44, c[0x0][0x320] ;  /* 0x0000c8002c2c7a20 */ /* 0x000fe20000410000 */
[----:B------:R-:W-:Y:S01]  /*1bb60*/  FMNMX.FTZ R5, R13, R3, !PT ;  /* 0x000000030d057209 */ /* 0x000fe20007810000 */
[----:B------:R-:W-:Y:S01]  /*1bb70*/  FMUL.FTZ R47, R47, c[0x0][0x320] ;  /* 0x0000c8002f2f7a20 */ /* 0x000fe20000410000 */
[----:B------:R-:W-:Y:S01]  /*1bb80*/  FMNMX.FTZ R3, R23, R0, !PT ;  /* 0x0000000017037209 */ /* 0x000fe20007810000 */
[----:B------:R4:W4:Y:S01]  /*1bb90*/  MUFU.TANH R194, R39 ;  /* 0x0000002700c27308 */ /* 0x0009220000002400 */
[----:B------:R-:W-:Y:S01]  /*1bba0*/  FMNMX.FTZ R0, R32, R4, !PT ;  /* 0x0000000420007209 */ /* 0x000fe20007810000 */
[----:B------:R-:W-:Y:S01]  /*1bbb0*/  FMUL.FTZ R63, R63, c[0x0][0x320] ;  /* 0x0000c8003f3f7a20 */ /* 0x000fe20000410000 */
[----:B--2---:R-:W-:Y:S01]  /*1bbc0*/  FMNMX.FTZ R3, R34, R3, !PT ;  /* 0x0000000322037209 */ /* 0x004fe20007810000 */
[----:B------:R-:W-:Y:S01]  /*1bbd0*/  FMUL.FTZ R66, R66, c[0x0][0x320] ;  /* 0x0000c80042427a20 */ /* 0x000fe20000410000 */
[----:B-1----:R-:W-:Y:S01]  /*1bbe0*/  FMNMX.FTZ R0, R33, R0, !PT ;  /* 0x0000000021007209 */ /* 0x002fe20007810000 */
[----:B------:R-:W-:Y:S01]  /*1bbf0*/  FMUL.FTZ R67, R67, c[0x0][0x320] ;  /* 0x0000c80043437a20 */ /* 0x000fe20000410000 */
[----:B------:R-:W-:Y:S01]  /*1bc00*/  FMNMX.FTZ R3, R35, R3, !PT ;  /* 0x0000000323037209 */ /* 0x000fe20007810000 */
[----:B------:R-:W-:Y:S02]  /*1bc10*/  FMUL.FTZ R70, R70, c[0x0][0x320] ;  /* 0x0000c80046467a20 */ /* 0x000fe40000410000 */
[----:B------:R1:W2:Y:S01]  /*1bc20*/  MUFU.TANH R185, R37 ;  /* 0x0000002500b97308 */ /* 0x0002a20000002400 */
[----:B------:R-:W-:Y:S02]  /*1bc30*/  FMUL.FTZ R56, R56, c[0x0][0x320] ;  /* 0x0000c80038387a20 */ /* 0x000fe40000410000 */
[----:B------:R-:W-:Y:S01]  /*1bc40*/  FMUL.FTZ R62, R62, c[0x0][0x320] ;  /* 0x0000c8003e3e7a20 */ /* 0x000fe20000410000 */
[----:B----4-:R-:W-:Y:S01]  /*1bc50*/  MOV R189, R235 ;  /* 0x000000eb00bd7202 */ /* 0x010fe20000000f00 */
[----:B------:R-:W-:Y:S01]  /*1bc60*/  FMUL.FTZ R71, R71, c[0x0][0x320] ;  /* 0x0000c80047477a20 */ /* 0x000fe20000410000 */
[----:B------:R-:W-:Y:S01]  /*1bc70*/  FMNMX.FTZ R72, R182, R0, !PT ;  /* 0x00000000b6487209 */ /* 0x000fe20007810000 */
[----:B------:R-:W-:Y:S01]  /*1bc80*/  FMUL.FTZ R77, R77, c[0x0][0x320] ;  /* 0x0000c8004d4d7a20 */ /* 0x000fe20000410000 */
[----:B------:R-:W-:Y:S01]  /*1bc90*/  FMNMX.FTZ R0, R193, R3, !PT ;  /* 0x00000003c1007209 */ /* 0x000fe20007810000 */
[----:B------:R-:W-:Y:S01]  /*1bca0*/  FMUL.FTZ R75, R75, c[0x0][0x320] ;  /* 0x0000c8004b4b7a20 */ /* 0x000fe20000410000 */
[----:B------:R-:W4:Y:S01]  /*1bcb0*/  MUFU.TANH R187, R50 ;  /* 0x0000003200bb7308 */ /* 0x000f220000002400 */
[----:B------:R-:W-:Y:S01]  /*1bcc0*/  FMUL.FTZ R57, R57, c[0x0][0x320] ;  /* 0x0000c80039397a20 */ /* 0x000fe20000410000 */
[----:B------:R-:W3:Y:S01]  /*1bcd0*/  LDL.64 R38, [R1+0x48] ;  /* 0x0000480001267983 */ /* 0x000ee20000100a00 */
[----:B------:R-:W-:Y:S07]  /*1bce0*/  FMNMX.FTZ R0, R194, R0, !PT ;  /* 0x00000000c2007209 */ /* 0x000fee0007810000 */
[----:B------:R-:W4:Y:S01]  /*1bcf0*/  MUFU.TANH R48, R48 ;  /* 0x0000003000307308 */ /* 0x000f220000002400 */
[----:B-1----:R-:W-:Y:S02]  /*1bd00*/  MOV R37, c[0x0][0x1e0] ;  /* 0x0000780000257a02 */ /* 0x002fe40000000f00 */
[----:B--2---:R-:W-:Y:S07]  /*1bd10*/  FMNMX.FTZ R72, R185, R72, !PT ;  /* 0x00000048b9487209 */ /* 0x004fee0007810000 */
[----:B------:R-:W1:Y:S01]  /*1bd20*/  MUFU.TANH R49, R49 ;  /* 0x0000003100317308 */ /* 0x000e620000002400 */
[----:B----4-:R-:W-:Y:S04]  /*1bd30*/  FMNMX.FTZ R0, R187, R0, !PT ;  /* 0x00000000bb007209 */ /* 0x010fe80007810000 */
[----:B------:R-:W-:Y:S05]  /*1bd40*/  FMNMX.FTZ R0, R192, R0, !PT ;  /* 0x00000000c0007209 */ /* 0x000fea0007810000 */
[----:B------:R-:W2:Y:S01]  /*1bd50*/  MUFU.TANH R201, R52 ;  /* 0x0000003400c97308 */ /* 0x000ea20000002400 */
[----:B------:R-:W-:Y:S02]  /*1bd60*/  FMNMX.FTZ R0, R61, R0, !PT ;  /* 0x000000003d007209 */ /* 0x000fe40007810000 */
[----:B------:R-:W-:Y:S02]  /*1bd70*/  FMNMX.FTZ R72, R48, R72, !PT ;  /* 0x0000004830487209 */ /* 0x000fe40007810000 */
[----:B------:R-:W-:Y:S05]  /*1bd80*/  FMNMX.FTZ R0, R80, R0, !PT ;  /* 0x0000000050007209 */ /* 0x000fea0007810000 */
        /* <DEDUP_REMOVED lines=17> */
[----:B----4-:R-:W-:Y:S04]  /*1bea0*/  MOV R191, R234 ;  /* 0x000000ea00bf7202 */ /* 0x010fe80000000f00 */
[----:B------:R-:W-:Y:S05]  /*1beb0*/  FMNMX.FTZ R0, R191, R0, !PT ;  /* 0x00000000bf007209 */ /* 0x000fea0007810000 */
[----:B------:R-:W4:Y:S01]  /*1bec0*/  MUFU.TANH R29, R29 ;  /* 0x0000001d001d7308 */ /* 0x000f220000002400 */
[----:B-1----:R-:W-:Y:S09]  /*1bed0*/  FMNMX.FTZ R4, R28, R4, !PT ;  /* 0x000000041c047209 */ /* 0x002ff20007810000 */
[----:B------:R-:W1:Y:S01]  /*1bee0*/  MUFU.TANH R207, R68 ;  /* 0x0000004400cf7308 */ /* 0x000e620000002400 */
[----:B--2---:R-:W-:Y:S09]  /*1bef0*/  FMNMX.FTZ R72, R197, R72, !PT ;  /* 0x00000048c5487209 */ /* 0x004ff20007810000 */
[----:B------:R-:W2:Y:S01]  /*1bf00*/  MUFU.TANH R206, R71 ;  /* 0x0000004700ce7308 */ /* 0x000ea20000002400 */
[----:B----4-:R-:W-:Y:S02]  /*1bf10*/  FMNMX.FTZ R3, R29, R4, !PT ;  /* 0x000000041d037209 */ /* 0x010fe40007810000 */
[----:B------:R-:W-:Y:S07]  /*1bf20*/  FMNMX.FTZ R4, R176, R102, !PT ;  /* 0x00000066b0047209 */ /* 0x000fee0007810000 */
[----:B------:R-:W-:Y:S01]  /*1bf30*/  MUFU.TANH R230, R56 ;  /* 0x0000003800e67308 */ /* 0x000fe20000002400 */
[----:B------:R-:W-:Y:S02]  /*1bf40*/  FMNMX.FTZ R4, R171, R4, !PT ;  /* 0x00000004ab047209 */ /* 0x000fe40007810000 */
[----:B-1----:R-:W-:Y:S07]  /*1bf50*/  FMNMX.FTZ R72, R207, R72, !PT ;  /* 0x00000048cf487209 */ /* 0x002fee0007810000 */
[----:B------:R-:W-:Y:S01]  /*1bf60*/  MUFU.TANH R56, R62 ;  /* 0x0000003e00387308 */ /* 0x000fe20000002400 */
[----:B--2---:R-:W-:Y:S09]  /*1bf70*/  FMNMX.FTZ R0, R206, R0, !PT ;  /* 0x00000000ce007209 */ /* 0x004ff20007810000 */
[----:B------:R-:W1:Y:S10]  /*1bf80*/  MUFU.TANH R62, R69 ;  /* 0x00000045003e7308 */ /* 0x000e740000002400 */
[----:B------:R-:W2:Y:S10]  /*1bf90*/  MUFU.TANH R232, R82 ;  /* 0x0000005200e87308 */ /* 0x000eb40000002400 */
[----:B------:R-:W4:Y:S01]  /*1bfa0*/  MUFU.TANH R14, R14 ;  /* 0x0000000e000e7308 */ /* 0x000f220000002400 */
[----:B-1----:R-:W-:Y:S04]  /*1bfb0*/  FMNMX.FTZ R72, R62, R72, !PT ;  /* 0x000000483e487209 */ /* 0x002fe80007810000 */
[----:B------:R-:W-:Y:S05]  /*1bfc0*/  FMNMX.FTZ R72, R58, R72, !PT ;  /* 0x000000483a487209 */ /* 0x000fea0007810000 */
[----:B------:R-:W1:Y:S01]  /*1bfd0*/  MUFU.TANH R219, R83 ;  /* 0x0000005300db7308 */ /* 0x000e620000002400 */
[----:B--2---:R-:W-:Y:S09]  /*1bfe0*/  FMNMX.FTZ R0, R232, R0, !PT ;  /* 0x00000000e8007209 */ /* 0x004ff20007810000 */
[----:B------:R-:W2:Y:S01]  /*1bff0*/  MUFU.TANH R196, R40 ;  /* 0x0000002800c47308 */ /* 0x000ea20000002400 */
[----:B----4-:R-:W-:Y:S04]  /*1c000*/  FMNMX.FTZ R4, R14, R4, !PT ;  /* 0x000000040e047209 */ /* 0x010fe80007810000 */
[----:B------:R-:W-:Y:S05]  /*1c010*/  FMNMX.FTZ R4, R15, R4, !PT ;  /* 0x000000040f047209 */ /* 0x000fea0007810000 */
[----:B------:R-:W-:Y:S01]  /*1c020*/  MUFU.TANH R228, R43 ;  /* 0x0000002b00e47308 */ /* 0x000fe20000002400 */
[----:B-1----:R-:W-:Y:S09]  /*1c030*/  FMNMX.FTZ R0, R219, R0, !PT ;  /* 0x00000000db007209 */ /* 0x002ff20007810000 */
[----:B------:R-:W1:Y:S01]  /*1c040*/  MUFU.TANH R43, R81 ;  /* 0x00000051002b7308 */ /* 0x000e620000002400 */
[----:B--2---:R-:W-:Y:S09]  /*1c050*/  FMNMX.FTZ R3, R196, R3, !PT ;  /* 0x00000003c4037209 */ /* 0x004ff20007810000 */
[----:B------:R-:W2:Y:S10]  /*1c060*/  MUFU.TANH R198, R41 ;  /* 0x0000002900c67308 */ /* 0x000eb40000002400 */
[----:B------:R-:W-:Y:S01]  /*1c070*/  MUFU.TANH R203, R46 ;  /* 0x0000002e00cb7308 */ /* 0x000fe20000002400 */
[----:B-1----:R-:W-:Y:S09]  /*1c080*/  FMNMX.FTZ R72, R43, R72, !PT ;  /* 0x000000482b487209 */ /* 0x002ff20007810000 */
[----:B------:R-:W-:Y:S01]  /*1c090*/  MUFU.TANH R46, R60 ;  /* 0x0000003c002e7308 */ /* 0x000fe20000002400 */
[----:B--2---:R-:W-:Y:S09]  /*1c0a0*/  FMNMX.FTZ R3, R198, R3, !PT ;  /* 0x00000003c6037209 */ /* 0x004ff20007810000 */
[----:B------:R-:W1:Y:S10]  /*1c0b0*/  MUFU.TANH R60, R86 ;  /* 0x00000056003c7308 */ /* 0x000e740000002400 */
[----:B------:R-:W2:Y:S10]  /*1c0c0*/  MUFU.TANH R8, R87 ;  /* 0x0000005700087308 */ /* 0x000eb40000002400 */
[----:B------:R2:W-:Y:S01]  /*1c0d0*/  MUFU.TANH R41, R99 ;  /* 0x0000006300297308 */ /* 0x0005e20000002400 */
[----:B-1----:R-:W-:Y:S09]  /*1c0e0*/  FMNMX.FTZ R0, R60, R0, !PT ;  /* 0x000000003c007209 */ /* 0x002ff20007810000 */
[----:B------:R-:W1:Y:S10]  /*1c0f0*/  MUFU.TANH R26, R26 ;  /* 0x0000001a001a7308 */ /* 0x000e740000002400 */
[----:B------:R-:W4:Y:S01]  /*1c100*/  MUFU.TANH R231, R84 ;  /* 0x0000005400e77308 */ /* 0x000f220000002400 */
[----:B--2---:R-:W-:Y:S04]  /*1c110*/  MOV R99, R8 ;  /* 0x0000000800637202 */ /* 0x004fe80000000f00 */
[----:B------:R-:W-:Y:S05]  /*1c120*/  FMNMX.FTZ R0, R99, R0, !PT ;  /* 0x0000000063007209 */ /* 0x000fea0007810000 */
[----:B------:R-:W2:Y:S01]  /*1c130*/  MUFU.TANH R27, R27 ;  /* 0x0000001b001b7308 */ /* 0x000ea20000002400 */
[----:B-1----:R-:W-:Y:S09]  /*1c140*/  FMNMX.FTZ R4, R26, R4, !PT ;  /* 0x000000041a047209 */ /* 0x002ff20007810000 */
[----:B------:R-:W1:Y:S01]  /*1c150*/  MUFU.TANH R199, R44 ;  /* 0x0000002c00c77308 */ /* 0x000e620000002400 */
[----:B----4-:R-:W-:Y:S09]  /*1c160*/  FMNMX.FTZ R72, R231, R72, !PT ;  /* 0x00000048e7487209 */ /* 0x010ff20007810000 */
[----:B------:R-:W4:Y:S01]  /*1c170*/  MUFU.TANH R233, R85 ;  /* 0x0000005500e97308 */ /* 0x000f220000002400 */
[----:B--2---:R-:W-:Y:S09]  /*1c180*/  FMNMX.FTZ R4, R27, R4, !PT ;  /* 0x000000041b047209 */ /* 0x004ff20007810000 */
[----:B------:R-:W2:Y:S01]  /*1c190*/  MUFU.TANH R40, R98 ;  /* 0x0000006200287308 */ /* 0x000ea20000002400 */
[----:B-1----:R-:W-:Y:S04]  /*1c1a0*/  FMNMX.FTZ R3, R199, R3, !PT ;  /* 0x00000003c7037209 */ /* 0x002fe80007810000 */
[----:B------:R-:W-:Y:S05]  /*1c1b0*/  FMNMX.FTZ R3, R200, R3, !PT ;  /* 0x00000003c8037209 */ /* 0x000fea0007810000 */
[----:B------:R-:W1:Y:S01]  /*1c1c0*/  MUFU.TANH R30, R30 ;  /* 0x0000001e001e7308 */ /* 0x000e620000002400 */
[----:B------:R-:W-:Y:S02]  /*1c1d0*/  FMNMX.FTZ R3, R230, R3, !PT ;  /* 0x00000003e6037209 */ /* 0x000fe40007810000 */
[----:B----4-:R-:W-:Y:S07]  /*1c1e0*/  FMNMX.FTZ R72, R233, R72, !PT ;  /* 0x00000048e9487209 */ /* 0x010fee0007810000 */
[----:B------:R-:W4:Y:S01]  /*1c1f0*/  MUFU.TANH R173, R96 ;  /* 0x0000006000ad7308 */ /* 0x000f220000002400 */
[----:B--2---:R-:W-:Y:S04]  /*1c200*/  FMNMX.FTZ R0, R40, R0, !PT ;  /* 0x0000000028007209 */ /* 0x004fe80007810000 */
[----:B------:R-:W-:Y:S05]  /*1c210*/  FMNMX.FTZ R0, R41, R0, !PT ;  /* 0x0000000029007209 */ /* 0x000fea0007810000 */
[----:B------:R-:W2:Y:S01]  /*1c220*/  MUFU.TANH R31, R31 ;  /* 0x0000001f001f7308 */ /* 0x000ea20000002400 */
[----:B------:R-:W3:Y:S01]  /*1c230*/  SHFL.BFLY PT, R71, R0, 0x2, 0x1f ;  /* 0x0c401f0000477f89 */ /* 0x000ee200000e0000 */
[----:B-1----:R-:W-:Y:S08]  /*1c240*/  FMNMX.FTZ R4, R30, R4, !PT ;  /* 0x000000041e047209 */ /* 0x002ff00007810000 */
[----:B------:R-:W1:Y:S01]  /*1c250*/  MUFU.TANH R172, R97 ;  /* 0x0000006100ac7308 */ /* 0x000e620000002400 */
[----:B----4-:R-:W-:Y:S09]  /*1c260*/  FMNMX.FTZ R72, R173, R72, !PT ;  /* 0x00000048ad487209 */ /* 0x010ff20007810000 */
[----:B------:R-:W4:Y:S01]  /*1c270*/  MUFU.TANH R204, R42 ;  /* 0x0000002a00cc7308 */ /* 0x000f220000002400 */
[----:B--2---:R-:W-:Y:S02]  /*1c280*/  FMNMX.FTZ R4, R31, R4, !PT ;  /* 0x000000041f047209 */ /* 0x004fe40007810000 */
[----:B---3--:R-:W-:Y:S07]  /*1c290*/  FMNMX.FTZ R71, R0, R71, !PT ;  /* 0x0000004700477209 */ /* 0x008fee0007810000 */
[----:B------:R-:W2:Y:S01]  /*1c2a0*/  MUFU.TANH R57, R57 ;  /* 0x0000003900397308 */ /* 0x000ea20000002400 */
[----:B-1----:R-:W-:Y:S05]  /*1c2b0*/  FMNMX.FTZ R72, R172, R72, !PT ;  /* 0x00000048ac487209 */ /* 0x002fea0007810000 */
[----:B------:R-:W1:Y:S04]  /*1c2c0*/  SHFL.BFLY PT, R5, R72, 0x2, 0x1f ;  /* 0x0c401f0048057f89 */ /* 0x000e6800000e0000 */
[----:B------:R-:W3:Y:S01]  /*1c2d0*/  MUFU.TANH R180, R47 ;  /* 0x0000002f00b47308 */ /* 0x000ee20000002400 */
[----:B----4-:R-:W-:Y:S04]  /*1c2e0*/  FMNMX.FTZ R4, R204, R4, !PT ;  /* 0x00000004cc047209 */ /* 0x010fe80007810000 */
[----:B------:R-:W-:Y:S05]  /*1c2f0*/  FMNMX.FTZ R4, R228, R4, !PT ;  /* 0x00000004e4047209 */ /* 0x000fea0007810000 */
[----:B------:R-:W4:Y:S01]  /*1c300*/  MUFU.TANH R218, R73 ;  /* 0x0000004900da7308 */ /* 0x000f220000002400 */
[----:B------:R-:W-:Y:S02]  /*1c310*/  FMNMX.FTZ R4, R203, R4, !PT ;  /* 0x00000004cb047209 */ /* 0x000fe40007810000 */
[----:B--2---:R-:W-:Y:S04]  /*1c320*/  FMNMX.FTZ R3, R57, R3, !PT ;  /* 0x0000000339037209 */ /* 0x004fe80007810000 */
[----:B------:R-:W-:Y:S03]  /*1c330*/  FMNMX.FTZ R3, R46, R3, !PT ;  /* 0x000000032e037209 */ /* 0x000fe60007810000 */
[----:B------:R-:W2:Y:S01]  /*1c340*/  MUFU.TANH R208, R59 ;  /* 0x0000003b00d07308 */ /* 0x000ea20000002400 */
[----:B------:R-:W-:Y:S02]  /*1c350*/  FMNMX.FTZ R3, R51, R3, !PT ;  /* 0x0000000333037209 */ /* 0x000fe40007810000 */
[----:B---3--:R-:W-:Y:S02]  /*1c360*/  FMNMX.FTZ R4, R180, R4, !PT ;  /* 0x00000004b4047209 */ /* 0x008fe40007810000 */
[----:B------:R-:W-:Y:S02]  /*1c370*/  FMNMX.FTZ R3, R189, R3, !PT ;  /* 0x00000003bd037209 */ /* 0x000fe40007810000 */
[----:B------:R-:W-:Y:S03]  /*1c380*/  FMNMX.FTZ R4, R45, R4, !PT ;  /* 0x000000042d047209 */ /* 0x000fe60007810000 */
[----:B------:R-:W3:Y:S01]  /*1c390*/  MUFU.TANH R215, R76 ;  /* 0x0000004c00d77308 */ /* 0x000ee20000002400 */
[----:B-1----:R-:W-:Y:S02]  /*1c3a0*/  FMNMX.FTZ R72, R72, R5, !PT ;  /* 0x0000000548487209 */ /* 0x002fe40007810000 */
[----:B------:R-:W1:Y:S01]  /*1c3b0*/  SHFL.BFLY PT, R5, R71, 0x1, 0x1f ;  /* 0x0c201f0047057f89 */ /* 0x000e6200000e0000 */
[----:B----4-:R-:W-:Y:S06]  /*1c3c0*/  FMNMX.FTZ R3, R218, R3, !PT ;  /* 0x00000003da037209 */ /* 0x010fec0007810000 */
[----:B------:R-:W4:Y:S01]  /*1c3d0*/  MUFU.TANH R229, R77 ;  /* 0x0000004d00e57308 */ /* 0x000f220000002400 */
[----:B------:R-:W4:Y:S01]  /*1c3e0*/  SHFL.BFLY PT, R7, R72, 0x1, 0x1f ;  /* 0x0c201f0048077f89 */ /* 0x000f2200000e0000 */
[----:B--2---:R-:W-:Y:S04]  /*1c3f0*/  FMNMX.FTZ R4, R208, R4, !PT ;  /* 0x00000004d0047209 */ /* 0x004fe80007810000 */
[----:B------:R-:W-:Y:S04]  /*1c400*/  FMNMX.FTZ R0, R56, R4, !PT ;  /* 0x0000000438007209 */ /* 0x000fe80007810000 */
[----:B------:R-:W2:Y:S01]  /*1c410*/  MUFU.TANH R44, R63 ;  /* 0x0000003f002c7308 */ /* 0x000ea20000002400 */
[----:B---3--:R-:W-:Y:S02]  /*1c420*/  FMNMX.FTZ R3, R215, R3, !PT ;  /* 0x00000003d7037209 */ /* 0x008fe40007810000 */
[----:B-1----:R-:W-:Y:S07]  /*1c430*/  FMNMX.FTZ R71, R71, R5, !PT ;  /* 0x0000000547477209 */ /* 0x002fee0007810000 */
[----:B------:R-:W1:Y:S01]  /*1c440*/  MUFU.TANH R42, R88 ;  /* 0x00000058002a7308 */ /* 0x000e620000002400 */
[----:B----4-:R-:W-:Y:S02]  /*1c450*/  FMNMX.FTZ R3, R229, R3, !PT ;  /* 0x00000003e5037209 */ /* 0x010fe40007810000 */
[----:B------:R-:W-:Y:S07]  /*1c460*/  FMNMX.FTZ R72, R72, R7, !PT ;  /* 0x0000000748487209 */ /* 0x000fee0007810000 */
[----:B------:R3:W4:Y:S01]  /*1c470*/  MUFU.TANH R205, R74 ;  /* 0x0000004a00cd7308 */ /* 0x0007220000002400 */
[----:B------:R-:W-:Y:S01]  /*1c480*/  FMUL.FTZ R96, R72, c[0x0][0x2d0] ;  /* 0x0000b40048607a20 */ /* 0x000fe20000410000 */
[----:B--2---:R-:W-:Y:S03]  /*1c490*/  FMNMX.FTZ R0, R44, R0, !PT ;  /* 0x000000002c007209 */ /* 0x004fe60007810000 */
[--C-:B------:R-:W-:Y:S02]  /*1c4a0*/  FFMA.FTZ R7, R20, c[0x0][0x2d0], -R96.reuse ;  /* 0x0000b40014077a23 */ /* 0x100fe40000010860 */
[----:B------:R-:W-:Y:S03]  /*1c4b0*/  FFMA.FTZ R8, R21, c[0x0][0x2d0], -R96 ;  /* 0x0000b40015087a23 */ /* 0x000fe60000010860 */
[----:B------:R-:W2:Y:S01]  /*1c4c0*/  MUFU.TANH R50, R89 ;  /* 0x0000005900327308 */ /* 0x000ea20000002400 */
[----:B-1----:R-:W-:Y:S09]  /*1c4d0*/  FMNMX.FTZ R3, R42, R3, !PT ;  /* 0x000000032a037209 */ /* 0x002ff20007810000 */
[----:B------:R-:W-:Y:S01]  /*1c4e0*/  MUFU.EX2 R244, R8 ;  /* 0x0000000800f47308 */ /* 0x000fe20000000800 */
[----:B---3--:R-:W-:Y:S01]  /*1c4f0*/  FMUL.FTZ R74, R94, c[0x0][0x320] ;  /* 0x0000c8005e4a7a20 */ /* 0x008fe20000410000 */
[----:B----4-:R-:W-:Y:S01]  /*1c500*/  FMNMX.FTZ R4, R205, R0, !PT ;  /* 0x00000000cd047209 */ /* 0x010fe20007810000 */
[----:B------:R-:W-:Y:S07]  /*1c510*/  FMUL.FTZ R0, R95, c[0x0][0x320] ;  /* 0x0000c8005f007a20 */ /* 0x000fee0000410000 */
[----:B------:R-:W1:Y:S01]  /*1c520*/  MUFU.TANH R47, R92 ;  /* 0x0000005c002f7308 */ /* 0x000e620000002400 */
[----:B--2---:R-:W-:Y:S09]  /*1c530*/  FMNMX.FTZ R3, R50, R3, !PT ;  /* 0x0000000332037209 */ /* 0x004ff20007810000 */
[----:B------:R-:W2:Y:S10]  /*1c540*/  MUFU.TANH R175, R93 ;  /* 0x0000005d00af7308 */ /* 0x000eb40000002400 */
[----:B------:R-:W3:Y:S01]  /*1c550*/  MUFU.TANH R63, R75 ;  /* 0x0000004b003f7308 */ /* 0x000ee20000002400 */
[----:B-1----:R-:W-:Y:S09]  /*1c560*/  FMNMX.FTZ R3, R47, R3, !PT ;  /* 0x000000032f037209 */ /* 0x002ff20007810000 */
[----:B------:R1:W-:Y:S01]  /*1c570*/  MUFU.TANH R75, R0 ;  /* 0x00000000004b7308 */ /* 0x0003e20000002400 */
[----:B--2---:R-:W-:Y:S05]  /*1c580*/  FMNMX.FTZ R3, R175, R3, !PT ;  /* 0x00000003af037209 */ /* 0x004fea0007810000 */
[----:B------:R-:W2:Y:S04]  /*1c590*/  SHFL.BFLY PT, R6, R3, 0x2, 0x1f ;  /* 0x0c401f0003067f89 */ /* 0x000ea800000e0000 */
[----:B------:R-:W4:Y:S01]  /*1c5a0*/  MUFU.TANH R98, R78 ;  /* 0x0000004e00627308 */ /* 0x000f220000002400 */
[----:B---3--:R-:W-:Y:S09]  /*1c5b0*/  FMNMX.FTZ R4, R63, R4, !PT ;  /* 0x000000043f047209 */ /* 0x008ff20007810000 */
[----:B------:R-:W3:Y:S01]  /*1c5c0*/  MUFU.TANH R97, R79 ;  /* 0x0000004f00617308 */ /* 0x000ee20000002400 */
[----:B-1----:R-:W-:Y:S04]  /*1c5d0*/  FADD.FTZ R0, -R72, R2 ;  /* 0x0000000248007221 */ /* 0x002fe80000010100 */
[----:B------:R-:W-:Y:S05]  /*1c5e0*/  FMUL.FTZ R2, R0, c[0x0][0x2d0] ;  /* 0x0000b40000027a20 */ /* 0x000fea0000410000 */
[----:B------:R-:W1:Y:S01]  /*1c5f0*/  MUFU.TANH R59, R90 ;  /* 0x0000005a003b7308 */ /* 0x000e620000002400 */
[----:B--2---:R-:W-:Y:S02]  /*1c600*/  FMNMX.FTZ R3, R3, R6, !PT ;  /* 0x0000000603037209 */ /* 0x004fe40007810000 */
[----:B----4-:R-:W-:Y:S02]  /*1c610*/  FMNMX.FTZ R4, R98, R4, !PT ;  /* 0x0000000462047209 */ /* 0x010fe40007810000 */
[----:B------:R-:W-:Y:S01]  /*1c620*/  @P0 SHF.R.S32.HI R6, RZ, 0x1f, R226 ;  /* 0x0000001fff060819 */ /* 0x000fe200000114e2 */
[----:B------:R-:W2:Y:S04]  /*1c630*/  SHFL.BFLY PT, R70, R3, 0x1, 0x1f ;  /* 0x0c201f0003467f89 */ /* 0x000ea800000e0000 */
[----:B------:R-:W4:Y:S01]  /*1c640*/  MUFU.TANH R174, R91 ;  /* 0x0000005b00ae7308 */ /* 0x000f220000002400 */
[----:B------:R-:W-:Y:S01]  /*1c650*/  @P0 IMAD R6, R6, c[0x0][0x1e0], RZ ;  /* 0x0000780006060a24 */ /* 0x000fe200078e02ff */
[----:B---3--:R-:W-:Y:S03]  /*1c660*/  FMNMX.FTZ R4, R97, R4, !PT ;  /* 0x0000000461047209 */ /* 0x008fe60007810000 */
[----:B------:R-:W-:Y:S05]  /*1c670*/  @P0 IMAD R6, R226, c[0x0][0x1e4], R6 ;  /* 0x00007900e2060a24 */ /* 0x000fea00078e0206 */
[----:B------:R-:W3:Y:S01]  /*1c680*/  MUFU.TANH R74, R74 ;  /* 0x0000004a004a7308 */ /* 0x000ee20000002400 */
[----:B-1----:R-:W-:Y:S09]  /*1c690*/  FMNMX.FTZ R4, R59, R4, !PT ;  /* 0x000000043b047209 */ /* 0x002ff20007810000 */
[----:B------:R1:W1:Y:S01]  /*1c6a0*/  MUFU.EX2 R73, R2 ;  /* 0x0000000200497308 */ /* 0x0002620000000800 */
[----:B--2---:R-:W-:Y:S02]  /*1c6b0*/  FMNMX.FTZ R70, R3, R70, !PT ;  /* 0x0000004603467209 */ /* 0x004fe40007810000 */
[----:B----4-:R-:W-:Y:S01]  /*1c6c0*/  FMNMX.FTZ R0, R174, R4, !PT ;  /* 0x00000004ae007209 */ /* 0x010fe20007810000 */
[--C-:B------:R-:W-:Y:S01]  /*1c6d0*/  FFMA.FTZ R4, R168, c[0x0][0x2d0], -R96.reuse ;  /* 0x0000b400a8047a23 */ /* 0x100fe20000010860 */
[----:B------:R-:W-:Y:S01]  /*1c6e0*/  MOV R168, R40 ;  /* 0x0000002800a87202 */ /* 0x000fe20000000f00 */
[----:B------:R-:W-:Y:S04]  /*1c6f0*/  FFMA.FTZ R40, R185, c[0x0][0x2d0], -R96 ;  /* 0x0000b400b9287a23 */ /* 0x000fe80000010860 */
[----:B------:R-:W-:Y:S01]  /*1c700*/  MUFU.EX2 R249, R4 ;  /* 0x0000000400f97308 */ /* 0x000fe20000000800 */
[----:B---3--:R-:W-:Y:S04]  /*1c710*/  FMNMX.FTZ R0, R74, R0, !PT ;  /* 0x000000004a007209 */ /* 0x008fe80007810000 */
[----:B------:R-:W-:Y:S05]  /*1c720*/  FMNMX.FTZ R0, R75, R0, !PT ;  /* 0x000000004b007209 */ /* 0x000fea0007810000 */
[----:B------:R2:W-:Y:S01]  /*1c730*/  MUFU.EX2 R245, R7 ;  /* 0x0000000700f57308 */ /* 0x0005e20000000800 */
[----:B------:R-:W3:Y:S01]  /*1c740*/  SHFL.BFLY PT, R3, R0, 0x2, 0x1f ;  /* 0x0c401f0000037f89 */ /* 0x000ee200000e0000 */
[C---:B-1----:R-:W-:Y:S02]  /*1c750*/  FADD.FTZ R2, -R71.reuse, R100 ;  /* 0x0000006447027221 */ /* 0x042fe40000010100 */
[----:B------:R-:W-:Y:S02]  /*1c760*/  FMUL.FTZ R100, R71, c[0x0][0x2d0] ;  /* 0x0000b40047647a20 */ /* 0x000fe40000410000 */
[----:B------:R-:W-:Y:S04]  /*1c770*/  FMUL.FTZ R2, R2, c[0x0][0x2d0] ;  /* 0x0000b40002027a20 */ /* 0x000fe80000410000 */
[----:B------:R1:W4:Y:S01]  /*1c780*/  MUFU.EX2 R69, R2 ;  /* 0x0000000200457308 */ /* 0x0003220000000800 */
[----:B--2---:R-:W-:Y:S02]  /*1c790*/  @P0 MOV R7, R55 ;  /* 0x0000003700070202 */ /* 0x004fe40000000f00 */
[----:B---3--:R-:W-:Y:S01]  /*1c7a0*/  FMNMX.FTZ R0, R0, R3, !PT ;  /* 0x0000000300007209 */ /* 0x008fe20007810000 */
[----:B------:R-:W-:Y:S02]  /*1c7b0*/  FFMA.FTZ R3, R17, c[0x0][0x2d0], -R96 ;  /* 0x0000b40011037a23 */ /* 0x000fe40000010860 */
[----:B------:R-:W-:Y:S01]  /*1c7c0*/  FMUL.FTZ R17, R73, R117 ;  /* 0x0000007549117220 */ /* 0x000fe20000410000 */
[----:B------:R-:W-:Y:S03]  /*1c7d0*/  MOV R117, R207 ;  /* 0x000000cf00757202 */ /* 0x000fe60000000f00 */
[----:B------:R2:W-:Y:S01]  /*1c7e0*/  MUFU.EX2 R52, R3 ;  /* 0x0000000300347308 */ /* 0x0005e20000000800 */
[----:B-1----:R-:W-:Y:S01]  /*1c7f0*/  FADD.FTZ R2, -R70, R101 ;  /* 0x0000006546027221 */ /* 0x002fe20000010100 */
[----:B------:R-:W-:Y:S01]  /*1c800*/  MOV R101, R50 ;  /* 0x0000003200657202 */ /* 0x000fe20000000f00 */
[----:B----4-:R-:W-:Y:S02]  /*1c810*/  FMUL.FTZ R50, R69, R150 ;  /* 0x0000009645327220 */ /* 0x010fe40000410000 */
[----:B------:R-:W-:Y:S05]  /*1c820*/  FMUL.FTZ R2, R2, c[0x0][0x2d0] ;  /* 0x0000b40002027a20 */ /* 0x000fea0000410000 */
[----:B------:R1:W3:Y:S01]  /*1c830*/  MUFU.EX2 R68, R2 ;  /* 0x0000000200447308 */ /* 0x0002e20000000800 */
[----:B--2---:R-:W-:Y:S01]  /*1c840*/  FFMA.FTZ R3, R177, c[0x0][0x2d0], -R100 ;  /* 0x0000b400b1037a23 */ /* 0x004fe20000010864 */
[----:B------:R-:W-:Y:S08]  /*1c850*/  MOV R177, R231 ;  /* 0x000000e700b17202 */ /* 0x000ff00000000f00 */
[----:B------:R2:W-:Y:S01]  /*1c860*/  MUFU.EX2 R246, R3 ;  /* 0x0000000300f67308 */ /* 0x0005e20000000800 */
[----:B-1----:R-:W-:Y:S02]  /*1c870*/  FFMA.FTZ R2, R103, c[0x0][0x2d0], -R96 ;  /* 0x0000b40067027a23 */ /* 0x002fe40000010860 */
[----:B------:R-:W-:Y:S07]  /*1c880*/  FMUL.FTZ R103, R70, c[0x0][0x2d0] ;  /* 0x0000b40046677a20 */ /* 0x000fee0000410000 */
[----:B------:R1:W4:Y:S01]  /*1c890*/  MUFU.EX2 R251, R2 ;  /* 0x0000000200fb7308 */ /* 0x0003220000000800 */
[--C-:B------:R-:W-:Y:S02]  /*1c8a0*/  FFMA.FTZ R92, R199, c[0x0][0x2d0], -R103.reuse ;  /* 0x0000b400c75c7a23 */ /* 0x100fe40000010867 */
[--C-:B------:R-:W-:Y:S07]  /*1c8b0*/  FFMA.FTZ R101, R101, c[0x0][0x2d0], -R103.reuse ;  /* 0x0000b40065657a23 */ /* 0x100fee0000010867 */
[----:B------:R-:W-:Y:S01]  /*1c8c0*/  MUFU.EX2 R101, R101 ;  /* 0x0000006500657308 */ /* 0x000fe20000000800 */
[----:B--2---:R-:W-:Y:S01]  /*1c8d0*/  FFMA.FTZ R3, R169, c[0x0][0x2d0], -R100 ;  /* 0x0000b400a9037a23 */ /* 0x004fe20000010864 */
[----:B------:R-:W-:Y:S01]  /*1c8e0*/  MOV R169, R41 ;  /* 0x0000002900a97202 */ /* 0x000fe20000000f00 */
[----:B---3--:R-:W-:Y:S07]  /*1c8f0*/  FMUL.FTZ R41, R68, R141 ;  /* 0x0000008d44297220 */ /* 0x008fee0000410000 */
[----:B------:R2:W3:Y:S01]  /*1c900*/  MUFU.EX2 R247, R3 ;  /* 0x0000000300f77308 */ /* 0x0004e20000000800 */
[----:B-1----:R-:W-:Y:S01]  /*1c910*/  FFMA.FTZ R2, R16, c[0x0][0x2d0], -R96 ;  /* 0x0000b40010027a23 */ /* 0x002fe20000010860 */
[----:B----4-:R-:W-:Y:S01]  /*1c920*/  F2FP.BF16.PACK_AB R76, R251, R249 ;  /* 0x000000f9fb4c723e */ /* 0x010fe200000010ff */
[--C-:B------:R-:W-:Y:S02]  /*1c930*/  FFMA.FTZ R16, R29, c[0x0][0x2d0], -R103.reuse ;  /* 0x0000b4001d107a23 */ /* 0x100fe40000010867 */
[----:B------:R-:W-:Y:S05]  /*1c940*/  FMUL.FTZ R29, R68, R129 ;  /* 0x00000081441d7220 */ /* 0x000fea0000410000 */
[----:B------:R1:W-:Y:S01]  /*1c950*/  MUFU.EX2 R53, R2 ;  /* 0x0000000200357308 */ /* 0x0003e20000000800 */
[----:B--2---:R-:W-:Y:S01]  /*1c960*/  FFMA.FTZ R3, R18, c[0x0][0x2d0], -R100 ;  /* 0x0000b40012037a23 */ /* 0x004fe20000010864 */
[----:B---3--:R-:W-:Y:S01]  /*1c970*/  F2FP.BF16.PACK_AB R77, R247, R246 ;  /* 0x000000f6f74d723e */ /* 0x008fe200000010ff */
[----:B------:R-:W-:Y:S01]  /*1c980*/  FMUL.FTZ R18, R69, R118 ;  /* 0x0000007645127220 */ /* 0x000fe20000410000 */
[----:B------:R-:W-:Y:S06]  /*1c990*/  MOV R118, R44 ;  /* 0x0000002c00767202 */ /* 0x000fec0000000f00 */
[----:B------:R2:W-:Y:S01]  /*1c9a0*/  MUFU.EX2 R252, R3 ;  /* 0x0000000300fc7308 */ /* 0x0005e20000000800 */
[--C-:B------:R-:W-:Y:S02]  /*1c9b0*/  FFMA.FTZ R44, R48, c[0x0][0x2d0], -R96.reuse ;  /* 0x0000b400302c7a23 */ /* 0x100fe40000010860 */
[----:B------:R-:W-:Y:S02]  /*1c9c0*/  FFMA.FTZ R48, R49, c[0x0][0x2d0], -R96 ;  /* 0x0000b40031307a23 */ /* 0x000fe40000010860 */
[----:B------:R-:W-:Y:S01]  /*1c9d0*/  FMUL.FTZ R49, R73, R149 ;  /* 0x0000009549317220 */ /* 0x000fe20000410000 */
[----:B-1----:R-:W2:Y:S02]  /*1c9e0*/  SHFL.BFLY PT, R2, R0, 0x1, 0x1f ;  /* 0x0c201f0000027f89 */ /* 0x002ea400000e0000 */
[----:B--2---:R-:W-:Y:S01]  /*1c9f0*/  FMNMX.FTZ R3, R0, R2, !PT ;  /* 0x0000000200037209 */ /* 0x004fe20007810000 */
[--C-:B------:R-:W-:Y:S01]  /*1ca00*/  FFMA.FTZ R2, R178, c[0x0][0x2d0], -R103.reuse ;  /* 0x0000b400b2027a23 */ /* 0x100fe20000010867 */
[----:B------:R-:W-:Y:S01]  /*1ca10*/  MOV R178, R229 ;  /* 0x000000e500b27202 */ /* 0x000fe20000000f00 */
[----:B------:R-:W-:Y:S01]  /*1ca20*/  FFMA.FTZ R0, R19, c[0x0][0x2d0], -R100 ;  /* 0x0000b40013007a23 */ /* 0x000fe20000010864 */
[----:B------:R1:W-:Y:S01]  /*1ca30*/  MUFU.EX2 R229, R48 ;  /* 0x0000003000e57308 */ /* 0x0003e20000000800 */
[----:B------:R-:W-:Y:S01]  /*1ca40*/  FMUL.FTZ R19, R69, R119 ;  /* 0x0000007745137220 */ /* 0x000fe20000410000 */
[----:B------:R-:W-:Y:S01]  /*1ca50*/  MOV R119, R45 ;  /* 0x0000002d00777202 */ /* 0x000fe20000000f00 */
[----:B------:R-:W-:Y:S07]  /*1ca60*/  FMUL.FTZ R45, R68, R145 ;  /* 0x00000091442d7220 */ /* 0x000fee0000410000 */
[----:B------:R2:W-:Y:S10]  /*1ca70*/  MUFU.EX2 R240, R2 ;  /* 0x0000000200f07308 */ /* 0x0005f40000000800 */
[----:B------:R3:W-:Y:S01]  /*1ca80*/  MUFU.EX2 R36, R0 ;  /* 0x0000000000247308 */ /* 0x0007e20000000800 */
[----:B-1----:R-:W-:Y:S02]  /*1ca90*/  FMUL.FTZ R48, R73, R148 ;  /* 0x0000009449307220 */ /* 0x002fe40000410000 */
[--C-:B--2---:R-:W-:Y:S01]  /*1caa0*/  FFMA.FTZ R2, R170, c[0x0][0x2d0], -R103.reuse ;  /* 0x0000b400aa027a23 */ /* 0x104fe20000010867 */
[----:B------:R-:W-:Y:S06]  /*1cab0*/  MOV R170, R42 ;  /* 0x0000002a00aa7202 */ /* 0x000fec0000000f00 */
[----:B------:R1:W2:Y:S01]  /*1cac0*/  MUFU.EX2 R241, R2 ;  /* 0x0000000200f17308 */ /* 0x0002a20000000800 */
[----:B---3--:R-:W-:Y:S01]  /*1cad0*/  FADD.FTZ R0, -R3, R102 ;  /* 0x0000006603007221 */ /* 0x008fe20000010100 */
[----:B------:R-:W-:Y:S03]  /*1cae0*/  MOV R102, R47 ;  /* 0x0000002f00667202 */ /* 0x000fe60000000f00 */
[----:B------:R-:W-:Y:S02]  /*1caf0*/  FMUL.FTZ R0, R0, c[0x0][0x2d0] ;  /* 0x0000b40000007a20 */ /* 0x000fe40000410000 */
[--C-:B------:R-:W-:Y:S04]  /*1cb00*/  FFMA.FTZ R102, R102, c[0x0][0x2d0], -R103.reuse ;  /* 0x0000b40066667a23 */ /* 0x100fe80000010867 */
[----:B------:R-:W3:Y:S01]  /*1cb10*/  MUFU.EX2 R0, R0 ;  /* 0x0000000000007308 */ /* 0x000ee20000000800 */
[--C-:B-1----:R-:W-:Y:S01]  /*1cb20*/  FFMA.FTZ R2, R12, c[0x0][0x2d0], -R103.reuse ;  /* 0x0000b4000c027a23 */ /* 0x102fe20000010867 */
[----:B--2---:R-:W-:Y:S08]  /*1cb30*/  F2FP.BF16.PACK_AB R64, R241, R240 ;  /* 0x000000f0f140723e */ /* 0x004ff000000010ff */
[----:B------:R-:W-:Y:S10]  /*1cb40*/  MUFU.EX2 R102, R102 ;  /* 0x0000006600667308 */ /* 0x000ff40000000800 */
[----:B------:R1:W-:Y:S01]  /*1cb50*/  MUFU.EX2 R248, R2 ;  /* 0x0000000200f87308 */ /* 0x0003e20000000800 */
[C---:B---3--:R-:W-:Y:S02]  /*1cb60*/  FMUL.FTZ R42, R0.reuse, R142 ;  /* 0x0000008e002a7220 */ /* 0x048fe40000410000 */
[----:B------:R-:W-:Y:S07]  /*1cb70*/  FMUL.FTZ R47, R0, R147 ;  /* 0x00000093002f7220 */ /* 0x000fee0000410000 */
[----:B------:R-:W-:Y:S01]  /*1cb80*/  MUFU.EX2 R142, R92 ;  /* 0x0000005c008e7308 */ /* 0x000fe20000000800 */
[----:B-1----:R-:W-:Y:S01]  /*1cb90*/  FFMA.FTZ R2, R13, c[0x0][0x2d0], -R103 ;  /* 0x0000b4000d027a23 */ /* 0x002fe20000010867 */
[----:B------:R-:W-:Y:S08]  /*1cba0*/  @P0 SHF.L.U32 R13, R37, 0x5, RZ ;  /* 0x00000005250d0819 */ /* 0x000ff000000006ff */
[----:B------:R1:W2:Y:S02]  /*1cbb0*/  MUFU.EX2 R250, R2 ;  /* 0x0000000200fa7308 */ /* 0x0002a40000000800 */
[----:B-1----:R-:W-:Y:S01]  /*1cbc0*/  FMUL.FTZ R2, R3, c[0x0][0x2d0] ;  /* 0x0000b40003027a20 */ /* 0x002fe20000410000 */
[----:B--2---:R-:W-:Y:S03]  /*1cbd0*/  F2FP.BF16.PACK_AB R66, R250, R248 ;  /* 0x000000f8fa42723e */ /* 0x004fe600000010ff */
[--C-:B------:R-:W-:Y:S01]  /*1cbe0*/  FFMA.FTZ R4, R176, c[0x0][0x2d0], -R2.reuse ;  /* 0x0000b400b0047a23 */ /* 0x100fe20000010802 */
[----:B------:R-:W-:Y:S01]  /*1cbf0*/  MOV R176, R233 ;  /* 0x000000e900b07202 */ /* 0x000fe20000000f00 */
[--C-:B------:R-:W-:Y:S02]  /*1cc00*/  FFMA.FTZ R74, R74, c[0x0][0x2d0], -R2.reuse ;  /* 0x0000b4004a4a7a23 */ /* 0x100fe40000010802 */
[----:B------:R1:W-:Y:S02]  /*1cc10*/  MUFU.EX2 R184, R4 ;  /* 0x0000000400b87308 */ /* 0x0003e40000000800 */
[--C-:B-1----:R-:W-:Y:S01]  /*1cc20*/  FFMA.FTZ R4, R171, c[0x0][0x2d0], -R2.reuse ;  /* 0x0000b400ab047a23 */ /* 0x102fe20000010802 */
[----:B------:R-:W-:Y:S07]  /*1cc30*/  MOV R171, R36 ;  /* 0x0000002400ab7202 */ /* 0x000fee0000000f00 */
[----:B------:R1:W2:Y:S01]  /*1cc40*/  MUFU.EX2 R186, R4 ;  /* 0x0000000400ba7308 */ /* 0x0002a20000000800 */
[----:B------:R-:W-:Y:S01]  /*1cc50*/  F2FP.BF16.PACK_AB R79, R171, R252 ;  /* 0x000000fcab4f723e */ /* 0x000fe200000010ff */
[--C-:B-1----:R-:W-:Y:S01]  /*1cc60*/  FFMA.FTZ R4, R14, c[0x0][0x2d0], -R2.reuse ;  /* 0x0000b4000e047a23 */ /* 0x102fe20000010802 */
[----:B--2---:R-:W-:Y:S01]  /*1cc70*/  F2FP.BF16.PACK_AB R65, R186, R184 ;  /* 0x000000b8ba41723e */ /* 0x004fe200000010ff */
[C---:B------:R-:W-:Y:S01]  /*1cc80*/  FMUL.FTZ R14, R0.reuse, R114 ;  /* 0x00000072000e7220 */ /* 0x040fe20000410000 */
[----:B------:R-:W-:Y:S05]  /*1cc90*/  MOV R114, R232 ;  /* 0x000000e800727202 */ /* 0x000fea0000000f00 */
[----:B------:R1:W-:Y:S10]  /*1cca0*/  MUFU.EX2 R188, R4 ;  /* 0x0000000400bc7308 */ /* 0x0003f40000000800 */
[----:B------:R2:W-:Y:S01]  /*1ccb0*/  MUFU.EX2 R232, R16 ;  /* 0x0000001000e87308 */ /* 0x0005e20000000800 */
[----:B-1----:R-:W-:Y:S02]  /*1ccc0*/  FFMA.FTZ R4, R15, c[0x0][0x2d0], -R2 ;  /* 0x0000b4000f047a23 */ /* 0x002fe40000010802 */
[C---:B------:R-:W-:Y:S01]  /*1ccd0*/  FMUL.FTZ R15, R0.reuse, R115 ;  /* 0x00000073000f7220 */ /* 0x040fe20000410000 */
[----:B------:R-:W-:Y:S06]  /*1cce0*/  MOV R115, R43 ;  /* 0x0000002b00737202 */ /* 0x000fec0000000f00 */
[----:B------:R1:W3:Y:S01]  /*1ccf0*/  MUFU.EX2 R190, R4 ;  /* 0x0000000400be7308 */ /* 0x0002e20000000800 */
[C---:B------:R-:W-:Y:S02]  /*1cd00*/  FMUL.FTZ R43, R0.reuse, R143 ;  /* 0x0000008f002b7220 */ /* 0x040fe40000410000 */
[----:B--2---:R-:W-:Y:S01]  /*1cd10*/  FMUL.FTZ R16, R73, R116 ;  /* 0x0000007449107220 */ /* 0x004fe20000410000 */
[----:B------:R-:W-:Y:S01]  /*1cd20*/  MOV R116, R58 ;  /* 0x0000003a00747202 */ /* 0x000fe20000000f00 */
[----:B------:R-:W-:Y:S02]  /*1cd30*/  FMUL.FTZ R58, R0, R158 ;  /* 0x0000009e003a7220 */ /* 0x000fe40000410000 */
[----:B-1----:R-:W-:Y:S01]  /*1cd40*/  @P0 IMAD.WIDE.U32 R4, R226, c[0x0][0x1e0], RZ ;  /* 0x00007800e2040a25 */ /* 0x002fe200078e00ff */
[----:B---3--:R-:W-:Y:S04]  /*1cd50*/  F2FP.BF16.PACK_AB R67, R190, R188 ;  /* 0x000000bcbe43723e */ /* 0x008fe800000010ff */
[----:B------:R-:W-:Y:S02]  /*1cd60*/  @P0 IADD3 R5, R5, R6, RZ ;  /* 0x0000000605050210 */ /* 0x000fe40007ffe0ff */
[----:B------:R-:W-:Y:S02]  /*1cd70*/  @P0 MOV R6, R38 ;  /* 0x0000002600060202 */ /* 0x000fe40000000f00 */
[----:B------:R-:W-:Y:S01]  /*1cd80*/  MOV R38, 0x5 ;  /* 0x0000000500267802 */ /* 0x000fe20000000f00 */
[----:B------:R-:W-:Y:S02]  /*1cd90*/  @P0 IMAD R5, R5, 0x60, RZ ;  /* 0x0000006005050824 */ /* 0x000fe400078e02ff */
[----:B------:R-:W-:Y:S01]  /*1cda0*/  @P0 IMAD.WIDE.U32 R6, R4, 0x60, R6 ;  /* 0x0000006004060825 */ /* 0x000fe200078e0006 */
[----:B------:R-:W-:Y:S04]  /*1cdb0*/  @P0 SHF.L.U64.HI R12, R37, R38, c[0x0][0x1e4] ;  /* 0x00007900250c0619 */ /* 0x000fe80000010226 */
[----:B------:R-:W-:Y:S01]  /*1cdc0*/  @P0 IADD3 R5, R7, R5, RZ ;  /* 0x0000000507050210 */ /* 0x000fe20007ffe0ff */
[----:B------:R-:W-:Y:S01]  /*1cdd0*/  FFMA.FTZ R7, R32, c[0x0][0x2d0], -R96 ;  /* 0x0000b40020077a23 */ /* 0x000fe20000010860 */
[C---:B------:R-:W-:Y:S01]  /*1cde0*/  @P0 LEA R4, P1, R6.reuse, c[0x0][0x1c8], 0x1 ;  /* 0x0000720006040a11 */ /* 0x040fe200078208ff */
[----:B------:R-:W-:Y:S02]  /*1cdf0*/  FFMA.FTZ R32, R31, c[0x0][0x2d0], -R2 ;  /* 0x0000b4001f207a23 */ /* 0x000fe40000010802 */
[----:B------:R1:W-:Y:S01]  /*1ce00*/  MUFU.EX2 R243, R7 ;  /* 0x0000000700f37308 */ /* 0x0003e20000000800 */
[----:B------:R-:W-:Y:S01]  /*1ce10*/  @P0 LEA.HI.X R5, R6, c[0x0][0x1cc], R5, 0x1, P1 ;  /* 0x0000730006050a11 */ /* 0x000fe200008f0c05 */
[----:B------:R-:W-:Y:S01]  /*1ce20*/  FMUL.FTZ R31, R0, R131 ;  /* 0x00000083001f7220 */ /* 0x000fe20000410000 */
[C---:B------:R-:W-:Y:S03]  /*1ce30*/  @P0 IADD3 R10, P2, R13.reuse, R4, RZ ;  /* 0x000000040d0a0210 */ /* 0x040fe60007f5e0ff */
[----:B------:R2:W-:Y:S01]  /*1ce40*/  @P0 LDGSTS.E.BYPASS.LTC128B.128 [R227+0x3100], [R4.64], !P5 ;  /* 0x0310000004e30fae */ /* 0x0005e2000e901d48 */
[C---:B------:R-:W-:Y:S02]  /*1ce50*/  @P0 IADD3.X R11, R12.reuse, R5, RZ, P2, !PT ;  /* 0x000000050c0b0210 */ /* 0x040fe400017fe4ff */
[C---:B------:R-:W-:Y:S04]  /*1ce60*/  @P0 IADD3 R8, P1, R13.reuse, R10, RZ ;  /* 0x0000000a0d080210 */ /* 0x040fe80007f3e0ff */
[----:B------:R-:W-:Y:S01]  /*1ce70*/  @P0 IADD3.X R9, R12, R11, RZ, P1, !PT ;  /* 0x0000000b0c090210 */ /* 0x000fe20000ffe4ff */
[----:B------:R3:W-:Y:S01]  /*1ce80*/  @P0 LDGSTS.E.BYPASS.LTC128B.128 [R227+0x3900], [R10.64], !P5 ;  /* 0x039000000ae30fae */ /* 0x0007e2000e901d48 */
[----:B------:R-:W-:Y:S07]  /*1ce90*/  @P0 IADD3 R6, P3, R13, R8, RZ ;  /* 0x000000080d060210 */ /* 0x000fee0007f7e0ff */
[----:B------:R4:W-:Y:S01]  /*1cea0*/  @P0 LDGSTS.E.BYPASS.LTC128B.128 [R227+0x4100], [R8.64], !P5 ;  /* 0x0410000008e30fae */ /* 0x0009e2000e901d48 */
[----:B-1----:R-:W-:Y:S02]  /*1ceb0*/  FFMA.FTZ R7, R33, c[0x0][0x2d0], -R96 ;  /* 0x0000b40021077a23 */ /* 0x002fe40000010860 */
[----:B------:R-:W-:Y:S02]  /*1cec0*/  FMUL.FTZ R33, R73, R133 ;  /* 0x0000008549217220 */ /* 0x000fe40000410000 */
[----:B------:R1:W-:Y:S01]  /*1ced0*/  MUFU.EX2 R242, R7 ;  /* 0x0000000700f27308 */ /* 0x0003e20000000800 */
[C---:B--2---:R-:W-:Y:S04]  /*1cee0*/  @P0 IADD3 R4, P2, R13.reuse, R6, RZ ;  /* 0x000000060d040210 */ /* 0x044fe80007f5e0ff */
[----:B---3--:R-:W-:Y:S01]  /*1cef0*/  @P0 IADD3 R10, P1, R13, R4, RZ ;  /* 0x000000040d0a0210 */ /* 0x008fe20007f3e0ff */
[----:B------:R-:W-:Y:S02]  /*1cf00*/  FFMA.FTZ R11, R22, c[0x0][0x2d0], -R100 ;  /* 0x0000b400160b7a23 */ /* 0x000fe40000010864 */
[C---:B------:R-:W-:Y:S01]  /*1cf10*/  FMUL.FTZ R13, R68.reuse, R113 ;  /* 0x00000071440d7220 */ /* 0x040fe20000410000 */
[----:B------:R-:W-:Y:S01]  /*1cf20*/  MOV R113, R230 ;  /* 0x000000e600717202 */ /* 0x000fe20000000f00 */
[----:B------:R2:W-:Y:S01]  /*1cf30*/  MUFU.EX2 R239, R11 ;  /* 0x0000000b00ef7308 */ /* 0x0005e20000000800 */
[----:B----4-:R-:W-:Y:S01]  /*1cf40*/  FMUL.FTZ R8, R68, R108 ;  /* 0x0000006c44087220 */ /* 0x010fe20000410000 */
[----:B------:R-:W-:Y:S01]  /*1cf50*/  MOV R108, R63 ;  /* 0x0000003f006c7202 */ /* 0x000fe20000000f00 */
[----:B------:R-:W-:Y:S01]  /*1cf60*/  FMUL.FTZ R63, R0, R163 ;  /* 0x000000a3003f7220 */ /* 0x000fe20000410000 */
[----:B-1----:R-:W-:Y:S01]  /*1cf70*/  @P0 IADD3.X R7, R12, R9, RZ, P3, !PT ;  /* 0x000000090c070210 */ /* 0x002fe20001ffe4ff */
[----:B------:R-:W-:Y:S01]  /*1cf80*/  FMUL.FTZ R9, R68, R109 ;  /* 0x0000006d44097220 */ /* 0x000fe20000410000 */
[----:B------:R-:W-:Y:S02]  /*1cf90*/  MOV R109, R205 ;  /* 0x000000cd006d7202 */ /* 0x000fe40000000f00 */
[C---:B------:R-:W-:Y:S01]  /*1cfa0*/  @P0 IADD3.X R5, R12.reuse, R7, RZ, P2, !PT ;  /* 0x000000070c050210 */ /* 0x040fe200017fe4ff */
[----:B------:R1:W-:Y:S01]  /*1cfb0*/  @P0 LDGSTS.E.BYPASS.LTC128B.128 [R227+0x4900], [R6.64], !P5 ;  /* 0x0490000006e30fae */ /* 0x0003e2000e901d48 */
[----:B------:R3:W-:Y:S07]  /*1cfc0*/  MUFU.EX2 R230, R44 ;  /* 0x0000002c00e67308 */ /* 0x0007ee0000000800 */
[----:B------:R4:W-:Y:S01]  /*1cfd0*/  @P0 LDGSTS.E.BYPASS.LTC128B.128 [R227+0x5100], [R4.64], !P5 ;  /* 0x0510000004e30fae */ /* 0x0009e2000e901d48 */
[----:B--2---:R-:W-:Y:S01]  /*1cfe0*/  @P0 IADD3.X R11, R12, R5, RZ, P1, !PT ;  /* 0x000000050c0b0210 */ /* 0x004fe20000ffe4ff */
[--C-:B------:R-:W-:Y:S02]  /*1cff0*/  FFMA.FTZ R12, R28, c[0x0][0x2d0], -R103.reuse ;  /* 0x0000b4001c0c7a23 */ /* 0x100fe40000010867 */
[----:B------:R-:W-:Y:S04]  /*1d000*/  FFMA.FTZ R28, R30, c[0x0][0x2d0], -R2 ;  /* 0x0000b4001e1c7a23 */ /* 0x000fe80000010802 */
[----:B------:R2:W-:Y:S01]  /*1d010*/  @P0 LDGSTS.E.BYPASS.LTC128B.128 [R227+0x5900], [R10.64], !P5 ;  /* 0x059000000ae30fae */ /* 0x0005e2000e901d48 */
[----:B------:R2:W-:Y:S01]  /*1d020*/  MUFU.EX2 R233, R12 ;  /* 0x0000000c00e97308 */ /* 0x0005e20000000800 */
[----:B------:R-:W-:Y:S02]  /*1d030*/  FMUL.FTZ R30, R0, R130 ;  /* 0x00000082001e7220 */ /* 0x000fe40000410000 */
[----:B---3--:R-:W-:Y:S04]  /*1d040*/  FMUL.FTZ R44, R68, R144 ;  /* 0x00000090442c7220 */ /* 0x008fe80000410000 */
[----:B------:R-:W-:Y:S01]  /*1d050*/  LDSM.16.MT88.4 R36, [R212+0x100] ;  /* 0x00010000d424783b */ /* 0x000fe20000004200 */
[--C-:B-1----:R-:W-:Y:S02]  /*1d060*/  FFMA.FTZ R6, R23, c[0x0][0x2d0], -R100.reuse ;  /* 0x0000b40017067a23 */ /* 0x102fe40000010864 */
[----:B------:R-:W-:Y:S01]  /*1d070*/  FMUL.FTZ R7, R69, R107 ;  /* 0x0000006b45077220 */ /* 0x000fe20000410000 */
[----:B------:R-:W-:Y:S01]  /*1d080*/  MOV R107, R60 ;  /* 0x0000003c006b7202 */ /* 0x000fe20000000f00 */
[----:B------:R1:W-:Y:S01]  /*1d090*/  MUFU.EX2 R236, R6 ;  /* 0x0000000600ec7308 */ /* 0x0003e20000000800 */
[--C-:B------:R-:W-:Y:S02]  /*1d0a0*/  FFMA.FTZ R60, R187, c[0x0][0x2d0], -R100.reuse ;  /* 0x0000b400bb3c7a23 */ /* 0x100fe40000010864 */
[----:B------:R-:W3:Y:S01]  /*1d0b0*/  LDSM.16.MT88.4 R20, [R209+0x100] ;  /* 0x00010000d114783b */ /* 0x000ee20000004200 */
[--C-:B----4-:R-:W-:Y:S02]  /*1d0c0*/  FFMA.FTZ R4, R34, c[0x0][0x2d0], -R100.reuse ;  /* 0x0000b40022047a23 */ /* 0x110fe40000010864 */
[----:B------:R-:W-:Y:S01]  /*1d0d0*/  FMUL.FTZ R5, R73, R105 ;  /* 0x0000006949057220 */ /* 0x000fe20000410000 */
[----:B------:R-:W-:Y:S01]  /*1d0e0*/  MOV R105, R59 ;  /* 0x0000003b00697202 */ /* 0x000fe20000000f00 */
[C---:B------:R-:W-:Y:S02]  /*1d0f0*/  FMUL.FTZ R34, R69.reuse, R134 ;  /* 0x0000008645227220 */ /* 0x040fe40000410000 */
[----:B------:R4:W-:Y:S01]  /*1d100*/  MUFU.EX2 R237, R4 ;  /* 0x0000000400ed7308 */ /* 0x0009e20000000800 */
[----:B------:R-:W-:Y:S01]  /*1d110*/  FMUL.FTZ R59, R0, R159 ;  /* 0x0000009f003b7220 */ /* 0x000fe20000410000 */
[----:B------:R-:W-:Y:S01]  /*1d120*/  LDSM.16.MT88.4 R84, [R209+0x900] ;  /* 0x00090000d154783b */ /* 0x000fe20000004200 */
[----:B--2---:R-:W-:Y:S01]  /*1d130*/  FMUL.FTZ R12, R68, R112 ;  /* 0x00000070440c7220 */ /* 0x004fe20000410000 */
[----:B------:R-:W-:Y:S01]  /*1d140*/  MOV R112, R206 ;  /* 0x000000ce00707202 */ /* 0x000fe20000000f00 */
[C---:B------:R-:W-:Y:S01]  /*1d150*/  FMUL.FTZ R10, R0.reuse, R110 ;  /* 0x0000006e000a7220 */ /* 0x040fe20000410000 */
[----:B------:R-:W-:Y:S01]  /*1d160*/  MOV R110, R62 ;  /* 0x0000003e006e7202 */ /* 0x000fe20000000f00 */
[C---:B------:R-:W-:Y:S01]  /*1d170*/  FMUL.FTZ R11, R0.reuse, R111 ;  /* 0x0000006f000b7220 */ /* 0x040fe20000410000 */
[----:B------:R-:W-:Y:S01]  /*1d180*/  MOV R111, R181 ;  /* 0x000000b5006f7202 */ /* 0x000fe20000000f00 */
[----:B------:R-:W-:Y:S01]  /*1d190*/  FMUL.FTZ R62, R0, R162 ;  /* 0x000000a2003e7220 */ /* 0x000fe20000410000 */
[----:B------:R2:W-:Y:S01]  /*1d1a0*/  MUFU.EX2 R207, R60 ;  /* 0x0000003c00cf7308 */ /* 0x0005e20000000800 */
[----:B------:R-:W-:Y:S01]  /*1d1b0*/  LDSM.16.MT88.4 R88, [R212+0x900] ;  /* 0x00090000d458783b */ /* 0x000fe20000004200 */
[----:B-1----:R-:W-:Y:S01]  /*1d1c0*/  FMUL.FTZ R6, R69, R106 ;  /* 0x0000006a45067220 */ /* 0x002fe20000410000 */
[----:B------:R-:W-:Y:S06]  /*1d1d0*/  MOV R106, R52 ;  /* 0x00000034006a7202 */ /* 0x000fec0000000f00 */
[----:B------:R-:W-:Y:S01]  /*1d1e0*/  LDSM.16.MT88.4 R92, [R210+0x900] ;  /* 0x00090000d25c783b */ /* 0x000fe20000004200 */
[----:B----4-:R-:W-:Y:S02]  /*1d1f0*/  FFMA.FTZ R4, R35, c[0x0][0x2d0], -R100 ;  /* 0x0000b40023047a23 */ /* 0x010fe40000010864 */
[----:B------:R-:W-:Y:S05]  /*1d200*/  FMUL.FTZ R35, R69, R135 ;  /* 0x0000008745237220 */ /* 0x000fea0000410000 */
[----:B------:R-:W0:Y:S01]  /*1d210*/  LDGDEPBAR ;  /* 0x00000000000079af */ /* 0x000e220000000000 */
[----:B------:R1:W-:Y:S01]  /*1d220*/  MUFU.EX2 R238, R4 ;  /* 0x0000000400ee7308 */ /* 0x0003e20000000800 */
[----:B--2---:R-:W-:Y:S02]  /*1d230*/  FMUL.FTZ R60, R68, R160 ;  /* 0x000000a0443c7220 */ /* 0x004fe40000410000 */
[--C-:B-1----:R-:W-:Y:S02]  /*1d240*/  FFMA.FTZ R4, R24, c[0x0][0x2d0], -R103.reuse ;  /* 0x0000b40018047a23 */ /* 0x102fe40000010867 */
[--C-:B------:R-:W-:Y:S05]  /*1d250*/  FFMA.FTZ R24, R27, c[0x0][0x2d0], -R2.reuse ;  /* 0x0000b4001b187a23 */ /* 0x100fea0000010802 */
[----:B------:R1:W-:Y:S01]  /*1d260*/  MUFU.EX2 R234, R4 ;  /* 0x0000000400ea7308 */ /* 0x0003e20000000800 */
[----:B------:R-:W-:Y:S01]  /*1d270*/  FMUL.FTZ R27, R0, R127 ;  /* 0x0000007f001b7220 */ /* 0x000fe20000410000 */
[----:B------:R-:W-:Y:S08]  /*1d280*/  MOV R127, R180 ;  /* 0x000000b4007f7202 */ /* 0x000ff00000000f00 */
[----:B------:R2:W-:Y:S10]  /*1d290*/  MUFU.EX2 R181, R24 ;  /* 0x0000001800b57308 */ /* 0x0005f40000000800 */
[----:B------:R4:W-:Y:S01]  /*1d2a0*/  MUFU.EX2 R180, R32 ;  /* 0x0000002000b47308 */ /* 0x0009e20000000800 */
[--C-:B-1----:R-:W-:Y:S02]  /*1d2b0*/  FFMA.FTZ R4, R25, c[0x0][0x2d0], -R103.reuse ;  /* 0x0000b40019047a23 */ /* 0x102fe40000010867 */
[C---:B------:R-:W-:Y:S01]  /*1d2c0*/  FMUL.FTZ R25, R68.reuse, R125 ;  /* 0x0000007d44197220 */ /* 0x040fe20000410000 */
[----:B------:R-:W-:Y:S02]  /*1d2d0*/  MOV R125, R80 ;  /* 0x00000050007d7202 */ /* 0x000fe40000000f00 */
[----:B------:R-:W-:Y:S04]  /*1d2e0*/  LDSM.16.MT88.4 R80, [R211+0x100] ;  /* 0x00010000d350783b */ /* 0x000fe80000004200 */
[----:B------:R1:W-:Y:S01]  /*1d2f0*/  MUFU.EX2 R235, R4 ;  /* 0x0000000400eb7308 */ /* 0x0003e20000000800 */
[----:B--2---:R-:W-:Y:S01]  /*1d300*/  FMUL.FTZ R24, R68, R124 ;  /* 0x0000007c44187220 */ /* 0x004fe20000410000 */
[----:B------:R-:W-:Y:S08]  /*1d310*/  MOV R124, R179 ;  /* 0x000000b3007c7202 */ /* 0x000ff00000000f00 */
[----:B------:R2:W-:Y:S01]  /*1d320*/  MUFU.EX2 R179, R28 ;  /* 0x0000001c00b37308 */ /* 0x0005e20000000800 */
[C---:B----4-:R-:W-:Y:S02]  /*1d330*/  FMUL.FTZ R32, R73.reuse, R132 ;  /* 0x0000008449207220 */ /* 0x050fe40000410000 */
[----:B------:R-:W-:Y:S01]  /*1d340*/  LDSM.16.MT88.4 R132, [R212+0x2900] ;  /* 0x00290000d484783b */ /* 0x000fe20000004200 */
[C---:B-1----:R-:W-:Y:S01]  /*1d350*/  FMUL.FTZ R4, R73.reuse, R104 ;  /* 0x0000006849047220 */ /* 0x042fe20000410000 */
[----:B------:R-:W-:Y:S06]  /*1d360*/  MOV R104, R53 ;  /* 0x0000003500687202 */ /* 0x000fec0000000f00 */
[----:B------:R-:W1:Y:S01]  /*1d370*/  LDSM.16.MT88.4 R52, [R210+0x100] ;  /* 0x00010000d234783b */ /* 0x000e620000004200 */
[----:B------:R-:W-:Y:S01]  /*1d380*/  F2FP.BF16.PACK_AB R78, R106, R104 ;  /* 0x000000686a4e723e */ /* 0x000fe200000010ff */
[----:B--2---:R-:W-:Y:S01]  /*1d390*/  FMUL.FTZ R28, R68, R128 ;  /* 0x00000080441c7220 */ /* 0x004fe20000410000 */
[----:B------:R-:W-:Y:S05]  /*1d3a0*/  MOV R128, R228 ;  /* 0x000000e400807202 */ /* 0x000fea0000000f00 */
[-C--:B---3--:R-:W-:Y:S08]  /*1d3b0*/  HMMA.16816.F32.BF16 R4, R76, R20.reuse, R4 ;  /* 0x000000144c04723c */ /* 0x088ff00000041804 */
[C---:B------:R-:W-:Y:S07]  /*1d3c0*/  HMMA.16816.F32.BF16 R8, R64.reuse, R20, R8 ;  /* 0x000000144008723c */ /* 0x040fee0000041808 */
[----:B------:R-:W-:Y:S01]  /*1d3d0*/  FFMA.FTZ R20, R26, c[0x0][0x2d0], -R2 ;  /* 0x0000b4001a147a23 */ /* 0x000fe20000010802 */
[-C--:B------:R-:W-:Y:S03]  /*1d3e0*/  HMMA.16816.F32.BF16 R12, R64, R22.reuse, R12 ;  /* 0x00000016400c723c */ /* 0x080fe6000004180c */
[----:B------:R2:W3:Y:S01]  /*1d3f0*/  MUFU.EX2 R183, R20 ;  /* 0x0000001400b77308 */ /* 0x0004e20000000800 */
[----:B------:R-:W-:Y:S01]  /*1d400*/  FMUL.FTZ R21, R73, R121 ;  /* 0x0000007949157220 */ /* 0x000fe20000410000 */
[----:B------:R-:W-:Y:S01]  /*1d410*/  MOV R121, R46 ;  /* 0x0000002e00797202 */ /* 0x000fe20000000f00 */
[C---:B------:R-:W-:Y:S01]  /*1d420*/  FMUL.FTZ R26, R0.reuse, R126 ;  /* 0x0000007e001a7220 */ /* 0x040fe20000410000 */
[----:B------:R-:W-:Y:S01]  /*1d430*/  MOV R126, R61 ;  /* 0x0000003d007e7202 */ /* 0x000fe20000000f00 */
[C---:B------:R-:W-:Y:S04]  /*1d440*/  HMMA.16816.F32.BF16 R16, R76.reuse, R22, R16 ;  /* 0x000000164c10723c */ /* 0x040fe80000041810 */
[----:B------:R-:W-:Y:S02]  /*1d450*/  FMUL.FTZ R46, R0, R146 ;  /* 0x00000092002e7220 */ /* 0x000fe40000410000 */
[C---:B------:R-:W-:Y:S02]  /*1d460*/  FMUL.FTZ R61, R68.reuse, R161 ;  /* 0x000000a1443d7220 */ /* 0x040fe40000410000 */
[C---:B------:R-:W-:Y:S01]  /*1d470*/  FMUL.FTZ R22, R69.reuse, R122 ;  /* 0x0000007a45167220 */ /* 0x040fe20000410000 */
[----:B------:R-:W-:Y:S03]  /*1d480*/  MOV R122, R51 ;  /* 0x00000033007a7202 */ /* 0x000fe60000000f00 */
[C---:B------:R-:W-:Y:S01]  /*1d490*/  FMUL.FTZ R23, R69.reuse, R123 ;  /* 0x0000007b45177220 */ /* 0x040fe20000410000 */
[----:B------:R-:W-:Y:S01]  /*1d4a0*/  MOV R123, R57 ;  /* 0x00000039007b7202 */ /* 0x000fe20000000f00 */
[----:B------:R-:W-:Y:S02]  /*1d4b0*/  FMUL.FTZ R51, R69, R151 ;  /* 0x0000009745337220 */ /* 0x000fe40000410000 */
[----:B------:R-:W-:Y:S01]  /*1d4c0*/  FMUL.FTZ R57, R68, R157 ;  /* 0x0000009d44397220 */ /* 0x000fe20000410000 */
[----:B------:R-:W-:Y:S01]  /*1d4d0*/  LDSM.16.MT88.4 R148, [R210+0x2900] ;  /* 0x00290000d294783b */ /* 0x000fe20000004200 */
[C---:B--2---:R-:W-:Y:S01]  /*1d4e0*/  FMUL.FTZ R20, R73.reuse, R120 ;  /* 0x0000007849147220 */ /* 0x044fe20000410000 */
[----:B------:R-:W-:Y:S01]  /*1d4f0*/  MOV R120, R56 ;  /* 0x0000003800787202 */ /* 0x000fe20000000f00 */
[----:B------:R-:W-:Y:S04]  /*1d500*/  FFMA.FTZ R56, R194, c[0x0][0x2d0], -R100 ;  /* 0x0000b400c2387a23 */ /* 0x000fe80000010864 */
[----:B------:R2:W-:Y:S01]  /*1d510*/  MUFU.EX2 R228, R56 ;  /* 0x0000003800e47308 */ /* 0x0005e20000000800 */
[-C--:B------:R-:W-:Y:S08]  /*1d520*/  HMMA.16816.F32.BF16 R20, R76, R36.reuse, R20 ;  /* 0x000000244c14723c */ /* 0x080ff00000041814 */
[C---:B------:R-:W-:Y:S07]  /*1d530*/  HMMA.16816.F32.BF16 R24, R64.reuse, R36, R24 ;  /* 0x000000244018723c */ /* 0x040fee0000041818 */
[----:B------:R-:W-:Y:S01]  /*1d540*/  FFMA.FTZ R36, R182, c[0x0][0x2d0], -R96 ;  /* 0x0000b400b6247a23 */ /* 0x000fe20000010860 */
[-C--:B------:R-:W-:Y:S03]  /*1d550*/  HMMA.16816.F32.BF16 R28, R64, R38.reuse, R28 ;  /* 0x00000026401c723c */ /* 0x080fe6000004181c */
[----:B------:R4:W-:Y:S01]  /*1d560*/  MUFU.EX2 R231, R36 ;  /* 0x0000002400e77308 */ /* 0x0009e20000000800 */
[----:B------:R-:W-:Y:S02]  /*1d570*/  FMUL.FTZ R37, R73, R137 ;  /* 0x0000008949257220 */ /* 0x000fe40000410000 */
[C---:B--2---:R-:W-:Y:S02]  /*1d580*/  FMUL.FTZ R56, R68.reuse, R156 ;  /* 0x0000009c44387220 */ /* 0x044fe40000410000 */
[C---:B------:R-:W-:Y:S07]  /*1d590*/  HMMA.16816.F32.BF16 R32, R76.reuse, R38, R32 ;  /* 0x000000264c20723c */ /* 0x040fee0000041820 */
[C---:B------:R-:W-:Y:S02]  /*1d5a0*/  FMUL.FTZ R39, R69.reuse, R139 ;  /* 0x0000008b45277220 */ /* 0x040fe40000410000 */
[----:B------:R2:W-:Y:S03]  /*1d5b0*/  MUFU.EX2 R139, R40 ;  /* 0x00000028008b7308 */ /* 0x0005e60000000800 */
[----:B------:R-:W-:Y:S02]  /*1d5c0*/  FMUL.FTZ R38, R69, R138 ;  /* 0x0000008a45267220 */ /* 0x000fe40000410000 */
[----:B----4-:R-:W-:Y:S07]  /*1d5d0*/  FMUL.FTZ R36, R73, R136 ;  /* 0x0000008849247220 */ /* 0x010fee0000410000 */
[-C--:B-1----:R-:W-:Y:S03]  /*1d5e0*/  HMMA.16816.F32.BF16 R36, R76, R52.reuse, R36 ;  /* 0x000000344c24723c */ /* 0x082fe60000041824 */
[----:B--2---:R-:W-:Y:S07]  /*1d5f0*/  FMUL.FTZ R40, R68, R140 ;  /* 0x0000008c44287220 */ /* 0x004fee0000410000 */
[C---:B------:R-:W-:Y:S07]  /*1d600*/  HMMA.16816.F32.BF16 R40, R64.reuse, R52, R40 ;  /* 0x000000344028723c */ /* 0x040fee0000041828 */
[--C-:B------:R-:W-:Y:S01]  /*1d610*/  FFMA.FTZ R52, R193, c[0x0][0x2d0], -R100.reuse ;  /* 0x0000b400c1347a23 */ /* 0x100fe20000010864 */
[-C--:B------:R-:W-:Y:S03]  /*1d620*/  HMMA.16816.F32.BF16 R44, R64, R54.reuse, R44 ;  /* 0x00000036402c723c */ /* 0x080fe6000004182c */
[----:B------:R1:W-:Y:S01]  /*1d630*/  MUFU.EX2 R138, R52 ;  /* 0x00000034008a7308 */ /* 0x0003e20000000800 */
[----:B------:R-:W-:Y:S04]  /*1d640*/  FMUL.FTZ R53, R73, R153 ;  /* 0x0000009949357220 */ /* 0x000fe80000410000 */
        /* <DEDUP_REMOVED lines=8> */
[----:B------:R1:W-:Y:S01]  /*1d6d0*/  MUFU.EX2 R206, R80 ;  /* 0x0000005000ce7308 */ /* 0x0003e20000000800 */
[----:B---3--:R-:W-:Y:S03]  /*1d6e0*/  F2FP.BF16.PACK_AB R81, R181, R183 ;  /* 0x000000b7b551723e */ /* 0x008fe600000010ff */
        /* <DEDUP_REMOVED lines=15> */
[----:B------:R1:W-:Y:S02]  /*1d7e0*/  MUFU.EX2 R143, R80 ;  /* 0x00000050008f7308 */ /* 0x0003e40000000800 */
[----:B-1----:R-:W-:Y:S07]  /*1d7f0*/  F2FP.BF16.PACK_AB R80, R235, R234 ;  /* 0x000000eaeb50723e */ /* 0x002fee00000010ff */
[C---:B------:R-:W-:Y:S07]  /*1d800*/  HMMA.16816.F32.BF16 R8, R80.reuse, R84, R8 ;  /* 0x000000545008723c */ /* 0x040fee0000041808 */
[--C-:B------:R-:W-:Y:S01]  /*1d810*/  FFMA.FTZ R84, R200, c[0x0][0x2d0], -R103.reuse ;  /* 0x0000b400c8547a23 */ /* 0x100fe20000010867 */
[-C--:B------:R-:W-:Y:S03]  /*1d820*/  HMMA.16816.F32.BF16 R12, R80, R86.reuse, R12 ;  /* 0x00000056500c723c */ /* 0x080fe6000004180c */
[----:B------:R1:W2:Y:S05]  /*1d830*/  MUFU.EX2 R205, R84 ;  /* 0x0000005400cd7308 */ /* 0x0002aa0000000800 */
[C---:B------:R-:W-:Y:S08]  /*1d840*/  HMMA.16816.F32.BF16 R16, R76.reuse, R86, R16 ;  /* 0x000000564c10723c */ /* 0x040ff00000041810 */
[-C--:B------:R-:W-:Y:S08]  /*1d850*/  HMMA.16816.F32.BF16 R20, R76, R88.reuse, R20 ;  /* 0x000000584c14723c */ /* 0x080ff00000041814 */
[C---:B------:R-:W-:Y:S04]  /*1d860*/  HMMA.16816.F32.BF16 R24, R80.reuse, R88, R24 ;  /* 0x000000585018723c */ /* 0x040fe80000041818 */
[--C-:B-1----:R-:W-:Y:S04]  /*1d870*/  FFMA.FTZ R84, R204, c[0x0][0x2d0], -R2.reuse ;  /* 0x0000b400cc547a23 */ /* 0x102fe80000010802 */
[-C--:B------:R-:W-:Y:S01]  /*1d880*/  HMMA.16816.F32.BF16 R28, R80, R90.reuse, R28 ;  /* 0x0000005a501c723c */ /* 0x080fe2000004181c */
[----:B------:R1:W-:Y:S07]  /*1d890*/  MUFU.EX2 R136, R84 ;  /* 0x0000005400887308 */ /* 0x0003ee0000000800 */
[C---:B------:R-:W-:Y:S08]  /*1d8a0*/  HMMA.16816.F32.BF16 R32, R76.reuse, R90, R32 ;  /* 0x0000005a4c20723c */ /* 0x040ff00000041820 */
[-C--:B------:R-:W-:Y:S08]  /*1d8b0*/  HMMA.16816.F32.BF16 R36, R76, R92.reuse, R36 ;  /* 0x0000005c4c24723c */ /* 0x080ff00000041824 */
[C---:B------:R-:W-:Y:S04]  /*1d8c0*/  HMMA.16816.F32.BF16 R40, R80.reuse, R92, R40 ;  /* 0x0000005c5028723c */ /* 0x040fe80000041828 */
[--C-:B-1----:R-:W-:Y:S01]  /*1d8d0*/  FFMA.FTZ R84, R128, c[0x0][0x2d0], -R2.reuse ;  /* 0x0000b40080547a23 */ /* 0x102fe20000010802 */
[----:B------:R-:W-:Y:S02]  /*1d8e0*/  MOV R128, R127 ;  /* 0x0000007f00807202 */ /* 0x000fe40000000f00 */
[----:B------:R-:W-:Y:S01]  /*1d8f0*/  MOV R127, R126 ;  /* 0x0000007e007f7202 */ /* 0x000fe20000000f00 */
[-C--:B------:R-:W-:Y:S01]  /*1d900*/  HMMA.16816.F32.BF16 R44, R80, R94.reuse, R44 ;  /* 0x0000005e502c723c */ /* 0x080fe2000004182c */
[----:B------:R1:W3:Y:S03]  /*1d910*/  MUFU.EX2 R141, R84 ;  /* 0x00000054008d7308 */ /* 0x0002e60000000800 */
[----:B------:R-:W-:Y:S01]  /*1d920*/  FFMA.FTZ R88, R128, c[0x0][0x2d0], -R2 ;  /* 0x0000b40080587a23 */ /* 0x000fe20000010802 */
[----:B------:R-:W-:Y:S02]  /*1d930*/  MOV R128, R127 ;  /* 0x0000007f00807202 */ /* 0x000fe40000000f00 */
[----:B------:R-:W-:Y:S01]  /*1d940*/  MOV R126, R125 ;  /* 0x0000007d007e7202 */ /* 0x000fe20000000f00 */
[C---:B------:R-:W-:Y:S03]  /*1d950*/  HMMA.16816.F32.BF16 R48, R76.reuse, R94, R48 ;  /* 0x0000005e4c30723c */ /* 0x040fe60000041830 */
[----:B------:R4:W-:Y:S01]  /*1d960*/  MUFU.EX2 R144, R88 ;  /* 0x0000005800907308 */ /* 0x0009e20000000800 */
[----:B------:R-:W-:Y:S01]  /*1d970*/  FFMA.FTZ R92, R128, c[0x0][0x2d0], -R100 ;  /* 0x0000b400805c7a23 */ /* 0x000fe20000010864 */
[----:B------:R-:W-:Y:S02]  /*1d980*/  MOV R125, R111 ;  /* 0x0000006f007d7202 */ /* 0x000fe40000000f00 */
[----:B------:R-:W-:Y:S02]  /*1d990*/  MOV R127, R126 ;  /* 0x0000007e007f7202 */ /* 0x000fe40000000f00 */
[----:B------:R-:W-:Y:S03]  /*1d9a0*/  MOV R126, R125 ;  /* 0x0000007d007e7202 */ /* 0x000fe60000000f00 */
[----:B------:R-:W-:Y:S01]  /*1d9b0*/  MOV R125, R124 ;  /* 0x0000007c007d7202 */ /* 0x000fe20000000f00 */
[----:B------:R2:W-:Y:S01]  /*1d9c0*/  MUFU.EX2 R146, R92 ;  /* 0x0000005c00927308 */ /* 0x0005e20000000800 */
[----:B------:R-:W-:Y:S02]  /*1d9d0*/  MOV R128, R127 ;  /* 0x0000007f00807202 */ /* 0x000fe40000000f00 */
[----:B------:R-:W-:Y:S01]  /*1d9e0*/  MOV R127, R126 ;  /* 0x0000007e007f7202 */ /* 0x000fe20000000f00 */
[----:B-1----:R-:W-:Y:S01]  /*1d9f0*/  FFMA.FTZ R84, R203, c[0x0][0x2d0], -R2 ;  /* 0x0000b400cb547a23 */ /* 0x002fe20000010802 */
[----:B------:R-:W-:Y:S02]  /*1da00*/  MOV R126, R125 ;  /* 0x0000007d007e7202 */ /* 0x000fe40000000f00 */
[----:B------:R-:W-:Y:S02]  /*1da10*/  MOV R124, R113 ;  /* 0x00000071007c7202 */ /* 0x000fe40000000f00 */
[----:B------:R-:W-:Y:S01]  /*1da20*/  MOV R113, R219 ;  /* 0x000000db00717202 */ /* 0x000fe20000000f00 */
[----:B------:R1:W1:Y:S01]  /*1da30*/  MUFU.EX2 R140, R84 ;  /* 0x00000054008c7308 */ /* 0x0002620000000800 */
[----:B------:R-:W-:Y:S02]  /*1da40*/  MOV R125, R124 ;  /* 0x0000007c007d7202 */ /* 0x000fe40000000f00 */
[----:B------:R-:W-:Y:S01]  /*1da50*/  MOV R124, R123 ;  /* 0x0000007b007c7202 */ /* 0x000fe20000000f00 */
[----:B----4-:R-:W-:Y:S01]  /*1da60*/  FFMA.FTZ R88, R201, c[0x0][0x2d0], -R96 ;  /* 0x0000b400c9587a23 */ /* 0x010fe20000010860 */
[----:B------:R-:W-:Y:S02]  /*1da70*/  MOV R123, R122 ;  /* 0x0000007a007b7202 */ /* 0x000fe40000000f00 */
[----:B------:R-:W-:Y:S02]  /*1da80*/  MOV R122, R121 ;  /* 0x00000079007a7202 */ /* 0x000fe40000000f00 */
[----:B------:R-:W-:Y:S01]  /*1da90*/  MOV R121, R119 ;  /* 0x0000007700797202 */ /* 0x000fe20000000f00 */
[----:B------:R4:W-:Y:S01]  /*1daa0*/  MUFU.EX2 R147, R88 ;  /* 0x0000005800937308 */ /* 0x0009e20000000800 */
[----:B------:R-:W-:Y:S02]  /*1dab0*/  MOV R119, R118 ;  /* 0x0000007600777202 */ /* 0x000fe40000000f00 */
[----:B------:R-:W-:Y:S01]  /*1dac0*/  MOV R118, R117 ;  /* 0x0000007500767202 */ /* 0x000fe20000000f00 */
[----:B--2---:R-:W-:Y:S01]  /*1dad0*/  FFMA.FTZ R92, R128, c[0x0][0x2d0], -R100 ;  /* 0x0000b400805c7a23 */ /* 0x004fe20000010864 */
[----:B------:R-:W-:Y:S02]  /*1dae0*/  MOV R128, R127 ;  /* 0x0000007f00807202 */ /* 0x000fe40000000f00 */
[----:B------:R-:W-:Y:S02]  /*1daf0*/  MOV R127, R126 ;  /* 0x0000007e007f7202 */ /* 0x000fe40000000f00 */
[----:B------:R-:W-:Y:S01]  /*1db00*/  MOV R126, R125 ;  /* 0x0000007d007e7202 */ /* 0x000fe20000000f00 */
[----:B------:R2:W-:Y:S01]  /*1db10*/  MUFU.EX2 R201, R92 ;  /* 0x0000005c00c97308 */ /* 0x0005e20000000800 */
        /* <DEDUP_REMOVED lines=9> */
[--C-:B----4-:R-:W-:Y:S01]  /*1dbb0*/  FFMA.FTZ R88, R202, c[0x0][0x2d0], -R96.reuse ;  /* 0x0000b400ca587a23 */ /* 0x110fe20000010860 */
[----:B------:R-:W-:Y:S01]  /*1dbc0*/  MOV R110, R215 ;  /* 0x000000d7006e7202 */ /* 0x000fe20000000f00 */
[----:B------:R4:W5:Y:S02]  /*1dbd0*/  LDL.LU R219, [R1+0x70] ;  /* 0x0000700001db7983 */ /* 0x0009640000300800 */
[----:B------:R3:W-:Y:S02]  /*1dbe0*/  MUFU.EX2 R204, R88 ;  /* 0x0000005800cc7308 */ /* 0x0007e40000000800 */
[----:B------:R4:W5:Y:S04]  /*1dbf0*/  LDL.LU R208, [R1+0x6c] ;  /* 0x00006c0001d07983 */ /* 0x0009680000300800 */
[----:B------:R4:W5:Y:S01]  /*1dc00*/  LDL.LU R215, [R1+0x68] ;  /* 0x0000680001d77983 */ /* 0x0009620000300800 */
[--C-:B--2---:R-:W-:Y:S02]  /*1dc10*/  FFMA.FTZ R92, R125, c[0x0][0x2d0], -R103.reuse ;  /* 0x0000b4007d5c7a23 */ /* 0x104fe40000010867 */
[----:B---3--:R-:W-:Y:S01]  /*1dc20*/  FFMA.FTZ R88, R195, c[0x0][0x2d0], -R96 ;  /* 0x0000b400c3587a23 */ /* 0x008fe20000010860 */
[-C--:B-1----:R-:W-:Y:S03]  /*1dc30*/  HMMA.16816.F32.BF16 R52, R76, R84.reuse, R52 ;  /* 0x000000544c34723c */ /* 0x082fe60000041834 */
[----:B------:R1:W-:Y:S05]  /*1dc40*/  MUFU.EX2 R203, R88 ;  /* 0x0000005800cb7308 */ /* 0x0003ea0000000800 */
[C---:B------:R-:W-:Y:S07]  /*1dc50*/  HMMA.16816.F32.BF16 R56, R80.reuse, R84, R56 ;  /* 0x000000545038723c */ /* 0x040fee0000041838 */
[--C-:B------:R-:W-:Y:S01]  /*1dc60*/  FFMA.FTZ R84, R128, c[0x0][0x2d0], -R100.reuse ;  /* 0x0000b40080547a23 */ /* 0x100fe20000010864 */
[-C--:B------:R-:W-:Y:S03]  /*1dc70*/  HMMA.16816.F32.BF16 R60, R80, R86.reuse, R60 ;  /* 0x00000056503c723c */ /* 0x080fe6000004183c */
[----:B------:R2:W-:Y:S04]  /*1dc80*/  MUFU.EX2 R200, R84 ;  /* 0x0000005400c87308 */ /* 0x0005e80000000800 */
[----:B------:R-:W-:Y:S01]  /*1dc90*/  FFMA.FTZ R80, R127, c[0x0][0x2d0], -R100 ;  /* 0x0000b4007f507a23 */ /* 0x000fe20000010864 */
[----:B------:R-:W-:Y:S04]  /*1dca0*/  HMMA.16816.F32.BF16 R64, R76, R86, R64 ;  /* 0x000000564c40723c */ /* 0x000fe80000041840 */
[----:B-1----:R-:W-:Y:S01]  /*1dcb0*/  FFMA.FTZ R88, R197, c[0x0][0x2d0], -R96 ;  /* 0x0000b400c5587a23 */ /* 0x002fe20000010860 */
[----:B------:R1:W-:Y:S01]  /*1dcc0*/  MUFU.EX2 R199, R80 ;  /* 0x0000005000c77308 */ /* 0x0003e20000000800 */
[----:B------:R-:W-:Y:S02]  /*1dcd0*/  F2FP.BF16.PACK_AB R82, R205, R142 ;  /* 0x0000008ecd52723e */ /* 0x000fe400000010ff */
[----:B------:R-:W-:Y:S04]  /*1dce0*/  F2FP.BF16.PACK_AB R76, R139, R231 ;  /* 0x000000e78b4c723e */ /* 0x000fe800000010ff */
[----:B------:R-:W-:Y:S02]  /*1dcf0*/  F2FP.BF16.PACK_AB R78, R229, R230 ;  /* 0x000000e6e54e723e */ /* 0x000fe400000010ff */
[----:B------:R-:W-:Y:S01]  /*1dd00*/  F2FP.BF16.PACK_AB R77, R228, R138 ;  /* 0x0000008ae44d723e */ /* 0x000fe200000010ff */
[----:B------:R3:W-:Y:S01]  /*1dd10*/  MUFU.EX2 R202, R88 ;  /* 0x0000005800ca7308 */ /* 0x0007e20000000800 */
[----:B------:R-:W-:Y:S02]  /*1dd20*/  F2FP.BF16.PACK_AB R79, R206, R207 ;  /* 0x000000cfce4f723e */ /* 0x000fe400000010ff */
[----:B------:R-:W-:Y:S01]  /*1dd30*/  F2FP.BF16.PACK_AB R81, R141, R136 ;  /* 0x000000888d51723e */ /* 0x000fe200000010ff */
[----:B--2---:R-:W-:Y:S01]  /*1dd40*/  LDSM.16.MT88.4 R84, [R212+0x1100] ;  /* 0x00110000d454783b */ /* 0x004fe20000004200 */
[----:B------:R-:W-:Y:S05]  /*1dd50*/  F2FP.BF16.PACK_AB R83, R144, R140 ;  /* 0x0000008c9053723e */ /* 0x000fea00000010ff */
[----:B------:R2:W-:Y:S01]  /*1dd60*/  MUFU.EX2 R197, R92 ;  /* 0x0000005c00c57308 */ /* 0x0005e20000000800 */
[--C-:B-1----:R-:W-:Y:S09]  /*1dd70*/  FFMA.FTZ R80, R126, c[0x0][0x2d0], -R103.reuse ;  /* 0x0000b4007e507a23 */ /* 0x102ff20000010867 */
[----:B------:R1:W-:Y:S01]  /*1dd80*/  MUFU.EX2 R145, R80 ;  /* 0x0000005000917308 */ /* 0x0003e20000000800 */
[----:B---3--:R-:W3:Y:S08]  /*1dd90*/  LDSM.16.MT88.4 R88, [R209+0x1100] ;  /* 0x00110000d158783b */ /* 0x008ef00000004200 */
[----:B--2---:R-:W2:Y:S01]  /*1dda0*/  LDSM.16.MT88.4 R92, [R210+0x1100] ;  /* 0x00110000d25c783b */ /* 0x004ea20000004200 */
[----:B-1----:R-:W-:Y:S01]  /*1ddb0*/  F2FP.BF16.PACK_AB R80, R143, R137 ;  /* 0x000000898f50723e */ /* 0x002fe200000010ff */
[-C--:B---3--:R-:W-:Y:S08]  /*1ddc0*/  HMMA.16816.F32.BF16 R4, R76, R88.reuse, R4 ;  /* 0x000000584c04723c */ /* 0x088ff00000041804 */
[C---:B------:R-:W-:Y:S07]  /*1ddd0*/  HMMA.16816.F32.BF16 R8, R80.reuse, R88, R8 ;  /* 0x000000585008723c */ /* 0x040fee0000041808 */
[--C-:B------:R-:W-:Y:S01]  /*1dde0*/  FFMA.FTZ R88, R124, c[0x0][0x2d0], -R103.reuse ;  /* 0x0000b4007c587a23 */ /* 0x100fe20000010867 */
[-C--:B------:R-:W-:Y:S03]  /*1ddf0*/  HMMA.16816.F32.BF16 R12, R80, R90.reuse, R12 ;  /* 0x0000005a500c723c */ /* 0x080fe6000004180c */
[----:B------:R1:W-:Y:S05]  /*1de00*/  MUFU.EX2 R198, R88 ;  /* 0x0000005800c67308 */ /* 0x0003ea0000000800 */
[C---:B------:R-:W-:Y:S08]  /*1de10*/  HMMA.16816.F32.BF16 R16, R76.reuse, R90, R16 ;  /* 0x0000005a4c10723c */ /* 0x040ff00000041810 */
[-C--:B------:R-:W-:Y:S08]  /*1de20*/  HMMA.16816.F32.BF16 R20, R76, R84.reuse, R20 ;  /* 0x000000544c14723c */ /* 0x080ff00000041814 */
[C---:B------:R-:W-:Y:S04]  /*1de30*/  HMMA.16816.F32.BF16 R24, R80.reuse, R84, R24 ;  /* 0x000000545018723c */ /* 0x040fe80000041818 */
[--C-:B-1----:R-:W-:Y:S03]  /*1de40*/  FFMA.FTZ R88, R123, c[0x0][0x2d0], -R103.reuse ;  /* 0x0000b4007b587a23 */ /* 0x102fe60000010867 */
[--C-:B------:R-:W-:Y:S01]  /*1de50*/  FFMA.FTZ R84, R120, c[0x0][0x2d0], -R2.reuse ;  /* 0x0000b40078547a23 */ /* 0x100fe20000010802 */
[-C--:B------:R-:W-:Y:S01]  /*1de60*/  HMMA.16816.F32.BF16 R28, R80, R86.reuse, R28 ;  /* 0x00000056501c723c */ /* 0x080fe2000004181c */
[----:B------:R1:W3:Y:S07]  /*1de70*/  MUFU.EX2 R196, R88 ;  /* 0x0000005800c47308 */ /* 0x0002ee0000000800 */
[C---:B------:R-:W-:Y:S03]  /*1de80*/  HMMA.16816.F32.BF16 R32, R76.reuse, R86, R32 ;  /* 0x000000564c20723c */ /* 0x040fe60000041820 */
[----:B------:R3:W-:Y:S05]  /*1de90*/  MUFU.EX2 R154, R84 ;  /* 0x00000054009a7308 */ /* 0x0007ea0000000800 */
[-C--:B--2---:R-:W-:Y:S08]  /*1dea0*/  HMMA.16816.F32.BF16 R36, R76, R92.reuse, R36 ;  /* 0x0000005c4c24723c */ /* 0x084ff00000041824 */
[C---:B------:R-:W-:Y:S04]  /*1deb0*/  HMMA.16816.F32.BF16 R40, R80.reuse, R92, R40 ;  /* 0x0000005c5028723c */ /* 0x040fe80000041828 */
[----:B-1----:R-:W-:Y:S03]  /*1dec0*/  FFMA.FTZ R88, R122, c[0x0][0x2d0], -R2 ;  /* 0x0000b4007a587a23 */ /* 0x002fe60000010802 */
[----:B------:R-:W-:Y:S01]  /*1ded0*/  FFMA.FTZ R92, R115, c[0x0][0x2d0], -R96 ;  /* 0x0000b400735c7a23 */ /* 0x000fe20000010860 */
[-C--:B------:R-:W-:Y:S01]  /*1dee0*/  HMMA.16816.F32.BF16 R44, R80, R94.reuse, R44 ;  /* 0x0000005e502c723c */ /* 0x080fe2000004182c */
[----:B------:R1:W-:Y:S03]  /*1def0*/  MUFU.EX2 R155, R88 ;  /* 0x00000058009b7308 */ /* 0x0003e60000000800 */
[--C-:B---3--:R-:W-:Y:S04]  /*1df00*/  FFMA.FTZ R84, R119, c[0x0][0x2d0], -R2.reuse ;  /* 0x0000b40077547a23 */ /* 0x108fe80000010802 */
[C---:B------:R-:W-:Y:S03]  /*1df10*/  HMMA.16816.F32.BF16 R48, R76.reuse, R94, R48 ;  /* 0x0000005e4c30723c */ /* 0x040fe60000041830 */
[----:B------:R2:W-:Y:S10]  /*1df20*/  MUFU.EX2 R152, R84 ;  /* 0x0000005400987308 */ /* 0x0005f40000000800 */
[----:B------:R3:W-:Y:S01]  /*1df30*/  MUFU.EX2 R192, R92 ;  /* 0x0000005c00c07308 */ /* 0x0007e20000000800 */
[----:B-1----:R-:W-:Y:S09]  /*1df40*/  FFMA.FTZ R88, R121, c[0x0][0x2d0], -R2 ;  /* 0x0000b40079587a23 */ /* 0x002ff20000010802 */
[----:B------:R1:W1:Y:S01]  /*1df50*/  MUFU.EX2 R153, R88 ;  /* 0x0000005800997308 */ /* 0x0002620000000800 */
[----:B--2---:R-:W-:Y:S09]  /*1df60*/  FFMA.FTZ R84, R118, c[0x0][0x2d0], -R96 ;  /* 0x0000b40076547a23 */ /* 0x004ff20000010860 */
[----:B------:R2:W-:Y:S01]  /*1df70*/  MUFU.EX2 R194, R84 ;  /* 0x0000005400c27308 */ /* 0x0005e20000000800 */
[----:B---3--:R-:W-:Y:S09]  /*1df80*/  FFMA.FTZ R92, R191, c[0x0][0x2d0], -R100 ;  /* 0x0000b400bf5c7a23 */ /* 0x008ff20000010864 */
[----:B------:R-:W-:Y:S01]  /*1df90*/  MUFU.EX2 R191, R92 ;  /* 0x0000005c00bf7308 */ /* 0x000fe20000000800 */
[----:B-1----:R-:W1:Y:S01]  /*1dfa0*/  LDSM.16.MT88.4 R88, [R211+0x1100] ;  /* 0x00110000d358783b */ /* 0x002e620000004200 */
[--C-:B--2---:R-:W-:Y:S08]  /*1dfb0*/  FFMA.FTZ R84, R117, c[0x0][0x2d0], -R96.reuse ;  /* 0x0000b40075547a23 */ /* 0x104ff00000010860 */
[----:B------:R2:W-:Y:S02]  /*1dfc0*/  MUFU.EX2 R195, R84 ;  /* 0x0000005400c37308 */ /* 0x0005e40000000800 */
[----:B--2---:R-:W-:Y:S01]  /*1dfd0*/  FFMA.FTZ R84, R116, c[0x0][0x2d0], -R96 ;  /* 0x0000b40074547a23 */ /* 0x004fe20000010860 */
[-C--:B-1----:R-:W-:Y:S01]  /*1dfe0*/  HMMA.16816.F32.BF16 R52, R76, R88.reuse, R52 ;  /* 0x000000584c34723c */ /* 0x082fe20000041834 */
[----:B------:R-:W-:Y:S06]  /*1dff0*/  LDSM.16.MT88.4 R116, [R209+0x2900] ;  /* 0x00290000d174783b */ /* 0x000fec0000004200 */
[----:B------:R1:W-:Y:S01]  /*1e000*/  MUFU.EX2 R193, R84 ;  /* 0x0000005400c17308 */ /* 0x0003e20000000800 */
[C---:B------:R-:W-:Y:S07]  /*1e010*/  HMMA.16816.F32.BF16 R56, R80.reuse, R88, R56 ;  /* 0x000000585038723c */ /* 0x040fee0000041838 */
[--C-:B------:R-:W-:Y:S01]  /*1e020*/  FFMA.FTZ R88, R112, c[0x0][0x2d0], -R100.reuse ;  /* 0x0000b40070587a23 */ /* 0x100fe20000010864 */
[-C--:B------:R-:W-:Y:S04]  /*1e030*/  HMMA.16816.F32.BF16 R60, R80, R90.reuse, R60 ;  /* 0x0000005a503c723c */ /* 0x080fe8000004183c */
[----:B------:R-:W-:Y:S02]  /*1e040*/  MOV R112, R189 ;  /* 0x000000bd00707202 */ /* 0x000fe40000000f00 */
[----:B------:R2:W-:Y:S01]  /*1e050*/  MUFU.EX2 R189, R88 ;  /* 0x0000005800bd7308 */ /* 0x0005e20000000800 */
[--C-:B------:R-:W-:Y:S01]  /*1e060*/  FFMA.FTZ R80, R114, c[0x0][0x2d0], -R100.reuse ;  /* 0x0000b40072507a23 */ /* 0x100fe20000010864 */
[----:B------:R-:W-:Y:S01]  /*1e070*/  HMMA.16816.F32.BF16 R64, R76, R90, R64 ;  /* 0x0000005a4c40723c */ /* 0x000fe20000041840 */
[----:B-1----:R-:W1:Y:S03]  /*1e080*/  LDSM.16.MT88.4 R84, [R209+0x1900] ;  /* 0x00190000d154783b */ /* 0x002e660000004200 */
[----:B------:R-:W-:Y:S01]  /*1e090*/  F2FP.BF16.PACK_AB R82, R196, R198 ;  /* 0x000000c6c452723e */ /* 0x000fe200000010ff */
[--C-:B------:R-:W-:Y:S01]  /*1e0a0*/  FFMA.FTZ R92, R112, c[0x0][0x2d0], -R103.reuse ;  /* 0x0000b400705c7a23 */ /* 0x100fe20000010867 */
[----:B------:R-:W-:Y:S02]  /*1e0b0*/  F2FP.BF16.PACK_AB R81, R153, R155 ;  /* 0x0000009b9951723e */ /* 0x000fe400000010ff */
[----:B------:R3:W-:Y:S01]  /*1e0c0*/  MUFU.EX2 R187, R80 ;  /* 0x0000005000bb7308 */ /* 0x0007e20000000800 */
[----:B------:R-:W-:Y:S03]  /*1e0d0*/  F2FP.BF16.PACK_AB R76, R204, R147 ;  /* 0x00000093cc4c723e */ /* 0x000fe600000010ff */
[----:B------:R-:W-:Y:S02]  /*1e0e0*/  F2FP.BF16.PACK_AB R78, R202, R203 ;  /* 0x000000cbca4e723e */ /* 0x000fe400000010ff */
[----:B------:R-:W-:Y:S02]  /*1e0f0*/  F2FP.BF16.PACK_AB R77, R201, R146 ;  /* 0x00000092c94d723e */ /* 0x000fe400000010ff */
[----:B------:R-:W-:Y:S02]  /*1e100*/  F2FP.BF16.PACK_AB R79, R199, R200 ;  /* 0x000000c8c74f723e */ /* 0x000fe400000010ff */
[----:B------:R1:W-:Y:S01]  /*1e110*/  MUFU.EX2 R159, R92 ;  /* 0x0000005c009f7308 */ /* 0x0003e20000000800 */
[----:B------:R-:W-:Y:S01]  /*1e120*/  F2FP.BF16.PACK_AB R83, R152, R154 ;  /* 0x0000009a9853723e */ /* 0x000fe200000010ff */
[----:B--2---:R-:W2:Y:S01]  /*1e130*/  LDSM.16.MT88.4 R88, [R212+0x1900] ;  /* 0x00190000d458783b */ /* 0x004ea20000004200 */
[----:B---3--:R-:W-:Y:S07]  /*1e140*/  FFMA.FTZ R80, R113, c[0x0][0x2d0], -R100 ;  /* 0x0000b40071507a23 */ /* 0x008fee0000010864 */
[----:B------:R3:W-:Y:S01]  /*1e150*/  MUFU.EX2 R185, R80 ;  /* 0x0000005000b97308 */ /* 0x0007e20000000800 */
[-C--:B-1----:R-:W-:Y:S01]  /*1e160*/  HMMA.16816.F32.BF16 R4, R76, R84.reuse, R4 ;  /* 0x000000544c04723c */ /* 0x082fe20000041804 */
[----:B------:R-:W1:Y:S02]  /*1e170*/  LDSM.16.MT88.4 R92, [R210+0x1900] ;  /* 0x00190000d25c783b */ /* 0x000e640000004200 */
[----:B---3--:R-:W-:Y:S07]  /*1e180*/  F2FP.BF16.PACK_AB R80, R197, R145 ;  /* 0x00000091c550723e */ /* 0x008fee00000010ff */
[C---:B------:R-:W-:Y:S07]  /*1e190*/  HMMA.16816.F32.BF16 R8, R80.reuse, R84, R8 ;  /* 0x000000545008723c */ /* 0x040fee0000041808 */
[--C-:B------:R-:W-:Y:S01]  /*1e1a0*/  FFMA.FTZ R84, R111, c[0x0][0x2d0], -R103.reuse ;  /* 0x0000b4006f547a23 */ /* 0x100fe20000010867 */
[-C--:B------:R-:W-:Y:S03]  /*1e1b0*/  HMMA.16816.F32.BF16 R12, R80, R86.reuse, R12 ;  /* 0x00000056500c723c */ /* 0x080fe6000004180c */
[----:B------:R3:W-:Y:S01]  /*1e1c0*/  MUFU.EX2 R158, R84 ;  /* 0x00000054009e7308 */ /* 0x0007e20000000800 */
[----:B------:R-:W-:Y:S02]  /*1e1d0*/  MOV R111, R107 ;  /* 0x0000006b006f7202 */ /* 0x000fe40000000f00 */
[----:B------:R-:W-:Y:S02]  /*1e1e0*/  MOV R107, R175 ;  /* 0x000000af006b7202 */ /* 0x000fe40000000f00 */
[C---:B------:R-:W-:Y:S08]  /*1e1f0*/  HMMA.16816.F32.BF16 R16, R76.reuse, R86, R16 ;  /* 0x000000564c10723c */ /* 0x040ff00000041810 */
[-C--:B--2---:R-:W-:Y:S08]  /*1e200*/  HMMA.16816.F32.BF16 R20, R76, R88.reuse, R20 ;  /* 0x000000584c14723c */ /* 0x084ff00000041814 */
[C---:B------:R-:W-:Y:S04]  /*1e210*/  HMMA.16816.F32.BF16 R24, R80.reuse, R88, R24 ;  /* 0x000000585018723c */ /* 0x040fe80000041818 */
[--C-:B---3--:R-:W-:Y:S01]  /*1e220*/  FFMA.FTZ R84, R110, c[0x0][0x2d0], -R103.reuse ;  /* 0x0000b4006e547a23 */ /* 0x108fe20000010867 */
[----:B------:R-:W-:Y:S02]  /*1e230*/  MOV R110, R168 ;  /* 0x000000a8006e7202 */ /* 0x000fe40000000f00 */
[----:B------:R-:W-:Y:S01]  /*1e240*/  FFMA.FTZ R88, R98, c[0x0][0x2d0], -R2 ;  /* 0x0000b40062587a23 */ /* 0x000fe20000010802 */
[-C--:B------:R-:W-:Y:S01]  /*1e250*/  HMMA.16816.F32.BF16 R28, R80, R90.reuse, R28 ;  /* 0x0000005a501c723c */ /* 0x080fe2000004181c */
[----:B------:R2:W-:Y:S07]  /*1e260*/  MUFU.EX2 R182, R84 ;  /* 0x0000005400b67308 */ /* 0x0005ee0000000800 */
[C---:B------:R-:W-:Y:S03]  /*1e270*/  HMMA.16816.F32.BF16 R32, R76.reuse, R90, R32 ;  /* 0x0000005a4c20723c */ /* 0x040fe60000041820 */
[----:B------:R3:W-:Y:S05]  /*1e280*/  MUFU.EX2 R168, R88 ;  /* 0x0000005800a87308 */ /* 0x0007ea0000000800 */
[-C--:B-1----:R-:W-:Y:S08]  /*1e290*/  HMMA.16816.F32.BF16 R36, R76, R92.reuse, R36 ;  /* 0x0000005c4c24723c */ /* 0x082ff00000041824 */
[C---:B------:R-:W-:Y:S04]  /*1e2a0*/  HMMA.16816.F32.BF16 R40, R80.reuse, R92, R40 ;  /* 0x0000005c5028723c */ /* 0x040fe80000041828 */
[--C-:B--2---:R-:W-:Y:S03]  /*1e2b0*/  FFMA.FTZ R84, R178, c[0x0][0x2d0], -R103.reuse ;  /* 0x0000b400b2547a23 */ /* 0x104fe60000010867 */
[----:B------:R-:W-:Y:S01]  /*1e2c0*/  FFMA.FTZ R92, R172, c[0x0][0x2d0], -R96 ;  /* 0x0000b400ac5c7a23 */ /* 0x000fe20000010860 */
[-C--:B------:R-:W-:Y:S01]  /*1e2d0*/  HMMA.16816.F32.BF16 R44, R80, R94.reuse, R44 ;  /* 0x0000005e502c723c */ /* 0x080fe2000004182c */
[----:B------:R1:W-:Y:S03]  /*1e2e0*/  MUFU.EX2 R178, R84 ;  /* 0x0000005400b27308 */ /* 0x0003e60000000800 */
[--C-:B---3--:R-:W-:Y:S04]  /*1e2f0*/  FFMA.FTZ R88, R97, c[0x0][0x2d0], -R2.reuse ;  /* 0x0000b40061587a23 */ /* 0x108fe80000010802 */
[C---:B------:R-:W-:Y:S04]  /*1e300*/  HMMA.16816.F32.BF16 R48, R76.reuse, R94, R48 ;  /* 0x0000005e4c30723c */ /* 0x040fe80000041830 */
[--C-:B-1----:R-:W-:Y:S01]  /*1e310*/  FFMA.FTZ R84, R109, c[0x0][0x2d0], -R2.reuse ;  /* 0x0000b4006d547a23 */ /* 0x102fe20000010802 */
[----:B------:R-:W-:Y:S02]  /*1e320*/  MOV R109, R170 ;  /* 0x000000aa006d7202 */ /* 0x000fe40000000f00 */
[----:B------:R-:W-:Y:S01]  /*1e330*/  MOV R170, R169 ;  /* 0x000000a900aa7202 */ /* 0x000fe20000000f00 */
[----:B------:R1:W-:Y:S10]  /*1e340*/  MUFU.EX2 R157, R84 ;  /* 0x00000054009d7308 */ /* 0x0003f40000000800 */
[----:B------:R2:W-:Y:S01]  /*1e350*/  MUFU.EX2 R169, R88 ;  /* 0x0000005800a97308 */ /* 0x0005e20000000800 */
[----:B-1----:R-:W-:Y:S01]  /*1e360*/  FFMA.FTZ R84, R108, c[0x0][0x2d0], -R2 ;  /* 0x0000b4006c547a23 */ /* 0x002fe20000010802 */
[----:B------:R-:W-:Y:S02]  /*1e370*/  MOV R108, R105 ;  /* 0x00000069006c7202 */ /* 0x000fe40000000f00 */
[----:B------:R-:W-:Y:S06]  /*1e380*/  MOV R105, R174 ;  /* 0x000000ae00697202 */ /* 0x000fec0000000f00 */
[----:B------:R1:W-:Y:S01]  /*1e390*/  MUFU.EX2 R156, R84 ;  /* 0x00000054009c7308 */ /* 0x0003e20000000800 */
[----:B------:R-:W-:Y:S02]  /*1e3a0*/  MOV R113, R108 ;  /* 0x0000006c00717202 */ /* 0x000fe40000000f00 */
[----:B------:R-:W-:Y:S01]  /*1e3b0*/  MOV R112, R105 ;  /* 0x0000006900707202 */ /* 0x000fe20000000f00 */
[----:B--2---:R-:W-:Y:S06]  /*1e3c0*/  FFMA.FTZ R88, R177, c[0x0][0x2d0], -R96 ;  /* 0x0000b400b1587a23 */ /* 0x004fec0000010860 */
[----:B------:R2:W-:Y:S10]  /*1e3d0*/  MUFU.EX2 R174, R92 ;  /* 0x0000005c00ae7308 */ /* 0x0005f40000000800 */
[----:B------:R3:W-:Y:S01]  /*1e3e0*/  MUFU.EX2 R177, R88 ;  /* 0x0000005800b17308 */ /* 0x0007e20000000800 */
[----:B-1----:R-:W1:Y:S01]  /*1e3f0*/  LDSM.16.MT88.4 R84, [R211+0x1900] ;  /* 0x00190000d354783b */ /* 0x002e620000004200 */
[----:B--2---:R-:W-:Y:S01]  /*1e400*/  FFMA.FTZ R92, R111, c[0x0][0x2d0], -R100 ;  /* 0x0000b4006f5c7a23 */ /* 0x004fe20000010864 */
[----:B------:R-:W-:Y:S04]  /*1e410*/  MOV R111, R171 ;  /* 0x000000ab006f7202 */ /* 0x000fe80000000f00 */
[----:B------:R-:W-:Y:S01]  /*1e420*/  MOV R124, R111 ;  /* 0x0000006f007c7202 */ /* 0x000fe20000000f00 */
[--C-:B---3--:R-:W-:Y:S04]  /*1e430*/  FFMA.FTZ R88, R176, c[0x0][0x2d0], -R96.reuse ;  /* 0x0000b400b0587a23 */ /* 0x108fe80000010860 */
[----:B------:R2:W3:Y:S01]  /*1e440*/  MUFU.EX2 R175, R88 ;  /* 0x0000005800af7308 */ /* 0x0004e20000000800 */
[-C--:B-1----:R-:W-:Y:S08]  /*1e450*/  HMMA.16816.F32.BF16 R52, R76, R84.reuse, R52 ;  /* 0x000000544c34723c */ /* 0x082ff00000041834 */
[C---:B------:R-:W-:Y:S04]  /*1e460*/  HMMA.16816.F32.BF16 R56, R80.reuse, R84, R56 ;  /* 0x000000545038723c */ /* 0x040fe80000041838 */
[----:B--2---:R-:W-:Y:S01]  /*1e470*/  FFMA.FTZ R88, R173, c[0x0][0x2d0], -R96 ;  /* 0x0000b400ad587a23 */ /* 0x004fe20000010860 */
[----:B---3--:R-:W-:Y:S01]  /*1e480*/  F2FP.BF16.PACK_AB R164, R175, R177 ;  /* 0x000000b1afa4723e */ /* 0x008fe200000010ff */
[----:B------:R-:W-:Y:S01]  /*1e490*/  MUFU.EX2 R173, R92 ;  /* 0x0000005c00ad7308 */ /* 0x000fe20000000800 */
[--C-:B------:R-:W-:Y:S01]  /*1e4a0*/  FFMA.FTZ R84, R99, c[0x0][0x2d0], -R100.reuse ;  /* 0x0000b40063547a23 */ /* 0x100fe20000010864 */
[-C--:B------:R-:W-:Y:S01]  /*1e4b0*/  HMMA.16816.F32.BF16 R60, R80, R86.reuse, R60 ;  /* 0x00000056503c723c */ /* 0x080fe2000004183c */
[----:B------:R-:W-:Y:S06]  /*1e4c0*/  LDSM.16.MT88.4 R96, [R210+0x2100] ;  /* 0x00210000d260783b */ /* 0x000fec0000004200 */
[--C-:B------:R-:W-:Y:S01]  /*1e4d0*/  FFMA.FTZ R80, R110, c[0x0][0x2d0], -R100.reuse ;  /* 0x0000b4006e507a23 */ /* 0x100fe20000010864 */
[----:B------:R-:W-:Y:S01]  /*1e4e0*/  HMMA.16816.F32.BF16 R64, R76, R86, R64 ;  /* 0x000000564c40723c */ /* 0x000fe20000041840 */
[----:B------:R-:W1:Y:S03]  /*1e4f0*/  MUFU.EX2 R176, R88 ;  /* 0x0000005800b07308 */ /* 0x000e660000000800 */
[----:B------:R-:W-:Y:S01]  /*1e500*/  FFMA.FTZ R81, R170, c[0x0][0x2d0], -R100 ;  /* 0x0000b400aa517a23 */ /* 0x000fe20000010864 */
[----:B------:R-:W-:Y:S01]  /*1e510*/  MOV R110, R106 ;  /* 0x0000006a006e7202 */ /* 0x000fe20000000f00 */
[--C-:B------:R-:W-:Y:S01]  /*1e520*/  FFMA.FTZ R100, R109, c[0x0][0x2d0], -R103.reuse ;  /* 0x0000b4006d647a23 */ /* 0x100fe20000010867 */
[----:B------:R-:W-:Y:S01]  /*1e530*/  F2FP.BF16.PACK_AB R76, R195, R194 ;  /* 0x000000c2c34c723e */ /* 0x000fe200000010ff */
[----:B------:R-:W2:Y:S01]  /*1e540*/  LDL R109, [R1+0x38] ;  /* 0x00003800016d7983 */ /* 0x000ea20000100800 */
[----:B------:R-:W-:Y:S02]  /*1e550*/  FFMA.FTZ R103, R107, c[0x0][0x2d0], -R103 ;  /* 0x0000b4006b677a23 */ /* 0x000fe40000010867 */
[----:B------:R3:W-:Y:S01]  /*1e560*/  MUFU.EX2 R171, R81 ;  /* 0x0000005100ab7308 */ /* 0x0007e20000000800 */
[----:B------:R-:W4:Y:S01]  /*1e570*/  LDL.LU R108, [R1+0x1c] ;  /* 0x00001c00016c7983 */ /* 0x000f220000300800 */
[----:B------:R-:W-:Y:S02]  /*1e580*/  F2FP.BF16.PACK_AB R78, R192, R193 ;  /* 0x000000c1c04e723e */ /* 0x000fe400000010ff */
[----:B------:R-:W-:Y:S01]  /*1e590*/  F2FP.BF16.PACK_AB R77, R189, R191 ;  /* 0x000000bfbd4d723e */ /* 0x000fe200000010ff */
[----:B------:R-:W4:Y:S01]  /*1e5a0*/  LDL.LU R107, [R1+0x20] ;  /* 0x00002000016b7983 */ /* 0x000f220000300800 */
[----:B------:R-:W-:Y:S02]  /*1e5b0*/  F2FP.BF16.PACK_AB R79, R185, R187 ;  /* 0x000000bbb94f723e */ /* 0x000fe400000010ff */
[----:B------:R-:W-:Y:S01]  /*1e5c0*/  F2FP.BF16.PACK_AB R82, R178, R182 ;  /* 0x000000b6b252723e */ /* 0x000fe200000010ff */
[----:B------:R-:W4:Y:S01]  /*1e5d0*/  LDL.LU R106, [R1+0x24] ;  /* 0x00002400016a7983 */ /* 0x000f220000300800 */
[----:B------:R3:W3:Y:S01]  /*1e5e0*/  MUFU.EX2 R170, R80 ;  /* 0x0000005000aa7308 */ /* 0x0006e20000000800 */
[----:B------:R-:W-:Y:S02]  /*1e5f0*/  F2FP.BF16.PACK_AB R83, R169, R168 ;  /* 0x000000a8a953723e */ /* 0x000fe400000010ff */
[----:B------:R-:W4:Y:S01]  /*1e600*/  LDL.LU R105, [R1+0x28] ;  /* 0x0000280001697983 */ /* 0x000f220000300800 */
[----:B-1----:R-:W-:Y:S02]  /*1e610*/  F2FP.BF16.PACK_AB R166, R174, R176 ;  /* 0x000000b0aea6723e */ /* 0x002fe400000010ff */
[----:B------:R-:W-:Y:S01]  /*1e620*/  MOV R125, R110 ;  /* 0x0000006e007d7202 */ /* 0x000fe20000000f00 */
[----:B------:R-:W1:Y:S03]  /*1e630*/  LDSM.16.MT88.4 R88, [R209+0x2100] ;  /* 0x00210000d158783b */ /* 0x000e660000004200 */
[----:B------:R3:W3:Y:S02]  /*1e640*/  MUFU.EX2 R172, R84 ;  /* 0x0000005400ac7308 */ /* 0x0006e40000000800 */
[----:B---3--:R-:W-:Y:S03]  /*1e650*/  F2FP.BF16.PACK_AB R81, R156, R157 ;  /* 0x0000009d9c51723e */ /* 0x008fe600000010ff */
[----:B------:R-:W3:Y:S05]  /*1e660*/  LDSM.16.MT88.4 R92, [R212+0x2100] ;  /* 0x00210000d45c783b */ /* 0x000eea0000004200 */
[----:B------:R-:W1:Y:S01]  /*1e670*/  MUFU.EX2 R103, R103 ;  /* 0x0000006700677308 */ /* 0x000e620000000800 */
[----:B------:R-:W-:Y:S02]  /*1e680*/  F2FP.BF16.PACK_AB R80, R158, R159 ;  /* 0x0000009f9e50723e */ /* 0x000fe400000010ff */
[----:B------:R-:W-:Y:S07]  /*1e690*/  F2FP.BF16.PACK_AB R167, R171, R170 ;  /* 0x000000aaaba7723e */ /* 0x000fee00000010ff */
[----:B------:R-:W3:Y:S01]  /*1e6a0*/  MUFU.EX2 R100, R100 ;  /* 0x0000006400647308 */ /* 0x000ee20000000800 */
[----:B------:R-:W3:Y:S01]  /*1e6b0*/  LDSM.16.MT88.4 R84, [R211+0x2100] ;  /* 0x00210000d354783b */ /* 0x000ee20000004200 */
[----:B------:R-:W-:Y:S02]  /*1e6c0*/  F2FP.BF16.PACK_AB R165, R172, R173 ;  /* 0x000000adaca5723e */ /* 0x000fe400000010ff */
[----:B-1----:R-:W-:Y:S01]  /*1e6d0*/  F2FP.BF16.PACK_AB R162, R103, R102 ;  /* 0x0000006667a2723e */ /* 0x002fe200000010ff */
[-C--:B------:R-:W-:Y:S03]  /*1e6e0*/  HMMA.16816.F32.BF16 R4, R76, R88.reuse, R4 ;  /* 0x000000584c04723c */ /* 0x080fe60000041804 */
[----:B---3--:R-:W-:Y:S05]  /*1e6f0*/  F2FP.BF16.PACK_AB R160, R101, R100 ;  /* 0x0000006465a0723e */ /* 0x008fea00000010ff */
[C---:B------:R-:W-:Y:S07]  /*1e700*/  HMMA.16816.F32.BF16 R8, R80.reuse, R88, R8 ;  /* 0x000000585008723c */ /* 0x040fee0000041808 */
[--C-:B------:R-:W-:Y:S01]  /*1e710*/  FFMA.FTZ R88, R113, c[0x0][0x2d0], -R2.reuse ;  /* 0x0000b40071587a23 */ /* 0x100fe20000010802 */
[-C--:B------:R-:W-:Y:S03]  /*1e720*/  HMMA.16816.F32.BF16 R12, R80, R90.reuse, R12 ;  /* 0x0000005a500c723c */ /* 0x080fe6000004180c */
[----:B------:R1:W-:Y:S05]  /*1e730*/  MUFU.EX2 R89, R88 ;  /* 0x0000005800597308 */ /* 0x0003ea0000000800 */
[C---:B------:R-:W-:Y:S08]  /*1e740*/  HMMA.16816.F32.BF16 R16, R76.reuse, R90, R16 ;  /* 0x0000005a4c10723c */ /* 0x040ff00000041810 */
[-C--:B------:R-:W-:Y:S08]  /*1e750*/  HMMA.16816.F32.BF16 R20, R76, R92.reuse, R20 ;  /* 0x0000005c4c14723c */ /* 0x080ff00000041814 */
[C---:B------:R-:W-:Y:S04]  /*1e760*/  HMMA.16816.F32.BF16 R24, R80.reuse, R92, R24 ;  /* 0x0000005c5018723c */ /* 0x040fe80000041818 */
[--C-:B-1----:R-:W-:Y:S02]  /*1e770*/  FFMA.FTZ R88, R112, c[0x0][0x2d0], -R2.reuse ;  /* 0x0000b40070587a23 */ /* 0x102fe40000010802 */
[----:B------:R-:W-:Y:S02]  /*1e780*/  FFMA.FTZ R2, R75, c[0x0][0x2d0], -R2 ;  /* 0x0000b4004b027a23 */ /* 0x000fe40000010802 */
[-C--:B------:R-:W-:Y:S01]  /*1e790*/  HMMA.16816.F32.BF16 R28, R80, R94.reuse, R28 ;  /* 0x0000005e501c723c */ /* 0x080fe2000004181c */
[----:B------:R-:W1:Y:S07]  /*1e7a0*/  MUFU.EX2 R90, R88 ;  /* 0x00000058005a7308 */ /* 0x000e6e0000000800 */
[C---:B------:R-:W-:Y:S03]  /*1e7b0*/  HMMA.16816.F32.BF16 R32, R76.reuse, R94, R32 ;  /* 0x0000005e4c20723c */ /* 0x040fe60000041820 */
[----:B------:R-:W-:Y:S05]  /*1e7c0*/  MUFU.EX2 R88, R74 ;  /* 0x0000004a00587308 */ /* 0x000fea0000000800 */
[-C--:B------:R-:W-:Y:S05]  /*1e7d0*/  HMMA.16816.F32.BF16 R36, R76, R96.reuse, R36 ;  /* 0x000000604c24723c */ /* 0x080fea0000041824 */
[----:B------:R-:W3:Y:S03]  /*1e7e0*/  MUFU.EX2 R74, R2 ;  /* 0x00000002004a7308 */ /* 0x000ee60000000800 */
[C---:B------:R-:W-:Y:S04]  /*1e7f0*/  HMMA.16816.F32.BF16 R40, R80.reuse, R96, R40 ;  /* 0x000000605028723c */ /* 0x040fe80000041828 */
[----:B-1----:R-:W-:Y:S04]  /*1e800*/  F2FP.BF16.PACK_AB R161, R90, R89 ;  /* 0x000000595aa1723e */ /* 0x002fe800000010ff */
[-C--:B------:R-:W-:Y:S08]  /*1e810*/  HMMA.16816.F32.BF16 R44, R80, R98.reuse, R44 ;  /* 0x00000062502c723c */ /* 0x080ff0000004182c */
[C---:B------:R-:W-:Y:S04]  /*1e820*/  HMMA.16816.F32.BF16 R48, R76.reuse, R98, R48 ;  /* 0x000000624c30723c */ /* 0x040fe80000041830 */
[----:B---3--:R-:W-:Y:S04]  /*1e830*/  F2FP.BF16.PACK_AB R163, R74, R88 ;  /* 0x000000584aa3723e */ /* 0x008fe800000010ff */
[-C--:B------:R-:W-:Y:S08]  /*1e840*/  HMMA.16816.F32.BF16 R52, R76, R84.reuse, R52 ;  /* 0x000000544c34723c */ /* 0x080ff00000041834 */
[C---:B------:R-:W-:Y:S08]  /*1e850*/  HMMA.16816.F32.BF16 R56, R80.reuse, R84, R56 ;  /* 0x000000545038723c */ /* 0x040ff00000041838 */
[-C--:B------:R-:W-:Y:S08]  /*1e860*/  HMMA.16816.F32.BF16 R60, R80, R86.reuse, R60 ;  /* 0x00000056503c723c */ /* 0x080ff0000004183c */
[----:B------:R-:W-:Y:S04]  /*1e870*/  HMMA.16816.F32.BF16 R64, R76, R86, R64 ;  /* 0x000000564c40723c */ /* 0x000fe80000041840 */
[----:B--2---:R-:W-:Y:S02]  /*1e880*/  ISETP.GT.AND P0, PT, R225, R109, PT ;  /* 0x0000006de100720c */ /* 0x004fe40003f04270 */
[----:B------:R-:W-:Y:S01]  /*1e890*/  MOV R225, R226 ;  /* 0x000000e200e17202 */ /* 0x000fe20000000f00 */
[----:B----4-:R-:W-:Y:S05]  /*1e8a0*/  FFMA.FTZ R73, R73, R108, R249 ;  /* 0x0000006c49497223 */ /* 0x010fea00000100f9 */
[----:B------:R-:W-:Y:S02]  /*1e8b0*/  FADD.FTZ R73, R251, R73 ;  /* 0x00000049fb497221 */ /* 0x000fe40000010000 */
[----:B------:R-:W-:Y:S02]  /*1e8c0*/  FFMA.FTZ R69, R69, R107, R246 ;  /* 0x0000006b45457223 */ /* 0x000fe400000100f6 */
[----:B------:R-:W-:Y:S02]  /*1e8d0*/  FFMA.FTZ R68, R68, R106, R240 ;  /* 0x0000006a44447223 */ /* 0x000fe400000100f0 */
[----:B------:R-:W-:Y:S02]  /*1e8e0*/  FADD.FTZ R73, R104, R73 ;  /* 0x0000004968497221 */ /* 0x000fe40000010000 */
[----:B------:R-:W-:Y:S02]  /*1e8f0*/  FFMA.FTZ R0, R0, R105, R184 ;  /* 0x0000006900007223 */ /* 0x000fe400000100b8 */
[----:B------:R-:W-:Y:S01]  /*1e900*/  FADD.FTZ R69, R247, R69 ;  /* 0x00000045f7457221 */ /* 0x000fe20000010000 */
        /* <DEDUP_REMOVED lines=93> */
[----:B------:R-:W-:Y:S01]  /*1eee0*/  FADD.FTZ R8, R100, R8 ;  /* 0x0000000864087221 */ /* 0x000fe20000010000 */
[----:B------:R-:W-:Y:S01]  /*1eef0*/  MOV R100, R71 ;  /* 0x0000004700647202 */ /* 0x000fe20000000f00 */
[----:B------:R-:W-:Y:S02]  /*1ef00*/  FADD.FTZ R4, R89, R4 ;  /* 0x0000000459047221 */ /* 0x000fe40000010000 */
[----:B------:R-:W-:Y:S02]  /*1ef10*/  FADD.FTZ R5, R172, R0 ;  /* 0x00000000ac057221 */ /* 0x000fe40000010000 */
[----:B------:R-:W-:Y:S02]  /*1ef20*/  FADD.FTZ R6, R176, R2 ;  /* 0x00000002b0067221 */ /* 0x000fe40000010000 */
[----:B------:R-:W-:Y:S01]  /*1ef30*/  FADD.FTZ R0, R101, R8 ;  /* 0x0000000865007221 */ /* 0x000fe20000010000 */
[----:B------:R-:W-:Y:S01]  /*1ef40*/  MOV R101, R70 ;  /* 0x0000004600657202 */ /* 0x000fe20000000f00 */
        /* <DEDUP_REMOVED lines=8> */
[----:B------:R-:W-:Y:S02]  /*1efd0*/  FADD.FTZ R2, R103, R2 ;  /* 0x0000000267027221 */ /* 0x000fe40000010000 */
[----:B------:R-:W-:Y:S01]  /*1efe0*/  FADD.FTZ R0, R74, R0 ;  /* 0x000000004a007221 */ /* 0x000fe20000010000 */
[----:B------:R-:W-:Y:S04]  /*1eff0*/  STL [R1+0x20], R4 ;  /* 0x0000200401007387 */ /* 0x000fe80000100800 */
[----:B------:R1:W-:Y:S04]  /*1f000*/  STL [R1+0x24], R2 ;  /* 0x0000240201007387 */ /* 0x0003e80000100800 */
[----:B------:R2:W-:Y:S01]  /*1f010*/  STL [R1+0x28], R0 ;  /* 0x0000280001007387 */ /* 0x0005e20000100800 */
[----:B-1----:R-:W-:Y:S01]  /*1f020*/  MOV R2, R72 ;  /* 0x0000004800027202 */ /* 0x002fe20000000f00 */
[----:B------:R-:W-:-:S05]  /*1f030*/  @P0 BRA `(.L_x_460) ;  /* 0xffffb7a000000947 */ /* 0x000fca000383ffff */
.L_x_459:
[----:B--2---:R-:W2:Y:S02]  /*1f040*/  LDL R0, [R1+0x18] ;  /* 0x0000180001007983 */ /* 0x004ea40000100800 */
[----:B--2---:R-:W-:-:S13]  /*1f050*/  ISETP.GE.AND P0, PT, R226, R0, PT ;  /* 0x00000000e200720c */ /* 0x004fda0003f06270 */
[----:B------:R-:W-:Y:S05]  /*1f060*/  @!P0 BRA `(.L_x_461) ;  /* 0x0000677000008947 */ /* 0x000fea0003800000 */
[----:B------:R-:W2:Y:S01]  /*1f070*/  LDL.LU.64 R6, [R1+0x50] ;  /* 0x0000500001067983 */ /* 0x000ea20000300a00 */
[----:B------:R-:W-:Y:S02]  /*1f080*/  UMOV UR10, 0x60 ;  /* 0x00000060000a7882 */ /* 0x000fe40000000000 */
[----:B------:R-:W-:Y:S01]  /*1f090*/  ULDC.64 UR4, c[0x0][0x208] ;  /* 0x0000820000047ab9 */ /* 0x000fe20000000a00 */
[----:B-1----:R-:W3:Y:S04]  /*1f0a0*/  LDL.LU.64 R4, [R1+0x58] ;  /* 0x0000580001047983 */ /* 0x002ee80000300a00 */
[----:B------:R-:W4:Y:S01]  /*1f0b0*/  LDL R0, [R1+0x60] ;  /* 0x0000600001007983 */ /* 0x000f220000100800 */
[----:B------:R-:W-:Y:S01]  /*1f0c0*/  MOV R8, c[0x0][0x2c4] ;  /* 0x0000b10000087a02 */ /* 0x000fe20000000f00 */
[----:B------:R-:W-:Y:S01]  /*1f0d0*/  UIMAD.WIDE.U32 UR12, UR10, UR4, URZ ;  /* 0x000000040a0c72a5 */ /* 0x000fe2000f8e003f */
[----:B------:R-:W-:Y:S01]  /*1f0e0*/  MOV R103, R3 ;  /* 0x0000000300677202 */ /* 0x000fe20000000f00 */
[----:B------:R-:W-:Y:S01]  /*1f0f0*/  UIMAD UR10, UR10, UR5, URZ ;  /* 0x000000050a0a72a4 */ /* 0x000fe2000f8e023f */
[----:B------:R-:W-:Y:S01]  /*1f100*/  ISETP.NE.AND P1, PT, R8, 0x1, PT ;  /* 0x000000010800780c */ /* 0x000fe20003f25270 */
[----:B------:R-:W-:Y:S01]  /*1f110*/  UMOV UR6, 0x5 ;  /* 0x0000000500067882 */ /* 0x000fe20000000000 */
[----:B------:R-:W-:Y:S01]  /*1f120*/  MOV R101, R71 ;  /* 0x0000004700657202 */ /* 0x000fe20000000f00 */
[----:B------:R-:W-:Y:S01]  /*1f130*/  ULDC.64 UR4, c[0x0][0x1e0] ;  /* 0x0000780000047ab9 */ /* 0x000fe20000000a00 */
[----:B------:R-:W-:Y:S01]  /*1f140*/  IMAD.MOV.U32 R100, RZ, RZ, R72 ;  /* 0x000000ffff647224 */ /* 0x000fe200078e0048 */
[----:B------:R-:W-:Y:S01]  /*1f150*/  USHF.L.U64.HI UR5, UR4, UR6, UR5 ;  /* 0x0000000604057299 */ /* 0x000fe20008010205 */
[----:B------:R-:W-:Y:S01]  /*1f160*/  IMAD.MOV.U32 R102, RZ, RZ, R70 ;  /* 0x000000ffff667224 */ /* 0x000fe200078e0046 */
[----:B------:R-:W-:-:S02]  /*1f170*/  USHF.L.U32 UR4, UR4, 0x5, URZ ;  /* 0x0000000504047899 */ /* 0x000fc4000800063f */
[----:B------:R-:W-:Y:S01]  /*1f180*/  UIADD3 UR10, UR13, UR10, URZ ;  /* 0x0000000a0d0a7290 */ /* 0x000fe2000fffe03f */
[----:B--2---:R-:W-:Y:S01]  /*1f190*/  IMAD.MOV.U32 R3, RZ, RZ, R7 ;  /* 0x000000ffff037224 */ /* 0x004fe200078e0007 */
[----:B---3--:R-:W-:Y:S02]  /*1f1a0*/  MOV R2, R4 ;  /* 0x0000000400027202 */ /* 0x008fe40000000f00 */
[----:B----4-:R-:W-:-:S03]  /*1f1b0*/  @P1 IMAD.HI.U32 R0, R0, c[0x0][0x2c8], RZ ;  /* 0x0000b20000001a27 */ /* 0x010fc600078e00ff */
[----:B------:R1:W-:Y:S04]  /*1f1c0*/  STL.64 [R1], R2 ;  /* 0x0000000201007387 */ /* 0x0003e80000100a00 */
[----:B------:R1:W-:Y:S02]  /*1f1d0*/  @P1 STL [R1+0x8], R0 ;  /* 0x0000080001001387 */ /* 0x0003e40000100800 */
.L_x_478:
[----:B------:R-:W-:Y:S04]  /*1f1e0*/  DEPBAR.LE SB0, 0x0 ;  /* 0x000080000000791a */ /* 0x000fe80000000000 */
[----:B------:R-:W-:Y:S01]  /*1f1f0*/  BAR.SYNC.DEFER_BLOCKING 0x0 ;  /* 0x0000000000007b1d */ /* 0x000fe20000010000 */
[----:B-12---:R-:W-:Y:S01]  /*1f200*/  SHF.R.S32.HI R2, RZ, 0x1f, R226 ;  /* 0x0000001fff027819 */ /* 0x006fe200000114e2 */
[----:B------:R-:W-:Y:S01]  /*1f210*/  IMAD R0, R226, UR10, RZ ;  /* 0x0000000ae2007c24 */ /* 0x000fe2000f8e02ff */
[----:B------:R-:W-:Y:S02]  /*1f220*/  MOV R198, c[0x0][0x208] ;  /* 0x0000820000c67a02 */ /* 0x000fe40000000f00 */
[----:B------:R-:W-:Y:S01]  /*1f230*/  MOV R228, c[0x0][0x2c4] ;  /* 0x0000b10000e47a02 */ /* 0x000fe20000000f00 */
[----:B------:R-:W-:Y:S01]  /*1f240*/  IMAD R0, R2, UR12, R0 ;  /* 0x0000000c02007c24 */ /* 0x000fe2000f8e0200 */
[----:B------:R-:W-:Y:S02]  /*1f250*/  SHF.L.U32 R198, R198, 0x5, RZ ;  /* 0x00000005c6c67819 */ /* 0x000fe400000006ff */
[----:B------:R-:W-:Y:S01]  /*1f260*/  ISETP.NE.AND P3, PT, R228, 0x1, PT ;  /* 0x00000001e400780c */ /* 0x000fe20003f65270 */
        /* <DEDUP_REMOVED lines=16> */
[----:B------:R-:W2:Y:S01]  /*1f370*/  LDL.64 R248, [R1+0x48] ;  /* 0x0000480001f87983 */ /* 0x000ea20000100a00 */
        /* <DEDUP_REMOVED lines=28> */
[-C--:B------:R-:W-:Y:S01]  /*1f540*/  HMMA.16816.F32.BF16 R12, R180, R178.reuse, R12 ;  /* 0x000000b2b40c723c */ /* 0x080fe2000004180c */
[----:B------:R-:W-:Y:S03]  /*1f550*/  MOV R197, 0x5 ;  /* 0x0000000500c57802 */ /* 0x000fe60000000f00 */
[C---:B------:R-:W-:Y:S02]  /*1f560*/  LEA R2, P0, R176.reuse, c[0x0][0x1f8], 0x1 ;  /* 0x00007e00b0027a11 */ /* 0x040fe400078008ff */
[----:B------:R-:W-:Y:S02]  /*1f570*/  IADD3 R0, R177, R0, RZ ;  /* 0x00000000b1007210 */ /* 0x000fe40007ffe0ff */
[C---:B------:R-:W-:Y:S01]  /*1f580*/  HMMA.16816.F32.BF16 R16, R172.reuse, R178, R16 ;  /* 0x000000b2ac10723c */ /* 0x040fe20000041810 */
[----:B------:R-:W-:Y:S03]  /*1f590*/  MOV R196, c[0x0][0x208] ;  /* 0x0000820000c47a02 */ /* 0x000fe60000000f00 */
[----:B------:R-:W-:Y:S02]  /*1f5a0*/  LEA.HI.X R3, R176, c[0x0][0x1fc], R0, 0x1, P0 ;  /* 0x00007f00b0037a11 */ /* 0x000fe400000f0c00 */
[----:B------:R-:W2:Y:S01]  /*1f5b0*/  LDSM.16.M88.4 R176, [R220] ;  /* 0x00000000dcb0783b */ /* 0x000ea20000000200 */
[----:B------:R-:W-:Y:S01]  /*1f5c0*/  SHF.L.U64.HI R196, R196, R197, c[0x0][0x20c] ;  /* 0x00008300c4c47619 */ /* 0x000fe200000102c5 */
        /* <DEDUP_REMOVED lines=10> */
[----:B------:R-:W-:Y:S01]  /*1f670*/  IADD3 R188, P1, R2, R198, RZ ;  /* 0x000000c602bc7210 */ /* 0x000fe20007f3e0ff */
[-C--:B------:R-:W-:Y:S04]  /*1f680*/  HMMA.16816.F32.BF16 R44, R180, R190.reuse, R44 ;  /* 0x000000beb42c723c */ /* 0x080fe8000004182c */
[----:B------:R-:W-:Y:S02]  /*1f690*/  IADD3.X R189, R3, R196, RZ, P1, !PT ;  /* 0x000000c403bd7210 */ /* 0x000fe40000ffe4ff */
[----:B------:R-:W-:Y:S02]  /*1f6a0*/  IADD3 R186, P0, R188, R198, RZ ;  /* 0x000000c6bcba7210 */ /* 0x000fe40007f1e0ff */
[C---:B------:R-:W-:Y:S01]  /*1f6b0*/  HMMA.16816.F32.BF16 R48, R172.reuse, R190, R48 ;  /* 0x000000beac30723c */ /* 0x040fe20000041830 */
[----:B------:R4:W-:Y:S03]  /*1f6c0*/  LDGSTS.E.BYPASS.LTC128B.128 [R227+0x900], [R188.64], !P5 ;  /* 0x00900000bce37fae */ /* 0x0009e6000e901d48 */
[----:B------:R-:W-:Y:S02]  /*1f6d0*/  IADD3.X R187, R189, R196, RZ, P0, !PT ;  /* 0x000000c4bdbb7210 */ /* 0x000fe400007fe4ff */
[----:B------:R-:W-:Y:S02]  /*1f6e0*/  IADD3 R184, P2, R186, R198, RZ ;  /* 0x000000c6bab87210 */ /* 0x000fe40007f5e0ff */
[-C--:B------:R-:W-:Y:S01]  /*1f6f0*/  HMMA.16816.F32.BF16 R52, R172, R192.reuse, R52 ;  /* 0x000000c0ac34723c */ /* 0x080fe20000041834 */
[----:B------:R1:W-:Y:S03]  /*1f700*/  LDGSTS.E.BYPASS.LTC128B.128 [R227+0x1100], [R186.64], !P5 ;  /* 0x01100000bae37fae */ /* 0x0003e6000e901d48 */
[----:B------:R-:W-:Y:S02]  /*1f710*/  IADD3.X R185, R187, R196, RZ, P2, !PT ;  /* 0x000000c4bbb97210 */ /* 0x000fe400017fe4ff */
[----:B---3--:R-:W-:Y:S02]  /*1f720*/  IADD3 R2, P1, R184, R198, RZ ;  /* 0x000000c6b8027210 */ /* 0x008fe40007f3e0ff */
[C---:B------:R-:W-:Y:S01]  /*1f730*/  HMMA.16816.F32.BF16 R56, R180.reuse, R192, R56 ;  /* 0x000000c0b438723c */ /* 0x040fe20000041838 */
[----:B------:R3:W-:Y:S03]  /*1f740*/  LDGSTS.E.BYPASS.LTC128B.128 [R227+0x1900], [R184.64], !P5 ;  /* 0x01900000b8e37fae */ /* 0x0007e6000e901d48 */
[----:B------:R-:W-:Y:S02]  /*1f750*/  IADD3.X R3, R185, R196, RZ, P1, !PT ;  /* 0x000000c4b9037210 */ /* 0x000fe40000ffe4ff */
[----:B------:R-:W-:Y:S02]  /*1f760*/  IADD3 R190, P0, R2, R198, RZ ;  /* 0x000000c602be7210 */ /* 0x000fe40007f1e0ff */
[-C--:B------:R-:W-:Y:S01]  /*1f770*/  HMMA.16816.F32.BF16 R60, R180, R194.reuse, R60 ;  /* 0x000000c2b43c723c */ /* 0x080fe2000004183c */
[----:B------:R2:W-:Y:S03]  /*1f780*/  LDGSTS.E.BYPASS.LTC128B.128 [R227+0x2100], [R2.64], !P5 ;  /* 0x0210000002e37fae */ /* 0x0005e6000e901d48 */
[----:B------:R-:W-:Y:S04]  /*1f790*/  IADD3.X R191, R3, R196, RZ, P0, !PT ;  /* 0x000000c403bf7210 */ /* 0x000fe800007fe4ff */
[C---:B------:R-:W-:Y:S01]  /*1f7a0*/  HMMA.16816.F32.BF16 R64, R172.reuse, R194, R64 ;  /* 0x000000c2ac40723c */ /* 0x040fe20000041840 */
[----:B------:R4:W-:Y:S07]  /*1f7b0*/  LDGSTS.E.BYPASS.LTC128B.128 [R227+0x2900], [R190.64], !P5 ;  /* 0x02900000bee37fae */ /* 0x0009ee000e901d48 */
[-C--:B-1----:R-:W-:Y:S01]  /*1f7c0*/  HMMA.16816.F32.BF16 R68, R172, R168.reuse, R68 ;  /* 0x000000a8ac44723c */ /* 0x082fe20000041844 */
[----:B------:R-:W-:Y:S07]  /*1f7d0*/  LDSM.16.M88.4 R192, [R216+0x8100] ;  /* 0x00810000d8c0783b */ /* 0x000fee0000000200 */
[C---:B------:R-:W-:Y:S01]  /*1f7e0*/  HMMA.16816.F32.BF16 R72, R180.reuse, R168, R72 ;  /* 0x000000a8b448723c */ /* 0x040fe20000041848 */
[----:B---3--:R-:W-:Y:S07]  /*1f7f0*/  LDSM.16.M88.4 R184, [R216+0x6100] ;  /* 0x00610000d8b8783b */ /* 0x008fee0000000200 */
[-C--:B------:R-:W-:Y:S01]  /*1f800*/  HMMA.16816.F32.BF16 R76, R180, R170.reuse, R76 ;  /* 0x000000aab44c723c */ /* 0x080fe2000004184c */
[----:B------:R-:W-:Y:S07]  /*1f810*/  LDSM.16.M88.4 R196, [R214+0x3900] ;  /* 0x00390000d6c4783b */ /* 0x000fee0000000200 */
[C---:B------:R-:W-:Y:S01]  /*1f820*/  HMMA.16816.F32.BF16 R80, R172.reuse, R170, R80 ;  /* 0x000000aaac50723c */ /* 0x040fe20000041850 */
[----:B----4-:R-:W1:Y:S07]  /*1f830*/  LDSM.16.M88.4 R188, [R214+0x3100] ;  /* 0x00310000d6bc783b */ /* 0x010e6e0000000200 */
[-C--:B--2---:R-:W-:Y:S01]  /*1f840*/  HMMA.16816.F32.BF16 R84, R172, R176.reuse, R84 ;  /* 0x000000b0ac54723c */ /* 0x084fe20000041854 */
[----:B------:R-:W2:Y:S07]  /*1f850*/  LDSM.16.M88.4 R200, [R214+0x4100] ;  /* 0x00410000d6c8783b */ /* 0x000eae0000000200 */
[C---:B------:R-:W-:Y:S01]  /*1f860*/  HMMA.16816.F32.BF16 R88, R180.reuse, R176, R88 ;  /* 0x000000b0b458723c */ /* 0x040fe20000041858 */
[----:B------:R-:W3:Y:S07]  /*1f870*/  LDSM.16.M88.4 R168, [R214+0x4900] ;  /* 0x00490000d6a8783b */ /* 0x000eee0000000200 */
[-C--:B------:R-:W-:Y:S01]  /*1f880*/  HMMA.16816.F32.BF16 R92, R180, R178.reuse, R92 ;  /* 0x000000b2b45c723c */ /* 0x080fe2000004185c */
[----:B------:R-:W4:Y:S07]  /*1f890*/  LDSM.16.M88.4 R180, [R214+0x5100] ;  /* 0x00510000d6b4783b */ /* 0x000f2e0000000200 */
[----:B------:R-:W-:Y:S01]  /*1f8a0*/  HMMA.16816.F32.BF16 R96, R172, R178, R96 ;  /* 0x000000b2ac60723c */ /* 0x000fe20000041860 */
[----:B------:R-:W2:Y:S07]  /*1f8b0*/  LDSM.16.M88.4 R204, [R214+0x5900] ;  /* 0x00590000d6cc783b */ /* 0x000eae0000000200 */
[-C--:B-1----:R-:W-:Y:S01]  /*1f8c0*/  HMMA.16816.F32.BF16 R4, R184, R188.reuse, R4 ;  /* 0x000000bcb804723c */ /* 0x082fe20000041804 */
[----:B------:R-:W-:Y:S07]  /*1f8d0*/  LDSM.16.M88.4 R172, [R217+0x6100] ;  /* 0x00610000d9ac783b */ /* 0x000fee0000000200 */
[C---:B------:R-:W-:Y:S01]  /*1f8e0*/  HMMA.16816.F32.BF16 R8, R192.reuse, R188, R8 ;  /* 0x000000bcc008723c */ /* 0x040fe20000041808 */
[----:B------:R-:W1:Y:S07]  /*1f8f0*/  LDSM.16.M88.4 R176, [R213] ;  /* 0x00000000d5b0783b */ /* 0x000e6e0000000200 */
[-C--:B------:R-:W-:Y:S01]  /*1f900*/  HMMA.16816.F32.BF16 R12, R192, R190.reuse, R12 ;  /* 0x000000bec00c723c */ /* 0x080fe2000004180c */
[----:B------:R-:W0:Y:S07]  /*1f910*/  LDGDEPBAR ;  /* 0x00000000000079af */ /* 0x000e2e0000000000 */
[C---:B------:R-:W-:Y:S01]  /*1f920*/  HMMA.16816.F32.BF16 R16, R184.reuse, R190, R16 ;  /* 0x000000beb810723c */ /* 0x040fe20000041810 */
[----:B------:R-:W1:Y:S07]  /*1f930*/  LDSM.16.M88.4 R188, [R217+0x8100] ;  /* 0x00810000d9bc783b */ /* 0x000e6e0000000200 */
[-C--:B------:R-:W-:Y:S08]  /*1f940*/  HMMA.16816.F32.BF16 R20, R184, R196.reuse, R20 ;  /* 0x000000c4b814723c */ /* 0x080ff00000041814 */
[C---:B------:R-:W-:Y:S08]  /*1f950*/  HMMA.16816.F32.BF16 R24, R192.reuse, R196, R24 ;  /* 0x000000c4c018723c */ /* 0x040ff00000041818 */
[-C--:B------:R-:W-:Y:S08]  /*1f960*/  HMMA.16816.F32.BF16 R28, R192, R198.reuse, R28 ;  /* 0x000000c6c01c723c */ /* 0x080ff0000004181c */
[C---:B------:R-:W-:Y:S08]  /*1f970*/  HMMA.16816.F32.BF16 R32, R184.reuse, R198, R32 ;  /* 0x000000c6b820723c */ /* 0x040ff00000041820 */
        /* <DEDUP_REMOVED lines=45> */
[----:B------:R-:W2:Y:S10]  /*1fc50*/  MUFU.TANH R237, R12 ;  /* 0x0000000c00ed7308 */ /* 0x000eb40000002400 */
[----:B------:R-:W2:Y:S01]  /*1fc60*/  MUFU.TANH R230, R13 ;  /* 0x0000000d00e67308 */ /* 0x000ea20000002400 */
[----:B-1----:R-:W1:Y:S01]  /*1fc70*/  LDSM.16.M88.4 R8, [R213+0x1000] ;  /* 0x00100000d508783b */ /* 0x002e620000000200 */
[-C--:B----4-:R-:W-:Y:S08]  /*1fc80*/  HMMA.16816.F32.BF16 R20, R172, R4.reuse, R20 ;  /* 0x00000004ac14723c */ /* 0x090ff00000041814 */
[----:B------:R-:W4:Y:S01]  /*1fc90*/  MUFU.TANH R242, R14 ;  /* 0x0000000e00f27308 */ /* 0x000f220000002400 */
        /* <DEDUP_REMOVED lines=57> */
[----:B------:R-:W3:Y:S03]  /*20030*/  MUFU.TANH R178, R59 ;  /* 0x0000003b00b27308 */ /* 0x000ee60000002400 */
[----:B------:R-:W-:Y:S02]  /*20040*/  FMUL.FTZ R54, R54, c[0x0][0x320] ;  /* 0x0000c80036367a20 */ /* 0x000fe40000410000 */
[----:B------:R-:W-:Y:S02]  /*20050*/  FMUL.FTZ R55, R55, c[0x0][0x320] ;  /* 0x0000c80037377a20 */ /* 0x000fe40000410000 */
[C---:B------:R-:W-:Y:S01]  /*20060*/  HMMA.16816.F32.BF16 R80, R172.reuse, R10, R80 ;  /* 0x0000000aac50723c */ /* 0x040fe20000041850 */
[----:B------:R-:W3:Y:S02]  /*20070*/  LDL R11, [R1+0x8] ;  /* 0x00000800010b7983 */ /* 0x000ee40000100800 */
[----:B------:R4:W3:Y:S01]  /*20080*/  MUFU.TANH R59, R62 ;  /* 0x0000003e003b7308 */ /* 0x0008e20000002400 */
[----:B------:R-:W-:Y:S01]  /*20090*/  FMUL.FTZ R56, R56, c[0x0][0x320] ;  /* 0x0000c80038387a20 */ /* 0x000fe20000410000 */
[----:B------:R-:W3:Y:S01]  /*200a0*/  LDL R10, [R1+0x34] ;  /* 0x00003400010a7983 */ /* 0x000ee20000100800 */
[----:B------:R-:W-:Y:S02]  /*200b0*/  FMUL.FTZ R57, R57, c[0x0][0x320] ;  /* 0x0000c80039397a20 */ /* 0x000fe40000410000 */
[-C--:B--2---:R-:W-:Y:S01]  /*200c0*/  HMMA.16816.F32.BF16 R84, R172, R4.reuse, R84 ;  /* 0x00000004ac54723c */ /* 0x084fe20000041854 */
[----:B-1----:R-:W2:Y:S03]  /*200d0*/  LDL R58, [R1+0x18] ;  /* 0x00001800013a7983 */ /* 0x002ea60000100800 */
[----:B------:R-:W-:Y:S01]  /*200e0*/  FMUL.FTZ R60, R60, c[0x0][0x320] ;  /* 0x0000c8003c3c7a20 */ /* 0x000fe20000410000 */
[----:B------:R-:W1:Y:S01]  /*200f0*/  MUFU.TANH R21, R21 ;  /* 0x0000001500157308 */ /* 0x000e620000002400 */
[----:B------:R-:W-:Y:S02]  /*20100*/  FMUL.FTZ R61, R61, c[0x0][0x320] ;  /* 0x0000c8003d3d7a20 */ /* 0x000fe40000410000 */
[C---:B------:R-:W-:Y:S04]  /*20110*/  HMMA.16816.F32.BF16 R88, R188.reuse, R4, R88 ;  /* 0x00000004bc58723c */ /* 0x040fe80000041858 */
[----:B------:R-:W-:Y:S02]  /*20120*/  FMUL.FTZ R63, R63, c[0x0][0x320] ;  /* 0x0000c8003f3f7a20 */ /* 0x000fe40000410000 */
[----:B------:R-:W-:Y:S01]  /*20130*/  FMUL.FTZ R64, R64, c[0x0][0x320] ;  /* 0x0000c80040407a20 */ /* 0x000fe20000410000 */
[----:B------:R1:W1:Y:S01]  /*20140*/  MUFU.TANH R198, R22 ;  /* 0x0000001600c67308 */ /* 0x0002620000002400 */
[-C--:B------:R-:W-:Y:S01]  /*20150*/  HMMA.16816.F32.BF16 R92, R188, R6.reuse, R92 ;  /* 0x00000006bc5c723c */ /* 0x080fe2000004185c */
[----:B----4-:R-:W3:Y:S03]  /*20160*/  LDL R62, [R1+0x30] ;  /* 0x00003000013e7983 */ /* 0x010ee60000100800 */
[----:B------:R-:W-:Y:S02]  /*20170*/  FMUL.FTZ R65, R65, c[0x0][0x320] ;  /* 0x0000c80041417a20 */ /* 0x000fe40000410000 */
[----:B------:R-:W-:Y:S02]  /*20180*/  FMUL.FTZ R66, R66, c[0x0][0x320] ;  /* 0x0000c80042427a20 */ /* 0x000fe40000410000 */
[----:B------:R-:W-:Y:S01]  /*20190*/  HMMA.16816.F32.BF16 R96, R172, R6, R96 ;  /* 0x00000006ac60723c */ /* 0x000fe20000041860 */
[----:B------:R1:W1:Y:S03]  /*201a0*/  MUFU.TANH R184, R23 ;  /* 0x0000001700b87308 */ /* 0x0002660000002400 */
[----:B------:R-:W-:Y:S02]  /*201b0*/  FMUL.FTZ R67, R67, c[0x0][0x320] ;  /* 0x0000c80043437a20 */ /* 0x000fe40000410000 */
[----:B------:R-:W-:Y:S02]  /*201c0*/  FMUL.FTZ R68, R68, c[0x0][0x320] ;  /* 0x0000c80044447a20 */ /* 0x000fe40000410000 */
[----:B------:R-:W-:Y:S03]  /*201d0*/  FMUL.FTZ R69, R69, c[0x0][0x320] ;  /* 0x0000c80045457a20 */ /* 0x000fe60000410000 */
        /* <DEDUP_REMOVED lines=9> */
[----:B------:R-:W3:Y:S01]  /*20270*/  LDL R96, [R1+0x2c] ;  /* 0x00002c0001607983 */ /* 0x000ee20000100800 */
        /* <DEDUP_REMOVED lines=21> */
[----:B------:R-:W-:Y:S01]  /*203d0*/  FMUL.FTZ R27, R97, c[0x0][0x320] ;  /* 0x0000c800611b7a20 */ /* 0x000fe20000410000 */
[----:B------:R-:W-:Y:S01]  /*203e0*/  MOV R97, c[0x0][0x32c] ;  /* 0x0000cb0000617a02 */ /* 0x000fe20000000f00 */
        /* <DEDUP_REMOVED lines=19> */
[----:B------:R1:W1:Y:S10]  /*20520*/  MUFU.TANH R170, R38 ;  /* 0x0000002600aa7308 */ /* 0x0002740000002400 */
        /* <DEDUP_REMOVED lines=12> */
[----:B------:R1:W1:Y:S10]  /*205f0*/  MUFU.TANH R45, R51 ;  /* 0x00000033002d7308 */ /* 0x0002740000002400 */
[----:B------:R-:W1:Y:S10]  /*20600*/  MUFU.TANH R52, R52 ;  /* 0x0000003400347308 */ /* 0x000e740000002400 */
[----:B------:R-:W1:Y:S10]  /*20610*/  MUFU.TANH R53, R53 ;  /* 0x0000003500357308 */ /* 0x000e740000002400 */
[----:B------:R1:W1:Y:S01]  /*20620*/  MUFU.TANH R36, R54 ;  /* 0x0000003600247308 */ /* 0x0002620000002400 */
[C---:B--2---:R-:W-:Y:S09]  /*20630*/  ISETP.GT.AND P0, PT, R226.reuse, R58, PT ;  /* 0x0000003ae200720c */ /* 0x044ff20003f04270 */
[----:B------:R2:W1:Y:S04]  /*20640*/  MUFU.TANH R35, R55 ;  /* 0x0000003700237308 */ /* 0x0004680000002400 */
[----:B------:R-:W-:Y:S06]  /*20650*/  @P0 IADD3 R0, R226, -0x1, RZ ;  /* 0xffffffffe2000810 */ /* 0x000fec0007ffe0ff */
[----:B------:R2:W1:Y:S01]  /*20660*/  MUFU.TANH R168, R56 ;  /* 0x0000003800a87308 */ /* 0x0004620000002400 */
[----:B------:R-:W-:Y:S02]  /*20670*/  @P0 MOV R3, R251 ;  /* 0x000000fb00030202 */ /* 0x000fe40000000f00 */
[----:B------:R-:W-:Y:S01]  /*20680*/  @P0 SHF.R.S32.HI R2, RZ, 0x1f, R0 ;  /* 0x0000001fff020819 */ /* 0x000fe20000011400 */
[----:B------:R-:W-:Y:S04]  /*20690*/  @P0 IMAD.WIDE.U32 R4, R0, c[0x0][0x1e0], RZ ;  /* 0x0000780000040a25 */ /* 0x000fe800078e00ff */
[----:B------:R-:W-:Y:S02]  /*206a0*/  @P0 IMAD R2, R2, c[0x0][0x1e0], RZ ;  /* 0x0000780002020a24 */ /* 0x000fe400078e02ff */
[----:B------:R2:W1:Y:S02]  /*206b0*/  MUFU.TANH R56, R57 ;  /* 0x0000003900387308 */ /* 0x0004640000002400 */
[----:B------:R-:W-:Y:S05]  /*206c0*/  @P0 IMAD R2, R0, c[0x0][0x1e4], R2 ;  /* 0x0000790000020a24 */ /* 0x000fea00078e0202 */
[----:B------:R-:W-:Y:S02]  /*206d0*/  @P0 IADD3 R0, R5, R2, RZ ;  /* 0x0000000205000210 */ /* 0x000fe40007ffe0ff */
[----:B------:R-:W-:Y:S01]  /*206e0*/  @P0 MOV R2, R248 ;  /* 0x000000f800020202 */ /* 0x000fe20000000f00 */
[----:B------:R-:W1:Y:S02]  /*206f0*/  MUFU.TANH R60, R60 ;  /* 0x0000003c003c7308 */ /* 0x000e640000002400 */
[----:B------:R-:W-:Y:S02]  /*20700*/  @P0 IMAD R0, R0, 0x60, RZ ;  /* 0x0000006000000824 */ /* 0x000fe400078e02ff */
[----:B------:R-:W-:Y:S05]  /*20710*/  @P0 IMAD.WIDE.U32 R2, R4, 0x60, R2 ;  /* 0x0000006004020825 */ /* 0x000fea00078e0002 */
[C---:B------:R-:W-:Y:S01]  /*20720*/  @P0 LEA R4, P1, R2.reuse, c[0x0][0x1c8], 0x1 ;  /* 0x0000720002040a11 */ /* 0x040fe200078208ff */
[----:B------:R-:W1:Y:S01]  /*20730*/  MUFU.TANH R61, R61 ;  /* 0x0000003d003d7308 */ /* 0x000e620000002400 */
[----:B------:R-:W-:Y:S04]  /*20740*/  @P0 IADD3 R0, R3, R0, RZ ;  /* 0x0000000003000210 */ /* 0x000fe80007ffe0ff */
[----:B------:R-:W-:Y:S02]  /*20750*/  @P0 LEA.HI.X R5, R2, c[0x0][0x1cc], R0, 0x1, P1 ;  /* 0x0000730002050a11 */ /* 0x000fe400008f0c00 */
[----:B------:R-:W-:Y:S03]  /*20760*/  @P0 IADD3 R2, P1, R4, UR4, RZ ;  /* 0x0000000404020c10 */ /* 0x000fe6000ff3e0ff */
[----:B------:R-:W1:Y:S01]  /*20770*/  MUFU.TANH R63, R63 ;  /* 0x0000003f003f7308 */ /* 0x000e620000002400 */
[----:B------:R-:W-:Y:S01]  /*20780*/  @!PT LDS RZ, [RZ] ;  /* 0x00000000fffff984 */ /* 0x000fe20000000800 */
[----:B------:R-:W-:Y:S01]  /*20790*/  @!PT LDS RZ, [RZ] ;  /* 0x00000000fffff984 */ /* 0x000fe20000000800 */
[----:B------:R-:W-:Y:S01]  /*207a0*/  @!PT LDS RZ, [RZ] ;  /* 0x00000000fffff984 */ /* 0x000fe20000000800 */
[----:B------:R1:W-:Y:S01]  /*207b0*/  @P0 LDGSTS.E.BYPASS.LTC128B.128 [R227+0x3100], [R4.64], !P5 ;  /* 0x0310000004e30fae */ /* 0x0003e2000e901d48 */
[----:B------:R-:W-:Y:S02]  /*207c0*/  @P0 IADD3.X R3, R5, UR5, RZ, P1, !PT ;  /* 0x0000000505030c10 */ /* 0x000fe40008ffe4ff */
[----:B------:R-:W-:Y:S04]  /*207d0*/  @P0 IADD3 R8, P2, R2, UR4, RZ ;  /* 0x0000000402080c10 */ /* 0x000fe8000ff5e0ff */
[----:B------:R-:W-:Y:S01]  /*207e0*/  @P0 IADD3.X R9, R3, UR5, RZ, P2, !PT ;  /* 0x0000000503090c10 */ /* 0x000fe200097fe4ff */
[----:B------:R2:W-:Y:S01]  /*207f0*/  @P0 LDGSTS.E.BYPASS.LTC128B.128 [R227+0x3900], [R2.64], !P5 ;  /* 0x0390000002e30fae */ /* 0x0005e2000e901d48 */
[----:B------:R-:W2:Y:S01]  /*20800*/  MUFU.TANH R64, R64 ;  /* 0x0000004000407308 */ /* 0x000ea20000002400 */
[----:B------:R-:W-:Y:S04]  /*20810*/  @P0 IADD3 R6, P1, R8, UR4, RZ ;  /* 0x0000000408060c10 */ /* 0x000fe8000ff3e0ff */
[----:B------:R-:W-:Y:S02]  /*20820*/  @P0 IADD3.X R7, R9, UR5, RZ, P1, !PT ;  /* 0x0000000509070c10 */ /* 0x000fe40008ffe4ff */
[----:B------:R3:W-:Y:S03]  /*20830*/  @P0 LDGSTS.E.BYPASS.LTC128B.128 [R227+0x4100], [R8.64], !P5 ;  /* 0x0410000008e30fae */ /* 0x0007e6000e901d48 */
[----:B------:R-:W3:Y:S05]  /*20840*/  MUFU.TANH R65, R65 ;  /* 0x0000004100417308 */ /* 0x000eea0000002400 */
[----:B------:R3:W-:Y:S05]  /*20850*/  @P0 LDGSTS.E.BYPASS.LTC128B.128 [R227+0x4900], [R6.64], !P5 ;  /* 0x0490000006e30fae */ /* 0x0007ea000e901d48 */
[----:B------:R-:W3:Y:S03]  /*20860*/  MUFU.TANH R66, R66 ;  /* 0x0000004200427308 */ /* 0x000ee60000002400 */
[----:B-1----:R1:W4:Y:S01]  /*20870*/  LDL R5, [R1+0x60] ;  /* 0x0000600001057983 */ /* 0x0023220000100800 */
[----:B--2---:R-:W-:Y:S06]  /*20880*/  @P0 IADD3 R2, P2, R6, UR4, RZ ;  /* 0x0000000406020c10 */ /* 0x004fec000ff5e0ff */
[----:B------:R-:W2:Y:S01]  /*20890*/  MUFU.TANH R67, R67 ;  /* 0x0000004300437308 */ /* 0x000ea20000002400 */
[----:B------:R-:W-:Y:S02]  /*208a0*/  @P0 IADD3.X R3, R7, UR5, RZ, P2, !PT ;  /* 0x0000000507030c10 */ /* 0x000fe400097fe4ff */
[----:B---3--:R-:W-:Y:S03]  /*208b0*/  @P0 IADD3 R8, P1, R2, UR4, RZ ;  /* 0x0000000402080c10 */ /* 0x008fe6000ff3e0ff */
[----:B------:R3:W-:Y:S01]  /*208c0*/  @P0 LDGSTS.E.BYPASS.LTC128B.128 [R227+0x5100], [R2.64], !P5 ;  /* 0x0510000002e30fae */ /* 0x0007e2000e901d48 */
[----:B------:R-:W-:Y:S03]  /*208d0*/  @P0 IADD3.X R9, R3, UR5, RZ, P1, !PT ;  /* 0x0000000503090c10 */ /* 0x000fe60008ffe4ff */
[----:B------:R-:W1:Y:S04]  /*208e0*/  MUFU.TANH R68, R68 ;  /* 0x0000004400447308 */ /* 0x000e680000002400 */
[----:B------:R1:W-:Y:S06]  /*208f0*/  @P0 LDGSTS.E.BYPASS.LTC128B.128 [R227+0x5900], [R8.64], !P5 ;  /* 0x0590000008e30fae */ /* 0x0003ec000e901d48 */
[----:B------:R-:W2:Y:S02]  /*20900*/  MUFU.TANH R69, R69 ;  /* 0x0000004500457308 */ /* 0x000ea40000002400 */
[----:B------:R-:W0:Y:S08]  /*20910*/  LDGDEPBAR ;  /* 0x00000000000079af */ /* 0x000e300000000000 */
[----:B------:R-:W2:Y:S01]  /*20920*/  MUFU.TANH R70, R70 ;  /* 0x0000004600467308 */ /* 0x000ea20000002400 */
[----:B---3--:R-:W-:Y:S05]  /*20930*/  IMAD R2, R226, -0x60, RZ ;  /* 0xffffffa0e2027824 */ /* 0x008fea00078e02ff */
[C---:B------:R-:W-:Y:S04]  /*20940*/  IADD3 R7, -R10.reuse, 0x1, R2 ;  /* 0x000000010a077810 */ /* 0x040fe80007ffe102 */
[----:B------:R-:W3:Y:S01]  /*20950*/  MUFU.TANH R71, R71 ;  /* 0x0000004700477308 */ /* 0x000ee20000002400 */
[----:B-1----:R-:W-:Y:S02]  /*20960*/  IADD3 R8, -R10, R2, RZ ;  /* 0x000000020a087210 */ /* 0x002fe40007ffe1ff */
[----:B------:R-:W-:Y:S04]  /*20970*/  IADD3 R7, -R62, R7, R96 ;  /* 0x000000073e077210 */ /* 0x000fe80007ffe160 */
[C---:B------:R-:W-:Y:S02]  /*20980*/  IADD3 R6, R7.reuse, c[0x0][0x328], RZ ;  /* 0x0000ca0007067a10 */ /* 0x040fe40007ffe0ff */
[----:B------:R-:W-:Y:S01]  /*20990*/  IADD3 R7, R7, UR7, RZ ;  /* 0x0000000707077c10 */ /* 0x000fe2000fffe0ff */
        /* <DEDUP_REMOVED lines=24> */
[----:B------:R-:W1:Y:S01]  /*20b20*/  MUFU.TANH R30, R30 ;  /* 0x0000001e001e7308 */ /* 0x000e620000002400 */
[----:B----4-:R-:W-:Y:S02]  /*20b30*/  @P3 SHF.R.U32.HI R5, RZ, c[0x0][0x2cc], R11 ;  /* 0x0000b300ff053a19 */ /* 0x010fe4000001160b */
[----:B------:R-:W-:Y:S03]  /*20b40*/  ISETP.GE.AND P3, PT, R97, 0x1, PT ;  /* 0x000000016100780c */ /* 0x000fe60003f66270 */
[----:B------:R-:W4:Y:S04]  /*20b50*/  SHFL.IDX PT, R4, R5, RZ, 0x1c1f ;  /* 0x001c1fff05047589 */ /* 0x000f2800000e0000 */
[----:B------:R-:W1:Y:S10]  /*20b60*/  MUFU.TANH R27, R27 ;  /* 0x0000001b001b7308 */ /* 0x000e740000002400 */
[----:B------:R-:W1:Y:S10]  /*20b70*/  MUFU.TANH R29, R29 ;  /* 0x0000001d001d7308 */ /* 0x000e740000002400 */
[----:B------:R-:W1:Y:S01]  /*20b80*/  MUFU.TANH R28, R28 ;  /* 0x0000001c001c7308 */ /* 0x000e620000002400 */
[-C--:B----4-:R-:W-:Y:S02]  /*20b90*/  IADD3 R3, R6, R4.reuse, RZ ;  /* 0x0000000406037210 */ /* 0x090fe40007ffe0ff */
[----:B------:R-:W-:Y:S01]  /*20ba0*/  IADD3 R0, R7, R4, RZ ;  /* 0x0000000407007210 */ /* 0x000fe20007ffe0ff */
[----:B------:R-:W-:-:S06]  /*20bb0*/  @!P3 BRA `(.L_x_462) ;  /* 0x000001700000b947 */ /* 0x000fcc0003800000 */
[----:B--23--:R-:W-:Y:S01]  /*20bc0*/  IADD3 R4, -R62, R96, R4 ;  /* 0x000000603e047210 */ /* 0x00cfe20007ffe104 */
        /* <DEDUP_REMOVED lines=12> */
.L_x_464:
[----:B------:R-:W-:Y:S04]  /*20c90*/  MOV R9, c[0x0][0x32c] ;  /* 0x0000cb0000097a02 */ /* 0x000fe80000000f00 */
[----:B------:R-:W-:Y:S11]  /*20ca0*/  ISETP.NE.AND P0, PT, R9, 0x1, PT ;  /* 0x000000010900780c */ /* 0x000ff60003f05270 */
[----:B------:R-:W-:Y:S02]  /*20cb0*/  @!UPT UIADD3 URZ, URZ, URZ, URZ ;  /* 0x0000003f3f3ff290 */ /* 0x000fe4000fffe03f */
[----:B------:R-:W-:Y:S05]  /*20cc0*/  @P0 IMAD.HI.U32 R9, R4, c[0x0][0x330], RZ ;  /* 0x0000cc0004090a27 */ /* 0x000fea00078e00ff */
[----:B------:R-:W-:Y:S02]  /*20cd0*/  @P0 SHF.R.U32.HI R4, RZ, c[0x0][0x334], R9 ;  /* 0x0000cd00ff040a19 */ /* 0x000fe40000011609 */
.L_x_465:
[----:B------:R-:W-:Y:S05]  /*20ce0*/  BSYNC B0 ;  /* 0x0000000000007941 */ /* 0x000fea0003800000 */
.L_x_463:
[----:B------:R-:W-:Y:S05]  /*20cf0*/  IMAD R4, R4, c[0x0][0x32c], R8 ;  /* 0x0000cb0004047a24 */ /* 0x000fea00078e0208 */
[----:B------:R-:W-:Y:S02]  /*20d00*/  IADD3 R9, R4, c[0x0][0x32c], RZ ;  /* 0x0000cb0004097a10 */ /* 0x000fe40007ffe0ff */
[----:B------:R-:W-:Y:S02]  /*20d10*/  IMNMX R0, R0, R4, !PT ;  /* 0x0000000400007217 */ /* 0x000fe40007800200 */
[----:B------:R-:W-:Y:S02]  /*20d20*/  IMNMX R3, R3, R9, PT ;  /* 0x0000000903037217 */ /* 0x000fe40003800200 */
.L_x_462:
[C---:B--23--:R-:W-:Y:S02]  /*20d30*/  ISETP.GE.AND P0, PT, R2.reuse, 0x9, PT ;  /* 0x000000090200780c */ /* 0x04cfe40003f06270 */
[----:B------:R-:W-:Y:S02]  /*20d40*/  ISETP.GE.AND P1, PT, R2, 0x2, PT ;  /* 0x000000020200780c */ /* 0x000fe40003f26270 */
[----:B------:R-:W-:Y:S02]  /*20d50*/  P2R R25, PR, RZ, 0x1 ;  /* 0x00000001ff197803 */ /* 0x000fe40000000000 */
[C---:B------:R-:W-:Y:S02]  /*20d60*/  ISETP.GT.AND P0, PT, R0.reuse, 0x8, !P0 ;  /* 0x000000080000780c */ /* 0x040fe40004704270 */
[----:B------:R-:W-:Y:S02]  /*20d70*/  P2R R26, PR, RZ, 0x2 ;  /* 0x00000002ff1a7803 */ /* 0x000fe40000000000 */
[----:B------:R-:W-:Y:S02]  /*20d80*/  ISETP.GT.AND P1, PT, R0, 0x1, !P1 ;  /* 0x000000010000780c */ /* 0x000fe40004f24270 */
[C---:B------:R-:W-:Y:S02]  /*20d90*/  ISETP.LT.OR P0, PT, R3.reuse, 0x9, P0 ;  /* 0x000000090300780c */ /* 0x040fe40000701670 */
[----:B------:R-:W-:Y:S02]  /*20da0*/  ISETP.GE.AND P2, PT, R2, 0xa, PT ;  /* 0x0000000a0200780c */ /* 0x000fe40003f46270 */
[C---:B------:R-:W-:Y:S02]  /*20db0*/  ISETP.LT.OR P1, PT, R3.reuse, 0x2, P1 ;  /* 0x000000020300780c */ /* 0x040fe40000f21670 */
        /* <DEDUP_REMOVED lines=67> */
[C---:B------:R-:W-:Y:S02]  /*211f0*/  ISETP.GE.AND P6, PT, R2.reuse, 0x42, PT ;  /* 0x000000420200780c */ /* 0x040fe40003fc6270 */
        /* <DEDUP_REMOVED lines=18> */
[----:B------:R-:W-:Y:S04]  /*21320*/  ISETP.GT.AND P0, PT, R0, 0x50, !P2 ;  /* 0x000000500000780c */ /* 0x000fe80005704270 */
[C---:B------:R-:W-:Y:S04]  /*21330*/  ISETP.LT.OR P0, PT, R3.reuse, 0x51, P0 ;  /* 0x000000510300780c */ /* 0x040fe80000701670 */
        /* <DEDUP_REMOVED lines=36> */
.L_x_468:
[----:B------:R-:W-:Y:S04]  /*21580*/  MOV R27, c[0x0][0x32c] ;  /* 0x0000cb00001b7a02 */ /* 0x000fe80000000f00 */
[----:B------:R-:W-:Y:S11]  /*21590*/  ISETP.NE.AND P0, PT, R27, 0x1, PT ;  /* 0x000000011b00780c */ /* 0x000ff60003f05270 */
[----:B------:R-:W-:Y:S02]  /*215a0*/  @!UPT UIADD3 URZ, URZ, URZ, URZ ;  /* 0x0000003f3f3ff290 */ /* 0x000fe4000fffe03f */
[----:B------:R-:W-:Y:S05]  /*215b0*/  @P0 IMAD.HI.U32 R27, R3, c[0x0][0x330], RZ ;  /* 0x0000cc00031b0a27 */ /* 0x000fea00078e00ff */
[----:B------:R-:W-:Y:S02]  /*215c0*/  @P0 SHF.R.U32.HI R3, RZ, c[0x0][0x334], R27 ;  /* 0x0000cd00ff030a19 */ /* 0x000fe4000001161b */
.L_x_469:
[----:B------:R-:W-:Y:S05]  /*215d0*/  BSYNC B0 ;  /* 0x0000000000007941 */ /* 0x000fea0003800000 */
.L_x_467:
[----:B------:R-:W-:Y:S05]  /*215e0*/  IMAD R3, R3, c[0x0][0x32c], R8 ;  /* 0x0000cb0003037a24 */ /* 0x000fea00078e0208 */
[----:B------:R-:W-:Y:S02]  /*215f0*/  IADD3 R27, R3, c[0x0][0x32c], RZ ;  /* 0x0000cb00031b7a10 */ /* 0x000fe40007ffe0ff */
[----:B------:R-:W-:Y:S02]  /*21600*/  IMNMX R0, R0, R3, !PT ;  /* 0x0000000300007217 */ /* 0x000fe40007800200 */
[----:B------:R-:W-:Y:S02]  /*21610*/  IMNMX R2, R2, R27, PT ;  /* 0x0000001b02027217 */ /* 0x000fe40003800200 */
.L_x_466:
        /* <DEDUP_REMOVED lines=110> */
.L_x_472:
[----:B------:R-:W-:Y:S04]  /*21d00*/  MOV R27, c[0x0][0x32c] ;  /* 0x0000cb00001b7a02 */ /* 0x000fe80000000f00 */
[----:B------:R-:W-:Y:S11]  /*21d10*/  ISETP.NE.AND P0, PT, R27, 0x1, PT ;  /* 0x000000011b00780c */ /* 0x000ff60003f05270 */
[----:B------:R-:W-:Y:S02]  /*21d20*/  @!UPT UIADD3 URZ, URZ, URZ, URZ ;  /* 0x0000003f3f3ff290 */ /* 0x000fe4000fffe03f */
[----:B------:R-:W-:Y:S05]  /*21d30*/  @P0 IMAD.HI.U32 R27, R3, c[0x0][0x330], RZ ;  /* 0x0000cc00031b0a27 */ /* 0x000fea00078e00ff */
[----:B------:R-:W-:Y:S02]  /*21d40*/  @P0 SHF.R.U32.HI R3, RZ, c[0x0][0x334], R27 ;  /* 0x0000cd00ff030a19 */ /* 0x000fe4000001161b */
.L_x_473:
[----:B------:R-:W-:Y:S05]  /*21d50*/  BSYNC B0 ;  /* 0x0000000000007941 */ /* 0x000fea0003800000 */
.L_x_471:
[----:B------:R-:W-:Y:S05]  /*21d60*/  IMAD R3, R3, c[0x0][0x32c], R8 ;  /* 0x0000cb0003037a24 */ /* 0x000fea00078e0208 */
[----:B------:R-:W-:Y:S02]  /*21d70*/  IADD3 R27, R3, c[0x0][0x32c], RZ ;  /* 0x0000cb00031b7a10 */ /* 0x000fe40007ffe0ff */
[----:B------:R-:W-:Y:S02]  /*21d80*/  IMNMX R0, R0, R3, !PT ;  /* 0x0000000300007217 */ /* 0x000fe40007800200 */
[----:B------:R-:W-:Y:S02]  /*21d90*/  IMNMX R2, R2, R27, PT ;  /* 0x0000001b02027217 */ /* 0x000fe40003800200 */
.L_x_470:
        /* <DEDUP_REMOVED lines=110> */
.L_x_476:
[----:B------:R-:W-:Y:S04]  /*22480*/  MOV R5, c[0x0][0x32c] ;  /* 0x0000cb0000057a02 */ /* 0x000fe80000000f00 */
[----:B------:R-:W-:Y:S11]  /*22490*/  ISETP.NE.AND P0, PT, R5, 0x1, PT ;  /* 0x000000010500780c */ /* 0x000ff60003f05270 */
[----:B------:R-:W-:Y:S02]  /*224a0*/  @!UPT UIADD3 URZ, URZ, URZ, URZ ;  /* 0x0000003f3f3ff290 */ /* 0x000fe4000fffe03f */
[----:B------:R-:W-:Y:S05]  /*224b0*/  @P0 IMAD.HI.U32 R5, R3, c[0x0][0x330], RZ ;  /* 0x0000cc0003050a27 */ /* 0x000fea00078e00ff */
[----:B------:R-:W-:Y:S02]  /*224c0*/  @P0 SHF.R.U32.HI R3, RZ, c[0x0][0x334], R5 ;  /* 0x0000cd00ff030a19 */ /* 0x000fe40000011605 */
.L_x_477:
[----:B------:R-:W-:Y:S05]  /*224d0*/  BSYNC B0 ;  /* 0x0000000000007941 */ /* 0x000fea0003800000 */
.L_x_475:
[----:B------:R-:W-:Y:S05]  /*224e0*/  IMAD R8, R3, c[0x0][0x32c], R8 ;  /* 0x0000cb0003087a24 */ /* 0x000fea00078e0208 */
[----:B------:R-:W-:Y:S02]  /*224f0*/  IADD3 R3, R8, c[0x0][0x32c], RZ ;  /* 0x0000cb0008037a10 */ /* 0x000fe40007ffe0ff */
[----:B------:R-:W-:Y:S02]  /*22500*/  IMNMX R0, R0, R8, !PT ;  /* 0x0000000800007217 */ /* 0x000fe40007800200 */
[----:B------:R-:W-:Y:S02]  /*22510*/  IMNMX R2, R2, R3, PT ;  /* 0x0000000302027217 */ /* 0x000fe40003800200 */
.L_x_474:
[----:B------:R-:W-:Y:S02]  /*22520*/  ISETP.GT.AND P0, PT, R0, RZ, !P1 ;  /* 0x000000ff0000720c */ /* 0x000fe40004f04270 */
[----:B------:R-:W-:Y:S02]  /*22530*/  ISETP.NE.AND P1, PT, R22, RZ, PT ;  /* 0x000000ff1600720c */ /* 0x000fe40003f25270 */
[----:B------:R-:W-:Y:S02]  /*22540*/  ISETP.LT.OR P0, PT, R2, 0x1, P0 ;  /* 0x000000010200780c */ /* 0x000fe40000701670 */
[----:B------:R-:W-:Y:S02]  /*22550*/  MOV R52, R58 ;  /* 0x0000003a00347202 */ /* 0x000fe40000000f00 */
[----:B------:R-:W-:Y:S02]  /*22560*/  FSEL R8, R247, -INF , !P0 ;  /* 0xff800000f7087808 */ /* 0x000fe40004000000 */
[----:B------:R-:W-:Y:S01]  /*22570*/  ISETP.NE.AND P0, PT, R26, RZ, PT ;  /* 0x000000ff1a00720c */ /* 0x000fe20003f05270 */
[----:B------:R-:W-:Y:S01]  /*22580*/  IMAD.MOV.U32 R82, RZ, RZ, R52 ;  /* 0x000000ffff527224 */ /* 0x000fe200078e0034 */
        /* <DEDUP_REMOVED lines=97> */
[----:B------:R-:W-:Y:S01]  /*22ba0*/  ISETP.LT.OR P0, PT, R2, 0x39, P0 ;  /* 0x000000390200780c */ /* 0x000fe20000701670 */
[----:B------:R-:W1:Y:S01]  /*22bb0*/  SHFL.BFLY PT, R5, R72, 0x2, 0x1f ;  /* 0x0c401f0048057f89 */ /* 0x000e6200000e0000 */
[----:B------:R-:W-:Y:S02]  /*22bc0*/  FMNMX.FTZ R3, R244, R3, !PT ;  /* 0x00000003f4037209 */ /* 0x000fe40007810000 */
[----:B------:R-:W-:Y:S02]  /*22bd0*/  FSEL R183, R59, -INF , !P0 ;  /* 0xff8000003bb77808 */ /* 0x000fe40004000000 */
[----:B------:R-:W-:Y:S02]  /*22be0*/  ISETP.NE.AND P0, PT, R12, RZ, PT ;  /* 0x000000ff0c00720c */ /* 0x000fe40003f05270 */
[----:B------:R-:W-:Y:S02]  /*22bf0*/  FMNMX.FTZ R3, R249, R3, !PT ;  /* 0x00000003f9037209 */ /* 0x000fe40007810000 */
[----:B------:R-:W-:Y:S02]  /*22c00*/  ISETP.GT.AND P0, PT, R0, 0x39, !P0 ;  /* 0x000000390000780c */ /* 0x000fe40004704270 */
[----:B------:R-:W-:Y:S02]  /*22c10*/  FMNMX.FTZ R3, R250, R3, !PT ;  /* 0x00000003fa037209 */ /* 0x000fe40007810000 */
[----:B------:R-:W-:Y:S02]  /*22c20*/  ISETP.LT.OR P0, PT, R2, 0x3a, P0 ;  /* 0x0000003a0200780c */ /* 0x000fe40000701670 */
[----:B------:R-:W-:Y:S01]  /*22c30*/  ISETP.NE.AND P1, PT, R11, RZ, PT ;  /* 0x000000ff0b00720c */ /* 0x000fe20003f25270 */
[----:B------:R-:W2:Y:S01]  /*22c40*/  SHFL.BFLY PT, R6, R3, 0x2, 0x1f ;  /* 0x0c401f0003067f89 */ /* 0x000ea200000e0000 */
[----:B------:R-:W-:Y:S02]  /*22c50*/  FSEL R186, R63, -INF , !P0 ;  /* 0xff8000003fba7808 */ /* 0x000fe40004000000 */
[----:B------:R-:W-:Y:S02]  /*22c60*/  ISETP.GT.AND P0, PT, R0, 0x40, !P1 ;  /* 0x000000400000780c */ /* 0x000fe40004f04270 */
[----:B------:R-:W-:Y:S02]  /*22c70*/  ISETP.NE.AND P1, PT, R10, RZ, PT ;  /* 0x000000ff0a00720c */ /* 0x000fe40003f25270 */
[----:B------:R-:W-:Y:S04]  /*22c80*/  ISETP.LT.OR P0, PT, R2, 0x41, P0 ;  /* 0x000000410200780c */ /* 0x000fe80000701670 */
[----:B------:R-:W-:Y:S02]  /*22c90*/  FSEL R193, R74, -INF , !P0 ;  /* 0xff8000004ac17808 */ /* 0x000fe40004000000 */
[----:B------:R-:W-:Y:S02]  /*22ca0*/  ISETP.GT.AND P0, PT, R0, 0x41, !P6 ;  /* 0x000000410000780c */ /* 0x000fe40007704270 */
[----:B------:R-:W-:Y:S02]  /*22cb0*/  ISETP.NE.AND P6, PT, R4, RZ, PT ;  /* 0x000000ff0400720c */ /* 0x000fe40003fc5270 */
[----:B------:R-:W-:Y:S02]  /*22cc0*/  FMNMX.FTZ R4, R27, R102, !PT ;  /* 0x000000661b047209 */ /* 0x000fe40007810000 */
[----:B------:R-:W-:Y:S02]  /*22cd0*/  ISETP.LT.OR P0, PT, R2, 0x42, P0 ;  /* 0x000000420200780c */ /* 0x000fe40000701670 */
[----:B------:R-:W-:Y:S02]  /*22ce0*/  FMNMX.FTZ R4, R28, R4, !PT ;  /* 0x000000041c047209 */ /* 0x000fe40007810000 */
[----:B------:R-:W-:Y:S02]  /*22cf0*/  FSEL R197, R75, -INF , !P0 ;  /* 0xff8000004bc57808 */ /* 0x000fe40004000000 */
[----:B-1----:R-:W-:Y:S02]  /*22d00*/  FMNMX.FTZ R72, R72, R5, !PT ;  /* 0x0000000548487209 */ /* 0x002fe40007810000 */
[----:B------:R-:W-:Y:S02]  /*22d10*/  FMNMX.FTZ R4, R35, R4, !PT ;  /* 0x0000000423047209 */ /* 0x000fe40007810000 */
[----:B--2---:R-:W-:Y:S01]  /*22d20*/  FMNMX.FTZ R3, R3, R6, !PT ;  /* 0x0000000603037209 */ /* 0x004fe20007810000 */
        /* <DEDUP_REMOVED lines=14> */
[----:B-1----:R-:W-:Y:S02]  /*22e10*/  FMNMX.FTZ R72, R72, R7, !PT ;  /* 0x0000000748487209 */ /* 0x002fe40007810000 */
[----:B------:R-:W-:Y:S02]  /*22e20*/  FMNMX.FTZ R4, R169, R4, !PT ;  /* 0x00000004a9047209 */ /* 0x000fe40007810000 */
[----:B------:R-:W-:Y:S01]  /*22e30*/  ISETP.GT.AND P0, PT, R0, 0x50, !P2 ;  /* 0x000000500000780c */ /* 0x000fe20005704270 */
[C---:B------:R-:W-:Y:S01]  /*22e40*/  FMUL.FTZ R74, R72.reuse, c[0x0][0x2d0] ;  /* 0x0000b400484a7a20 */ /* 0x040fe20000410000 */
[----:B------:R-:W-:Y:S02]  /*22e50*/  FSETP.NEU.FTZ.AND P2, PT, R72, -INF , PT ;  /* 0xff8000004800780b */ /* 0x000fe40003f5d000 */
[----:B------:R-:W-:Y:S02]  /*22e60*/  FMNMX.FTZ R5, R8, R103, !PT ;  /* 0x0000006708057209 */ /* 0x000fe40007810000 */
[----:B------:R-:W-:Y:S02]  /*22e70*/  FMNMX.FTZ R4, R173, R4, !PT ;  /* 0x00000004ad047209 */ /* 0x000fe40007810000 */
[----:B------:R-:W-:Y:S02]  /*22e80*/  FSEL R74, R74, RZ, P2 ;  /* 0x000000ff4a4a7208 */ /* 0x000fe40001000000 */
[----:B------:R-:W-:Y:S02]  /*22e90*/  FMNMX.FTZ R5, R22, R5, !PT ;  /* 0x0000000516057209 */ /* 0x000fe40007810000 */
[----:B------:R-:W-:Y:S01]  /*22ea0*/  FMNMX.FTZ R4, R175, R4, !PT ;  /* 0x00000004af047209 */ /* 0x000fe20007810000 */
[--C-:B------:R-:W-:Y:S01]  /*22eb0*/  FFMA.FTZ R16, R43, c[0x0][0x2d0], -R74.reuse ;  /* 0x0000b4002b107a23 */ /* 0x100fe2000001084a */
[----:B------:R-:W-:Y:S02]  /*22ec0*/  FMNMX.FTZ R5, R25, R5, !PT ;  /* 0x0000000519057209 */ /* 0x000fe40007810000 */
[----:B--2---:R-:W-:Y:S01]  /*22ed0*/  FMNMX.FTZ R71, R3, R71, !PT ;  /* 0x0000004703477209 */ /* 0x004fe20007810000 */
[--C-:B------:R-:W-:Y:S01]  /*22ee0*/  FFMA.FTZ R3, R32, c[0x0][0x2d0], -R74.reuse ;  /* 0x0000b40020037a23 */ /* 0x100fe2000001084a */
[----:B------:R-:W-:Y:S02]  /*22ef0*/  FMNMX.FTZ R4, R182, R4, !PT ;  /* 0x00000004b6047209 */ /* 0x000fe40007810000 */
        /* <DEDUP_REMOVED lines=21> */
[----:B------:R-:W-:Y:S02]  /*23050*/  FSETP.NEU.FTZ.AND P1, PT, R71, -INF , PT ;  /* 0xff8000004700780b */ /* 0x000fe40003f3d000 */
[----:B------:R-:W-:Y:S02]  /*23060*/  ISETP.LT.OR P0, PT, R2, 0x52, P0 ;  /* 0x000000520200780c */ /* 0x000fe40000701670 */
[----:B------:R-:W-:Y:S01]  /*23070*/  FSEL R75, R75, RZ, P1 ;  /* 0x000000ff4b4b7208 */ /* 0x000fe20000800000 */
[----:B------:R2:W3:Y:S01]  /*23080*/  MUFU.EX2 R80, R3 ;  /* 0x0000000300507308 */ /* 0x0004e20000000800 */
[----:B------:R-:W-:Y:S02]  /*23090*/  FMNMX.FTZ R4, R237, R4, !PT ;  /* 0x00000004ed047209 */ /* 0x000fe40007810000 */
[----:B------:R-:W-:Y:S01]  /*230a0*/  FMNMX.FTZ R6, R168, R6, !PT ;  /* 0x00000006a8067209 */ /* 0x000fe20007810000 */
[--C-:B------:R-:W-:Y:S01]  /*230b0*/  FFMA.FTZ R12, R42, c[0x0][0x2d0], -R75.reuse ;  /* 0x0000b4002a0c7a23 */ /* 0x100fe2000001084b */
[----:B------:R-:W-:Y:S02]  /*230c0*/  FMNMX.FTZ R4, R238, R4, !PT ;  /* 0x00000004ee047209 */ /* 0x000fe40007810000 */
[----:B------:R-:W-:Y:S02]  /*230d0*/  ISETP.NE.AND P4, PT, R9, RZ, PT ;  /* 0x000000ff0900720c */ /* 0x000fe40003f85270 */
[----:B------:R-:W-:Y:S02]  /*230e0*/  FMNMX.FTZ R4, R239, R4, !PT ;  /* 0x00000004ef047209 */ /* 0x000fe40007810000 */
[----:B------:R-:W-:Y:S02]  /*230f0*/  FSEL R199, R91, -INF , !P0 ;  /* 0xff8000005bc77808 */ /* 0x000fe40004000000 */
[----:B------:R-:W-:Y:S02]  /*23100*/  FMNMX.FTZ R4, R245, R4, !PT ;  /* 0x00000004f5047209 */ /* 0x000fe40007810000 */
[----:B-1----:R-:W-:Y:S01]  /*23110*/  FMNMX.FTZ R5, R170, R6, !PT ;  /* 0x00000006aa057209 */ /* 0x002fe20007810000 */
[----:B------:R-:W-:Y:S01]  /*23120*/  FFMA.FTZ R6, R31, c[0x0][0x2d0], -R74 ;  /* 0x0000b4001f067a23 */ /* 0x000fe2000001084a */
[----:B------:R-:W-:Y:S01]  /*23130*/  ISETP.GT.AND P3, PT, R0, 0x58, !P4 ;  /* 0x000000580000780c */ /* 0x000fe20006764270 */
[----:B------:R-:W1:Y:S01]  /*23140*/  SHFL.BFLY PT, R7, R4, 0x2, 0x1f ;  /* 0x0c401f0004077f89 */ /* 0x000e6200000e0000 */
[----:B------:R-:W-:Y:S01]  /*23150*/  FMNMX.FTZ R5, R172, R5, !PT ;  /* 0x00000005ac057209 */ /* 0x000fe20007810000 */
[----:B------:R-:W4:Y:S01]  /*23160*/  MUFU.EX2 R247, R6 ;  /* 0x0000000600f77308 */ /* 0x000f220000000800 */
[----:B------:R-:W-:Y:S02]  /*23170*/  ISETP.GT.AND P0, PT, R0, 0x59, !P6 ;  /* 0x000000590000780c */ /* 0x000fe40007704270 */
[----:B------:R-:W-:Y:S01]  /*23180*/  FMNMX.FTZ R5, R179, R5, !PT ;  /* 0x00000005b3057209 */ /* 0x000fe20007810000 */
[--C-:B--2---:R-:W-:Y:S01]  /*23190*/  FFMA.FTZ R3, R29, c[0x0][0x2d0], -R75.reuse ;  /* 0x0000b4001d037a23 */ /* 0x104fe2000001084b */
[----:B---3--:R-:W-:Y:S02]  /*231a0*/  F2FP.BF16.PACK_AB R78, R80, R61 ;  /* 0x0000003d504e723e */ /* 0x008fe400000010ff */
[C---:B------:R-:W-:Y:S02]  /*231b0*/  ISETP.LT.OR P0, PT, R2.reuse, 0x5a, P0 ;  /* 0x0000005a0200780c */ /* 0x040fe40000701670 */
[----:B------:R-:W-:Y:S01]  /*231c0*/  ISETP.LT.OR P3, PT, R2, 0x59, P3 ;  /* 0x000000590200780c */ /* 0x000fe20001f61670 */
[----:B------:R2:W-:Y:S01]  /*231d0*/  MUFU.EX2 R92, R3 ;  /* 0x00000003005c7308 */ /* 0x0005e20000000800 */
[----:B------:R-:W-:Y:S01]  /*231e0*/  FMNMX.FTZ R5, R178, R5, !PT ;  /* 0x00000005b2057209 */ /* 0x000fe20007810000 */
[--C-:B------:R-:W-:Y:S01]  /*231f0*/  FFMA.FTZ R2, R37, c[0x0][0x2d0], -R75.reuse ;  /* 0x0000b40025027a23 */ /* 0x100fe2000001084b */
[----:B------:R-:W-:Y:S02]  /*23200*/  FSEL R73, R54, -INF , !P0 ;  /* 0xff80000036497808 */ /* 0x000fe40004000000 */
[----:B------:R-:W-:Y:S02]  /*23210*/  FMNMX.FTZ R5, R183, R5, !PT ;  /* 0x00000005b7057209 */ /* 0x000fe40007810000 */
[----:B------:R-:W-:Y:S02]  /*23220*/  FSEL R192, R57, -INF , !P3 ;  /* 0xff80000039c07808 */ /* 0x000fe40005800000 */
[----:B------:R-:W-:Y:S01]  /*23230*/  FMNMX.FTZ R5, R186, R5, !PT ;  /* 0x00000005ba057209 */ /* 0x000fe20007810000 */
[----:B------:R3:W-:Y:S01]  /*23240*/  MUFU.EX2 R60, R2 ;  /* 0x00000002003c7308 */ /* 0x0007e20000000800 */
[----:B-1----:R-:W-:Y:S02]  /*23250*/  FMNMX.FTZ R4, R4, R7, !PT ;  /* 0x0000000704047209 */ /* 0x002fe40007810000 */
[----:B------:R-:W-:Y:S02]  /*23260*/  FMNMX.FTZ R5, R193, R5, !PT ;  /* 0x00000005c1057209 */ /* 0x000fe40007810000 */
[----:B----4-:R-:W-:Y:S01]  /*23270*/  F2FP.BF16.PACK_AB R76, R247, R89 ;  /* 0x00000059f74c723e */ /* 0x010fe200000010ff */
[----:B------:R-:W1:Y:S01]  /*23280*/  SHFL.BFLY PT, R70, R4, 0x1, 0x1f ;  /* 0x0c201f0004467f89 */ /* 0x000e6200000e0000 */
[----:B------:R-:W-:Y:S04]  /*23290*/  FMNMX.FTZ R5, R197, R5, !PT ;  /* 0x00000005c5057209 */ /* 0x000fe80007810000 */
[----:B--2---:R-:W-:Y:S01]  /*232a0*/  FMNMX.FTZ R3, R200, R5, !PT ;  /* 0x00000005c8037209 */ /* 0x004fe20007810000 */
[--C-:B------:R-:W-:Y:S02]  /*232b0*/  FFMA.FTZ R5, R33, c[0x0][0x2d0], -R75.reuse ;  /* 0x0000b40021057a23 */ /* 0x100fe4000001084b */
[----:B------:R-:W-:Y:S01]  /*232c0*/  MUFU.EX2 R33, R16 ;  /* 0x0000001000217308 */ /* 0x000fe20000000800 */
[----:B------:R-:W-:Y:S04]  /*232d0*/  FMNMX.FTZ R3, R204, R3, !PT ;  /* 0x00000003cc037209 */ /* 0x000fe80007810000 */
[----:B------:R-:W-:Y:S01]  /*232e0*/  FMNMX.FTZ R0, R205, R3, !PT ;  /* 0x00000003cd007209 */ /* 0x000fe20007810000 */
[--C-:B------:R-:W-:Y:S03]  /*232f0*/  FFMA.FTZ R3, R38, c[0x0][0x2d0], -R75.reuse ;  /* 0x0000b40026037a23 */ /* 0x100fe6000001084b */
[----:B------:R-:W-:Y:S01]  /*23300*/  FMNMX.FTZ R0, R199, R0, !PT ;  /* 0x00000000c7007209 */ /* 0x000fe20007810000 */
[----:B------:R-:W2:Y:S03]  /*23310*/  MUFU.EX2 R81, R3 ;  /* 0x0000000300517308 */ /* 0x000ea60000000800 */
[----:B------:R-:W-:Y:S02]  /*23320*/  FMNMX.FTZ R0, R192, R0, !PT ;  /* 0x00000000c0007209 */ /* 0x000fe40007810000 */
[----:B-1----:R-:W-:Y:S02]  /*23330*/  FMNMX.FTZ R70, R4, R70, !PT ;  /* 0x0000004604467209 */ /* 0x002fe40007810000 */
[----:B------:R-:W-:Y:S02]  /*23340*/  FMNMX.FTZ R0, R73, R0, !PT ;  /* 0x0000000049007209 */ /* 0x000fe40007810000 */
[C---:B------:R-:W-:Y:S01]  /*23350*/  FSETP.NEU.FTZ.AND P0, PT, R70.reuse, -INF , PT ;  /* 0xff8000004600780b */ /* 0x040fe20003f1d000 */
[----:B------:R-:W1:Y:S01]  /*23360*/  MUFU.EX2 R85, R5 ;  /* 0x0000000500557308 */ /* 0x000e620000000800 */
[----:B------:R-:W-:Y:S01]  /*23370*/  FMUL.FTZ R96, R70, c[0x0][0x2d0] ;  /* 0x0000b40046607a20 */ /* 0x000fe20000410000 */
[----:B---3--:R-:W3:Y:S04]  /*23380*/  SHFL.BFLY PT, R2, R0, 0x2, 0x1f ;  /* 0x0c401f0000027f89 */ /* 0x008ee800000e0000 */
[----:B------:R-:W-:Y:S05]  /*23390*/  FSEL R96, R96, RZ, P0 ;  /* 0x000000ff60607208 */ /* 0x000fea0000000000 */
[--C-:B------:R-:W-:Y:S02]  /*233a0*/  FFMA.FTZ R4, R36, c[0x0][0x2d0], -R96.reuse ;  /* 0x0000b40024047a23 */ /* 0x100fe40000010860 */
[--C-:B------:R-:W-:Y:S01]  /*233b0*/  FFMA.FTZ R32, R45, c[0x0][0x2d0], -R96.reuse ;  /* 0x0000b4002d207a23 */ /* 0x100fe20000010860 */
[----:B--2---:R-:W-:Y:S01]  /*233c0*/  F2FP.BF16.PACK_AB R79, R81, R60 ;  /* 0x0000003c514f723e */ /* 0x004fe200000010ff */
[----:B------:R-:W-:Y:S01]  /*233d0*/  MUFU.EX2 R83, R4 ;  /* 0x0000000400537308 */ /* 0x000fe20000000800 */
[--C-:B------:R-:W-:Y:S01]  /*233e0*/  FFMA.FTZ R3, R27, c[0x0][0x2d0], -R96.reuse ;  /* 0x0000b4001b037a23 */ /* 0x100fe20000010860 */
[----:B-1----:R-:W-:Y:S08]  /*233f0*/  F2FP.BF16.PACK_AB R77, R85, R92 ;  /* 0x0000005c554d723e */ /* 0x002ff000000010ff */
[----:B------:R1:W-:Y:S02]  /*23400*/  MUFU.EX2 R93, R3 ;  /* 0x00000003005d7308 */ /* 0x0003e40000000800 */
[--C-:B-1----:R-:W-:Y:S02]  /*23410*/  FFMA.FTZ R3, R28, c[0x0][0x2d0], -R96.reuse ;  /* 0x0000b4001c037a23 */ /* 0x102fe40000010860 */
[----:B------:R-:W-:Y:S06]  /*23420*/  FFMA.FTZ R28, R47, c[0x0][0x2d0], -R75 ;  /* 0x0000b4002f1c7a23 */ /* 0x000fec000001084b */
[----:B------:R1:W-:Y:S02]  /*23430*/  MUFU.EX2 R86, R3 ;  /* 0x0000000300567308 */ /* 0x0003e40000000800 */
[----:B-1----:R-:W-:Y:S08]  /*23440*/  FFMA.FTZ R3, R35, c[0x0][0x2d0], -R96 ;  /* 0x0000b40023037a23 */ /* 0x002ff00000010860 */
[----:B------:R3:W1:Y:S02]  /*23450*/  MUFU.EX2 R84, R3 ;  /* 0x0000000300547308 */ /* 0x0006640000000800 */
[----:B---3--:R-:W-:Y:S01]  /*23460*/  FMNMX.FTZ R3, R0, R2, !PT ;  /* 0x0000000200037209 */ /* 0x008fe20007810000 */
[----:B------:R-:W-:Y:S01]  /*23470*/  FFMA.FTZ R2, R39, c[0x0][0x2d0], -R74 ;  /* 0x0000b40027027a23 */ /* 0x000fe2000001084a */
[----:B------:R-:W-:Y:S01]  /*23480*/  FSEL R0, R72, RZ, P2 ;  /* 0x000000ff48007208 */ /* 0x000fe20001000000 */
[----:B------:R-:W-:Y:S01]  /*23490*/  LDSM.16.MT88.4 R36, [R212+0x100] ;  /* 0x00010000d424783b */ /* 0x000fe20000004200 */
[----:B-1----:R-:W-:Y:S04]  /*234a0*/  F2FP.BF16.PACK_AB R66, R83, R84 ;  /* 0x000000545342723e */ /* 0x002fe800000010ff */
        /* <DEDUP_REMOVED lines=18> */
[----:B------:R-:W-:Y:S01]  /*235d0*/  FMUL.FTZ R17, R69, R117 ;  /* 0x0000007545117220 */ /* 0x000fe20000410000 */
[----:B------:R-:W-:Y:S01]  /*235e0*/  MUFU.EX2 R105, R12 ;  /* 0x0000000c00697308 */ /* 0x000fe20000000800 */
[--C-:B------:R-:W-:Y:S02]  /*235f0*/  FFMA.FTZ R4, R25, c[0x0][0x2d0], -R97.reuse ;  /* 0x0000b40019047a23 */ /* 0x100fe40000010861 */
[--C-:B------:R-:W-:Y:S02]  /*23600*/  FFMA.FTZ R62, R62, c[0x0][0x2d0], -R97.reuse ;  /* 0x0000b4003e3e7a23 */ /* 0x100fe40000010861 */
[--C-:B------:R-:W-:Y:S05]  /*23610*/  FFMA.FTZ R58, R58, c[0x0][0x2d0], -R97.reuse ;  /* 0x0000b4003a3a7a23 */ /* 0x100fea0000010861 */
[----:B------:R2:W3:Y:S01]  /*23620*/  MUFU.EX2 R2, R0 ;  /* 0x0000000000027308 */ /* 0x0004e20000000800 */
[C---:B-1----:R-:W-:Y:S02]  /*23630*/  FMUL.FTZ R18, R68.reuse, R118 ;  /* 0x0000007644127220 */ /* 0x042fe40000410000 */
[C---:B------:R-:W-:Y:S02]  /*23640*/  FMUL.FTZ R19, R68.reuse, R119 ;  /* 0x0000007744137220 */ /* 0x040fe40000410000 */
[----:B------:R-:W-:Y:S01]  /*23650*/  LDSM.16.MT88.4 R116, [R209+0x2900] ;  /* 0x00290000d174783b */ /* 0x000fe20000004200 */
[C---:B------:R-:W-:Y:S04]  /*23660*/  FMUL.FTZ R34, R68.reuse, R134 ;  /* 0x0000008644227220 */ /* 0x040fe80000410000 */
[----:B------:R-:W1:Y:S01]  /*23670*/  MUFU.EX2 R53, R4 ;  /* 0x0000000400357308 */ /* 0x000e620000000800 */
[C---:B------:R-:W-:Y:S02]  /*23680*/  FMUL.FTZ R7, R68.reuse, R107 ;  /* 0x0000006b44077220 */ /* 0x040fe40000410000 */
[C---:B------:R-:W-:Y:S02]  /*23690*/  FMUL.FTZ R6, R68.reuse, R106 ;  /* 0x0000006a44067220 */ /* 0x040fe40000410000 */
[----:B------:R-:W-:Y:S02]  /*236a0*/  FMUL.FTZ R35, R68, R135 ;  /* 0x0000008744237220 */ /* 0x000fe40000410000 */
[----:B--2---:R-:W-:Y:S02]  /*236b0*/  FFMA.FTZ R0, R8, c[0x0][0x2d0], -R97 ;  /* 0x0000b40008007a23 */ /* 0x004fe40000010861 */
[----:B---3--:R-:W-:Y:S02]  /*236c0*/  FMUL.FTZ R12, R2, R112 ;  /* 0x00000070020c7220 */ /* 0x008fe40000410000 */
[----:B------:R2:W-:Y:S01]  /*236d0*/  MUFU.EX2 R196, R0 ;  /* 0x0000000000c47308 */ /* 0x0005e20000000800 */
[----:B------:R-:W-:Y:S02]  /*236e0*/  FFMA.FTZ R8, R40, c[0x0][0x2d0], -R75 ;  /* 0x0000b40028087a23 */ /* 0x000fe4000001084b */
[C---:B------:R-:W-:Y:S01]  /*236f0*/  FMUL.FTZ R13, R2.reuse, R113 ;  /* 0x00000071020d7220 */ /* 0x040fe20000410000 */
[----:B------:R-:W-:Y:S01]  /*23700*/  MOV R113, R83 ;  /* 0x0000005300717202 */ /* 0x000fe20000000f00 */
[----:B------:R-:W-:Y:S01]  /*23710*/  FMUL.FTZ R45, R2, R145 ;  /* 0x00000091022d7220 */ /* 0x000fe20000410000 */
[----:B-1----:R-:W-:Y:S01]  /*23720*/  MOV R107, R53 ;  /* 0x00000035006b7202 */ /* 0x002fe20000000f00 */
[----:B------:R-:W-:Y:S01]  /*23730*/  FFMA.FTZ R4, R24, c[0x0][0x2d0], -R97 ;  /* 0x0000b40018047a23 */ /* 0x000fe20000010861 */
[----:B------:R-:W-:Y:S01]  /*23740*/  LDSM.16.MT88.4 R52, [R210+0x100] ;  /* 0x00010000d234783b */ /* 0x000fe20000004200 */
[C---:B------:R-:W-:Y:S01]  /*23750*/  FMUL.FTZ R9, R2.reuse, R109 ;  /* 0x0000006d02097220 */ /* 0x040fe20000410000 */
[----:B------:R1:W3:Y:S01]  /*23760*/  MUFU.EX2 R31, R8 ;  /* 0x00000008001f7308 */ /* 0x0002e20000000800 */
[C---:B------:R-:W-:Y:S02]  /*23770*/  FMUL.FTZ R25, R2.reuse, R125 ;  /* 0x0000007d02197220 */ /* 0x040fe40000410000 */
[----:B------:R-:W-:Y:S02]  /*23780*/  FMUL.FTZ R29, R2, R129 ;  /* 0x00000081021d7220 */ /* 0x000fe40000410000 */
[----:B------:R-:W-:Y:S02]  /*23790*/  FFMA.FTZ R40, R49, c[0x0][0x2d0], -R96 ;  /* 0x0000b40031287a23 */ /* 0x000fe40000010860 */
[----:B------:R-:W-:Y:S02]  /*237a0*/  FMUL.FTZ R49, R69, R149 ;  /* 0x0000009545317220 */ /* 0x000fe40000410000 */
[----:B------:R-:W-:Y:S01]  /*237b0*/  IMAD.MOV.U32 R149, RZ, RZ, R86 ;  /* 0x000000ffff957224 */ /* 0x000fe200078e0056 */
[----:B------:R4:W-:Y:S01]  /*237c0*/  MUFU.EX2 R64, R4 ;  /* 0x0000000400407308 */ /* 0x0009e20000000800 */
[----:B------:R-:W-:Y:S02]  /*237d0*/  FFMA.FTZ R24, R44, c[0x0][0x2d0], -R75 ;  /* 0x0000b4002c187a23 */ /* 0x000fe4000001084b */
[----:B------:R-:W-:Y:S02]  /*237e0*/  FFMA.FTZ R44, R50, c[0x0][0x2d0], -R96 ;  /* 0x0000b400322c7a23 */ /* 0x000fe40000010860 */
[----:B--2---:R-:W-:Y:S02]  /*237f0*/  FFMA.FTZ R0, R22, c[0x0][0x2d0], -R97 ;  /* 0x0000b40016007a23 */ /* 0x004fe40000010861 */
[----:B------:R-:W2:Y:S01]  /*23800*/  LDSM.16.MT88.4 R20, [R209+0x100] ;  /* 0x00010000d114783b */ /* 0x000ea20000004200 */
[----:B------:R-:W-:Y:S01]  /*23810*/  FMUL.FTZ R50, R68, R150 ;  /* 0x0000009644327220 */ /* 0x000fe20000410000 */
[----:B------:R-:W-:Y:S01]  /*23820*/  MOV R150, R85 ;  /* 0x0000005500967202 */ /* 0x000fe20000000f00 */
[----:B------:R5:W5:Y:S01]  /*23830*/  MUFU.EX2 R87, R0 ;  /* 0x0000000000577308 */ /* 0x000b620000000800 */
[C---:B-1----:R-:W-:Y:S01]  /*23840*/  FMUL.FTZ R8, R2.reuse, R108 ;  /* 0x0000006c02087220 */ /* 0x042fe20000410000 */
[----:B---3--:R-:W-:Y:S08]  /*23850*/  MOV R125, R31 ;  /* 0x0000001f007d7202 */ /* 0x008ff00000000f00 */
[----:B------:R-:W1:Y:S01]  /*23860*/  MUFU.EX2 R30, R24 ;  /* 0x00000018001e7308 */ /* 0x000e620000000800 */
[----:B----4-:R-:W-:Y:S02]  /*23870*/  FFMA.FTZ R4, R41, c[0x0][0x2d0], -R74 ;  /* 0x0000b40029047a23 */ /* 0x010fe4000001084a */
[----:B------:R-:W-:Y:S07]  /*23880*/  FMUL.FTZ R41, R2, R141 ;  /* 0x0000008d02297220 */ /* 0x000fee0000410000 */
[----:B------:R3:W4:Y:S01]  /*23890*/  MUFU.EX2 R246, R4 ;  /* 0x0000000400f67308 */ /* 0x0007220000000800 */
[----:B-----5:R-:W-:Y:S01]  /*238a0*/  FSEL R0, R3, RZ, P0 ;  /* 0x000000ff03007208 */ /* 0x020fe20000000000 */
[----:B------:R-:W-:Y:S01]  /*238b0*/  IMAD.MOV.U32 R112, RZ, RZ, R87 ;  /* 0x000000ffff707224 */ /* 0x000fe200078e0057 */
[----:B------:R-:W-:Y:S03]  /*238c0*/  F2FP.BF16.PACK_AB R65, R87, R196 ;  /* 0x000000c45741723e */ /* 0x000fe600000010ff */
[----:B------:R-:W-:Y:S04]  /*238d0*/  FADD.FTZ R0, -R0, R103 ;  /* 0x0000006700007221 */ /* 0x000fe80000010100 */
[----:B------:R5:W-:Y:S01]  /*238e0*/  MUFU.EX2 R108, R40 ;  /* 0x00000028006c7308 */ /* 0x000be20000000800 */
[----:B------:R-:W-:Y:S01]  /*238f0*/  FMUL.FTZ R0, R0, c[0x0][0x2d0] ;  /* 0x0000b40000007a20 */ /* 0x000fe20000410000 */
[----:B-1----:R-:W-:Y:S01]  /*23900*/  MOV R129, R30 ;  /* 0x0000001e00817202 */ /* 0x002fe20000000f00 */
[----:B------:R-:W-:Y:S07]  /*23910*/  FMUL.FTZ R24, R2, R124 ;  /* 0x0000007c02187220 */ /* 0x000fee0000410000 */
[----:B------:R-:W1:Y:S01]  /*23920*/  MUFU.EX2 R0, R0 ;  /* 0x0000000000007308 */ /* 0x000e620000000800 */
[C---:B---3--:R-:W-:Y:S01]  /*23930*/  FMUL.FTZ R4, R69.reuse, R104 ;  /* 0x0000006845047220 */ /* 0x048fe20000410000 */
[----:B----4-:R-:W-:Y:S01]  /*23940*/  MOV R106, R246 ;  /* 0x000000f6006a7202 */ /* 0x010fe20000000f00 */
[----:B------:R-:W-:Y:S01]  /*23950*/  IMAD.MOV.U32 R104, RZ, RZ, R64 ;  /* 0x000000ffff687224 */ /* 0x000fe200078e0040 */
[----:B------:R-:W-:Y:S06]  /*23960*/  F2FP.BF16.PACK_AB R64, R86, R93 ;  /* 0x0000005d5640723e */ /* 0x000fec00000010ff */
[----:B------:R3:W-:Y:S01]  /*23970*/  MUFU.EX2 R124, R32 ;  /* 0x00000020007c7308 */ /* 0x0007e20000000800 */
[-C--:B--2---:R-:W-:Y:S05]  /*23980*/  HMMA.16816.F32.BF16 R4, R76, R20.reuse, R4 ;  /* 0x000000144c04723c */ /* 0x084fea0000041804 */
[----:B------:R-:W-:Y:S01]  /*23990*/  F2FP.BF16.PACK_AB R67, R104, R107 ;  /* 0x0000006b6843723e */ /* 0x000fe200000010ff */
[----:B-----5:R-:W-:Y:S03]  /*239a0*/  FMUL.FTZ R40, R2, R140 ;  /* 0x0000008c02287220 */ /* 0x020fe60000410000 */
[----:B------:R-:W-:Y:S03]  /*239b0*/  MUFU.EX2 R59, R44 ;  /* 0x0000002c003b7308 */ /* 0x000fe60000000800 */
[C---:B-1----:R-:W-:Y:S02]  /*239c0*/  FMUL.FTZ R10, R0.reuse, R110 ;  /* 0x0000006e000a7220 */ /* 0x042fe40000410000 */
[C---:B------:R-:W-:Y:S02]  /*239d0*/  FMUL.FTZ R11, R0.reuse, R111 ;  /* 0x0000006f000b7220 */ /* 0x040fe40000410000 */
[C---:B------:R-:W-:Y:S02]  /*239e0*/  FMUL.FTZ R14, R0.reuse, R114 ;  /* 0x00000072000e7220 */ /* 0x040fe40000410000 */
[----:B------:R-:W-:Y:S01]  /*239f0*/  IMAD.MOV.U32 R114, RZ, RZ, R82 ;  /* 0x000000ffff727224 */ /* 0x000fe200078e0052 */
[----:B------:R-:W-:Y:S01]  /*23a00*/  MUFU.EX2 R103, R58 ;  /* 0x0000003a00677308 */ /* 0x000fe20000000800 */
[C---:B------:R-:W-:Y:S01]  /*23a10*/  FMUL.FTZ R27, R0.reuse, R127 ;  /* 0x0000007f001b7220 */ /* 0x040fe20000410000 */
[C---:B------:R-:W-:Y:S04]  /*23a20*/  HMMA.16816.F32.BF16 R8, R64.reuse, R20, R8 ;  /* 0x000000144008723c */ /* 0x040fe80000041808 */
[----:B------:R-:W-:Y:S01]  /*23a30*/  FMUL.FTZ R15, R0, R115 ;  /* 0x00000073000f7220 */ /* 0x000fe20000410000 */
[----:B------:R-:W-:Y:S01]  /*23a40*/  MOV R127, R81 ;  /* 0x00000051007f7202 */ /* 0x000fe20000000f00 */
[C---:B---3--:R-:W-:Y:S02]  /*23a50*/  FMUL.FTZ R32, R69.reuse, R132 ;  /* 0x0000008445207220 */ /* 0x048fe40000410000 */
[----:B------:R-:W-:Y:S01]  /*23a60*/  FFMA.FTZ R20, R46, c[0x0][0x2d0], -R74 ;  /* 0x0000b4002e147a23 */ /* 0x000fe2000001084a */
[----:B------:R1:W-:Y:S02]  /*23a70*/  MUFU.EX2 R111, R28 ;  /* 0x0000001c006f7308 */ /* 0x0003e40000000800 */
[-C--:B------:R-:W-:Y:S03]  /*23a80*/  HMMA.16816.F32.BF16 R12, R64, R22.reuse, R12 ;  /* 0x00000016400c723c */ /* 0x080fe6000004180c */
[C---:B------:R-:W-:Y:S02]  /*23a90*/  FMUL.FTZ R31, R0.reuse, R131 ;  /* 0x00000083001f7220 */ /* 0x040fe40000410000 */
[----:B------:R-:W-:Y:S02]  /*23aa0*/  IMAD.MOV.U32 R131, RZ, RZ, R80 ;  /* 0x000000ffff837224 */ /* 0x000fe400078e0050 */
[----:B------:R-:W2:Y:S01]  /*23ab0*/  LDSM.16.MT88.4 R80, [R211+0x100] ;  /* 0x00010000d350783b */ /* 0x000ea20000004200 */
[C---:B------:R-:W-:Y:S01]  /*23ac0*/  HMMA.16816.F32.BF16 R16, R76.reuse, R22, R16 ;  /* 0x000000164c10723c */ /* 0x040fe20000041810 */
[----:B------:R3:W-:Y:S03]  /*23ad0*/  MUFU.EX2 R110, R20 ;  /* 0x00000014006e7308 */ /* 0x0007e60000000800 */
[C---:B------:R-:W-:Y:S02]  /*23ae0*/  FMUL.FTZ R21, R69.reuse, R121 ;  /* 0x0000007945157220 */ /* 0x040fe40000410000 */
[----:B------:R-:W-:Y:S02]  /*23af0*/  FMUL.FTZ R26, R0, R126 ;  /* 0x0000007e001a7220 */ /* 0x000fe40000410000 */
[C---:B------:R-:W-:Y:S04]  /*23b00*/  FMUL.FTZ R22, R68.reuse, R122 ;  /* 0x0000007a44167220 */ /* 0x040fe80000410000 */
[----:B------:R-:W-:Y:S01]  /*23b10*/  FMUL.FTZ R23, R68, R123 ;  /* 0x0000007b44177220 */ /* 0x000fe20000410000 */
[----:B------:R-:W-:Y:S01]  /*23b20*/  MOV R123, R60 ;  /* 0x0000003c007b7202 */ /* 0x000fe20000000f00 */
[----:B-1----:R-:W-:Y:S02]  /*23b30*/  FMUL.FTZ R28, R2, R128 ;  /* 0x00000080021c7220 */ /* 0x002fe40000410000 */
[C---:B------:R-:W-:Y:S02]  /*23b40*/  FMUL.FTZ R30, R0.reuse, R130 ;  /* 0x00000082001e7220 */ /* 0x040fe40000410000 */
[----:B------:R-:W-:Y:S02]  /*23b50*/  IMAD.MOV.U32 R130, RZ, RZ, R33 ;  /* 0x000000ffff827224 */ /* 0x000fe400078e0021 */
[C---:B------:R-:W-:Y:S02]  /*23b60*/  FMUL.FTZ R33, R69.reuse, R133 ;  /* 0x0000008545217220 */ /* 0x040fe40000410000 */
[C---:B------:R-:W-:Y:S01]  /*23b70*/  FMUL.FTZ R42, R0.reuse, R142 ;  /* 0x0000008e002a7220 */ /* 0x040fe20000410000 */
[----:B------:R-:W-:Y:S01]  /*23b80*/  LDSM.16.MT88.4 R132, [R212+0x2900] ;  /* 0x00290000d484783b */ /* 0x000fe20000004200 */
[C---:B------:R-:W-:Y:S02]  /*23b90*/  FMUL.FTZ R43, R0.reuse, R143 ;  /* 0x0000008f002b7220 */ /* 0x040fe40000410000 */
[C---:B---3--:R-:W-:Y:S02]  /*23ba0*/  FMUL.FTZ R20, R69.reuse, R120 ;  /* 0x0000007845147220 */ /* 0x048fe40000410000 */
[----:B------:R-:W-:Y:S01]  /*23bb0*/  IMAD.MOV.U32 R122, RZ, RZ, R84 ;  /* 0x000000ffff7a7224 */ /* 0x000fe200078e0054 */
[----:B------:R1:W-:Y:S01]  /*23bc0*/  MUFU.EX2 R120, R62 ;  /* 0x0000003e00787308 */ /* 0x0003e20000000800 */
[----:B------:R-:W-:Y:S01]  /*23bd0*/  FMUL.FTZ R63, R0, R163 ;  /* 0x000000a3003f7220 */ /* 0x000fe20000410000 */
[----:B------:R-:W3:Y:S01]  /*23be0*/  LDSM.16.MT88.4 R84, [R209+0x900] ;  /* 0x00090000d154783b */ /* 0x000ee20000004200 */
[----:B------:R-:W-:Y:S01]  /*23bf0*/  MOV R163, R93 ;  /* 0x0000005d00a37202 */ /* 0x000fe20000000f00 */
[-C--:B------:R-:W-:Y:S03]  /*23c00*/  HMMA.16816.F32.BF16 R20, R76, R36.reuse, R20 ;  /* 0x000000244c14723c */ /* 0x080fe60000041814 */
[----:B------:R-:W-:Y:S02]  /*23c10*/  FMUL.FTZ R44, R2, R144 ;  /* 0x00000090022c7220 */ /* 0x000fe40000410000 */
[C---:B------:R-:W-:Y:S02]  /*23c20*/  FMUL.FTZ R46, R0.reuse, R146 ;  /* 0x00000092002e7220 */ /* 0x040fe40000410000 */
[C---:B------:R-:W-:Y:S01]  /*23c30*/  FMUL.FTZ R47, R0.reuse, R147 ;  /* 0x00000093002f7220 */ /* 0x040fe20000410000 */
[C---:B------:R-:W-:Y:S04]  /*23c40*/  HMMA.16816.F32.BF16 R24, R64.reuse, R36, R24 ;  /* 0x000000244018723c */ /* 0x040fe80000041818 */
[----:B------:R-:W-:Y:S02]  /*23c50*/  FMUL.FTZ R58, R0, R158 ;  /* 0x0000009e003a7220 */ /* 0x000fe40000410000 */
[----:B------:R-:W-:Y:S02]  /*23c60*/  FMUL.FTZ R60, R2, R160 ;  /* 0x000000a0023c7220 */ /* 0x000fe40000410000 */
[-C--:B------:R-:W-:Y:S04]  /*23c70*/  HMMA.16816.F32.BF16 R28, R64, R38.reuse, R28 ;  /* 0x00000026401c723c */ /* 0x080fe8000004181c */
[----:B------:R-:W-:Y:S02]  /*23c80*/  FFMA.FTZ R36, R48, c[0x0][0x2d0], -R96 ;  /* 0x0000b40030247a23 */ /* 0x000fe40000010860 */
[----:B-1----:R-:W-:Y:S02]  /*23c90*/  FMUL.FTZ R62, R0, R162 ;  /* 0x000000a2003e7220 */ /* 0x002fe40000410000 */
[C---:B------:R-:W-:Y:S01]  /*23ca0*/  HMMA.16816.F32.BF16 R32, R76.reuse, R38, R32 ;  /* 0x000000264c20723c */ /* 0x040fe20000041820 */
[----:B------:R1:W-:Y:S01]  /*23cb0*/  MUFU.EX2 R128, R36 ;  /* 0x0000002400807308 */ /* 0x0003e20000000800 */
[----:B------:R-:W4:Y:S02]  /*23cc0*/  LDL.LU R162, [R1+0x24] ;  /* 0x0000240001a27983 */ /* 0x000f240000300800 */
[----:B------:R-:W-:Y:S02]  /*23cd0*/  FMUL.FTZ R37, R69, R137 ;  /* 0x0000008945257220 */ /* 0x000fe40000410000 */
[----:B------:R-:W-:Y:S02]  /*23ce0*/  FFMA.FTZ R48, R51, c[0x0][0x2d0], -R74 ;  /* 0x0000b40033307a23 */ /* 0x000fe4000001084a */
[C---:B------:R-:W-:Y:S03]  /*23cf0*/  FMUL.FTZ R38, R68.reuse, R138 ;  /* 0x0000008a44267220 */ /* 0x040fe60000410000 */
[----:B------:R-:W5:Y:S01]  /*23d00*/  MUFU.EX2 R57, R48 ;  /* 0x0000003000397308 */ /* 0x000f620000000800 */
[C---:B------:R-:W-:Y:S02]  /*23d10*/  FMUL.FTZ R39, R68.reuse, R139 ;  /* 0x0000008b44277220 */ /* 0x040fe40000410000 */
[----:B------:R-:W-:Y:S02]  /*23d20*/  FMUL.FTZ R51, R68, R151 ;  /* 0x0000009744337220 */ /* 0x000fe40000410000 */
[----:B------:R-:W-:Y:S02]  /*23d30*/  IMAD.MOV.U32 R160, RZ, RZ, R61 ;  /* 0x000000ffffa07224 */ /* 0x000fe400078e003d */
[----:B------:R-:W-:Y:S01]  /*23d40*/  FMUL.FTZ R61, R2, R161 ;  /* 0x000000a1023d7220 */ /* 0x000fe20000410000 */
[----:B------:R-:W-:Y:S01]  /*23d50*/  MOV R161, R247 ;  /* 0x000000f700a17202 */ /* 0x000fe20000000f00 */
[----:B------:R-:W-:Y:S02]  /*23d60*/  IMAD.MOV.U32 R126, RZ, RZ, R242 ;  /* 0x000000ffff7e7224 */ /* 0x000fe400078e00f2 */
[C---:B-1----:R-:W-:Y:S07]  /*23d70*/  FMUL.FTZ R36, R69.reuse, R136 ;  /* 0x0000008845247220 */ /* 0x042fee0000410000 */
[-C--:B------:R-:W-:Y:S03]  /*23d80*/  HMMA.16816.F32.BF16 R36, R76, R52.reuse, R36 ;  /* 0x000000344c24723c */ /* 0x080fe60000041824 */
[----:B-----5:R-:W-:Y:S01]  /*23d90*/  MOV R151, R57 ;  /* 0x0000003900977202 */ /* 0x020fe20000000f00 */
[C---:B------:R-:W-:Y:S01]  /*23da0*/  FMUL.FTZ R48, R69.reuse, R148 ;  /* 0x0000009445307220 */ /* 0x040fe20000410000 */
[----:B------:R-:W-:Y:S01]  /*23db0*/  MOV R148, R59 ;  /* 0x0000003b00947202 */ /* 0x000fe20000000f00 */
[----:B------:R-:W-:Y:S02]  /*23dc0*/  FMUL.FTZ R59, R0, R159 ;  /* 0x0000009f003b7220 */ /* 0x000fe40000410000 */
[C---:B------:R-:W-:Y:S04]  /*23dd0*/  HMMA.16816.F32.BF16 R40, R64.reuse, R52, R40 ;  /* 0x000000344028723c */ /* 0x040fe80000041828 */
[----:B------:R-:W-:Y:S03]  /*23de0*/  FMUL.FTZ R57, R2, R157 ;  /* 0x0000009d02397220 */ /* 0x000fe60000410000 */
[--C-:B------:R-:W-:Y:S01]  /*23df0*/  FFMA.FTZ R52, R56, c[0x0][0x2d0], -R97.reuse ;  /* 0x0000b40038347a23 */ /* 0x100fe20000010861 */
[-C--:B------:R-:W-:Y:S03]  /*23e00*/  HMMA.16816.F32.BF16 R44, R64, R54.reuse, R44 ;  /* 0x00000036402c723c */ /* 0x080fe6000004182c */
[----:B------:R1:W5:Y:S01]  /*23e10*/  MUFU.EX2 R109, R52 ;  /* 0x00000034006d7308 */ /* 0x0003620000000800 */
[C---:B------:R-:W-:Y:S02]  /*23e20*/  FMUL.FTZ R53, R69.reuse, R153 ;  /* 0x0000009945357220 */ /* 0x040fe40000410000 */
[----:B------:R-:W-:Y:S02]  /*23e30*/  FMUL.FTZ R56, R2, R156 ;  /* 0x0000009c02387220 */ /* 0x000fe40000410000 */
[C---:B------:R-:W-:Y:S07]  /*23e40*/  HMMA.16816.F32.BF16 R48, R76.reuse, R54, R48 ;  /* 0x000000364c30723c */ /* 0x040fee0000041830 */
[C---:B------:R-:W-:Y:S02]  /*23e50*/  FMUL.FTZ R54, R68.reuse, R154 ;  /* 0x0000009a44367220 */ /* 0x040fe40000410000 */
[----:B------:R-:W-:Y:S03]  /*23e60*/  FMUL.FTZ R55, R68, R155 ;  /* 0x0000009b44377220 */ /* 0x000fe60000410000 */
[----:B-1----:R-:W-:Y:S07]  /*23e70*/  FMUL.FTZ R52, R69, R152 ;  /* 0x0000009845347220 */ /* 0x002fee0000410000 */
[-C--:B--2---:R-:W-:Y:S08]  /*23e80*/  HMMA.16816.F32.BF16 R52, R76, R80.reuse, R52 ;  /* 0x000000504c34723c */ /* 0x084ff00000041834 */
[C---:B------:R-:W-:Y:S07]  /*23e90*/  HMMA.16816.F32.BF16 R56, R64.reuse, R80, R56 ;  /* 0x000000504038723c */ /* 0x040fee0000041838 */
[----:B------:R-:W-:Y:S01]  /*23ea0*/  FFMA.FTZ R80, R88, c[0x0][0x2d0], -R97 ;  /* 0x0000b40058507a23 */ /* 0x000fe20000010861 */
[-C--:B------:R-:W-:Y:S03]  /*23eb0*/  HMMA.16816.F32.BF16 R60, R64, R82.reuse, R60 ;  /* 0x00000052403c723c */ /* 0x080fe6000004183c */
[----:B------:R1:W2:Y:S01]  /*23ec0*/  MUFU.EX2 R115, R80 ;  /* 0x0000005000737308 */ /* 0x0002a20000000800 */
[----:B-----5:R-:W-:Y:S03]  /*23ed0*/  F2FP.BF16.PACK_AB R81, R103, R109 ;  /* 0x0000006d6751723e */ /* 0x020fe600000010ff */
[C---:B------:R-:W-:Y:S02]  /*23ee0*/  FMUL.FTZ R64, R69.reuse, R164 ;  /* 0x000000a445407220 */ /* 0x040fe40000410000 */
[C---:B------:R-:W-:Y:S01]  /*23ef0*/  FMUL.FTZ R66, R68.reuse, R166 ;  /* 0x000000a644427220 */ /* 0x040fe20000410000 */
[----:B------:R-:W5:Y:S02]  /*23f00*/  LDL.LU R164, [R1+0x20] ;  /* 0x0000200001a47983 */ /* 0x000f640000300800 */
[----:B------:R-:W-:Y:S01]  /*23f10*/  FMUL.FTZ R67, R68, R167 ;  /* 0x000000a744437220 */ /* 0x000fe20000410000 */
[----:B------:R-:W-:Y:S01]  /*23f20*/  MOV R167, R89 ;  /* 0x0000005900a77202 */ /* 0x000fe20000000f00 */
[----:B------:R-:W-:Y:S01]  /*23f30*/  FMUL.FTZ R65, R69, R165 ;  /* 0x000000a545417220 */ /* 0x000fe20000410000 */
[----:B------:R-:W5:Y:S01]  /*23f40*/  LDL.LU R166, [R1+0x1c] ;  /* 0x00001c0001a67983 */ /* 0x000f620000300800 */
        /* <DEDUP_REMOVED lines=12> */
[----:B--2---:R-:W-:Y:S03]  /*24010*/  F2FP.BF16.PACK_AB R83, R115, R120 ;  /* 0x000000787353723e */ /* 0x004fe600000010ff */
[-C--:B---3--:R-:W-:Y:S03]  /*24020*/  HMMA.16816.F32.BF16 R4, R76, R84.reuse, R4 ;  /* 0x000000544c04723c */ /* 0x088fe60000041804 */
[--C-:B-1----:R-:W-:Y:S02]  /*24030*/  FFMA.FTZ R80, R94, c[0x0][0x2d0], -R75.reuse ;  /* 0x0000b4005e507a23 */ /* 0x102fe4000001084b */
[----:B------:R-:W1:Y:S02]  /*24040*/  LDSM.16.MT88.4 R92, [R210+0x900] ;  /* 0x00090000d25c783b */ /* 0x000e640000004200 */
[----:B------:R2:W-:Y:S02]  /*24050*/  MUFU.EX2 R139, R80 ;  /* 0x00000050008b7308 */ /* 0x0005e40000000800 */
        /* <DEDUP_REMOVED lines=8> */
[----:B--2---:R-:W-:Y:S03]  /*240e0*/  FFMA.FTZ R84, R177, c[0x0][0x2d0], -R74 ;  /* 0x0000b400b1547a23 */ /* 0x004fe6000001084a */
[--C-:B------:R-:W-:Y:S01]  /*240f0*/  FFMA.FTZ R88, R169, c[0x0][0x2d0], -R96.reuse ;  /* 0x0000b400a9587a23 */ /* 0x100fe20000010860 */
        /* <DEDUP_REMOVED lines=17> */
[----:B------:R2:W2:Y:S01]  /*24210*/  MUFU.EX2 R141, R88 ;  /* 0x00000058008d7308 */ /* 0x0004a20000000800 */
[----:B----4-:R-:W-:Y:S02]  /*24220*/  FFMA.FTZ R2, R2, R162, R163 ;  /* 0x000000a202027223 */ /* 0x010fe400000100a3 */
[----:B---3--:R-:W-:Y:S07]  /*24230*/  FFMA.FTZ R92, R170, c[0x0][0x2d0], -R97 ;  /* 0x0000b400aa5c7a23 */ /* 0x008fee0000010861 */
        /* <DEDUP_REMOVED lines=9> */
[----:B------:R2:W4:Y:S01]  /*242d0*/  MUFU.EX2 R140, R88 ;  /* 0x00000058008c7308 */ /* 0x0005220000000800 */
        /* <DEDUP_REMOVED lines=9> */
[----:B------:R-:W-:Y:S01]  /*24370*/  F2FP.BF16.PACK_AB R82, R141, R142 ;  /* 0x0000008e8d52723e */ /* 0x000fe200000010ff */
[----:B------:R2:W-:Y:S01]  /*24380*/  MUFU.EX2 R147, R80 ;  /* 0x0000005000937308 */ /* 0x0005e20000000800 */
[----:B----4-:R-:W-:Y:S01]  /*24390*/  F2FP.BF16.PACK_AB R81, R234, R140 ;  /* 0x0000008cea51723e */ /* 0x010fe200000010ff */
[----:B-----5:R-:W-:Y:S01]  /*243a0*/  FFMA.FTZ R69, R69, R166, R167 ;  /* 0x000000a645457223 */ /* 0x020fe200000100a7 */
[----:B------:R-:W-:Y:S01]  /*243b0*/  F2FP.BF16.PACK_AB R76, R121, R151 ;  /* 0x00000097794c723e */ /* 0x000fe200000010ff */
[----:B------:R-:W-:Y:S03]  /*243c0*/  FFMA.FTZ R68, R68, R164, R165 ;  /* 0x000000a444447223 */ /* 0x000fe600000100a5 */
[----:B------:R-:W-:Y:S02]  /*243d0*/  F2FP.BF16.PACK_AB R77, R138, R139 ;  /* 0x0000008b8a4d723e */ /* 0x000fe400000010ff */
[----:B------:R-:W-:Y:S02]  /*243e0*/  F2FP.BF16.PACK_AB R78, R246, R247 ;  /* 0x000000f7f64e723e */ /* 0x000fe400000010ff */
[----:B------:R-:W-:Y:S01]  /*243f0*/  F2FP.BF16.PACK_AB R79, R143, R242 ;  /* 0x000000f28f4f723e */ /* 0x000fe200000010ff */
[----:B-1----:R-:W1:Y:S01]  /*24400*/  LDSM.16.MT88.4 R84, [R212+0x1100] ;  /* 0x00110000d454783b */ /* 0x002e620000004200 */
[----:B---3--:R-:W-:Y:S05]  /*24410*/  F2FP.BF16.PACK_AB R83, R207, R233 ;  /* 0x000000e9cf53723e */ /* 0x008fea00000010ff */
[-C--:B--2---:R-:W-:Y:S03]  /*24420*/  HMMA.16816.F32.BF16 R4, R76, R88.reuse, R4 ;  /* 0x000000584c04723c */ /* 0x084fe60000041804 */
[--C-:B------:R-:W-:Y:S04]  /*24430*/  FFMA.FTZ R80, R181, c[0x0][0x2d0], -R75.reuse ;  /* 0x0000b400b5507a23 */ /* 0x100fe8000001084b */
        /* <DEDUP_REMOVED lines=9> */
[----:B--2---:R-:W-:Y:S03]  /*244d0*/  FFMA.FTZ R88, R195, c[0x0][0x2d0], -R74 ;  /* 0x0000b400c3587a23 */ /* 0x004fe6000001084a */
        /* <DEDUP_REMOVED lines=17> */
[--C-:B--2---:R-:W-:Y:S01]  /*245f0*/  FFMA.FTZ R84, R188, c[0x0][0x2d0], -R96.reuse ;  /* 0x0000b400bc547a23 */ /* 0x104fe20000010860 */
[----:B------:R-:W-:Y:S04]  /*24600*/  MOV R188, R114 ;  /* 0x0000007200bc7202 */ /* 0x000fe80000000f00 */
[----:B------:R-:W-:Y:S04]  /*24610*/  ISETP.GT.AND P0, PT, R226, R188, PT ;  /* 0x000000bce200720c */ /* 0x000fe80003f04270 */
[----:B------:R2:W-:Y:S01]  /*24620*/  MUFU.EX2 R185, R84 ;  /* 0x0000005400b97308 */ /* 0x0005e20000000800 */
[----:B---3--:R-:W-:Y:S01]  /*24630*/  FFMA.FTZ R92, R183, c[0x0][0x2d0], -R97 ;  /* 0x0000b400b75c7a23 */ /* 0x008fe20000010861 */
[----:B------:R-:W-:Y:S08]  /*24640*/  MOV R183, R160 ;  /* 0x000000a000b77202 */ /* 0x000ff00000000f00 */
[----:B------:R3:W-:Y:S01]  /*24650*/  MUFU.EX2 R154, R92 ;  /* 0x0000005c009a7308 */ /* 0x0007e20000000800 */
[----:B-1----:R-:W1:Y:S01]  /*24660*/  LDSM.16.MT88.4 R88, [R211+0x1100] ;  /* 0x00110000d358783b */ /* 0x002e620000004200 */
[----:B--2---:R-:W-:Y:S01]  /*24670*/  FFMA.FTZ R84, R190, c[0x0][0x2d0], -R96 ;  /* 0x0000b400be547a23 */ /* 0x004fe20000010860 */
[----:B------:R-:W-:Y:S07]  /*24680*/  MOV R190, R115 ;  /* 0x0000007300be7202 */ /* 0x000fee0000000f00 */
[----:B------:R2:W4:Y:S01]  /*24690*/  MUFU.EX2 R187, R84 ;  /* 0x0000005400bb7308 */ /* 0x0005220000000800 */
[----:B---3--:R-:W-:Y:S02]  /*246a0*/  FFMA.FTZ R92, R202, c[0x0][0x2d0], -R75 ;  /* 0x0000b400ca5c7a23 */ /* 0x008fe4000001084b */
[----:B------:R-:W-:Y:S07]  /*246b0*/  IMAD.MOV.U32 R202, RZ, RZ, R110 ;  /* 0x000000ffffca7224 */ /* 0x000fee00078e006e */
[----:B------:R3:W-:Y:S01]  /*246c0*/  MUFU.EX2 R159, R92 ;  /* 0x0000005c009f7308 */ /* 0x0007e20000000800 */
[--C-:B--2---:R-:W-:Y:S01]  /*246d0*/  FFMA.FTZ R84, R201, c[0x0][0x2d0], -R74.reuse ;  /* 0x0000b400c9547a23 */ /* 0x104fe2000001084a */
[-C--:B-1----:R-:W-:Y:S08]  /*246e0*/  HMMA.16816.F32.BF16 R52, R76, R88.reuse, R52 ;  /* 0x000000584c34723c */ /* 0x082ff00000041834 */
[----:B------:R1:W-:Y:S01]  /*246f0*/  MUFU.EX2 R184, R84 ;  /* 0x0000005400b87308 */ /* 0x0003e20000000800 */
[----:B------:R-:W-:Y:S01]  /*24700*/  IMAD.MOV.U32 R201, RZ, RZ, R151 ;  /* 0x000000ffffc97224 */ /* 0x000fe200078e0097 */
[C---:B------:R-:W-:Y:S01]  /*24710*/  HMMA.16816.F32.BF16 R56, R80.reuse, R88, R56 ;  /* 0x000000585038723c */ /* 0x040fe20000041838 */
[----:B---3--:R-:W-:Y:S06]  /*24720*/  LDSM.16.MT88.4 R92, [R210+0x1900] ;  /* 0x00190000d25c783b */ /* 0x008fec0000004200 */
[--C-:B------:R-:W-:Y:S01]  /*24730*/  FFMA.FTZ R88, R186, c[0x0][0x2d0], -R97.reuse ;  /* 0x0000b400ba587a23 */ /* 0x100fe20000010861 */
[-C--:B------:R-:W-:Y:S03]  /*24740*/  HMMA.16816.F32.BF16 R60, R80, R90.reuse, R60 ;  /* 0x0000005a503c723c */ /* 0x080fe6000004183c */
[----:B------:R2:W3:Y:S01]  /*24750*/  MUFU.EX2 R102, R88 ;  /* 0x0000005800667308 */ /* 0x0004e20000000800 */
[----:B------:R-:W-:Y:S02]  /*24760*/  MOV R186, R201 ;  /* 0x000000c900ba7202 */ /* 0x000fe40000000f00 */
[----:B------:R-:W-:Y:S01]  /*24770*/  MOV R201, R121 ;  /* 0x0000007900c97202 */ /* 0x000fe20000000f00 */
[--C-:B------:R-:W-:Y:S01]  /*24780*/  FFMA.FTZ R80, R228, c[0x0][0x2d0], -R74.reuse ;  /* 0x0000b400e4507a23 */ /* 0x100fe2000001084a */
[----:B------:R-:W-:Y:S04]  /*24790*/  HMMA.16816.F32.BF16 R64, R76, R90, R64 ;  /* 0x0000005a4c40723c */ /* 0x000fe80000041840 */
[----:B-1----:R-:W-:Y:S01]  /*247a0*/  FFMA.FTZ R84, R179, c[0x0][0x2d0], -R97 ;  /* 0x0000b400b3547a23 */ /* 0x002fe20000010861 */
[----:B------:R1:W-:Y:S01]  /*247b0*/  MUFU.EX2 R181, R80 ;  /* 0x0000005000b57308 */ /* 0x0003e20000000800 */
[----:B----4-:R-:W-:Y:S02]  /*247c0*/  F2FP.BF16.PACK_AB R82, R187, R185 ;  /* 0x000000b9bb52723e */ /* 0x010fe400000010ff */
        /* <DEDUP_REMOVED lines=25> */
[--C-:B------:R-:W-:Y:S01]  /*24960*/  FFMA.FTZ R88, R225, c[0x0][0x2d0], -R96.reuse ;  /* 0x0000b400e1587a23 */ /* 0x100fe20000010860 */
[-C--:B------:R-:W-:Y:S01]  /*24970*/  HMMA.16816.F32.BF16 R28, R80, R90.reuse, R28 ;  /* 0x0000005a501c723c */ /* 0x080fe2000004181c */
[----:B------:R1:W-:Y:S03]  /*24980*/  MUFU.EX2 R180, R84 ;  /* 0x0000005400b47308 */ /* 0x0003e60000000800 */
[----:B------:R-:W-:Y:S04]  /*24990*/  IMAD.MOV.U32 R225, RZ, RZ, R113 ;  /* 0x000000ffffe17224 */ /* 0x000fe800078e0071 */
        /* <DEDUP_REMOVED lines=9> */
[--C-:B--2---:R-:W-:Y:S02]  /*24a30*/  FFMA.FTZ R88, R229, c[0x0][0x2d0], -R96.reuse ;  /* 0x0000b400e5587a23 */ /* 0x104fe40000010860 */
[----:B------:R-:W-:Y:S01]  /*24a40*/  IMAD.MOV.U32 R229, RZ, RZ, R127 ;  /* 0x000000ffffe57224 */ /* 0x000fe200078e007f */
        /* <DEDUP_REMOVED lines=8> */
[----:B------:R-:W-:Y:S01]  /*24ad0*/  MOV R230, R131 ;  /* 0x0000008300e67202 */ /* 0x000fe20000000f00 */
[----:B------:R-:W-:Y:S07]  /*24ae0*/  IMAD.MOV.U32 R131, RZ, RZ, R104 ;  /* 0x000000ffff837224 */ /* 0x000fee00078e0068 */
[----:B------:R2:W4:Y:S01]  /*24af0*/  MUFU.EX2 R177, R88 ;  /* 0x0000005800b17308 */ /* 0x0005220000000800 */
[----:B---3--:R-:W-:Y:S09]  /*24b00*/  FFMA.FTZ R92, R200, c[0x0][0x2d0], -R97 ;  /* 0x0000b400c85c7a23 */ /* 0x008ff20000010861 */
[----:B------:R3:W-:Y:S01]  /*24b10*/  MUFU.EX2 R99, R92 ;  /* 0x0000005c00637308 */ /* 0x0007e20000000800 */
[----:B-1----:R-:W-:Y:S02]  /*24b20*/  FFMA.FTZ R84, R203, c[0x0][0x2d0], -R96 ;  /* 0x0000b400cb547a23 */ /* 0x002fe40000010860 */
[----:B------:R-:W-:Y:S07]  /*24b30*/  IMAD.MOV.U32 R203, RZ, RZ, R107 ;  /* 0x000000ffffcb7224 */ /* 0x000fee00078e006b */
        /* <DEDUP_REMOVED lines=36> */
[----:B------:R-:W-:Y:S04]  /*24d80*/  FFMA.FTZ R74, R252, c[0x0][0x2d0], -R74 ;  /* 0x0000b400fc4a7a23 */ /* 0x000fe8000001084a */
[C---:B------:R-:W-:Y:S05]  /*24d90*/  HMMA.16816.F32.BF16 R16, R76.reuse, R90, R16 ;  /* 0x0000005a4c10723c */ /* 0x040fea0000041810 */
[----:B------:R3:W4:Y:S03]  /*24da0*/  MUFU.EX2 R171, R74 ;  /* 0x0000004a00ab7308 */ /* 0x0007260000000800 */
[-C--:B-1----:R-:W-:Y:S08]  /*24db0*/  HMMA.16816.F32.BF16 R20, R76, R84.reuse, R20 ;  /* 0x000000544c14723c */ /* 0x082ff00000041814 */
        /* <DEDUP_REMOVED lines=13> */
[C---:B------:R-:W-:Y:S01]  /*24e90*/  HMMA.16816.F32.BF16 R48, R76.reuse, R94, R48 ;  /* 0x0000005e4c30723c */ /* 0x040fe20000041830 */
[----:B------:R2:W-:Y:S03]  /*24ea0*/  MUFU.EX2 R168, R74 ;  /* 0x0000004a00a87308 */ /* 0x0005e60000000800 */
[----:B---3--:R-:W-:Y:S04]  /*24eb0*/  F2FP.BF16.PACK_AB R167, R169, R170 ;  /* 0x000000aaa9a7723e */ /* 0x008fe800000010ff */
[-C--:B-1----:R-:W-:Y:S08]  /*24ec0*/  HMMA.16816.F32.BF16 R52, R76, R88.reuse, R52 ;  /* 0x000000584c34723c */ /* 0x082ff00000041834 */
[C---:B------:R-:W-:Y:S08]  /*24ed0*/  HMMA.16816.F32.BF16 R56, R80.reuse, R88, R56 ;  /* 0x000000585038723c */ /* 0x040ff00000041838 */
[-C--:B------:R-:W-:Y:S04]  /*24ee0*/  HMMA.16816.F32.BF16 R60, R80, R90.reuse, R60 ;  /* 0x0000005a503c723c */ /* 0x080fe8000004183c */
[--C-:B--2---:R-:W-:Y:S04]  /*24ef0*/  FFMA.FTZ R74, R238, c[0x0][0x2d0], -R96.reuse ;  /* 0x0000b400ee4a7a23 */ /* 0x104fe80000010860 */
[----:B------:R-:W-:Y:S01]  /*24f00*/  HMMA.16816.F32.BF16 R64, R76, R90, R64 ;  /* 0x0000005a4c40723c */ /* 0x000fe20000041840 */
[----:B------:R-:W2:Y:S01]  /*24f10*/  LDL.LU R76, [R1+0x28] ;  /* 0x00002800014c7983 */ /* 0x000ea20000300800 */
[----:B------:R1:W3:Y:S06]  /*24f20*/  MUFU.EX2 R85, R74 ;  /* 0x0000004a00557308 */ /* 0x0002ec0000000800 */
[-C--:B------:R-:W-:Y:S05]  /*24f30*/  HMMA.16816.F32.BF16 R104, R164, R116.reuse, R4 ;  /* 0x00000074a468723c */ /* 0x080fea0000041804 */
[--C-:B-1----:R-:W-:Y:S01]  /*24f40*/  FFMA.FTZ R74, R239, c[0x0][0x2d0], -R96.reuse ;  /* 0x0000b400ef4a7a23 */ /* 0x102fe20000010860 */
[----:B---3--:R-:W-:Y:S01]  /*24f50*/  F2FP.BF16.PACK_AB R160, R85, R168 ;  /* 0x000000a855a0723e */ /* 0x008fe200000010ff */
[----:B------:R-:W-:Y:S02]  /*24f60*/  FFMA.FTZ R96, R245, c[0x0][0x2d0], -R96 ;  /* 0x0000b400f5607a23 */ /* 0x000fe40000010860 */
[----:B------:R1:W-:Y:S10]  /*24f70*/  MUFU.EX2 R86, R74 ;  /* 0x0000004a00567308 */ /* 0x0003f40000000800 */
[----:B------:R-:W3:Y:S01]  /*24f80*/  MUFU.EX2 R96, R96 ;  /* 0x0000006000607308 */ /* 0x000ee20000000800 */
[--C-:B-1----:R-:W-:Y:S09]  /*24f90*/  FFMA.FTZ R74, R205, c[0x0][0x2d0], -R97.reuse ;  /* 0x0000b400cd4a7a23 */ /* 0x102ff20000010861 */
[----:B------:R1:W-:Y:S01]  /*24fa0*/  MUFU.EX2 R75, R74 ;  /* 0x0000004a004b7308 */ /* 0x0003e20000000800 */
[----:B---3--:R-:W-:Y:S01]  /*24fb0*/  F2FP.BF16.PACK_AB R162, R96, R86 ;  /* 0x0000005660a2723e */ /* 0x008fe200000010ff */
[--C-:B-1----:R-:W-:Y:S08]  /*24fc0*/  FFMA.FTZ R74, R199, c[0x0][0x2d0], -R97.reuse ;  /* 0x0000b400c74a7a23 */ /* 0x102ff00000010861 */
[----:B------:R1:W3:Y:S02]  /*24fd0*/  MUFU.EX2 R84, R74 ;  /* 0x0000004a00547308 */ /* 0x0002e40000000800 */
[--C-:B-1----:R-:W-:Y:S02]  /*24fe0*/  FFMA.FTZ R74, R192, c[0x0][0x2d0], -R97.reuse ;  /* 0x0000b400c04a7a23 */ /* 0x102fe40000010861 */
[----:B------:R-:W-:Y:S02]  /*24ff0*/  FFMA.FTZ R97, R73, c[0x0][0x2d0], -R97 ;  /* 0x0000b40049617a23 */ /* 0x000fe40000010861 */
[----:B------:R-:W-:Y:S01]  /*25000*/  FADD.FTZ R73, R161, R69 ;  /* 0x00000045a1497221 */ /* 0x000fe20000010000 */
[----:B---3--:R-:W-:Y:S01]  /*25010*/  F2FP.BF16.PACK_AB R161, R84, R75 ;  /* 0x0000004b54a1723e */ /* 0x008fe200000010ff */
[----:B------:R-:W-:Y:S02]  /*25020*/  FADD.FTZ R69, R150, R68 ;  /* 0x0000004496457221 */ /* 0x000fe40000010000 */
[----:B------:R-:W-:Y:S01]  /*25030*/  MUFU.EX2 R74, R74 ;  /* 0x0000004a004a7308 */ /* 0x000fe20000000800 */
[----:B------:R-:W-:Y:S02]  /*25040*/  FADD.FTZ R68, R149, R2 ;  /* 0x0000000295447221 */ /* 0x000fe40000010000 */
[----:B------:R-:W-:Y:S01]  /*25050*/  FADD.FTZ R4, R183, R73 ;  /* 0x00000049b7047221 */ /* 0x000fe20000010000 */
[----:B------:R-:W1:Y:S01]  /*25060*/  LDSM.16.MT88.4 R148, [R210+0x2900] ;  /* 0x00290000d294783b */ /* 0x000e620000004200 */
[----:B------:R-:W-:Y:S02]  /*25070*/  FADD.FTZ R2, R123, R69 ;  /* 0x000000457b027221 */ /* 0x000fe40000010000 */
[----:B------:R-:W-:Y:S02]  /*25080*/  FADD.FTZ R5, R122, R68 ;  /* 0x000000447a057221 */ /* 0x000fe40000010000 */
[----:B------:R-:W-:Y:S01]  /*25090*/  FADD.FTZ R4, R230, R4 ;  /* 0x00000004e6047221 */ /* 0x000fe20000010000 */
[----:B------:R-:W3:Y:S01]  /*250a0*/  MUFU.EX2 R97, R97 ;  /* 0x0000006100617308 */ /* 0x000ee20000000800 */
[----:B------:R-:W-:Y:S02]  /*250b0*/  FADD.FTZ R2, R229, R2 ;  /* 0x00000002e5027221 */ /* 0x000fe40000010000 */
[----:B------:R-:W-:Y:S02]  /*250c0*/  FADD.FTZ R6, R126, R4 ;  /* 0x000000047e067221 */ /* 0x000fe40000010000 */
[----:B------:R-:W-:Y:S01]  /*250d0*/  IMAD.MOV.U32 R183, RZ, RZ, R120 ;  /* 0x000000ffffb77224 */ /* 0x000fe200078e0078 */
[----:B---3--:R-:W-:Y:S07]  /*250e0*/  F2FP.BF16.PACK_AB R163, R97, R74 ;  /* 0x0000004a61a3723e */ /* 0x008fee00000010ff */
[C---:B------:R-:W-:Y:S08]  /*250f0*/  HMMA.16816.F32.BF16 R108, R160.reuse, R116, R8 ;  /* 0x00000074a06c723c */ /* 0x040ff00000041808 */
[-C--:B------:R-:W-:Y:S08]  /*25100*/  HMMA.16816.F32.BF16 R112, R160, R118.reuse, R12 ;  /* 0x00000076a070723c */ /* 0x080ff0000004180c */
[C---:B------:R-:W-:Y:S08]  /*25110*/  HMMA.16816.F32.BF16 R116, R164.reuse, R118, R16 ;  /* 0x00000076a474723c */ /* 0x040ff00000041810 */
[-C--:B------:R-:W-:Y:S04]  /*25120*/  HMMA.16816.F32.BF16 R120, R164, R132.reuse, R20 ;  /* 0x00000084a478723c */ /* 0x080fe80000041814 */
[----:B--2---:R-:W-:Y:S02]  /*25130*/  FFMA.FTZ R8, R0, R76, R196 ;  /* 0x0000004c00087223 */ /* 0x004fe400000100c4 */
        /* <DEDUP_REMOVED lines=18> */
[----:B------:R-:W-:Y:S01]  /*25260*/  FADD.FTZ R11, R103, R4 ;  /* 0x00000004670b7221 */ /* 0x000fe20000010000 */
[----:B------:R-:W-:Y:S01]  /*25270*/  MOV R103, R3 ;  /* 0x0000000300677202 */ /* 0x000fe20000000f00 */
[----:B------:R-:W-:Y:S01]  /*25280*/  FADD.FTZ R8, R228, R2 ;  /* 0x00000002e4087221 */ /* 0x000fe20000010000 */
[----:B------:R-:W2:Y:S01]  /*25290*/  LDSM.16.MT88.4 R4, [R211+0x2900] ;  /* 0x00290000d304783b */ /* 0x000ea20000004200 */
        /* <DEDUP_REMOVED lines=84> */
.L_x_461:
[----:B------:R-:W3:Y:S04]  /*257e0*/  LDL.LU R0, [R1+0x1c] ;  /* 0x00001c0001007983 */ /* 0x000ee80000300800 */
[----:B-12---:R-:W2:Y:S04]  /*257f0*/  LDL.LU R4, [R1+0x20] ;  /* 0x0000200001047983 */ /* 0x006ea80000300800 */
[----:B------:R-:W4:Y:S04]  /*25800*/  LDL.LU R9, [R1+0x24] ;  /* 0x0000240001097983 */ /* 0x000f280000300800 */
[----:B------:R-:W4:Y:S01]  /*25810*/  LDL.LU R2, [R1+0x28] ;  /* 0x0000280001027983 */ /* 0x000f220000300800 */
[----:B------:R-:W-:-:S02]  /*25820*/  MOV R37, 0xff800000 ;  /* 0xff80000000257802 */ /* 0x000fc40000000f00 */
[----:B------:R-:W-:Y:S02]  /*25830*/  MOV R38, 0xff800000 ;  /* 0xff80000000267802 */ /* 0x000fe40000000f00 */
[----:B------:R-:W-:Y:S02]  /*25840*/  MOV R39, 0xff800000 ;  /* 0xff80000000277802 */ /* 0x000fe40000000f00 */
[----:B------:R-:W-:Y:S02]  /*25850*/  MOV R40, 0xff800000 ;  /* 0xff80000000287802 */ /* 0x000fe40000000f00 */
[----:B------:R-:W-:Y:S01]  /*25860*/  PLOP3.LUT P4, PT, PT, PT, PT, 0x8, 0x0 ;  /* 0x000000000000781c */ /* 0x000fe20003f8e170 */
[----:B---3--:R-:W1:Y:S04]  /*25870*/  SHFL.BFLY PT, R5, R0, 0x2, 0x1f ;  /* 0x0c401f0000057f89 */ /* 0x008e6800000e0000 */
[----:B--2---:R-:W2:Y:S04]  /*25880*/  SHFL.BFLY PT, R6, R4, 0x2, 0x1f ;  /* 0x0c401f0004067f89 */ /* 0x004ea800000e0000 */
        /* <DEDUP_REMOVED lines=110> */
.L_x_367:
[----:B--2---:R-:W2:Y:S02]  /*25f70*/  S2R R55, SR_CTAID.Y ;  /* 0x0000000000377919 */ /* 0x004ea40000002600 */
[----:B--2---:R-:W-:Y:S01]  /*25f80*/  SHF.R.S32.HI R43, RZ, 0x1f, R55 ;  /* 0x0000001fff2b7819 */ /* 0x004fe20000011437 */
[----:B------:R-:W-:Y:S05]  /*25f90*/  @P4 BRA `(.L_x_479) ;  /* 0x0000130000004947 */ /* 0x000fea0003800000 */
[----:B------:R-:W2:Y:S01]  /*25fa0*/  LDL R44, [R1+0x64] ;  /* 0x00006400012c7983 */ /* 0x000ea20000100800 */
[----:B------:R-:W-:Y:S01]  /*25fb0*/  IMAD.MOV.U32 R6, RZ, RZ, -0x10 ;  /* 0xfffffff0ff067424 */ /* 0x000fe200078e00ff */
[----:B------:R-:W-:Y:S02]  /*25fc0*/  F2FP.BF16.PACK_AB R5, R105, R104 ;  /* 0x000000686905723e */ /* 0x000fe400000010ff */
[----:B------:R-:W3:Y:S01]  /*25fd0*/  S2R R41, SR_TID.X ;  /* 0x0000000000297919 */ /* 0x000ee20000002100 */
        /* <DEDUP_REMOVED lines=12> */
[----:B---3--:R-:W-:Y:S02]  /*260a0*/  SHF.R.S32.HI R42, RZ, 0x1f, R41 ;  /* 0x0000001fff2a7819 */ /* 0x008fe40000011429 */
        /* <DEDUP_REMOVED lines=29> */
[----:B------:R-:W-:Y:S02]  /*26280*/  R2P PR, R3, 0x6 ;  /* 0x0000000603007804 */ /* 0x000fe40000000000 */
[----:B------:R-:W-:Y:S02]  /*26290*/  SEL R6, R6, 0x10, !P0 ;  /* 0x0000001006067807 */ /* 0x000fe40004000000 */
[C---:B------:R-:W-:Y:S02]  /*262a0*/  IADD3 R4, R2.reuse, 0x80, RZ ;  /* 0x0000008002047810 */ /* 0x040fe40007ffe0ff */
[C---:B------:R-:W-:Y:S01]  /*262b0*/  IADD3 R0, R2.reuse, 0xc0, RZ ;  /* 0x000000c002007810 */ /* 0x040fe20007ffe0ff */
[----:B------:R-:W-:Y:S01]  /*262c0*/  IMAD.IADD R3, R2, 0x1, R6 ;  /* 0x0000000102037824 */ /* 0x000fe200078e0206 */
[----:B------:R-:W-:-:S02]  /*262d0*/  F2FP.BF16.PACK_AB R26, R26, R146 ;  /* 0x000000921a1a723e */ /* 0x000fc400000010ff */
[----:B------:R-:W-:Y:S02]  /*262e0*/  F2FP.BF16.PACK_AB R18, R18, R152 ;  /* 0x000000981212723e */ /* 0x000fe400000010ff */
[----:B------:R-:W-:Y:S02]  /*262f0*/  F2FP.BF16.PACK_AB R16, R16, R154 ;  /* 0x0000009a1010723e */ /* 0x000fe400000010ff */
[----:B------:R-:W-:Y:S02]  /*26300*/  @P2 IADD3 R0, R4, -0x40, RZ ;  /* 0xffffffc004002810 */ /* 0x000fe40007ffe0ff */
[----:B------:R-:W-:Y:S02]  /*26310*/  F2FP.BF16.PACK_AB R12, R12, R164 ;  /* 0x000000a40c0c723e */ /* 0x000fe400000010ff */
[----:B------:R-:W-:Y:S02]  /*26320*/  F2FP.BF16.PACK_AB R11, R167, R166 ;  /* 0x000000a6a70b723e */ /* 0x000fe400000010ff */
[----:B------:R-:W-:-:S02]  /*26330*/  F2FP.BF16.PACK_AB R13, R13, R156 ;  /* 0x0000009c0d0d723e */ /* 0x000fc400000010ff */
[----:B------:R-:W-:Y:S01]  /*26340*/  F2FP.BF16.PACK_AB R15, R15, R158 ;  /* 0x0000009e0f0f723e */ /* 0x000fe200000010ff */
[----:B------:R3:W-:Y:S01]  /*26350*/  STS [R2+0x80], R5 ;  /* 0x0000800502007388 */ /* 0x0007e20000000800 */
[----:B------:R-:W-:Y:S02]  /*26360*/  F2FP.BF16.PACK_AB R10, R161, R160 ;  /* 0x000000a0a10a723e */ /* 0x000fe400000010ff */
[----:B-1----:R-:W-:Y:S01]  /*26370*/  F2FP.BF16.PACK_AB R9, R163, R162 ;  /* 0x000000a2a309723e */ /* 0x002fe200000010ff */
[----:B------:R-:W-:Y:S01]  /*26380*/  STS [R2+0x480], R7 ;  /* 0x0004800702007388 */ /* 0x000fe20000000800 */
[----:B------:R-:W-:-:S03]  /*26390*/  ISETP.NE.U32.AND P0, PT, RZ, c[0x0][0x500], PT ;  /* 0x00014000ff007a0c */ /* 0x000fc60003f05070 */
[----:B------:R1:W-:Y:S04]  /*263a0*/  STS [R3+0x80], R8 ;  /* 0x0000800803007388 */ /* 0x0003e80000000800 */
[----:B------:R-:W-:Y:S04]  /*263b0*/  STS [R3+0x480], R30 ;  /* 0x0004801e03007388 */ /* 0x000fe80000000800 */
[----:B------:R-:W-:Y:S04]  /*263c0*/  STS [R2+0x2080], R34 ;  /* 0x0020802202007388 */ /* 0x000fe80000000800 */
[----:B------:R4:W-:Y:S04]  /*263d0*/  STS [R2+0x2480], R110 ;  /* 0x0024806e02007388 */ /* 0x0009e80000000800 */
[----:B------:R-:W-:Y:S01]  /*263e0*/  STS [R3+0x2080], R33 ;  /* 0x0020802103007388 */ /* 0x000fe20000000800 */
[----:B---3--:R-:W-:-:S03]  /*263f0*/  IMAD.MOV.U32 R5, RZ, RZ, 0x20 ;  /* 0x00000020ff057424 */ /* 0x008fc600078e00ff */
[----:B------:R3:W-:Y:S02]  /*26400*/  STS [R3+0x2480], R114 ;  /* 0x0024807203007388 */ /* 0x0007e40000000800 */
[----:B-1----:R-:W-:Y:S02]  /*26410*/  SEL R8, R5, 0xffffffe0, !P1 ;  /* 0xffffffe005087807 */ /* 0x002fe40004800000 */
[----:B------:R-:W-:Y:S02]  /*26420*/  ISETP.NE.AND.EX P1, PT, RZ, c[0x0][0x504], PT, P0 ;  /* 0x00014100ff007a0c */ /* 0x000fe40003f25300 */
[----:B------:R-:W-:Y:S01]  /*26430*/  ISETP.NE.U32.AND P0, PT, RZ, c[0x0][0x508], PT ;  /* 0x00014200ff007a0c */ /* 0x000fe20003f05070 */
[----:B------:R-:W-:Y:S02]  /*26440*/  IMAD.IADD R5, R2, 0x1, R8 ;  /* 0x0000000102057824 */ /* 0x000fe400078e0208 */
[----:B------:R-:W-:Y:S01]  /*26450*/  IMAD.IADD R4, R8, 0x1, R3 ;  /* 0x0000000108047824 */ /* 0x000fe200078e0203 */
[----:B------:R-:W-:-:S02]  /*26460*/  ISETP.NE.AND.EX P0, PT, RZ, c[0x0][0x50c], PT, P0 ;  /* 0x00014300ff007a0c */ /* 0x000fc40003f05300 */
[----:B------:R-:W-:Y:S01]  /*26470*/  STS [R5+0x80], R29 ;  /* 0x0000801d05007388 */ /* 0x000fe20000000800 */
[----:B----4-:R-:W-:-:S03]  /*26480*/  IADD3 R2, R8, 0x400, R0 ;  /* 0x0000040008027810 */ /* 0x010fc60007ffe000 */
[----:B------:R-:W-:Y:S02]  /*26490*/  STS [R5+0x480], R28 ;  /* 0x0004801c05007388 */ /* 0x000fe40000000800 */
[C---:B------:R-:W-:Y:S02]  /*264a0*/  IMAD.IADD R7, R6.reuse, 0x1, R2 ;  /* 0x0000000106077824 */ /* 0x040fe400078e0202 */
[----:B------:R-:W-:Y:S01]  /*264b0*/  STS [R4+0x80], R14 ;  /* 0x0000800e04007388 */ /* 0x000fe20000000800 */
[----:B------:R-:W-:-:S03]  /*264c0*/  IMAD.IADD R2, R6, 0x1, R0 ;  /* 0x0000000106027824 */ /* 0x000fc600078e0200 */
[----:B------:R-:W-:Y:S01]  /*264d0*/  STS [R4+0x480], R25 ;  /* 0x0004801904007388 */ /* 0x000fe20000000800 */
[----:B---3--:R-:W-:-:S03]  /*264e0*/  IMAD.IADD R3, R8, 0x1, R2 ;  /* 0x0000000108037824 */ /* 0x008fc600078e0202 */
        /* <DEDUP_REMOVED lines=36> */
.L_x_480:
        /* <DEDUP_REMOVED lines=11> */
[C---:B------:R-:W-:Y:S01]  /*267e0*/  LOP3.LUT R6, R4.reuse, 0x1ffffffe, RZ, 0xc0, !PT ;  /* 0x1ffffffe04067812 */ /* 0x040fe200078ec0ff */
[----:B------:R-:W-:Y:S01]  /*267f0*/  IMAD.SHL.U32 R4, R4, 0x20, RZ ;  /* 0x0000002004047824 */ /* 0x000fe200078e00ff */
        /* <DEDUP_REMOVED lines=19> */
[----:B------:R-:W-:Y:S02]  /*26930*/  IMAD R6, R55, c[0x0][0x494], R6 ;  /* 0x0001250037067a24 */ /* 0x000fe400078e0206 */
[----:B------:R-:W-:Y:S02]  /*26940*/  IMAD.IADD R3, R3, 0x1, R0 ;  /* 0x0000000103037824 */ /* 0x000fe400078e0200 */
[----:B------:R-:W-:Y:S02]  /*26950*/  IMAD.IADD R8, R16, 0x1, R7 ;  /* 0x0000000110087824 */ /* 0x000fe400078e0207 */
[----:B------:R-:W-:Y:S02]  /*26960*/  IMAD.IADD R9, R41, 0x1, -R9 ;  /* 0x0000000129097824 */ /* 0x000fe400078e0a09 */
[----:B------:R-:W-:Y:S02]  /*26970*/  IMAD.SHL.U32 R0, R21, 0x40, RZ ;  /* 0x0000004015007824 */ /* 0x000fe400078e00ff */
[----:B------:R-:W-:-:S02]  /*26980*/  IMAD.IADD R5, R5, 0x1, R6 ;  /* 0x0000000105057824 */ /* 0x000fc400078e0206 */
[----:B-1----:R-:W-:Y:S01]  /*26990*/  IMAD R8, R24, 0x80, R8 ;  /* 0x0000008018087824 */ /* 0x002fe200078e0208 */
[----:B------:R-:W-:Y:S01]  /*269a0*/  LOP3.LUT R0, R0, 0x1c0, RZ, 0xc0, !PT ;  /* 0x000001c000007812 */ /* 0x000fe200078ec0ff */
[----:B------:R-:W-:Y:S02]  /*269b0*/  IMAD.SHL.U32 R6, R9, 0x8, RZ ;  /* 0x0000000809067824 */ /* 0x000fe400078e00ff */
[----:B------:R-:W-:-:S03]  /*269c0*/  @P2 IMAD.HI.U32 R10, R8, c[0x0][0x4ec], RZ ;  /* 0x00013b00080a2a27 */ /* 0x000fc600078e00ff */
[----:B------:R-:W-:Y:S01]  /*269d0*/  LOP3.LUT R11, R0, 0x38, R6, 0xf8, !PT ;  /* 0x00000038000b7812 */ /* 0x000fe200078ef806 */
[----:B------:R-:W-:Y:S01]  /*269e0*/  IMAD.MOV.U32 R7, RZ, RZ, R8 ;  /* 0x000000ffff077224 */ /* 0x000fe200078e0008 */
[----:B------:R-:W-:Y:S01]  /*269f0*/  SHF.R.U32.HI R0, RZ, 0x3, R0 ;  /* 0x00000003ff007819 */ /* 0x000fe20000011600 */
[----:B------:R-:W-:Y:S01]  /*26a00*/  IMAD R9, R9, 0x10, R21 ;  /* 0x0000001009097824 */ /* 0x000fe200078e0215 */
[----:B------:R-:W-:Y:S01]  /*26a10*/  @P2 SHF.R.U32.HI R7, RZ, c[0x0][0x4f0], R10 ;  /* 0x00013c00ff072a19 */ /* 0x000fe2000001160a */
[----:B------:R-:W-:Y:S01]  /*26a20*/  IMAD.WIDE.U32 R2, R55, c[0x0][0x3e8], R2 ;  /* 0x0000fa0037027a25 */ /* 0x000fe200078e0002 */
[----:B------:R-:W-:Y:S02]  /*26a30*/  LOP3.LUT R22, R11, R0, RZ, 0x3c, !PT ;  /* 0x000000000b167212 */ /* 0x000fe400078e3cff */
[----:B------:R-:W-:Y:S01]  /*26a40*/  SEL R11, R12, RZ, !P1 ;  /* 0x000000ff0c0b7207 */ /* 0x000fe20004800000 */
[----:B------:R-:W-:Y:S01]  /*26a50*/  IMAD R12, R24, 0x80, R9 ;  /* 0x00000080180c7824 */ /* 0x000fe200078e0209 */
[----:B------:R-:W-:Y:S01]  /*26a60*/  SEL R10, R44, RZ, !P1 ;  /* 0x000000ff2c0a7207 */ /* 0x000fe20004800000 */
[----:B------:R-:W-:Y:S01]  /*26a70*/  IMAD.MOV R0, RZ, RZ, -R7 ;  /* 0x000000ffff007224 */ /* 0x000fe200078e0a07 */
[----:B------:R-:W-:Y:S01]  /*26a80*/  SHF.R.S32.HI R53, RZ, 0x1f, R6 ;  /* 0x0000001fff357819 */ /* 0x000fe20000011406 */
[----:B------:R-:W-:-:S02]  /*26a90*/  IMAD.IADD R3, R3, 0x1, R13 ;  /* 0x0000000103037824 */ /* 0x000fc400078e020d */
        /* <DEDUP_REMOVED lines=11> */
[C---:B------:R-:W-:Y:S01]  /*26b50*/  IMAD.WIDE.U32 R2, R10.reuse, c[0x0][0x3f0], R2 ;  /* 0x0000fc000a027a25 */ /* 0x040fe200078e0002 */
        /* <DEDUP_REMOVED lines=9> */
[----:B------:R-:W-:Y:S01]  /*26bf0*/  IMAD R18, R10, c[0x0][0x4e8], R12 ;  /* 0x00013a000a127a24 */ /* 0x000fe200078e020c */
[----:B------:R-:W-:Y:S01]  /*26c00*/  SHFL.IDX PT, R14, R7, 0x1, 0x1c1f ;  /* 0x003c1f00070e7f89 */ /* 0x000fe200000e0000 */
[----:B------:R-:W-:Y:S01]  /*26c10*/  IMAD.IADD R3, R3, 0x1, R11 ;  /* 0x0000000103037824 */ /* 0x000fe200078e020b */
[----:B------:R-:W-:Y:S01]  /*26c20*/  LEA.HI.X R4, R4, c[0x0][0x454], R9, 0x2, P1 ;  /* 0x0001150004047a11 */ /* 0x000fe200008f1409 */
[----:B------:R-:W-:Y:S01]  /*26c30*/  IMAD R8, R13, c[0x0][0x3e0], RZ ;  /* 0x0000f8000d087a24 */ /* 0x000fe200078e02ff */
[----:B------:R-:W-:Y:S01]  /*26c40*/  SHF.R.S32.HI R9, RZ, 0x1f, R18 ;  /* 0x0000001fff097819 */ /* 0x000fe20000011412 */
[C---:B------:R-:W-:Y:S01]  /*26c50*/  IMAD.WIDE.U32 R2, R0.reuse, c[0x0][0x3e0], R2 ;  /* 0x0000f80000027a25 */ /* 0x040fe200078e0002 */
[----:B------:R-:W-:Y:S03]  /*26c60*/  SHFL.IDX PT, R12, R7, 0x2, 0x1c1f ;  /* 0x005c1f00070c7f89 */ /* 0x000fe600000e0000 */
[----:B------:R-:W-:Y:S01]  /*26c70*/  IMAD R8, R0, c[0x0][0x3e4], R8 ;  /* 0x0000f90000087a24 */ /* 0x000fe200078e0208 */
[----:B------:R-:W-:Y:S01]  /*26c80*/  SHFL.IDX PT, R17, R4, RZ, 0x1c1f ;  /* 0x001c1fff04117589 */ /* 0x000fe200000e0000 */
[----:B------:R-:W-:-:S02]  /*26c90*/  IMAD R5, R24, 0x80, R16 ;  /* 0x0000008018057824 */ /* 0x000fc400078e0210 */
[----:B-----5:R-:W-:Y:S01]  /*26ca0*/  IMAD R0, R15, c[0x0][0x4e8], RZ ;  /* 0x00013a000f007a24 */ /* 0x020fe200078e02ff */
[----:B------:R-:W1:Y:S01]  /*26cb0*/  SHFL.IDX PT, R16, R7, RZ, 0x1c1f ;  /* 0x001c1fff07107589 */ /* 0x000e6200000e0000 */
[----:B------:R-:W-:Y:S01]  /*26cc0*/  IMAD.IADD R3, R3, 0x1, R8 ;  /* 0x0000000103037824 */ /* 0x000fe200078e0208 */
[----:B------:R-:W-:Y:S01]  /*26cd0*/  IADD3 R20, R5, 0x8, RZ ;  /* 0x0000000805147810 */ /* 0x000fe20007ffe0ff */
[----:B------:R-:W-:Y:S01]  /*26ce0*/  IMAD R8, R9, c[0x0][0x3d8], RZ ;  /* 0x0000f60009087a24 */ /* 0x000fe200078e02ff */
[----:B------:R-:W2:Y:S01]  /*26cf0*/  SHFL.IDX PT, R15, R4, 0x1, 0x1c1f ;  /* 0x003c1f00040f7f89 */ /* 0x000ea200000e0000 */
[C---:B------:R-:W-:Y:S02]  /*26d00*/  ISETP.GE.OR P4, PT, R5.reuse, R0, P0 ;  /* 0x000000000500720c */ /* 0x040fe40000786670 */
[C---:B------:R-:W-:Y:S01]  /*26d10*/  IMAD R19, R18.reuse, c[0x0][0x3dc], R8 ;  /* 0x0000f70012137a24 */ /* 0x040fe200078e0208 */
[----:B------:R-:W3:Y:S01]  /*26d20*/  SHFL.IDX PT, R13, R4, 0x2, 0x1c1f ;  /* 0x005c1f00040d7f89 */ /* 0x000ee200000e0000 */
[----:B------:R-:W-:Y:S01]  /*26d30*/  IMAD.WIDE.U32 R8, R18, c[0x0][0x3d8], R2 ;  /* 0x0000f60012087a25 */ /* 0x000fe200078e0002 */
[----:B------:R-:W-:-:S02]  /*26d40*/  IADD3 R18, R5, 0x48, RZ ;  /* 0x0000004805127810 */ /* 0x000fc40007ffe0ff */
[----:B------:R4:W-:Y:S01]  /*26d50*/  SHFL.IDX PT, R10, R7, 0x3, 0x1c1f ;  /* 0x007c1f00070a7f89 */ /* 0x0009e200000e0000 */
[----:B------:R-:W-:Y:S01]  /*26d60*/  ISETP.GE.OR P3, PT, R20, R0, P0 ;  /* 0x000000001400720c */ /* 0x000fe20000766670 */
[----:B------:R-:W-:Y:S02]  /*26d70*/  IMAD.IADD R3, R9, 0x1, R19 ;  /* 0x0000000109037824 */ /* 0x000fe400078e0213 */
[----:B------:R3:W3:Y:S01]  /*26d80*/  SHFL.IDX PT, R11, R4, 0x3, 0x1c1f ;  /* 0x007c1f00040b7f89 */ /* 0x0006e200000e0000 */
[----:B------:R-:W-:-:S05]  /*26d90*/  IMAD R2, R24, 0x80, R21 ;  /* 0x0000008018027824 */ /* 0x000fca00078e0215 */
[C---:B------:R-:W-:Y:S01]  /*26da0*/  IADD3 R32, R2.reuse, 0x40, RZ ;  /* 0x0000004002207810 */ /* 0x040fe20007ffe0ff */
[----:B-1----:R-:W-:Y:S01]  /*26db0*/  @!P4 ST.E [R16.64], R37 ;  /* 0x000000251000c985 */ /* 0x002fe2000c101908 */
[----:B------:R-:W-:-:S03]  /*26dc0*/  IADD3 R54, R2, 0x60, RZ ;  /* 0x0000006002367810 */ /* 0x000fc60007ffe0ff */
[----:B--2---:R-:W-:Y:S01]  /*26dd0*/  @!P3 ST.E [R14.64], R38 ;  /* 0x000000260e00b985 */ /* 0x004fe2000c101908 */
[----:B----4-:R-:W-:Y:S01]  /*26de0*/  IMAD.SHL.U32 R7, R23, 0x8, RZ ;  /* 0x0000000817077824 */ /* 0x010fe200078e00ff */
[----:B---3--:R-:W-:-:S04]  /*26df0*/  IADD3 R4, R5, 0x40, RZ ;  /* 0x0000004005047810 */ /* 0x008fc80007ffe0ff */
[----:B------:R-:W-:Y:S02]  /*26e00*/  LOP3.LUT R5, R22, 0x7ffffe00, R7, 0xf8, !PT ;  /* 0x7ffffe0016057812 */ /* 0x000fe400078ef807 */
[-C--:B------:R-:W-:Y:S02]  /*26e10*/  ISETP.GE.OR P2, PT, R4, R0.reuse, P0 ;  /* 0x000000000400720c */ /* 0x080fe40000746670 */
[----:B------:R-:W-:Y:S01]  /*26e20*/  ISETP.GE.OR P0, PT, R18, R0, P0 ;  /* 0x000000001200720c */ /* 0x000fe20000706670 */
[----:B------:R-:W-:Y:S01]  /*26e30*/  IMAD.SHL.U32 R5, R5, 0x2, RZ ;  /* 0x0000000205057824 */ /* 0x000fe200078e00ff */
[----:B------:R-:W-:Y:S02]  /*26e40*/  LEA R4, P1, R8, c[0x0][0x380], 0x1 ;  /* 0x0000e00008047a11 */ /* 0x000fe400078208ff */
[----:B------:R-:W-:Y:S02]  /*26e50*/  IADD3 R7, R2, 0x10, RZ ;  /* 0x0000001002077810 */ /* 0x000fe40007ffe0ff */
[----:B------:R-:W-:Y:S01]  /*26e60*/  LEA.HI.X R3, R8, c[0x0][0x384], R3, 0x1, P1 ;  /* 0x0000e10008037a11 */ /* 0x000fe200008f0c03 */
[----:B------:R-:W-:Y:S04]  /*26e70*/  SHFL.IDX PT, R14, R4, 0x2, 0x181f ;  /* 0x00581f00040e7f89 */ /* 0x000fe800000e0000 */
[----:B------:R-:W1:Y:S04]  /*26e80*/  SHFL.IDX PT, R8, R4, 0x1, 0x181f ;  /* 0x00381f0004087f89 */ /* 0x000e6800000e0000 */
[----:B------:R-:W-:Y:S04]  /*26e90*/  @!P2 ST.E [R12.64], R39 ;  /* 0x000000270c00a985 */ /* 0x000fe8000c101908 */
[----:B------:R1:W-:Y:S01]  /*26ea0*/  @!P0 ST.E [R10.64], R40 ;  /* 0x000000280a008985 */ /* 0x0003e2000c101908 */
[----:B------:R-:W-:-:S03]  /*26eb0*/  ISETP.GE.AND P0, PT, R6, c[0x0][0x3c8], PT ;  /* 0x0000f20006007a0c */ /* 0x000fc60003f06270 */
[----:B------:R-:W2:Y:S01]  /*26ec0*/  SHFL.IDX PT, R12, R4, RZ, 0x181f ;  /* 0x00181fff040c7589 */ /* 0x000ea200000e0000 */
[-C--:B------:R-:W-:Y:S02]  /*26ed0*/  ISETP.GE.OR P4, PT, R7, R0.reuse, P0 ;  /* 0x000000000700720c */ /* 0x080fe40000786670 */
[C---:B------:R-:W-:Y:S01]  /*26ee0*/  ISETP.GE.OR P1, PT, R2.reuse, R0, P0 ;  /* 0x000000000200720c */ /* 0x040fe20000726670 */
[----:B------:R-:W3:Y:S01]  /*26ef0*/  SHFL.IDX PT, R9, R3, RZ, 0x181f ;  /* 0x00181fff03097589 */ /* 0x000ee200000e0000 */
[----:B------:R-:W-:-:S03]  /*26f00*/  IADD3 R7, R2, 0x20, RZ ;  /* 0x0000002002077810 */ /* 0x000fc60007ffe0ff */
[----:B------:R-:W-:Y:S01]  /*26f10*/  LDS.128 R24, [R5+0x80] ;  /* 0x0000800005187984 */ /* 0x000fe20000000c00 */
[-C--:B------:R-:W-:Y:S02]  /*26f20*/  ISETP.GE.OR P3, PT, R7, R0.reuse, P0 ;  /* 0x000000000700720c */ /* 0x080fe40000766670 */
[----:B------:R-:W-:Y:S01]  /*26f30*/  IADD3 R7, R2, 0x30, RZ ;  /* 0x0000003002077810 */ /* 0x000fe20007ffe0ff */
[----:B------:R-:W4:Y:S03]  /*26f40*/  SHFL.IDX PT, R11, R3, 0x1, 0x181f ;  /* 0x00381f00030b7f89 */ /* 0x000f2600000e0000 */
[----:B------:R-:W-:Y:S01]  /*26f50*/  ISETP.GE.OR P2, PT, R7, R0, P0 ;  /* 0x000000000700720c */ /* 0x000fe20000746670 */
[----:B------:R-:W4:Y:S04]  /*26f60*/  SHFL.IDX PT, R44, R3, 0x2, 0x181f ;  /* 0x00581f00032c7f89 */ /* 0x000f2800000e0000 */
[----:B------:R-:W4:Y:S01]  /*26f70*/  SHFL.IDX PT, R15, R4, 0x3, 0x181f ;  /* 0x00781f00040f7f89 */ /* 0x000f2200000e0000 */
[----:B-1----:R-:W-:-:S03]  /*26f80*/  @!P4 LEA R10, P6, R6, R8, 0x1 ;  /* 0x00000008060ac211 */ /* 0x002fc600078c08ff */
[----:B------:R-:W-:Y:S01]  /*26f90*/  LDS.128 R20, [R5+0x880] ;  /* 0x0008800005147984 */ /* 0x000fe20000000c00 */
[----:B--2---:R-:W-:-:S03]  /*26fa0*/  @!P1 LEA R12, P5, R6, R12, 0x1 ;  /* 0x0000000c060c9211 */ /* 0x004fc600078a08ff */
[----:B------:R-:W-:Y:S01]  /*26fb0*/  LDS.128 R16, [R5+0x1080] ;  /* 0x0010800005107984 */ /* 0x000fe20000000c00 */
[----:B---3--:R-:W-:-:S03]  /*26fc0*/  @!P1 LEA.HI.X R13, R6, R9, R53, 0x1, P5 ;  /* 0x00000009060d9211 */ /* 0x008fc600028f0c35 */
[----:B------:R-:W1:Y:S04]  /*26fd0*/  SHFL.IDX PT, R45, R3, 0x3, 0x181f ;  /* 0x00781f00032d7f89 */ /* 0x000e6800000e0000 */
[----:B------:R-:W2:Y:S01]  /*26fe0*/  LDS.128 R28, [R5+0x1880] ;  /* 0x00188000051c7984 */ /* 0x000ea20000000c00 */
[----:B------:R-:W-:Y:S02]  /*26ff0*/  P2R R7, PR, RZ, 0x40 ;  /* 0x00000040ff077803 */ /* 0x000fe40000000000 */
[----:B------:R-:W-:Y:S01]  /*27000*/  ISETP.GE.OR P6, PT, R32, R0, P0 ;  /* 0x000000002000720c */ /* 0x000fe200007c6670 */
[----:B------:R-:W-:Y:S01]  /*27010*/  LDS.128 R36, [R5+0x2880] ;  /* 0x0028800005247984 */ /* 0x000fe20000000c00 */
[----:B------:R-:W-:-:S03]  /*27020*/  ISETP.NE.AND P5, PT, R7, RZ, PT ;  /* 0x000000ff0700720c */ /* 0x000fc60003fa5270 */
[----:B------:R-:W-:Y:S01]  /*27030*/  LDS.128 R32, [R5+0x2080] ;  /* 0x0020800005207984 */ /* 0x000fe20000000c00 */
[C-C-:B----4-:R-:W-:Y:S02]  /*27040*/  @!P4 LEA.HI.X R11, R6.reuse, R11, R53.reuse, 0x1, P5 ;  /* 0x0000000b060bc211 */ /* 0x150fe400028f0c35 */
[C---:B------:R-:W-:Y:S01]  /*27050*/  @!P3 LEA R8, P5, R6.reuse, R14, 0x1 ;  /* 0x0000000e0608b211 */ /* 0x040fe200078a08ff */
[----:B------:R-:W-:Y:S03]  /*27060*/  LDS.128 R40, [R5+0x3080] ;  /* 0x0030800005287984 */ /* 0x000fe60000000c00 */
[C-C-:B------:R-:W-:Y:S01]  /*27070*/  @!P3 LEA.HI.X R9, R6.reuse, R44, R53.reuse, 0x1, P5 ;  /* 0x0000002c0609b211 */ /* 0x140fe200028f0c35 */
[----:B------:R-:W3:Y:S01]  /*27080*/  SHFL.IDX PT, R48, R4, 0x4, 0x181f ;  /* 0x00981f0004307f89 */ /* 0x000ee200000e0000 */
[----:B------:R-:W-:Y:S02]  /*27090*/  @!P2 LEA R14, P5, R6, R15, 0x1 ;  /* 0x0000000f060ea211 */ /* 0x000fe400078a08ff */
[----:B------:R-:W-:Y:S01]  /*270a0*/  IADD3 R44, R2, 0x50, RZ ;  /* 0x00000050022c7810 */ /* 0x000fe20007ffe0ff */
[----:B------:R-:W4:Y:S01]  /*270b0*/  SHFL.IDX PT, R7, R4, 0x5, 0x181f ;  /* 0x00b81f0004077f89 */ /* 0x000f2200000e0000 */
[----:B-1----:R-:W-:-:S02]  /*270c0*/  @!P2 LEA.HI.X R15, R6, R45, R53, 0x1, P5 ;  /* 0x0000002d060fa211 */ /* 0x002fc400028f0c35 */
[----:B------:R-:W-:Y:S01]  /*270d0*/  ISETP.GE.OR P5, PT, R44, R0, P0 ;  /* 0x000000002c00720c */ /* 0x000fe200007a6670 */
[----:B------:R-:W-:Y:S01]  /*270e0*/  SHFL.IDX PT, R49, R4, 0x6, 0x181f ;  /* 0x00d81f0004317f89 */ /* 0x000fe200000e0000 */
[----:B------:R-:W-:-:S03]  /*270f0*/  IADD3 R2, R2, 0x70, RZ ;  /* 0x0000007002027810 */ /* 0x000fc60007ffe0ff */
        /* <DEDUP_REMOVED lines=26> */
.L_x_479:
        /* <DEDUP_REMOVED lines=15> */
[----:B---3--:R-:W-:Y:S05]  /*27390*/  @!P0 BRA `(.L_x_481) ;  /* 0x0000003000008947 */ /* 0x008fea0003800000 */
[----:B------:R2:W3:Y:S04]  /*273a0*/  LDG.E R0, [R6.64] ;  /* 0x0000000806007981 */ /* 0x0004e8000c1e1900 */
[----:B--2---:R-:W3:Y:S02]  /*273b0*/  LDG.E R6, [R6.64+0x4] ;  /* 0x0000040806067981 */ /* 0x004ee4000c1e1900 */
[----:B---3-5:R-:W-:-:S02]  /*273c0*/  IADD3 R19, -R0, R6, RZ ;  /* 0x0000000600137210 */ /* 0x028fc40007ffe1ff */
.L_x_481:
[----:B---3--:R-:W2:Y:S01]  /*273d0*/  S2R R10, SR_TID.X ;  /* 0x00000000000a7919 */ /* 0x008ea20000002100 */
[----:B------:R-:W-:Y:S01]  /*273e0*/  SHF.R.S32.HI R0, RZ, 0x1f, R8 ;  /* 0x0000001fff007819 */ /* 0x000fe20000011408 */
[----:B------:R-:W-:Y:S01]  /*273f0*/  BSSY B0, `(.L_x_482) ;  /* 0x0000026000007945 */ /* 0x000fe20003800000 */
[----:B-1----:R-:W-:-:S02]  /*27400*/  SEL R9, R8, RZ, !P0 ;  /* 0x000000ff08097207 */ /* 0x002fc40004000000 */
[----:B------:R-:W-:Y:S02]  /*27410*/  SEL R11, R0, RZ, !P0 ;  /* 0x000000ff000b7207 */ /* 0x000fe40004000000 */
[----:B--2---:R-:W-:-:S13]  /*27420*/  ISETP.GT.AND P1, PT, R10, 0x7f, PT ;  /* 0x0000007f0a00780c */ /* 0x004fda0003f24270 */
        /* <DEDUP_REMOVED lines=34> */
.L_x_483:
[----:B------:R-:W-:Y:S05]  /*27650*/  BSYNC B0 ;  /* 0x0000000000007941 */ /* 0x000fea0003800000 */
.L_x_482:
        /* <DEDUP_REMOVED lines=103> */
.L_x_484:
        /* <DEDUP_REMOVED lines=11> */
.L_x_1475:


//--------------------- .text._ZN7cutlass13device_kernelIN5flash19enable_sm80_to_sm89INS1_16FlashAttnFwdSm80INS1_25CollectiveMainloopFwdSm80ILi4ELi1ELb0EN4cute5tupleIJNS5_1CILi128EEENS7_ILi112EEENS7_ILi64EEEEEELi64ENS_10bfloat16_tEfNS_4arch4Sm80ELb1ELb0ELb1ELb0ELb0ELb0ELb1ELb0EEENS1_21CollectiveEpilogueFwdINS6_IJS8_SA_S9_EEENS6_IJNS7_ILi1EEESI_SI_EEESC_SE_Li128ELb0ELb1ELb0ELb0EEENS1_30DynamicPersistentTileSchedulerILi128ELi128ELb0ELb1ELb0EEEEEEEEEvNT_6ParamsE --------------------------
	.section	.text._ZN7cutlass13device_kernelIN5flash19enable_sm80_to_sm89INS1_16FlashAttnFwdSm80INS1_25CollectiveMainloopFwdSm80ILi4ELi1ELb0EN4cute5tupleIJNS5_1CILi128EEENS7_ILi112EEENS7_ILi64EEEEEELi64ENS_10bfloat16_tEfNS_4arch4Sm80ELb1ELb0ELb1ELb0ELb0ELb0ELb1ELb0EEENS1_21CollectiveEpilogueFwdINS6_IJS8_SA_S9_EEENS6_IJNS7_ILi1EEESI_SI_EEESC_SE_Li128ELb0ELb1ELb0ELb0EEENS1_30DynamicPersistentTileSchedulerILi128ELi128ELb0ELb1ELb0EEEEEEEEEvNT_6ParamsE,"ax",@progbits
	.sectioninfo	@"SHI_REGISTERS=255"
	.align	128
.text._ZN7cutlass13device_kernelIN5flash19enable_sm80_to_sm89INS1_16FlashAttnFwdSm80INS1_25CollectiveMainloopFwdSm80ILi4ELi1ELb0EN4cute5tupleIJNS5_1CILi128EEENS7_ILi112EEENS7_ILi64EEEEEELi64ENS_10bfloat16_tEfNS_4arch4Sm80ELb1ELb0ELb1ELb0ELb0ELb0ELb1ELb0EEENS1_21CollectiveEpilogueFwdINS6_IJS8_SA_S9_EEENS6_IJNS7_ILi1EEESI_SI_EEESC_SE_Li128ELb0ELb1ELb0ELb0EEENS1_30DynamicPersistentTileSchedulerILi128ELi128ELb0ELb1ELb0EEEEEEEEEvNT_6ParamsE:
        .type           _ZN7cutlass13device_kernelIN5flash19enable_sm80_to_sm89INS1_16FlashAttnFwdSm80INS1_25CollectiveMainloopFwdSm80ILi4ELi1ELb0EN4cute5tupleIJNS5_1CILi128EEENS7_ILi112EEENS7_ILi64EEEEEELi64ENS_10bfloat16_tEfNS_4arch4Sm80ELb1ELb0ELb1ELb0ELb0ELb0ELb1ELb0EEENS1_21CollectiveEpilogueFwdINS6_IJS8_SA_S9_EEENS6_IJNS7_ILi1EEESI_SI_EEESC_SE_Li128ELb0ELb1ELb0ELb0EEENS1_30DynamicPersistentTileSchedulerILi128ELi128ELb0ELb1ELb0EEEEEEEEEvNT_6ParamsE,@function
        .size           _ZN7cutlass13device_kernelIN5flash19enable_sm80_to_sm89INS1_16FlashAttnFwdSm80INS1_25CollectiveMainloopFwdSm80ILi4ELi1ELb0EN4cute5tupleIJNS5_1CILi128EEENS7_ILi112EEENS7_ILi64EEEEEELi64ENS_10bfloat16_tEfNS_4arch4Sm80ELb1ELb0ELb1ELb0ELb0ELb0ELb1ELb0EEENS1_21CollectiveEpilogueFwdINS6_IJS8_SA_S9_EEENS6_IJNS7_ILi1EEESI_SI_EEESC_SE_Li128ELb0ELb1ELb0ELb0EEENS1_30DynamicPersistentTileSchedulerILi128ELi128ELb0ELb1ELb0EEEEEEEEEvNT_6ParamsE,(.L_x_1476 - _ZN7cutlass13device_kernelIN5flash19enable_sm80_to_sm89INS1_16FlashAttnFwdSm80INS1_25CollectiveMainloopFwdSm80ILi4ELi1ELb0EN4cute5tupleIJNS5_1CILi128EEENS7_ILi112EEENS7_ILi64EEEEEELi64ENS_10bfloat16_tEfNS_4arch4Sm80ELb1ELb0ELb1ELb0ELb0ELb0ELb1ELb0EEENS1_21CollectiveEpilogueFwdINS6_IJS8_SA_S9_EEENS6_IJNS7_ILi1EEESI_SI_EEESC_SE_Li128ELb0ELb1ELb0ELb0EEENS1_30DynamicPersistentTileSchedulerILi128ELi128ELb0ELb1ELb0EEEEEEEEEvNT_6ParamsE)
        .other          _ZN7cutlass13device_kernelIN5flash19enable_sm80_to_sm89INS1_16FlashAttnFwdSm80INS1_25CollectiveMainloopFwdSm80ILi4ELi1ELb0EN4cute5tupleIJNS5_1CILi128EEENS7_ILi112EEENS7_ILi64EEEEEELi64ENS_10bfloat16_tEfNS_4arch4Sm80ELb1ELb0ELb1ELb0ELb0ELb0ELb1ELb0EEENS1_21CollectiveEpilogueFwdINS6_IJS8_SA_S9_EEENS6_IJNS7_ILi1EEESI_SI_EEESC_SE_Li128ELb0ELb1ELb0ELb0EEENS1_30DynamicPersistentTileSchedulerILi128ELi128ELb0ELb1ELb0EEEEEEEEEvNT_6ParamsE,@"STO_CUDA_ENTRY STV_DEFAULT"
_ZN7cutlass13device_kernelIN5flash19enable_sm80_to_sm89INS1_16FlashAttnFwdSm80INS1_25CollectiveMainloopFwdSm80ILi4ELi1ELb0EN4cute5tupleIJNS5_1CILi128EEENS7_ILi112EEENS7_ILi64EEEEEELi64ENS_10bfloat16_tEfNS_4arch4Sm80ELb1ELb0ELb1ELb0ELb0ELb0ELb1ELb0EEENS1_21CollectiveEpilogueFwdINS6_IJS8_SA_S9_EEENS6_IJNS7_ILi1EEESI_SI_EEESC_SE_Li128ELb0ELb1ELb0ELb0EEENS1_30DynamicPersistentTileSchedulerILi128ELi128ELb0ELb1ELb0EEEEEEEEEvNT_6ParamsE:
[----:B------:R-:W-:-:S03]  /*0000*/  MOV R1, c[0x0][0x28] ;  /* 0x00000a0000017a02 */ /* 0x000fc60000000f00 */
[----:B------:R-:W1:Y:S01]  /*0010*/  S2R R16, SR_TID.X ;  /* 0x0000000000107919 */ /* 0x000e620000002100 */
[----:B------:R-:W-:-:S03]  /*0020*/  IADD3 R1, R1, -0xb0, RZ ;  /* 0xffffff5001017810 */ /* 0x000fc60007ffe0ff */
[----:B------:R-:W2:Y:S01]  /*0030*/  S2R R15, SR_CTAID.X ;  /* 0x00000000000f7919 */ /* 0x000ea20000002500 */
[----:B-1----:R-:W-:-:S05]  /*0040*/  SHF.R.U32.HI R2, RZ, 0x5, R16 ;  /* 0x00000005ff027819 */ /* 0x002fca0000011610 */
[----:B------:R-:W1:Y:S02]  /*0050*/  SHFL.IDX PT, R0, R2, RZ, 0x1f ;  /* 0x00001fff02007589 */ /* 0x000e6400000e0000 */
[----:B-1----:R-:W-:Y:S02]  /*0060*/  ISETP.GE.AND P0, PT, R0, 0x1, PT ;  /* 0x000000010000780c */ /* 0x002fe40003f06270 */
[----:B------:R1:W-:Y:S11]  /*0070*/  STL [R1+0x84], R0 ;  /* 0x0000840001007387 */ /* 0x0003f60000100800 */
[----:B------:R-:W-:Y:S06]  /*0080*/  @P0 BAR.ARV 0x4, 0x80 ;  /* 0x0102000000000b1d */ /* 0x000fec0000002000 */
[----:B--2---:R-:W-:-:S13]  /*0090*/  ISETP.GE.AND P0, PT, R15, c[0x0][0x538], PT ;  /* 0x00014e000f007a0c */ /* 0x004fda0003f06270 */
[----:B------:R-:W-:Y:S05]  /*00a0*/  @P0 EXIT ;  /* 0x000000000000094d */ /* 0x000fea0003800000 */
[----:B-1----:R-:W-:Y:S01]  /*00b0*/  SHF.R.S32.HI R14, RZ, 0x1f, R16 ;  /* 0x0000001fff0e7819 */ /* 0x002fe20000011410 */
[----:B------:R-:W-:Y:S01]  /*00c0*/  IMAD.MOV.U32 R227, RZ, RZ, 0x20 ;  /* 0x00000020ffe37424 */ /* 0x000fe200078e00ff */
[----:B------:R-:W-:Y:S01]  /*00d0*/  ULDC.64 UR8, c[0x0][0x118] ;  /* 0x0000460000087ab9 */ /* 0x000fe20000000a00 */
[----:B------:R-:W-:Y:S01]  /*00e0*/  IMAD.MOV.U32 R225, RZ, RZ, 0x40 ;  /* 0x00000040ffe17424 */ /* 0x000fe200078e00ff */
[CC--:B------:R-:W-:Y:S02]  /*00f0*/  LEA.HI R2, R14.reuse, R16.reuse, RZ, 0x4 ;  /* 0x000000100e027211 */ /* 0x0c0fe400078f20ff */
[CC--:B------:R-:W-:Y:S02]  /*0100*/  LEA.HI R10, R14.reuse, R16.reuse, RZ, 0x3 ;  /* 0x000000100e0a7211 */ /* 0x0c0fe400078f18ff */
[----:B------:R-:W-:Y:S02]  /*0110*/  SHF.R.S32.HI R3, RZ, 0x4, R2 ;  /* 0x00000004ff037819 */ /* 0x000fe40000011402 */
[----:B------:R-:W-:-:S02]  /*0120*/  LEA.HI R12, R14, R16, RZ, 0x2 ;  /* 0x000000100e0c7211 */ /* 0x000fc400078f10ff */
[----:B------:R-:W-:Y:S02]  /*0130*/  LEA.HI R0, R2, R3, RZ, 0x1 ;  /* 0x0000000302007211 */ /* 0x000fe400078f08ff */
[----:B------:R-:W-:Y:S02]  /*0140*/  LOP3.LUT R5, R10, 0xfffffff8, RZ, 0xc0, !PT ;  /* 0xfffffff80a057812 */ /* 0x000fe400078ec0ff */
[----:B------:R-:W-:Y:S02]  /*0150*/  LOP3.LUT R0, R0, 0xfffffffe, RZ, 0xc0, !PT ;  /* 0xfffffffe00007812 */ /* 0x000fe400078ec0ff */
[----:B------:R-:W-:Y:S01]  /*0160*/  SHF.R.S32.HI R20, RZ, 0x3, R10 ;  /* 0x00000003ff147819 */ /* 0x000fe2000001140a */
[----:B------:R-:W-:Y:S01]  /*0170*/  IMAD.IADD R8, R16, 0x1, -R5 ;  /* 0x0000000110087824 */ /* 0x000fe200078e0a05 */
[----:B------:R-:W-:Y:S01]  /*0180*/  SHF.R.S32.HI R7, RZ, 0x2, R12 ;  /* 0x00000002ff077819 */ /* 0x000fe2000001140c */
[----:B------:R-:W-:Y:S01]  /*0190*/  IMAD.IADD R13, R3, 0x1, -R0 ;  /* 0x00000001030d7824 */ /* 0x000fe200078e0a00 */
[----:B------:R-:W-:Y:S01]  /*01a0*/  LOP3.LUT R0, R2, 0xfffffff0, RZ, 0xc0, !PT ;  /* 0xfffffff002007812 */ /* 0x000fe200078ec0ff */
[----:B------:R-:W-:Y:S01]  /*01b0*/  IMAD.SHL.U32 R4, R20, 0x40, RZ ;  /* 0x0000004014047824 */ /* 0x000fe200078e00ff */
[----:B------:R-:W-:Y:S01]  /*01c0*/  SHF.R.S32.HI R3, RZ, 0x1f, R12 ;  /* 0x0000001fff037819 */ /* 0x000fe2000001140c */
[----:B------:R-:W-:-:S02]  /*01d0*/  IMAD.SHL.U32 R18, R8, 0x8, RZ ;  /* 0x0000000808127824 */ /* 0x000fc400078e00ff */
[----:B------:R-:W-:Y:S01]  /*01e0*/  IMAD.IADD R2, R16, 0x1, -R0 ;  /* 0x0000000110027824 */ /* 0x000fe200078e0a00 */
[----:B------:R-:W-:Y:S01]  /*01f0*/  LEA.HI R3, R3, R7, RZ, 0x3 ;  /* 0x0000000703037211 */ /* 0x000fe200078f18ff */
[----:B------:R-:W-:Y:S01]  /*0200*/  IMAD.SHL.U32 R9, R8, 0x40, RZ ;  /* 0x0000004008097824 */ /* 0x000fe200078e00ff */
[----:B------:R-:W-:Y:S02]  /*0210*/  LOP3.LUT R0, R4, 0x1c0, RZ, 0xc0, !PT ;  /* 0x000001c004007812 */ /* 0x000fe400078ec0ff */
[----:B------:R-:W-:Y:S02]  /*0220*/  SHF.R.S32.HI R6, RZ, 0x1f, R2 ;  /* 0x0000001fff067819 */ /* 0x000fe40000011402 */
[----:B------:R-:W-:Y:S02]  /*0230*/  LOP3.LUT R3, R3, 0xfffffff8, RZ, 0xc0, !PT ;  /* 0xfffffff803037812 */ /* 0x000fe400078ec0ff */
[----:B------:R-:W-:Y:S02]  /*0240*/  LEA.HI R11, R6, R2, RZ, 0x3 ;  /* 0x00000002060b7211 */ /* 0x000fe400078f18ff */
[----:B------:R-:W-:Y:S01]  /*0250*/  LOP3.LUT R5, R0, 0x38, R18, 0xf8, !PT ;  /* 0x0000003800057812 */ /* 0x000fe200078ef812 */
[----:B------:R-:W-:Y:S01]  /*0260*/  IMAD.IADD R7, R7, 0x1, -R3 ;  /* 0x0000000107077824 */ /* 0x000fe200078e0a03 */
[----:B------:R-:W-:-:S02]  /*0270*/  SHF.R.U32.HI R4, RZ, 0x3, R0 ;  /* 0x00000003ff047819 */ /* 0x000fc40000011600 */
[----:B------:R-:W-:Y:S02]  /*0280*/  LOP3.LUT R0, R9, 0x1c0, RZ, 0xc0, !PT ;  /* 0x000001c009007812 */ /* 0x000fe400078ec0ff */
[----:B------:R-:W-:Y:S02]  /*0290*/  LOP3.LUT R3, R11, 0xfffffff8, RZ, 0xc0, !PT ;  /* 0xfffffff80b037812 */ /* 0x000fe400078ec0ff */
[----:B------:R-:W-:Y:S02]  /*02a0*/  LEA.HI R6, R14, R16, RZ, 0x6 ;  /* 0x000000100e067211 */ /* 0x000fe400078f30ff */
[----:B------:R-:W-:Y:S01]  /*02b0*/  LOP3.LUT R5, R5, R4, RZ, 0x3c, !PT ;  /* 0x0000000405057212 */ /* 0x000fe200078e3cff */
[----:B------:R-:W-:Y:S01]  /*02c0*/  IMAD.IADD R9, R2, 0x1, -R3 ;  /* 0x0000000102097824 */ /* 0x000fe200078e0a03 */
[----:B------:R-:W-:Y:S01]  /*02d0*/  LOP3.LUT R4, R0, 0x8, R10, 0xf8, !PT ;  /* 0x0000000800047812 */ /* 0x000fe200078ef80a */
[----:B------:R-:W-:Y:S01]  /*02e0*/  IMAD.SHL.U32 R3, R6, 0x8, RZ ;  /* 0x0000000806037824 */ /* 0x000fe200078e00ff */
[----:B------:R-:W-:-:S02]  /*02f0*/  SHF.R.U32.HI R0, RZ, 0x3, R0 ;  /* 0x00000003ff007819 */ /* 0x000fc40000011600 */
[----:B------:R-:W-:Y:S02]  /*0300*/  LEA.HI R10, R14, R16, RZ, 0x5 ;  /* 0x000000100e0a7211 */ /* 0x000fe400078f28ff */
[----:B------:R-:W-:Y:S02]  /*0310*/  LOP3.LUT R2, R12, 0xfffffffc, RZ, 0xc0, !PT ;  /* 0xfffffffc0c027812 */ /* 0x000fe400078ec0ff */
[----:B------:R-:W-:Y:S02]  /*0320*/  LOP3.LUT R14, R4, R0, RZ, 0x3c, !PT ;  /* 0x00000000040e7212 */ /* 0x000fe400078e3cff */
[----:B------:R-:W-:Y:S01]  /*0330*/  LOP3.LUT R0, R10, 0xffffffe0, RZ, 0xc0, !PT ;  /* 0xffffffe00a007812 */ /* 0x000fe200078ec0ff */
[C---:B------:R-:W-:Y:S01]  /*0340*/  IMAD.IADD R6, R16.reuse, 0x1, -R2 ;  /* 0x0000000110067824 */ /* 0x040fe200078e0a02 */
[----:B------:R-:W-:Y:S02]  /*0350*/  LOP3.LUT R241, R5, 0x7ffffe00, R3, 0xf8, !PT ;  /* 0x7ffffe0005f17812 */ /* 0x000fe400078ef803 */
[----:B------:R-:W-:Y:S01]  /*0360*/  LOP3.LUT R3, R7, 0x1, RZ, 0xc0, !PT ;  /* 0x0000000107037812 */ /* 0x000fe200078ec0ff */
[----:B------:R-:W-:Y:S01]  /*0370*/  IMAD.IADD R17, R16, 0x1, -R0 ;  /* 0x0000000110117824 */ /* 0x000fe200078e0a00 */
[--C-:B------:R-:W-:Y:S01]  /*0380*/  SHF.R.S32.HI R230, RZ, 0x5, R10.reuse ;  /* 0x00000005ffe67819 */ /* 0x100fe2000001140a */
[----:B------:R-:W-:Y:S01]  /*0390*/  IMAD.SHL.U32 R241, R241, 0x2, RZ ;  /* 0x00000002f1f17824 */ /* 0x000fe200078e00ff */
[----:B------:R-:W-:-:S02]  /*03a0*/  SHF.R.S32.HI R2, RZ, 0x1f, R10 ;  /* 0x0000001fff027819 */ /* 0x000fc4000001140a */
[----:B------:R-:W-:Y:S02]  /*03b0*/  LEA.HI R0, R6, R6, RZ, 0x1 ;  /* 0x0000000606007211 */ /* 0x000fe400078f08ff */
[----:B------:R-:W-:Y:S02]  /*03c0*/  ISETP.NE.U32.AND P0, PT, R3, 0x1, PT ;  /* 0x000000010300780c */ /* 0x000fe40003f05070 */
[----:B------:R-:W-:Y:S02]  /*03d0*/  LEA.HI R3, R2, R230, RZ, 0x2 ;  /* 0x000000e602037211 */ /* 0x000fe400078f10ff */
[C---:B------:R-:W-:Y:S01]  /*03e0*/  LOP3.LUT R2, R0.reuse, 0x1ffffffe, RZ, 0xc0, !PT ;  /* 0x1ffffffe00027812 */ /* 0x040fe200078ec0ff */
[----:B------:R-:W-:Y:S01]  /*03f0*/  IMAD.SHL.U32 R0, R0, 0x20, RZ ;  /* 0x0000002000007824 */ /* 0x000fe200078e00ff */
[----:B------:R-:W-:Y:S02]  /*0400*/  LOP3.LUT R3, R3, 0xffffffc, RZ, 0xc0, !PT ;  /* 0x0ffffffc03037812 */ /* 0x000fe400078ec0ff */
[----:B------:R-:W-:Y:S01]  /*0410*/  SHF.R.S32.HI R10, RZ, 0x1f, R17 ;  /* 0x0000001fff0a7819 */ /* 0x000fe20000011411 */
[----:B------:R-:W-:Y:S01]  /*0420*/  IMAD.IADD R2, R6, 0x1, -R2 ;  /* 0x0000000106027824 */ /* 0x000fe200078e0a02 */
[----:B------:R-:W-:Y:S01]  /*0430*/  LOP3.LUT R0, R0, 0xffffffc0, RZ, 0xc0, !PT ;  /* 0xffffffc000007812 */ /* 0x000fe200078ec0ff */
[----:B------:R-:W-:Y:S01]  /*0440*/  IMAD.IADD R5, R230, 0x1, -R3 ;  /* 0x00000001e6057824 */ /* 0x000fe200078e0a03 */
[----:B------:R-:W-:Y:S01]  /*0450*/  LEA.HI R10, R10, R17, RZ, 0x2 ;  /* 0x000000110a0a7211 */ /* 0x000fe200078f10ff */
[----:B------:R-:W-:Y:S01]  /*0460*/  IMAD.SHL.U32 R3, R9, 0x40, RZ ;  /* 0x0000004009037824 */ /* 0x000fe200078e00ff */
[----:B------:R-:W-:Y:S01]  /*0470*/  R2P PR, R7, 0x6 ;  /* 0x0000000607007804 */ /* 0x000fe20000000000 */
[----:B------:R-:W-:Y:S01]  /*0480*/  IMAD R12, R2, 0x8, R0 ;  /* 0x00000008020c7824 */ /* 0x000fe200078e0200 */
[----:B------:R-:W-:Y:S01]  /*0490*/  SHF.R.S32.HI R4, RZ, 0x2, R10 ;  /* 0x00000002ff047819 */ /* 0x000fe2000001140a */
[----:B------:R-:W-:Y:S01]  /*04a0*/  IMAD.SHL.U32 R2, R13, 0x8, RZ ;  /* 0x000000080d027824 */ /* 0x000fe200078e00ff */
[----:B------:R-:W-:Y:S01]  /*04b0*/  LOP3.LUT R0, R3, 0x1c0, RZ, 0xc0, !PT ;  /* 0x000001c003007812 */ /* 0x000fe200078ec0ff */
[----:B------:R-:W-:Y:S01]  /*04c0*/  IMAD.SHL.U32 R3, R7, 0x40, RZ ;  /* 0x0000004007037824 */ /* 0x000fe200078e00ff */
[----:B------:R-:W-:Y:S01]  /*04d0*/  SHF.R.S32.HI R19, RZ, 0x1f, R18 ;  /* 0x0000001fff137819 */ /* 0x000fe20000011412 */
[----:B------:R-:W-:Y:S01]  /*04e0*/  IMAD R16, R5, 0x10, R4 ;  /* 0x0000001005107824 */ /* 0x000fe200078e0204 */
[----:B------:R-:W-:Y:S01]  /*04f0*/  LOP3.LUT R2, R0, 0x8, R2, 0xf8, !PT ;  /* 0x0000000800027812 */ /* 0x000fe200078ef802 */
[----:B------:R-:W-:Y:S01]  /*0500*/  IMAD.SHL.U32 R5, R11, 0x40, RZ ;  /* 0x000000400b057824 */ /* 0x000fe200078e00ff */
[----:B------:R-:W-:Y:S01]  /*0510*/  SHF.R.U32.HI R0, RZ, 0x3, R0 ;  /* 0x00000003ff007819 */ /* 0x000fe20000011600 */
[----:B------:R-:W-:Y:S01]  /*0520*/  IMAD.SHL.U32 R230, R230, 0x400, RZ ;  /* 0x00000400e6e67824 */ /* 0x000fe200078e00ff */
[----:B------:R-:W-:Y:S01]  /*0530*/  LOP3.LUT R3, R3, 0x1c0, RZ, 0xc0, !PT ;  /* 0x000001c003037812 */ /* 0x000fe200078ec0ff */
[----:B------:R-:W-:Y:S01]  /*0540*/  STL [R1+0x88], R16 ;  /* 0x0000881001007387 */ /* 0x000fe20000100800 */
[----:B------:R-:W-:Y:S01]  /*0550*/  LOP3.LUT R224, R2, R0, RZ, 0x3c, !PT ;  /* 0x0000000002e07212 */ /* 0x000fe200078e3cff */
[----:B------:R-:W-:Y:S01]  /*0560*/  IMAD R4, R6, 0x2, R230 ;  /* 0x0000000206047824 */ /* 0x000fe200078e02e6 */
[----:B------:R-:W-:Y:S01]  /*0570*/  LOP3.LUT R2, R5, 0xfffffe00, RZ, 0xc0, !PT ;  /* 0xfffffe0005027812 */ /* 0x000fe200078ec0ff */
[----:B------:R-:W-:Y:S01]  /*0580*/  IMAD R0, R13, 0x200, R14 ;  /* 0x000002000d007824 */ /* 0x000fe200078e020e */
[----:B------:R-:W-:Y:S01]  /*0590*/  LEA.HI R3, R3, R3, RZ, 0x1d ;  /* 0x0000000303037211 */ /* 0x000fe200078fe8ff */
[----:B------:R-:W-:Y:S01]  /*05a0*/  IMAD.MOV.U32 R5, RZ, RZ, -0x10 ;  /* 0xfffffff0ff057424 */ /* 0x000fe200078e00ff */
[CC--:B------:R-:W-:Y:S01]  /*05b0*/  IADD3 R230, R224.reuse, R2.reuse, R230 ;  /* 0x00000002e0e67210 */ /* 0x0c0fe20007ffe0e6 */
[----:B------:R-:W-:Y:S01]  /*05c0*/  STL [R1+0x54], R15 ;  /* 0x0000540f01007387 */ /* 0x000fe20000100800 */
[----:B------:R-:W-:Y:S01]  /*05d0*/  LOP3.LUT R224, R224, R2, RZ, 0xfc, !PT ;  /* 0x00000002e0e07212 */ /* 0x000fe200078efcff */
[----:B------:R-:W-:Y:S01]  /*05e0*/  IMAD.IADD R4, R4, 0x1, R3 ;  /* 0x0000000104047824 */ /* 0x000fe200078e0203 */
[----:B------:R-:W-:Y:S01]  /*05f0*/  LOP3.LUT R2, R10, 0x7ffffffc, RZ, 0xc0, !PT ;  /* 0x7ffffffc0a027812 */ /* 0x000fe200078ec0ff */
[----:B------:R-:W-:Y:S01]  /*0600*/  IMAD R3, R8, 0x10, R20 ;  /* 0x0000001008037824 */ /* 0x000fe200078e0214 */
[----:B------:R-:W-:Y:S01]  /*0610*/  LEA R119, R0, 0x3900, 0x1 ;  /* 0x0000390000777811 */ /* 0x000fe200078e08ff */
[----:B------:R-:W-:Y:S01]  /*0620*/  IMAD.IADD R6, R16, 0x1, R12 ;  /* 0x0000000110067824 */ /* 0x000fe200078e020c */
[----:B------:R-:W-:Y:S01]  /*0630*/  LEA R4, R4, 0x80, 0x1 ;  /* 0x0000008004047811 */ /* 0x000fe200078e08ff */
[----:B------:R-:W-:Y:S01]  /*0640*/  IMAD.IADD R2, R17, 0x1, -R2 ;  /* 0x0000000111027824 */ /* 0x000fe200078e0a02 */
[----:B------:R1:W-:Y:S01]  /*0650*/  STL [R1+0x78], R3 ;  /* 0x0000780301007387 */ /* 0x0003e20000100800 */
[----:B------:R-:W-:-:S02]  /*0660*/  SEL R0, R5, 0x10, !P0 ;  /* 0x0000001005007807 */ /* 0x000fc40004000000 */
[----:B------:R-:W-:Y:S01]  /*0670*/  IMAD.SHL.U32 R2, R2, 0x2, RZ ;  /* 0x0000000202027824 */ /* 0x000fe200078e00ff */
[----:B------:R-:W-:Y:S01]  /*0680*/  STL.64 [R1+0x28], R18 ;  /* 0x0000281201007387 */ /* 0x000fe20000100a00 */
[----:B------:R-:W-:Y:S01]  /*0690*/  LOP3.LUT P4, RZ, R8, 0x2, RZ, 0xc0, !PT ;  /* 0x0000000208ff7812 */ /* 0x000fe2000788c0ff */
[----:B------:R-:W-:Y:S01]  /*06a0*/  IMAD.IADD R7, R4, 0x1, R0 ;  /* 0x0000000104077824 */ /* 0x000fe200078e0200 */
[----:B------:R-:W-:Y:S01]  /*06b0*/  LOP3.LUT P3, RZ, R8, 0x4, RZ, 0xc0, !PT ;  /* 0x0000000408ff7812 */ /* 0x000fe2000786c0ff */
[----:B------:R2:W-:Y:S01]  /*06c0*/  STL [R1+0x74], R6 ;  /* 0x0000740601007387 */ /* 0x0005e20000100800 */
[----:B------:R-:W-:Y:S02]  /*06d0*/  LOP3.LUT P5, RZ, R9, 0x4, RZ, 0xc0, !PT ;  /* 0x0000000409ff7812 */ /* 0x000fe400078ac0ff */
[----:B------:R-:W-:Y:S01]  /*06e0*/  SEL R226, R225, 0xffffffc0, !P3 ;  /* 0xffffffc0e1e27807 */ /* 0x000fe20005800000 */
[----:B------:R3:W-:Y:S01]  /*06f0*/  STL [R1+0x4c], R2 ;  /* 0x00004c0201007387 */ /* 0x0007e20000100800 */
[----:B------:R-:W-:-:S02]  /*0700*/  LOP3.LUT P6, RZ, R9, 0x2, RZ, 0xc0, !PT ;  /* 0x0000000209ff7812 */ /* 0x000fc400078cc0ff */
[----:B------:R-:W-:Y:S01]  /*0710*/  SEL R225, R225, 0xffffffc0, !P5 ;  /* 0xffffffc0e1e17807 */ /* 0x000fe20006800000 */
[----:B------:R4:W-:Y:S01]  /*0720*/  STL [R1+0x58], R4 ;  /* 0x0000580401007387 */ /* 0x0009e20000100800 */
[----:B------:R-:W-:Y:S01]  /*0730*/  LEA R230, R230, 0x7100, 0x1 ;  /* 0x00007100e6e67811 */ /* 0x000fe200078e08ff */
[C---:B------:R-:W-:Y:S01]  /*0740*/  IMAD.IADD R229, R119.reuse, 0x1, R226 ;  /* 0x0000000177e57824 */ /* 0x040fe200078e02e2 */
[----:B------:R-:W-:Y:S02]  /*0750*/  LEA R224, R224, 0x100, 0x1 ;  /* 0x00000100e0e07811 */ /* 0x000fe400078e08ff */
[C---:B------:R-:W-:Y:S01]  /*0760*/  IADD3 R234, R119.reuse, 0x20, RZ ;  /* 0x0000002077ea7810 */ /* 0x040fe20007ffe0ff */
[----:B------:R-:W-:Y:S01]  /*0770*/  IMAD.IADD R231, R230, 0x1, R225 ;  /* 0x00000001e6e77824 */ /* 0x000fe200078e02e1 */
[----:B------:R-:W-:Y:S01]  /*0780*/  @P4 IADD3 R234, R119, -0x20, RZ ;  /* 0xffffffe077ea4810 */ /* 0x000fe20007ffe0ff */
[----:B------:R-:W-:Y:S01]  /*0790*/  IMAD.IADD R225, R225, 0x1, R224 ;  /* 0x00000001e1e17824 */ /* 0x000fe200078e02e0 */
[----:B-1----:R-:W-:-:S02]  /*07a0*/  SEL R3, R227, 0xffffffe0, !P1 ;  /* 0xffffffe0e3037807 */ /* 0x002fc40004800000 */
[----:B------:R-:W-:Y:S01]  /*07b0*/  SEL R227, R227, 0xffffffe0, !P6 ;  /* 0xffffffe0e3e37807 */ /* 0x000fe20007000000 */
[----:B------:R-:W-:Y:S01]  /*07c0*/  IMAD.IADD R226, R226, 0x1, R234 ;  /* 0x00000001e2e27824 */ /* 0x000fe200078e02ea */
[C---:B------:R-:W-:Y:S02]  /*07d0*/  IADD3 R240, R234.reuse, 0x800, RZ ;  /* 0x00000800eaf07810 */ /* 0x040fe40007ffe0ff */
[----:B------:R-:W-:Y:S01]  /*07e0*/  IADD3 R239, R234, 0x1000, RZ ;  /* 0x00001000eaef7810 */ /* 0x000fe20007ffe0ff */
[----:B------:R-:W-:Y:S01]  /*07f0*/  IMAD.IADD R233, R230, 0x1, R227 ;  /* 0x00000001e6e97824 */ /* 0x000fe200078e02e3 */
[C---:B--2---:R-:W-:Y:S01]  /*0800*/  IADD3 R6, R4.reuse, 0x40, RZ ;  /* 0x0000004004067810 */ /* 0x044fe20007ffe0ff */
[C---:B------:R-:W-:Y:S01]  /*0810*/  IMAD.IADD R228, R227.reuse, 0x1, R224 ;  /* 0x00000001e3e47824 */ /* 0x040fe200078e02e0 */
[----:B------:R-:W-:Y:S01]  /*0820*/  @P2 IADD3 R6, R4, -0x40, RZ ;  /* 0xffffffc004062810 */ /* 0x000fe20007ffe0ff */
[C---:B------:R-:W-:Y:S01]  /*0830*/  IMAD.IADD R232, R227.reuse, 0x1, R231 ;  /* 0x00000001e3e87824 */ /* 0x040fe200078e02e7 */
[----:B------:R-:W-:Y:S01]  /*0840*/  IADD3 R238, R234, 0x1800, RZ ;  /* 0x00001800eaee7810 */ /* 0x000fe20007ffe0ff */
[----:B---3--:R-:W-:Y:S01]  /*0850*/  IMAD.IADD R2, R4, 0x1, R3 ;  /* 0x0000000104027824 */ /* 0x008fe200078e0203 */
[C---:B------:R-:W-:Y:S01]  /*0860*/  IADD3 R237, R234.reuse, 0x2000, RZ ;  /* 0x00002000eaed7810 */ /* 0x040fe20007ffe0ff */
[----:B------:R-:W-:Y:S01]  /*0870*/  IMAD.IADD R227, R227, 0x1, R225 ;  /* 0x00000001e3e37824 */ /* 0x000fe200078e02e1 */
[C---:B------:R-:W-:Y:S01]  /*0880*/  IADD3 R236, R234.reuse, 0x2800, RZ ;  /* 0x00002800eaec7810 */ /* 0x040fe20007ffe0ff */
[----:B----4-:R-:W-:Y:S01]  /*0890*/  IMAD.IADD R4, R3, 0x1, R6 ;  /* 0x0000000103047824 */ /* 0x010fe200078e0206 */
[----:B------:R1:W-:Y:S01]  /*08a0*/  STL [R1+0x70], R2 ;  /* 0x0000700201007387 */ /* 0x0003e20000100800 */
[----:B------:R-:W-:-:S03]  /*08b0*/  IADD3 R235, R234, 0x3000, RZ ;  /* 0x00003000eaeb7810 */ /* 0x000fc60007ffe0ff */
[----:B------:R-:W-:Y:S01]  /*08c0*/  STL [R1+0x68], R7 ;  /* 0x0000680701007387 */ /* 0x000fe20000100800 */
[----:B-1----:R-:W-:-:S05]  /*08d0*/  IMAD.IADD R2, R7, 0x1, R3 ;  /* 0x0000000107027824 */ /* 0x002fca00078e0203 */
[----:B------:R1:W-:Y:S04]  /*08e0*/  STL [R1+0x6c], R2 ;  /* 0x00006c0201007387 */ /* 0x0003e80000100800 */
[----:B------:R-:W-:Y:S04]  /*08f0*/  STL [R1+0x5c], R6 ;  /* 0x00005c0601007387 */ /* 0x000fe80000100800 */
[----:B------:R2:W-:Y:S01]  /*0900*/  STL [R1+0x60], R4 ;  /* 0x0000600401007387 */ /* 0x0005e20000100800 */
[----:B-1----:R-:W-:-:S05]  /*0910*/  IMAD.IADD R2, R0, 0x1, R6 ;  /* 0x0000000100027824 */ /* 0x002fca00078e0206 */
[----:B------:R1:W-:Y:S01]  /*0920*/  STL [R1+0x64], R2 ;  /* 0x0000640201007387 */ /* 0x0003e20000100800 */
[----:B--2---:R-:W-:Y:S02]  /*0930*/  IMAD.IADD R4, R0, 0x1, R4 ;  /* 0x0000000100047824 */ /* 0x004fe400078e0204 */
[----:B------:R-:W-:-:S03]  /*0940*/  IMAD.IADD R0, R3, 0x1, R2 ;  /* 0x0000000103007824 */ /* 0x000fc600078e0202 */
[----:B------:R1:W-:Y:S04]  /*0950*/  STL [R1+0x80], R4 ;  /* 0x0000800401007387 */ /* 0x0003e80000100800 */
[----:B------:R1:W-:Y:S02]  /*0960*/  STL [R1+0x7c], R0 ;  /* 0x00007c0001007387 */ /* 0x0003e40000100800 */
.L_x_546:
[----:B-1----:R-:W2:Y:S01]  /*0970*/  LDL R4, [R1+0x54] ;  /* 0x0000540001047983 */ /* 0x002ea20000100800 */
[----:B------:R-:W-:Y:S01]  /*0980*/  IMAD.MOV.U32 R0, RZ, RZ, c[0x0][0x560] ;  /* 0x00015800ff007624 */ /* 0x000fe200078e00ff */
[----:B------:R-:W-:Y:S01]  /*0990*/  YIELD ;  /* 0x0000000000007946 */ /* 0x000fe20003800000 */
[----:B------:R-:W-:Y:S03]  /*09a0*/  BSSY B0, `(.L_x_485) ;  /* 0x0000016000007945 */ /* 0x000fe60003800000 */
[----:B------:R-:W-:-:S13]  /*09b0*/  ISETP.NE.AND P0, PT, R0, 0x1, PT ;  /* 0x000000010000780c */ /* 0x000fda0003f05270 */
[----:B--2---:R-:W-:Y:S01]  /*09c0*/  @P0 IMAD.HI.U32 R0, R4, c[0x0][0x564], RZ ;  /* 0x0001590004000a27 */ /* 0x004fe200078e00ff */
[----:B------:R-:W-:-:S04]  /*09d0*/  MOV R3, R4 ;  /* 0x0000000400037202 */ /* 0x000fc80000000f00 */
[----:B------:R-:W-:-:S04]  /*09e0*/  @P0 SHF.R.U32.HI R3, RZ, c[0x0][0x568], R0 ;  /* 0x00015a00ff030a19 */ /* 0x000fc80000011600 */
[----:B------:R-:W-:Y:S01]  /*09f0*/  ISETP.GE.AND P0, PT, R3, c[0x0][0x578], PT ;  /* 0x00015e0003007a0c */ /* 0x000fe20003f06270 */
[----:B------:R-:W-:-:S04]  /*0a00*/  IMAD.MOV R2, RZ, RZ, -R3 ;  /* 0x000000ffff027224 */ /* 0x000fc800078e0a03 */
[----:B------:R-:W-:-:S08]  /*0a10*/  IMAD R2, R2, c[0x0][0x560], R4 ;  /* 0x0001580002027a24 */ /* 0x000fd000078e0204 */
[----:B------:R-:W-:Y:S05]  /*0a20*/  @!P0 BRA `(.L_x_486) ;  /* 0x0000007000008947 */ /* 0x000fea0003800000 */
[----:B------:R-:W-:-:S04]  /*0a30*/  MOV R0, c[0x0][0x56c] ;  /* 0x00015b0000007a02 */ /* 0x000fc80000000f00 */
[----:B------:R-:W-:Y:S02]  /*0a40*/  ISETP.NE.AND P0, PT, R0, 0x1, PT ;  /* 0x000000010000780c */ /* 0x000fe40003f05270 */
[----:B------:R-:W-:-:S11]  /*0a50*/  MOV R0, R2 ;  /* 0x0000000200007202 */ /* 0x000fd60000000f00 */
[----:B------:R-:W-:-:S05]  /*0a60*/  @P0 IMAD.HI.U32 R4, R2, c[0x0][0x570], RZ ;  /* 0x00015c0002040a27 */ /* 0x000fca00078e00ff */
[----:B------:R-:W-:-:S05]  /*0a70*/  @P0 SHF.R.U32.HI R0, RZ, c[0x0][0x574], R4 ;  /* 0x00015d00ff000a19 */ /* 0x000fca0000011604 */
[----:B------:R-:W-:Y:S01]  /*0a80*/  IMAD R4, R0, c[0x0][0x56c], RZ ;  /* 0x00015b0000047a24 */ /* 0x000fe200078e02ff */
[----:B------:R-:W-:Y:S05]  /*0a90*/  BRA `(.L_x_487) ;  /* 0x0000006000007947 */ /* 0x000fea0003800000 */
.L_x_486:
[----:B------:R-:W-:-:S04]  /*0aa0*/  MOV R0, c[0x0][0x554] ;  /* 0x0001550000007a02 */ /* 0x000fc80000000f00 */
[----:B------:R-:W-:Y:S02]  /*0ab0*/  ISETP.NE.AND P0, PT, R0, 0x1, PT ;  /* 0x000000010000780c */ /* 0x000fe40003f05270 */
[----:B------:R-:W-:-:S11]  /*0ac0*/  MOV R0, R2 ;  /* 0x0000000200007202 */ /* 0x000fd60000000f00 */
[----:B------:R-:W-:-:S05]  /*0ad0*/  @P0 IMAD.HI.U32 R4, R2, c[0x0][0x558], RZ ;  /* 0x0001560002040a27 */ /* 0x000fca00078e00ff */
[----:B------:R-:W-:-:S05]  /*0ae0*/  @P0 SHF.R.U32.HI R0, RZ, c[0x0][0x55c], R4 ;  /* 0x00015700ff000a19 */ /* 0x000fca0000011604 */
[----:B------:R-:W-:Y:S02]  /*0af0*/  IMAD R4, R0, c[0x0][0x554], RZ ;  /* 0x0001550000047a24 */ /* 0x000fe400078e02ff */
.L_x_487:
[----:B------:R-:W-:Y:S05]  /*0b00*/  BSYNC B0 ;  /* 0x0000000000007941 */ /* 0x000fea0003800000 */
.L_x_485:
[----:B------:R-:W-:Y:S01]  /*0b10*/  LOP3.LUT R0, RZ, R0, RZ, 0x33, !PT ;  /* 0x00000000ff007212 */ /* 0x000fe200078e33ff */
[----:B------:R-:W-:Y:S01]  /*0b20*/  IMAD.MOV.U32 R5, RZ, RZ, c[0x0][0x2c4] ;  /* 0x0000b100ff057624 */ /* 0x000fe200078e00ff */
[----:B------:R-:W-:Y:S01]  /*0b30*/  MOV R6, c[0x0][0x168] ;  /* 0x00005a0000067a02 */ /* 0x000fe20000000f00 */
[----:B------:R-:W-:Y:S01]  /*0b40*/  IMAD.IADD R4, R2, 0x1, -R4 ;  /* 0x0000000102047824 */ /* 0x000fe200078e0a04 */
[----:B------:R-:W-:Y:S01]  /*0b50*/  IADD3 R0, R0, c[0x0][0x53c], RZ ;  /* 0x00014f0000007a10 */ /* 0x000fe20007ffe0ff */
[----:B------:R-:W-:Y:S01]  /*0b60*/  ULDC UR4, c[0x0][0x1d0] ;  /* 0x0000740000047ab9 */ /* 0x000fe20000000800 */
[----:B------:R-:W-:Y:S01]  /*0b70*/  ISETP.NE.AND P4, PT, R5, 0x1, PT ;  /* 0x000000010500780c */ /* 0x000fe20003f85270 */
[----:B------:R-:W-:Y:S01]  /*0b80*/  UIADD3 UR5, UR4, 0x6f, URZ ;  /* 0x0000006f04057890 */ /* 0x000fe2000fffe03f */
[----:B------:R-:W-:Y:S01]  /*0b90*/  MOV R5, c[0x0][0x548] ;  /* 0x0001520000057a02 */ /* 0x000fe20000000f00 */
[----:B------:R-:W-:Y:S01]  /*0ba0*/  IMAD.SHL.U32 R36, R0, 0x80, RZ ;  /* 0x0000008000247824 */ /* 0x000fe200078e00ff */
[----:B------:R-:W-:Y:S01]  /*0bb0*/  UMOV UR4, URZ ;  /* 0x0000003f00047c82 */ /* 0x000fe20008000000 */
[----:B------:R-:W-:Y:S01]  /*0bc0*/  CS2R R178, SRZ ;  /* 0x0000000000b27805 */ /* 0x000fe2000001ff00 */
[----:B------:R-:W-:Y:S01]  /*0bd0*/  ISETP.NE.AND P0, PT, R5, 0x1, PT ;  /* 0x000000010500780c */ /* 0x000fe20003f05270 */
[----:B------:R-:W-:Y:S01]  /*0be0*/  UIMAD.WIDE UR4, UR5, -0x6db6db6d, UR4 ;  /* 0x92492493050478a5 */ /* 0x000fe2000f8e0204 */
[----:B------:R-:W-:Y:S01]  /*0bf0*/  IADD3 R0, R36, 0x7f, RZ ;  /* 0x0000007f24007810 */ /* 0x000fe20007ffe0ff */
[----:B------:R-:W-:Y:S01]  /*0c00*/  STL [R1+0x50], R36 ;  /* 0x0000502401007387 */ /* 0x000fe20000100800 */
[----:B------:R-:W-:Y:S01]  /*0c10*/  CS2R R176, SRZ ;  /* 0x0000000000b07805 */ /* 0x000fe2000001ff00 */
[----:B------:R-:W-:Y:S01]  /*0c20*/  USHF.R.U32.HI UR4, URZ, 0x1f, UR5 ;  /* 0x0000001f3f047899 */ /* 0x000fe20008011605 */
[----:B------:R-:W-:Y:S01]  /*0c30*/  CS2R R182, SRZ ;  /* 0x0000000000b67805 */ /* 0x000fe2000001ff00 */
[----:B------:R-:W-:Y:S01]  /*0c40*/  @P4 IMAD.HI.U32 R5, R0, c[0x0][0x2c8], RZ ;  /* 0x0000b20000054a27 */ /* 0x000fe200078e00ff */
[----:B------:R-:W-:Y:S01]  /*0c50*/  CS2R R180, SRZ ;  /* 0x0000000000b47805 */ /* 0x000fe2000001ff00 */
[----:B------:R-:W-:Y:S01]  /*0c60*/  ULEA.HI.SX32 UR4, UR5, UR4, 0x1a ;  /* 0x0000000405047291 */ /* 0x000fe2000f8fd23f */
[----:B------:R-:W-:Y:S01]  /*0c70*/  CS2R R172, SRZ ;  /* 0x0000000000ac7805 */ /* 0x000fe2000001ff00 */
[----:B------:R-:W-:Y:S01]  /*0c80*/  IMAD.MOV.U32 R2, RZ, RZ, R0 ;  /* 0x000000ffff027224 */ /* 0x000fe200078e0000 */
[----:B------:R-:W-:Y:S01]  /*0c90*/  @P4 SHF.R.U32.HI R2, RZ, c[0x0][0x2cc], R5 ;  /* 0x0000b300ff024a19 */ /* 0x000fe20000011605 */
[----:B------:R-:W-:Y:S01]  /*0ca0*/  IMAD R0, R3, c[0x0][0x554], R4 ;  /* 0x0001550003007a24 */ /* 0x000fe200078e0204 */
[----:B------:R-:W-:Y:S01]  /*0cb0*/  IADD3 R3, -R6, 0x70, RZ ;  /* 0x0000007006037810 */ /* 0x000fe20007ffe1ff */
[----:B------:R-:W-:Y:S01]  /*0cc0*/  IMAD.MOV.U32 R5, RZ, RZ, RZ ;  /* 0x000000ffff057224 */ /* 0x000fe200078e00ff */
[----:B------:R-:W-:Y:S01]  /*0cd0*/  MOV R7, RZ ;  /* 0x000000ff00077202 */ /* 0x000fe20000000f00 */
[----:B------:R-:W-:Y:S01]  /*0ce0*/  @P0 IMAD.HI.U32 R4, R0, c[0x0][0x54c], RZ ;  /* 0x0001530000040a27 */ /* 0x000fe200078e00ff */
[----:B------:R-:W-:Y:S01]  /*0cf0*/  IADD3 R3, R2, c[0x0][0x1d0], R3 ;  /* 0x0000740002037a10 */ /* 0x000fe20007ffe003 */
[----:B------:R-:W-:Y:S01]  /*0d00*/  CS2R R8, SRZ ;  /* 0x0000000000087805 */ /* 0x000fe2000001ff00 */
[----:B------:R-:W-:Y:S01]  /*0d10*/  MOV R162, RZ ;  /* 0x000000ff00a27202 */ /* 0x000fe20000000f00 */
[----:B------:R-:W-:Y:S01]  /*0d20*/  IMAD.MOV.U32 R2, RZ, RZ, RZ ;  /* 0x000000ffff027224 */ /* 0x000fe200078e00ff */
[----:B------:R-:W-:Y:S01]  /*0d30*/  CS2R R10, SRZ ;  /* 0x00000000000a7805 */ /* 0x000fe2000001ff00 */
[----:B------:R-:W-:Y:S01]  /*0d40*/  IMAD.MOV.U32 R37, RZ, RZ, R0 ;  /* 0x000000ffff257224 */ /* 0x000fe200078e0000 */
[----:B------:R-:W-:Y:S01]  /*0d50*/  @P0 SHF.R.U32.HI R37, RZ, c[0x0][0x550], R4 ;  /* 0x00015400ff250a19 */ /* 0x000fe20000011604 */
[----:B------:R-:W-:Y:S01]  /*0d60*/  IMAD.HI R2, R3, -0x6db6db6d, R2 ;  /* 0x9249249303027827 */ /* 0x000fe200078e0202 */
[----:B------:R-:W-:Y:S01]  /*0d70*/  CS2R R12, SRZ ;  /* 0x00000000000c7805 */ /* 0x000fe2000001ff00 */
[----:B------:R-:W-:Y:S01]  /*0d80*/  MOV R164, RZ ;  /* 0x000000ff00a47202 */ /* 0x000fe20000000f00 */
[----:B------:R-:W-:Y:S01]  /*0d90*/  CS2R R14, SRZ ;  /* 0x00000000000e7805 */ /* 0x000fe2000001ff00 */
[----:B------:R-:W-:Y:S01]  /*0da0*/  IADD3 R3, -R37, RZ, RZ ;  /* 0x000000ff25037210 */ /* 0x000fe20007ffe1ff */
[----:B------:R-:W-:Y:S01]  /*0db0*/  STL [R1+0x48], R37 ;  /* 0x0000482501007387 */ /* 0x000fe20000100800 */
[----:B------:R-:W-:Y:S01]  /*0dc0*/  SHF.R.U32.HI R4, RZ, 0x1f, R2 ;  /* 0x0000001fff047819 */ /* 0x000fe20000011602 */
[----:B------:R-:W-:Y:S01]  /*0dd0*/  IMAD.MOV.U32 R174, RZ, RZ, RZ ;  /* 0x000000ffffae7224 */ /* 0x000fe200078e00ff */
[----:B------:R-:W-:Y:S01]  /*0de0*/  MOV R154, RZ ;  /* 0x000000ff009a7202 */ /* 0x000fe20000000f00 */
[--C-:B------:R-:W-:Y:S01]  /*0df0*/  IMAD R40, R3, c[0x0][0x548], R0.reuse ;  /* 0x0001520003287a24 */ /* 0x100fe200078e0200 */
[----:B------:R-:W-:Y:S01]  /*0e00*/  LEA.HI.SX32 R2, R2, R4, 0x1a ;  /* 0x0000000402027211 */ /* 0x000fe200078fd2ff */
[----:B------:R-:W-:Y:S01]  /*0e10*/  IMAD.MOV.U32 R170, RZ, RZ, RZ ;  /* 0x000000ffffaa7224 */ /* 0x000fe200078e00ff */
[----:B------:R-:W-:Y:S01]  /*0e20*/  PRMT R0, RZ, 0x7610, R0 ;  /* 0x00007610ff007816 */ /* 0x000fe20000000000 */
[----:B------:R-:W-:Y:S01]  /*0e30*/  IMAD.MOV.U32 R168, RZ, RZ, RZ ;  /* 0x000000ffffa87224 */ /* 0x000fe200078e00ff */
[----:B------:R-:W-:Y:S01]  /*0e40*/  IMNMX R31, R2, UR4, PT ;  /* 0x00000004021f7c17 */ /* 0x000fe2000b800200 */
[----:B------:R-:W-:Y:S01]  /*0e50*/  STL [R1+0x44], R40 ;  /* 0x0000442801007387 */ /* 0x000fe20000100800 */
[----:B------:R-:W-:Y:S01]  /*0e60*/  IMAD.MOV.U32 R160, RZ, RZ, RZ ;  /* 0x000000ffffa07224 */ /* 0x000fe200078e00ff */
[----:B------:R-:W-:Y:S01]  /*0e70*/  CS2R R16, SRZ ;  /* 0x0000000000107805 */ /* 0x000fe2000001ff00 */
[----:B------:R-:W-:Y:S01]  /*0e80*/  ISETP.GE.AND P0, PT, R31, 0x1, PT ;  /* 0x000000011f00780c */ /* 0x000fe20003f06270 */
[----:B------:R1:W-:Y:S01]  /*0e90*/  STL [R1], R31 ;  /* 0x0000001f01007387 */ /* 0x0003e20000100800 */
[----:B------:R-:W-:Y:S01]  /*0ea0*/  IMAD.MOV.U32 R166, RZ, RZ, RZ ;  /* 0x000000ffffa67224 */ /* 0x000fe200078e00ff */
[----:B------:R-:W-:Y:S01]  /*0eb0*/  MOV R146, RZ ;  /* 0x000000ff00927202 */ /* 0x000fe20000000f00 */
[----:B------:R-:W-:Y:S01]  /*0ec0*/  IMAD.MOV.U32 R158, RZ, RZ, RZ ;  /* 0x000000ffff9e7224 */ /* 0x000fe200078e00ff */
[----:B------:R-:W-:Y:S01]  /*0ed0*/  CS2R R18, SRZ ;  /* 0x0000000000127805 */ /* 0x000fe2000001ff00 */
        /* <DEDUP_REMOVED lines=10> */
[----:B------:R-:W-:Y:S01]  /*0f80*/  CS2R R24, SRZ ;  /* 0x0000000000187805 */ /* 0x000fe2000001ff00 */
[----:B------:R-:W-:Y:S01]  /*0f90*/  IMAD.MOV.U32 R136, RZ, RZ, RZ ;  /* 0x000000ffff887224 */ /* 0x000fe200078e00ff */
[----:B------:R-:W-:Y:S01]  /*0fa0*/  CS2R R130, SRZ ;  /* 0x0000000000827805 */ /* 0x000fe2000001ff00 */
        /* <DEDUP_REMOVED lines=9> */
[----:B-1----:R-:W-:Y:S01]  /*1040*/  CS2R R30, SRZ ;  /* 0x00000000001e7805 */ /* 0x002fe2000001ff00 */
[----:B------:R-:W-:Y:S01]  /*1050*/  MOV R34, RZ ;  /* 0x000000ff00227202 */ /* 0x000fe20000000f00 */
[----:B------:R-:W-:Y:S01]  /*1060*/  CS2R R32, SRZ ;  /* 0x0000000000207805 */ /* 0x000fe2000001ff00 */
[----:B------:R-:W-:Y:S05]  /*1070*/  @!P0 BRA `(.L_x_488) ;  /* 0x0001321000008947 */ /* 0x000fea0003800000 */
[----:B------:R-:W2:Y:S01]  /*1080*/  LDL R35, [R1+0x78] ;  /* 0x0000780001237983 */ /* 0x000ea20000100800 */
[----:B------:R-:W-:-:S03]  /*1090*/  ISETP.NE.U32.AND P0, PT, RZ, c[0x0][0x340], PT ;  /* 0x0000d000ff007a0c */ /* 0x000fc60003f05070 */
[----:B------:R-:W3:Y:S01]  /*10a0*/  LDL.64 R38, [R1+0x28] ;  /* 0x0000280001267983 */ /* 0x000ee20000100a00 */
[----:B------:R-:W-:-:S13]  /*10b0*/  ISETP.NE.AND.EX P0, PT, RZ, c[0x0][0x344], PT, P0 ;  /* 0x0000d100ff007a0c */ /* 0x000fda0003f05300 */
[----:B------:R-:W-:-:S05]  /*10c0*/  @P0 MOV R2, 0x4 ;  /* 0x0000000400020802 */ /* 0x000fca0000000f00 */
[----:B------:R-:W-:-:S05]  /*10d0*/  @P0 IMAD.WIDE R2, R37, R2, c[0x0][0x340] ;  /* 0x0000d00025020625 */ /* 0x000fca00078e0202 */
[----:B------:R1:W4:Y:S01]  /*10e0*/  @P0 LDG.E R14, [R2.64] ;  /* 0x00000008020e0981 */ /* 0x000322000c1e1900 */
[----:B------:R-:W-:Y:S02]  /*10f0*/  SHF.R.S32.HI R12, RZ, 0x1f, R40 ;  /* 0x0000001fff0c7819 */ /* 0x000fe40000011428 */
[----:B------:R-:W-:Y:S01]  /*1100*/  SHF.R.S32.HI R13, RZ, 0x1f, R37 ;  /* 0x0000001fff0d7819 */ /* 0x000fe20000011425 */
[----:B------:R-:W5:Y:S02]  /*1110*/  S2R R41, SR_TID.X ;  /* 0x0000000000297919 */ /* 0x000f640000002100 */
[----:B------:R-:W-:Y:S02]  /*1120*/  IMAD R4, R12, c[0x0][0x1b8], RZ ;  /* 0x00006e000c047a24 */ /* 0x000fe400078e02ff */
[----:B------:R-:W-:Y:S02]  /*1130*/  IMAD R10, R13, c[0x0][0x1c0], RZ ;  /* 0x000070000d0a7a24 */ /* 0x000fe400078e02ff */
[----:B------:R-:W-:Y:S01]  /*1140*/  IMAD R4, R40, c[0x0][0x1bc], R4 ;  /* 0x00006f0028047a24 */ /* 0x000fe200078e0204 */
[----:B--2---:R-:W-:-:S02]  /*1150*/  IADD3 R8, R35, R36, RZ ;  /* 0x0000002423087210 */ /* 0x004fc40007ffe0ff */
[----:B-----5:R-:W-:Y:S02]  /*1160*/  SHF.R.S32.HI R35, RZ, 0x1f, R41 ;  /* 0x0000001fff237819 */ /* 0x020fe40000011429 */
[----:B------:R-:W-:Y:S01]  /*1170*/  MOV R0, R8 ;  /* 0x0000000800007202 */ /* 0x000fe20000000f00 */
[----:B-1----:R-:W-:Y:S01]  /*1180*/  @P4 IMAD.HI.U32 R2, R8, c[0x0][0x2c8], RZ ;  /* 0x0000b20008024a27 */ /* 0x002fe200078e00ff */
[----:B------:R-:W-:Y:S02]  /*1190*/  LEA.HI R35, R35, R41, RZ, 0x3 ;  /* 0x0000002923237211 */ /* 0x000fe400078f18ff */
[----:B---3--:R-:W-:Y:S02]  /*11a0*/  ISETP.GE.AND P2, PT, R38, c[0x0][0x198], PT ;  /* 0x0000660026007a0c */ /* 0x008fe40003f46270 */
[----:B------:R-:W-:Y:S02]  /*11b0*/  SHF.R.S32.HI R35, RZ, 0x3, R35 ;  /* 0x00000003ff237819 */ /* 0x000fe40000011423 */
[----:B------:R-:W-:Y:S01]  /*11c0*/  @P4 SHF.R.U32.HI R0, RZ, c[0x0][0x2cc], R2 ;  /* 0x0000b300ff004a19 */ /* 0x000fe20000011602 */
[----:B------:R-:W-:Y:S01]  /*11d0*/  IMAD.WIDE.U32 R2, R40, c[0x0][0x1b8], RZ ;  /* 0x00006e0028027a25 */ /* 0x000fe200078e00ff */
[----:B------:R-:W-:-:S03]  /*11e0*/  SHF.R.S32.HI R11, RZ, 0x1f, R35 ;  /* 0x0000001fff0b7819 */ /* 0x000fc60000011423 */
[----:B------:R-:W-:Y:S01]  /*11f0*/  IMAD.WIDE.U32 R6, R35, c[0x0][0x1e0], R38 ;  /* 0x0000780023067a25 */ /* 0x000fe200078e0026 */
[----:B------:R-:W-:-:S03]  /*1200*/  IADD3 R3, R3, R4, RZ ;  /* 0x0000000403037210 */ /* 0x000fc60007ffe0ff */
[C---:B------:R-:W-:Y:S02]  /*1210*/  IMAD R5, R11.reuse, c[0x0][0x1e0], RZ ;  /* 0x000078000b057a24 */ /* 0x040fe400078e02ff */
[----:B------:R-:W-:Y:S02]  /*1220*/  IMAD R11, R11, c[0x0][0x208], RZ ;  /* 0x000082000b0b7a24 */ /* 0x000fe400078e02ff */
[----:B------:R-:W-:Y:S02]  /*1230*/  IMAD R9, R35, c[0x0][0x1e4], R5 ;  /* 0x0000790023097a24 */ /* 0x000fe400078e0205 */
[----:B------:R-:W-:-:S03]  /*1240*/  IMAD.WIDE.U32 R2, R37, c[0x0][0x1c0], R2 ;  /* 0x0000700025027a25 */ /* 0x000fc600078e0002 */
[----:B------:R-:W-:Y:S01]  /*1250*/  IADD3 R7, R7, R9, RZ ;  /* 0x0000000907077210 */ /* 0x000fe20007ffe0ff */
[----:B------:R-:W-:Y:S01]  /*1260*/  IMAD R9, R37, c[0x0][0x1c4], R10 ;  /* 0x0000710025097a24 */ /* 0x000fe200078e020a */
[----:B------:R-:W-:Y:S01]  /*1270*/  IADD3 R10, -R0, RZ, RZ ;  /* 0x000000ff000a7210 */ /* 0x000fe20007ffe1ff */
[----:B------:R-:W-:-:S03]  /*1280*/  IMAD.WIDE.U32 R4, R35, c[0x0][0x208], R38 ;  /* 0x0000820023047a25 */ /* 0x000fc600078e0026 */
[----:B------:R-:W-:Y:S01]  /*1290*/  IADD3 R3, R3, R9, RZ ;  /* 0x0000000903037210 */ /* 0x000fe20007ffe0ff */
[----:B------:R-:W-:Y:S01]  /*12a0*/  IMAD R11, R35, c[0x0][0x20c], R11 ;  /* 0x00008300230b7a24 */ /* 0x000fe200078e020b */
[----:B------:R-:W-:Y:S01]  /*12b0*/  SHF.R.S32.HI R9, RZ, 0x1f, R0 ;  /* 0x0000001fff097819 */ /* 0x000fe20000011400 */
[----:B------:R-:W-:-:S03]  /*12c0*/  IMAD.WIDE.U32 R6, R40, c[0x0][0x1e8], R6 ;  /* 0x00007a0028067a25 */ /* 0x000fc600078e0006 */
[----:B------:R-:W-:Y:S01]  /*12d0*/  IADD3 R5, R5, R11, RZ ;  /* 0x0000000b05057210 */ /* 0x000fe20007ffe0ff */
[C---:B------:R-:W-:Y:S02]  /*12e0*/  IMAD R11, R12.reuse, c[0x0][0x1e8], RZ ;  /* 0x00007a000c0b7a24 */ /* 0x040fe400078e02ff */
[----:B------:R-:W-:Y:S02]  /*12f0*/  IMAD R12, R12, c[0x0][0x210], RZ ;  /* 0x000084000c0c7a24 */ /* 0x000fe400078e02ff */
[----:B------:R-:W-:Y:S02]  /*1300*/  IMAD R9, R9, c[0x0][0x1b0], RZ ;  /* 0x00006c0009097a24 */ /* 0x000fe400078e02ff */
[----:B------:R-:W-:Y:S02]  /*1310*/  IMAD R11, R40, c[0x0][0x1ec], R11 ;  /* 0x00007b00280b7a24 */ /* 0x000fe400078e020b */
[----:B------:R-:W-:Y:S02]  /*1320*/  IMAD R10, R10, c[0x0][0x2c4], R8 ;  /* 0x0000b1000a0a7a24 */ /* 0x000fe400078e0208 */
[----:B------:R-:W-:-:S02]  /*1330*/  IMAD R12, R40, c[0x0][0x214], R12 ;  /* 0x00008500280c7a24 */ /* 0x000fc400078e020c */
[----:B------:R-:W-:-:S04]  /*1340*/  IMAD.WIDE.U32 R4, R40, c[0x0][0x210], R4 ;  /* 0x0000840028047a25 */ /* 0x000fc800078e0004 */
[C---:B------:R-:W-:Y:S01]  /*1350*/  IMAD R8, R0.reuse, c[0x0][0x1b4], R9 ;  /* 0x00006d0000087a24 */ /* 0x040fe200078e0209 */
[----:B------:R-:W-:Y:S01]  /*1360*/  IADD3 R9, R7, R11, RZ ;  /* 0x0000000b07097210 */ /* 0x000fe20007ffe0ff */
[----:B------:R-:W-:Y:S01]  /*1370*/  IMAD.WIDE.U32 R2, R0, c[0x0][0x1b0], R2 ;  /* 0x00006c0000027a25 */ /* 0x000fe200078e0002 */
[----:B------:R-:W-:Y:S02]  /*1380*/  SHF.R.S32.HI R11, RZ, 0x1f, R10 ;  /* 0x0000001fff0b7819 */ /* 0x000fe4000001140a */
[----:B------:R-:W-:Y:S02]  /*1390*/  IADD3 R7, R5, R12, RZ ;  /* 0x0000000c05077210 */ /* 0x000fe40007ffe0ff */
[----:B------:R-:W-:Y:S01]  /*13a0*/  IADD3 R5, R3, R8, RZ ;  /* 0x0000000803057210 */ /* 0x000fe20007ffe0ff */
[----:B------:R-:W-:Y:S01]  /*13b0*/  IMAD R11, R11, c[0x0][0x1a8], RZ ;  /* 0x00006a000b0b7a24 */ /* 0x000fe200078e02ff */
[----:B------:R-:W-:Y:S02]  /*13c0*/  MOV R8, R6 ;  /* 0x0000000600087202 */ /* 0x000fe40000000f00 */
[----:B------:R-:W-:Y:S01]  /*13d0*/  MOV R6, R4 ;  /* 0x0000000400067202 */ /* 0x000fe20000000f00 */
[----:B------:R-:W-:Y:S01]  /*13e0*/  IMAD R11, R10, c[0x0][0x1ac], R11 ;  /* 0x00006b000a0b7a24 */ /* 0x000fe200078e020b */
[----:B------:R-:W-:-:S02]  /*13f0*/  MOV R4, R2 ;  /* 0x0000000200047202 */ /* 0x000fc40000000f00 */
[----:B----4-:R-:W-:Y:S02]  /*1400*/  @P0 SHF.R.S32.HI R3, RZ, 0x1f, R14 ;  /* 0x0000001fff030819 */ /* 0x010fe4000001140e */
[----:B------:R-:W-:Y:S01]  /*1410*/  @P0 MOV R2, R14 ;  /* 0x0000000e00020202 */ /* 0x000fe20000000f00 */
[----:B------:R-:W-:Y:S01]  /*1420*/  IMAD.WIDE.U32 R4, R10, c[0x0][0x1a8], R4 ;  /* 0x00006a000a047a25 */ /* 0x000fe200078e0004 */
[----:B------:R-:W-:Y:S02]  /*1430*/  @!P0 MOV R2, R37 ;  /* 0x0000002500028202 */ /* 0x000fe40000000f00 */
[----:B------:R-:W-:-:S03]  /*1440*/  @!P0 MOV R3, R13 ;  /* 0x0000000d00038202 */ /* 0x000fc60000000f00 */
[----:B------:R-:W-:Y:S01]  /*1450*/  IMAD.WIDE.U32 R12, R2, c[0x0][0x218], R6 ;  /* 0x00008600020c7a25 */ /* 0x000fe200078e0006 */
[----:B------:R-:W-:-:S03]  /*1460*/  IADD3 R7, R5, R11, RZ ;  /* 0x0000000b05077210 */ /* 0x000fc60007ffe0ff */
[C---:B------:R-:W-:Y:S02]  /*1470*/  IMAD R0, R3.reuse, c[0x0][0x218], RZ ;  /* 0x0000860003007a24 */ /* 0x040fe400078e02ff */
[----:B------:R-:W-:Y:S01]  /*1480*/  IMAD R6, R3, c[0x0][0x1f0], RZ ;  /* 0x00007c0003067a24 */ /* 0x000fe200078e02ff */
[----:B------:R-:W-:Y:S01]  /*1490*/  LEA R3, P0, R4, c[0x0][0x160], 0x1 ;  /* 0x0000580004037a11 */ /* 0x000fe200078008ff */
[C---:B------:R-:W-:Y:S01]  /*14a0*/  IMAD R5, R2.reuse, c[0x0][0x21c], R0 ;  /* 0x0000870002057a24 */ /* 0x040fe200078e0200 */
[----:B------:R-:W-:Y:S01]  /*14b0*/  IADD3 R0, R35, R36, RZ ;  /* 0x0000002423007210 */ /* 0x000fe20007ffe0ff */
[----:B------:R-:W-:-:S04]  /*14c0*/  IMAD.WIDE.U32 R8, R2, c[0x0][0x1f0], R8 ;  /* 0x00007c0002087a25 */ /* 0x000fc800078e0008 */
[----:B------:R-:W-:Y:S01]  /*14d0*/  IMAD R6, R2, c[0x0][0x1f4], R6 ;  /* 0x00007d0002067a24 */ /* 0x000fe200078e0206 */
[----:B------:R-:W-:Y:S01]  /*14e0*/  LEA.HI.X R2, R4, c[0x0][0x164], R7, 0x1, P0 ;  /* 0x0000590004027a11 */ /* 0x000fe200000f0c07 */
[----:B------:R1:W-:Y:S01]  /*14f0*/  STL.64 [R1+0x30], R8 ;  /* 0x0000300801007387 */ /* 0x0003e20000100a00 */
[----:B------:R-:W-:Y:S02]  /*1500*/  IADD3 R4, R13, R5, RZ ;  /* 0x000000050d047210 */ /* 0x000fe40007ffe0ff */
[----:B------:R-:W-:Y:S01]  /*1510*/  IADD3 R6, R9, R6, RZ ;  /* 0x0000000609067210 */ /* 0x000fe20007ffe0ff */
[----:B------:R1:W-:Y:S04]  /*1520*/  STL.64 [R1+0x38], R12 ;  /* 0x0000380c01007387 */ /* 0x0003e80000100a00 */
[----:B------:R1:W-:Y:S04]  /*1530*/  STL [R1+0x40], R4 ;  /* 0x0000400401007387 */ /* 0x0003e80000100800 */
[----:B------:R1:W-:Y:S01]  /*1540*/  STL [R1+0x20], R6 ;  /* 0x0000200601007387 */ /* 0x0003e20000100800 */
[----:B------:R-:W-:Y:S05]  /*1550*/  BRA.DIV ~URZ, `(.L_x_489) ;  /* 0x000149027f007947 */ /* 0x000fea000b800000 */
[----:B------:R2:W3:Y:S02]  /*1560*/  SHFL.IDX PT, R5, R2, RZ, 0x181f ;  /* 0x00181fff02057589 */ /* 0x0004e400000e0000 */
.L_x_547:
[----:B------:R-:W-:Y:S05]  /*1570*/  BRA.DIV ~URZ, `(.L_x_490) ;  /* 0x000149527f007947 */ /* 0x000fea000b800000 */
[----:B-1----:R1:W4:Y:S02]  /*1580*/  SHFL.IDX PT, R4, R3, RZ, 0x181f ;  /* 0x00181fff03047589 */ /* 0x00232400000e0000 */
.L_x_548:
[----:B------:R-:W-:Y:S01]  /*1590*/  MOV R11, c[0x0][0x168] ;  /* 0x00005a00000b7a02 */ /* 0x000fe20000000f00 */
[----:B------:R-:W-:Y:S04]  /*15a0*/  BSSY B0, `(.L_x_491) ;  /* 0x000000b000007945 */ /* 0x000fe80003800000 */
[----:B------:R-:W-:-:S05]  /*15b0*/  IMAD R11, R11, c[0x0][0x2c4], RZ ;  /* 0x0000b1000b0b7a24 */ /* 0x000fca00078e02ff */
[----:B------:R-:W-:-:S13]  /*15c0*/  ISETP.GE.AND P0, PT, R0, R11, PT ;  /* 0x0000000b0000720c */ /* 0x000fda0003f06270 */
[----:B------:R-:W-:Y:S05]  /*15d0*/  @P0 BRA `(.L_x_492) ;  /* 0x0000007000000947 */ /* 0x000fea0003800000 */
[----:B------:R-:W5:Y:S02]  /*15e0*/  LDL.64 R6, [R1+0x28] ;  /* 0x0000280001067983 */ /* 0x000f640000100a00 */
[----:B----45:R-:W-:-:S04]  /*15f0*/  LEA R4, P0, R6, R4, 0x1 ;  /* 0x0000000406047211 */ /* 0x030fc800078008ff */
[----:B---3--:R-:W-:-:S05]  /*1600*/  LEA.HI.X R5, R6, R5, R7, 0x1, P0 ;  /* 0x0000000506057211 */ /* 0x008fca00000f0c07 */
[----:B------:R-:W-:Y:S01]  /*1610*/  @!PT LDS RZ, [RZ] ;  /* 0x00000000fffff984 */ /* 0x000fe20000000800 */
[----:B------:R-:W-:Y:S01]  /*1620*/  @!PT LDS RZ, [RZ] ;  /* 0x00000000fffff984 */ /* 0x000fe20000000800 */
[----:B------:R-:W-:Y:S01]  /*1630*/  @!PT LDS RZ, [RZ] ;  /* 0x00000000fffff984 */ /* 0x000fe20000000800 */
[----:B------:R3:W-:Y:S04]  /*1640*/  LDGSTS.E.BYPASS.LTC128B.128 [R241+0x7100], [R4.64], !P2 ;  /* 0x0710000004f17fae */ /* 0x0007e8000d101d48 */
.L_x_492:
[----:B------:R-:W-:Y:S05]  /*1650*/  BSYNC B0 ;  /* 0x0000000000007941 */ /* 0x000fea0003800000 */
.L_x_491:
[----:B------:R-:W-:Y:S05]  /*1660*/  BRA.DIV ~URZ, `(.L_x_493) ;  /* 0x000148d27f007947 */ /* 0x000fea000b800000 */
[----:B------:R1:W2:Y:S04]  /*1670*/  SHFL.IDX PT, R6, R2, 0x1, 0x181f ;  /* 0x00381f0002067f89 */ /* 0x0002a800000e0000 */
[----:B---34-:R1:W3:Y:S02]  /*1680*/  SHFL.IDX PT, R4, R3, 0x1, 0x181f ;  /* 0x00381f0003047f89 */ /* 0x0182e400000e0000 */
.L_x_549:
[----:B------:R-:W-:Y:S01]  /*1690*/  IADD3 R5, R0, 0x10, RZ ;  /* 0x0000001000057810 */ /* 0x000fe20007ffe0ff */
[----:B------:R-:W-:Y:S03]  /*16a0*/  BSSY B0, `(.L_x_494) ;  /* 0x000000a000007945 */ /* 0x000fe60003800000 */
[----:B------:R-:W-:-:S13]  /*16b0*/  ISETP.GE.AND P0, PT, R5, R11, PT ;  /* 0x0000000b0500720c */ /* 0x000fda0003f06270 */
[----:B------:R-:W-:Y:S05]  /*16c0*/  @P0 BRA `(.L_x_495) ;  /* 0x0000007000000947 */ /* 0x000fea0003800000 */
[----:B------:R-:W4:Y:S02]  /*16d0*/  LDL.64 R8, [R1+0x28] ;  /* 0x0000280001087983 */ /* 0x000f240000100a00 */
[----:B---34-:R-:W-:-:S04]  /*16e0*/  LEA R4, P0, R8, R4, 0x1 ;  /* 0x0000000408047211 */ /* 0x018fc800078008ff */
[----:B--2---:R-:W-:-:S05]  /*16f0*/  LEA.HI.X R5, R8, R6, R9, 0x1, P0 ;  /* 0x0000000608057211 */ /* 0x004fca00000f0c09 */
[----:B------:R-:W-:Y:S01]  /*1700*/  @!PT LDS RZ, [RZ] ;  /* 0x00000000fffff984 */ /* 0x000fe20000000800 */
[----:B------:R-:W-:Y:S01]  /*1710*/  @!PT LDS RZ, [RZ] ;  /* 0x00000000fffff984 */ /* 0x000fe20000000800 */
[----:B------:R-:W-:Y:S01]  /*1720*/  @!PT LDS RZ, [RZ] ;  /* 0x00000000fffff984 */ /* 0x000fe20000000800 */
[----:B------:R2:W-:Y:S04]  /*1730*/  LDGSTS.E.BYPASS.LTC128B.128 [R241+0x7900], [R4.64], !P2 ;  /* 0x0790000004f17fae */ /* 0x0005e8000d101d48 */
.L_x_495:
[----:B------:R-:W-:Y:S05]  /*1740*/  BSYNC B0 ;  /* 0x0000000000007941 */ /* 0x000fea0003800000 */
.L_x_494:
[----:B------:R-:W-:Y:S05]  /*1750*/  BRA.DIV ~URZ, `(.L_x_496) ;  /* 0x000148b27f007947 */ /* 0x000fea000b800000 */
[----:B--2---:R2:W4:Y:S02]  /*1760*/  SHFL.IDX PT, R6, R2, 0x2, 0x181f ;  /* 0x00581f0002067f89 */ /* 0x00452400000e0000 */
.L_x_550:
[----:B------:R-:W-:Y:S05]  /*1770*/  BRA.DIV ~URZ, `(.L_x_497) ;  /* 0x000149027f007947 */ /* 0x000fea000b800000 */
[----:B---3--:R3:W1:Y:S02]  /*1780*/  SHFL.IDX PT, R4, R3, 0x2, 0x181f ;  /* 0x00581f0003047f89 */ /* 0x00866400000e0000 */
.L_x_551:
[----:B------:R-:W-:Y:S01]  /*1790*/  IADD3 R5, R0, 0x20, RZ ;  /* 0x0000002000057810 */ /* 0x000fe20007ffe0ff */
[----:B------:R-:W-:Y:S03]  /*17a0*/  BSSY B0, `(.L_x_498) ;  /* 0x000000a000007945 */ /* 0x000fe60003800000 */
[----:B------:R-:W-:-:S13]  /*17b0*/  ISETP.GE.AND P0, PT, R5, R11, PT ;  /* 0x0000000b0500720c */ /* 0x000fda0003f06270 */
[----:B------:R-:W-:Y:S05]  /*17c0*/  @P0 BRA `(.L_x_499) ;  /* 0x0000007000000947 */ /* 0x000fea0003800000 */
[----:B------:R-:W5:Y:S02]  /*17d0*/  LDL.64 R8, [R1+0x28] ;  /* 0x0000280001087983 */ /* 0x000f640000100a00 */
[----:B-1---5:R-:W-:-:S04]  /*17e0*/  LEA R4, P0, R8, R4, 0x1 ;  /* 0x0000000408047211 */ /* 0x022fc800078008ff */
[----:B----4-:R-:W-:-:S05]  /*17f0*/  LEA.HI.X R5, R8, R6, R9, 0x1, P0 ;  /* 0x0000000608057211 */ /* 0x010fca00000f0c09 */
[----:B------:R-:W-:Y:S01]  /*1800*/  @!PT LDS RZ, [RZ] ;  /* 0x00000000fffff984 */ /* 0x000fe20000000800 */
[----:B------:R-:W-:Y:S01]  /*1810*/  @!PT LDS RZ, [RZ] ;  /* 0x00000000fffff984 */ /* 0x000fe20000000800 */
[----:B------:R-:W-:Y:S01]  /*1820*/  @!PT LDS RZ, [RZ] ;  /* 0x00000000fffff984 */ /* 0x000fe20000000800 */
[----:B------:R1:W-:Y:S04]  /*1830*/  LDGSTS.E.BYPASS.LTC128B.128 [R241+0x8100], [R4.64], !P2 ;  /* 0x0810000004f17fae */ /* 0x0003e8000d101d48 */
.L_x_499:
[----:B------:R-:W-:Y:S05]  /*1840*/  BSYNC B0 ;  /* 0x0000000000007941 */ /* 0x000fea0003800000 */
.L_x_498:
[----:B------:R-:W-:Y:S05]  /*1850*/  BRA.DIV ~URZ, `(.L_x_500) ;  /* 0x000148927f007947 */ /* 0x000fea000b800000 */
[----:B----4-:R4:W2:Y:S04]  /*1860*/  SHFL.IDX PT, R6, R2, 0x3, 0x181f ;  /* 0x00781f0002067f89 */ /* 0x0108a800000e0000 */
[----:B-1----:R4:W1:Y:S02]  /*1870*/  SHFL.IDX PT, R4, R3, 0x3, 0x181f ;  /* 0x00781f0003047f89 */ /* 0x00286400000e0000 */
.L_x_552:
[----:B------:R-:W-:Y:S01]  /*1880*/  IADD3 R5, R0, 0x30, RZ ;  /* 0x0000003000057810 */ /* 0x000fe20007ffe0ff */
[----:B------:R-:W-:Y:S03]  /*1890*/  BSSY B0, `(.L_x_501) ;  /* 0x000000a000007945 */ /* 0x000fe60003800000 */
[----:B------:R-:W-:-:S13]  /*18a0*/  ISETP.GE.AND P0, PT, R5, R11, PT ;  /* 0x0000000b0500720c */ /* 0x000fda0003f06270 */
[----:B------:R-:W-:Y:S05]  /*18b0*/  @P0 BRA `(.L_x_502) ;  /* 0x0000007000000947 */ /* 0x000fea0003800000 */
[----:B------:R-:W5:Y:S02]  /*18c0*/  LDL.64 R8, [R1+0x28] ;  /* 0x0000280001087983 */ /* 0x000f640000100a00 */
[----:B-1---5:R-:W-:-:S04]  /*18d0*/  LEA R4, P0, R8, R4, 0x1 ;  /* 0x0000000408047211 */ /* 0x022fc800078008ff */
[----:B--2---:R-:W-:-:S05]  /*18e0*/  LEA.HI.X R5, R8, R6, R9, 0x1, P0 ;  /* 0x0000000608057211 */ /* 0x004fca00000f0c09 */
[----:B------:R-:W-:Y:S01]  /*18f0*/  @!PT LDS RZ, [RZ] ;  /* 0x00000000fffff984 */ /* 0x000fe20000000800 */
[----:B------:R-:W-:Y:S01]  /*1900*/  @!PT LDS RZ, [RZ] ;  /* 0x00000000fffff984 */ /* 0x000fe20000000800 */
[----:B------:R-:W-:Y:S01]  /*1910*/  @!PT LDS RZ, [RZ] ;  /* 0x00000000fffff984 */ /* 0x000fe20000000800 */
[----:B------:R1:W-:Y:S04]  /*1920*/  LDGSTS.E.BYPASS.LTC128B.128 [R241+0x8900], [R4.64], !P2 ;  /* 0x0890000004f17fae */ /* 0x0003e8000d101d48 */
.L_x_502:
[----:B------:R-:W-:Y:S05]  /*1930*/  BSYNC B0 ;  /* 0x0000000000007941 */ /* 0x000fea0003800000 */
.L_x_501:
[----:B------:R-:W-:Y:S05]  /*1940*/  BRA.DIV ~URZ, `(.L_x_503) ;  /* 0x000148727f007947 */ /* 0x000fea000b800000 */
[----:B--2---:R2:W3:Y:S02]  /*1950*/  SHFL.IDX PT, R6, R2, 0x4, 0x181f ;  /* 0x00981f0002067f89 */ /* 0x0044e400000e0000 */
.L_x_553:
[----:B------:R-:W-:Y:S05]  /*1960*/  BRA.DIV ~URZ, `(.L_x_504) ;  /* 0x000148c27f007947 */ /* 0x000fea000b800000 */
[----:B-1----:R1:W2:Y:S02]  /*1970*/  SHFL.IDX PT, R4, R3, 0x4, 0x181f ;  /* 0x00981f0003047f89 */ /* 0x0022a400000e0000 */
.L_x_554:
[----:B------:R-:W-:Y:S01]  /*1980*/  IADD3 R5, R0, 0x40, RZ ;  /* 0x0000004000057810 */ /* 0x000fe20007ffe0ff */
[----:B------:R-:W-:Y:S03]  /*1990*/  BSSY B0, `(.L_x_505) ;  /* 0x000000a000007945 */ /* 0x000fe60003800000 */
[----:B------:R-:W-:-:S13]  /*19a0*/  ISETP.GE.AND P0, PT, R5, R11, PT ;  /* 0x0000000b0500720c */ /* 0x000fda0003f06270 */
[----:B------:R-:W-:Y:S05]  /*19b0*/  @P0 BRA `(.L_x_506) ;  /* 0x0000007000000947 */ /* 0x000fea0003800000 */
[----:B------:R-:W5:Y:S02]  /*19c0*/  LDL.64 R8, [R1+0x28] ;  /* 0x0000280001087983 */ /* 0x000f640000100a00 */
[----:B--2--5:R-:W-:-:S04]  /*19d0*/  LEA R4, P0, R8, R4, 0x1 ;  /* 0x0000000408047211 */ /* 0x024fc800078008ff */
[----:B---3--:R-:W-:-:S05]  /*19e0*/  LEA.HI.X R5, R8, R6, R9, 0x1, P0 ;  /* 0x0000000608057211 */ /* 0x008fca00000f0c09 */
[----:B------:R-:W-:Y:S01]  /*19f0*/  @!PT LDS RZ, [RZ] ;  /* 0x00000000fffff984 */ /* 0x000fe20000000800 */
[----:B------:R-:W-:Y:S01]  /*1a00*/  @!PT LDS RZ, [RZ] ;  /* 0x00000000fffff984 */ /* 0x000fe20000000800 */
[----:B------:R-:W-:Y:S01]  /*1a10*/  @!PT LDS RZ, [RZ] ;  /* 0x00000000fffff984 */ /* 0x000fe20000000800 */
[----:B------:R2:W-:Y:S04]  /*1a20*/  LDGSTS.E.BYPASS.LTC128B.128 [R241+0x9100], [R4.64], !P2 ;  /* 0x0910000004f17fae */ /* 0x0005e8000d101d48 */
.L_x_506:
[----:B------:R-:W-:Y:S05]  /*1a30*/  BSYNC B0 ;  /* 0x0000000000007941 */ /* 0x000fea0003800000 */
.L_x_505:
[----:B------:R-:W-:Y:S05]  /*1a40*/  BRA.DIV ~URZ, `(.L_x_507) ;  /* 0x000148527f007947 */ /* 0x000fea000b800000 */
[----:B---3--:R3:W1:Y:S04]  /*1a50*/  SHFL.IDX PT, R6, R2, 0x5, 0x181f ;  /* 0x00b81f0002067f89 */ /* 0x00866800000e0000 */
[----:B--2---:R3:W2:Y:S02]  /*1a60*/  SHFL.IDX PT, R4, R3, 0x5, 0x181f ;  /* 0x00b81f0003047f89 */ /* 0x0046a400000e0000 */
.L_x_555:
[----:B------:R-:W-:Y:S01]  /*1a70*/  IADD3 R5, R0, 0x50, RZ ;  /* 0x0000005000057810 */ /* 0x000fe20007ffe0ff */
[----:B------:R-:W-:Y:S03]  /*1a80*/  BSSY B0, `(.L_x_508) ;  /* 0x000000a000007945 */ /* 0x000fe60003800000 */
[----:B------:R-:W-:-:S13]  /*1a90*/  ISETP.GE.AND P0, PT, R5, R11, PT ;  /* 0x0000000b0500720c */ /* 0x000fda0003f06270 */
[----:B------:R-:W-:Y:S05]  /*1aa0*/  @P0 BRA `(.L_x_509) ;  /* 0x0000007000000947 */ /* 0x000fea0003800000 */
[----:B------:R-:W5:Y:S02]  /*1ab0*/  LDL.64 R8, [R1+0x28] ;  /* 0x0000280001087983 */ /* 0x000f640000100a00 */
[----:B--2--5:R-:W-:-:S04]  /*1ac0*/  LEA R4, P0, R8, R4, 0x1 ;  /* 0x0000000408047211 */ /* 0x024fc800078008ff */
[----:B-1----:R-:W-:-:S05]  /*1ad0*/  LEA.HI.X R5, R8, R6, R9, 0x1, P0 ;  /* 0x0000000608057211 */ /* 0x002fca00000f0c09 */
[----:B------:R-:W-:Y:S01]  /*1ae0*/  @!PT LDS RZ, [RZ] ;  /* 0x00000000fffff984 */ /* 0x000fe20000000800 */
[----:B------:R-:W-:Y:S01]  /*1af0*/  @!PT LDS RZ, [RZ] ;  /* 0x00000000fffff984 */ /* 0x000fe20000000800 */
[----:B------:R-:W-:Y:S01]  /*1b00*/  @!PT LDS RZ, [RZ] ;  /* 0x00000000fffff984 */ /* 0x000fe20000000800 */
[----:B------:R1:W-:Y:S04]  /*1b10*/  LDGSTS.E.BYPASS.LTC128B.128 [R241+0x9900], [R4.64], !P2 ;  /* 0x0990000004f17fae */ /* 0x0003e8000d101d48 */
.L_x_509:
[----:B------:R-:W-:Y:S05]  /*1b20*/  BSYNC B0 ;  /* 0x0000000000007941 */ /* 0x000fea0003800000 */
.L_x_508:
[----:B------:R-:W-:Y:S05]  /*1b30*/  BRA.DIV ~URZ, `(.L_x_510) ;  /* 0x000148327f007947 */ /* 0x000fea000b800000 */
[----:B-1----:R1:W3:Y:S02]  /*1b40*/  SHFL.IDX PT, R6, R2, 0x6, 0x181f ;  /* 0x00d81f0002067f89 */ /* 0x0022e400000e0000 */
.L_x_556:
[----:B------:R-:W-:Y:S05]  /*1b50*/  BRA.DIV ~URZ, `(.L_x_511) ;  /* 0x000148827f007947 */ /* 0x000fea000b800000 */
[----:B--2---:R2:W1:Y:S02]  /*1b60*/  SHFL.IDX PT, R4, R3, 0x6, 0x181f ;  /* 0x00d81f0003047f89 */ /* 0x00446400000e0000 */
.L_x_557:
[----:B------:R-:W-:Y:S01]  /*1b70*/  IADD3 R5, R0, 0x60, RZ ;  /* 0x0000006000057810 */ /* 0x000fe20007ffe0ff */
[----:B------:R-:W-:Y:S03]  /*1b80*/  BSSY B0, `(.L_x_512) ;  /* 0x000000a000007945 */ /* 0x000fe60003800000 */
[----:B------:R-:W-:-:S13]  /*1b90*/  ISETP.GE.AND P0, PT, R5, R11, PT ;  /* 0x0000000b0500720c */ /* 0x000fda0003f06270 */
[----:B------:R-:W-:Y:S05]  /*1ba0*/  @P0 BRA `(.L_x_513) ;  /* 0x0000007000000947 */ /* 0x000fea0003800000 */
[----:B------:R-:W5:Y:S02]  /*1bb0*/  LDL.64 R8, [R1+0x28] ;  /* 0x0000280001087983 */ /* 0x000f640000100a00 */
[----:B-1---5:R-:W-:-:S04]  /*1bc0*/  LEA R4, P0, R8, R4, 0x1 ;  /* 0x0000000408047211 */ /* 0x022fc800078008ff */
[----:B---3--:R-:W-:-:S05]  /*1bd0*/  LEA.HI.X R5, R8, R6, R9, 0x1, P0 ;  /* 0x0000000608057211 */ /* 0x008fca00000f0c09 */
[----:B------:R-:W-:Y:S01]  /*1be0*/  @!PT LDS RZ, [RZ] ;  /* 0x00000000fffff984 */ /* 0x000fe20000000800 */
[----:B------:R-:W-:Y:S01]  /*1bf0*/  @!PT LDS RZ, [RZ] ;  /* 0x00000000fffff984 */ /* 0x000fe20000000800 */
[----:B------:R-:W-:Y:S01]  /*1c00*/  @!PT LDS RZ, [RZ] ;  /* 0x00000000fffff984 */ /* 0x000fe20000000800 */
[----:B------:R1:W-:Y:S04]  /*1c10*/  LDGSTS.E.BYPASS.LTC128B.128 [R241+0xa100], [R4.64], !P2 ;  /* 0x0a10000004f17fae */ /* 0x0003e8000d101d48 */
.L_x_513:
[----:B------:R-:W-:Y:S05]  /*1c20*/  BSYNC B0 ;  /* 0x0000000000007941 */ /* 0x000fea0003800000 */
.L_x_512:
[----:B------:R-:W-:Y:S05]  /*1c30*/  BRA.DIV ~URZ, `(.L_x_514) ;  /* 0x000148127f007947 */ /* 0x000fea000b800000 */
[----:B-1----:R1:W2:Y:S04]  /*1c40*/  SHFL.IDX PT, R4, R2, 0x7, 0x181f ;  /* 0x00f81f0002047f89 */ /* 0x0022a800000e0000 */
[----:B--234-:R-:W2:Y:S02]  /*1c50*/  SHFL.IDX PT, R3, R3, 0x7, 0x181f ;  /* 0x00f81f0003037f89 */ /* 0x01cea400000e0000 */
.L_x_558:
[----:B------:R-:W3:Y:S04]  /*1c60*/  LDL.64 R18, [R1+0x28] ;  /* 0x0000280001127983 */ /* 0x000ee80000100a00 */
[----:B------:R-:W4:Y:S01]  /*1c70*/  LDL R217, [R1] ;  /* 0x0000000001d97983 */ /* 0x000f220000100800 */
[----:B------:R-:W-:-:S04]  /*1c80*/  IADD3 R0, R0, 0x70, RZ ;  /* 0x0000007000007810 */ /* 0x000fc80007ffe0ff */
[----:B------:R-:W-:-:S13]  /*1c90*/  ISETP.GE.AND P1, PT, R0, R11, PT ;  /* 0x0000000b0000720c */ /* 0x000fda0003f26270 */
[C---:B-123--:R-:W-:Y:S02]  /*1ca0*/  @!P1 LEA R2, P0, R18.reuse, R3, 0x1 ;  /* 0x0000000312029211 */ /* 0x04efe400078008ff */
[C---:B------:R-:W-:Y:S02]  /*1cb0*/  ISETP.GE.AND P6, PT, R18.reuse, c[0x0][0x1d4], PT ;  /* 0x0000750012007a0c */ /* 0x040fe40003fc6270 */
[----:B------:R-:W-:Y:S02]  /*1cc0*/  @!P1 LEA.HI.X R3, R18, R4, R19, 0x1, P0 ;  /* 0x0000000412039211 */ /* 0x000fe400000f0c13 */
[----:B----4-:R-:W-:-:S03]  /*1cd0*/  IADD3 R15, R217, -0x1, RZ ;  /* 0xffffffffd90f7810 */ /* 0x010fc60007ffe0ff */
[----:B------:R-:W-:Y:S01]  /*1ce0*/  @!PT LDS RZ, [RZ] ;  /* 0x00000000fffff984 */ /* 0x000fe20000000800 */
[----:B------:R-:W-:Y:S01]  /*1cf0*/  @!PT LDS RZ, [RZ] ;  /* 0x00000000fffff984 */ /* 0x000fe20000000800 */
[----:B------:R-:W-:Y:S01]  /*1d00*/  @!PT LDS RZ, [RZ] ;  /* 0x00000000fffff984 */ /* 0x000fe20000000800 */
[----:B------:R1:W-:Y:S04]  /*1d10*/  @!P1 LDGSTS.E.BYPASS.LTC128B.128 [R241+0xa900], [R2.64], !P2 ;  /* 0x0a90000002f19fae */ /* 0x0003e8000d101d48 */
[----:B------:R-:W0:Y:S01]  /*1d20*/  LDGDEPBAR ;  /* 0x00000000000079af */ /* 0x000e220000000000 */
[----:B------:R-:W-:Y:S02]  /*1d30*/  WARPSYNC 0xffffffff ;  /* 0xffffffff00007948 */ /* 0x000fe40003800000 */
[----:B------:R-:W2:Y:S04]  /*1d40*/  LDL R5, [R1+0x20] ;  /* 0x0000200001057983 */ /* 0x000ea80000100800 */
[----:B------:R-:W3:Y:S04]  /*1d50*/  LDL.64 R6, [R1+0x30] ;  /* 0x0000300001067983 */ /* 0x000ee80000100a00 */
[----:B------:R-:W4:Y:S04]  /*1d60*/  LDL R22, [R1+0x40] ;  /* 0x0000400001167983 */ /* 0x000f280000100800 */
[----:B------:R-:W5:Y:S04]  /*1d70*/  LDL.64 R20, [R1+0x38] ;  /* 0x0000380001147983 */ /* 0x000f680000100a00 */
[----:B------:R-:W1:Y:S01]  /*1d80*/  S2R R9, SR_TID.X ;  /* 0x0000000000097919 */ /* 0x000e620000002100 */
[----:B------:R-:W-:-:S02]  /*1d90*/  MOV R116, 0xffffff90 ;  /* 0xffffff9000747802 */ /* 0x000fc40000000f00 */
[----:B------:R-:W-:Y:S01]  /*1da0*/  SHF.R.S32.HI R16, RZ, 0x1f, R15 ;  /* 0x0000001fff107819 */ /* 0x000fe2000001140f */
[----:B-1----:R-:W-:Y:S01]  /*1db0*/  IMAD.WIDE.U32 R2, R15, c[0x0][0x1e0], RZ ;  /* 0x000078000f027a25 */ /* 0x002fe200078e00ff */
[----:B------:R-:W-:Y:S01]  /*1dc0*/  MOV R164, c[0x0][0x1e0] ;  /* 0x0000780000a47a02 */ /* 0x000fe20000000f00 */
[----:B------:R-:W-:Y:S02]  /*1dd0*/  ULDC.64 UR4, c[0x0][0x208] ;  /* 0x0000820000047ab9 */ /* 0x000fe40000000a00 */
[----:B------:R-:W-:Y:S02]  /*1de0*/  IMAD R116, R217, R116, 0x70 ;  /* 0x00000070d9747424 */ /* 0x000fe400078e0274 */
[----:B------:R-:W-:Y:S01]  /*1df0*/  IMAD R0, R16, c[0x0][0x1e0], RZ ;  /* 0x0000780010007a24 */ /* 0x000fe200078e02ff */
[----:B------:R-:W-:-:S04]  /*1e00*/  SHF.R.S32.HI R8, RZ, 0x1f, R9 ;  /* 0x0000001fff087819 */ /* 0x000fc80000011409 */
[----:B------:R-:W-:-:S04]  /*1e10*/  LEA.HI R8, R8, R9, RZ, 0x3 ;  /* 0x0000000908087211 */ /* 0x000fc800078f18ff */
[----:B------:R-:W-:Y:S01]  /*1e20*/  SHF.R.S32.HI R8, RZ, 0x3, R8 ;  /* 0x00000003ff087819 */ /* 0x000fe20000011408 */
[----:B------:R-:W-:-:S03]  /*1e30*/  IMAD R0, R15, c[0x0][0x1e4], R0 ;  /* 0x000079000f007a24 */ /* 0x000fc600078e0200 */
[----:B------:R-:W-:-:S04]  /*1e40*/  IADD3 R14, R116, c[0x0][0x1d0], -R8 ;  /* 0x00007400740e7a10 */ /* 0x000fc80007ffe808 */
[C---:B------:R-:W-:Y:S02]  /*1e50*/  ISETP.GE.AND P3, PT, R14.reuse, 0x1, PT ;  /* 0x000000010e00780c */ /* 0x040fe40003f66270 */
[----:B------:R-:W-:Y:S02]  /*1e60*/  ISETP.GE.AND P2, PT, R14, 0x11, PT ;  /* 0x000000110e00780c */ /* 0x000fe40003f46270 */
[----:B------:R-:W-:-:S05]  /*1e70*/  IADD3 R0, R3, R0, RZ ;  /* 0x0000000003007210 */ /* 0x000fca0007ffe0ff */
[----:B------:R-:W-:Y:S01]  /*1e80*/  IMAD R0, R0, 0x70, RZ ;  /* 0x0000007000007824 */ /* 0x000fe200078e02ff */
[----:B------:R-:W-:Y:S02]  /*1e90*/  ISETP.GE.AND P0, PT, R14, 0x21, PT ;  /* 0x000000210e00780c */ /* 0x000fe40003f06270 */
[----:B------:R-:W-:Y:S01]  /*1ea0*/  MOV R165, c[0x0][0x1e4] ;  /* 0x0000790000a57a02 */ /* 0x000fe20000000f00 */
[----:B------:R-:W-:-:S03]  /*1eb0*/  IMAD.WIDE.U32 R10, R164, 0x20, RZ ;  /* 0x00000020a40a7825 */ /* 0x000fc600078e00ff */
[----:B------:R-:W-:Y:S01]  /*1ec0*/  SHF.L.U32 R8, R165, 0x5, RZ ;  /* 0x00000005a5087819 */ /* 0x000fe200000006ff */
[----:B------:R-:W-:Y:S02]  /*1ed0*/  USHF.L.U32 UR7, UR4, 0x5, URZ ;  /* 0x0000000504077899 */ /* 0x000fe4000800063f */
[----:B------:R-:W-:Y:S02]  /*1ee0*/  UMOV UR6, 0x5 ;  /* 0x0000000500067882 */ /* 0x000fe40000000000 */
[----:B------:R-:W-:Y:S01]  /*1ef0*/  USHF.L.U64.HI UR5, UR4, UR6, UR5 ;  /* 0x0000000604057299 */ /* 0x000fe20008010205 */
[----:B------:R-:W-:Y:S01]  /*1f00*/  BAR.SYNC.DEFER_BLOCKING 0x0 ;  /* 0x0000000000007b1d */ /* 0x000fe20000010000 */
[----:B--2---:R-:W-:Y:S02]  /*1f10*/  MOV R129, R5 ;  /* 0x0000000500817202 */ /* 0x004fe40000000f00 */
[----:B---3--:R-:W-:-:S05]  /*1f20*/  MOV R128, R6 ;  /* 0x0000000600807202 */ /* 0x008fca0000000f00 */
[----:B------:R-:W-:-:S05]  /*1f30*/  IMAD.WIDE.U32 R2, R2, 0x70, R128 ;  /* 0x0000007002027825 */ /* 0x000fca00078e0080 */
[----:B------:R-:W-:Y:S02]  /*1f40*/  @P3 LEA R6, P5, R2, c[0x0][0x1c8], 0x1 ;  /* 0x0000720002063a11 */ /* 0x000fe400078a08ff */
[----:B------:R-:W-:Y:S02]  /*1f50*/  IADD3 R3, R3, R0, RZ ;  /* 0x0000000003037210 */ /* 0x000fe40007ffe0ff */
[----:B------:R-:W-:Y:S02]  /*1f60*/  @P2 LEA R0, P1, R164, R2, 0x4 ;  /* 0x00000002a4002211 */ /* 0x000fe400078220ff */
[----:B------:R-:W-:Y:S02]  /*1f70*/  @P3 LEA.HI.X R7, R2, c[0x0][0x1cc], R3, 0x1, P5 ;  /* 0x0000730002073a11 */ /* 0x000fe400028f0c03 */
[----:B------:R-:W-:Y:S02]  /*1f80*/  @P2 LEA R4, P5, R0, c[0x0][0x1c8], 0x1 ;  /* 0x0000720000042a11 */ /* 0x000fe400078a08ff */
[----:B------:R-:W-:Y:S01]  /*1f90*/  @P2 LEA.HI.X R5, R164, R3, R165, 0x4, P1 ;  /* 0x00000003a4052211 */ /* 0x000fe200008f24a5 */
[----:B------:R-:W-:Y:S01]  /*1fa0*/  @!PT LDS RZ, [RZ] ;  /* 0x00000000fffff984 */ /* 0x000fe20000000800 */
[----:B------:R-:W-:Y:S01]  /*1fb0*/  @!PT LDS RZ, [RZ] ;  /* 0x00000000fffff984 */ /* 0x000fe20000000800 */
[----:B------:R-:W-:Y:S01]  /*1fc0*/  @!PT LDS RZ, [RZ] ;  /* 0x00000000fffff984 */ /* 0x000fe20000000800 */
[----:B------:R1:W-:Y:S03]  /*1fd0*/  @P3 LDGSTS.E.BYPASS.LTC128B.128 [R241+0x3900], [R6.64], !P6 ;  /* 0x0390000006f13fae */ /* 0x0003e6000f101d48 */
[----:B------:R-:W-:-:S02]  /*1fe0*/  @P2 LEA.HI.X R5, R0, c[0x0][0x1cc], R5, 0x1, P5 ;  /* 0x0000730000052a11 */ /* 0x000fc400028f0c05 */
[----:B------:R-:W-:Y:S02]  /*1ff0*/  ISETP.GE.AND P5, PT, R14, 0x31, PT ;  /* 0x000000310e00780c */ /* 0x000fe40003fa6270 */
[----:B------:R-:W-:Y:S01]  /*2000*/  @P0 IADD3 R9, P1, R2, R10, RZ ;  /* 0x0000000a02090210 */ /* 0x000fe20007f3e0ff */
[----:B------:R2:W-:Y:S03]  /*2010*/  @P2 LDGSTS.E.BYPASS.LTC128B.128 [R241+0x4100], [R4.64], !P6 ;  /* 0x0410000004f12fae */ /* 0x0005e6000f101d48 */
[----:B------:R-:W-:Y:S02]  /*2020*/  @P0 IADD3.X R0, R3, R11, R8, P1, !PT ;  /* 0x0000000b03000210 */ /* 0x000fe40000ffe408 */
[----:B------:R-:W-:Y:S02]  /*2030*/  @P0 LEA R8, P1, R9, c[0x0][0x1c8], 0x1 ;  /* 0x0000720009080a11 */ /* 0x000fe400078208ff */
[----:B------:R-:W-:-:S02]  /*2040*/  ISETP.GE.AND P3, PT, R14, 0x41, PT ;  /* 0x000000410e00780c */ /* 0x000fc40003f66270 */
[----:B------:R-:W-:Y:S01]  /*2050*/  @P0 LEA.HI.X R9, R9, c[0x0][0x1cc], R0, 0x1, P1 ;  /* 0x0000730009090a11 */ /* 0x000fe200008f0c00 */
[----:B------:R-:W-:Y:S01]  /*2060*/  @P5 IMAD R0, R165, 0x30, RZ ;  /* 0x00000030a5005824 */ /* 0x000fe200078e02ff */
[C---:B------:R-:W-:Y:S02]  /*2070*/  ISETP.GE.AND P1, PT, R14.reuse, 0x61, PT ;  /* 0x000000610e00780c */ /* 0x040fe40003f26270 */
[----:B------:R-:W-:Y:S01]  /*2080*/  ISETP.GE.AND P2, PT, R14, 0x51, PT ;  /* 0x000000510e00780c */ /* 0x000fe20003f46270 */
[----:B------:R3:W-:Y:S01]  /*2090*/  @P0 LDGSTS.E.BYPASS.LTC128B.128 [R241+0x4900], [R8.64], !P6 ;  /* 0x0490000008f10fae */ /* 0x0007e2000f101d48 */
[----:B--2---:R-:W-:-:S05]  /*20a0*/  @P5 IMAD.WIDE.U32 R4, R164, 0x30, R2 ;  /* 0x00000030a4045825 */ /* 0x004fca00078e0002 */
[----:B------:R-:W-:Y:S02]  /*20b0*/  @P5 IADD3 R0, R5, R0, RZ ;  /* 0x0000000005005210 */ /* 0x000fe40007ffe0ff */
[----:B------:R-:W-:-:S04]  /*20c0*/  @P5 LEA R12, P0, R4, c[0x0][0x1c8], 0x1 ;  /* 0x00007200040c5a11 */ /* 0x000fc800078008ff */
[----:B------:R-:W-:Y:S02]  /*20d0*/  @P5 LEA.HI.X R13, R4, c[0x0][0x1cc], R0, 0x1, P0 ;  /* 0x00007300040d5a11 */ /* 0x000fe400000f0c00 */
[-C--:B------:R-:W-:Y:S01]  /*20e0*/  @P3 LEA R0, P0, R164, R2.reuse, 0x6 ;  /* 0x00000002a4003211 */ /* 0x080fe200078030ff */
[----:B-1----:R-:W-:Y:S01]  /*20f0*/  @P2 IMAD R7, R165, 0x50, RZ ;  /* 0x00000050a5072824 */ /* 0x002fe200078e02ff */
[----:B------:R-:W-:Y:S01]  /*2100*/  @P1 MOV R4, R2 ;  /* 0x0000000200041202 */ /* 0x000fe20000000f00 */
[----:B---3--:R-:W-:Y:S01]  /*2110*/  IMAD R9, R16, c[0x0][0x208], RZ ;  /* 0x0000820010097a24 */ /* 0x008fe200078e02ff */
[-C--:B------:R-:W-:Y:S01]  /*2120*/  @P3 LEA.HI.X R6, R164, R3.reuse, R165, 0x6, P0 ;  /* 0x00000003a4063211 */ /* 0x080fe200000f34a5 */
[----:B------:R1:W-:Y:S01]  /*2130*/  @P5 LDGSTS.E.BYPASS.LTC128B.128 [R241+0x5100], [R12.64], !P6 ;  /* 0x051000000cf15fae */ /* 0x0003e2000f101d48 */
[----:B------:R-:W-:Y:S02]  /*2140*/  @P3 LEA R10, P0, R0, c[0x0][0x1c8], 0x1 ;  /* 0x00007200000a3a11 */ /* 0x000fe400078008ff */
[----:B------:R-:W-:Y:S01]  /*2150*/  @P1 MOV R5, R3 ;  /* 0x0000000300051202 */ /* 0x000fe20000000f00 */
[----:B------:R-:W-:Y:S01]  /*2160*/  @P2 IMAD.WIDE.U32 R2, R164, 0x50, R2 ;  /* 0x00000050a4022825 */ /* 0x000fe200078e0002 */
[----:B------:R-:W-:-:S03]  /*2170*/  @P3 LEA.HI.X R11, R0, c[0x0][0x1cc], R6, 0x1, P0 ;  /* 0x00007300000b3a11 */ /* 0x000fc600000f0c06 */
[----:B------:R-:W-:Y:S01]  /*2180*/  @P1 IMAD R6, R165, 0x60, RZ ;  /* 0x00000060a5061824 */ /* 0x000fe200078e02ff */
[----:B------:R-:W-:Y:S01]  /*2190*/  @P2 IADD3 R0, R3, R7, RZ ;  /* 0x0000000703002210 */ /* 0x000fe20007ffe0ff */
[----:B------:R-:W-:Y:S01]  /*21a0*/  @P1 IMAD.WIDE.U32 R4, R164, 0x60, R4 ;  /* 0x00000060a4041825 */ /* 0x000fe200078e0004 */
[----:B------:R-:W-:Y:S01]  /*21b0*/  @P2 LEA R8, P0, R2, c[0x0][0x1c8], 0x1 ;  /* 0x0000720002082a11 */ /* 0x000fe200078008ff */
[----:B------:R2:W-:Y:S02]  /*21c0*/  @P3 LDGSTS.E.BYPASS.LTC128B.128 [R241+0x5900], [R10.64], !P6 ;  /* 0x059000000af13fae */ /* 0x0005e4000f101d48 */
[----:B------:R-:W-:Y:S01]  /*21d0*/  IMAD.WIDE.U32 R16, R15, c[0x0][0x208], RZ ;  /* 0x000082000f107a25 */ /* 0x000fe200078e00ff */
[----:B------:R-:W-:-:S03]  /*21e0*/  @P1 IADD3 R5, R5, R6, RZ ;  /* 0x0000000605051210 */ /* 0x000fc60007ffe0ff */
[----:B------:R-:W-:Y:S01]  /*21f0*/  IMAD R7, R15, c[0x0][0x20c], R9 ;  /* 0x000083000f077a24 */ /* 0x000fe200078e0209 */
[----:B------:R-:W-:Y:S02]  /*2200*/  @P2 LEA.HI.X R9, R2, c[0x0][0x1cc], R0, 0x1, P0 ;  /* 0x0000730002092a11 */ /* 0x000fe400000f0c00 */
[C---:B------:R-:W-:Y:S02]  /*2210*/  @P1 LEA R6, P0, R4.reuse, c[0x0][0x1c8], 0x1 ;  /* 0x0000720004061a11 */ /* 0x040fe400078008ff */
[----:B------:R-:W-:Y:S01]  /*2220*/  IADD3 R0, R17, R7, RZ ;  /* 0x0000000711007210 */ /* 0x000fe20007ffe0ff */
[----:B------:R3:W-:Y:S01]  /*2230*/  @P2 LDGSTS.E.BYPASS.LTC128B.128 [R241+0x6100], [R8.64], !P6 ;  /* 0x0610000008f12fae */ /* 0x0007e2000f101d48 */
[----:B------:R-:W-:-:S05]  /*2240*/  @P1 LEA.HI.X R7, R4, c[0x0][0x1cc], R5, 0x1, P0 ;  /* 0x0000730004071a11 */ /* 0x000fca00000f0c05 */
[----:B------:R1:W-:Y:S04]  /*2250*/  @P1 LDGSTS.E.BYPASS.LTC128B.128 [R241+0x6900], [R6.64], !P6 ;  /* 0x0690000006f11fae */ /* 0x0003e8000f101d48 */
[----:B------:R-:W0:Y:S01]  /*2260*/  LDGDEPBAR ;  /* 0x00000000000079af */ /* 0x000e220000000000 */
[----:B-----5:R-:W-:Y:S02]  /*2270*/  MOV R2, R20 ;  /* 0x0000001400027202 */ /* 0x020fe40000000f00 */
[----:B----4-:R-:W-:Y:S01]  /*2280*/  MOV R3, R22 ;  /* 0x0000001600037202 */ /* 0x010fe20000000f00 */
[----:B------:R-:W-:Y:S01]  /*2290*/  IMAD R0, R0, 0x70, RZ ;  /* 0x0000007000007824 */ /* 0x000fe200078e02ff */
[----:B------:R-:W-:-:S04]  /*22a0*/  DEPBAR.LE SB0, 0x1 ;  /* 0x000080400000791a */ /* 0x000fc80000000000 */
[----:B------:R-:W-:-:S04]  /*22b0*/  DEPBAR.LE SB0, 0x0 ;  /* 0x000080000000791a */ /* 0x000fc80000000000 */
[----:B------:R-:W-:Y:S01]  /*22c0*/  BAR.SYNC.DEFER_BLOCKING 0x0 ;  /* 0x0000000000007b1d */ /* 0x000fe20000010000 */
[----:B------:R-:W-:-:S05]  /*22d0*/  IMAD.WIDE.U32 R2, R16, 0x70, R2 ;  /* 0x0000007010027825 */ /* 0x000fca00078e0002 */
[----:B-1----:R-:W-:Y:S02]  /*22e0*/  LEA R12, P1, R2, c[0x0][0x1f8], 0x1 ;  /* 0x00007e00020c7a11 */ /* 0x002fe400078208ff */
[----:B------:R-:W-:Y:S02]  /*22f0*/  IADD3 R0, R3, R0, RZ ;  /* 0x0000000003007210 */ /* 0x000fe40007ffe0ff */
[----:B--2---:R-:W-:Y:S02]  /*2300*/  IADD3 R10, P0, R12, UR7, RZ ;  /* 0x000000070c0a7c10 */ /* 0x004fe4000ff1e0ff */
[----:B------:R-:W-:Y:S02]  /*2310*/  LEA.HI.X R13, R2, c[0x0][0x1fc], R0, 0x1, P1 ;  /* 0x00007f00020d7a11 */ /* 0x000fe400008f0c00 */
[----:B---3--:R-:W-:Y:S02]  /*2320*/  IADD3 R8, P2, R10, UR7, RZ ;  /* 0x000000070a087c10 */ /* 0x008fe4000ff5e0ff */
[----:B------:R-:W-:Y:S01]  /*2330*/  IADD3.X R11, R13, UR5, RZ, P0, !PT ;  /* 0x000000050d0b7c10 */ /* 0x000fe200087fe4ff */
[----:B------:R-:W-:Y:S04]  /*2340*/  LDSM.16.M88.4 R32, [R230] ;  /* 0x00000000e620783b */ /* 0x000fe80000000200 */
[----:B------:R-:W1:Y:S01]  /*2350*/  LDSM.16.M88.4 R44, [R119] ;  /* 0x00000000772c783b */ /* 0x000e620000000200 */
[----:B------:R-:W-:-:S02]  /*2360*/  IADD3 R6, P1, R8, UR7, RZ ;  /* 0x0000000708067c10 */ /* 0x000fc4000ff3e0ff */
[----:B------:R-:W-:Y:S01]  /*2370*/  IADD3.X R9, R11, UR5, RZ, P2, !PT ;  /* 0x000000050b097c10 */ /* 0x000fe200097fe4ff */
[----:B------:R-:W2:Y:S03]  /*2380*/  LDSM.16.M88.4 R28, [R230+0x2000] ;  /* 0x00200000e61c783b */ /* 0x000ea60000000200 */
[----:B------:R-:W-:Y:S01]  /*2390*/  IADD3.X R7, R9, UR5, RZ, P1, !PT ;  /* 0x0000000509077c10 */ /* 0x000fe20008ffe4ff */
[----:B------:R-:W-:Y:S01]  /*23a0*/  LDSM.16.M88.4 R24, [R233] ;  /* 0x00000000e918783b */ /* 0x000fe20000000200 */
[----:B------:R-:W-:Y:S02]  /*23b0*/  ISETP.GE.AND P1, PT, R18, c[0x0][0x1d4], PT ;  /* 0x0000750012007a0c */ /* 0x000fe40003f26270 */
[----:B------:R-:W-:Y:S01]  /*23c0*/  IADD3 R4, P0, R6, UR7, RZ ;  /* 0x0000000706047c10 */ /* 0x000fe2000ff1e0ff */
[----:B------:R-:W3:Y:S01]  /*23d0*/  LDSM.16.M88.4 R48, [R234] ;  /* 0x00000000ea30783b */ /* 0x000ee20000000200 */
[----:B------:R-:W-:-:S02]  /*23e0*/  ISETP.LT.OR P3, PT, R14, 0x1, P1 ;  /* 0x000000010e00780c */ /* 0x000fc40000f61670 */
[C---:B------:R-:W-:Y:S01]  /*23f0*/  ISETP.LT.OR P2, PT, R14.reuse, 0x11, P1 ;  /* 0x000000110e00780c */ /* 0x040fe20000f41670 */
[----:B------:R-:W-:Y:S01]  /*2400*/  LDSM.16.M88.4 R72, [R119+0x800] ;  /* 0x000800007748783b */ /* 0x000fe20000000200 */
[----:B------:R-:W-:Y:S02]  /*2410*/  IADD3.X R5, R7, UR5, RZ, P0, !PT ;  /* 0x0000000507057c10 */ /* 0x000fe400087fe4ff */
[----:B------:R-:W-:Y:S01]  /*2420*/  ISETP.LT.OR P0, PT, R14, 0x21, P1 ;  /* 0x000000210e00780c */ /* 0x000fe20000f01670 */
[----:B------:R-:W-:Y:S01]  /*2430*/  LDSM.16.M88.4 R84, [R119+0x1000] ;  /* 0x001000007754783b */ /* 0x000fe20000000200 */
[----:B------:R-:W-:-:S03]  /*2440*/  IADD3 R2, P5, R4, UR7, RZ ;  /* 0x0000000704027c10 */ /* 0x000fc6000ffbe0ff */
[----:B------:R-:W-:Y:S01]  /*2450*/  LDSM.16.M88.4 R92, [R119+0x1800] ;  /* 0x00180000775c783b */ /* 0x000fe20000000200 */
[----:B------:R-:W-:Y:S02]  /*2460*/  IADD3.X R3, R5, UR5, RZ, P5, !PT ;  /* 0x0000000505037c10 */ /* 0x000fe4000affe4ff */
[C---:B------:R-:W-:Y:S01]  /*2470*/  ISETP.LT.OR P5, PT, R14.reuse, 0x31, P1 ;  /* 0x000000310e00780c */ /* 0x040fe20000fa1670 */
[----:B------:R-:W-:Y:S04]  /*2480*/  LDSM.16.M88.4 R100, [R119+0x2000] ;  /* 0x002000007764783b */ /* 0x000fe80000000200 */
[----:B------:R-:W-:Y:S04]  /*2490*/  LDSM.16.M88.4 R108, [R119+0x2800] ;  /* 0x00280000776c783b */ /* 0x000fe80000000200 */
[----:B------:R-:W-:Y:S04]  /*24a0*/  LDSM.16.M88.4 R120, [R119+0x3000] ;  /* 0x003000007778783b */ /* 0x000fe80000000200 */
[----:B------:R-:W4:Y:S04]  /*24b0*/  LDSM.16.M88.4 R20, [R233+0x2000] ;  /* 0x00200000e914783b */ /* 0x000f280000000200 */
[----:B------:R-:W-:Y:S04]  /*24c0*/  LDSM.16.M88.4 R80, [R240] ;  /* 0x00000000f050783b */ /* 0x000fe80000000200 */
[----:B------:R-:W-:Y:S04]  /*24d0*/  LDSM.16.M88.4 R88, [R239] ;  /* 0x00000000ef58783b */ /* 0x000fe80000000200 */
[----:B------:R-:W-:Y:S04]  /*24e0*/  LDSM.16.M88.4 R96, [R238] ;  /* 0x00000000ee60783b */ /* 0x000fe80000000200 */
[----:B------:R-:W-:Y:S04]  /*24f0*/  LDSM.16.M88.4 R104, [R237] ;  /* 0x00000000ed68783b */ /* 0x000fe80000000200 */
[----:B------:R-:W-:Y:S04]  /*2500*/  LDSM.16.M88.4 R112, [R236] ;  /* 0x00000000ec70783b */ /* 0x000fe80000000200 */
[----:B------:R-:W-:Y:S04]  /*2510*/  LDSM.16.M88.4 R124, [R235] ;  /* 0x00000000eb7c783b */ /* 0x000fe80000000200 */
        /* <DEDUP_REMOVED lines=8> */
[----:B------:R2:W-:Y:S04]  /*25a0*/  LDGSTS.E.BYPASS.LTC128B.128 [R241+0x1100], [R8.64], !P0 ;  /* 0x0110000008f17fae */ /* 0x0005e8000c101d48 */
[----:B------:R3:W-:Y:S04]  /*25b0*/  LDGSTS.E.BYPASS.LTC128B.128 [R241+0x1900], [R6.64], !P5 ;  /* 0x0190000006f17fae */ /* 0x0007e8000e901d48 */
[----:B------:R3:W-:Y:S04]  /*25c0*/  LDGSTS.E.BYPASS.LTC128B.128 [R241+0x2100], [R4.64], !P3 ;  /* 0x0210000004f17fae */ /* 0x0007e8000d901d48 */
[----:B------:R3:W-:Y:S01]  /*25d0*/  LDGSTS.E.BYPASS.LTC128B.128 [R241+0x2900], [R2.64], !P2 ;  /* 0x0290000002f17fae */ /* 0x0007e2000d101d48 */
[----:B-1----:R-:W-:Y:S01]  /*25e0*/  HMMA.16816.F32.BF16 R12, R32, R44, RZ ;  /* 0x0000002c200c723c */ /* 0x002fe200000418ff */
[----:B--2---:R-:W-:-:S04]  /*25f0*/  IADD3 R8, P0, R2, UR7, RZ ;  /* 0x0000000702087c10 */ /* 0x004fc8000ff1e0ff */
[----:B------:R-:W-:-:S05]  /*2600*/  IADD3.X R9, R3, UR5, RZ, P0, !PT ;  /* 0x0000000503097c10 */ /* 0x000fca00087fe4ff */
[----:B------:R5:W-:Y:S04]  /*2610*/  LDGSTS.E.BYPASS.LTC128B.128 [R241+0x3100], [R8.64], !P1 ;  /* 0x0310000008f17fae */ /* 0x000be8000c901d48 */
[----:B------:R-:W-:Y:S04]  /*2620*/  LDSM.16.M88.4 R36, [R229] ;  /* 0x00000000e524783b */ /* 0x000fe80000000200 */
[----:B------:R-:W1:Y:S01]  /*2630*/  LDSM.16.M88.4 R16, [R231] ;  /* 0x00000000e710783b */ /* 0x000e620000000200 */
[----:B------:R-:W-:Y:S03]  /*2640*/  HMMA.16816.F32.BF16 R52, R28, R44, RZ ;  /* 0x0000002c1c34723c */ /* 0x000fe600000418ff */
[----:B------:R-:W-:Y:S04]  /*2650*/  LDSM.16.M88.4 R40, [R226] ;  /* 0x00000000e228783b */ /* 0x000fe80000000200 */
[----:B---3--:R-:W-:Y:S01]  /*2660*/  LDSM.16.M88.4 R4, [R232+0x2000] ;  /* 0x00200000e804783b */ /* 0x008fe20000000200 */
[----:B------:R-:W-:Y:S03]  /*2670*/  HMMA.16816.F32.BF16 R56, R24, R48, R12 ;  /* 0x000000301838723c */ /* 0x000fe6000004180c */
[----:B------:R-:W2:Y:S04]  /*2680*/  LDSM.16.M88.4 R12, [R231+0x2000] ;  /* 0x00200000e70c783b */ /* 0x000ea80000000200 */
[----:B------:R-:W0:Y:S04]  /*2690*/  LDGDEPBAR ;  /* 0x00000000000079af */ /* 0x000e280000000000 */
[----:B-----5:R-:W3:Y:S01]  /*26a0*/  LDSM.16.M88.4 R8, [R232] ;  /* 0x00000000e808783b */ /* 0x020ee20000000200 */
[----:B------:R-:W-:Y:S08]  /*26b0*/  HMMA.16816.F32.BF16 R64, R32, R46, RZ ;  /* 0x0000002e2040723c */ /* 0x000ff000000418ff */
[----:B----4-:R-:W-:Y:S08]  /*26c0*/  HMMA.16816.F32.BF16 R52, R20, R48, R52 ;  /* 0x000000301434723c */ /* 0x010ff00000041834 */
[----:B-1----:R-:W-:Y:S08]  /*26d0*/  HMMA.16816.F32.BF16 R60, R16, R36, R56 ;  /* 0x00000024103c723c */ /* 0x002ff00000041838 */
[----:B------:R-:W-:Y:S08]  /*26e0*/  HMMA.16816.F32.BF16 R56, R28, R46, RZ ;  /* 0x0000002e1c38723c */ /* 0x000ff000000418ff */
[----:B--2---:R-:W-:Y:S08]  /*26f0*/  HMMA.16816.F32.BF16 R44, R12, R36, R52 ;  /* 0x000000240c2c723c */ /* 0x004ff00000041834 */
[----:B------:R-:W-:Y:S08]  /*2700*/  HMMA.16816.F32.BF16 R52, R24, R50, R64 ;  /* 0x000000321834723c */ /* 0x000ff00000041840 */
[----:B---3--:R-:W-:Y:S08]  /*2710*/  HMMA.16816.F32.BF16 R64, R8, R40, R60 ;  /* 0x000000280840723c */ /* 0x008ff0000004183c */
[----:B------:R-:W-:Y:S08]  /*2720*/  HMMA.16816.F32.BF16 R60, R20, R50, R56 ;  /* 0x00000032143c723c */ /* 0x000ff00000041838 */
[----:B------:R-:W-:Y:S08]  /*2730*/  HMMA.16816.F32.BF16 R56, R32, R72, RZ ;  /* 0x000000482038723c */ /* 0x000ff000000418ff */
[----:B------:R-:W-:Y:S01]  /*2740*/  HMMA.16816.F32.BF16 R76, R4, R40, R44 ;  /* 0x00000028044c723c */ /* 0x000fe2000004182c */
[----:B------:R-:W1:Y:S07]  /*2750*/  LDSM.16.M88.4 R44, [R229+0x800] ;  /* 0x00080000e52c783b */ /* 0x000e6e0000000200 */
[----:B------:R-:W-:Y:S01]  /*2760*/  HMMA.16816.F32.BF16 R48, R16, R38, R52 ;  /* 0x000000261030723c */ /* 0x000fe20000041834 */
[----:B------:R-:W-:-:S07]  /*2770*/  FMUL.FTZ R0, R64, c[0x0][0x320] ;  /* 0x0000c80040007a20 */ /* 0x000fce0000410000 */
[----:B------:R-:W-:Y:S01]  /*2780*/  HMMA.16816.F32.BF16 R52, R28, R72, RZ ;  /* 0x000000481c34723c */ /* 0x000fe200000418ff */
[----:B------:R2:W3:Y:S07]  /*2790*/  MUFU.TANH R214, R0 ;  /* 0x0000000000d67308 */ /* 0x0004ee0000002400 */
[----:B------:R-:W-:Y:S01]  /*27a0*/  HMMA.16816.F32.BF16 R56, R24, R80, R56 ;  /* 0x000000501838723c */ /* 0x000fe20000041838 */
[----:B--2---:R-:W-:-:S07]  /*27b0*/  FMUL.FTZ R0, R65, c[0x0][0x320] ;  /* 0x0000c80041007a20 */ /* 0x004fce0000410000 */
[----:B------:R-:W-:Y:S01]  /*27c0*/  HMMA.16816.F32.BF16 R60, R12, R38, R60 ;  /* 0x000000260c3c723c */ /* 0x000fe2000004183c */
[----:B------:R-:W2:Y:S01]  /*27d0*/  LDSM.16.M88.4 R36, [R226+0x800] ;  /* 0x00080000e224783b */ /* 0x000ea20000000200 */
[----:B------:R4:W1:Y:S02]  /*27e0*/  MUFU.TANH R213, R0 ;  /* 0x0000000000d57308 */ /* 0x0008640000002400 */
[----:B----4-:R-:W-:-:S06]  /*27f0*/  FMUL.FTZ R0, R66, c[0x0][0x320] ;  /* 0x0000c80042007a20 */ /* 0x010fcc0000410000 */
[----:B------:R4:W1:Y:S02]  /*2800*/  MUFU.TANH R216, R0 ;  /* 0x0000000000d87308 */ /* 0x0008640000002400 */
[----:B----4-:R-:W-:Y:S02]  /*2810*/  FMUL.FTZ R0, R67, c[0x0][0x320] ;  /* 0x0000c80043007a20 */ /* 0x010fe40000410000 */
[----:B------:R-:W-:Y:S04]  /*2820*/  HMMA.16816.F32.BF16 R64, R8, R42, R48 ;  /* 0x0000002a0840723c */ /* 0x000fe80000041830 */
[----:B------:R4:W1:Y:S04]  /*2830*/  MUFU.TANH R215, R0 ;  /* 0x0000000000d77308 */ /* 0x0008680000002400 */
[----:B------:R-:W-:Y:S01]  /*2840*/  HMMA.16816.F32.BF16 R48, R20, R80, R52 ;  /* 0x000000501430723c */ /* 0x000fe20000041834 */
[----:B----4-:R-:W-:-:S07]  /*2850*/  FMUL.FTZ R0, R76, c[0x0][0x320] ;  /* 0x0000c8004c007a20 */ /* 0x010fce0000410000 */
[----:B------:R-:W-:Y:S01]  /*2860*/  HMMA.16816.F32.BF16 R52, R32, R74, RZ ;  /* 0x0000004a2034723c */ /* 0x000fe200000418ff */
[----:B------:R4:W2:Y:S07]  /*2870*/  MUFU.TANH R157, R0 ;  /* 0x00000000009d7308 */ /* 0x0008ae0000002400 */
[----:B-1----:R-:W-:Y:S01]  /*2880*/  HMMA.16816.F32.BF16 R56, R16, R44, R56 ;  /* 0x0000002c1038723c */ /* 0x002fe20000041838 */
[----:B----4-:R-:W-:-:S04]  /*2890*/  FMUL.FTZ R0, R77, c[0x0][0x320] ;  /* 0x0000c8004d007a20 */ /* 0x010fc80000410000 */
[----:B------:R1:W4:Y:S03]  /*28a0*/  MUFU.TANH R139, R0 ;  /* 0x00000000008b7308 */ /* 0x0003260000002400 */
[----:B------:R-:W-:Y:S01]  /*28b0*/  HMMA.16816.F32.BF16 R68, R4, R42, R60 ;  /* 0x0000002a0444723c */ /* 0x000fe2000004183c */
[----:B-1----:R-:W-:-:S04]  /*28c0*/  FMUL.FTZ R0, R78, c[0x0][0x320] ;  /* 0x0000c8004e007a20 */ /* 0x002fc80000410000 */
[----:B------:R1:W1:Y:S03]  /*28d0*/  MUFU.TANH R162, R0 ;  /* 0x0000000000a27308 */ /* 0x0002660000002400 */
[----:B------:R-:W-:Y:S01]  /*28e0*/  HMMA.16816.F32.BF16 R60, R28, R74, RZ ;  /* 0x0000004a1c3c723c */ /* 0x000fe200000418ff */
[----:B-1----:R-:W-:-:S04]  /*28f0*/  FMUL.FTZ R0, R79, c[0x0][0x320] ;  /* 0x0000c8004f007a20 */ /* 0x002fc80000410000 */
[----:B------:R1:W1:Y:S03]  /*2900*/  MUFU.TANH R161, R0 ;  /* 0x0000000000a17308 */ /* 0x0002660000002400 */
[----:B------:R-:W-:Y:S01]  /*2910*/  HMMA.16816.F32.BF16 R40, R12, R44, R48 ;  /* 0x0000002c0c28723c */ /* 0x000fe20000041830 */
[----:B-1----:R-:W-:-:S04]  /*2920*/  FMUL.FTZ R0, R64, c[0x0][0x320] ;  /* 0x0000c80040007a20 */ /* 0x002fc80000410000 */
[----:B------:R1:W1:Y:S03]  /*2930*/  MUFU.TANH R210, R0 ;  /* 0x0000000000d27308 */ /* 0x0002660000002400 */
[----:B------:R-:W-:Y:S01]  /*2940*/  HMMA.16816.F32.BF16 R48, R24, R82, R52 ;  /* 0x000000521830723c */ /* 0x000fe20000041834 */
[----:B-1----:R-:W-:-:S04]  /*2950*/  FMUL.FTZ R0, R65, c[0x0][0x320] ;  /* 0x0000c80041007a20 */ /* 0x002fc80000410000 */
[----:B------:R1:W1:Y:S03]  /*2960*/  MUFU.TANH R209, R0 ;  /* 0x0000000000d17308 */ /* 0x0002660000002400 */
[----:B------:R-:W-:Y:S01]  /*2970*/  HMMA.16816.F32.BF16 R60, R20, R82, R60 ;  /* 0x00000052143c723c */ /* 0x000fe2000004183c */
[----:B-1----:R-:W-:-:S04]  /*2980*/  FMUL.FTZ R0, R66, c[0x0][0x320] ;  /* 0x0000c80042007a20 */ /* 0x002fc80000410000 */
[----:B------:R1:W1:Y:S02]  /*2990*/  MUFU.TANH R212, R0 ;  /* 0x0000000000d47308 */ /* 0x0002640000002400 */
[----:B-1----:R-:W-:Y:S02]  /*29a0*/  FMUL.FTZ R0, R67, c[0x0][0x320] ;  /* 0x0000c80043007a20 */ /* 0x002fe40000410000 */
[----:B--2---:R-:W-:Y:S04]  /*29b0*/  HMMA.16816.F32.BF16 R64, R8, R36, R56 ;  /* 0x000000240840723c */ /* 0x004fe80000041838 */
[----:B------:R1:W2:Y:S04]  /*29c0*/  MUFU.TANH R211, R0 ;  /* 0x0000000000d37308 */ /* 0x0002a80000002400 */
[----:B------:R-:W-:Y:S01]  /*29d0*/  HMMA.16816.F32.BF16 R56, R32, R84, RZ ;  /* 0x000000542038723c */ /* 0x000fe200000418ff */
[----:B-1----:R-:W-:-:S04]  /*29e0*/  FMUL.FTZ R0, R68, c[0x0][0x320] ;  /* 0x0000c80044007a20 */ /* 0x002fc80000410000 */
[----:B------:R1:W1:Y:S03]  /*29f0*/  MUFU.TANH R138, R0 ;  /* 0x00000000008a7308 */ /* 0x0002660000002400 */
[----:B------:R-:W-:Y:S01]  /*2a00*/  HMMA.16816.F32.BF16 R72, R4, R36, R40 ;  /* 0x000000240448723c */ /* 0x000fe20000041828 */
[----:B------:R-:W5:Y:S07]  /*2a10*/  LDSM.16.M88.4 R40, [R229+0x1000] ;  /* 0x00100000e528783b */ /* 0x000f6e0000000200 */
[----:B------:R-:W-:Y:S01]  /*2a20*/  HMMA.16816.F32.BF16 R48, R16, R46, R48 ;  /* 0x0000002e1030723c */ /* 0x000fe20000041830 */
[----:B-1----:R-:W-:-:S04]  /*2a30*/  FMUL.FTZ R0, R69, c[0x0][0x320] ;  /* 0x0000c80045007a20 */ /* 0x002fc80000410000 */
[----:B------:R1:W1:Y:S03]  /*2a40*/  MUFU.TANH R137, R0 ;  /* 0x0000000000897308 */ /* 0x0002660000002400 */
[----:B------:R-:W-:Y:S01]  /*2a50*/  HMMA.16816.F32.BF16 R52, R28, R84, RZ ;  /* 0x000000541c34723c */ /* 0x000fe200000418ff */
[----:B-1----:R-:W-:-:S04]  /*2a60*/  FMUL.FTZ R0, R70, c[0x0][0x320] ;  /* 0x0000c80046007a20 */ /* 0x002fc80000410000 */
[----:B------:R1:W1:Y:S03]  /*2a70*/  MUFU.TANH R142, R0 ;  /* 0x00000000008e7308 */ /* 0x0002660000002400 */
[----:B------:R-:W-:Y:S01]  /*2a80*/  HMMA.16816.F32.BF16 R60, R12, R46, R60 ;  /* 0x0000002e0c3c723c */ /* 0x000fe2000004183c */
[----:B------:R-:W2:Y:S01]  /*2a90*/  LDSM.16.M88.4 R44, [R226+0x1000] ;  /* 0x00100000e22c783b */ /* 0x000ea20000000200 */
[----:B-1----:R-:W-:-:S04]  /*2aa0*/  FMUL.FTZ R0, R71, c[0x0][0x320] ;  /* 0x0000c80047007a20 */ /* 0x002fc80000410000 */
[----:B------:R1:W1:Y:S02]  /*2ab0*/  MUFU.TANH R143, R0 ;  /* 0x00000000008f7308 */ /* 0x0002640000002400 */
[----:B------:R-:W-:Y:S01]  /*2ac0*/  HMMA.16816.F32.BF16 R56, R24, R88, R56 ;  /* 0x000000581838723c */ /* 0x000fe20000041838 */
[----:B-1----:R-:W-:-:S05]  /*2ad0*/  FMUL.FTZ R0, R64, c[0x0][0x320] ;  /* 0x0000c80040007a20 */ /* 0x002fca0000410000 */
[----:B------:R1:W1:Y:S02]  /*2ae0*/  MUFU.TANH R206, R0 ;  /* 0x0000000000ce7308 */ /* 0x0002640000002400 */
[----:B-1----:R-:W-:-:S06]  /*2af0*/  FMUL.FTZ R0, R65, c[0x0][0x320] ;  /* 0x0000c80041007a20 */ /* 0x002fcc0000410000 */
[----:B------:R1:W1:Y:S02]  /*2b00*/  MUFU.TANH R205, R0 ;  /* 0x0000000000cd7308 */ /* 0x0002640000002400 */
[----:B-1----:R-:W-:-:S06]  /*2b10*/  FMUL.FTZ R0, R66, c[0x0][0x320] ;  /* 0x0000c80042007a20 */ /* 0x002fcc0000410000 */
[----:B------:R1:W1:Y:S02]  /*2b20*/  MUFU.TANH R208, R0 ;  /* 0x0000000000d07308 */ /* 0x0002640000002400 */
[----:B-1----:R-:W-:Y:S02]  /*2b30*/  FMUL.FTZ R0, R67, c[0x0][0x320] ;  /* 0x0000c80043007a20 */ /* 0x002fe40000410000 */
[----:B------:R-:W-:Y:S04]  /*2b40*/  HMMA.16816.F32.BF16 R64, R8, R38, R48 ;  /* 0x000000260840723c */ /* 0x000fe80000041830 */
[----:B------:R1:W1:Y:S04]  /*2b50*/  MUFU.TANH R207, R0 ;  /* 0x0000000000cf7308 */ /* 0x0002680000002400 */
[----:B------:R-:W-:Y:S01]  /*2b60*/  HMMA.16816.F32.BF16 R48, R20, R88, R52 ;  /* 0x000000581430723c */ /* 0x000fe20000041834 */
[----:B-1----:R-:W-:-:S07]  /*2b70*/  FMUL.FTZ R0, R72, c[0x0][0x320] ;  /* 0x0000c80048007a20 */ /* 0x002fce0000410000 */
[----:B------:R-:W-:Y:S01]  /*2b80*/  HMMA.16816.F32.BF16 R52, R32, R86, RZ ;  /* 0x000000562034723c */ /* 0x000fe200000418ff */
[----:B------:R1:W1:Y:S07]  /*2b90*/  MUFU.TANH R136, R0 ;  /* 0x0000000000887308 */ /* 0x00026e0000002400 */
[----:B------:R-:W-:Y:S01]  /*2ba0*/  HMMA.16816.F32.BF16 R68, R4, R38, R60 ;  /* 0x000000260444723c */ /* 0x000fe2000004183c */
[----:B-1----:R-:W-:-:S07]  /*2bb0*/  FMUL.FTZ R0, R73, c[0x0][0x320] ;  /* 0x0000c80049007a20 */ /* 0x002fce0000410000 */
[----:B-----5:R-:W-:Y:S01]  /*2bc0*/  HMMA.16816.F32.BF16 R56, R16, R40, R56 ;  /* 0x000000281038723c */ /* 0x020fe20000041838 */
[----:B------:R1:W1:Y:S07]  /*2bd0*/  MUFU.TANH R135, R0 ;  /* 0x0000000000877308 */ /* 0x00026e0000002400 */
        /* <DEDUP_REMOVED lines=12> */
[----:B-1----:R-:W-:-:S06]  /*2ca0*/  FMUL.FTZ R0, R66, c[0x0][0x320] ;  /* 0x0000c80042007a20 */ /* 0x002fcc0000410000 */
[----:B------:R1:W1:Y:S02]  /*2cb0*/  MUFU.TANH R204, R0 ;  /* 0x0000000000cc7308 */ /* 0x0002640000002400 */
[----:B-1----:R-:W-:Y:S02]  /*2cc0*/  FMUL.FTZ R0, R67, c[0x0][0x320] ;  /* 0x0000c80043007a20 */ /* 0x002fe40000410000 */
[----:B--2---:R-:W-:Y:S04]  /*2cd0*/  HMMA.16816.F32.BF16 R64, R8, R44, R56 ;  /* 0x0000002c0840723c */ /* 0x004fe80000041838 */
[----:B------:R1:W2:Y:S04]  /*2ce0*/  MUFU.TANH R203, R0 ;  /* 0x0000000000cb7308 */ /* 0x0002a80000002400 */
[----:B------:R-:W-:Y:S01]  /*2cf0*/  HMMA.16816.F32.BF16 R56, R32, R92, RZ ;  /* 0x0000005c2038723c */ /* 0x000fe200000418ff */
[----:B-1----:R-:W-:-:S04]  /*2d00*/  FMUL.FTZ R0, R68, c[0x0][0x320] ;  /* 0x0000c80044007a20 */ /* 0x002fc80000410000 */
[----:B------:R1:W1:Y:S03]  /*2d10*/  MUFU.TANH R132, R0 ;  /* 0x0000000000847308 */ /* 0x0002660000002400 */
[----:B------:R-:W-:Y:S08]  /*2d20*/  HMMA.16816.F32.BF16 R72, R4, R44, R36 ;  /* 0x0000002c0448723c */ /* 0x000ff00000041824 */
[----:B------:R-:W-:Y:S01]  /*2d30*/  HMMA.16816.F32.BF16 R36, R16, R42, R48 ;  /* 0x0000002a1024723c */ /* 0x000fe20000041830 */
[----:B------:R-:W5:Y:S01]  /*2d40*/  LDSM.16.M88.4 R48, [R229+0x1800] ;  /* 0x00180000e530783b */ /* 0x000f620000000200 */
[----:B-1----:R-:W-:-:S04]  /*2d50*/  FMUL.FTZ R0, R69, c[0x0][0x320] ;  /* 0x0000c80045007a20 */ /* 0x002fc80000410000 */
[----:B------:R1:W1:Y:S02]  /*2d60*/  MUFU.TANH R118, R0 ;  /* 0x0000000000767308 */ /* 0x0002640000002400 */
[----:B------:R-:W-:Y:S01]  /*2d70*/  HMMA.16816.F32.BF16 R60, R12, R42, R60 ;  /* 0x0000002a0c3c723c */ /* 0x000fe2000004183c */
[----:B-1----:R-:W-:-:S05]  /*2d80*/  FMUL.FTZ R0, R70, c[0x0][0x320] ;  /* 0x0000c80046007a20 */ /* 0x002fca0000410000 */
[----:B------:R1:W1:Y:S02]  /*2d90*/  MUFU.TANH R133, R0 ;  /* 0x0000000000857308 */ /* 0x0002640000002400 */
[----:B------:R-:W-:Y:S01]  /*2da0*/  HMMA.16816.F32.BF16 R52, R28, R92, RZ ;  /* 0x0000005c1c34723c */ /* 0x000fe200000418ff */
[----:B-1----:R-:W-:-:S05]  /*2db0*/  FMUL.FTZ R0, R71, c[0x0][0x320] ;  /* 0x0000c80047007a20 */ /* 0x002fca0000410000 */
[----:B------:R1:W1:Y:S02]  /*2dc0*/  MUFU.TANH R134, R0 ;  /* 0x0000000000867308 */ /* 0x0002640000002400 */
[----:B------:R-:W-:Y:S01]  /*2dd0*/  HMMA.16816.F32.BF16 R56, R24, R96, R56 ;  /* 0x000000601838723c */ /* 0x000fe20000041838 */
[----:B-1----:R-:W-:-:S05]  /*2de0*/  FMUL.FTZ R0, R64, c[0x0][0x320] ;  /* 0x0000c80040007a20 */ /* 0x002fca0000410000 */
[----:B------:R1:W1:Y:S02]  /*2df0*/  MUFU.TANH R198, R0 ;  /* 0x0000000000c67308 */ /* 0x0002640000002400 */
[----:B-1----:R-:W-:-:S06]  /*2e00*/  FMUL.FTZ R0, R65, c[0x0][0x320] ;  /* 0x0000c80041007a20 */ /* 0x002fcc0000410000 */
[----:B------:R1:W1:Y:S01]  /*2e10*/  MUFU.TANH R197, R0 ;  /* 0x0000000000c57308 */ /* 0x0002620000002400 */
[----:B------:R-:W-:Y:S01]  /*2e20*/  HMMA.16816.F32.BF16 R68, R4, R46, R60 ;  /* 0x0000002e0444723c */ /* 0x000fe2000004183c */
[----:B-1----:R-:W-:-:S06]  /*2e30*/  FMUL.FTZ R0, R66, c[0x0][0x320] ;  /* 0x0000c80042007a20 */ /* 0x002fcc0000410000 */
[----:B------:R1:W1:Y:S01]  /*2e40*/  MUFU.TANH R200, R0 ;  /* 0x0000000000c87308 */ /* 0x0002620000002400 */
[----:B------:R-:W-:Y:S01]  /*2e50*/  HMMA.16816.F32.BF16 R40, R20, R96, R52 ;  /* 0x000000601428723c */ /* 0x000fe20000041834 */
[----:B-1----:R-:W-:-:S07]  /*2e60*/  FMUL.FTZ R0, R67, c[0x0][0x320] ;  /* 0x0000c80043007a20 */ /* 0x002fce0000410000 */
[----:B------:R-:W-:Y:S01]  /*2e70*/  HMMA.16816.F32.BF16 R64, R8, R46, R36 ;  /* 0x0000002e0840723c */ /* 0x000fe20000041824 */
[----:B------:R-:W1:Y:S01]  /*2e80*/  LDSM.16.M88.4 R36, [R226+0x1800] ;  /* 0x00180000e224783b */ /* 0x000e620000000200 */
[----:B------:R2:W1:Y:S06]  /*2e90*/  MUFU.TANH R199, R0 ;  /* 0x0000000000c77308 */ /* 0x00046c0000002400 */
[----:B------:R-:W-:Y:S01]  /*2ea0*/  HMMA.16816.F32.BF16 R44, R32, R94, RZ ;  /* 0x0000005e202c723c */ /* 0x000fe200000418ff */
[----:B--2---:R-:W-:-:S04]  /*2eb0*/  FMUL.FTZ R0, R72, c[0x0][0x320] ;  /* 0x0000c80048007a20 */ /* 0x004fc80000410000 */
[----:B------:R2:W1:Y:S03]  /*2ec0*/  MUFU.TANH R117, R0 ;  /* 0x0000000000757308 */ /* 0x0004660000002400 */
[----:B-----5:R-:W-:Y:S01]  /*2ed0*/  HMMA.16816.F32.BF16 R52, R16, R48, R56 ;  /* 0x000000301034723c */ /* 0x020fe20000041838 */
[----:B--2---:R-:W-:-:S04]  /*2ee0*/  FMUL.FTZ R0, R73, c[0x0][0x320] ;  /* 0x0000c80049007a20 */ /* 0x004fc80000410000 */
[----:B------:R2:W1:Y:S03]  /*2ef0*/  MUFU.TANH R93, R0 ;  /* 0x00000000005d7308 */ /* 0x0004660000002400 */
[----:B------:R-:W-:Y:S01]  /*2f00*/  HMMA.16816.F32.BF16 R56, R28, R94, RZ ;  /* 0x0000005e1c38723c */ /* 0x000fe200000418ff */
[----:B--2---:R-:W-:-:S04]  /*2f10*/  FMUL.FTZ R0, R74, c[0x0][0x320] ;  /* 0x0000c8004a007a20 */ /* 0x004fc80000410000 */
[----:B------:R2:W1:Y:S03]  /*2f20*/  MUFU.TANH R96, R0 ;  /* 0x0000000000607308 */ /* 0x0004660000002400 */
[----:B------:R-:W-:Y:S01]  /*2f30*/  HMMA.16816.F32.BF16 R40, R12, R48, R40 ;  /* 0x000000300c28723c */ /* 0x000fe20000041828 */
[----:B--2---:R-:W-:-:S04]  /*2f40*/  FMUL.FTZ R0, R75, c[0x0][0x320] ;  /* 0x0000c8004b007a20 */ /* 0x004fc80000410000 */
[----:B------:R2:W1:Y:S03]  /*2f50*/  MUFU.TANH R97, R0 ;  /* 0x0000000000617308 */ /* 0x0004660000002400 */
[----:B------:R-:W-:Y:S01]  /*2f60*/  HMMA.16816.F32.BF16 R44, R24, R98, R44 ;  /* 0x00000062182c723c */ /* 0x000fe2000004182c */
[----:B--2---:R-:W-:-:S04]  /*2f70*/  FMUL.FTZ R0, R64, c[0x0][0x320] ;  /* 0x0000c80040007a20 */ /* 0x004fc80000410000 */
[----:B------:R2:W1:Y:S02]  /*2f80*/  MUFU.TANH R194, R0 ;  /* 0x0000000000c27308 */ /* 0x0004640000002400 */
[----:B--2---:R-:W-:-:S06]  /*2f90*/  FMUL.FTZ R0, R65, c[0x0][0x320] ;  /* 0x0000c80041007a20 */ /* 0x004fcc0000410000 */
[----:B------:R2:W1:Y:S01]  /*2fa0*/  MUFU.TANH R192, R0 ;  /* 0x0000000000c07308 */ /* 0x0004620000002400 */
[----:B------:R-:W-:Y:S01]  /*2fb0*/  HMMA.16816.F32.BF16 R60, R20, R98, R56 ;  /* 0x00000062143c723c */ /* 0x000fe20000041838 */
[----:B--2---:R-:W-:-:S06]  /*2fc0*/  FMUL.FTZ R0, R66, c[0x0][0x320] ;  /* 0x0000c80042007a20 */ /* 0x004fcc0000410000 */
[----:B------:R2:W1:Y:S01]  /*2fd0*/  MUFU.TANH R196, R0 ;  /* 0x0000000000c47308 */ /* 0x0004620000002400 */
[----:B------:R-:W-:Y:S01]  /*2fe0*/  HMMA.16816.F32.BF16 R56, R32, R100, RZ ;  /* 0x000000642038723c */ /* 0x000fe200000418ff */
[----:B--2---:R-:W-:-:S07]  /*2ff0*/  FMUL.FTZ R0, R67, c[0x0][0x320] ;  /* 0x0000c80043007a20 */ /* 0x004fce0000410000 */
[----:B-1----:R-:W-:Y:S01]  /*3000*/  HMMA.16816.F32.BF16 R64, R8, R36, R52 ;  /* 0x000000240840723c */ /* 0x002fe20000041834 */
[----:B------:R1:W2:Y:S02]  /*3010*/  MUFU.TANH R195, R0 ;  /* 0x0000000000c37308 */ /* 0x0002a40000002400 */
[----:B-1----:R-:W-:-:S06]  /*3020*/  FMUL.FTZ R0, R68, c[0x0][0x320] ;  /* 0x0000c80044007a20 */ /* 0x002fcc0000410000 */
[----:B------:R1:W1:Y:S01]  /*3030*/  MUFU.TANH R89, R0 ;  /* 0x0000000000597308 */ /* 0x0002620000002400 */
[----:B------:R-:W-:Y:S01]  /*3040*/  HMMA.16816.F32.BF16 R72, R4, R36, R40 ;  /* 0x000000240448723c */ /* 0x000fe20000041828 */
[----:B------:R-:W5:Y:S07]  /*3050*/  LDSM.16.M88.4 R40, [R229+0x2000] ;  /* 0x00200000e528783b */ /* 0x000f6e0000000200 */
[----:B------:R-:W-:Y:S01]  /*3060*/  HMMA.16816.F32.BF16 R44, R16, R50, R44 ;  /* 0x00000032102c723c */ /* 0x000fe2000004182c */
[----:B-1----:R-:W-:-:S07]  /*3070*/  FMUL.FTZ R0, R69, c[0x0][0x320] ;  /* 0x0000c80045007a20 */ /* 0x002fce0000410000 */
[----:B------:R-:W-:Y:S01]  /*3080*/  HMMA.16816.F32.BF16 R52, R28, R100, RZ ;  /* 0x000000641c34723c */ /* 0x000fe200000418ff */
[----:B------:R1:W1:Y:S02]  /*3090*/  MUFU.TANH R88, R0 ;  /* 0x0000000000587308 */ /* 0x0002640000002400 */
[----:B-1----:R-:W-:-:S06]  /*30a0*/  FMUL.FTZ R0, R70, c[0x0][0x320] ;  /* 0x0000c80046007a20 */ /* 0x002fcc0000410000 */
[----:B------:R1:W1:Y:S01]  /*30b0*/  MUFU.TANH R90, R0 ;  /* 0x00000000005a7308 */ /* 0x0002620000002400 */
[----:B------:R-:W-:Y:S01]  /*30c0*/  HMMA.16816.F32.BF16 R60, R12, R50, R60 ;  /* 0x000000320c3c723c */ /* 0x000fe2000004183c */
        /* <DEDUP_REMOVED lines=8> */
[----:B------:R-:W-:Y:S01]  /*3150*/  HMMA.16816.F32.BF16 R52, R32, R102, RZ ;  /* 0x000000662034723c */ /* 0x000fe200000418ff */
[----:B-1----:R-:W-:-:S06]  /*3160*/  FMUL.FTZ R0, R66, c[0x0][0x320] ;  /* 0x0000c80042007a20 */ /* 0x002fcc0000410000 */
[----:B------:R1:W1:Y:S02]  /*3170*/  MUFU.TANH R193, R0 ;  /* 0x0000000000c17308 */ /* 0x0002640000002400 */
[----:B-1----:R-:W-:Y:S02]  /*3180*/  FMUL.FTZ R0, R67, c[0x0][0x320] ;  /* 0x0000c80043007a20 */ /* 0x002fe40000410000 */
[----:B------:R-:W-:Y:S01]  /*3190*/  HMMA.16816.F32.BF16 R64, R8, R38, R44 ;  /* 0x000000260840723c */ /* 0x000fe2000004182c */
[----:B------:R-:W1:Y:S03]  /*31a0*/  LDSM.16.M88.4 R44, [R226+0x2000] ;  /* 0x00200000e22c783b */ /* 0x000e660000000200 */
[----:B------:R2:W1:Y:S02]  /*31b0*/  MUFU.TANH R191, R0 ;  /* 0x0000000000bf7308 */ /* 0x0004640000002400 */
[----:B--2---:R-:W-:-:S06]  /*31c0*/  FMUL.FTZ R0, R72, c[0x0][0x320] ;  /* 0x0000c80048007a20 */ /* 0x004fcc0000410000 */
[----:B------:R2:W1:Y:S01]  /*31d0*/  MUFU.TANH R87, R0 ;  /* 0x0000000000577308 */ /* 0x0004620000002400 */
[----:B------:R-:W-:Y:S08]  /*31e0*/  HMMA.16816.F32.BF16 R68, R4, R38, R60 ;  /* 0x000000260444723c */ /* 0x000ff0000004183c */
[----:B-----5:R-:W-:Y:S01]  /*31f0*/  HMMA.16816.F32.BF16 R56, R16, R40, R56 ;  /* 0x000000281038723c */ /* 0x020fe20000041838 */
[----:B--2---:R-:W-:-:S07]  /*3200*/  FMUL.FTZ R0, R73, c[0x0][0x320] ;  /* 0x0000c80049007a20 */ /* 0x004fce0000410000 */
[----:B------:R-:W-:Y:S01]  /*3210*/  HMMA.16816.F32.BF16 R60, R28, R102, RZ ;  /* 0x000000661c3c723c */ /* 0x000fe200000418ff */
[----:B------:R2:W1:Y:S07]  /*3220*/  MUFU.TANH R86, R0 ;  /* 0x0000000000567308 */ /* 0x00046e0000002400 */
        /* <DEDUP_REMOVED lines=10> */
[----:B------:R2:W2:Y:S01]  /*32d0*/  MUFU.TANH R152, R0 ;  /* 0x0000000000987308 */ /* 0x0004a20000002400 */
[----:B-1----:R-:W-:Y:S01]  /*32e0*/  HMMA.16816.F32.BF16 R72, R4, R44, R36 ;  /* 0x0000002c0448723c */ /* 0x002fe20000041824 */
[----:B--2---:R-:W-:-:S06]  /*32f0*/  FMUL.FTZ R0, R66, c[0x0][0x320] ;  /* 0x0000c80042007a20 */ /* 0x004fcc0000410000 */
[----:B------:R1:W2:Y:S01]  /*3300*/  MUFU.TANH R163, R0 ;  /* 0x0000000000a37308 */ /* 0x0002a20000002400 */
[----:B------:R-:W-:Y:S01]  /*3310*/  HMMA.16816.F32.BF16 R36, R16, R42, R48 ;  /* 0x0000002a1024723c */ /* 0x000fe20000041830 */
[----:B------:R-:W5:Y:S01]  /*3320*/  LDSM.16.M88.4 R48, [R229+0x2800] ;  /* 0x00280000e530783b */ /* 0x000f620000000200 */
[----:B-1----:R-:W-:-:S06]  /*3330*/  FMUL.FTZ R0, R67, c[0x0][0x320] ;  /* 0x0000c80043007a20 */ /* 0x002fcc0000410000 */
[----:B------:R-:W-:Y:S08]  /*3340*/  HMMA.16816.F32.BF16 R64, R8, R44, R56 ;  /* 0x0000002c0840723c */ /* 0x000ff00000041838 */
[----:B------:R-:W-:Y:S01]  /*3350*/  HMMA.16816.F32.BF16 R56, R32, R108, RZ ;  /* 0x0000006c2038723c */ /* 0x000fe200000418ff */
[----:B------:R1:W1:Y:S02]  /*3360*/  MUFU.TANH R160, R0 ;  /* 0x0000000000a07308 */ /* 0x0002640000002400 */
[----:B-1----:R-:W-:-:S06]  /*3370*/  FMUL.FTZ R0, R68, c[0x0][0x320] ;  /* 0x0000c80044007a20 */ /* 0x002fcc0000410000 */
[----:B------:R1:W1:Y:S01]  /*3380*/  MUFU.TANH R83, R0 ;  /* 0x0000000000537308 */ /* 0x0002620000002400 */
[----:B------:R-:W-:Y:S08]  /*3390*/  HMMA.16816.F32.BF16 R52, R28, R108, RZ ;  /* 0x0000006c1c34723c */ /* 0x000ff000000418ff */
        /* <DEDUP_REMOVED lines=8> */
[----:B-1----:R-:W-:-:S06]  /*3420*/  FMUL.FTZ R0, R64, c[0x0][0x320] ;  /* 0x0000c80040007a20 */ /* 0x002fcc0000410000 */
[----:B------:R1:W1:Y:S01]  /*3430*/  MUFU.TANH R99, R0 ;  /* 0x0000000000637308 */ /* 0x0002620000002400 */
[----:B------:R-:W-:Y:S01]  /*3440*/  HMMA.16816.F32.BF16 R40, R20, R112, R52 ;  /* 0x000000701428723c */ /* 0x000fe20000041834 */
[----:B-1----:R-:W-:-:S06]  /*3450*/  FMUL.FTZ R0, R65, c[0x0][0x320] ;  /* 0x0000c80041007a20 */ /* 0x002fcc0000410000 */
[----:B------:R1:W1:Y:S01]  /*3460*/  MUFU.TANH R98, R0 ;  /* 0x0000000000627308 */ /* 0x0002620000002400 */
[----:B------:R-:W-:Y:S08]  /*3470*/  HMMA.16816.F32.BF16 R68, R4, R46, R60 ;  /* 0x0000002e0444723c */ /* 0x000ff0000004183c */
[----:B-----5:R-:W-:Y:S01]  /*3480*/  HMMA.16816.F32.BF16 R52, R16, R48, R56 ;  /* 0x000000301034723c */ /* 0x020fe20000041838 */
[----:B-1----:R-:W-:-:S04]  /*3490*/  FMUL.FTZ R0, R66, c[0x0][0x320] ;  /* 0x0000c80042007a20 */ /* 0x002fc80000410000 */
[----:B------:R1:W1:Y:S03]  /*34a0*/  MUFU.TANH R156, R0 ;  /* 0x00000000009c7308 */ /* 0x0002660000002400 */
[----:B------:R-:W-:Y:S01]  /*34b0*/  HMMA.16816.F32.BF16 R56, R28, R110, RZ ;  /* 0x0000006e1c38723c */ /* 0x000fe200000418ff */
[----:B-1----:R-:W-:-:S07]  /*34c0*/  FMUL.FTZ R0, R67, c[0x0][0x320] ;  /* 0x0000c80043007a20 */ /* 0x002fce0000410000 */
[----:B------:R-:W-:Y:S01]  /*34d0*/  HMMA.16816.F32.BF16 R64, R8, R46, R36 ;  /* 0x0000002e0840723c */ /* 0x000fe20000041824 */
[----:B------:R-:W1:Y:S07]  /*34e0*/  LDSM.16.M88.4 R36, [R226+0x2800] ;  /* 0x00280000e224783b */ /* 0x000e6e0000000200 */
[----:B------:R-:W-:Y:S01]  /*34f0*/  HMMA.16816.F32.BF16 R44, R32, R110, RZ ;  /* 0x0000006e202c723c */ /* 0x000fe200000418ff */
[----:B------:R5:W1:Y:S07]  /*3500*/  MUFU.TANH R155, R0 ;  /* 0x00000000009b7308 */ /* 0x000a6e0000002400 */
[-C--:B------:R-:W-:Y:S01]  /*3510*/  HMMA.16816.F32.BF16 R60, R20, R114.reuse, R56 ;  /* 0x00000072143c723c */ /* 0x080fe20000041838 */
[----:B-----5:R-:W-:Y:S11]  /*3520*/  FMUL.FTZ R0, R72, c[0x0][0x320] ;  /* 0x0000c80048007a20 */ /* 0x020ff60000410000 */
[----:B------:R-:W-:Y:S04]  /*3530*/  @!UPT UIADD3 URZ, URZ, URZ, URZ ;  /* 0x0000003f3f3ff290 */ /* 0x000fe8000fffe03f */
[----:B------:R-:W-:Y:S01]  /*3540*/  HMMA.16816.F32.BF16 R44, R24, R114, R44 ;  /* 0x00000072182c723c */ /* 0x000fe2000004182c */
[----:B------:R5:W1:Y:S02]  /*3550*/  MUFU.TANH R79, R0 ;  /* 0x00000000004f7308 */ /* 0x000a640000002400 */
[----:B-----5:R-:W-:-:S06]  /*3560*/  FMUL.FTZ R0, R73, c[0x0][0x320] ;  /* 0x0000c80049007a20 */ /* 0x020fcc0000410000 */
[----:B------:R5:W1:Y:S01]  /*3570*/  MUFU.TANH R78, R0 ;  /* 0x00000000004e7308 */ /* 0x000a620000002400 */
[----:B------:R-:W-:Y:S01]  /*3580*/  HMMA.16816.F32.BF16 R40, R12, R48, R40 ;  /* 0x000000300c28723c */ /* 0x000fe20000041828 */
[----:B-----5:R-:W-:-:S06]  /*3590*/  FMUL.FTZ R0, R74, c[0x0][0x320] ;  /* 0x0000c8004a007a20 */ /* 0x020fcc0000410000 */
[----:B------:R5:W1:Y:S07]  /*35a0*/  MUFU.TANH R81, R0 ;  /* 0x0000000000517308 */ /* 0x000a6e0000002400 */
[-C--:B------:R-:W-:Y:S08]  /*35b0*/  HMMA.16816.F32.BF16 R44, R16, R50.reuse, R44 ;  /* 0x00000032102c723c */ /* 0x080ff0000004182c */
[----:B------:R-:W-:Y:S01]  /*35c0*/  HMMA.16816.F32.BF16 R48, R12, R50, R60 ;  /* 0x000000320c30723c */ /* 0x000fe2000004183c */
[----:B-----5:R-:W-:-:S04]  /*35d0*/  FMUL.FTZ R0, R75, c[0x0][0x320] ;  /* 0x0000c8004b007a20 */ /* 0x020fc80000410000 */
[----:B------:R5:W1:Y:S02]  /*35e0*/  MUFU.TANH R80, R0 ;  /* 0x0000000000507308 */ /* 0x000a640000002400 */
[----:B-----5:R-:W-:-:S06]  /*35f0*/  FMUL.FTZ R0, R64, c[0x0][0x320] ;  /* 0x0000c80040007a20 */ /* 0x020fcc0000410000 */
[----:B------:R5:W1:Y:S02]  /*3600*/  MUFU.TANH R95, R0 ;  /* 0x00000000005f7308 */ /* 0x000a640000002400 */
[----:B-----5:R-:W-:-:S06]  /*3610*/  FMUL.FTZ R0, R65, c[0x0][0x320] ;  /* 0x0000c80041007a20 */ /* 0x020fcc0000410000 */
[----:B------:R5:W1:Y:S01]  /*3620*/  MUFU.TANH R94, R0 ;  /* 0x00000000005e7308 */ /* 0x000a620000002400 */
[----:B------:R-:W-:Y:S01]  /*3630*/  HMMA.16816.F32.BF16 R56, R32, R120, RZ ;  /* 0x000000782038723c */ /* 0x000fe200000418ff */
[----:B-----5:R-:W-:-:S06]  /*3640*/  FMUL.FTZ R0, R66, c[0x0][0x320] ;  /* 0x0000c80042007a20 */ /* 0x020fcc0000410000 */
[----:B------:R5:W1:Y:S01]  /*3650*/  MUFU.TANH R150, R0 ;  /* 0x0000000000967308 */ /* 0x000a620000002400 */
[----:B------:R-:W-:Y:S01]  /*3660*/  HMMA.16816.F32.BF16 R32, R32, R122, RZ ;  /* 0x0000007a2020723c */ /* 0x000fe200000418ff */
[----:B-----5:R-:W-:-:S07]  /*3670*/  FMUL.FTZ R0, R67, c[0x0][0x320] ;  /* 0x0000c80043007a20 */ /* 0x020fce0000410000 */
[----:B-1----:R-:W-:Y:S01]  /*3680*/  HMMA.16816.F32.BF16 R64, R8, R36, R52 ;  /* 0x000000240840723c */ /* 0x002fe20000041834 */
[----:B------:R1:W1:Y:S07]  /*3690*/  MUFU.TANH R149, R0 ;  /* 0x0000000000957308 */ /* 0x00026e0000002400 */
[----:B------:R-:W-:Y:S01]  /*36a0*/  HMMA.16816.F32.BF16 R52, R28, R120, RZ ;  /* 0x000000781c34723c */ /* 0x000fe200000418ff */
[----:B-1----:R-:W-:-:S07]  /*36b0*/  FMUL.FTZ R0, R68, c[0x0][0x320] ;  /* 0x0000c80044007a20 */ /* 0x002fce0000410000 */
[----:B------:R-:W-:Y:S01]  /*36c0*/  HMMA.16816.F32.BF16 R60, R4, R38, R48 ;  /* 0x00000026043c723c */ /* 0x000fe20000041830 */
[----:B------:R1:W1:Y:S07]  /*36d0*/  MUFU.TANH R76, R0 ;  /* 0x00000000004c7308 */ /* 0x00026e0000002400 */
[----:B------:R-:W-:Y:S01]  /*36e0*/  HMMA.16816.F32.BF16 R48, R28, R122, RZ ;  /* 0x0000007a1c30723c */ /* 0x000fe200000418ff */
[----:B-1----:R-:W-:-:S07]  /*36f0*/  FMUL.FTZ R0, R69, c[0x0][0x320] ;  /* 0x0000c80045007a20 */ /* 0x002fce0000410000 */
[----:B------:R-:W-:Y:S01]  /*3700*/  HMMA.16816.F32.BF16 R72, R4, R36, R40 ;  /* 0x000000240448723c */ /* 0x000fe20000041828 */
[----:B------:R-:W1:Y:S01]  /*3710*/  LDSM.16.M88.4 R40, [R229+0x3000] ;  /* 0x00300000e528783b */ /* 0x000e620000000200 */
[----:B------:R5:W1:Y:S02]  /*3720*/  MUFU.TANH R69, R0 ;  /* 0x0000000000457308 */ /* 0x000a640000002400 */
[----:B-----5:R-:W-:-:S06]  /*3730*/  FMUL.FTZ R0, R70, c[0x0][0x320] ;  /* 0x0000c80046007a20 */ /* 0x020fcc0000410000 */
[----:B------:R5:W1:Y:S01]  /*3740*/  MUFU.TANH R77, R0 ;  /* 0x00000000004d7308 */ /* 0x000a620000002400 */
[----:B------:R-:W-:Y:S01]  /*3750*/  HMMA.16816.F32.BF16 R56, R24, R124, R56 ;  /* 0x0000007c1838723c */ /* 0x000fe20000041838 */
[----:B-----5:R-:W-:-:S06]  /*3760*/  FMUL.FTZ R0, R71, c[0x0][0x320] ;  /* 0x0000c80047007a20 */ /* 0x020fcc0000410000 */
[----:B------:R5:W1:Y:S01]  /*3770*/  MUFU.TANH R70, R0 ;  /* 0x0000000000467308 */ /* 0x000a620000002400 */
[----:B------:R-:W-:Y:S01]  /*3780*/  HMMA.16816.F32.BF16 R52, R20, R124, R52 ;  /* 0x0000007c1434723c */ /* 0x000fe20000041834 */
[----:B-----5:R-:W-:-:S06]  /*3790*/  FMUL.FTZ R0, R64, c[0x0][0x320] ;  /* 0x0000c80040007a20 */ /* 0x020fcc0000410000 */
[----:B------:R5:W1:Y:S01]  /*37a0*/  MUFU.TANH R144, R0 ;  /* 0x0000000000907308 */ /* 0x000a620000002400 */
[-C--:B------:R-:W-:Y:S08]  /*37b0*/  HMMA.16816.F32.BF16 R24, R24, R126.reuse, R32 ;  /* 0x0000007e1818723c */ /* 0x080ff00000041820 */
[----:B------:R-:W-:Y:S01]  /*37c0*/  HMMA.16816.F32.BF16 R32, R20, R126, R48 ;  /* 0x0000007e1420723c */ /* 0x000fe20000041830 */
[----:B-----5:R-:W-:-:S04]  /*37d0*/  FMUL.FTZ R0, R65, c[0x0][0x320] ;  /* 0x0000c80041007a20 */ /* 0x020fc80000410000 */
[----:B------:R5:W1:Y:S02]  /*37e0*/  MUFU.TANH R92, R0 ;  /* 0x00000000005c7308 */ /* 0x000a640000002400 */
[----:B-----5:R-:W-:-:S06]  /*37f0*/  FMUL.FTZ R0, R66, c[0x0][0x320] ;  /* 0x0000c80042007a20 */ /* 0x020fcc0000410000 */
[----:B------:R5:W1:Y:S02]  /*3800*/  MUFU.TANH R148, R0 ;  /* 0x0000000000947308 */ /* 0x000a640000002400 */
[----:B-----5:R-:W-:Y:S02]  /*3810*/  FMUL.FTZ R0, R67, c[0x0][0x320] ;  /* 0x0000c80043007a20 */ /* 0x020fe40000410000 */
[----:B------:R-:W-:Y:S01]  /*3820*/  HMMA.16816.F32.BF16 R64, R8, R38, R44 ;  /* 0x000000260840723c */ /* 0x000fe2000004182c */
[----:B------:R-:W5:Y:S07]  /*3830*/  LDSM.16.M88.4 R44, [R226+0x3000] ;  /* 0x00300000e22c783b */ /* 0x000f6e0000000200 */
[----:B-1----:R-:W-:Y:S01]  /*3840*/  HMMA.16816.F32.BF16 R28, R12, R40, R52 ;  /* 0x000000280c1c723c */ /* 0x002fe20000041834 */
[----:B------:R-:W-:Y:S01]  /*3850*/  FMUL.FTZ R73, R73, c[0x0][0x320] ;  /* 0x0000c80049497a20 */ /* 0x000fe20000410000 */
[----:B------:R1:W1:Y:S01]  /*3860*/  MUFU.TANH R154, R0 ;  /* 0x00000000009a7308 */ /* 0x0002620000002400 */
[----:B------:R-:W-:Y:S01]  /*3870*/  FMUL.FTZ R74, R74, c[0x0][0x320] ;  /* 0x0000c8004a4a7a20 */ /* 0x000fe20000410000 */
[----:B------:R-:W-:Y:S01]  /*3880*/  ISETP.GE.AND P0, PT, R217, 0x2, PT ;  /* 0x00000002d900780c */ /* 0x000fe20003f06270 */
[----:B------:R-:W-:Y:S01]  /*3890*/  FMUL.FTZ R75, R75, c[0x0][0x320] ;  /* 0x0000c8004b4b7a20 */ /* 0x000fe20000410000 */
[----:B------:R-:W-:-:S04]  /*38a0*/  DEPBAR.LE SB0, 0x0 ;  /* 0x000080000000791a */ /* 0x000fc80000000000 */
[C---:B------:R-:W-:Y:S08]  /*38b0*/  HMMA.16816.F32.BF16 R36, R16.reuse, R40, R56 ;  /* 0x000000281024723c */ /* 0x040ff00000041838 */
[-C--:B------:R-:W-:Y:S08]  /*38c0*/  HMMA.16816.F32.BF16 R16, R16, R42.reuse, R24 ;  /* 0x0000002a1010723c */ /* 0x080ff00000041818 */
[----:B------:R-:W-:Y:S08]  /*38d0*/  HMMA.16816.F32.BF16 R12, R12, R42, R32 ;  /* 0x0000002a0c0c723c */ /* 0x000ff00000041820 */
[-C--:B-----5:R-:W-:Y:S08]  /*38e0*/  HMMA.16816.F32.BF16 R20, R4, R44.reuse, R28 ;  /* 0x0000002c0414723c */ /* 0x0a0ff0000004181c */
[C---:B------:R-:W-:Y:S08]  /*38f0*/  HMMA.16816.F32.BF16 R36, R8.reuse, R44, R36 ;  /* 0x0000002c0824723c */ /* 0x040ff00000041824 */
[-C--:B------:R-:W-:Y:S08]  /*3900*/  HMMA.16816.F32.BF16 R8, R8, R46.reuse, R16 ;  /* 0x0000002e0808723c */ /* 0x080ff00000041810 */
[----:B------:R-:W-:Y:S01]  /*3910*/  HMMA.16816.F32.BF16 R4, R4, R46, R12 ;  /* 0x0000002e0404723c */ /* 0x000fe2000004180c */
[----:B------:R-:W-:-:S02]  /*3920*/  FMUL.FTZ R64, R64, c[0x0][0x320] ;  /* 0x0000c80040407a20 */ /* 0x000fc40000410000 */
[----:B------:R-:W-:Y:S02]  /*3930*/  FMUL.FTZ R65, R65, c[0x0][0x320] ;  /* 0x0000c80041417a20 */ /* 0x000fe40000410000 */
[----:B------:R-:W-:Y:S02]  /*3940*/  FMUL.FTZ R66, R66, c[0x0][0x320] ;  /* 0x0000c80042427a20 */ /* 0x000fe40000410000 */
[----:B------:R-:W-:Y:S02]  /*3950*/  FMUL.FTZ R67, R67, c[0x0][0x320] ;  /* 0x0000c80043437a20 */ /* 0x000fe40000410000 */
[----:B------:R-:W-:Y:S02]  /*3960*/  FMUL.FTZ R60, R60, c[0x0][0x320] ;  /* 0x0000c8003c3c7a20 */ /* 0x000fe40000410000 */
[----:B------:R-:W-:Y:S02]  /*3970*/  FMUL.FTZ R61, R61, c[0x0][0x320] ;  /* 0x0000c8003d3d7a20 */ /* 0x000fe40000410000 */
[----:B------:R-:W-:-:S02]  /*3980*/  FMUL.FTZ R62, R62, c[0x0][0x320] ;  /* 0x0000c8003e3e7a20 */ /* 0x000fc40000410000 */
[----:B------:R-:W-:Y:S02]  /*3990*/  FMUL.FTZ R63, R63, c[0x0][0x320] ;  /* 0x0000c8003f3f7a20 */ /* 0x000fe40000410000 */
[----:B------:R-:W-:Y:S02]  /*39a0*/  FMUL.FTZ R20, R20, c[0x0][0x320] ;  /* 0x0000c80014147a20 */ /* 0x000fe40000410000 */
[----:B------:R-:W-:Y:S02]  /*39b0*/  FMUL.FTZ R23, R23, c[0x0][0x320] ;  /* 0x0000c80017177a20 */ /* 0x000fe40000410000 */
[----:B-1----:R-:W-:Y:S02]  /*39c0*/  FMUL.FTZ R0, R72, c[0x0][0x320] ;  /* 0x0000c80048007a20 */ /* 0x002fe40000410000 */
[----:B------:R-:W-:Y:S02]  /*39d0*/  FMUL.FTZ R36, R36, c[0x0][0x320] ;  /* 0x0000c80024247a20 */ /* 0x000fe40000410000 */
        /* <DEDUP_REMOVED lines=10> */
[----:B------:R-:W-:Y:S02]  /*3a80*/  FMUL.FTZ R5, R5, c[0x0][0x320] ;  /* 0x0000c80005057a20 */ /* 0x000fe40000410000 */
[----:B------:R-:W-:Y:S02]  /*3a90*/  FMUL.FTZ R6, R6, c[0x0][0x320] ;  /* 0x0000c80006067a20 */ /* 0x000fe40000410000 */
[----:B------:R-:W-:Y:S01]  /*3aa0*/  FMUL.FTZ R7, R7, c[0x0][0x320] ;  /* 0x0000c80007077a20 */ /* 0x000fe20000410000 */
[----:B------:R1:W1:Y:S08]  /*3ab0*/  MUFU.TANH R71, R64 ;  /* 0x0000004000477308 */ /* 0x0002700000002400 */
[----:B------:R1:W1:Y:S08]  /*3ac0*/  MUFU.TANH R125, R65 ;  /* 0x00000041007d7308 */ /* 0x0002700000002400 */
[----:B------:R1:W1:Y:S08]  /*3ad0*/  MUFU.TANH R24, R20 ;  /* 0x0000001400187308 */ /* 0x0002700000002400 */
[----:B------:R1:W1:Y:S08]  /*3ae0*/  MUFU.TANH R27, R23 ;  /* 0x00000017001b7308 */ /* 0x0002700000002400 */
[----:B------:R1:W1:Y:S08]  /*3af0*/  MUFU.TANH R68, R0 ;  /* 0x0000000000447308 */ /* 0x0002700000002400 */
        /* <DEDUP_REMOVED lines=23> */
[----:B------:R-:W-:Y:S01]  /*3c70*/  BSSY B0, `(.L_x_515) ;  /* 0x0000026000007945 */ /* 0x000fe20003800000 */
[----:B------:R-:W-:Y:S06]  /*3c80*/  BAR.SYNC.DEFER_BLOCKING 0x0 ;  /* 0x0000000000007b1d */ /* 0x000fec0000010000 */
[----:B------:R-:W-:Y:S05]  /*3c90*/  @!P0 BRA `(.L_x_516) ;  /* 0x0000023000008947 */ /* 0x000fea0003800000 */
[----:B-1234-:R-:W-:Y:S01]  /*3ca0*/  IADD3 R0, R217, -0x2, RZ ;  /* 0xfffffffed9007810 */ /* 0x01efe20007ffe0ff */
[C---:B------:R-:W-:Y:S01]  /*3cb0*/  IMAD.SHL.U32 R15, R164.reuse, 0x20, RZ ;  /* 0x00000020a40f7824 */ /* 0x040fe200078e00ff */
[----:B------:R-:W-:-:S02]  /*3cc0*/  SHF.L.U64.HI R14, R164, 0x5, R165 ;  /* 0x00000005a40e7819 */ /* 0x000fc400000102a5 */
[----:B------:R-:W-:-:S05]  /*3cd0*/  SHF.R.S32.HI R2, RZ, 0x1f, R0 ;  /* 0x0000001fff027819 */ /* 0x000fca0000011400 */
[----:B------:R-:W-:Y:S02]  /*3ce0*/  IMAD R4, R2, c[0x0][0x1e0], RZ ;  /* 0x0000780002047a24 */ /* 0x000fe400078e02ff */
[----:B------:R-:W-:-:S04]  /*3cf0*/  IMAD.WIDE.U32 R2, R0, c[0x0][0x1e0], RZ ;  /* 0x0000780000027a25 */ /* 0x000fc800078e00ff */
[----:B------:R-:W-:-:S04]  /*3d00*/  IMAD R0, R0, c[0x0][0x1e4], R4 ;  /* 0x0000790000007a24 */ /* 0x000fc800078e0204 */
[----:B------:R-:W-:Y:S02]  /*3d10*/  IMAD.IADD R0, R3, 0x1, R0 ;  /* 0x0000000103007824 */ /* 0x000fe400078e0200 */
[----:B------:R-:W-:-:S04]  /*3d20*/  IMAD.WIDE.U32 R2, R2, 0x70, R128 ;  /* 0x0000007002027825 */ /* 0x000fc800078e0080 */
[----:B------:R-:W-:Y:S01]  /*3d30*/  IMAD R0, R0, 0x70, RZ ;  /* 0x0000007000007824 */ /* 0x000fe200078e02ff */
[----:B------:R-:W-:-:S03]  /*3d40*/  LEA R12, P0, R2, c[0x0][0x1c8], 0x1 ;  /* 0x00007200020c7a11 */ /* 0x000fc600078008ff */
[----:B------:R-:W-:Y:S01]  /*3d50*/  IMAD.IADD R0, R3, 0x1, R0 ;  /* 0x0000000103007824 */ /* 0x000fe200078e0200 */
[----:B------:R-:W-:-:S04]  /*3d60*/  IADD3 R10, P1, R15, R12, RZ ;  /* 0x0000000c0f0a7210 */ /* 0x000fc80007f3e0ff */
[----:B------:R-:W-:Y:S02]  /*3d70*/  LEA.HI.X R13, R2, c[0x0][0x1cc], R0, 0x1, P0 ;  /* 0x00007300020d7a11 */ /* 0x000fe400000f0c00 */
[----:B------:R-:W-:Y:S02]  /*3d80*/  IADD3 R8, P0, R10, R15, RZ ;  /* 0x0000000f0a087210 */ /* 0x000fe40007f1e0ff */
[----:B------:R-:W-:Y:S01]  /*3d90*/  IADD3.X R11, R14, R13, RZ, P1, !PT ;  /* 0x0000000d0e0b7210 */ /* 0x000fe20000ffe4ff */
[----:B------:R-:W-:Y:S01]  /*3da0*/  @!PT LDS RZ, [RZ] ;  /* 0x00000000fffff984 */ /* 0x000fe20000000800 */
[----:B------:R-:W-:Y:S01]  /*3db0*/  @!PT LDS RZ, [RZ] ;  /* 0x00000000fffff984 */ /* 0x000fe20000000800 */
[----:B------:R-:W-:Y:S01]  /*3dc0*/  @!PT LDS RZ, [RZ] ;  /* 0x00000000fffff984 */ /* 0x000fe20000000800 */
[----:B------:R1:W-:Y:S01]  /*3dd0*/  LDGSTS.E.BYPASS.LTC128B.128 [R241+0x3900], [R12.64], !P6 ;  /* 0x039000000cf17fae */ /* 0x0003e2000f101d48 */
[----:B------:R-:W-:-:S03]  /*3de0*/  IADD3 R6, P1, R8, R15, RZ ;  /* 0x0000000f08067210 */ /* 0x000fc60007f3e0ff */
[--C-:B------:R-:W-:Y:S01]  /*3df0*/  IMAD.X R9, R11, 0x1, R14.reuse, P0 ;  /* 0x000000010b097824 */ /* 0x100fe200000e060e */
[-C--:B------:R-:W-:Y:S01]  /*3e00*/  IADD3 R4, P0, R6, R15.reuse, RZ ;  /* 0x0000000f06047210 */ /* 0x080fe20007f1e0ff */
[----:B------:R2:W-:Y:S02]  /*3e10*/  LDGSTS.E.BYPASS.LTC128B.128 [R241+0x4100], [R10.64], !P6 ;  /* 0x041000000af17fae */ /* 0x0005e4000f101d48 */
[--C-:B------:R-:W-:Y:S01]  /*3e20*/  IMAD.X R7, R9, 0x1, R14.reuse, P1 ;  /* 0x0000000109077824 */ /* 0x100fe200008e060e */
[-C--:B------:R-:W-:Y:S01]  /*3e30*/  IADD3 R2, P1, R4, R15.reuse, RZ ;  /* 0x0000000f04027210 */ /* 0x080fe20007f3e0ff */
[----:B------:R2:W-:Y:S03]  /*3e40*/  LDGSTS.E.BYPASS.LTC128B.128 [R241+0x4900], [R8.64], !P6 ;  /* 0x0490000008f17fae */ /* 0x0005e6000f101d48 */
[----:B------:R-:W-:Y:S01]  /*3e50*/  IADD3.X R5, R7, R14, RZ, P0, !PT ;  /* 0x0000000e07057210 */ /* 0x000fe200007fe4ff */
[----:B------:R2:W-:Y:S04]  /*3e60*/  LDGSTS.E.BYPASS.LTC128B.128 [R241+0x5100], [R6.64], !P6 ;  /* 0x0510000006f17fae */ /* 0x0005e8000f101d48 */
[----:B------:R-:W-:Y:S01]  /*3e70*/  IMAD.X R3, R5, 0x1, R14, P1 ;  /* 0x0000000105037824 */ /* 0x000fe200008e060e */
[----:B------:R2:W-:Y:S04]  /*3e80*/  LDGSTS.E.BYPASS.LTC128B.128 [R241+0x5900], [R4.64], !P6 ;  /* 0x0590000004f17fae */ /* 0x0005e8000f101d48 */
[----:B------:R2:W-:Y:S01]  /*3e90*/  LDGSTS.E.BYPASS.LTC128B.128 [R241+0x6100], [R2.64], !P6 ;  /* 0x0610000002f17fae */ /* 0x0005e2000f101d48 */
[----:B-1----:R-:W-:-:S04]  /*3ea0*/  IADD3 R12, P0, R2, R15, RZ ;  /* 0x0000000f020c7210 */ /* 0x002fc80007f1e0ff */
[----:B------:R-:W-:-:S05]  /*3eb0*/  IADD3.X R13, R3, R14, RZ, P0, !PT ;  /* 0x0000000e030d7210 */ /* 0x000fca00007fe4ff */
[----:B------:R2:W-:Y:S04]  /*3ec0*/  LDGSTS.E.BYPASS.LTC128B.128 [R241+0x6900], [R12.64], !P6 ;  /* 0x069000000cf17fae */ /* 0x0005e8000f101d48 */
.L_x_516:
[----:B--234-:R-:W-:Y:S05]  /*3ed0*/  BSYNC B0 ;  /* 0x0000000000007941 */ /* 0x01cfea0003800000 */
.L_x_515:
[----:B------:R-:W2:Y:S04]  /*3ee0*/  LDL R2, [R1+0x50] ;  /* 0x0000500001027983 */ /* 0x000ea80000100800 */
[----:B-1----:R-:W2:Y:S04]  /*3ef0*/  LDL R0, [R1+0x74] ;  /* 0x0000740001007983 */ /* 0x002ea80000100800 */
[----:B------:R-:W3:Y:S04]  /*3f00*/  LDL R7, [R1+0x4c] ;  /* 0x00004c0001077983 */ /* 0x000ee80000100800 */
        /* <DEDUP_REMOVED lines=8> */
[----:B------:R-:W-:Y:S04]  /*3f90*/  LDSM.16.MT88.4 R48, [R224] ;  /* 0x00000000e030783b */ /* 0x000fe80000004200 */
[----:B------:R-:W-:Y:S04]  /*3fa0*/  LDSM.16.MT88.4 R52, [R228] ;  /* 0x00000000e434783b */ /* 0x000fe80000004200 */
[----:B------:R-:W-:Y:S04]  /*3fb0*/  LDSM.16.MT88.4 R56, [R224+0x800] ;  /* 0x00080000e038783b */ /* 0x000fe80000004200 */
[----:B------:R-:W0:Y:S01]  /*3fc0*/  LDGDEPBAR ;  /* 0x00000000000079af */ /* 0x000e220000000000 */
[----:B--2---:R-:W-:-:S04]  /*3fd0*/  IMAD.IADD R0, R0, 0x1, R2 ;  /* 0x0000000100007824 */ /* 0x004fc800078e0202 */
[----:B------:R-:W-:-:S04]  /*3fe0*/  @P4 IMAD.HI.U32 R2, R0, c[0x0][0x2c8], RZ ;  /* 0x0000b20000024a27 */ /* 0x000fc800078e00ff */
[----:B------:R-:W-:Y:S01]  /*3ff0*/  IMAD.MOV.U32 R5, RZ, RZ, R0 ;  /* 0x000000ffff057224 */ /* 0x000fe200078e0000 */
[----:B------:R-:W-:Y:S02]  /*4000*/  @P4 SHF.R.U32.HI R5, RZ, c[0x0][0x2cc], R2 ;  /* 0x0000b300ff054a19 */ /* 0x000fe40000011602 */
[----:B------:R-:W-:-:S03]  /*4010*/  IADD3 R0, R116, c[0x0][0x1d0], RZ ;  /* 0x0000740074007a10 */ /* 0x000fc60007ffe0ff */
[----:B------:R-:W1:Y:S01]  /*4020*/  SHFL.IDX PT, R2, R5, 0x2, 0x1c1f ;  /* 0x005c1f0005027f89 */ /* 0x000e6200000e0000 */
[----:B---3--:R-:W-:Y:S01]  /*4030*/  IADD3 R3, -R7, 0x1, R0 ;  /* 0x0000000107037810 */ /* 0x008fe20007ffe100 */
[----:B------:R-:W-:Y:S02]  /*4040*/  IMAD.IADD R7, R0, 0x1, -R7 ;  /* 0x0000000100077824 */ /* 0x000fe400078e0a07 */
[----:B------:R-:W2:Y:S01]  /*4050*/  SHFL.IDX PT, R4, R5, 0x3, 0x1c1f ;  /* 0x007c1f0005047f89 */ /* 0x000ea200000e0000 */
[----:B------:R-:W-:-:S05]  /*4060*/  IADD3 R6, R3, -c[0x0][0x168], RZ ;  /* 0x80005a0003067a10 */ /* 0x000fca0007ffe0ff */
[C---:B-1----:R-:W-:Y:S02]  /*4070*/  IMAD.IADD R2, R6.reuse, 0x1, R2 ;  /* 0x0000000106027824 */ /* 0x042fe400078e0202 */
[----:B--2---:R-:W-:-:S03]  /*4080*/  IMAD.IADD R0, R6, 0x1, R4 ;  /* 0x0000000106007824 */ /* 0x004fc600078e0204 */
[----:B------:R-:W-:-:S04]  /*4090*/  IMNMX R2, R7, R2, PT ;  /* 0x0000000207027217 */ /* 0x000fc80003800200 */
[C---:B------:R-:W-:Y:S02]  /*40a0*/  ISETP.GT.AND P1, PT, R2.reuse, RZ, PT ;  /* 0x000000ff0200720c */ /* 0x040fe40003f24270 */
[C---:B------:R-:W-:Y:S02]  /*40b0*/  ISETP.GT.AND P3, PT, R2.reuse, 0x9, PT ;  /* 0x000000090200780c */ /* 0x040fe40003f64270 */
[C---:B------:R-:W-:Y:S02]  /*40c0*/  ISETP.GT.AND P2, PT, R2.reuse, 0x10, PT ;  /* 0x000000100200780c */ /* 0x040fe40003f44270 */
[C---:B------:R-:W-:Y:S02]  /*40d0*/  ISETP.GT.AND P0, PT, R2.reuse, 0x1, PT ;  /* 0x000000010200780c */ /* 0x040fe40003f04270 */
[----:B------:R-:W-:Y:S02]  /*40e0*/  FSEL R8, R157, -INF , P1 ;  /* 0xff8000009d087808 */ /* 0x000fe40000800000 */
[----:B------:R-:W-:-:S02]  /*40f0*/  ISETP.GT.AND P1, PT, R2, 0x11, PT ;  /* 0x000000110200780c */ /* 0x000fc40003f24270 */
[----:B------:R-:W-:Y:S02]  /*4100*/  FSEL R15, R137, -INF , P3 ;  /* 0xff800000890f7808 */ /* 0x000fe40001800000 */
[----:B------:R-:W-:Y:S02]  /*4110*/  FSEL R16, R136, -INF , P2 ;  /* 0xff80000088107808 */ /* 0x000fe40001000000 */
[C---:B------:R-:W-:Y:S02]  /*4120*/  ISETP.GT.AND P3, PT, R2.reuse, 0x20, PT ;  /* 0x000000200200780c */ /* 0x040fe40003f64270 */
[C---:B------:R-:W-:Y:S02]  /*4130*/  ISETP.GT.AND P2, PT, R2.reuse, 0x21, PT ;  /* 0x000000210200780c */ /* 0x040fe40003f44270 */
[----:B------:R-:W-:Y:S02]  /*4140*/  ISETP.GT.AND P5, PT, R2, 0x8, PT ;  /* 0x000000080200780c */ /* 0x000fe40003fa4270 */
[----:B------:R-:W-:-:S02]  /*4150*/  FSEL R9, R139, -INF , P0 ;  /* 0xff8000008b097808 */ /* 0x000fc40000000000 */
[C---:B------:R-:W-:Y:S02]  /*4160*/  ISETP.GT.AND P0, PT, R2.reuse, 0x18, PT ;  /* 0x000000180200780c */ /* 0x040fe40003f04270 */
[----:B------:R-:W-:Y:S02]  /*4170*/  FSEL R18, R135, -INF , P1 ;  /* 0xff80000087127808 */ /* 0x000fe40000800000 */
[C---:B------:R-:W-:Y:S02]  /*4180*/  ISETP.GT.AND P1, PT, R2.reuse, 0x28, PT ;  /* 0x000000280200780c */ /* 0x040fe40003f24270 */
[----:B------:R-:W-:Y:S02]  /*4190*/  FSEL R104, R117, -INF , P3 ;  /* 0xff80000075687808 */ /* 0x000fe40001800000 */
[----:B------:R-:W-:Y:S02]  /*41a0*/  FSEL R105, R93, -INF , P2 ;  /* 0xff8000005d697808 */ /* 0x000fe40001000000 */
[----:B------:R-:W-:-:S02]  /*41b0*/  ISETP.GT.AND P3, PT, R2, 0x31, PT ;  /* 0x000000310200780c */ /* 0x000fc40003f64270 */
[----:B------:R-:W-:Y:S02]  /*41c0*/  ISETP.GT.AND P2, PT, R2, 0x38, PT ;  /* 0x000000380200780c */ /* 0x000fe40003f44270 */
[----:B------:R-:W-:Y:S02]  /*41d0*/  FSEL R14, R138, -INF , P5 ;  /* 0xff8000008a0e7808 */ /* 0x000fe40002800000 */
[----:B------:R-:W-:Y:S02]  /*41e0*/  ISETP.GT.AND P5, PT, R2, 0x19, PT ;  /* 0x000000190200780c */ /* 0x000fe40003fa4270 */
[----:B------:R-:W-:Y:S02]  /*41f0*/  FSEL R19, R132, -INF , P0 ;  /* 0xff80000084137808 */ /* 0x000fe40000000000 */
[----:B------:R-:W-:Y:S02]  /*4200*/  ISETP.GT.AND P0, PT, R2, 0x29, PT ;  /* 0x000000290200780c */ /* 0x000fe40003f04270 */
[----:B------:R-:W-:-:S02]  /*4210*/  FSEL R106, R89, -INF , P1 ;  /* 0xff800000596a7808 */ /* 0x000fc40000800000 */
[----:B------:R-:W-:Y:S02]  /*4220*/  ISETP.GT.AND P1, PT, R2, 0x39, PT ;  /* 0x000000390200780c */ /* 0x000fe40003f24270 */
[----:B------:R-:W-:Y:S02]  /*4230*/  FSEL R137, R86, -INF , P3 ;  /* 0xff80000056897808 */ /* 0x000fe40001800000 */
[----:B------:R-:W-:Y:S02]  /*4240*/  FSEL R139, R83, -INF , P2 ;  /* 0xff800000538b7808 */ /* 0x000fe40001000000 */
[C---:B------:R-:W-:Y:S02]  /*4250*/  ISETP.GT.AND P3, PT, R2.reuse, 0x48, PT ;  /* 0x000000480200780c */ /* 0x040fe40003f64270 */
[----:B------:R-:W-:Y:S02]  /*4260*/  ISETP.GT.AND P2, PT, R2, 0x49, PT ;  /* 0x000000490200780c */ /* 0x000fe40003f44270 */
[----:B------:R-:W-:-:S02]  /*4270*/  FSEL R21, R118, -INF , P5 ;  /* 0xff80000076157808 */ /* 0x000fc40002800000 */
[----:B------:R-:W-:Y:S02]  /*4280*/  ISETP.GT.AND P5, PT, R2, 0x30, PT ;  /* 0x000000300200780c */ /* 0x000fe40003fa4270 */
[----:B------:R-:W-:Y:S02]  /*4290*/  FSEL R107, R88, -INF , P0 ;  /* 0xff800000586b7808 */ /* 0x000fe40000000000 */
[----:B------:R-:W-:Y:S02]  /*42a0*/  ISETP.GT.AND P0, PT, R2, 0x40, PT ;  /* 0x000000400200780c */ /* 0x000fe40003f04270 */
[----:B------:R-:W-:Y:S02]  /*42b0*/  FSEL R138, R82, -INF , P1 ;  /* 0xff800000528a7808 */ /* 0x000fe40000800000 */
[----:B------:R-:W-:Y:S02]  /*42c0*/  ISETP.GT.AND P1, PT, R2, 0x50, PT ;  /* 0x000000500200780c */ /* 0x000fe40003f24270 */
[----:B------:R-:W-:-:S02]  /*42d0*/  FSEL R189, R76, -INF , P3 ;  /* 0xff8000004cbd7808 */ /* 0x000fc40001800000 */
[----:B------:R-:W-:Y:S02]  /*42e0*/  FSEL R190, R69, -INF , P2 ;  /* 0xff80000045be7808 */ /* 0x000fe40001000000 */
[----:B------:R-:W-:Y:S02]  /*42f0*/  FMNMX.FTZ R72, R8, R9, !PT ;  /* 0x0000000908487209 */ /* 0x000fe40007810000 */
[C---:B------:R-:W-:Y:S02]  /*4300*/  ISETP.GT.AND P3, PT, R2.reuse, 0x59, PT ;  /* 0x000000590200780c */ /* 0x040fe40003f64270 */
[----:B------:R-:W-:Y:S02]  /*4310*/  ISETP.GT.AND P2, PT, R2, 0x60, PT ;  /* 0x000000600200780c */ /* 0x000fe40003f44270 */
[----:B------:R-:W-:Y:S02]  /*4320*/  IMNMX R0, R7, R0, PT ;  /* 0x0000000007007217 */ /* 0x000fe40003800200 */
[----:B------:R-:W-:-:S02]  /*4330*/  FSEL R136, R87, -INF , P5 ;  /* 0xff80000057887808 */ /* 0x000fc40002800000 */
[C---:B------:R-:W-:Y:S02]  /*4340*/  ISETP.GT.AND P5, PT, R2.reuse, 0x41, PT ;  /* 0x000000410200780c */ /* 0x040fe40003fa4270 */
[----:B------:R-:W-:Y:S02]  /*4350*/  FSEL R187, R79, -INF , P0 ;  /* 0xff8000004fbb7808 */ /* 0x000fe40000000000 */
[----:B------:R-:W-:Y:S02]  /*4360*/  ISETP.GT.AND P0, PT, R2, 0x51, PT ;  /* 0x000000510200780c */ /* 0x000fe40003f04270 */
[----:B------:R-:W-:Y:S02]  /*4370*/  FSEL R223, R68, -INF , P1 ;  /* 0xff80000044df7808 */ /* 0x000fe40000800000 */
[----:B------:R-:W-:Y:S02]  /*4380*/  FMNMX.FTZ R72, R14, R72, !PT ;  /* 0x000000480e487209 */ /* 0x000fe40007810000 */
[----:B------:R-:W-:-:S02]  /*4390*/  ISETP.GT.AND P1, PT, R2, 0x61, PT ;  /* 0x000000610200780c */ /* 0x000fc40003f24270 */
[----:B------:R-:W-:Y:S02]  /*43a0*/  FSEL R232, R61, -INF , P3 ;  /* 0xff8000003de87808 */ /* 0x000fe40001800000 */
[----:B------:R-:W-:Y:S02]  /*43b0*/  FSEL R231, R24, -INF , P2 ;  /* 0xff80000018e77808 */ /* 0x000fe40001000000 */
[C---:B------:R-:W-:Y:S02]  /*43c0*/  ISETP.GT.AND P3, PT, R0.reuse, RZ, PT ;  /* 0x000000ff0000720c */ /* 0x040fe40003f64270 */
[----:B------:R-:W-:Y:S02]  /*43d0*/  ISETP.GT.AND P2, PT, R0, 0x1, PT ;  /* 0x000000010000780c */ /* 0x000fe40003f44270 */
[----:B------:R-:W-:Y:S02]  /*43e0*/  FSEL R188, R78, -INF , P5 ;  /* 0xff8000004ebc7808 */ /* 0x000fe40002800000 */
[----:B------:R-:W-:-:S02]  /*43f0*/  ISETP.GT.AND P5, PT, R2, 0x58, PT ;  /* 0x000000580200780c */ /* 0x000fc40003fa4270 */
[----:B------:R-:W-:Y:S02]  /*4400*/  FSEL R234, R73, -INF , P0 ;  /* 0xff80000049ea7808 */ /* 0x000fe40000000000 */
[----:B------:R-:W-:Y:S02]  /*4410*/  FMNMX.FTZ R72, R15, R72, !PT ;  /* 0x000000480f487209 */ /* 0x000fe40007810000 */
[----:B------:R-:W-:Y:S02]  /*4420*/  ISETP.GT.AND P0, PT, R2, 0x68, PT ;  /* 0x000000680200780c */ /* 0x000fe40003f04270 */
[----:B------:R-:W-:Y:S02]  /*4430*/  FSEL R249, R20, -INF , P1 ;  /* 0xff80000014f97808 */ /* 0x000fe40000800000 */
[----:B------:R-:W-:Y:S02]  /*4440*/  ISETP.GT.AND P1, PT, R0, 0x8, PT ;  /* 0x000000080000780c */ /* 0x000fe40003f24270 */
[----:B------:R-:W-:-:S02]  /*4450*/  FSEL R10, R162, -INF , P3 ;  /* 0xff800000a20a7808 */ /* 0x000fc40001800000 */
[----:B------:R-:W-:Y:S02]  /*4460*/  FSEL R13, R161, -INF , P2 ;  /* 0xff800000a10d7808 */ /* 0x000fe40001000000 */
[----:B------:R-:W-:Y:S02]  /*4470*/  FSEL R233, R60, -INF , P5 ;  /* 0xff8000003ce97808 */ /* 0x000fe40002800000 */
[----:B------:R-:W-:Y:S02]  /*4480*/  FMNMX.FTZ R72, R16, R72, !PT ;  /* 0x0000004810487209 */ /* 0x000fe40007810000 */
[----:B------:R-:W-:Y:S02]  /*4490*/  ISETP.GT.AND P5, PT, R2, 0x69, PT ;  /* 0x000000690200780c */ /* 0x000fe40003fa4270 */
[----:B------:R-:W-:Y:S02]  /*44a0*/  FSEL R229, R17, -INF , P0 ;  /* 0xff80000011e57808 */ /* 0x000fe40000000000 */
[----:B------:R-:W-:-:S02]  /*44b0*/  ISETP.GT.AND P0, PT, R0, 0x9, PT ;  /* 0x000000090000780c */ /* 0x000fc40003f04270 */
[----:B------:R-:W-:Y:S02]  /*44c0*/  FSEL R12, R142, -INF , P1 ;  /* 0xff8000008e0c7808 */ /* 0x000fe40000800000 */
[----:B------:R-:W-:Y:S02]  /*44d0*/  FMNMX.FTZ R2, R10, R13, !PT ;  /* 0x0000000d0a027209 */ /* 0x000fe40007810000 */
[----:B------:R-:W-:Y:S02]  /*44e0*/  FMNMX.FTZ R72, R18, R72, !PT ;  /* 0x0000004812487209 */ /* 0x000fe40007810000 */
[----:B------:R-:W-:Y:S02]  /*44f0*/  ISETP.GT.AND P2, PT, R0, 0x10, PT ;  /* 0x000000100000780c */ /* 0x000fe40003f44270 */
[----:B------:R-:W-:Y:S02]  /*4500*/  FSEL R11, R143, -INF , P0 ;  /* 0xff8000008f0b7808 */ /* 0x000fe40000000000 */
[----:B------:R-:W-:-:S02]  /*4510*/  FMNMX.FTZ R2, R12, R2, !PT ;  /* 0x000000020c027209 */ /* 0x000fc40007810000 */
[----:B------:R-:W-:Y:S02]  /*4520*/  FMNMX.FTZ R72, R19, R72, !PT ;  /* 0x0000004813487209 */ /* 0x000fe40007810000 */
[----:B------:R-:W-:Y:S02]  /*4530*/  ISETP.GT.AND P1, PT, R0, 0x11, PT ;  /* 0x000000110000780c */ /* 0x000fe40003f24270 */
[----:B------:R-:W-:Y:S02]  /*4540*/  FSEL R17, R140, -INF , P2 ;  /* 0xff8000008c117808 */ /* 0x000fe40001000000 */
[----:B------:R-:W-:Y:S02]  /*4550*/  FMNMX.FTZ R2, R11, R2, !PT ;  /* 0x000000020b027209 */ /* 0x000fe40007810000 */
[----:B------:R-:W-:Y:S02]  /*4560*/  FMNMX.FTZ R72, R21, R72, !PT ;  /* 0x0000004815487209 */ /* 0x000fe40007810000 */
        /* <DEDUP_REMOVED lines=26> */
[----:B------:R-:W-:Y:S01]  /*4710*/  FMNMX.FTZ R2, R101, R2, !PT ;  /* 0x0000000265027209 */ /* 0x000fe20007810000 */
[----:B------:R-:W-:Y:S01]  /*4720*/  LDSM.16.MT88.4 R88, [R227+0x800] ;  /* 0x00080000e358783b */ /* 0x000fe20000004200 */
        /* <DEDUP_REMOVED lines=15> */
[----:B------:R-:W-:Y:S01]  /*4820*/  FMNMX.FTZ R2, R129, R2, !PT ;  /* 0x0000000281027209 */ /* 0x000fe20007810000 */
[----:B------:R-:W-:Y:S01]  /*4830*/  LDSM.16.MT88.4 R84, [R227] ;  /* 0x00000000e354783b */ /* 0x000fe20000004200 */
[----:B------:R-:W-:-:S02]  /*4840*/  FMNMX.FTZ R72, R189, R72, !PT ;  /* 0x00000048bd487209 */ /* 0x000fc40007810000 */
[----:B------:R-:W-:Y:S02]  /*4850*/  ISETP.GT.AND P1, PT, R0, 0x41, PT ;  /* 0x000000410000780c */ /* 0x000fe40003f24270 */
[----:B------:R-:W-:Y:S02]  /*4860*/  FSEL R185, R81, -INF , P2 ;  /* 0xff80000051b97808 */ /* 0x000fe40001000000 */
[----:B------:R-:W-:Y:S02]  /*4870*/  FMNMX.FTZ R2, R128, R2, !PT ;  /* 0x0000000280027209 */ /* 0x000fe40007810000 */
[----:B------:R-:W-:Y:S02]  /*4880*/  FMNMX.FTZ R72, R190, R72, !PT ;  /* 0x00000048be487209 */ /* 0x000fe40007810000 */
[----:B------:R-:W-:Y:S02]  /*4890*/  ISETP.GT.AND P0, PT, R0, 0x48, PT ;  /* 0x000000480000780c */ /* 0x000fe40003f04270 */
[----:B------:R-:W-:-:S02]  /*48a0*/  FSEL R184, R80, -INF , P1 ;  /* 0xff80000050b87808 */ /* 0x000fc40000800000 */
[----:B------:R-:W-:Y:S01]  /*48b0*/  FMNMX.FTZ R2, R185, R2, !PT ;  /* 0x00000002b9027209 */ /* 0x000fe20007810000 */
[----:B------:R-:W-:Y:S01]  /*48c0*/  LDSM.16.MT88.4 R80, [R225+0x800] ;  /* 0x00080000e150783b */ /* 0x000fe20000004200 */
[----:B------:R-:W-:Y:S02]  /*48d0*/  FMNMX.FTZ R72, R223, R72, !PT ;  /* 0x00000048df487209 */ /* 0x000fe40007810000 */
[----:B------:R-:W-:Y:S02]  /*48e0*/  ISETP.GT.AND P2, PT, R0, 0x49, PT ;  /* 0x000000490000780c */ /* 0x000fe40003f44270 */
[----:B------:R-:W-:Y:S02]  /*48f0*/  FSEL R162, R77, -INF , P0 ;  /* 0xff8000004da27808 */ /* 0x000fe40000000000 */
[----:B------:R-:W-:Y:S01]  /*4900*/  FMNMX.FTZ R2, R184, R2, !PT ;  /* 0x00000002b8027209 */ /* 0x000fe20007810000 */
[----:B------:R-:W-:Y:S01]  /*4910*/  LDSM.16.MT88.4 R76, [R228+0x800] ;  /* 0x00080000e44c783b */ /* 0x000fe20000004200 */
[----:B------:R-:W-:-:S02]  /*4920*/  FMNMX.FTZ R72, R234, R72, !PT ;  /* 0x00000048ea487209 */ /* 0x000fc40007810000 */
[----:B------:R-:W-:Y:S02]  /*4930*/  ISETP.GT.AND P1, PT, R0, 0x50, PT ;  /* 0x000000500000780c */ /* 0x000fe40003f24270 */
[----:B------:R-:W-:Y:S02]  /*4940*/  FSEL R186, R70, -INF , P2 ;  /* 0xff80000046ba7808 */ /* 0x000fe40001000000 */
[----:B------:R-:W-:Y:S02]  /*4950*/  FMNMX.FTZ R2, R162, R2, !PT ;  /* 0x00000002a2027209 */ /* 0x000fe40007810000 */
[----:B------:R-:W-:Y:S02]  /*4960*/  FMNMX.FTZ R72, R233, R72, !PT ;  /* 0x00000048e9487209 */ /* 0x000fe40007810000 */
[----:B------:R-:W-:Y:S02]  /*4970*/  ISETP.GT.AND P0, PT, R0, 0x51, PT ;  /* 0x000000510000780c */ /* 0x000fe40003f04270 */
[----:B------:R-:W-:-:S02]  /*4980*/  FSEL R119, R74, -INF , P1 ;  /* 0xff8000004a777808 */ /* 0x000fc40000800000 */
[----:B------:R-:W-:Y:S02]  /*4990*/  FMNMX.FTZ R2, R186, R2, !PT ;  /* 0x00000002ba027209 */ /* 0x000fe40007810000 */
[----:B------:R-:W-:Y:S02]  /*49a0*/  FMNMX.FTZ R72, R232, R72, !PT ;  /* 0x00000048e8487209 */ /* 0x000fe40007810000 */
[----:B------:R-:W-:Y:S02]  /*49b0*/  ISETP.GT.AND P2, PT, R0, 0x58, PT ;  /* 0x000000580000780c */ /* 0x000fe40003f44270 */
[----:B------:R-:W-:Y:S02]  /*49c0*/  FSEL R251, R75, -INF , P0 ;  /* 0xff8000004bfb7808 */ /* 0x000fe40000000000 */
[----:B------:R-:W-:Y:S02]  /*49d0*/  FMNMX.FTZ R2, R119, R2, !PT ;  /* 0x0000000277027209 */ /* 0x000fe40007810000 */
        /* <DEDUP_REMOVED lines=8> */
[----:B------:R-:W-:Y:S01]  /*4a60*/  LDSM.16.MT88.4 R60, [R225] ;  /* 0x00000000e13c783b */ /* 0x000fe20000004200 */
[----:B------:R-:W-:Y:S02]  /*4a70*/  FSEL R226, R23, -INF , P5 ;  /* 0xff80000017e27808 */ /* 0x000fe40002800000 */
[----:B------:R-:W-:Y:S02]  /*4a80*/  FMNMX.FTZ R72, R229, R72, !PT ;  /* 0x00000048e5487209 */ /* 0x000fe40007810000 */
[----:B------:R-:W-:Y:S02]  /*4a90*/  ISETP.GT.AND P1, PT, R0, 0x61, PT ;  /* 0x000000610000780c */ /* 0x000fe40003f24270 */
[----:B------:R-:W-:Y:S02]  /*4aa0*/  FSEL R157, R28, -INF , P0 ;  /* 0xff8000001c9d7808 */ /* 0x000fe40000000000 */
[----:B------:R-:W-:-:S02]  /*4ab0*/  FMNMX.FTZ R2, R69, R2, !PT ;  /* 0x0000000245027209 */ /* 0x000fc40007810000 */
[----:B------:R-:W-:Y:S02]  /*4ac0*/  FMNMX.FTZ R72, R226, R72, !PT ;  /* 0x00000048e2487209 */ /* 0x000fe40007810000 */
[C---:B------:R-:W-:Y:S02]  /*4ad0*/  ISETP.GT.AND P0, PT, R0.reuse, 0x68, PT ;  /* 0x000000680000780c */ /* 0x040fe40003f04270 */
[----:B------:R-:W-:Y:S01]  /*4ae0*/  FSEL R244, R27, -INF , P1 ;  /* 0xff8000001bf47808 */ /* 0x000fe20000800000 */
[----:B------:R-:W1:Y:S01]  /*4af0*/  SHFL.BFLY PT, R3, R72, 0x2, 0x1f ;  /* 0x0c401f0048037f89 */ /* 0x000e6200000e0000 */
[----:B------:R-:W-:Y:S02]  /*4b00*/  FMNMX.FTZ R2, R157, R2, !PT ;  /* 0x000000029d027209 */ /* 0x000fe40007810000 */
[----:B------:R-:W-:Y:S02]  /*4b10*/  ISETP.GT.AND P1, PT, R0, 0x69, PT ;  /* 0x000000690000780c */ /* 0x000fe40003f24270 */
[----:B------:R-:W-:-:S02]  /*4b20*/  FSEL R252, R26, -INF , P0 ;  /* 0xff8000001afc7808 */ /* 0x000fc40000000000 */
[----:B------:R-:W-:Y:S02]  /*4b30*/  FMNMX.FTZ R0, R244, R2, !PT ;  /* 0x00000002f4007209 */ /* 0x000fe40007810000 */
[----:B------:R-:W-:Y:S02]  /*4b40*/  FSEL R250, R25, -INF , P1 ;  /* 0xff80000019fa7808 */ /* 0x000fe40000800000 */
[----:B------:R-:W-:-:S04]  /*4b50*/  FMNMX.FTZ R0, R252, R0, !PT ;  /* 0x00000000fc007209 */ /* 0x000fc80007810000 */
[----:B------:R-:W-:-:S05]  /*4b60*/  FMNMX.FTZ R0, R250, R0, !PT ;  /* 0x00000000fa007209 */ /* 0x000fca0007810000 */
[----:B------:R-:W2:Y:S01]  /*4b70*/  SHFL.BFLY PT, R2, R0, 0x2, 0x1f ;  /* 0x0c401f0000027f89 */ /* 0x000ea200000e0000 */
[----:B-1----:R-:W-:-:S05]  /*4b80*/  FMNMX.FTZ R72, R72, R3, !PT ;  /* 0x0000000348487209 */ /* 0x002fca0007810000 */
[----:B------:R-:W1:Y:S01]  /*4b90*/  SHFL.BFLY PT, R3, R72, 0x1, 0x1f ;  /* 0x0c201f0048037f89 */ /* 0x000e6200000e0000 */
[----:B--2---:R-:W-:-:S05]  /*4ba0*/  FMNMX.FTZ R0, R0, R2, !PT ;  /* 0x0000000200007209 */ /* 0x004fca0007810000 */
[----:B------:R-:W2:Y:S01]  /*4bb0*/  SHFL.BFLY PT, R70, R0, 0x1, 0x1f ;  /* 0x0c201f0000467f89 */ /* 0x000ea200000e0000 */
[----:B-1----:R-:W-:-:S04]  /*4bc0*/  FMNMX.FTZ R72, R72, R3, !PT ;  /* 0x0000000348487209 */ /* 0x002fc80007810000 */
[C---:B------:R-:W-:Y:S01]  /*4bd0*/  FSETP.NEU.FTZ.AND P0, PT, R72.reuse, -INF , PT ;  /* 0xff8000004800780b */ /* 0x040fe20003f1d000 */
[----:B------:R-:W-:-:S05]  /*4be0*/  FMUL.FTZ R4, R72, c[0x0][0x2d0] ;  /* 0x0000b40048047a20 */ /* 0x000fca0000410000 */
[----:B------:R-:W-:-:S05]  /*4bf0*/  FSEL R4, R4, RZ, P0 ;  /* 0x000000ff04047208 */ /* 0x000fca0000000000 */
[----:B------:R-:W-:-:S04]  /*4c00*/  FFMA.FTZ R2, R8, c[0x0][0x2d0], -R4 ;  /* 0x0000b40008027a23 */ /* 0x000fc80000010804 */
[----:B------:R1:W-:Y:S01]  /*4c10*/  MUFU.EX2 R243, R2 ;  /* 0x0000000200f37308 */ /* 0x0003e20000000800 */
[----:B--2---:R-:W-:Y:S01]  /*4c20*/  FMNMX.FTZ R70, R0, R70, !PT ;  /* 0x0000004600467209 */ /* 0x004fe20007810000 */
[----:B------:R-:W-:-:S03]  /*4c30*/  FFMA.FTZ R0, R9, c[0x0][0x2d0], -R4 ;  /* 0x0000b40009007a23 */ /* 0x000fc60000010804 */
[C---:B------:R-:W-:Y:S01]  /*4c40*/  FSETP.NEU.FTZ.AND P0, PT, R70.reuse, -INF , PT ;  /* 0xff8000004600780b */ /* 0x040fe20003f1d000 */
[----:B------:R-:W-:Y:S02]  /*4c50*/  FMUL.FTZ R3, R70, c[0x0][0x2d0] ;  /* 0x0000b40046037a20 */ /* 0x000fe40000410000 */
[----:B------:R2:W3:Y:S03]  /*4c60*/  MUFU.EX2 R47, R0 ;  /* 0x00000000002f7308 */ /* 0x0004e60000000800 */
[----:B------:R-:W-:Y:S01]  /*4c70*/  FSEL R3, R3, RZ, P0 ;  /* 0x000000ff03037208 */ /* 0x000fe20000000000 */
[----:B-1----:R-:W1:Y:S01]  /*4c80*/  SHFL.IDX PT, R2, R5, RZ, 0x1c1f ;  /* 0x001c1fff05027589 */ /* 0x002e6200000e0000 */
[----:B--2---:R-:W-:Y:S01]  /*4c90*/  FFMA.FTZ R0, R14, c[0x0][0x2d0], -R4 ;  /* 0x0000b4000e007a23 */ /* 0x004fe20000010804 */
[----:B---3--:R-:W-:-:S03]  /*4ca0*/  F2FP.BF16.PACK_AB R8, R47, R243 ;  /* 0x000000f32f08723e */ /* 0x008fc600000010ff */
[----:B------:R2:W-:Y:S01]  /*4cb0*/  MUFU.EX2 R248, R0 ;  /* 0x0000000000f87308 */ /* 0x0005e20000000800 */
[----:B-1----:R-:W-:Y:S02]  /*4cc0*/  IMAD.IADD R2, R6, 0x1, R2 ;  /* 0x0000000106027824 */ /* 0x002fe400078e0202 */
[----:B--2---:R-:W-:-:S03]  /*4cd0*/  FFMA.FTZ R0, R15, c[0x0][0x2d0], -R4 ;  /* 0x0000b4000f007a23 */ /* 0x004fc60000010804 */
[----:B------:R-:W-:Y:S02]  /*4ce0*/  IMNMX R2, R7, R2, PT ;  /* 0x0000000207027217 */ /* 0x000fe40003800200 */
[----:B------:R1:W2:Y:S02]  /*4cf0*/  MUFU.EX2 R247, R0 ;  /* 0x0000000000f77308 */ /* 0x0002a40000000800 */
[C---:B------:R-:W-:Y:S02]  /*4d00*/  ISETP.GT.AND P1, PT, R2.reuse, RZ, PT ;  /* 0x000000ff0200720c */ /* 0x040fe40003f24270 */
[C---:B------:R-:W-:Y:S02]  /*4d10*/  ISETP.GT.AND P0, PT, R2.reuse, 0x1, PT ;  /* 0x000000010200780c */ /* 0x040fe40003f04270 */
[C---:B------:R-:W-:Y:S02]  /*4d20*/  ISETP.GT.AND P5, PT, R2.reuse, 0x8, PT ;  /* 0x000000080200780c */ /* 0x040fe40003fa4270 */
[----:B------:R-:W-:-:S02]  /*4d30*/  ISETP.GT.AND P3, PT, R2, 0x9, PT ;  /* 0x000000090200780c */ /* 0x000fc40003f64270 */
[----:B------:R-:W-:Y:S01]  /*4d40*/  ISETP.GT.AND P2, PT, R2, 0x10, PT ;  /* 0x000000100200780c */ /* 0x000fe20003f44270 */
[----:B-1----:R-:W-:Y:S01]  /*4d50*/  FFMA.FTZ R0, R10, c[0x0][0x2d0], -R3 ;  /* 0x0000b4000a007a23 */ /* 0x002fe20000010803 */
[----:B--2---:R-:W-:-:S03]  /*4d60*/  F2FP.BF16.PACK_AB R10, R247, R248 ;  /* 0x000000f8f70a723e */ /* 0x004fc600000010ff */
        /* <DEDUP_REMOVED lines=11> */
[C---:B------:R-:W-:Y:S08]  /*4e20*/  HMMA.16816.F32.BF16 R40, R8.reuse, R48, RZ ;  /* 0x000000300828723c */ /* 0x040ff000000418ff */
[----:B------:R-:W-:Y:S01]  /*4e30*/  HMMA.16816.F32.BF16 R36, R8, R52, RZ ;  /* 0x000000340824723c */ /* 0x000fe200000418ff */
[----:B-1----:R-:W-:-:S04]  /*4e40*/  FFMA.FTZ R0, R18, c[0x0][0x2d0], -R4 ;  /* 0x0000b40012007a23 */ /* 0x002fc80000010804 */
[----:B------:R1:W2:Y:S03]  /*4e50*/  MUFU.EX2 R97, R0 ;  /* 0x0000000000617308 */ /* 0x0002a60000000800 */
[C---:B------:R-:W-:Y:S08]  /*4e60*/  HMMA.16816.F32.BF16 R32, R8.reuse, R60, RZ ;  /* 0x0000003c0820723c */ /* 0x040ff000000418ff */
[----:B------:R-:W-:Y:S01]  /*4e70*/  HMMA.16816.F32.BF16 R28, R8, R84, RZ ;  /* 0x00000054081c723c */ /* 0x000fe200000418ff */
[----:B-1----:R-:W-:-:S07]  /*4e80*/  FFMA.FTZ R0, R19, c[0x0][0x2d0], -R4 ;  /* 0x0000b40013007a23 */ /* 0x002fce0000010804 */
[C---:B------:R-:W-:Y:S01]  /*4e90*/  HMMA.16816.F32.BF16 R24, R8.reuse, R50, RZ ;  /* 0x000000320818723c */ /* 0x040fe200000418ff */
[----:B------:R1:W-:Y:S07]  /*4ea0*/  MUFU.EX2 R220, R0 ;  /* 0x0000000000dc7308 */ /* 0x0003ee0000000800 */
[----:B------:R-:W-:Y:S01]  /*4eb0*/  HMMA.16816.F32.BF16 R12, R8, R86, RZ ;  /* 0x00000056080c723c */ /* 0x000fe200000418ff */
[----:B-1----:R-:W-:-:S04]  /*4ec0*/  FFMA.FTZ R0, R21, c[0x0][0x2d0], -R4 ;  /* 0x0000b40015007a23 */ /* 0x002fc80000010804 */
[----:B------:R1:W-:Y:S02]  /*4ed0*/  MUFU.EX2 R219, R0 ;  /* 0x0000000000db7308 */ /* 0x0003e40000000800 */
[--C-:B-1----:R-:W-:Y:S02]  /*4ee0*/  FFMA.FTZ R0, R17, c[0x0][0x2d0], -R3.reuse ;  /* 0x0000b40011007a23 */ /* 0x102fe40000010803 */
[----:B------:R-:W-:Y:S04]  /*4ef0*/  HMMA.16816.F32.BF16 R16, R8, R62, RZ ;  /* 0x0000003e0810723c */ /* 0x000fe800000418ff */
[----:B------:R1:W-:Y:S02]  /*4f00*/  MUFU.EX2 R242, R0 ;  /* 0x0000000000f27308 */ /* 0x0003e40000000800 */
[----:B-1----:R-:W-:-:S06]  /*4f10*/  FFMA.FTZ R0, R20, c[0x0][0x2d0], -R3 ;  /* 0x0000b40014007a23 */ /* 0x002fcc0000010803 */
[----:B------:R1:W3:Y:S02]  /*4f20*/  MUFU.EX2 R96, R0 ;  /* 0x0000000000607308 */ /* 0x0002e40000000800 */
[----:B-1----:R-:W-:Y:S02]  /*4f30*/  FFMA.FTZ R0, R22, c[0x0][0x2d0], -R3 ;  /* 0x0000b40016007a23 */ /* 0x002fe40000010803 */
[----:B------:R-:W-:Y:S04]  /*4f40*/  HMMA.16816.F32.BF16 R20, R8, R54, RZ ;  /* 0x000000360814723c */ /* 0x000fe800000418ff */
[----:B------:R1:W-:Y:S03]  /*4f50*/  MUFU.EX2 R221, R0 ;  /* 0x0000000000dd7308 */ /* 0x0003e60000000800 */
[----:B--2---:R-:W-:-:S02]  /*4f60*/  F2FP.BF16.PACK_AB R8, R97, R245 ;  /* 0x000000f56108723e */ /* 0x004fc400000010ff */
[----:B---3--:R-:W-:Y:S02]  /*4f70*/  F2FP.BF16.PACK_AB R9, R96, R242 ;  /* 0x000000f26009723e */ /* 0x008fe400000010ff */
[----:B------:R-:W-:Y:S01]  /*4f80*/  F2FP.BF16.PACK_AB R10, R219, R220 ;  /* 0x000000dcdb0a723e */ /* 0x000fe200000010ff */
[----:B-1----:R-:W-:-:S04]  /*4f90*/  FFMA.FTZ R0, R44, c[0x0][0x2d0], -R3 ;  /* 0x0000b4002c007a23 */ /* 0x002fc80000010803 */
[----:B------:R1:W2:Y:S02]  /*4fa0*/  MUFU.EX2 R218, R0 ;  /* 0x0000000000da7308 */ /* 0x0002a40000000800 */
[----:B-1----:R-:W1:Y:S01]  /*4fb0*/  SHFL.IDX PT, R0, R5, 0x1, 0x1c1f ;  /* 0x003c1f0005007f89 */ /* 0x002e6200000e0000 */
[----:B--2---:R-:W-:-:S07]  /*4fc0*/  F2FP.BF16.PACK_AB R11, R218, R221 ;  /* 0x000000ddda0b723e */ /* 0x004fce00000010ff */
[C---:B------:R-:W-:Y:S08]  /*4fd0*/  HMMA.16816.F32.BF16 R132, R8.reuse, R56, R40 ;  /* 0x000000380884723c */ /* 0x040ff00000041828 */
[----:B------:R-:W-:Y:S01]  /*4fe0*/  HMMA.16816.F32.BF16 R164, R8, R76, R36 ;  /* 0x0000004c08a4723c */ /* 0x000fe20000041824 */
[----:B-1----:R-:W-:-:S07]  /*4ff0*/  IMAD.IADD R0, R6, 0x1, R0 ;  /* 0x0000000106007824 */ /* 0x002fce00078e0200 */
[----:B------:R-:W-:Y:S01]  /*5000*/  HMMA.16816.F32.BF16 R180, R8, R80, R32 ;  /* 0x0000005008b4723c */ /* 0x000fe20000041820 */
[----:B------:R-:W-:Y:S02]  /*5010*/  IMNMX R0, R7, R0, PT ;  /* 0x0000000007007217 */ /* 0x000fe40003800200 */
[----:B------:R-:W-:-:S04]  /*5020*/  FSEL R7, R214, -INF , P1 ;  /* 0xff800000d6077808 */ /* 0x000fc80000800000 */
[----:B------:R-:W-:Y:S01]  /*5030*/  IMAD.MOV.U32 R32, RZ, RZ, R116 ;  /* 0x000000ffff207224 */ /* 0x000fe200078e0074 */
[C---:B------:R-:W-:Y:S01]  /*5040*/  HMMA.16816.F32.BF16 R176, R8.reuse, R88, R28 ;  /* 0x0000005808b0723c */ /* 0x040fe2000004181c */
[----:B------:R-:W-:Y:S01]  /*5050*/  ISETP.GT.AND P1, PT, R2, 0x11, PT ;  /* 0x000000110200780c */ /* 0x000fe20003f24270 */
[----:B------:R-:W-:Y:S02]  /*5060*/  IMAD.MOV.U32 R34, RZ, RZ, R219 ;  /* 0x000000ffff227224 */ /* 0x000fe400078e00db */
[----:B------:R-:W-:Y:S02]  /*5070*/  IMAD.MOV.U32 R33, RZ, RZ, R218 ;  /* 0x000000ffff217224 */ /* 0x000fe400078e00da */
[----:B------:R-:W-:Y:S02]  /*5080*/  IMAD.MOV.U32 R35, RZ, RZ, R243 ;  /* 0x000000ffff237224 */ /* 0x000fe400078e00f3 */
[----:B------:R-:W-:Y:S01]  /*5090*/  HMMA.16816.F32.BF16 R108, R8, R58, R24 ;  /* 0x0000003a086c723c */ /* 0x000fe20000041818 */
[----:B------:R-:W-:-:S02]  /*50a0*/  IMAD.MOV.U32 R31, RZ, RZ, R217 ;  /* 0x000000ffff1f7224 */ /* 0x000fc400078e00d9 */
[----:B------:R-:W-:Y:S02]  /*50b0*/  IMAD.MOV.U32 R30, RZ, RZ, R47 ;  /* 0x000000ffff1e7224 */ /* 0x000fe400078e002f */
[----:B------:R-:W-:-:S03]  /*50c0*/  IMAD.MOV.U32 R214, RZ, RZ, R32 ;  /* 0x000000ffffd67224 */ /* 0x000fc600078e0020 */
[C---:B------:R-:W-:Y:S08]  /*50d0*/  HMMA.16816.F32.BF16 R172, R8.reuse, R78, R20 ;  /* 0x0000004e08ac723c */ /* 0x040ff00000041814 */
[C---:B------:R-:W-:Y:S07]  /*50e0*/  HMMA.16816.F32.BF16 R168, R8.reuse, R82, R16 ;  /* 0x0000005208a8723c */ /* 0x040fee0000041810 */
[----:B------:R-:W-:Y:S01]  /*50f0*/  FSEL R17, R209, -INF , P3 ;  /* 0xff800000d1117808 */ /* 0x000fe20001800000 */
[----:B------:R-:W-:Y:S01]  /*5100*/  HMMA.16816.F32.BF16 R140, R8, R90, R12 ;  /* 0x0000005a088c723c */ /* 0x000fe2000004180c */
[----:B------:R-:W-:-:S02]  /*5110*/  FSEL R18, R206, -INF , P2 ;  /* 0xff800000ce127808 */ /* 0x000fc40001000000 */
[----:B------:R-:W-:Y:S01]  /*5120*/  FSEL R19, R205, -INF , P1 ;  /* 0xff800000cd137808 */ /* 0x000fe20000800000 */
[----:B------:R-:W-:Y:S01]  /*5130*/  IMAD.MOV.U32 R205, RZ, RZ, R97 ;  /* 0x000000ffffcd7224 */ /* 0x000fe200078e0061 */
[----:B------:R-:W-:Y:S02]  /*5140*/  ISETP.GT.AND P3, PT, R2, 0x20, PT ;  /* 0x000000200200780c */ /* 0x000fe40003f64270 */
[----:B------:R-:W-:Y:S01]  /*5150*/  FSEL R11, R213, -INF , P0 ;  /* 0xff800000d50b7808 */ /* 0x000fe20000000000 */
[----:B------:R-:W-:Y:S01]  /*5160*/  IMAD.MOV.U32 R213, RZ, RZ, R33 ;  /* 0x000000ffffd57224 */ /* 0x000fe200078e0021 */
[----:B------:R-:W-:Y:S01]  /*5170*/  FSEL R15, R210, -INF , P5 ;  /* 0xff800000d20f7808 */ /* 0x000fe20002800000 */
[----:B------:R-:W-:Y:S01]  /*5180*/  IMAD.MOV.U32 R210, RZ, RZ, R34 ;  /* 0x000000ffffd27224 */ /* 0x000fe200078e0022 */
[----:B------:R-:W-:Y:S02]  /*5190*/  FMNMX.FTZ R5, R7, R11, !PT ;  /* 0x0000000b07057209 */ /* 0x000fe40007810000 */
[----:B------:R-:W-:-:S02]  /*51a0*/  ISETP.GT.AND P0, PT, R2, 0x18, PT ;  /* 0x000000180200780c */ /* 0x000fc40003f04270 */
[----:B------:R-:W-:Y:S02]  /*51b0*/  FMNMX.FTZ R5, R15, R5, !PT ;  /* 0x000000050f057209 */ /* 0x000fe40007810000 */
[----:B------:R-:W-:Y:S02]  /*51c0*/  ISETP.GT.AND P5, PT, R2, 0x19, PT ;  /* 0x000000190200780c */ /* 0x000fe40003fa4270 */
[----:B------:R-:W-:Y:S02]  /*51d0*/  FMNMX.FTZ R5, R17, R5, !PT ;  /* 0x0000000511057209 */ /* 0x000fe40007810000 */
[----:B------:R-:W-:Y:S01]  /*51e0*/  FSEL R21, R202, -INF , P0 ;  /* 0xff800000ca157808 */ /* 0x000fe20000000000 */
[----:B------:R-:W-:Y:S01]  /*51f0*/  IMAD.MOV.U32 R202, RZ, RZ, R96 ;  /* 0x000000ffffca7224 */ /* 0x000fe200078e0060 */
[----:B------:R-:W-:Y:S01]  /*5200*/  FSEL R22, R201, -INF , P5 ;  /* 0xff800000c9167808 */ /* 0x000fe20002800000 */
[----:B------:R-:W-:Y:S01]  /*5210*/  IMAD.MOV.U32 R201, RZ, RZ, R93 ;  /* 0x000000ffffc97224 */ /* 0x000fe200078e005d */
[----:B------:R-:W-:-:S02]  /*5220*/  ISETP.GT.AND P2, PT, R2, 0x21, PT ;  /* 0x000000210200780c */ /* 0x000fc40003f44270 */
[C---:B------:R-:W-:Y:S02]  /*5230*/  ISETP.GT.AND P1, PT, R2.reuse, 0x28, PT ;  /* 0x000000280200780c */ /* 0x040fe40003f24270 */
[C---:B------:R-:W-:Y:S02]  /*5240*/  ISETP.GT.AND P0, PT, R2.reuse, 0x29, PT ;  /* 0x000000290200780c */ /* 0x040fe40003f04270 */
[----:B------:R-:W-:Y:S02]  /*5250*/  ISETP.GT.AND P5, PT, R2, 0x30, PT ;  /* 0x000000300200780c */ /* 0x000fe40003fa4270 */
[----:B------:R-:W-:Y:S02]  /*5260*/  FMNMX.FTZ R5, R18, R5, !PT ;  /* 0x0000000512057209 */ /* 0x000fe40007810000 */
[----:B------:R-:W-:Y:S01]  /*5270*/  FSEL R40, R198, -INF , P3 ;  /* 0xff800000c6287808 */ /* 0x000fe20001800000 */
[----:B------:R-:W-:Y:S01]  /*5280*/  IMAD.MOV.U32 R198, RZ, RZ, R242 ;  /* 0x000000ffffc67224 */ /* 0x000fe200078e00f2 */
[----:B------:R-:W-:Y:S01]  /*5290*/  FSEL R41, R197, -INF , P2 ;  /* 0xff800000c5297808 */ /* 0x000fe20001000000 */
[----:B------:R-:W-:Y:S01]  /*52a0*/  IMAD.MOV.U32 R197, RZ, RZ, R245 ;  /* 0x000000ffffc57224 */ /* 0x000fe200078e00f5 */
[----:B------:R-:W-:-:S02]  /*52b0*/  FSEL R42, R194, -INF , P1 ;  /* 0xff800000c22a7808 */ /* 0x000fc40000800000 */
[----:B------:R-:W-:Y:S02]  /*52c0*/  FSEL R43, R192, -INF , P0 ;  /* 0xff800000c02b7808 */ /* 0x000fe40000000000 */
[----:B------:R-:W-:Y:S02]  /*52d0*/  FSEL R112, R159, -INF , P5 ;  /* 0xff8000009f707808 */ /* 0x000fe40002800000 */
[----:B------:R-:W-:Y:S02]  /*52e0*/  FMNMX.FTZ R5, R19, R5, !PT ;  /* 0x0000000513057209 */ /* 0x000fe40007810000 */
[C---:B------:R-:W-:Y:S02]  /*52f0*/  ISETP.GT.AND P3, PT, R2.reuse, 0x31, PT ;  /* 0x000000310200780c */ /* 0x040fe40003f64270 */
[C---:B------:R-:W-:Y:S02]  /*5300*/  ISETP.GT.AND P2, PT, R2.reuse, 0x38, PT ;  /* 0x000000380200780c */ /* 0x040fe40003f44270 */
[----:B------:R-:W-:-:S02]  /*5310*/  ISETP.GT.AND P1, PT, R2, 0x39, PT ;  /* 0x000000390200780c */ /* 0x000fc40003f24270 */
[C---:B------:R-:W-:Y:S02]  /*5320*/  ISETP.GT.AND P0, PT, R2.reuse, 0x40, PT ;  /* 0x000000400200780c */ /* 0x040fe40003f04270 */
[----:B------:R-:W-:Y:S02]  /*5330*/  ISETP.GT.AND P5, PT, R2, 0x41, PT ;  /* 0x000000410200780c */ /* 0x000fe40003fa4270 */
[----:B------:R-:W-:Y:S02]  /*5340*/  FMNMX.FTZ R5, R21, R5, !PT ;  /* 0x0000000515057209 */ /* 0x000fe40007810000 */
[----:B------:R-:W-:Y:S02]  /*5350*/  FSEL R113, R158, -INF , P3 ;  /* 0xff8000009e717808 */ /* 0x000fe40001800000 */
[----:B------:R-:W-:Y:S02]  /*5360*/  FSEL R115, R153, -INF , P2 ;  /* 0xff80000099737808 */ /* 0x000fe40001000000 */
[----:B------:R-:W-:-:S02]  /*5370*/  FSEL R114, R152, -INF , P1 ;  /* 0xff80000098727808 */ /* 0x000fc40000800000 */
[----:B------:R-:W-:Y:S02]  /*5380*/  FSEL R118, R99, -INF , P0 ;  /* 0xff80000063767808 */ /* 0x000fe40000000000 */
[----:B------:R-:W-:Y:S02]  /*5390*/  FSEL R123, R98, -INF , P5 ;  /* 0xff800000627b7808 */ /* 0x000fe40002800000 */
[C---:B------:R-:W-:Y:S02]  /*53a0*/  ISETP.GT.AND P3, PT, R2.reuse, 0x48, PT ;  /* 0x000000480200780c */ /* 0x040fe40003f64270 */
[C---:B------:R-:W-:Y:S02]  /*53b0*/  ISETP.GT.AND P2, PT, R2.reuse, 0x49, PT ;  /* 0x000000490200780c */ /* 0x040fe40003f44270 */
[C---:B------:R-:W-:Y:S02]  /*53c0*/  ISETP.GT.AND P1, PT, R2.reuse, 0x50, PT ;  /* 0x000000500200780c */ /* 0x040fe40003f24270 */
[----:B------:R-:W-:-:S02]  /*53d0*/  ISETP.GT.AND P0, PT, R2, 0x51, PT ;  /* 0x000000510200780c */ /* 0x000fc40003f04270 */
[----:B------:R-:W-:Y:S02]  /*53e0*/  ISETP.GT.AND P5, PT, R2, 0x58, PT ;  /* 0x000000580200780c */ /* 0x000fe40003fa4270 */
[----:B------:R-:W-:Y:S02]  /*53f0*/  FMNMX.FTZ R5, R22, R5, !PT ;  /* 0x0000000516057209 */ /* 0x000fe40007810000 */
        /* <DEDUP_REMOVED lines=10> */
[----:B------:R-:W-:Y:S02]  /*54a0*/  FMNMX.FTZ R2, R40, R5, !PT ;  /* 0x0000000528027209 */ /* 0x000fe40007810000 */
[----:B------:R-:W-:Y:S02]  /*54b0*/  FSEL R125, R125, -INF , P3 ;  /* 0xff8000007d7d7808 */ /* 0x000fe40001800000 */
[----:B------:R-:W-:Y:S02]  /*54c0*/  FSEL R124, R65, -INF , P2 ;  /* 0xff800000417c7808 */ /* 0x000fe40001000000 */
[C---:B------:R-:W-:Y:S02]  /*54d0*/  ISETP.GT.AND P3, PT, R0.reuse, RZ, PT ;  /* 0x000000ff0000720c */ /* 0x040fe40003f64270 */
[----:B------:R-:W-:Y:S02]  /*54e0*/  ISETP.GT.AND P2, PT, R0, 0x1, PT ;  /* 0x000000010000780c */ /* 0x000fe40003f44270 */
[----:B------:R-:W-:-:S02]  /*54f0*/  FMNMX.FTZ R2, R41, R2, !PT ;  /* 0x0000000229027209 */ /* 0x000fc40007810000 */
[----:B------:R-:W-:Y:S02]  /*5500*/  FSEL R120, R64, -INF , P1 ;  /* 0xff80000040787808 */ /* 0x000fe40000800000 */
[----:B------:R-:W-:Y:S02]  /*5510*/  ISETP.GT.AND P1, PT, R0, 0x8, PT ;  /* 0x000000080000780c */ /* 0x000fe40003f24270 */
[----:B------:R-:W-:Y:S02]  /*5520*/  FMNMX.FTZ R2, R42, R2, !PT ;  /* 0x000000022a027209 */ /* 0x000fe40007810000 */
[----:B------:R-:W-:Y:S02]  /*5530*/  FSEL R10, R216, -INF , P3 ;  /* 0xff800000d80a7808 */ /* 0x000fe40001800000 */
[----:B------:R-:W-:Y:S01]  /*5540*/  FSEL R14, R215, -INF , P2 ;  /* 0xff800000d70e7808 */ /* 0x000fe20001000000 */
[----:B------:R-:W-:Y:S01]  /*5550*/  IMAD.MOV.U32 R215, RZ, RZ, R251 ;  /* 0x000000ffffd77224 */ /* 0x000fe200078e00fb */
[----:B------:R-:W-:-:S02]  /*5560*/  FSEL R117, R45, -INF , P0 ;  /* 0xff8000002d757808 */ /* 0x000fc40000000000 */
[----:B------:R-:W-:Y:S02]  /*5570*/  ISETP.GT.AND P0, PT, R0, 0x9, PT ;  /* 0x000000090000780c */ /* 0x000fe40003f04270 */
[----:B------:R-:W-:Y:S02]  /*5580*/  FMNMX.FTZ R2, R43, R2, !PT ;  /* 0x000000022b027209 */ /* 0x000fe40007810000 */
[----:B------:R-:W-:Y:S01]  /*5590*/  FSEL R13, R212, -INF , P1 ;  /* 0xff800000d40d7808 */ /* 0x000fe20000800000 */
[----:B------:R-:W-:Y:S01]  /*55a0*/  IMAD.MOV.U32 R212, RZ, RZ, R249 ;  /* 0x000000ffffd47224 */ /* 0x000fe200078e00f9 */
[----:B------:R-:W-:Y:S02]  /*55b0*/  FMNMX.FTZ R5, R10, R14, !PT ;  /* 0x0000000e0a057209 */ /* 0x000fe40007810000 */
[----:B------:R-:W-:Y:S02]  /*55c0*/  ISETP.GT.AND P2, PT, R0, 0x10, PT ;  /* 0x000000100000780c */ /* 0x000fe40003f44270 */
[----:B------:R-:W-:-:S02]  /*55d0*/  FMNMX.FTZ R2, R112, R2, !PT ;  /* 0x0000000270027209 */ /* 0x000fc40007810000 */
[----:B------:R-:W-:Y:S01]  /*55e0*/  FSEL R12, R211, -INF , P0 ;  /* 0xff800000d30c7808 */ /* 0x000fe20000000000 */
[----:B------:R-:W-:Y:S01]  /*55f0*/  IMAD.MOV.U32 R211, RZ, RZ, R248 ;  /* 0x000000ffffd37224 */ /* 0x000fe200078e00f8 */
[----:B------:R-:W-:Y:S02]  /*5600*/  FMNMX.FTZ R5, R13, R5, !PT ;  /* 0x000000050d057209 */ /* 0x000fe40007810000 */
[----:B------:R-:W-:Y:S02]  /*5610*/  ISETP.GT.AND P1, PT, R0, 0x11, PT ;  /* 0x000000110000780c */ /* 0x000fe40003f24270 */
[----:B------:R-:W-:Y:S02]  /*5620*/  FMNMX.FTZ R2, R113, R2, !PT ;  /* 0x0000000271027209 */ /* 0x000fe40007810000 */
[----:B------:R-:W-:Y:S01]  /*5630*/  FSEL R9, R208, -INF , P2 ;  /* 0xff800000d0097808 */ /* 0x000fe20001000000 */
[----:B------:R-:W-:Y:S01]  /*5640*/  IMAD.MOV.U32 R208, RZ, RZ, R223 ;  /* 0x000000ffffd07224 */ /* 0x000fe200078e00df */
[----:B------:R-:W-:-:S02]  /*5650*/  FMNMX.FTZ R5, R12, R5, !PT ;  /* 0x000000050c057209 */ /* 0x000fc40007810000 */
[C---:B------:R-:W-:Y:S02]  /*5660*/  ISETP.GT.AND P0, PT, R0.reuse, 0x18, PT ;  /* 0x000000180000780c */ /* 0x040fe40003f04270 */
        /* <DEDUP_REMOVED lines=14> */
[----:B------:R-:W-:Y:S02]  /*5750*/  ISETP.GT.AND P0, PT, R0, 0x21, PT ;  /* 0x000000210000780c */ /* 0x000fe40003f04270 */
[----:B------:R-:W-:Y:S02]  /*5760*/  FMNMX.FTZ R2, R123, R2, !PT ;  /* 0x000000027b027209 */ /* 0x000fe40007810000 */
[----:B------:R-:W-:Y:S01]  /*5770*/  FSEL R39, R200, -INF , P1 ;  /* 0xff800000c8277808 */ /* 0x000fe20000800000 */
[----:B------:R-:W-:Y:S01]  /*5780*/  IMAD.MOV.U32 R200, RZ, RZ, R244 ;  /* 0x000000ffffc87224 */ /* 0x000fe200078e00f4 */
[----:B------:R-:W-:Y:S02]  /*5790*/  FMNMX.FTZ R5, R20, R5, !PT ;  /* 0x0000000514057209 */ /* 0x000fe40007810000 */
[----:B------:R-:W-:Y:S02]  /*57a0*/  ISETP.GT.AND P2, PT, R0, 0x28, PT ;  /* 0x000000280000780c */ /* 0x000fe40003f44270 */
[----:B------:R-:W-:-:S02]  /*57b0*/  FMNMX.FTZ R2, R122, R2, !PT ;  /* 0x000000027a027209 */ /* 0x000fc40007810000 */
[----:B------:R-:W-:Y:S02]  /*57c0*/  FSEL R38, R199, -INF , P0 ;  /* 0xff800000c7267808 */ /* 0x000fe40000000000 */
[----:B------:R-:W-:Y:S02]  /*57d0*/  FMNMX.FTZ R5, R39, R5, !PT ;  /* 0x0000000527057209 */ /* 0x000fe40007810000 */
[----:B------:R-:W-:Y:S02]  /*57e0*/  ISETP.GT.AND P1, PT, R0, 0x29, PT ;  /* 0x000000290000780c */ /* 0x000fe40003f24270 */
[----:B------:R-:W-:Y:S02]  /*57f0*/  FMNMX.FTZ R2, R121, R2, !PT ;  /* 0x0000000279027209 */ /* 0x000fe40007810000 */
[----:B------:R-:W-:Y:S02]  /*5800*/  FSEL R37, R196, -INF , P2 ;  /* 0xff800000c4257808 */ /* 0x000fe40001000000 */
        /* <DEDUP_REMOVED lines=17> */
[----:B------:R-:W-:Y:S02]  /*5920*/  FSEL R69, R163, -INF , P1 ;  /* 0xff800000a3457808 */ /* 0x000fe40000800000 */
        /* <DEDUP_REMOVED lines=9> */
[----:B------:R-:W-:Y:S02]  /*59c0*/  FSEL R116, R46, -INF , P5 ;  /* 0xff8000002e747808 */ /* 0x000fe40002800000 */
[----:B------:R-:W-:Y:S02]  /*59d0*/  FMNMX.FTZ R2, R117, R2, !PT ;  /* 0x0000000275027209 */ /* 0x000fe40007810000 */
[----:B------:R-:W-:Y:S02]  /*59e0*/  ISETP.GT.AND P0, PT, R0, 0x48, PT ;  /* 0x000000480000780c */ /* 0x000fe40003f04270 */
[----:B------:R-:W-:Y:S02]  /*59f0*/  FSEL R155, R155, -INF , P1 ;  /* 0xff8000009b9b7808 */ /* 0x000fe40000800000 */
[----:B------:R-:W-:Y:S02]  /*5a00*/  FMNMX.FTZ R5, R156, R5, !PT ;  /* 0x000000059c057209 */ /* 0x000fe40007810000 */
[----:B------:R-:W-:-:S02]  /*5a10*/  FMNMX.FTZ R2, R116, R2, !PT ;  /* 0x0000000274027209 */ /* 0x000fc40007810000 */
[----:B------:R-:W-:Y:S02]  /*5a20*/  ISETP.GT.AND P1, PT, R0, 0x49, PT ;  /* 0x000000490000780c */ /* 0x000fe40003f24270 */
[----:B------:R-:W-:Y:S01]  /*5a30*/  FSEL R150, R150, -INF , P0 ;  /* 0xff80000096967808 */ /* 0x000fe20000000000 */
[----:B------:R-:W1:Y:S01]  /*5a40*/  SHFL.BFLY PT, R6, R2, 0x2, 0x1f ;  /* 0x0c401f0002067f89 */ /* 0x000e6200000e0000 */
[----:B------:R-:W-:Y:S02]  /*5a50*/  FMNMX.FTZ R5, R155, R5, !PT ;  /* 0x000000059b057209 */ /* 0x000fe40007810000 */
[----:B------:R-:W-:Y:S02]  /*5a60*/  ISETP.GT.AND P0, PT, R0, 0x50, PT ;  /* 0x000000500000780c */ /* 0x000fe40003f04270 */
[----:B------:R-:W-:Y:S02]  /*5a70*/  FSEL R149, R149, -INF , P1 ;  /* 0xff80000095957808 */ /* 0x000fe40000800000 */
[----:B------:R-:W-:-:S02]  /*5a80*/  FMNMX.FTZ R5, R150, R5, !PT ;  /* 0x0000000596057209 */ /* 0x000fc40007810000 */
[----:B------:R-:W-:Y:S02]  /*5a90*/  ISETP.GT.AND P1, PT, R0, 0x51, PT ;  /* 0x000000510000780c */ /* 0x000fe40003f24270 */
[----:B------:R-:W-:Y:S02]  /*5aa0*/  FSEL R148, R148, -INF , P0 ;  /* 0xff80000094947808 */ /* 0x000fe40000000000 */
        /* <DEDUP_REMOVED lines=16> */
[----:B-1----:R-:W-:Y:S02]  /*5bb0*/  FMNMX.FTZ R2, R2, R6, !PT ;  /* 0x0000000602027209 */ /* 0x002fe40007810000 */
[----:B------:R-:W-:Y:S02]  /*5bc0*/  ISETP.GT.AND P1, PT, R0, 0x69, PT ;  /* 0x000000690000780c */ /* 0x000fe40003f24270 */
[----:B------:R-:W-:Y:S01]  /*5bd0*/  FSEL R146, R146, -INF , P0 ;  /* 0xff80000092927808 */ /* 0x000fe20000000000 */
[----:B------:R-:W1:Y:S01]  /*5be0*/  SHFL.BFLY PT, R6, R2, 0x1, 0x1f ;  /* 0x0c201f0002067f89 */ /* 0x000e6200000e0000 */
[----:B------:R-:W-:Y:S02]  /*5bf0*/  FMNMX.FTZ R0, R147, R5, !PT ;  /* 0x0000000593007209 */ /* 0x000fe40007810000 */
[----:B------:R-:W-:Y:S02]  /*5c00*/  FSEL R145, R145, -INF , P1 ;  /* 0xff80000091917808 */ /* 0x000fe40000800000 */
[----:B------:R-:W-:-:S04]  /*5c10*/  FMNMX.FTZ R0, R146, R0, !PT ;  /* 0x0000000092007209 */ /* 0x000fc80007810000 */
[----:B------:R-:W-:-:S05]  /*5c20*/  FMNMX.FTZ R0, R145, R0, !PT ;  /* 0x0000000091007209 */ /* 0x000fca0007810000 */
[----:B------:R-:W2:Y:S01]  /*5c30*/  SHFL.BFLY PT, R5, R0, 0x2, 0x1f ;  /* 0x0c401f0000057f89 */ /* 0x000ea200000e0000 */
[----:B-1----:R-:W-:-:S04]  /*5c40*/  FMNMX.FTZ R74, R2, R6, !PT ;  /* 0x00000006024a7209 */ /* 0x002fc80007810000 */
[C---:B------:R-:W-:Y:S01]  /*5c50*/  FSETP.NEU.FTZ.AND P0, PT, R74.reuse, -INF , PT ;  /* 0xff8000004a00780b */ /* 0x040fe20003f1d000 */
[----:B------:R-:W-:-:S05]  /*5c60*/  FMUL.FTZ R2, R74, c[0x0][0x2d0] ;  /* 0x0000b4004a027a20 */ /* 0x000fca0000410000 */
[----:B------:R-:W-:Y:S02]  /*5c70*/  FSEL R2, R2, RZ, P0 ;  /* 0x000000ff02027208 */ /* 0x000fe40000000000 */
[----:B--2---:R-:W-:-:S03]  /*5c80*/  FMNMX.FTZ R0, R0, R5, !PT ;  /* 0x0000000500007209 */ /* 0x004fc60007810000 */
[--C-:B------:R-:W-:Y:S02]  /*5c90*/  FFMA.FTZ R5, R7, c[0x0][0x2d0], -R2.reuse ;  /* 0x0000b40007057a23 */ /* 0x100fe40000010802 */
[----:B------:R-:W-:Y:S01]  /*5ca0*/  IMAD.MOV.U32 R7, RZ, RZ, R35 ;  /* 0x000000ffff077224 */ /* 0x000fe200078e0023 */
[----:B------:R-:W1:Y:S01]  /*5cb0*/  SHFL.BFLY PT, R6, R0, 0x1, 0x1f ;  /* 0x0c201f0000067f89 */ /* 0x000e6200000e0000 */
[----:B------:R2:W-:Y:S02]  /*5cc0*/  MUFU.EX2 R158, R5 ;  /* 0x00000005009e7308 */ /* 0x0005e40000000800 */
[----:B--2---:R-:W-:-:S06]  /*5cd0*/  FFMA.FTZ R5, R11, c[0x0][0x2d0], -R2 ;  /* 0x0000b4000b057a23 */ /* 0x004fcc0000010802 */
[----:B------:R2:W-:Y:S01]  /*5ce0*/  MUFU.EX2 R157, R5 ;  /* 0x00000005009d7308 */ /* 0x0005e20000000800 */
[----:B-1----:R-:W-:Y:S01]  /*5cf0*/  FMNMX.FTZ R73, R0, R6, !PT ;  /* 0x0000000600497209 */ /* 0x002fe20007810000 */
[----:B------:R-:W-:-:S03]  /*5d00*/  IMAD.MOV.U32 R6, RZ, RZ, R31 ;  /* 0x000000ffff067224 */ /* 0x000fc600078e001f */
[C---:B------:R-:W-:Y:S01]  /*5d10*/  FSETP.NEU.FTZ.AND P0, PT, R73.reuse, -INF , PT ;  /* 0xff8000004900780b */ /* 0x040fe20003f1d000 */
[----:B------:R-:W-:-:S05]  /*5d20*/  FMUL.FTZ R0, R73, c[0x0][0x2d0] ;  /* 0x0000b40049007a20 */ /* 0x000fca0000410000 */
[----:B------:R-:W-:Y:S01]  /*5d30*/  FSEL R0, R0, RZ, P0 ;  /* 0x000000ff00007208 */ /* 0x000fe20000000000 */
[----:B--2---:R-:W-:-:S04]  /*5d40*/  FFMA.FTZ R5, R15, c[0x0][0x2d0], -R2 ;  /* 0x0000b4000f057a23 */ /* 0x004fc80000010802 */
[----:B------:R1:W-:Y:S02]  /*5d50*/  MUFU.EX2 R163, R5 ;  /* 0x0000000500a37308 */ /* 0x0003e40000000800 */
[----:B-1----:R-:W-:-:S06]  /*5d60*/  FFMA.FTZ R5, R17, c[0x0][0x2d0], -R2 ;  /* 0x0000b40011057a23 */ /* 0x002fcc0000010802 */
        /* <DEDUP_REMOVED lines=8> */
[----:B------:R1:W2:Y:S02]  /*5df0*/  MUFU.EX2 R29, R5 ;  /* 0x00000005001d7308 */ /* 0x0002a40000000800 */
[----:B-1----:R-:W-:Y:S01]  /*5e00*/  FFMA.FTZ R5, R10, c[0x0][0x2d0], -R0 ;  /* 0x0000b4000a057a23 */ /* 0x002fe20000010800 */
[----:B--2---:R-:W-:-:S05]  /*5e10*/  F2FP.BF16.PACK_AB R10, R29, R28 ;  /* 0x0000001c1d0a723e */ /* 0x004fca00000010ff */
[----:B------:R1:W-:Y:S02]  /*5e20*/  MUFU.EX2 R160, R5 ;  /* 0x0000000500a07308 */ /* 0x0003e40000000800 */
[----:B-1----:R-:W-:Y:S01]  /*5e30*/  FFMA.FTZ R5, R14, c[0x0][0x2d0], -R0 ;  /* 0x0000b4000e057a23 */ /* 0x002fe20000010800 */
[----:B------:R-:W-:-:S05]  /*5e40*/  F2FP.BF16.PACK_AB R14, R209, R163 ;  /* 0x000000a3d10e723e */ /* 0x000fca00000010ff */
        /* <DEDUP_REMOVED lines=10> */
[----:B------:R-:W-:Y:S01]  /*5ef0*/  HMMA.16816.F32.BF16 R24, R12, R48, RZ ;  /* 0x000000300c18723c */ /* 0x000fe200000418ff */
[----:B-1----:R-:W-:Y:S01]  /*5f00*/  FFMA.FTZ R5, R8, c[0x0][0x2d0], -R0 ;  /* 0x0000b40008057a23 */ /* 0x002fe20000010800 */
[----:B------:R-:W-:-:S04]  /*5f10*/  F2FP.BF16.PACK_AB R8, R218, R219 ;  /* 0x000000dbda08723e */ /* 0x000fc800000010ff */
[----:B------:R1:W2:Y:S02]  /*5f20*/  MUFU.EX2 R243, R5 ;  /* 0x0000000500f37308 */ /* 0x0002a40000000800 */
[--C-:B-1----:R-:W-:Y:S01]  /*5f30*/  FFMA.FTZ R5, R16, c[0x0][0x2d0], -R0.reuse ;  /* 0x0000b40010057a23 */ /* 0x102fe20000010800 */
[----:B--2---:R-:W-:Y:S01]  /*5f40*/  F2FP.BF16.PACK_AB R9, R243, R217 ;  /* 0x000000d9f309723e */ /* 0x004fe200000010ff */
[----:B------:R-:W-:Y:S04]  /*5f50*/  HMMA.16816.F32.BF16 R16, R12, R60, RZ ;  /* 0x0000003c0c10723c */ /* 0x000fe800000418ff */
[----:B------:R1:W-:Y:S02]  /*5f60*/  MUFU.EX2 R244, R5 ;  /* 0x0000000500f47308 */ /* 0x0003e40000000800 */
[----:B-1----:R-:W-:-:S02]  /*5f70*/  FFMA.FTZ R5, R20, c[0x0][0x2d0], -R0 ;  /* 0x0000b40014057a23 */ /* 0x002fc40000010800 */
[----:B------:R-:W-:Y:S04]  /*5f80*/  HMMA.16816.F32.BF16 R20, R12, R52, RZ ;  /* 0x000000340c14723c */ /* 0x000fe800000418ff */
[----:B------:R1:W2:Y:S02]  /*5f90*/  MUFU.EX2 R206, R5 ;  /* 0x0000000500ce7308 */ /* 0x0002a40000000800 */
[----:B-1----:R-:W-:Y:S01]  /*5fa0*/  FFMA.FTZ R5, R40, c[0x0][0x2d0], -R2 ;  /* 0x0000b40028057a23 */ /* 0x002fe20000010802 */
[----:B--2---:R-:W-:-:S05]  /*5fb0*/  F2FP.BF16.PACK_AB R11, R206, R244 ;  /* 0x000000f4ce0b723e */ /* 0x004fca00000010ff */
[----:B------:R1:W-:Y:S04]  /*5fc0*/  MUFU.EX2 R223, R5 ;  /* 0x0000000500df7308 */ /* 0x0003e80000000800 */
[----:B------:R-:W-:Y:S07]  /*5fd0*/  HMMA.16816.F32.BF16 R92, R8, R80, R16 ;  /* 0x00000050085c723c */ /* 0x000fee0000041810 */
[----:B------:R-:W-:Y:S01]  /*5fe0*/  IMAD.MOV.U32 R80, RZ, RZ, R221 ;  /* 0x000000ffff507224 */ /* 0x000fe200078e00dd */
[----:B------:R-:W-:Y:S01]  /*5ff0*/  HMMA.16816.F32.BF16 R16, R12, R84, RZ ;  /* 0x000000540c10723c */ /* 0x000fe200000418ff */
[----:B------:R-:W-:-:S02]  /*6000*/  IMAD.MOV.U32 R81, RZ, RZ, R28 ;  /* 0x000000ffff517224 */ /* 0x000fc400078e001c */
[----:B-1----:R-:W-:-:S04]  /*6010*/  FFMA.FTZ R5, R41, c[0x0][0x2d0], -R2 ;  /* 0x0000b40029057a23 */ /* 0x002fc80000010802 */
[----:B------:R-:W-:Y:S01]  /*6020*/  IMAD.MOV.U32 R85, RZ, RZ, R220 ;  /* 0x000000ffff557224 */ /* 0x000fe200078e00dc */
[----:B------:R1:W2:Y:S01]  /*6030*/  MUFU.EX2 R242, R5 ;  /* 0x0000000500f27308 */ /* 0x0002a20000000800 */
[C---:B------:R-:W-:Y:S07]  /*6040*/  HMMA.16816.F32.BF16 R64, R8.reuse, R76, R20 ;  /* 0x0000004c0840723c */ /* 0x040fee0000041814 */
[----:B------:R-:W-:Y:S01]  /*6050*/  IMAD.MOV.U32 R77, RZ, RZ, R29 ;  /* 0x000000ffff4d7224 */ /* 0x000fe200078e001d */
[----:B------:R-:W-:Y:S01]  /*6060*/  HMMA.16816.F32.BF16 R44, R8, R56, R24 ;  /* 0x00000038082c723c */ /* 0x000fe20000041818 */
[----:B------:R-:W-:-:S02]  /*6070*/  IMAD.MOV.U32 R76, RZ, RZ, R30 ;  /* 0x000000ffff4c7224 */ /* 0x000fc400078e001e */
[----:B-1----:R-:W-:-:S05]  /*6080*/  FFMA.FTZ R5, R42, c[0x0][0x2d0], -R2 ;  /* 0x0000b4002a057a23 */ /* 0x002fca0000010802 */
[----:B------:R-:W-:Y:S01]  /*6090*/  HMMA.16816.F32.BF16 R28, R12, R50, RZ ;  /* 0x000000320c1c723c */ /* 0x000fe200000418ff */
[----:B------:R1:W-:Y:S07]  /*60a0*/  MUFU.EX2 R193, R5 ;  /* 0x0000000500c17308 */ /* 0x0003ee0000000800 */
[----:B------:R-:W-:Y:S01]  /*60b0*/  HMMA.16816.F32.BF16 R96, R8, R88, R16 ;  /* 0x000000580860723c */ /* 0x000fe20000041810 */
[----:B------:R-:W3:Y:S07]  /*60c0*/  LDSM.16.MT88.4 R16, [R224+0x1000] ;  /* 0x00100000e010783b */ /* 0x000eee0000004200 */
[----:B------:R-:W-:Y:S01]  /*60d0*/  HMMA.16816.F32.BF16 R24, R12, R54, RZ ;  /* 0x000000360c18723c */ /* 0x000fe200000418ff */
[----:B-1----:R-:W-:-:S04]  /*60e0*/  FFMA.FTZ R5, R43, c[0x0][0x2d0], -R2 ;  /* 0x0000b4002b057a23 */ /* 0x002fc80000010802 */
[----:B------:R1:W4:Y:S03]  /*60f0*/  MUFU.EX2 R194, R5 ;  /* 0x0000000500c27308 */ /* 0x0003260000000800 */
[C---:B------:R-:W-:Y:S08]  /*6100*/  HMMA.16816.F32.BF16 R20, R12.reuse, R62, RZ ;  /* 0x0000003e0c14723c */ /* 0x040ff000000418ff */
[----:B------:R-:W-:Y:S01]  /*6110*/  HMMA.16816.F32.BF16 R12, R12, R86, RZ ;  /* 0x000000560c0c723c */ /* 0x000fe200000418ff */
[----:B-1----:R-:W-:-:S07]  /*6120*/  FFMA.FTZ R5, R39, c[0x0][0x2d0], -R0 ;  /* 0x0000b40027057a23 */ /* 0x002fce0000010800 */
[C---:B------:R-:W-:Y:S01]  /*6130*/  HMMA.16816.F32.BF16 R32, R8.reuse, R58, R28 ;  /* 0x0000003a0820723c */ /* 0x040fe2000004181c */
[----:B------:R1:W-:Y:S07]  /*6140*/  MUFU.EX2 R222, R5 ;  /* 0x0000000500de7308 */ /* 0x0003ee0000000800 */
[C---:B------:R-:W-:Y:S01]  /*6150*/  HMMA.16816.F32.BF16 R60, R8.reuse, R78, R24 ;  /* 0x0000004e083c723c */ /* 0x040fe20000041818 */
[----:B------:R-:W3:Y:S07]  /*6160*/  LDSM.16.MT88.4 R24, [R228+0x1000] ;  /* 0x00100000e418783b */ /* 0x000eee0000004200 */
[----:B------:R-:W-:Y:S01]  /*6170*/  HMMA.16816.F32.BF16 R56, R8, R82, R20 ;  /* 0x000000520838723c */ /* 0x000fe20000041814 */
[----:B------:R-:W3:Y:S01]  /*6180*/  LDSM.16.MT88.4 R20, [R225+0x1000] ;  /* 0x00100000e114783b */ /* 0x000ee20000004200 */
[----:B-1----:R-:W-:-:S04]  /*6190*/  FFMA.FTZ R5, R38, c[0x0][0x2d0], -R0 ;  /* 0x0000b40026057a23 */ /* 0x002fc80000010800 */
[----:B------:R1:W1:Y:S02]  /*61a0*/  MUFU.EX2 R192, R5 ;  /* 0x0000000500c07308 */ /* 0x0002640000000800 */
[----:B------:R-:W-:Y:S07]  /*61b0*/  HMMA.16816.F32.BF16 R28, R8, R90, R12 ;  /* 0x0000005a081c723c */ /* 0x000fee000004180c */
[----:B--2---:R-:W-:Y:S02]  /*61c0*/  F2FP.BF16.PACK_AB R12, R242, R223 ;  /* 0x000000dff20c723e */ /* 0x004fe400000010ff */
[----:B----4-:R-:W-:Y:S01]  /*61d0*/  F2FP.BF16.PACK_AB R14, R194, R193 ;  /* 0x000000c1c20e723e */ /* 0x010fe200000010ff */
[----:B-1----:R-:W-:Y:S01]  /*61e0*/  FFMA.FTZ R5, R37, c[0x0][0x2d0], -R0 ;  /* 0x0000b40025057a23 */ /* 0x002fe20000010800 */
[----:B------:R-:W-:-:S03]  /*61f0*/  F2FP.BF16.PACK_AB R13, R192, R222 ;  /* 0x000000dec00d723e */ /* 0x000fc600000010ff */
        /* <DEDUP_REMOVED lines=25> */
[----:B-1----:R-:W-:Y:S02]  /*6390*/  FFMA.FTZ R5, R100, c[0x0][0x2d0], -R3 ;  /* 0x0000b40064057a23 */ /* 0x002fe40000010803 */
[----:B------:R-:W-:Y:S04]  /*63a0*/  HMMA.16816.F32.BF16 R100, R12, R26, R60 ;  /* 0x0000001a0c64723c */ /* 0x000fe8000004183c */
[----:B------:R-:W1:Y:S02]  /*63b0*/  MUFU.EX2 R247, R5 ;  /* 0x0000000500f77308 */ /* 0x000e640000000800 */
[----:B-1----:R-:W-:Y:S01]  /*63c0*/  F2FP.BF16.PACK_AB R11, R247, R246 ;  /* 0x000000f6f70b723e */ /* 0x002fe200000010ff */
[----:B------:R-:W-:-:S06]  /*63d0*/  FFMA.FTZ R5, R112, c[0x0][0x2d0], -R2 ;  /* 0x0000b40070057a23 */ /* 0x000fcc0000010802 */
[C---:B------:R-:W-:Y:S08]  /*63e0*/  HMMA.16816.F32.BF16 R48, R8.reuse, R16, R132 ;  /* 0x000000100830723c */ /* 0x040ff00000041884 */
[C---:B------:R-:W-:Y:S01]  /*63f0*/  HMMA.16816.F32.BF16 R52, R8.reuse, R18, R108 ;  /* 0x000000120834723c */ /* 0x040fe2000004186c */
[----:B------:R-:W1:Y:S07]  /*6400*/  LDSM.16.MT88.4 R16, [R227+0x1000] ;  /* 0x00100000e310783b */ /* 0x000e6e0000004200 */
[C---:B------:R-:W-:Y:S07]  /*6410*/  HMMA.16816.F32.BF16 R88, R8.reuse, R22, R168 ;  /* 0x000000160858723c */ /* 0x040fee00000418a8 */
[----:B------:R-:W-:Y:S01]  /*6420*/  IMAD.MOV.U32 R170, RZ, RZ, R212 ;  /* 0x000000ffffaa7224 */ /* 0x000fe200078e00d4 */
[----:B------:R-:W-:Y:S01]  /*6430*/  HMMA.16816.F32.BF16 R32, R8, R24, R164 ;  /* 0x000000180820723c */ /* 0x000fe200000418a4 */
[----:B------:R2:W-:Y:S01]  /*6440*/  MUFU.EX2 R212, R5 ;  /* 0x0000000500d47308 */ /* 0x0005e20000000800 */
[----:B------:R-:W-:-:S02]  /*6450*/  IMAD.MOV.U32 R171, RZ, RZ, R215 ;  /* 0x000000ffffab7224 */ /* 0x000fc400078e00d7 */
[----:B------:R-:W-:Y:S02]  /*6460*/  IMAD.MOV.U32 R169, RZ, RZ, R207 ;  /* 0x000000ffffa97224 */ /* 0x000fe400078e00cf */
[----:B------:R-:W-:Y:S02]  /*6470*/  IMAD.MOV.U32 R168, RZ, RZ, R208 ;  /* 0x000000ffffa87224 */ /* 0x000fe400078e00d0 */
[----:B------:R-:W-:Y:S02]  /*6480*/  IMAD.MOV.U32 R167, RZ, RZ, R85 ;  /* 0x000000ffffa77224 */ /* 0x000fe400078e0055 */
[----:B------:R-:W-:Y:S01]  /*6490*/  HMMA.16816.F32.BF16 R84, R8, R20, R180 ;  /* 0x000000140854723c */ /* 0x000fe200000418b4 */
[----:B------:R-:W-:Y:S02]  /*64a0*/  IMAD.MOV.U32 R164, RZ, RZ, R202 ;  /* 0x000000ffffa47224 */ /* 0x000fe400078e00ca */
[----:B------:R-:W-:Y:S02]  /*64b0*/  IMAD.MOV.U32 R166, RZ, RZ, R80 ;  /* 0x000000ffffa67224 */ /* 0x000fe400078e0050 */
[----:B------:R-:W-:-:S02]  /*64c0*/  IMAD.MOV.U32 R165, RZ, RZ, R81 ;  /* 0x000000ffffa57224 */ /* 0x000fc400078e0051 */
[----:B--2---:R-:W-:Y:S01]  /*64d0*/  FFMA.FTZ R5, R113, c[0x0][0x2d0], -R2 ;  /* 0x0000b40071057a23 */ /* 0x004fe20000010802 */
[----:B------:R-:W-:Y:S01]  /*64e0*/  HMMA.16816.F32.BF16 R80, R12, R22, R56 ;  /* 0x000000160c50723c */ /* 0x000fe20000041838 */
[----:B------:R-:W-:Y:S01]  /*64f0*/  IMAD.MOV.U32 R181, RZ, RZ, R76 ;  /* 0x000000ffffb57224 */ /* 0x000fe200078e004c */
[----:B------:R-:W-:Y:S01]  /*6500*/  LDSM.16.MT88.4 R20, [R225+0x1800] ;  /* 0x00180000e114783b */ /* 0x000fe20000004200 */
[----:B------:R-:W-:Y:S02]  /*6510*/  IMAD.MOV.U32 R180, RZ, RZ, R77 ;  /* 0x000000ffffb47224 */ /* 0x000fe400078e004d */
[----:B------:R-:W-:Y:S02]  /*6520*/  IMAD.MOV.U32 R182, RZ, RZ, R199 ;  /* 0x000000ffffb67224 */ /* 0x000fe400078e00c7 */
[----:B------:R-:W-:Y:S01]  /*6530*/  IMAD.MOV.U32 R183, RZ, RZ, R193 ;  /* 0x000000ffffb77224 */ /* 0x000fe200078e00c1 */
[-C--:B-1----:R-:W-:Y:S07]  /*6540*/  HMMA.16816.F32.BF16 R108, R8, R16.reuse, R176 ;  /* 0x00000010086c723c */ /* 0x082fee00000418b0 */
[----:B------:R-:W-:Y:S01]  /*6550*/  IMAD.MOV.U32 R176, RZ, RZ, R213 ;  /* 0x000000ffffb07224 */ /* 0x000fe200078e00d5 */
[----:B------:R-:W-:Y:S01]  /*6560*/  HMMA.16816.F32.BF16 R64, R12, R16, R96 ;  /* 0x000000100c40723c */ /* 0x000fe20000041860 */
[----:B------:R1:W2:Y:S01]  /*6570*/  MUFU.EX2 R213, R5 ;  /* 0x0000000500d57308 */ /* 0x0002a20000000800 */
[----:B------:R-:W-:-:S02]  /*6580*/  IMAD.MOV.U32 R178, RZ, RZ, R203 ;  /* 0x000000ffffb27224 */ /* 0x000fc400078e00cb */
[----:B------:R-:W-:Y:S02]  /*6590*/  IMAD.MOV.U32 R177, RZ, RZ, R204 ;  /* 0x000000ffffb17224 */ /* 0x000fe400078e00cc */
[----:B------:R-:W-:Y:S02]  /*65a0*/  IMAD.MOV.U32 R179, RZ, RZ, R200 ;  /* 0x000000ffffb37224 */ /* 0x000fe400078e00c8 */
[----:B------:R-:W-:Y:S01]  /*65b0*/  IMAD.MOV.U32 R98, RZ, RZ, R214 ;  /* 0x000000ffff627224 */ /* 0x000fe200078e00d6 */
[----:B------:R-:W-:Y:S01]  /*65c0*/  HMMA.16816.F32.BF16 R76, R8, R26, R172 ;  /* 0x0000001a084c723c */ /* 0x000fe200000418ac */
[----:B------:R-:W-:Y:S01]  /*65d0*/  IMAD.MOV.U32 R99, RZ, RZ, R211 ;  /* 0x000000ffff637224 */ /* 0x000fe200078e00d3 */
[----:B------:R-:W-:Y:S01]  /*65e0*/  LDSM.16.MT88.4 R24, [R228+0x1800] ;  /* 0x00180000e418783b */ /* 0x000fe20000004200 */
[----:B------:R-:W-:Y:S02]  /*65f0*/  IMAD.MOV.U32 R97, RZ, RZ, R169 ;  /* 0x000000ffff617224 */ /* 0x000fe400078e00a9 */
[----:B------:R-:W-:-:S02]  /*6600*/  IMAD.MOV.U32 R169, RZ, RZ, R198 ;  /* 0x000000ffffa97224 */ /* 0x000fc400078e00c6 */
[----:B------:R-:W-:Y:S01]  /*6610*/  IMAD.MOV.U32 R175, RZ, RZ, R210 ;  /* 0x000000ffffaf7224 */ /* 0x000fe200078e00d2 */
[-C--:B------:R-:W-:Y:S01]  /*6620*/  HMMA.16816.F32.BF16 R104, R8, R18.reuse, R140 ;  /* 0x000000120868723c */ /* 0x080fe2000004188c */
[----:B-1----:R-:W-:Y:S02]  /*6630*/  FFMA.FTZ R5, R115, c[0x0][0x2d0], -R2 ;  /* 0x0000b40073057a23 */ /* 0x002fe40000010802 */
[----:B------:R-:W-:Y:S02]  /*6640*/  IMAD.MOV.U32 R173, RZ, RZ, R205 ;  /* 0x000000ffffad7224 */ /* 0x000fe400078e00cd */
[----:B------:R1:W-:Y:S01]  /*6650*/  MUFU.EX2 R214, R5 ;  /* 0x0000000500d67308 */ /* 0x0003e20000000800 */
[----:B------:R-:W-:Y:S02]  /*6660*/  IMAD.MOV.U32 R174, RZ, RZ, R206 ;  /* 0x000000ffffae7224 */ /* 0x000fe400078e00ce */
[----:B------:R-:W-:Y:S01]  /*6670*/  HMMA.16816.F32.BF16 R28, R12, R18, R28 ;  /* 0x000000120c1c723c */ /* 0x000fe2000004181c */
[----:B------:R-:W3:Y:S01]  /*6680*/  LDSM.16.MT88.4 R16, [R224+0x1800] ;  /* 0x00180000e010783b */ /* 0x000ee20000004200 */
[----:B------:R-:W-:-:S02]  /*6690*/  IMAD.MOV.U32 R172, RZ, RZ, R201 ;  /* 0x000000ffffac7224 */ /* 0x000fc400078e00c9 */
[----:B------:R-:W-:Y:S02]  /*66a0*/  IMAD.MOV.U32 R96, RZ, RZ, R177 ;  /* 0x000000ffff607224 */ /* 0x000fe400078e00b1 */
[----:B------:R-:W-:Y:S01]  /*66b0*/  IMAD.MOV.U32 R177, RZ, RZ, R6 ;  /* 0x000000ffffb17224 */ /* 0x000fe200078e0006 */
[----:B--2---:R-:W-:Y:S01]  /*66c0*/  F2FP.BF16.PACK_AB R12, R213, R212 ;  /* 0x000000d4d50c723e */ /* 0x004fe200000010ff */
[--C-:B------:R-:W-:Y:S02]  /*66d0*/  FFMA.FTZ R6, R122, c[0x0][0x2d0], -R2.reuse ;  /* 0x0000b4007a067a23 */ /* 0x100fe40000010802 */
[----:B-1----:R-:W-:-:S04]  /*66e0*/  FFMA.FTZ R5, R114, c[0x0][0x2d0], -R2 ;  /* 0x0000b40072057a23 */ /* 0x002fc80000010802 */
[----:B------:R1:W2:Y:S02]  /*66f0*/  MUFU.EX2 R215, R5 ;  /* 0x0000000500d77308 */ /* 0x0002a40000000800 */
[----:B-1----:R-:W-:Y:S01]  /*6700*/  FFMA.FTZ R5, R75, c[0x0][0x2d0], -R0 ;  /* 0x0000b4004b057a23 */ /* 0x002fe20000010800 */
[----:B--2---:R-:W-:Y:S01]  /*6710*/  F2FP.BF16.PACK_AB R14, R215, R214 ;  /* 0x000000d6d70e723e */ /* 0x004fe200000010ff */
        /* <DEDUP_REMOVED lines=9> */
[----:B------:R1:W-:Y:S01]  /*67b0*/  MUFU.EX2 R210, R5 ;  /* 0x0000000500d27308 */ /* 0x0003e20000000800 */
[----:B------:R-:W-:Y:S02]  /*67c0*/  IMAD.MOV.U32 R179, RZ, RZ, R180 ;  /* 0x000000ffffb37224 */ /* 0x000fe400078e00b4 */
[----:B------:R-:W-:Y:S02]  /*67d0*/  IMAD.MOV.U32 R180, RZ, RZ, R192 ;  /* 0x000000ffffb47224 */ /* 0x000fe400078e00c0 */
[----:B-1----:R-:W-:Y:S02]  /*67e0*/  FFMA.FTZ R5, R68, c[0x0][0x2d0], -R0 ;  /* 0x0000b40044057a23 */ /* 0x002fe40000010800 */
[----:B------:R-:W-:Y:S02]  /*67f0*/  IMAD.MOV.U32 R68, RZ, RZ, R191 ;  /* 0x000000ffff447224 */ /* 0x000fe400078e00bf */
        /* <DEDUP_REMOVED lines=8> */
[----:B------:R-:W-:Y:S01]  /*6880*/  HMMA.16816.F32.BF16 R112, R12, R20, R92 ;  /* 0x000000140c70723c */ /* 0x000fe2000004185c */
[----:B-1----:R-:W-:Y:S01]  /*6890*/  FFMA.FTZ R5, R139, c[0x0][0x2d0], -R4 ;  /* 0x0000b4008b057a23 */ /* 0x002fe20000010804 */
[----:B--2---:R-:W-:-:S03]  /*68a0*/  F2FP.BF16.PACK_AB R8, R204, R203 ;  /* 0x000000cbcc08723e */ /* 0x004fc600000010ff */
[----:B------:R1:W-:Y:S02]  /*68b0*/  MUFU.EX2 R205, R5 ;  /* 0x0000000500cd7308 */ /* 0x0003e40000000800 */
[----:B-1----:R-:W-:Y:S02]  /*68c0*/  FFMA.FTZ R5, R138, c[0x0][0x2d0], -R4 ;  /* 0x0000b4008a057a23 */ /* 0x002fe40000010804 */
[----:B------:R-:W-:Y:S04]  /*68d0*/  HMMA.16816.F32.BF16 R136, R12, R18, R40 ;  /* 0x000000120c88723c */ /* 0x000fe80000041828 */
        /* <DEDUP_REMOVED lines=13> */
[----:B------:R-:W-:-:S05]  /*69b0*/  FFMA.FTZ R5, R187, c[0x0][0x2d0], -R4 ;  /* 0x0000b400bb057a23 */ /* 0x000fca0000010804 */
[----:B------:R1:W-:Y:S01]  /*69c0*/  MUFU.EX2 R193, R5 ;  /* 0x0000000500c17308 */ /* 0x0003e20000000800 */
[C---:B------:R-:W-:Y:S08]  /*69d0*/  HMMA.16816.F32.BF16 R60, R8.reuse, R16, R48 ;  /* 0x00000010083c723c */ /* 0x040ff00000041830 */
[----:B------:R-:W-:Y:S01]  /*69e0*/  HMMA.16816.F32.BF16 R56, R8, R18, R52 ;  /* 0x000000120838723c */ /* 0x000fe20000041834 */
[----:B------:R-:W2:Y:S01]  /*69f0*/  LDSM.16.MT88.4 R16, [R227+0x1800] ;  /* 0x00180000e310783b */ /* 0x000ea20000004200 */
[----:B-1----:R-:W-:-:S02]  /*6a00*/  FFMA.FTZ R5, R188, c[0x0][0x2d0], -R4 ;  /* 0x0000b400bc057a23 */ /* 0x002fc40000010804 */
[----:B------:R-:W-:-:S04]  /*6a10*/  IMAD.MOV.U32 R188, RZ, RZ, R98 ;  /* 0x000000ffffbc7224 */ /* 0x000fc800078e0062 */
[----:B------:R-:W-:Y:S01]  /*6a20*/  HMMA.16816.F32.BF16 R48, R8, R24, R32 ;  /* 0x000000180830723c */ /* 0x000fe20000041820 */
[----:B------:R1:W3:Y:S01]  /*6a30*/  MUFU.EX2 R195, R5 ;  /* 0x0000000500c37308 */ /* 0x0002e20000000800 */
[----:B------:R-:W-:Y:S02]  /*6a40*/  IMAD.MOV.U32 R98, RZ, RZ, R168 ;  /* 0x000000ffff627224 */ /* 0x000fe400078e00a8 */
[----:B------:R-:W-:-:S04]  /*6a50*/  IMAD.MOV.U32 R168, RZ, RZ, R197 ;  /* 0x000000ffffa87224 */ /* 0x000fc800078e00c5 */
[C---:B------:R-:W-:Y:S01]  /*6a60*/  HMMA.16816.F32.BF16 R44, R8.reuse, R26, R76 ;  /* 0x0000001a082c723c */ /* 0x040fe2000004184c */
[----:B------:R-:W4:Y:S06]  /*6a70*/  LDSM.16.MT88.4 R24, [R224+0x2000] ;  /* 0x00200000e018783b */ /* 0x000f2c0000004200 */
[----:B------:R-:W-:Y:S01]  /*6a80*/  IMAD.MOV.U32 R78, RZ, RZ, R181 ;  /* 0x000000ffff4e7224 */ /* 0x000fe200078e00b5 */
[----:B------:R-:W-:Y:S01]  /*6a90*/  HMMA.16816.F32.BF16 R36, R8, R22, R88 ;  /* 0x000000160824723c */ /* 0x000fe20000041858 */
[----:B-1----:R-:W-:Y:S02]  /*6aa0*/  FFMA.FTZ R5, R189, c[0x0][0x2d0], -R4 ;  /* 0x0000b400bd057a23 */ /* 0x002fe40000010804 */
[----:B------:R-:W-:Y:S01]  /*6ab0*/  IMAD.MOV.U32 R181, RZ, RZ, R194 ;  /* 0x000000ffffb57224 */ /* 0x000fe200078e00c2 */
[----:B------:R1:W-:Y:S01]  /*6ac0*/  MUFU.EX2 R189, R6 ;  /* 0x0000000600bd7308 */ /* 0x0003e20000000800 */
[----:B------:R-:W-:-:S02]  /*6ad0*/  IMAD.MOV.U32 R79, RZ, RZ, R7 ;  /* 0x000000ffff4f7224 */ /* 0x000fc400078e0007 */
[----:B------:R-:W-:Y:S01]  /*6ae0*/  FFMA.FTZ R7, R123, c[0x0][0x2d0], -R2 ;  /* 0x0000b4007b077a23 */ /* 0x000fe20000010802 */
[C---:B------:R-:W-:Y:S01]  /*6af0*/  HMMA.16816.F32.BF16 R40, R8.reuse, R20, R84 ;  /* 0x000000140828723c */ /* 0x040fe20000041854 */
[----:B------:R-:W-:Y:S02]  /*6b00*/  IMAD.MOV.U32 R77, RZ, RZ, R79 ;  /* 0x000000ffff4d7224 */ /* 0x000fe400078e004f */
[----:B------:R-:W-:Y:S01]  /*6b10*/  IMAD.MOV.U32 R79, RZ, RZ, R69 ;  /* 0x000000ffff4f7224 */ /* 0x000fe200078e0045 */
[----:B------:R3:W-:Y:S01]  /*6b20*/  MUFU.EX2 R197, R5 ;  /* 0x0000000500c57308 */ /* 0x0007e20000000800 */
[----:B------:R-:W-:Y:S02]  /*6b30*/  IMAD.MOV.U32 R69, RZ, RZ, R96 ;  /* 0x000000ffff457224 */ /* 0x000fe400078e0060 */
[----:B------:R-:W-:Y:S01]  /*6b40*/  IMAD.MOV.U32 R96, RZ, RZ, R98 ;  /* 0x000000ffff607224 */ /* 0x000fe200078e0062 */
[----:B--2---:R-:W-:Y:S01]  /*6b50*/  HMMA.16816.F32.BF16 R52, R8, R16, R108 ;  /* 0x000000100834723c */ /* 0x004fe2000004186c */
[----:B------:R-:W-:-:S02]  /*6b60*/  IMAD.MOV.U32 R98, RZ, RZ, R170 ;  /* 0x000000ffff627224 */ /* 0x000fc400078e00aa */
[----:B------:R-:W-:Y:S01]  /*6b70*/  IMAD.MOV.U32 R170, RZ, RZ, R172 ;  /* 0x000000ffffaa7224 */ /* 0x000fe200078e00ac */
[----:B------:R-:W-:Y:S01]  /*6b80*/  MUFU.EX2 R187, R7 ;  /* 0x0000000700bb7308 */ /* 0x000fe20000000800 */
[----:B------:R-:W-:Y:S02]  /*6b90*/  FFMA.FTZ R172, R120, c[0x0][0x2d0], -R2 ;  /* 0x0000b40078ac7a23 */ /* 0x000fe40000010802 */
[--C-:B-1----:R-:W-:Y:S01]  /*6ba0*/  FFMA.FTZ R6, R155, c[0x0][0x2d0], -R0.reuse ;  /* 0x0000b4009b067a23 */ /* 0x102fe20000010800 */
[----:B------:R-:W-:Y:S01]  /*6bb0*/  HMMA.16816.F32.BF16 R32, R8, R18, R104 ;  /* 0x000000120820723c */ /* 0x000fe20000041868 */
[----:B------:R-:W-:Y:S02]  /*6bc0*/  FFMA.FTZ R155, R145, c[0x0][0x2d0], -R0 ;  /* 0x0000b400919b7a23 */ /* 0x000fe40000010800 */
[----:B---3--:R-:W-:-:S04]  /*6bd0*/  FFMA.FTZ R5, R190, c[0x0][0x2d0], -R4 ;  /* 0x0000b400be057a23 */ /* 0x008fc80000010804 */
[----:B------:R-:W-:Y:S01]  /*6be0*/  F2FP.BF16.PACK_AB R8, R195, R193 ;  /* 0x000000c1c308723e */ /* 0x000fe200000010ff */
[----:B------:R1:W2:Y:S01]  /*6bf0*/  MUFU.EX2 R198, R5 ;  /* 0x0000000500c67308 */ /* 0x0002a20000000800 */
[C---:B------:R-:W-:Y:S01]  /*6c00*/  HMMA.16816.F32.BF16 R108, R12.reuse, R22, R80 ;  /* 0x000000160c6c723c */ /* 0x040fe20000041850 */
[----:B------:R-:W3:Y:S07]  /*6c10*/  LDSM.16.MT88.4 R20, [R228+0x2000] ;  /* 0x00200000e414783b */ /* 0x000eee0000004200 */
[----:B------:R-:W-:Y:S01]  /*6c20*/  HMMA.16816.F32.BF16 R100, R12, R16, R64 ;  /* 0x000000100c64723c */ /* 0x000fe20000041840 */
[----:B-1----:R-:W-:-:S07]  /*6c30*/  FFMA.FTZ R5, R185, c[0x0][0x2d0], -R3 ;  /* 0x0000b400b9057a23 */ /* 0x002fce0000010803 */
[----:B------:R-:W-:Y:S01]  /*6c40*/  HMMA.16816.F32.BF16 R88, R12, R18, R28 ;  /* 0x000000120c58723c */ /* 0x000fe2000004181c */
[----:B------:R-:W1:Y:S01]  /*6c50*/  LDSM.16.MT88.4 R16, [R225+0x2000] ;  /* 0x00200000e110783b */ /* 0x000e620000004200 */
[----:B------:R-:W-:Y:S01]  /*6c60*/  FFMA.FTZ R64, R144, c[0x0][0x2d0], -R2 ;  /* 0x0000b40090407a23 */ /* 0x000fe20000010802 */
[----:B------:R4:W-:Y:S01]  /*6c70*/  MUFU.EX2 R191, R5 ;  /* 0x0000000500bf7308 */ /* 0x0009e20000000800 */
[----:B------:R-:W-:Y:S01]  /*6c80*/  IMAD.MOV.U32 R144, RZ, RZ, R78 ;  /* 0x000000ffff907224 */ /* 0x000fe200078e004e */
[----:B------:R-:W1:Y:S01]  /*6c90*/  LDSM.16.MT88.4 R12, [R227+0x2000] ;  /* 0x00200000e30c783b */ /* 0x000e620000004200 */
[----:B------:R-:W-:Y:S01]  /*6ca0*/  IMAD.MOV.U32 R78, RZ, RZ, R68 ;  /* 0x000000ffff4e7224 */ /* 0x000fe200078e0044 */
[----:B--2---:R-:W-:Y:S01]  /*6cb0*/  F2FP.BF16.PACK_AB R10, R198, R197 ;  /* 0x000000c5c60a723e */ /* 0x004fe200000010ff */
[----:B------:R-:W-:Y:S02]  /*6cc0*/  IMAD.MOV.U32 R68, RZ, RZ, R75 ;  /* 0x000000ffff447224 */ /* 0x000fe400078e004b */
[----:B------:R-:W-:-:S02]  /*6cd0*/  IMAD.MOV.U32 R75, RZ, RZ, R97 ;  /* 0x000000ffff4b7224 */ /* 0x000fc400078e0061 */
[----:B------:R-:W-:Y:S02]  /*6ce0*/  IMAD.MOV.U32 R97, RZ, RZ, R99 ;  /* 0x000000ffff617224 */ /* 0x000fe400078e0063 */
[----:B------:R-:W-:Y:S02]  /*6cf0*/  IMAD.MOV.U32 R99, RZ, RZ, R171 ;  /* 0x000000ffff637224 */ /* 0x000fe400078e00ab */
[----:B------:R-:W-:Y:S02]  /*6d00*/  IMAD.MOV.U32 R171, RZ, RZ, R173 ;  /* 0x000000ffffab7224 */ /* 0x000fe400078e00ad */
[----:B------:R-:W-:Y:S02]  /*6d10*/  FFMA.FTZ R173, R117, c[0x0][0x2d0], -R2 ;  /* 0x0000b40075ad7a23 */ /* 0x000fe40000010802 */
[----:B----4-:R-:W-:Y:S02]  /*6d20*/  FFMA.FTZ R5, R184, c[0x0][0x2d0], -R3 ;  /* 0x0000b400b8057a23 */ /* 0x010fe40000010803 */
[----:B------:R-:W-:Y:S01]  /*6d30*/  IMAD.MOV.U32 R117, RZ, RZ, R77 ;  /* 0x000000ffff757224 */ /* 0x000fe200078e004d */
[----:B------:R-:W-:Y:S01]  /*6d40*/  MUFU.EX2 R184, R6 ;  /* 0x0000000600b87308 */ /* 0x000fe20000000800 */
[----:B------:R-:W-:-:S02]  /*6d50*/  IMAD.MOV.U32 R77, RZ, RZ, R78 ;  /* 0x000000ffff4d7224 */ /* 0x000fc400078e004e */
[----:B------:R-:W-:Y:S02]  /*6d60*/  IMAD.MOV.U32 R78, RZ, RZ, R79 ;  /* 0x000000ffff4e7224 */ /* 0x000fe400078e004f */
[----:B------:R-:W-:Y:S02]  /*6d70*/  IMAD.MOV.U32 R79, RZ, RZ, R69 ;  /* 0x000000ffff4f7224 */ /* 0x000fe400078e0045 */
[----:B------:R-:W-:Y:S01]  /*6d80*/  IMAD.MOV.U32 R69, RZ, RZ, R170 ;  /* 0x000000ffff457224 */ /* 0x000fe200078e00aa */
[----:B------:R-:W2:Y:S01]  /*6d90*/  MUFU.EX2 R192, R5 ;  /* 0x0000000500c07308 */ /* 0x000ea20000000800 */
[----:B------:R-:W-:Y:S02]  /*6da0*/  IMAD.MOV.U32 R170, RZ, RZ, R174 ;  /* 0x000000ffffaa7224 */ /* 0x000fe400078e00ae */
[----:B------:R-:W-:Y:S02]  /*6db0*/  FFMA.FTZ R174, R116, c[0x0][0x2d0], -R2 ;  /* 0x0000b40074ae7a23 */ /* 0x000fe40000010802 */
[----:B------:R-:W-:-:S02]  /*6dc0*/  IMAD.MOV.U32 R29, RZ, RZ, R75 ;  /* 0x000000ffff1d7224 */ /* 0x000fc400078e004b */
[--C-:B------:R-:W-:Y:S02]  /*6dd0*/  FFMA.FTZ R65, R127, c[0x0][0x2d0], -R2.reuse ;  /* 0x0000b4007f417a23 */ /* 0x100fe40000010802 */
[--C-:B------:R-:W-:Y:S02]  /*6de0*/  FFMA.FTZ R66, R126, c[0x0][0x2d0], -R2.reuse ;  /* 0x0000b4007e427a23 */ /* 0x100fe40000010802 */
[----:B------:R-:W-:Y:S02]  /*6df0*/  FFMA.FTZ R67, R125, c[0x0][0x2d0], -R2 ;  /* 0x0000b4007d437a23 */ /* 0x000fe40000010802 */
[----:B------:R-:W-:Y:S02]  /*6e00*/  IMAD.MOV.U32 R116, RZ, RZ, R78 ;  /* 0x000000ffff747224 */ /* 0x000fe400078e004e */
[----:B------:R-:W-:Y:S01]  /*6e10*/  IMAD.MOV.U32 R30, RZ, RZ, R79 ;  /* 0x000000ffff1e7224 */ /* 0x000fe200078e004f */
[----:B--2---:R-:W-:Y:S01]  /*6e20*/  F2FP.BF16.PACK_AB R9, R192, R191 ;  /* 0x000000bfc009723e */ /* 0x004fe200000010ff */
[----:B------:R-:W-:-:S02]  /*6e30*/  FFMA.FTZ R5, R162, c[0x0][0x2d0], -R3 ;  /* 0x0000b400a2057a23 */ /* 0x000fc40000010803 */
[--C-:B------:R-:W-:Y:S02]  /*6e40*/  FFMA.FTZ R162, R124, c[0x0][0x2d0], -R2.reuse ;  /* 0x0000b4007ca27a23 */ /* 0x100fe40000010802 */
[----:B------:R2:W-:Y:S01]  /*6e50*/  MUFU.EX2 R194, R5 ;  /* 0x0000000500c27308 */ /* 0x0005e20000000800 */
[----:B------:R-:W-:Y:S02]  /*6e60*/  IMAD.MOV.U32 R75, RZ, RZ, R97 ;  /* 0x000000ffff4b7224 */ /* 0x000fe400078e0061 */
[----:B------:R-:W-:Y:S02]  /*6e70*/  FFMA.FTZ R28, R118, c[0x0][0x2d0], -R2 ;  /* 0x0000b400761c7a23 */ /* 0x000fe40000010802 */
[--C-:B------:R-:W-:Y:S02]  /*6e80*/  FFMA.FTZ R31, R153, c[0x0][0x2d0], -R0.reuse ;  /* 0x0000b400991f7a23 */ /* 0x100fe40000010800 */
[----:B------:R-:W-:Y:S01]  /*6e90*/  FFMA.FTZ R153, R147, c[0x0][0x2d0], -R0 ;  /* 0x0000b40093997a23 */ /* 0x000fe20000010800 */
[----:B------:R-:W-:Y:S01]  /*6ea0*/  MUFU.EX2 R185, R28 ;  /* 0x0000001c00b97308 */ /* 0x000fe20000000800 */
[----:B--2---:R-:W-:-:S07]  /*6eb0*/  FFMA.FTZ R5, R186, c[0x0][0x2d0], -R3 ;  /* 0x0000b400ba057a23 */ /* 0x004fce0000010803 */
[----:B------:R-:W2:Y:S02]  /*6ec0*/  MUFU.EX2 R196, R5 ;  /* 0x0000000500c47308 */ /* 0x000ea40000000800 */
[----:B--2---:R-:W-:Y:S01]  /*6ed0*/  F2FP.BF16.PACK_AB R11, R196, R194 ;  /* 0x000000c2c40b723e */ /* 0x004fe200000010ff */
[----:B------:R-:W-:Y:S02]  /*6ee0*/  FFMA.FTZ R5, R121, c[0x0][0x2d0], -R2 ;  /* 0x0000b40079057a23 */ /* 0x000fe40000010802 */
[----:B------:R-:W-:-:S03]  /*6ef0*/  FFMA.FTZ R2, R156, c[0x0][0x2d0], -R0 ;  /* 0x0000b4009c027a23 */ /* 0x000fc60000010800 */
[----:B------:R2:W-:Y:S01]  /*6f00*/  MUFU.EX2 R190, R5 ;  /* 0x0000000500be7308 */ /* 0x0005e20000000800 */
[C---:B------:R-:W-:Y:S07]  /*6f10*/  HMMA.16816.F32.BF16 R120, R8.reuse, R24, R60 ;  /* 0x000000180878723c */ /* 0x040fee000004183c */
[----:B------:R4:W1:Y:S01]  /*6f20*/  MUFU.EX2 R118, R2 ;  /* 0x0000000200767308 */ /* 0x0008620000000800 */
[----:B------:R-:W-:Y:S01]  /*6f30*/  IMAD.MOV.U32 R60, RZ, RZ, R96 ;  /* 0x000000ffff3c7224 */ /* 0x000fe200078e0060 */
[----:B------:R-:W-:Y:S01]  /*6f40*/  HMMA.16816.F32.BF16 R124, R8, R26, R56 ;  /* 0x0000001a087c723c */ /* 0x000fe20000041838 */
[----:B------:R-:W-:-:S02]  /*6f50*/  IMAD.MOV.U32 R61, RZ, RZ, R98 ;  /* 0x000000ffff3d7224 */ /* 0x000fc400078e0062 */
[----:B------:R-:W-:Y:S02]  /*6f60*/  IMAD.MOV.U32 R62, RZ, RZ, R99 ;  /* 0x000000ffff3e7224 */ /* 0x000fe400078e0063 */
[----:B------:R-:W-:Y:S02]  /*6f70*/  IMAD.MOV.U32 R63, RZ, RZ, R77 ;  /* 0x000000ffff3f7224 */ /* 0x000fe400078e004d */
[----:B--2---:R-:W-:Y:S01]  /*6f80*/  FFMA.FTZ R5, R150, c[0x0][0x2d0], -R0 ;  /* 0x0000b40096057a23 */ /* 0x004fe20000010800 */
[C---:B---3--:R-:W-:Y:S01]  /*6f90*/  HMMA.16816.F32.BF16 R104, R8.reuse, R20, R48 ;  /* 0x000000140868723c */ /* 0x048fe20000041830 */
[----:B------:R-:W-:Y:S02]  /*6fa0*/  IMAD.MOV.U32 R59, RZ, RZ, R62 ;  /* 0x000000ffff3b7224 */ /* 0x000fe400078e003e */
[----:B----4-:R-:W-:Y:S01]  /*6fb0*/  FFMA.FTZ R2, R149, c[0x0][0x2d0], -R0 ;  /* 0x0000b40095027a23 */ /* 0x010fe20000010800 */
[----:B------:R-:W-:Y:S04]  /*6fc0*/  MUFU.EX2 R186, R5 ;  /* 0x0000000500ba7308 */ /* 0x000fe80000000800 */
[----:B------:R-:W-:Y:S01]  /*6fd0*/  HMMA.16816.F32.BF16 R96, R8, R22, R44 ;  /* 0x000000160860723c */ /* 0x000fe2000004182c */
[----:B------:R-:W-:-:S07]  /*6fe0*/  IMAD.MOV.U32 R58, RZ, RZ, R59 ;  /* 0x000000ffff3a7224 */ /* 0x000fce00078e003b */
[----:B-1----:R-:W-:Y:S01]  /*6ff0*/  HMMA.16816.F32.BF16 R92, R8, R16, R40 ;  /* 0x00000010085c723c */ /* 0x002fe20000041828 */
[----:B------:R-:W-:-:S07]  /*7000*/  IMAD.MOV.U32 R62, RZ, RZ, R63 ;  /* 0x000000ffff3e7224 */ /* 0x000fce00078e003f */
[C---:B------:R-:W-:Y:S08]  /*7010*/  HMMA.16816.F32.BF16 R84, R8.reuse, R18, R36 ;  /* 0x000000120854723c */ /* 0x040ff00000041824 */
[C---:B------:R-:W-:Y:S08]  /*7020*/  HMMA.16816.F32.BF16 R80, R8.reuse, R12, R52 ;  /* 0x0000000c0850723c */ /* 0x040ff00000041834 */
[----:B------:R-:W-:Y:S01]  /*7030*/  HMMA.16816.F32.BF16 R76, R8, R14, R32 ;  /* 0x0000000e084c723c */ /* 0x000fe20000041820 */
[----:B------:R-:W-:-:S02]  /*7040*/  FFMA.FTZ R45, R152, c[0x0][0x2d0], -R0 ;  /* 0x0000b400982d7a23 */ /* 0x000fc40000010800 */
[----:B------:R-:W-:Y:S02]  /*7050*/  IMAD.MOV.U32 R63, RZ, RZ, R144 ;  /* 0x000000ffff3f7224 */ /* 0x000fe400078e0090 */
[----:B------:R-:W-:Y:S02]  /*7060*/  FFMA.FTZ R46, R148, c[0x0][0x2d0], -R0 ;  /* 0x0000b400942e7a23 */ /* 0x000fe40000010800 */
[----:B------:R-:W-:Y:S02]  /*7070*/  FFMA.FTZ R11, R60, c[0x0][0x2d0], -R4 ;  /* 0x0000b4003c0b7a23 */ /* 0x000fe40000010804 */
[----:B------:R-:W-:Y:S02]  /*7080*/  IMAD.MOV.U32 R60, RZ, RZ, R61 ;  /* 0x000000ffff3c7224 */ /* 0x000fe400078e003d */
[----:B------:R-:W-:Y:S02]  /*7090*/  IMAD.MOV.U32 R61, RZ, RZ, R117 ;  /* 0x000000ffff3d7224 */ /* 0x000fe400078e0075 */
[----:B------:R-:W-:-:S02]  /*70a0*/  IMAD.MOV.U32 R57, RZ, RZ, R58 ;  /* 0x000000ffff397224 */ /* 0x000fc400078e003a */
[----:B------:R-:W-:Y:S02]  /*70b0*/  IMAD.MOV.U32 R59, RZ, RZ, R61 ;  /* 0x000000ffff3b7224 */ /* 0x000fe400078e003d */
[----:B------:R-:W-:Y:S02]  /*70c0*/  FFMA.FTZ R152, R151, c[0x0][0x2d0], -R0 ;  /* 0x0000b40097987a23 */ /* 0x000fe40000010800 */
[----:B------:R-:W-:Y:S02]  /*70d0*/  IMAD.MOV.U32 R58, RZ, RZ, R59 ;  /* 0x000000ffff3a7224 */ /* 0x000fe400078e003b */
[----:B------:R-:W-:Y:S02]  /*70e0*/  IMAD.MOV.U32 R59, RZ, RZ, R63 ;  /* 0x000000ffff3b7224 */ /* 0x000fe400078e003f */
[----:B------:R-:W-:Y:S02]  /*70f0*/  IMAD.MOV.U32 R117, RZ, RZ, R188 ;  /* 0x000000ffff757224 */ /* 0x000fe400078e00bc */
[----:B------:R-:W-:-:S02]  /*7100*/  IMAD.MOV.U32 R144, RZ, RZ, R230 ;  /* 0x000000ffff907224 */ /* 0x000fc400078e00e6 */
[----:B------:R-:W-:Y:S02]  /*7110*/  IMAD.MOV.U32 R148, RZ, RZ, R58 ;  /* 0x000000ffff947224 */ /* 0x000fe400078e003a */
[----:B------:R-:W-:Y:S01]  /*7120*/  IMAD.MOV.U32 R151, RZ, RZ, R59 ;  /* 0x000000ffff977224 */ /* 0x000fe200078e003b */
[----:B------:R1:W2:Y:S01]  /*7130*/  MUFU.EX2 R188, R2 ;  /* 0x0000000200bc7308 */ /* 0x0002a20000000800 */
[--C-:B------:R-:W-:Y:S02]  /*7140*/  FFMA.FTZ R44, R154, c[0x0][0x2d0], -R0.reuse ;  /* 0x0000b4009a2c7a23 */ /* 0x100fe40000010800 */
[----:B------:R-:W-:Y:S02]  /*7150*/  FFMA.FTZ R154, R146, c[0x0][0x2d0], -R0 ;  /* 0x0000b400929a7a23 */ /* 0x000fe40000010800 */
[----:B------:R-:W-:Y:S02]  /*7160*/  IMAD.MOV.U32 R149, RZ, RZ, R117 ;  /* 0x000000ffff957224 */ /* 0x000fe400078e0075 */
[----:B------:R-:W-:-:S02]  /*7170*/  IMAD.MOV.U32 R156, RZ, RZ, R144 ;  /* 0x000000ffff9c7224 */ /* 0x000fc400078e0090 */
[--C-:B------:R-:W-:Y:S02]  /*7180*/  FFMA.FTZ R0, R119, c[0x0][0x2d0], -R3.reuse ;  /* 0x0000b40077007a23 */ /* 0x100fe40000010803 */
[--C-:B------:R-:W-:Y:S02]  /*7190*/  FFMA.FTZ R29, R29, c[0x0][0x2d0], -R3.reuse ;  /* 0x0000b4001d1d7a23 */ /* 0x100fe40000010803 */
[--C-:B------:R-:W-:Y:S02]  /*71a0*/  FFMA.FTZ R30, R30, c[0x0][0x2d0], -R3.reuse ;  /* 0x0000b4001e1e7a23 */ /* 0x100fe40000010803 */
[--C-:B------:R-:W-:Y:S02]  /*71b0*/  FFMA.FTZ R68, R68, c[0x0][0x2d0], -R3.reuse ;  /* 0x0000b40044447a23 */ /* 0x100fe40000010803 */
[--C-:B-1----:R-:W-:Y:S02]  /*71c0*/  FFMA.FTZ R2, R57, c[0x0][0x2d0], -R3.reuse ;  /* 0x0000b40039027a23 */ /* 0x102fe40000010803 */
[----:B------:R-:W-:-:S02]  /*71d0*/  FFMA.FTZ R116, R116, c[0x0][0x2d0], -R3 ;  /* 0x0000b40074747a23 */ /* 0x000fc40000010803 */
[--C-:B------:R-:W-:Y:S02]  /*71e0*/  FFMA.FTZ R117, R252, c[0x0][0x2d0], -R3.reuse ;  /* 0x0000b400fc757a23 */ /* 0x100fe40000010803 */
[----:B------:R-:W-:Y:S02]  /*71f0*/  FFMA.FTZ R144, R250, c[0x0][0x2d0], -R3 ;  /* 0x0000b400fa907a23 */ /* 0x000fe40000010803 */
[----:B------:R-:W-:Y:S02]  /*7200*/  IMAD.MOV.U32 R150, RZ, RZ, R75 ;  /* 0x000000ffff967224 */ /* 0x000fe400078e004b */
[----:B------:R-:W-:Y:S02]  /*7210*/  FADD.FTZ R3, R148, R151 ;  /* 0x0000009794037221 */ /* 0x000fe40000010000 */
[----:B------:R-:W-:Y:S02]  /*7220*/  FFMA.FTZ R10, R234, c[0x0][0x2d0], -R4 ;  /* 0x0000b400ea0a7a23 */ /* 0x000fe40000010804 */
[----:B------:R-:W-:Y:S01]  /*7230*/  FADD.FTZ R3, R150, R3 ;  /* 0x0000000396037221 */ /* 0x000fe20000010000 */
[----:B------:R1:W5:Y:S01]  /*7240*/  LDL.LU R234, [R1+0xa8] ;  /* 0x0000a80001ea7983 */ /* 0x0003620000300800 */
[----:B------:R-:W-:-:S02]  /*7250*/  IMAD.MOV.U32 R150, RZ, RZ, R62 ;  /* 0x000000ffff967224 */ /* 0x000fc400078e003e */
[--C-:B------:R-:W-:Y:S02]  /*7260*/  FFMA.FTZ R9, R233, c[0x0][0x2d0], -R4.reuse ;  /* 0x0000b400e9097a23 */ /* 0x100fe40000010804 */
[----:B------:R-:W-:Y:S01]  /*7270*/  FADD.FTZ R3, R150, R3 ;  /* 0x0000000396037221 */ /* 0x000fe20000010000 */
[----:B------:R1:W5:Y:S01]  /*7280*/  LDL.LU R233, [R1+0xa4] ;  /* 0x0000a40001e97983 */ /* 0x0003620000300800 */
[--C-:B------:R-:W-:Y:S02]  /*7290*/  FFMA.FTZ R8, R232, c[0x0][0x2d0], -R4.reuse ;  /* 0x0000b400e8087a23 */ /* 0x100fe40000010804 */
[--C-:B------:R-:W-:Y:S01]  /*72a0*/  FFMA.FTZ R47, R231, c[0x0][0x2d0], -R4.reuse ;  /* 0x0000b400e72f7a23 */ /* 0x100fe20000010804 */
[----:B------:R1:W5:Y:S01]  /*72b0*/  LDL.LU R232, [R1+0xa0] ;  /* 0x0000a00001e87983 */ /* 0x0003620000300800 */
[----:B------:R-:W-:Y:S02]  /*72c0*/  IMAD.MOV.U32 R250, RZ, RZ, R171 ;  /* 0x000000fffffa7224 */ /* 0x000fe400078e00ab */
[----:B------:R-:W-:Y:S01]  /*72d0*/  FADD.FTZ R3, R168, R3 ;  /* 0x00000003a8037221 */ /* 0x000fe20000010000 */
[----:B------:R1:W5:Y:S01]  /*72e0*/  LDL.LU R231, [R1+0x9c] ;  /* 0x00009c0001e77983 */ /* 0x0003620000300800 */
[----:B------:R-:W-:-:S02]  /*72f0*/  FFMA.FTZ R61, R229, c[0x0][0x2d0], -R4 ;  /* 0x0000b400e53d7a23 */ /* 0x000fc40000010804 */
[--C-:B------:R-:W-:Y:S01]  /*7300*/  FFMA.FTZ R63, R226, c[0x0][0x2d0], -R4.reuse ;  /* 0x0000b400e23f7a23 */ /* 0x100fe20000010804 */
[----:B------:R1:W5:Y:S01]  /*7310*/  LDL.LU R230, [R1+0x98] ;  /* 0x0000980001e67983 */ /* 0x0003620000300800 */
[----:B------:R-:W-:Y:S01]  /*7320*/  FADD.FTZ R3, R250, R3 ;  /* 0x00000003fa037221 */ /* 0x000fe20000010000 */
[----:B------:R-:W-:Y:S01]  /*7330*/  F2FP.BF16.PACK_AB R5, R184, R118 ;  /* 0x00000076b805723e */ /* 0x000fe200000010ff */
[----:B------:R-:W-:Y:S01]  /*7340*/  FFMA.FTZ R60, R60, c[0x0][0x2d0], -R4 ;  /* 0x0000b4003c3c7a23 */ /* 0x000fe20000010804 */
[----:B------:R1:W5:Y:S04]  /*7350*/  LDL.LU R229, [R1+0x94] ;  /* 0x0000940001e57983 */ /* 0x0003680000300800 */
[----:B------:R1:W5:Y:S04]  /*7360*/  LDL.LU R226, [R1+0x90] ;  /* 0x0000900001e27983 */ /* 0x0003680000300800 */
[----:B------:R1:W5:Y:S01]  /*7370*/  LDL.LU R119, [R1+0x8c] ;  /* 0x00008c0001777983 */ /* 0x0003620000300800 */
[----:B------:R-:W-:Y:S01]  /*7380*/  F2FP.BF16.PACK_AB R4, R187, R185 ;  /* 0x000000b9bb04723e */ /* 0x000fe200000010ff */
[----:B------:R3:W-:Y:S01]  /*7390*/  MUFU.EX2 R75, R0 ;  /* 0x00000000004b7308 */ /* 0x0007e20000000800 */
[----:B------:R-:W-:Y:S01]  /*73a0*/  F2FP.BF16.PACK_AB R6, R190, R189 ;  /* 0x000000bdbe06723e */ /* 0x000fe200000010ff */
[----:B------:R-:W4:Y:S01]  /*73b0*/  LDL R250, [R1+0x50] ;  /* 0x0000500001fa7983 */ /* 0x000f220000100800 */
[----:B--2---:R-:W-:Y:S01]  /*73c0*/  F2FP.BF16.PACK_AB R7, R188, R186 ;  /* 0x000000babc07723e */ /* 0x004fe200000010ff */
[----:B------:R-:W-:-:S02]  /*73d0*/  FADD.FTZ R28, R158, R157 ;  /* 0x0000009d9e1c7221 */ /* 0x000fc40000010000 */
[----:B------:R-:W-:Y:S02]  /*73e0*/  IMAD.MOV.U32 R252, RZ, RZ, R164 ;  /* 0x000000fffffc7224 */ /* 0x000fe400078e00a4 */
[----:B------:R-:W-:Y:S01]  /*73f0*/  MUFU.EX2 R62, R46 ;  /* 0x0000002e003e7308 */ /* 0x000fe20000000800 */
[----:B------:R-:W-:Y:S01]  /*7400*/  IMAD.MOV.U32 R145, RZ, RZ, R165 ;  /* 0x000000ffff917224 */ /* 0x000fe200078e00a5 */
[C---:B------:R-:W-:Y:S01]  /*7410*/  HMMA.16816.F32.BF16 R32, R4.reuse, R16, R112 ;  /* 0x000000100420723c */ /* 0x040fe20000041870 */
[----:B------:R-:W-:Y:S02]  /*7420*/  IMAD.MOV.U32 R147, RZ, RZ, R166 ;  /* 0x000000ffff937224 */ /* 0x000fe400078e00a6 */
[----:B------:R-:W-:Y:S02]  /*7430*/  IMAD.MOV.U32 R146, RZ, RZ, R167 ;  /* 0x000000ffff927224 */ /* 0x000fe400078e00a7 */
[----:B------:R-:W-:Y:S01]  /*7440*/  LDSM.16.MT88.4 R164, [R225+0x3000] ;  /* 0x00300000e1a4783b */ /* 0x000fe20000004200 */
[----:B------:R-:W-:Y:S01]  /*7450*/  MUFU.EX2 R112, R8 ;  /* 0x0000000800707308 */ /* 0x000fe20000000800 */
[----:B---3--:R-:W-:Y:S01]  /*7460*/  FADD.FTZ R0, R160, R159 ;  /* 0x0000009fa0007221 */ /* 0x008fe20000010000 */
[----:B------:R-:W-:Y:S01]  /*7470*/  HMMA.16816.F32.BF16 R36, R4, R18, R108 ;  /* 0x000000120424723c */ /* 0x000fe2000004186c */
[----:B------:R-:W2:Y:S01]  /*7480*/  LDSM.16.MT88.4 R16, [R224+0x2800] ;  /* 0x00280000e010783b */ /* 0x000ea20000004200 */
[----:B------:R-:W-:-:S04]  /*7490*/  FADD.FTZ R3, R146, R3 ;  /* 0x0000000392037221 */ /* 0x000fc80000010000 */
[----:B------:R-:W-:Y:S02]  /*74a0*/  MUFU.EX2 R108, R11 ;  /* 0x0000000b006c7308 */ /* 0x000fe40000000800 */
[C---:B------:R-:W-:Y:S06]  /*74b0*/  HMMA.16816.F32.BF16 R48, R4.reuse, R20, R132 ;  /* 0x000000140430723c */ /* 0x040fec0000041884 */
[----:B------:R-:W-:Y:S02]  /*74c0*/  MUFU.EX2 R46, R44 ;  /* 0x0000002c002e7308 */ /* 0x000fe40000000800 */
[C---:B------:R-:W-:Y:S01]  /*74d0*/  HMMA.16816.F32.BF16 R40, R4.reuse, R22, R128 ;  /* 0x000000160428723c */ /* 0x040fe20000041880 */
[----:B------:R-:W-:Y:S05]  /*74e0*/  LDSM.16.MT88.4 R20, [R227+0x2800] ;  /* 0x00280000e314783b */ /* 0x000fea0000004200 */
[----:B------:R-:W-:Y:S02]  /*74f0*/  MUFU.EX2 R65, R65 ;  /* 0x0000004100417308 */ /* 0x000fe40000000800 */
[C---:B------:R-:W-:Y:S06]  /*7500*/  HMMA.16816.F32.BF16 R100, R4.reuse, R12, R100 ;  /* 0x0000000c0464723c */ /* 0x040fec0000041864 */
[----:B------:R-:W-:Y:S02]  /*7510*/  MUFU.EX2 R66, R66 ;  /* 0x0000004200427308 */ /* 0x000fe40000000800 */
[C---:B------:R-:W-:Y:S01]  /*7520*/  HMMA.16816.F32.BF16 R88, R4.reuse, R14, R88 ;  /* 0x0000000e0458723c */ /* 0x040fe20000041858 */
[----:B------:R-:W3:Y:S05]  /*7530*/  LDSM.16.MT88.4 R12, [R228+0x2800] ;  /* 0x00280000e40c783b */ /* 0x000eea0000004200 */
[----:B------:R-:W-:Y:S02]  /*7540*/  MUFU.EX2 R67, R67 ;  /* 0x0000004300437308 */ /* 0x000fe40000000800 */
[C---:B------:R-:W-:Y:S06]  /*7550*/  HMMA.16816.F32.BF16 R56, R4.reuse, R24, R140 ;  /* 0x000000180438723c */ /* 0x040fec000004188c */
[----:B------:R-:W-:Y:S01]  /*7560*/  MUFU.EX2 R45, R45 ;  /* 0x0000002d002d7308 */ /* 0x000fe20000000800 */
[----:B------:R-:W-:Y:S01]  /*7570*/  FADD.FTZ R24, R161, R0 ;  /* 0x00000000a1187221 */ /* 0x000fe20000010000 */
[----:B------:R-:W-:Y:S01]  /*7580*/  HMMA.16816.F32.BF16 R52, R4, R26, R136 ;  /* 0x0000001a0434723c */ /* 0x000fe20000041888 */
[----:B------:R-:W-:Y:S01]  /*7590*/  IMAD.MOV.U32 R113, RZ, RZ, R182 ;  /* 0x000000ffff717224 */ /* 0x000fe200078e00b6 */
[----:B------:R-:W-:Y:S01]  /*75a0*/  LDSM.16.MT88.4 R132, [R224+0x3000] ;  /* 0x00300000e084783b */ /* 0x000fe20000004200 */
[----:B------:R-:W-:-:S03]  /*75b0*/  FADD.FTZ R24, R216, R24 ;  /* 0x00000018d8187221 */ /* 0x000fc60000010000 */
[----:B------:R-:W1:Y:S01]  /*75c0*/  MUFU.EX2 R109, R10 ;  /* 0x0000000a006d7308 */ /* 0x000e620000000800 */
[----:B------:R-:W-:Y:S02]  /*75d0*/  FADD.FTZ R4, R163, R28 ;  /* 0x0000001ca3047221 */ /* 0x000fe40000010000 */
[----:B------:R-:W-:Y:S02]  /*75e0*/  FADD.FTZ R24, R217, R24 ;  /* 0x00000018d9187221 */ /* 0x000fe40000010000 */
[----:B------:R-:W-:Y:S02]  /*75f0*/  FADD.FTZ R0, R209, R4 ;  /* 0x00000004d1007221 */ /* 0x000fe40000010000 */
[----:B------:R-:W-:Y:S01]  /*7600*/  IMAD.MOV.U32 R138, RZ, RZ, R176 ;  /* 0x000000ffff8a7224 */ /* 0x000fe200078e00b0 */
[----:B------:R2:W2:Y:S01]  /*7610*/  MUFU.EX2 R111, R9 ;  /* 0x00000009006f7308 */ /* 0x0004a20000000800 */
[----:B------:R-:W-:Y:S02]  /*7620*/  FADD.FTZ R0, R219, R0 ;  /* 0x00000000db007221 */ /* 0x000fe40000010000 */
[----:B------:R-:W-:-:S02]  /*7630*/  IMAD.MOV.U32 R137, RZ, RZ, R175 ;  /* 0x000000ffff897224 */ /* 0x000fc400078e00af */
[----:B------:R-:W-:Y:S02]  /*7640*/  FADD.FTZ R0, R218, R0 ;  /* 0x00000000da007221 */ /* 0x000fe40000010000 */
[----:B------:R-:W-:Y:S01]  /*7650*/  IMAD.MOV.U32 R139, RZ, RZ, R178 ;  /* 0x000000ffff8b7224 */ /* 0x000fe200078e00b2 */
[----:B------:R-:W-:Y:S01]  /*7660*/  MUFU.EX2 R110, R64 ;  /* 0x00000040006e7308 */ /* 0x000fe20000000800 */
[----:B-1----:R-:W-:Y:S01]  /*7670*/  F2FP.BF16.PACK_AB R4, R109, R108 ;  /* 0x0000006c6d04723e */ /* 0x002fe200000010ff */
[----:B------:R-:W-:-:S04]  /*7680*/  FADD.FTZ R0, R145, R0 ;  /* 0x0000000091007221 */ /* 0x000fc80000010000 */
[----:B------:R-:W-:Y:S01]  /*7690*/  FADD.FTZ R0, R179, R0 ;  /* 0x00000000b3007221 */ /* 0x000fe20000010000 */
[----:B--2---:R-:W1:Y:S01]  /*76a0*/  LDSM.16.MT88.4 R8, [R225+0x2800] ;  /* 0x00280000e108783b */ /* 0x004e620000004200 */
[----:B------:R2:W2:Y:S01]  /*76b0*/  MUFU.EX2 R64, R2 ;  /* 0x0000000200407308 */ /* 0x0004a20000000800 */
[----:B------:R-:W-:-:S07]  /*76c0*/  F2FP.BF16.PACK_AB R6, R112, R111 ;  /* 0x0000006f7006723e */ /* 0x000fce00000010ff */
[----:B------:R-:W-:Y:S01]  /*76d0*/  MUFU.EX2 R44, R31 ;  /* 0x0000001f002c7308 */ /* 0x000fe20000000800 */
[----:B--2---:R-:W-:Y:S01]  /*76e0*/  FADD.FTZ R2, R69, R149 ;  /* 0x0000009545027221 */ /* 0x004fe20000010000 */
[----:B------:R-:W-:-:S06]  /*76f0*/  F2FP.BF16.PACK_AB R5, R64, R75 ;  /* 0x0000004b4005723e */ /* 0x000fcc00000010ff */
[----:B------:R-:W-:Y:S01]  /*7700*/  MUFU.EX2 R69, R29 ;  /* 0x0000001d00457308 */ /* 0x000fe20000000800 */
[----:B------:R-:W-:Y:S01]  /*7710*/  FADD.FTZ R0, R223, R0 ;  /* 0x00000000df007221 */ /* 0x000fe20000010000 */
[----:B------:R-:W2:Y:S01]  /*7720*/  LDSM.16.MT88.4 R148, [R228+0x3000] ;  /* 0x00300000e494783b */ /* 0x000ea20000004200 */
[----:B------:R-:W-:Y:S02]  /*7730*/  FADD.FTZ R2, R156, R2 ;  /* 0x000000029c027221 */ /* 0x000fe40000010000 */
[----:B------:R-:W-:-:S03]  /*7740*/  IMAD.MOV.U32 R156, RZ, RZ, R71 ;  /* 0x000000ffff9c7224 */ /* 0x000fc600078e0047 */
[----:B------:R-:W1:Y:S01]  /*7750*/  MUFU.EX2 R71, R30 ;  /* 0x0000001e00477308 */ /* 0x000e620000000800 */
[----:B------:R-:W-:Y:S02]  /*7760*/  FADD.FTZ R2, R156, R2 ;  /* 0x000000029c027221 */ /* 0x000fe40000010000 */
[----:B------:R-:W-:Y:S02]  /*7770*/  IMAD.MOV.U32 R156, RZ, RZ, R170 ;  /* 0x000000ffff9c7224 */ /* 0x000fe400078e00aa */
[----:B------:R-:W-:Y:S02]  /*7780*/  FADD.FTZ R2, R169, R2 ;  /* 0x00000002a9027221 */ /* 0x000fe40000010000 */
[----:B------:R-:W-:Y:S01]  /*7790*/  IMAD.MOV.U32 R136, RZ, RZ, R156 ;  /* 0x000000ffff887224 */ /* 0x000fe200078e009c */
[----:B------:R-:W-:Y:S01]  /*77a0*/  MUFU.EX2 R28, R68 ;  /* 0x00000044001c7308 */ /* 0x000fe20000000800 */
[----:B------:R-:W-:Y:S02]  /*77b0*/  FADD.FTZ R2, R252, R2 ;  /* 0x00000002fc027221 */ /* 0x000fe40000010000 */
[----:B------:R-:W-:-:S02]  /*77c0*/  FADD.FTZ R3, R137, R3 ;  /* 0x0000000389037221 */ /* 0x000fc40000010000 */
[----:B------:R-:W-:Y:S02]  /*77d0*/  FADD.FTZ R2, R147, R2 ;  /* 0x0000000293027221 */ /* 0x000fe40000010000 */
[----:B------:R-:W-:Y:S01]  /*77e0*/  IMAD.MOV.U32 R216, RZ, RZ, R180 ;  /* 0x000000ffffd87224 */ /* 0x000fe200078e00b4 */
[----:B-1----:R-:W-:Y:S01]  /*77f0*/  F2FP.BF16.PACK_AB R7, R71, R69 ;  /* 0x000000454707723e */ /* 0x002fe200000010ff */
[----:B------:R-:W-:Y:S01]  /*7800*/  IMAD.MOV.U32 R209, RZ, RZ, R183 ;  /* 0x000000ffffd17224 */ /* 0x000fe200078e00b7 */
[----:B------:R-:W-:Y:S01]  /*7810*/  MUFU.EX2 R47, R47 ;  /* 0x0000002f002f7308 */ /* 0x000fe20000000800 */
[----:B------:R-:W-:Y:S02]  /*7820*/  IMAD.MOV.U32 R115, RZ, RZ, R139 ;  /* 0x000000ffff737224 */ /* 0x000fe400078e008b */
[----:B------:R-:W-:Y:S02]  /*7830*/  IMAD.MOV.U32 R114, RZ, RZ, R181 ;  /* 0x000000ffff727224 */ /* 0x000fe400078e00b5 */
[----:B------:R-:W-:Y:S01]  /*7840*/  HMMA.16816.F32.BF16 R120, R4, R16, R120 ;  /* 0x000000100478723c */ /* 0x000fe20000041878 */
[----:B------:R-:W-:-:S02]  /*7850*/  IMAD.MOV.U32 R252, RZ, RZ, R177 ;  /* 0x000000fffffc7224 */ /* 0x000fc400078e00b1 */
[----:B------:R-:W-:Y:S05]  /*7860*/  MUFU.EX2 R27, R116 ;  /* 0x00000074001b7308 */ /* 0x000fea0000000800 */
[C---:B------:R-:W-:Y:S03]  /*7870*/  HMMA.16816.F32.BF16 R124, R4.reuse, R18, R124 ;  /* 0x00000012047c723c */ /* 0x040fe6000004187c */
[----:B------:R-:W-:Y:S05]  /*7880*/  MUFU.EX2 R31, R60 ;  /* 0x0000003c001f7308 */ /* 0x000fea0000000800 */
[C---:B---3--:R-:W-:Y:S03]  /*7890*/  HMMA.16816.F32.BF16 R104, R4.reuse, R12, R104 ;  /* 0x0000000c0468723c */ /* 0x048fe60000041868 */
[----:B------:R-:W-:Y:S05]  /*78a0*/  MUFU.EX2 R25, R117 ;  /* 0x0000007500197308 */ /* 0x000fea0000000800 */
[C---:B------:R-:W-:Y:S03]  /*78b0*/  HMMA.16816.F32.BF16 R96, R4.reuse, R14, R96 ;  /* 0x0000000e0460723c */ /* 0x040fe60000041860 */
[----:B------:R-:W-:Y:S05]  /*78c0*/  MUFU.EX2 R30, R61 ;  /* 0x0000003d001e7308 */ /* 0x000fea0000000800 */
[C---:B------:R-:W-:Y:S03]  /*78d0*/  HMMA.16816.F32.BF16 R92, R4.reuse, R8, R92 ;  /* 0x00000008045c723c */ /* 0x040fe6000004185c */
[----:B------:R-:W-:Y:S05]  /*78e0*/  MUFU.EX2 R26, R144 ;  /* 0x00000090001a7308 */ /* 0x000fea0000000800 */
[C---:B------:R-:W-:Y:S03]  /*78f0*/  HMMA.16816.F32.BF16 R84, R4.reuse, R10, R84 ;  /* 0x0000000a0454723c */ /* 0x040fe60000041854 */
[----:B------:R-:W-:Y:S05]  /*7900*/  MUFU.EX2 R29, R63 ;  /* 0x0000003f001d7308 */ /* 0x000fea0000000800 */
[C---:B------:R-:W-:Y:S08]  /*7910*/  HMMA.16816.F32.BF16 R80, R4.reuse, R20, R80 ;  /* 0x000000140450723c */ /* 0x040ff00000041850 */
[----:B------:R-:W-:Y:S07]  /*7920*/  HMMA.16816.F32.BF16 R76, R4, R22, R76 ;  /* 0x00000016044c723c */ /* 0x000fee000004184c */
[----:B------:R-:W-:-:S02]  /*7930*/  F2FP.BF16.PACK_AB R4, R65, R110 ;  /* 0x0000006e4104723e */ /* 0x000fc400000010ff */
[----:B------:R-:W-:Y:S02]  /*7940*/  F2FP.BF16.PACK_AB R5, R46, R62 ;  /* 0x0000003e2e05723e */ /* 0x000fe400000010ff */
[----:B------:R-:W-:Y:S02]  /*7950*/  F2FP.BF16.PACK_AB R6, R67, R66 ;  /* 0x000000424306723e */ /* 0x000fe400000010ff */
[----:B------:R-:W-:-:S07]  /*7960*/  F2FP.BF16.PACK_AB R7, R45, R44 ;  /* 0x0000002c2d07723e */ /* 0x000fce00000010ff */
[C---:B------:R-:W-:Y:S07]  /*7970*/  HMMA.16816.F32.BF16 R32, R4.reuse, R8, R32 ;  /* 0x000000080420723c */ /* 0x040fee0000041820 */
[----:B------:R-:W-:Y:S01]  /*7980*/  FADD.FTZ R8, R243, R24 ;  /* 0x00000018f3087221 */ /* 0x000fe20000010000 */
[----:B------:R-:W-:Y:S03]  /*7990*/  HMMA.16816.F32.BF16 R168, R4, R20, R100 ;  /* 0x0000001404a8723c */ /* 0x000fe60000041864 */
[----:B------:R-:W-:-:S02]  /*79a0*/  FADD.FTZ R8, R244, R8 ;  /* 0x00000008f4087221 */ /* 0x000fc40000010000 */
[----:B------:R-:W-:-:S03]  /*79b0*/  FADD.FTZ R2, R138, R2 ;  /* 0x000000028a027221 */ /* 0x000fc60000010000 */
[C---:B------:R-:W-:Y:S08]  /*79c0*/  HMMA.16816.F32.BF16 R56, R4.reuse, R16, R56 ;  /* 0x000000100438723c */ /* 0x040ff00000041838 */
[C---:B------:R-:W-:Y:S08]  /*79d0*/  HMMA.16816.F32.BF16 R52, R4.reuse, R18, R52 ;  /* 0x000000120434723c */ /* 0x040ff00000041834 */
[C---:B------:R-:W-:Y:S08]  /*79e0*/  HMMA.16816.F32.BF16 R48, R4.reuse, R12, R48 ;  /* 0x0000000c0430723c */ /* 0x040ff00000041830 */
[C---:B------:R-:W-:Y:S08]  /*79f0*/  HMMA.16816.F32.BF16 R40, R4.reuse, R14, R40 ;  /* 0x0000000e0428723c */ /* 0x040ff00000041828 */
[C---:B------:R-:W-:Y:S08]  /*7a00*/  HMMA.16816.F32.BF16 R36, R4.reuse, R10, R36 ;  /* 0x0000000a0424723c */ /* 0x040ff00000041824 */
[----:B------:R-:W-:Y:S01]  /*7a10*/  HMMA.16816.F32.BF16 R20, R4, R22, R88 ;  /* 0x000000160414723c */ /* 0x000fe20000041858 */
[----:B------:R-:W-:Y:S01]  /*7a20*/  MUFU.EX2 R9, R152 ;  /* 0x0000009800097308 */ /* 0x000fe20000000800 */
[----:B------:R-:W1:Y:S05]  /*7a30*/  LDSM.16.MT88.4 R12, [R227+0x3000] ;  /* 0x00300000e30c783b */ /* 0x000e6a0000004200 */
[----:B------:R-:W-:-:S04]  /*7a40*/  FADD.FTZ R4, R136, R8 ;  /* 0x0000000888047221 */ /* 0x000fc80000010000 */
[----:B------:R-:W-:Y:S02]  /*7a50*/  FADD.FTZ R7, R222, R4 ;  /* 0x00000004de077221 */ /* 0x000fe40000010000 */
[----:B------:R-:W-:Y:S02]  /*7a60*/  FADD.FTZ R4, R220, R2 ;  /* 0x00000002dc047221 */ /* 0x000fe40000010000 */
[----:B------:R-:W-:Y:S02]  /*7a70*/  FADD.FTZ R5, R242, R0 ;  /* 0x00000000f2057221 */ /* 0x000fe40000010000 */
[----:B----4-:R-:W-:-:S04]  /*7a80*/  @P4 IMAD.HI.U32 R2, R250, c[0x0][0x2c8], RZ ;  /* 0x0000b200fa024a27 */ /* 0x010fc800078e00ff */
[----:B------:R-:W-:Y:S01]  /*7a90*/  IMAD.MOV.U32 R0, RZ, RZ, R250 ;  /* 0x000000ffff007224 */ /* 0x000fe200078e00fa */
[----:B------:R-:W-:Y:S01]  /*7aa0*/  @P4 SHF.R.U32.HI R0, RZ, c[0x0][0x2cc], R2 ;  /* 0x0000b300ff004a19 */ /* 0x000fe20000011602 */
[----:B------:R-:W-:Y:S02]  /*7ab0*/  IMAD.MOV.U32 R2, RZ, RZ, c[0x0][0x168] ;  /* 0x00005a00ff027624 */ /* 0x000fe400078e00ff */
[----:B------:R-:W-:-:S03]  /*7ac0*/  FADD.FTZ R6, R221, R3 ;  /* 0x00000003dd067221 */ /* 0x000fc60000010000 */
[----:B------:R-:W-:Y:S01]  /*7ad0*/  IADD3 R3, R0, c[0x0][0x1d0], -R2 ;  /* 0x0000740000037a10 */ /* 0x000fe20007ffe802 */
[----:B------:R-:W-:-:S04]  /*7ae0*/  IMAD.MOV.U32 R2, RZ, RZ, RZ ;  /* 0x000000ffff027224 */ /* 0x000fc800078e00ff */
[----:B------:R-:W-:-:S05]  /*7af0*/  IMAD.HI R2, R3, -0x6db6db6d, R2 ;  /* 0x9249249303027827 */ /* 0x000fca00078e0202 */
[----:B------:R-:W-:Y:S01]  /*7b00*/  SHF.R.U32.HI R0, RZ, 0x1f, R2 ;  /* 0x0000001fff007819 */ /* 0x000fe20000011602 */
[----:B------:R-:W-:-:S03]  /*7b10*/  FADD.FTZ R3, R248, R6 ;  /* 0x00000006f8037221 */ /* 0x000fc60000010000 */
[----:B------:R-:W-:Y:S01]  /*7b20*/  LEA.HI.SX32 R8, R2, R0, 0x1a ;  /* 0x0000000002087211 */ /* 0x000fe200078fd2ff */
        /* <DEDUP_REMOVED lines=42> */
[----:B------:R-:W3:Y:S01]  /*7dd0*/  MUFU.EX2 R11, R162 ;  /* 0x000000a2000b7308 */ /* 0x000ee20000000800 */
[----:B------:R-:W-:-:S02]  /*7de0*/  FADD.FTZ R5, R110, R5 ;  /* 0x000000056e057221 */ /* 0x000fc40000010000 */
[----:B------:R-:W-:Y:S02]  /*7df0*/  FADD.FTZ R0, R62, R0 ;  /* 0x000000003e007221 */ /* 0x000fe40000010000 */
[----:B------:R-:W-:Y:S02]  /*7e00*/  FADD.FTZ R3, R108, R3 ;  /* 0x000000036c037221 */ /* 0x000fe40000010000 */
[----:B------:R-:W-:Y:S01]  /*7e10*/  FADD.FTZ R4, R75, R4 ;  /* 0x000000044b047221 */ /* 0x000fe20000010000 */
[----:B------:R-:W4:Y:S01]  /*7e20*/  MUFU.EX2 R10, R172 ;  /* 0x000000ac000a7308 */ /* 0x000f220000000800 */
[----:B------:R-:W-:Y:S02]  /*7e30*/  FADD.FTZ R5, R65, R5 ;  /* 0x0000000541057221 */ /* 0x000fe40000010000 */
[----:B------:R-:W-:Y:S02]  /*7e40*/  FADD.FTZ R2, R46, R0 ;  /* 0x000000002e027221 */ /* 0x000fe40000010000 */
[----:B------:R-:W-:-:S02]  /*7e50*/  FADD.FTZ R0, R109, R3 ;  /* 0x000000036d007221 */ /* 0x000fc40000010000 */
[----:B------:R-:W-:Y:S01]  /*7e60*/  FADD.FTZ R4, R64, R4 ;  /* 0x0000000440047221 */ /* 0x000fe20000010000 */
[----:B------:R-:W1:Y:S01]  /*7e70*/  MUFU.EX2 R16, R153 ;  /* 0x0000009900107308 */ /* 0x000e620000000800 */
[----:B------:R-:W-:Y:S02]  /*7e80*/  FADD.FTZ R5, R66, R5 ;  /* 0x0000000542057221 */ /* 0x000fe40000010000 */
[----:B------:R-:W-:Y:S02]  /*7e90*/  FADD.FTZ R3, R44, R2 ;  /* 0x000000022c037221 */ /* 0x000fe40000010000 */
[----:B------:R-:W-:-:S03]  /*7ea0*/  FADD.FTZ R2, R111, R0 ;  /* 0x000000006f027221 */ /* 0x000fc60000010000 */
[----:B------:R-:W1:Y:S01]  /*7eb0*/  MUFU.EX2 R17, R173 ;  /* 0x000000ad00117308 */ /* 0x000e620000000800 */
[----:B------:R-:W-:Y:S02]  /*7ec0*/  FADD.FTZ R0, R69, R4 ;  /* 0x0000000445007221 */ /* 0x000fe40000010000 */
[----:B------:R-:W-:Y:S02]  /*7ed0*/  FADD.FTZ R5, R67, R5 ;  /* 0x0000000543057221 */ /* 0x000fe40000010000 */
[----:B------:R-:W-:-:S03]  /*7ee0*/  FADD.FTZ R4, R45, R3 ;  /* 0x000000032d047221 */ /* 0x000fc60000010000 */
[----:B------:R-:W1:Y:S01]  /*7ef0*/  MUFU.EX2 R18, R154 ;  /* 0x0000009a00127308 */ /* 0x000e620000000800 */
[----:B------:R-:W-:Y:S02]  /*7f00*/  FADD.FTZ R3, R112, R2 ;  /* 0x0000000270037221 */ /* 0x000fe40000010000 */
[----:B------:R-:W-:-:S05]  /*7f10*/  FADD.FTZ R2, R71, R0 ;  /* 0x0000000047027221 */ /* 0x000fca0000010000 */
[----:B------:R-:W2:Y:S01]  /*7f20*/  MUFU.EX2 R19, R174 ;  /* 0x000000ae00137308 */ /* 0x000ea20000000800 */
[----:B---3--:R-:W-:Y:S02]  /*7f30*/  FADD.FTZ R0, R11, R5 ;  /* 0x000000050b007221 */ /* 0x008fe40000010000 */
[----:B------:R-:W-:-:S05]  /*7f40*/  FADD.FTZ R4, R9, R4 ;  /* 0x0000000409047221 */ /* 0x000fca0000010000 */
[----:B------:R-:W3:Y:S01]  /*7f50*/  MUFU.EX2 R24, R155 ;  /* 0x0000009b00187308 */ /* 0x000ee20000000800 */
[----:B------:R-:W-:Y:S02]  /*7f60*/  FADD.FTZ R6, R28, R2 ;  /* 0x000000021c067221 */ /* 0x000fe40000010000 */
[----:B------:R-:W-:Y:S02]  /*7f70*/  FADD.FTZ R3, R47, R3 ;  /* 0x000000032f037221 */ /* 0x000fe40000010000 */
[----:B----4-:R-:W-:Y:S02]  /*7f80*/  FADD.FTZ R2, R10, R0 ;  /* 0x000000000a027221 */ /* 0x010fe40000010000 */
[----:B-1----:R-:W-:Y:S02]  /*7f90*/  FADD.FTZ R0, R16, R4 ;  /* 0x0000000410007221 */ /* 0x002fe40000010000 */
[----:B------:R-:W-:Y:S02]  /*7fa0*/  FADD.FTZ R6, R27, R6 ;  /* 0x000000061b067221 */ /* 0x000fe40000010000 */
[----:B------:R-:W-:-:S02]  /*7fb0*/  FADD.FTZ R4, R31, R3 ;  /* 0x000000031f047221 */ /* 0x000fc40000010000 */
[----:B------:R-:W-:Y:S02]  /*7fc0*/  FADD.FTZ R5, R17, R2 ;  /* 0x0000000211057221 */ /* 0x000fe40000010000 */
[----:B------:R-:W-:Y:S01]  /*7fd0*/  FADD.FTZ R3, R18, R0 ;  /* 0x0000000012037221 */ /* 0x000fe20000010000 */
[----:B------:R-:W-:Y:S01]  /*7fe0*/  IMNMX R7, RZ, R8, !PT ;  /* 0x00000008ff077217 */ /* 0x000fe20007800200 */
[----:B------:R-:W-:Y:S02]  /*7ff0*/  FADD.FTZ R0, R25, R6 ;  /* 0x0000000619007221 */ /* 0x000fe40000010000 */
[----:B------:R-:W-:Y:S02]  /*8000*/  FADD.FTZ R2, R30, R4 ;  /* 0x000000041e027221 */ /* 0x000fe40000010000 */
[----:B--2---:R-:W-:Y:S02]  /*8010*/  FADD.FTZ R4, R19, R5 ;  /* 0x0000000513047221 */ /* 0x004fe40000010000 */
[----:B---3--:R-:W-:-:S02]  /*8020*/  FADD.FTZ R3, R24, R3 ;  /* 0x0000000318037221 */ /* 0x008fc40000010000 */
[----:B------:R-:W-:Y:S01]  /*8030*/  FADD.FTZ R0, R26, R0 ;  /* 0x000000001a007221 */ /* 0x000fe20000010000 */
[----:B------:R1:W-:Y:S01]  /*8040*/  STL [R1+0x8], R7 ;  /* 0x0000080701007387 */ /* 0x0003e20000100800 */
[----:B------:R-:W-:-:S03]  /*8050*/  FADD.FTZ R2, R29, R2 ;  /* 0x000000021d027221 */ /* 0x000fc60000010000 */
[----:B------:R1:W-:Y:S01]  /*8060*/  STL [R1+0x10], R4 ;  /* 0x0000100401007387 */ /* 0x0003e20000100800 */
[----:B------:R-:W-:-:S03]  /*8070*/  IADD3 R242, R252, -0x2, RZ ;  /* 0xfffffffefcf27810 */ /* 0x000fc60007ffe0ff */
[----:B------:R1:W-:Y:S04]  /*8080*/  STL [R1+0x18], R3 ;  /* 0x0000180301007387 */ /* 0x0003e80000100800 */
[----:B------:R1:W-:Y:S04]  /*8090*/  STL [R1+0x1c], R0 ;  /* 0x00001c0001007387 */ /* 0x0003e80000100800 */
[----:B------:R1:W-:Y:S01]  /*80a0*/  STL [R1+0x14], R2 ;  /* 0x0000140201007387 */ /* 0x0003e20000100800 */
[----:B------:R-:W-:Y:S02]  /*80b0*/  ISETP.GE.AND P0, PT, R242, R7, PT ;  /* 0x00000007f200720c */ /* 0x000fe40003f06270 */
        /* <DEDUP_REMOVED lines=25> */
[----:B-1----:R-:W2:Y:S01]  /*8250*/  LDL R252, [R1+0x74] ;  /* 0x0000740001fc7983 */ /* 0x002ea20000100800 */
[----:B------:R-:W-:Y:S01]  /*8260*/  IMAD.MOV.U32 R116, RZ, RZ, R73 ;  /* 0x000000ffff747224 */ /* 0x000fe200078e0049 */
[----:B------:R-:W-:Y:S01]  /*8270*/  MOV R3, R74 ;  /* 0x0000004a00037202 */ /* 0x000fe20000000f00 */
[----:B------:R-:W-:Y:S01]  /*8280*/  IMAD.MOV.U32 R118, RZ, RZ, R70 ;  /* 0x000000ffff767224 */ /* 0x000fe200078e0046 */
[----:B------:R-:W-:-:S02]  /*8290*/  MOV R117, R72 ;  /* 0x0000004800757202 */ /* 0x000fc40000000f00 */
[----:B------:R-:W-:Y:S01]  /*82a0*/  MOV R196, R242 ;  /* 0x000000f200c47202 */ /* 0x000fe20000000f00 */
[----:B--2---:R-:W-:-:S05]  /*82b0*/  IMAD.IADD R0, R252, 0x1, R250 ;  /* 0x00000001fc007824 */ /* 0x004fca00078e02fa */
[----:B------:R1:W-:Y:S02]  /*82c0*/  STL [R1+0x4], R0 ;  /* 0x0000040001007387 */ /* 0x0003e40000100800 */
[----:B-1----:R-:W-:-:S05]  /*82d0*/  @P4 IMAD.HI.U32 R0, R0, c[0x0][0x2c8], RZ ;  /* 0x0000b20000004a27 */ /* 0x002fca00078e00ff */
[----:B------:R-:W-:-:S05]  /*82e0*/  @P4 SHF.R.U32.HI R0, RZ, c[0x0][0x2cc], R0 ;  /* 0x0000b300ff004a19 */ /* 0x000fca0000011600 */
[----:B------:R1:W-:Y:S02]  /*82f0*/  @P4 STL [R1+0xc], R0 ;  /* 0x00000c0001004387 */ /* 0x0003e40000100800 */
.L_x_518:
[----:B------:R-:W-:Y:S04]  /*8300*/  DEPBAR.LE SB0, 0x0 ;  /* 0x000080000000791a */ /* 0x000fe80000000000 */
[----:B------:R-:W-:Y:S01]  /*8310*/  WARPSYNC 0xffffffff ;  /* 0xffffffff00007948 */ /* 0x000fe20003800000 */
[----:B------:R-:W-:Y:S01]  /*8320*/  BAR.SYNC.DEFER_BLOCKING 0x0 ;  /* 0x0000000000007b1d */ /* 0x000fe20000010000 */
[----:B------:R-:W-:Y:S11]  /*8330*/  ISETP.GE.AND P2, PT, R196, RZ, PT ;  /* 0x000000ffc400720c */ /* 0x000ff60003f46270 */
[----:B------:R-:W-:Y:S02]  /*8340*/  @!UPT UIADD3 URZ, URZ, URZ, URZ ;  /* 0x0000003f3f3ff290 */ /* 0x000fe4000fffe03f */
[----:B-12---:R-:W-:Y:S05]  /*8350*/  @P2 SHF.R.S32.HI R0, RZ, 0x1f, R196 ;  /* 0x0000001fff002819 */ /* 0x006fea00000114c4 */
[----:B------:R-:W-:Y:S04]  /*8360*/  @P2 IMAD R0, R0, c[0x0][0x208], RZ ;  /* 0x0000820000002a24 */ /* 0x000fe800078e02ff */
[C---:B------:R-:W-:Y:S01]  /*8370*/  @P2 IMAD R0, R196.reuse, c[0x0][0x20c], R0 ;  /* 0x00008300c4002a24 */ /* 0x040fe200078e0200 */
[----:B-----5:R-:W-:Y:S08]  /*8380*/  LDSM.16.M88.4 R112, [R230] ;  /* 0x00000000e670783b */ /* 0x020ff00000000200 */
[----:B------:R-:W1:Y:S08]  /*8390*/  LDSM.16.M88.4 R16, [R119] ;  /* 0x000000007710783b */ /* 0x000e700000000200 */
[----:B------:R-:W2:Y:S08]  /*83a0*/  LDSM.16.M88.4 R108, [R230+0x2000] ;  /* 0x00200000e66c783b */ /* 0x000eb00000000200 */
[----:B------:R-:W3:Y:S08]  /*83b0*/  LDSM.16.M88.4 R32, [R119+0x800] ;  /* 0x000800007720783b */ /* 0x000ef00000000200 */
[----:B------:R-:W2:Y:S08]  /*83c0*/  LDSM.16.M88.4 R48, [R119+0x1000] ;  /* 0x001000007730783b */ /* 0x000eb00000000200 */
[----:B------:R-:W1:Y:S08]  /*83d0*/  LDSM.16.M88.4 R64, [R119+0x1800] ;  /* 0x001800007740783b */ /* 0x000e700000000200 */
[----:B------:R-:W1:Y:S08]  /*83e0*/  LDSM.16.M88.4 R80, [R119+0x2000] ;  /* 0x002000007750783b */ /* 0x000e700000000200 */
[----:B------:R-:W1:Y:S08]  /*83f0*/  LDSM.16.M88.4 R96, [R119+0x2800] ;  /* 0x002800007760783b */ /* 0x000e700000000200 */
[----:B------:R-:W1:Y:S08]  /*8400*/  LDSM.16.M88.4 R184, [R119+0x3000] ;  /* 0x0030000077b8783b */ /* 0x000e700000000200 */
[----:B------:R-:W-:Y:S08]  /*8410*/  LDSM.16.M88.4 R188, [R233] ;  /* 0x00000000e9bc783b */ /* 0x000ff00000000200 */
[----:B------:R-:W1:Y:S08]  /*8420*/  LDSM.16.M88.4 R192, [R234] ;  /* 0x00000000eac0783b */ /* 0x000e700000000200 */
[----:B------:R-:W4:Y:S04]  /*8430*/  LDL R2, [R1+0x40] ;  /* 0x0000400001027983 */ /* 0x000f280000100800 */
[----:B------:R-:W4:Y:S06]  /*8440*/  LDL.64 R198, [R1+0x38] ;  /* 0x0000380001c67983 */ /* 0x000f2c0000100a00 */
[----:B------:R1:W-:Y:S04]  /*8450*/  STL [R1+0x8c], R230 ;  /* 0x00008ce601007387 */ /* 0x0003e80000100800 */
[----:B------:R2:W-:Y:S04]  /*8460*/  STL [R1+0x90], R119 ;  /* 0x0000907701007387 */ /* 0x0005e80000100800 */
[----:B------:R-:W-:Y:S04]  /*8470*/  STL [R1+0x94], R234 ;  /* 0x000094ea01007387 */ /* 0x000fe80000100800 */
[----:B------:R-:W-:Y:S04]  /*8480*/  STL [R1+0x98], R233 ;  /* 0x000098e901007387 */ /* 0x000fe80000100800 */
[----:B------:R-:W-:Y:S04]  /*8490*/  STL [R1+0x9c], R240 ;  /* 0x00009cf001007387 */ /* 0x000fe80000100800 */
[----:B------:R-:W-:Y:S04]  /*84a0*/  STL [R1+0xa0], R239 ;  /* 0x0000a0ef01007387 */ /* 0x000fe80000100800 */
[----:B-1----:R-:W4:Y:S04]  /*84b0*/  LDL R230, [R1+0xc] ;  /* 0x00000c0001e67983 */ /* 0x002f280000100800 */
[----:B--2---:R-:W2:Y:S01]  /*84c0*/  LDL R119, [R1+0x4c] ;  /* 0x00004c0001777983 */ /* 0x004ea20000100800 */
[-C--:B------:R-:W-:Y:S08]  /*84d0*/  HMMA.16816.F32.BF16 R4, R112, R16.reuse, RZ ;  /* 0x000000107004723c */ /* 0x080ff000000418ff */
[C---:B------:R-:W-:Y:S08]  /*84e0*/  HMMA.16816.F32.BF16 R8, R108.reuse, R16, RZ ;  /* 0x000000106c08723c */ /* 0x040ff000000418ff */
[-C--:B------:R-:W-:Y:S08]  /*84f0*/  HMMA.16816.F32.BF16 R12, R108, R18.reuse, RZ ;  /* 0x000000126c0c723c */ /* 0x080ff000000418ff */
[C---:B------:R-:W-:Y:S08]  /*8500*/  HMMA.16816.F32.BF16 R16, R112.reuse, R18, RZ ;  /* 0x000000127010723c */ /* 0x040ff000000418ff */
[-C--:B---3--:R-:W-:Y:S08]  /*8510*/  HMMA.16816.F32.BF16 R20, R112, R32.reuse, RZ ;  /* 0x000000207014723c */ /* 0x088ff000000418ff */
        /* <DEDUP_REMOVED lines=23> */
[----:B------:R-:W1:Y:S07]  /*8690*/  LDSM.16.M88.4 R184, [R233+0x2000] ;  /* 0x00200000e9b8783b */ /* 0x000e6e0000000200 */
[-C--:B------:R-:W-:Y:S08]  /*86a0*/  HMMA.16816.F32.BF16 R4, R188, R192.reuse, R4 ;  /* 0x000000c0bc04723c */ /* 0x080ff00000041804 */
[C---:B-1----:R-:W-:Y:S08]  /*86b0*/  HMMA.16816.F32.BF16 R8, R184.reuse, R192, R8 ;  /* 0x000000c0b808723c */ /* 0x042ff00000041808 */
[-C--:B------:R-:W-:Y:S08]  /*86c0*/  HMMA.16816.F32.BF16 R12, R184, R194.reuse, R12 ;  /* 0x000000c2b80c723c */ /* 0x080ff0000004180c */
[C---:B------:R-:W-:Y:S01]  /*86d0*/  HMMA.16816.F32.BF16 R16, R188.reuse, R194, R16 ;  /* 0x000000c2bc10723c */ /* 0x040fe20000041810 */
[----:B------:R-:W1:Y:S07]  /*86e0*/  LDSM.16.M88.4 R192, [R240] ;  /* 0x00000000f0c0783b */ /* 0x000e6e0000000200 */
[-C--:B-1----:R-:W-:Y:S08]  /*86f0*/  HMMA.16816.F32.BF16 R20, R188, R192.reuse, R20 ;  /* 0x000000c0bc14723c */ /* 0x082ff00000041814 */
[C---:B------:R-:W-:Y:S08]  /*8700*/  HMMA.16816.F32.BF16 R24, R184.reuse, R192, R24 ;  /* 0x000000c0b818723c */ /* 0x040ff00000041818 */
        /* <DEDUP_REMOVED lines=24> */
[C---:B------:R-:W-:Y:S07]  /*8890*/  HMMA.16816.F32.BF16 R104, R184.reuse, R192, R104 ;  /* 0x000000c0b868723c */ /* 0x040fee0000041868 */
[----:B------:R-:W-:Y:S01]  /*88a0*/  @P2 IMAD.MOV.U32 R192, RZ, RZ, c[0x0][0x208] ;  /* 0x00008200ffc02624 */ /* 0x000fe200078e00ff */
[-C--:B------:R-:W-:Y:S07]  /*88b0*/  HMMA.16816.F32.BF16 R108, R184, R194.reuse, R108 ;  /* 0x000000c2b86c723c */ /* 0x080fee000004186c */
[----:B------:R-:W-:Y:S01]  /*88c0*/  @P2 IMAD.WIDE.U32 R184, R196, c[0x0][0x208], RZ ;  /* 0x00008200c4b82a25 */ /* 0x000fe200078e00ff */
[----:B----4-:R-:W-:Y:S01]  /*88d0*/  @P2 MOV R187, R2 ;  /* 0x0000000200bb2202 */ /* 0x010fe20000000f00 */
[----:B------:R-:W-:Y:S04]  /*88e0*/  HMMA.16816.F32.BF16 R112, R188, R194, R112 ;  /* 0x000000c2bc70723c */ /* 0x000fe80000041870 */
[----:B------:R-:W-:Y:S02]  /*88f0*/  @P2 IMAD.IADD R0, R185, 0x1, R0 ;  /* 0x00000001b9002824 */ /* 0x000fe400078e0200 */
[----:B------:R-:W-:Y:S02]  /*8900*/  @P2 IMAD.MOV.U32 R186, RZ, RZ, R198 ;  /* 0x000000ffffba2224 */ /* 0x000fe400078e00c6 */
[----:B------:R-:W-:Y:S04]  /*8910*/  @P2 IMAD R2, R0, 0x70, RZ ;  /* 0x0000007000022824 */ /* 0x000fe800078e02ff */
[----:B------:R-:W-:Y:S04]  /*8920*/  @P2 IMAD.WIDE.U32 R186, R184, 0x70, R186 ;  /* 0x00000070b8ba2825 */ /* 0x000fe800078e00ba */
[----:B------:R-:W-:Y:S01]  /*8930*/  @P2 IMAD.MOV.U32 R184, RZ, RZ, 0x5 ;  /* 0x00000005ffb82424 */ /* 0x000fe200078e00ff */
[----:B------:R-:W-:Y:S01]  /*8940*/  @P2 IADD3 R185, R187, R2, RZ ;  /* 0x00000002bbb92210 */ /* 0x000fe20007ffe0ff */
[C---:B------:R-:W-:Y:S03]  /*8950*/  @P2 IMAD.SHL.U32 R2, R192.reuse, 0x20, RZ ;  /* 0x00000020c0022824 */ /* 0x040fe600078e00ff */
[----:B------:R-:W-:Y:S02]  /*8960*/  @P2 SHF.L.U64.HI R0, R192, R184, c[0x0][0x20c] ;  /* 0x00008300c0002619 */ /* 0x000fe400000102b8 */
[C---:B------:R-:W-:Y:S04]  /*8970*/  @P2 LEA R184, P0, R186.reuse, c[0x0][0x1f8], 0x1 ;  /* 0x00007e00bab82a11 */ /* 0x040fe800078008ff */
[----:B------:R-:W-:Y:S02]  /*8980*/  @P2 LEA.HI.X R185, R186, c[0x0][0x1fc], R185, 0x1, P0 ;  /* 0x00007f00bab92a11 */ /* 0x000fe400000f0cb9 */
[-C--:B------:R-:W-:Y:S03]  /*8990*/  @P2 IADD3 R186, P0, R184, R2.reuse, RZ ;  /* 0x00000002b8ba2210 */ /* 0x080fe60007f1e0ff */
[----:B------:R-:W-:Y:S01]  /*89a0*/  @!PT LDS RZ, [RZ] ;  /* 0x00000000fffff984 */ /* 0x000fe20000000800 */
[----:B------:R-:W-:Y:S01]  /*89b0*/  @!PT LDS RZ, [RZ] ;  /* 0x00000000fffff984 */ /* 0x000fe20000000800 */
[----:B------:R-:W-:Y:S01]  /*89c0*/  @!PT LDS RZ, [RZ] ;  /* 0x00000000fffff984 */ /* 0x000fe20000000800 */
[----:B------:R1:W-:Y:S02]  /*89d0*/  @P2 LDGSTS.E.BYPASS.LTC128B.128 [R241+0x100], [R184.64], !P6 ;  /* 0x00100000b8f12fae */ /* 0x0003e4000f101d48 */
[--C-:B------:R-:W-:Y:S06]  /*89e0*/  @P2 IMAD.X R187, R185, 0x1, R0.reuse, P0 ;  /* 0x00000001b9bb2824 */ /* 0x100fec00000e0600 */
[----:B------:R3:W-:Y:S01]  /*89f0*/  @P2 LDGSTS.E.BYPASS.LTC128B.128 [R241+0x900], [R186.64], !P6 ;  /* 0x00900000baf12fae */ /* 0x0007e2000f101d48 */
[----:B-1----:R-:W-:Y:S04]  /*8a00*/  @P2 IADD3 R184, P1, R186, R2, RZ ;  /* 0x00000002bab82210 */ /* 0x002fe80007f3e0ff */
[----:B------:R-:W-:Y:S02]  /*8a10*/  @P2 IADD3.X R185, R187, R0, RZ, P1, !PT ;  /* 0x00000000bbb92210 */ /* 0x000fe40000ffe4ff */
[-C--:B------:R-:W-:Y:S03]  /*8a20*/  @P2 IADD3 R192, P0, R184, R2.reuse, RZ ;  /* 0x00000002b8c02210 */ /* 0x080fe60007f1e0ff */
[----:B------:R1:W-:Y:S02]  /*8a30*/  @P2 LDGSTS.E.BYPASS.LTC128B.128 [R241+0x1100], [R184.64], !P6 ;  /* 0x01100000b8f12fae */ /* 0x0003e4000f101d48 */
[--C-:B------:R-:W-:Y:S01]  /*8a40*/  @P2 IMAD.X R193, R185, 0x1, R0.reuse, P0 ;  /* 0x00000001b9c12824 */ /* 0x100fe200000e0600 */
[-C--:B---3--:R-:W-:Y:S05]  /*8a50*/  @P2 IADD3 R186, P0, R192, R2.reuse, RZ ;  /* 0x00000002c0ba2210 */ /* 0x088fea0007f1e0ff */
[----:B------:R3:W-:Y:S01]  /*8a60*/  @P2 LDGSTS.E.BYPASS.LTC128B.128 [R241+0x1900], [R192.64], !P6 ;  /* 0x01900000c0f12fae */ /* 0x0007e2000f101d48 */
[--C-:B------:R-:W-:Y:S07]  /*8a70*/  @P2 IMAD.X R187, R193, 0x1, R0.reuse, P0 ;  /* 0x00000001c1bb2824 */ /* 0x100fee00000e0600 */
[----:B------:R4:W-:Y:S01]  /*8a80*/  @P2 LDGSTS.E.BYPASS.LTC128B.128 [R241+0x2100], [R186.64], !P6 ;  /* 0x02100000baf12fae */ /* 0x0009e2000f101d48 */
[----:B-1----:R-:W-:Y:S04]  /*8a90*/  @P2 IADD3 R184, P1, R186, R2, RZ ;  /* 0x00000002bab82210 */ /* 0x002fe80007f3e0ff */
[----:B------:R-:W-:Y:S02]  /*8aa0*/  @P2 IADD3.X R185, R187, R0, RZ, P1, !PT ;  /* 0x00000000bbb92210 */ /* 0x000fe40000ffe4ff */
[----:B---3--:R-:W-:Y:S03]  /*8ab0*/  @P2 IADD3 R192, P0, R184, R2, RZ ;  /* 0x00000002b8c02210 */ /* 0x008fe60007f1e0ff */
[----:B------:R4:W-:Y:S02]  /*8ac0*/  @P2 LDGSTS.E.BYPASS.LTC128B.128 [R241+0x2900], [R184.64], !P6 ;  /* 0x02900000b8f12fae */ /* 0x0009e4000f101d48 */
[----:B------:R-:W-:Y:S06]  /*8ad0*/  @P2 IMAD.X R193, R185, 0x1, R0, P0 ;  /* 0x00000001b9c12824 */ /* 0x000fec00000e0600 */
[----:B------:R1:W3:Y:S04]  /*8ae0*/  LDL R0, [R1+0x4] ;  /* 0x0000040001007983 */ /* 0x0002e80000100800 */
[----:B------:R1:W-:Y:S08]  /*8af0*/  @P2 LDGSTS.E.BYPASS.LTC128B.128 [R241+0x3100], [R192.64], !P6 ;  /* 0x03100000c0f12fae */ /* 0x0003f0000f101d48 */
[----:B------:R-:W-:Y:S08]  /*8b00*/  LDSM.16.M88.4 R188, [R229] ;  /* 0x00000000e5bc783b */ /* 0x000ff00000000200 */
[----:B----4-:R-:W4:Y:S08]  /*8b10*/  LDSM.16.M88.4 R184, [R231] ;  /* 0x00000000e7b8783b */ /* 0x010f300000000200 */
[----:B------:R-:W0:Y:S08]  /*8b20*/  LDGDEPBAR ;  /* 0x00000000000079af */ /* 0x000e300000000000 */
[----:B-1----:R-:W1:Y:S01]  /*8b30*/  LDSM.16.M88.4 R192, [R231+0x2000] ;  /* 0x00200000e7c0783b */ /* 0x002e620000000200 */
[-C--:B----4-:R-:W-:Y:S08]  /*8b40*/  HMMA.16816.F32.BF16 R4, R184, R188.reuse, R4 ;  /* 0x000000bcb804723c */ /* 0x090ff00000041804 */
[C---:B-1----:R-:W-:Y:S08]  /*8b50*/  HMMA.16816.F32.BF16 R8, R192.reuse, R188, R8 ;  /* 0x000000bcc008723c */ /* 0x042ff00000041808 */
[-C--:B------:R-:W-:Y:S08]  /*8b60*/  HMMA.16816.F32.BF16 R12, R192, R190.reuse, R12 ;  /* 0x000000bec00c723c */ /* 0x080ff0000004180c */
[C---:B------:R-:W-:Y:S01]  /*8b70*/  HMMA.16816.F32.BF16 R16, R184.reuse, R190, R16 ;  /* 0x000000beb810723c */ /* 0x040fe20000041810 */
[----:B------:R-:W1:Y:S07]  /*8b80*/  LDSM.16.M88.4 R188, [R229+0x800] ;  /* 0x00080000e5bc783b */ /* 0x000e6e0000000200 */
[-C--:B-1----:R-:W-:Y:S08]  /*8b90*/  HMMA.16816.F32.BF16 R20, R184, R188.reuse, R20 ;  /* 0x000000bcb814723c */ /* 0x082ff00000041814 */
[C---:B------:R-:W-:Y:S08]  /*8ba0*/  HMMA.16816.F32.BF16 R24, R192.reuse, R188, R24 ;  /* 0x000000bcc018723c */ /* 0x040ff00000041818 */
        /* <DEDUP_REMOVED lines=12> */
[----:B------:R-:W1:Y:S03]  /*8c70*/  LDSM.16.M88.4 R188, [R229+0x2000] ;  /* 0x00200000e5bc783b */ /* 0x000e660000000200 */
[----:B---3--:R-:W-:Y:S05]  /*8c80*/  @P4 IMAD.MOV.U32 R0, RZ, RZ, R230 ;  /* 0x000000ffff004224 */ /* 0x008fea00078e00e6 */
[----:B------:R-:W-:Y:S01]  /*8c90*/  SHFL.IDX PT, R2, R0, 0x2, 0x1c1f ;  /* 0x005c1f0000027f89 */ /* 0x000fe200000e0000 */
        /* <DEDUP_REMOVED lines=12> */
[-C--:B------:R-:W-:Y:S01]  /*8d60*/  HMMA.16816.F32.BF16 R108, R192, R190.reuse, R108 ;  /* 0x000000bec06c723c */ /* 0x080fe2000004186c */
[----:B------:R-:W-:Y:S07]  /*8d70*/  LDSM.16.M88.4 R192, [R232] ;  /* 0x00000000e8c0783b */ /* 0x000fee0000000200 */
[----:B------:R-:W-:Y:S01]  /*8d80*/  HMMA.16816.F32.BF16 R112, R184, R190, R112 ;  /* 0x000000beb870723c */ /* 0x000fe20000041870 */
[----:B------:R-:W1:Y:S08]  /*8d90*/  LDSM.16.M88.4 R184, [R226] ;  /* 0x00000000e2b8783b */ /* 0x000e700000000200 */
[----:B------:R-:W3:Y:S01]  /*8da0*/  LDSM.16.M88.4 R188, [R232+0x2000] ;  /* 0x00200000e8bc783b */ /* 0x000ee20000000200 */
[-C--:B-1----:R-:W-:Y:S08]  /*8db0*/  HMMA.16816.F32.BF16 R4, R192, R184.reuse, R4 ;  /* 0x000000b8c004723c */ /* 0x082ff00000041804 */
[C---:B---3--:R-:W-:Y:S08]  /*8dc0*/  HMMA.16816.F32.BF16 R8, R188.reuse, R184, R8 ;  /* 0x000000b8bc08723c */ /* 0x048ff00000041808 */
        /* <DEDUP_REMOVED lines=23> */
[----:B------:R4:W1:Y:S01]  /*8f40*/  MUFU.TANH R243, R8 ;  /* 0x0000000800f37308 */ /* 0x0008620000002400 */
[----:B---3--:R-:W3:Y:S09]  /*8f50*/  LDSM.16.M88.4 R4, [R226+0x800] ;  /* 0x00080000e204783b */ /* 0x008ef20000000200 */
[----:B------:R-:W-:Y:S10]  /*8f60*/  MUFU.TANH R220, R14 ;  /* 0x0000000e00dc7308 */ /* 0x000ff40000002400 */
[----:B------:R-:W-:Y:S01]  /*8f70*/  MUFU.TANH R14, R16 ;  /* 0x00000010000e7308 */ /* 0x000fe20000002400 */
[----:B----4-:R-:W-:Y:S09]  /*8f80*/  SHFL.IDX PT, R8, R0, 0x3, 0x1c1f ;  /* 0x007c1f0000087f89 */ /* 0x010ff200000e0000 */
[----:B------:R-:W4:Y:S10]  /*8f90*/  MUFU.TANH R222, R11 ;  /* 0x0000000b00de7308 */ /* 0x000f340000002400 */
[----:B------:R-:W-:Y:S01]  /*8fa0*/  MUFU.TANH R218, R15 ;  /* 0x0000000f00da7308 */ /* 0x000fe20000002400 */
[-C--:B---3--:R-:W-:Y:S09]  /*8fb0*/  HMMA.16816.F32.BF16 R20, R192, R4.reuse, R20 ;  /* 0x00000004c014723c */ /* 0x088ff20000041814 */
[----:B------:R-:W-:Y:S01]  /*8fc0*/  MUFU.TANH R15, R17 ;  /* 0x00000011000f7308 */ /* 0x000fe20000002400 */
[C---:B------:R-:W-:Y:S09]  /*8fd0*/  HMMA.16816.F32.BF16 R24, R188.reuse, R4, R24 ;  /* 0x00000004bc18723c */ /* 0x040ff20000041818 */
[----:B------:R-:W3:Y:S01]  /*8fe0*/  MUFU.TANH R221, R12 ;  /* 0x0000000c00dd7308 */ /* 0x000ee20000002400 */
[-C--:B------:R-:W-:Y:S04]  /*8ff0*/  HMMA.16816.F32.BF16 R28, R188, R6.reuse, R28 ;  /* 0x00000006bc1c723c */ /* 0x080fe8000004181c */
[----:B------:R-:W-:Y:S04]  /*9000*/  FMUL.FTZ R20, R20, c[0x0][0x320] ;  /* 0x0000c80014147a20 */ /* 0x000fe80000410000 */
[C---:B------:R-:W-:Y:S01]  /*9010*/  HMMA.16816.F32.BF16 R32, R192.reuse, R6, R32 ;  /* 0x00000006c020723c */ /* 0x040fe20000041820 */
[----:B------:R1:W-:Y:S01]  /*9020*/  MUFU.TANH R242, R10 ;  /* 0x0000000a00f27308 */ /* 0x0003e20000002400 */
[----:B------:R-:W1:Y:S02]  /*9030*/  LDSM.16.M88.4 R4, [R226+0x1000] ;  /* 0x00100000e204783b */ /* 0x000e640000000200 */
        /* <DEDUP_REMOVED lines=17> */
[----:B------:R-:W-:Y:S07]  /*9150*/  FMUL.FTZ R30, R30, c[0x0][0x320] ;  /* 0x0000c8001e1e7a20 */ /* 0x000fee0000410000 */
[----:B------:R-:W-:Y:S01]  /*9160*/  MUFU.TANH R215, R22 ;  /* 0x0000001600d77308 */ /* 0x000fe20000002400 */
[-C--:B-1----:R-:W-:Y:S08]  /*9170*/  HMMA.16816.F32.BF16 R36, R192, R4.reuse, R36 ;  /* 0x00000004c024723c */ /* 0x082ff00000041824 */
[C---:B------:R-:W-:Y:S01]  /*9180*/  HMMA.16816.F32.BF16 R40, R188.reuse, R4, R40 ;  /* 0x00000004bc28723c */ /* 0x040fe20000041828 */
[----:B------:R-:W1:Y:S07]  /*9190*/  MUFU.TANH R214, R23 ;  /* 0x0000001700d67308 */ /* 0x000e6e0000002400 */
[-C--:B------:R-:W-:Y:S03]  /*91a0*/  HMMA.16816.F32.BF16 R44, R188, R6.reuse, R44 ;  /* 0x00000006bc2c723c */ /* 0x080fe6000004182c */
[----:B------:R-:W-:Y:S05]  /*91b0*/  MUFU.TANH R199, R31 ;  /* 0x0000001f00c77308 */ /* 0x000fea0000002400 */
[C---:B------:R-:W-:Y:S01]  /*91c0*/  HMMA.16816.F32.BF16 R48, R192.reuse, R6, R48 ;  /* 0x00000006c030723c */ /* 0x040fe20000041830 */
[----:B------:R-:W1:Y:S03]  /*91d0*/  LDSM.16.M88.4 R4, [R226+0x1800] ;  /* 0x00180000e204783b */ /* 0x000e660000000200 */
[----:B------:R-:W-:Y:S01]  /*91e0*/  FMUL.FTZ R36, R36, c[0x0][0x320] ;  /* 0x0000c80024247a20 */ /* 0x000fe20000410000 */
[----:B------:R-:W1:Y:S01]  /*91f0*/  MUFU.TANH R210, R25 ;  /* 0x0000001900d27308 */ /* 0x000e620000002400 */
[----:B------:R-:W-:Y:S02]  /*9200*/  FMUL.FTZ R38, R38, c[0x0][0x320] ;  /* 0x0000c80026267a20 */ /* 0x000fe40000410000 */
[----:B------:R-:W-:Y:S04]  /*9210*/  FMUL.FTZ R43, R43, c[0x0][0x320] ;  /* 0x0000c8002b2b7a20 */ /* 0x000fe80000410000 */
        /* <DEDUP_REMOVED lines=15> */
[----:B------:R-:W-:Y:S01]  /*9310*/  FMUL.FTZ R40, R40, c[0x0][0x320] ;  /* 0x0000c80028287a20 */ /* 0x000fe20000410000 */
[-C--:B-1----:R-:W-:Y:S08]  /*9320*/  HMMA.16816.F32.BF16 R52, R192, R4.reuse, R52 ;  /* 0x00000004c034723c */ /* 0x082ff00000041834 */
[----:B------:R-:W1:Y:S01]  /*9330*/  MUFU.TANH R203, R33 ;  /* 0x0000002100cb7308 */ /* 0x000e620000002400 */
[C---:B------:R-:W-:Y:S09]  /*9340*/  HMMA.16816.F32.BF16 R56, R188.reuse, R4, R56 ;  /* 0x00000004bc38723c */ /* 0x040ff20000041838 */
[----:B------:R-:W-:Y:S01]  /*9350*/  MUFU.TANH R202, R34 ;  /* 0x0000002200ca7308 */ /* 0x000fe20000002400 */
[-C--:B------:R-:W-:Y:S09]  /*9360*/  HMMA.16816.F32.BF16 R60, R188, R6.reuse, R60 ;  /* 0x00000006bc3c723c */ /* 0x080ff2000004183c */
[----:B------:R1:W-:Y:S01]  /*9370*/  MUFU.TANH R212, R24 ;  /* 0x0000001800d47308 */ /* 0x0003e20000002400 */
[C---:B------:R-:W-:Y:S01]  /*9380*/  HMMA.16816.F32.BF16 R64, R192.reuse, R6, R64 ;  /* 0x00000006c040723c */ /* 0x040fe20000041840 */
[----:B------:R-:W1:Y:S03]  /*9390*/  LDSM.16.M88.4 R4, [R226+0x2000] ;  /* 0x00200000e204783b */ /* 0x000e660000000200 */
[----:B------:R-:W-:Y:S02]  /*93a0*/  FMUL.FTZ R52, R52, c[0x0][0x320] ;  /* 0x0000c80034347a20 */ /* 0x000fe40000410000 */
[----:B------:R-:W-:Y:S02]  /*93b0*/  FMUL.FTZ R53, R53, c[0x0][0x320] ;  /* 0x0000c80035357a20 */ /* 0x000fe40000410000 */
[----:B------:R-:W-:Y:S01]  /*93c0*/  FMUL.FTZ R56, R56, c[0x0][0x320] ;  /* 0x0000c80038387a20 */ /* 0x000fe20000410000 */
[----:B------:R-:W-:Y:S03]  /*93d0*/  MUFU.TANH R34, R52 ;  /* 0x0000003400227308 */ /* 0x000fe60000002400 */
        /* <DEDUP_REMOVED lines=14> */
[----:B------:R-:W-:Y:S03]  /*94c0*/  FMUL.FTZ R59, R59, c[0x0][0x320] ;  /* 0x0000c8003b3b7a20 */ /* 0x000fe60000410000 */
[----:B------:R2:W2:Y:S01]  /*94d0*/  MUFU.TANH R197, R27 ;  /* 0x0000001b00c57308 */ /* 0x0004a20000002400 */
[-C--:B-1----:R-:W-:Y:S09]  /*94e0*/  HMMA.16816.F32.BF16 R68, R192, R4.reuse, R68 ;  /* 0x00000004c044723c */ /* 0x082ff20000041844 */
[----:B------:R-:W1:Y:S01]  /*94f0*/  MUFU.TANH R208, R38 ;  /* 0x0000002600d07308 */ /* 0x000e620000002400 */
[C---:B------:R-:W-:Y:S08]  /*9500*/  HMMA.16816.F32.BF16 R72, R188.reuse, R4, R72 ;  /* 0x00000004bc48723c */ /* 0x040ff00000041848 */
[-C--:B------:R-:W-:Y:S01]  /*9510*/  HMMA.16816.F32.BF16 R76, R188, R6.reuse, R76 ;  /* 0x00000006bc4c723c */ /* 0x080fe2000004184c */
[----:B------:R-:W-:Y:S05]  /*9520*/  MUFU.TANH R248, R44 ;  /* 0x0000002c00f87308 */ /* 0x000fea0000002400 */
[----:B------:R-:W-:Y:S02]  /*9530*/  FMUL.FTZ R69, R69, c[0x0][0x320] ;  /* 0x0000c80045457a20 */ /* 0x000fe40000410000 */
[C---:B------:R-:W-:Y:S01]  /*9540*/  HMMA.16816.F32.BF16 R80, R192.reuse, R6, R80 ;  /* 0x00000006c050723c */ /* 0x040fe20000041850 */
[----:B------:R-:W1:Y:S02]  /*9550*/  LDSM.16.M88.4 R4, [R226+0x2800] ;  /* 0x00280000e204783b */ /* 0x000e640000000200 */
        /* <DEDUP_REMOVED lines=18> */
[-C--:B-1----:R-:W-:Y:S09]  /*9680*/  HMMA.16816.F32.BF16 R84, R192, R4.reuse, R84 ;  /* 0x00000004c054723c */ /* 0x082ff20000041854 */
[----:B------:R-:W-:Y:S01]  /*9690*/  MUFU.TANH R187, R37 ;  /* 0x0000002500bb7308 */ /* 0x000fe20000002400 */
[C---:B------:R-:W-:Y:S09]  /*96a0*/  HMMA.16816.F32.BF16 R88, R188.reuse, R4, R88 ;  /* 0x00000004bc58723c */ /* 0x040ff20000041858 */
[----:B------:R-:W-:Y:S01]  /*96b0*/  MUFU.TANH R250, R42 ;  /* 0x0000002a00fa7308 */ /* 0x000fe20000002400 */
[-C--:B------:R-:W-:Y:S09]  /*96c0*/  HMMA.16816.F32.BF16 R92, R188, R6.reuse, R92 ;  /* 0x00000006bc5c723c */ /* 0x080ff2000004185c */
[----:B------:R1:W1:Y:S01]  /*96d0*/  MUFU.TANH R185, R46 ;  /* 0x0000002e00b97308 */ /* 0x0002620000002400 */
[C---:B------:R-:W-:Y:S01]  /*96e0*/  HMMA.16816.F32.BF16 R96, R192.reuse, R6, R96 ;  /* 0x00000006c060723c */ /* 0x040fe20000041860 */
[----:B------:R-:W3:Y:S01]  /*96f0*/  LDSM.16.M88.4 R4, [R226+0x3000] ;  /* 0x00300000e204783b */ /* 0x000ee20000000200 */
[----:B------:R-:W-:Y:S04]  /*9700*/  DEPBAR.LE SB0, 0x0 ;  /* 0x000080000000791a */ /* 0x000fe80000000000 */
[----:B------:R-:W-:Y:S03]  /*9710*/  FMUL.FTZ R10, R86, c[0x0][0x320] ;  /* 0x0000c800560a7a20 */ /* 0x000fe60000410000 */
[----:B------:R-:W3:Y:S01]  /*9720*/  MUFU.TANH R42, R48 ;  /* 0x00000030002a7308 */ /* 0x000ee20000002400 */
[----:B------:R-:W-:Y:S02]  /*9730*/  BAR.SYNC.DEFER_BLOCKING 0x0 ;  /* 0x0000000000007b1d */ /* 0x000fe40000010000 */
[----:B------:R-:W-:Y:S02]  /*9740*/  FMUL.FTZ R24, R90, c[0x0][0x320] ;  /* 0x0000c8005a187a20 */ /* 0x000fe40000410000 */
[----:B--2---:R-:W-:Y:S02]  /*9750*/  FMUL.FTZ R27, R91, c[0x0][0x320] ;  /* 0x0000c8005b1b7a20 */ /* 0x004fe40000410000 */
[----:B------:R-:W-:Y:S03]  /*9760*/  FMUL.FTZ R11, R89, c[0x0][0x320] ;  /* 0x0000c800590b7a20 */ /* 0x000fe60000410000 */
        /* <DEDUP_REMOVED lines=8> */
[----:B-1----:R-:W-:Y:S02]  /*97f0*/  FMUL.FTZ R46, R85, c[0x0][0x320] ;  /* 0x0000c800552e7a20 */ /* 0x002fe40000410000 */
[----:B------:R-:W-:Y:S02]  /*9800*/  FMUL.FTZ R92, R92, c[0x0][0x320] ;  /* 0x0000c8005c5c7a20 */ /* 0x000fe40000410000 */
[----:B------:R-:W-:Y:S03]  /*9810*/  FMUL.FTZ R94, R94, c[0x0][0x320] ;  /* 0x0000c8005e5e7a20 */ /* 0x000fe60000410000 */
[----:B------:R-:W-:Y:S01]  /*9820*/  MUFU.TANH R11, R11 ;  /* 0x0000000b000b7308 */ /* 0x000fe20000002400 */
[-C--:B---3--:R-:W-:Y:S09]  /*9830*/  HMMA.16816.F32.BF16 R100, R192, R4.reuse, R100 ;  /* 0x00000004c064723c */ /* 0x088ff20000041864 */
[----:B------:R1:W-:Y:S01]  /*9840*/  MUFU.TANH R184, R47 ;  /* 0x0000002f00b87308 */ /* 0x0003e20000002400 */
[C---:B------:R-:W-:Y:S01]  /*9850*/  HMMA.16816.F32.BF16 R104, R188.reuse, R4, R104 ;  /* 0x00000004bc68723c */ /* 0x040fe20000041868 */
[----:B------:R-:W3:Y:S07]  /*9860*/  SHFL.IDX PT, R5, R0, RZ, 0x1c1f ;  /* 0x001c1fff00057589 */ /* 0x000eee00000e0000 */
[-C--:B------:R-:W-:Y:S01]  /*9870*/  HMMA.16816.F32.BF16 R108, R188, R6.reuse, R108 ;  /* 0x00000006bc6c723c */ /* 0x080fe2000004186c */
[----:B------:R-:W-:Y:S01]  /*9880*/  MUFU.TANH R95, R95 ;  /* 0x0000005f005f7308 */ /* 0x000fe20000002400 */
[----:B------:R2:W2:Y:S04]  /*9890*/  SHFL.IDX PT, R4, R0, 0x1, 0x1c1f ;  /* 0x003c1f0000047f89 */ /* 0x0004a800000e0000 */
[----:B------:R-:W-:Y:S02]  /*98a0*/  FMUL.FTZ R52, R100, c[0x0][0x320] ;  /* 0x0000c80064347a20 */ /* 0x000fe40000410000 */
[----:B------:R-:W-:Y:S03]  /*98b0*/  HMMA.16816.F32.BF16 R112, R192, R6, R112 ;  /* 0x00000006c070723c */ /* 0x000fe60000041870 */
[----:B------:R-:W3:Y:S01]  /*98c0*/  MUFU.TANH R56, R56 ;  /* 0x0000003800387308 */ /* 0x000ee20000002400 */
[----:B------:R-:W-:Y:S02]  /*98d0*/  FMUL.FTZ R102, R102, c[0x0][0x320] ;  /* 0x0000c80066667a20 */ /* 0x000fe40000410000 */
[----:B-1----:R-:W-:Y:S02]  /*98e0*/  FMUL.FTZ R47, R84, c[0x0][0x320] ;  /* 0x0000c800542f7a20 */ /* 0x002fe40000410000 */
[----:B------:R-:W-:Y:S05]  /*98f0*/  FMUL.FTZ R103, R103, c[0x0][0x320] ;  /* 0x0000c80067677a20 */ /* 0x000fea0000410000 */
[----:B------:R-:W-:Y:S01]  /*9900*/  MUFU.TANH R58, R58 ;  /* 0x0000003a003a7308 */ /* 0x000fe20000002400 */
[----:B------:R-:W-:Y:S02]  /*9910*/  FMUL.FTZ R104, R104, c[0x0][0x320] ;  /* 0x0000c80068687a20 */ /* 0x000fe40000410000 */
[----:B------:R-:W-:Y:S02]  /*9920*/  FMUL.FTZ R105, R105, c[0x0][0x320] ;  /* 0x0000c80069697a20 */ /* 0x000fe40000410000 */
[----:B--2---:R-:W-:Y:S02]  /*9930*/  IMAD R0, R196, -0x70, RZ ;  /* 0xffffff90c4007824 */ /* 0x004fe400078e02ff */
[----:B------:R-:W-:Y:S02]  /*9940*/  FMUL.FTZ R106, R106, c[0x0][0x320] ;  /* 0x0000c8006a6a7a20 */ /* 0x000fe40000410000 */
[----:B------:R-:W-:Y:S01]  /*9950*/  FMUL.FTZ R108, R108, c[0x0][0x320] ;  /* 0x0000c8006c6c7a20 */ /* 0x000fe20000410000 */
[----:B------:R-:W1:Y:S01]  /*9960*/  MUFU.TANH R61, R61 ;  /* 0x0000003d003d7308 */ /* 0x000e620000002400 */
[----:B------:R-:W-:Y:S01]  /*9970*/  IADD3 R0, -R119, 0x1, R0 ;  /* 0x0000000177007810 */ /* 0x000fe20007ffe100 */
[----:B------:R-:W-:Y:S02]  /*9980*/  FMUL.FTZ R112, R112, c[0x0][0x320] ;  /* 0x0000c80070707a20 */ /* 0x000fe40000410000 */
[----:B------:R-:W-:Y:S01]  /*9990*/  FMUL.FTZ R114, R114, c[0x0][0x320] ;  /* 0x0000c80072727a20 */ /* 0x000fe20000410000 */
[----:B------:R-:W-:Y:S01]  /*99a0*/  IADD3 R0, R0, c[0x0][0x1d0], RZ ;  /* 0x0000740000007a10 */ /* 0x000fe20007ffe0ff */
[----:B------:R-:W-:Y:S02]  /*99b0*/  FMUL.FTZ R113, R113, c[0x0][0x320] ;  /* 0x0000c80071717a20 */ /* 0x000fe40000410000 */
[----:B------:R-:W-:Y:S01]  /*99c0*/  FMUL.FTZ R110, R110, c[0x0][0x320] ;  /* 0x0000c8006e6e7a20 */ /* 0x000fe20000410000 */
[----:B------:R-:W-:Y:S01]  /*99d0*/  IADD3 R0, R0, -c[0x0][0x168], RZ ;  /* 0x80005a0000007a10 */ /* 0x000fe20007ffe0ff */
[----:B------:R-:W-:Y:S03]  /*99e0*/  MUFU.TANH R63, R63 ;  /* 0x0000003f003f7308 */ /* 0x000fe60000002400 */
[C---:B---3--:R-:W-:Y:S01]  /*99f0*/  IADD3 R5, R0.reuse, R5, RZ ;  /* 0x0000000500057210 */ /* 0x048fe20007ffe0ff */
[C---:B------:R-:W-:Y:S02]  /*9a00*/  IMAD.IADD R4, R0.reuse, 0x1, R4 ;  /* 0x0000000100047824 */ /* 0x040fe400078e0204 */
[C---:B------:R-:W-:Y:S01]  /*9a10*/  IMAD.IADD R2, R0.reuse, 0x1, R2 ;  /* 0x0000000100027824 */ /* 0x040fe200078e0202 */
[----:B------:R-:W-:Y:S01]  /*9a20*/  IADD3 R0, R0, R8, RZ ;  /* 0x0000000800007210 */ /* 0x000fe20007ffe0ff */
[----:B------:R-:W-:Y:S01]  /*9a30*/  FMUL.FTZ R8, R82, c[0x0][0x320] ;  /* 0x0000c80052087a20 */ /* 0x000fe20000410000 */
[----:B------:R-:W-:Y:S01]  /*9a40*/  ISETP.GT.AND P1, PT, R4, RZ, PT ;  /* 0x000000ff0400720c */ /* 0x000fe20003f24270 */
[----:B------:R-:W-:Y:S01]  /*9a50*/  MUFU.TANH R213, R39 ;  /* 0x0000002700d57308 */ /* 0x000fe20000002400 */
[----:B------:R-:W-:Y:S02]  /*9a60*/  ISETP.GT.AND P3, PT, R2, RZ, PT ;  /* 0x000000ff0200720c */ /* 0x000fe40003f64270 */
[----:B------:R-:W-:Y:S02]  /*9a70*/  FSEL R16, R246, -INF , P1 ;  /* 0xff800000f6107808 */ /* 0x000fe40000800000 */
[----:B------:R-:W-:Y:S02]  /*9a80*/  FSEL R20, R243, -INF , P3 ;  /* 0xff800000f3147808 */ /* 0x000fe40001800000 */
[C---:B------:R-:W-:Y:S02]  /*9a90*/  ISETP.GT.AND P1, PT, R0.reuse, 0x1, PT ;  /* 0x000000010000780c */ /* 0x040fe40003f24270 */
[----:B------:R-:W-:Y:S01]  /*9aa0*/  ISETP.GT.AND P3, PT, R0, 0x8, PT ;  /* 0x000000080000780c */ /* 0x000fe20003f64270 */
[----:B------:R-:W-:Y:S01]  /*9ab0*/  MUFU.TANH R57, R57 ;  /* 0x0000003900397308 */ /* 0x000fe20000002400 */
[----:B----4-:R-:W-:Y:S02]  /*9ac0*/  FSEL R29, R222, -INF , P1 ;  /* 0xff800000de1d7808 */ /* 0x010fe40000800000 */
[----:B------:R-:W-:Y:S02]  /*9ad0*/  FSEL R50, R220, -INF , P3 ;  /* 0xff800000dc327808 */ /* 0x000fe40001800000 */
[C---:B------:R-:W-:Y:S02]  /*9ae0*/  ISETP.GT.AND P5, PT, R4.reuse, 0x1, PT ;  /* 0x000000010400780c */ /* 0x040fe40003fa4270 */
[C---:B------:R-:W-:Y:S02]  /*9af0*/  ISETP.GT.AND P1, PT, R5.reuse, 0x8, PT ;  /* 0x000000080500780c */ /* 0x040fe40003f24270 */
[----:B------:R-:W-:Y:S01]  /*9b00*/  ISETP.GT.AND P3, PT, R4, 0x8, PT ;  /* 0x000000080400780c */ /* 0x000fe20003f64270 */
[----:B------:R-:W2:Y:S01]  /*9b10*/  MUFU.TANH R66, R66 ;  /* 0x0000004200427308 */ /* 0x000ea20000002400 */
[----:B------:R-:W-:Y:S02]  /*9b20*/  FSEL R17, R244, -INF , P5 ;  /* 0xff800000f4117808 */ /* 0x000fe40002800000 */
[----:B------:R-:W-:Y:S02]  /*9b30*/  ISETP.GT.AND P5, PT, R2, 0x8, PT ;  /* 0x000000080200780c */ /* 0x000fe40003fa4270 */
[----:B------:R-:W-:Y:S02]  /*9b40*/  FSEL R18, R18, -INF , P3 ;  /* 0xff80000012127808 */ /* 0x000fe40001800000 */
[----:B------:R-:W-:Y:S02]  /*9b50*/  FSEL R14, R14, -INF , P1 ;  /* 0xff8000000e0e7808 */ /* 0x000fe40000800000 */
[----:B------:R-:W-:Y:S01]  /*9b60*/  ISETP.GT.AND P1, PT, R5, 0x11, PT ;  /* 0x000000110500780c */ /* 0x000fe20003f24270 */
[----:B------:R-:W-:Y:S01]  /*9b70*/  MUFU.TANH R39, R68 ;  /* 0x0000004400277308 */ /* 0x000fe20000002400 */
[----:B------:R-:W-:Y:S02]  /*9b80*/  ISETP.GT.AND P3, PT, R4, 0x11, PT ;  /* 0x000000110400780c */ /* 0x000fe40003f64270 */
[----:B------:R-:W-:Y:S02]  /*9b90*/  FSEL R22, R221, -INF , P5 ;  /* 0xff800000dd167808 */ /* 0x000fe40002800000 */
[----:B------:R-:W-:Y:S02]  /*9ba0*/  FSEL R36, R216, -INF , P1 ;  /* 0xff800000d8247808 */ /* 0x000fe40000800000 */
[----:B------:R-:W-:Y:S02]  /*9bb0*/  FSEL R96, R214, -INF , P3 ;  /* 0xff800000d6607808 */ /* 0x000fe40001800000 */
[C---:B------:R-:W-:Y:S01]  /*9bc0*/  ISETP.GT.AND P1, PT, R2.reuse, 0x11, PT ;  /* 0x000000110200780c */ /* 0x040fe20003f24270 */
[----:B------:R-:W-:Y:S01]  /*9bd0*/  MUFU.TANH R48, R81 ;  /* 0x0000005100307308 */ /* 0x000fe20000002400 */
[----:B------:R-:W-:Y:S02]  /*9be0*/  ISETP.GT.AND P3, PT, R2, 0x18, PT ;  /* 0x000000180200780c */ /* 0x000fe40003f64270 */
[----:B------:R-:W-:Y:S02]  /*9bf0*/  ISETP.GT.AND P5, PT, R5, 0x9, PT ;  /* 0x000000090500780c */ /* 0x000fe40003fa4270 */
[----:B------:R-:W-:Y:S02]  /*9c00*/  FSEL R99, R210, -INF , P1 ;  /* 0xff800000d2637808 */ /* 0x000fe40000800000 */
[----:B------:R-:W-:Y:S02]  /*9c10*/  FSEL R15, R15, -INF , P5 ;  /* 0xff8000000f0f7808 */ /* 0x000fe40002800000 */
[----:B------:R-:W-:Y:S01]  /*9c20*/  ISETP.GT.AND P5, PT, R4, 0x10, PT ;  /* 0x000000100400780c */ /* 0x000fe20003fa4270 */
[----:B------:R-:W-:Y:S01]  /*9c30*/  MUFU.TANH R211, R26 ;  /* 0x0000001a00d37308 */ /* 0x000fe20000002400 */
[----:B------:R-:W-:Y:S02]  /*9c40*/  ISETP.GT.AND P1, PT, R0, 0x19, PT ;  /* 0x000000190000780c */ /* 0x000fe40003f24270 */
[----:B------:R-:W-:Y:S02]  /*9c50*/  FSEL R100, R206, -INF , P3 ;  /* 0xff800000ce647808 */ /* 0x000fe40001800000 */
[----:B------:R-:W-:Y:S02]  /*9c60*/  ISETP.GT.AND P3, PT, R5, 0x19, PT ;  /* 0x000000190500780c */ /* 0x000fe40003f64270 */
[----:B------:R-:W-:Y:S02]  /*9c70*/  FSEL R90, R215, -INF , P5 ;  /* 0xff800000d75a7808 */ /* 0x000fe40002800000 */
[----:B------:R-:W-:Y:S01]  /*9c80*/  FSEL R199, R199, -INF , P1 ;  /* 0xff800000c7c77808 */ /* 0x000fe20000800000 */
[----:B------:R-:W-:Y:S01]  /*9c90*/  MUFU.TANH R62, R62 ;  /* 0x0000003e003e7308 */ /* 0x000fe20000002400 */
[----:B------:R-:W-:Y:S02]  /*9ca0*/  FSEL R45, R203, -INF , P3 ;  /* 0xff800000cb2d7808 */ /* 0x000fe40001800000 */
[----:B------:R-:W-:Y:S02]  /*9cb0*/  ISETP.GT.AND P5, PT, R0, 0x11, PT ;  /* 0x000000110000780c */ /* 0x000fe40003fa4270 */
[----:B------:R-:W-:Y:S02]  /*9cc0*/  ISETP.GT.AND P1, PT, R5, 0x20, PT ;  /* 0x000000200500780c */ /* 0x000fe40003f24270 */
[----:B------:R-:W-:Y:S02]  /*9cd0*/  ISETP.GT.AND P3, PT, R4, 0x20, PT ;  /* 0x000000200400780c */ /* 0x000fe40003f64270 */
[----:B------:R-:W-:Y:S01]  /*9ce0*/  FSEL R197, R197, -INF , P5 ;  /* 0xff800000c5c57808 */ /* 0x000fe20002800000 */
[----:B------:R-:W-:Y:S01]  /*9cf0*/  MUFU.TANH R32, R64 ;  /* 0x0000004000207308 */ /* 0x000fe20000002400 */
[----:B------:R-:W-:Y:S02]  /*9d00*/  FSEL R44, R200, -INF , P1 ;  /* 0xff800000c82c7808 */ /* 0x000fe40000800000 */
[----:B------:R-:W-:Y:S02]  /*9d10*/  FSEL R208, R208, -INF , P3 ;  /* 0xff800000d0d07808 */ /* 0x000fe40001800000 */
[----:B------:R-:W-:Y:S02]  /*9d20*/  ISETP.GT.AND P3, PT, R0, 0x21, PT ;  /* 0x000000210000780c */ /* 0x000fe40003f64270 */
[----:B------:R-:W-:Y:S02]  /*9d30*/  ISETP.GT.AND P1, PT, R2, 0x21, PT ;  /* 0x000000210200780c */ /* 0x000fe40003f24270 */
[----:B------:R-:W-:Y:S01]  /*9d40*/  ISETP.GT.AND P5, PT, R5, 0x18, PT ;  /* 0x000000180500780c */ /* 0x000fe20003fa4270 */
[----:B------:R-:W3:Y:S01]  /*9d50*/  MUFU.TANH R71, R71 ;  /* 0x0000004700477308 */ /* 0x000ee20000002400 */
[----:B------:R-:W-:Y:S02]  /*9d60*/  FSEL R82, R186, -INF , P3 ;  /* 0xff800000ba527808 */ /* 0x000fe40001800000 */
[----:B------:R-:W-:Y:S02]  /*9d70*/  FSEL R35, R204, -INF , P5 ;  /* 0xff800000cc237808 */ /* 0x000fe40002800000 */
[----:B------:R-:W-:Y:S02]  /*9d80*/  FSEL R247, R247, -INF , P1 ;  /* 0xff800000f7f77808 */ /* 0x000fe40000800000 */
[C---:B------:R-:W-:Y:S02]  /*9d90*/  ISETP.GT.AND P1, PT, R0.reuse, 0x28, PT ;  /* 0x000000280000780c */ /* 0x040fe40003f24270 */
[C---:B------:R-:W-:Y:S01]  /*9da0*/  ISETP.GT.AND P2, PT, R5.reuse, 0x1, PT ;  /* 0x000000010500780c */ /* 0x040fe20003f44270 */
[----:B------:R-:W-:Y:S01]  /*9db0*/  MUFU.TANH R73, R73 ;  /* 0x0000004900497308 */ /* 0x000fe20000002400 */
[C---:B------:R-:W-:Y:S02]  /*9dc0*/  ISETP.GT.AND P5, PT, R5.reuse, 0x21, PT ;  /* 0x000000210500780c */ /* 0x040fe40003fa4270 */
[----:B------:R-:W-:Y:S02]  /*9dd0*/  ISETP.GT.AND P3, PT, R5, 0x28, PT ;  /* 0x000000280500780c */ /* 0x000fe40003f64270 */
[----:B------:R-:W-:Y:S02]  /*9de0*/  FSEL R239, R185, -INF , P1 ;  /* 0xff800000b9ef7808 */ /* 0x000fe40000800000 */
[----:B------:R-:W-:Y:S02]  /*9df0*/  FSEL R43, R187, -INF , P5 ;  /* 0xff800000bb2b7808 */ /* 0x000fe40002800000 */
[----:B------:R-:W-:Y:S01]  /*9e00*/  ISETP.GT.AND P5, PT, R0, 0x20, PT ;  /* 0x000000200000780c */ /* 0x000fe20003fa4270 */
[----:B------:R4:W-:Y:S01]  /*9e10*/  MUFU.TANH R219, R13 ;  /* 0x0000000d00db7308 */ /* 0x0009e20000002400 */
[----:B------:R-:W-:Y:S02]  /*9e20*/  ISETP.GT.AND P1, PT, R4, 0x29, PT ;  /* 0x000000290400780c */ /* 0x000fe40003f24270 */
[----:B------:R-:W-:Y:S02]  /*9e30*/  FSEL R250, R250, -INF , P5 ;  /* 0xff800000fafa7808 */ /* 0x000fe40002800000 */
[----:B------:R-:W-:Y:S02]  /*9e40*/  FSEL R42, R42, -INF , P3 ;  /* 0xff8000002a2a7808 */ /* 0x000fe40001800000 */
[----:B------:R-:W-:Y:S02]  /*9e50*/  FSEL R209, R209, -INF , P1 ;  /* 0xff800000d1d17808 */ /* 0x000fe40000800000 */
[----:B------:R-:W-:Y:S01]  /*9e60*/  ISETP.GT.AND P1, PT, R2, 0x30, PT ;  /* 0x000000300200780c */ /* 0x000fe20003f24270 */
[----:B------:R-:W-:Y:S01]  /*9e70*/  MUFU.TANH R67, R67 ;  /* 0x0000004300437308 */ /* 0x000fe20000002400 */
[----:B------:R-:W-:Y:S02]  /*9e80*/  ISETP.GT.AND P3, PT, R5, 0x31, PT ;  /* 0x000000310500780c */ /* 0x000fe40003f64270 */
[----:B------:R-:W-:Y:S02]  /*9e90*/  FSEL R234, R56, -INF , P1 ;  /* 0xff80000038ea7808 */ /* 0x000fe40000800000 */
[----:B------:R-:W-:Y:S02]  /*9ea0*/  FSEL R33, R33, -INF , P3 ;  /* 0xff80000021217808 */ /* 0x000fe40001800000 */
[----:B------:R-:W-:Y:S02]  /*9eb0*/  ISETP.GT.AND P1, PT, R2, 0x39, PT ;  /* 0x000000390200780c */ /* 0x000fe40003f24270 */
[----:B------:R-:W-:Y:S01]  /*9ec0*/  ISETP.GT.AND P5, PT, R0, 0x29, PT ;  /* 0x000000290000780c */ /* 0x000fe20003fa4270 */
[----:B------:R-:W-:Y:S01]  /*9ed0*/  MUFU.TANH R38, R69 ;  /* 0x0000004500267308 */ /* 0x000fe20000002400 */
[----:B-1----:R-:W-:Y:S02]  /*9ee0*/  FSEL R61, R61, -INF , P1 ;  /* 0xff8000003d3d7808 */ /* 0x002fe40000800000 */
[----:B------:R-:W-:Y:S02]  /*9ef0*/  ISETP.GT.AND P1, PT, R4, 0x38, PT ;  /* 0x000000380400780c */ /* 0x000fe40003f24270 */
[----:B----4-:R-:W-:Y:S02]  /*9f00*/  FSEL R13, R251, -INF , P2 ;  /* 0xff800000fb0d7808 */ /* 0x010fe40001000000 */
[----:B--2---:R-:W-:Y:S02]  /*9f10*/  FSEL R81, R66, -INF , P1 ;  /* 0xff80000042517808 */ /* 0x004fe40000800000 */
[----:B------:R-:W-:Y:S01]  /*9f20*/  ISETP.GT.AND P2, PT, R2, 0x1, PT ;  /* 0x000000010200780c */ /* 0x000fe20003f44270 */
[----:B------:R-:W1:Y:S01]  /*9f30*/  MUFU.TANH R76, R76 ;  /* 0x0000004c004c7308 */ /* 0x000e620000002400 */
[----:B------:R-:W-:Y:S02]  /*9f40*/  FSEL R184, R184, -INF , P5 ;  /* 0xff800000b8b87808 */ /* 0x000fe40002800000 */
[----:B------:R-:W-:Y:S02]  /*9f50*/  ISETP.GT.AND P5, PT, R5, 0x30, PT ;  /* 0x000000300500780c */ /* 0x000fe40003fa4270 */
[----:B------:R-:W-:Y:S02]  /*9f60*/  ISETP.GT.AND P1, PT, R4, 0x41, PT ;  /* 0x000000410400780c */ /* 0x000fe40003f24270 */
[----:B------:R-:W-:Y:S02]  /*9f70*/  FSEL R34, R34, -INF , P5 ;  /* 0xff80000022227808 */ /* 0x000fe40002800000 */
[C---:B------:R-:W-:Y:S01]  /*9f80*/  ISETP.GT.AND P5, PT, R2.reuse, 0x31, PT ;  /* 0x000000310200780c */ /* 0x040fe20003fa4270 */
[----:B------:R-:W-:Y:S01]  /*9f90*/  MUFU.TANH R78, R78 ;  /* 0x0000004e004e7308 */ /* 0x000fe20000002400 */
[----:B---3--:R-:W-:Y:S01]  /*9fa0*/  FSEL R64, R71, -INF , P1 ;  /* 0xff80000047407808 */ /* 0x008fe20000800000 */
[----:B------:R-:W-:Y:S01]  /*9fb0*/  FMUL.FTZ R71, R111, c[0x0][0x320] ;  /* 0x0000c8006f477a20 */ /* 0x000fe20000410000 */
[----:B------:R-:W-:Y:S02]  /*9fc0*/  FSEL R119, R57, -INF , P5 ;  /* 0xff80000039777808 */ /* 0x000fe40002800000 */
[----:B------:R-:W-:Y:S02]  /*9fd0*/  ISETP.GT.AND P1, PT, R2, 0x48, PT ;  /* 0x000000480200780c */ /* 0x000fe40003f24270 */
[----:B------:R-:W-:Y:S02]  /*9fe0*/  ISETP.GT.AND P3, PT, R0, 0x30, PT ;  /* 0x000000300000780c */ /* 0x000fe40003f64270 */
[----:B------:R-:W-:Y:S01]  /*9ff0*/  ISETP.GT.AND P0, PT, R5, RZ, PT ;  /* 0x000000ff0500720c */ /* 0x000fe20003f04270 */
[----:B------:R-:W-:Y:S01]  /*a000*/  MUFU.TANH R71, R71 ;  /* 0x0000004700477308 */ /* 0x000fe20000002400 */
[----:B------:R-:W-:Y:S02]  /*a010*/  FSEL R58, R58, -INF , P3 ;  /* 0xff8000003a3a7808 */ /* 0x000fe40001800000 */
[----:B------:R-:W-:Y:S02]  /*a020*/  ISETP.GT.AND P3, PT, R0, 0x39, PT ;  /* 0x000000390000780c */ /* 0x000fe40003f64270 */
[----:B-1----:R-:W-:Y:S02]  /*a030*/  FSEL R69, R76, -INF , P1 ;  /* 0xff8000004c457808 */ /* 0x002fe40000800000 */
[----:B------:R-:W-:Y:S02]  /*a040*/  FSEL R63, R63, -INF , P3 ;  /* 0xff8000003f3f7808 */ /* 0x000fe40001800000 */
[----:B------:R-:W-:Y:S01]  /*a050*/  ISETP.GT.AND P3, PT, R5, 0x40, PT ;  /* 0x000000400500780c */ /* 0x000fe20003f64270 */
[----:B------:R-:W1:Y:S01]  /*a060*/  MUFU.TANH R19, R19 ;  /* 0x0000001300137308 */ /* 0x000e620000002400 */
[----:B------:R-:W-:Y:S02]  /*a070*/  FSEL R7, R252, -INF , P0 ;  /* 0xff800000fc077808 */ /* 0x000fe40000000000 */
[----:B------:R-:W-:Y:S02]  /*a080*/  FSEL R39, R39, -INF , P3 ;  /* 0xff80000027277808 */ /* 0x000fe40001800000 */
[----:B------:R-:W-:Y:S02]  /*a090*/  ISETP.GT.AND P0, PT, R0, RZ, PT ;  /* 0x000000ff0000720c */ /* 0x000fe40003f04270 */
[----:B------:R-:W-:Y:S02]  /*a0a0*/  ISETP.GT.AND P3, PT, R2, 0x41, PT ;  /* 0x000000410200780c */ /* 0x000fe40003f64270 */
[----:B------:R-:W-:Y:S01]  /*a0b0*/  FSEL R26, R242, -INF , P0 ;  /* 0xff800000f21a7808 */ /* 0x000fe20000000000 */
[----:B------:R-:W2:Y:S01]  /*a0c0*/  MUFU.TANH R6, R83 ;  /* 0x0000005300067308 */ /* 0x000ea20000002400 */
[----:B------:R-:W-:Y:S02]  /*a0d0*/  ISETP.GT.AND P0, PT, R2, 0x9, PT ;  /* 0x000000090200780c */ /* 0x000fe40003f04270 */
[----:B------:R-:W-:Y:S02]  /*a0e0*/  IADD3 R242, R196, -0x1, RZ ;  /* 0xffffffffc4f27810 */ /* 0x000fe40007ffe0ff */
[----:B------:R-:W-:Y:S02]  /*a0f0*/  FSEL R23, R219, -INF , P0 ;  /* 0xff800000db177808 */ /* 0x000fe40000000000 */
[----:B------:R-:W-:Y:S02]  /*a100*/  ISETP.GT.AND P5, PT, R0, 0x38, PT ;  /* 0x000000380000780c */ /* 0x000fe40003fa4270 */
[----:B------:R-:W-:Y:S01]  /*a110*/  ISETP.GT.AND P0, PT, R4, 0x9, PT ;  /* 0x000000090400780c */ /* 0x000fe20003f04270 */
[----:B------:R-:W3:Y:S01]  /*a120*/  MUFU.TANH R12, R12 ;  /* 0x0000000c000c7308 */ /* 0x000ee20000002400 */
[----:B------:R-:W-:Y:S02]  /*a130*/  FSEL R62, R62, -INF , P5 ;  /* 0xff8000003e3e7808 */ /* 0x000fe40002800000 */
[----:B------:R-:W-:Y:S02]  /*a140*/  ISETP.GT.AND P5, PT, R4, 0x39, PT ;  /* 0x000000390400780c */ /* 0x000fe40003fa4270 */
[----:B-1----:R-:W-:Y:S02]  /*a150*/  FSEL R19, R19, -INF , P0 ;  /* 0xff80000013137808 */ /* 0x002fe40000000000 */
        /* <DEDUP_REMOVED lines=12> */
[C---:B------:R-:W-:Y:S02]  /*a220*/  ISETP.GT.AND P3, PT, R0.reuse, 0x48, PT ;  /* 0x000000480000780c */ /* 0x040fe40003f64270 */
[----:B------:R-:W-:Y:S01]  /*a230*/  ISETP.GT.AND P1, PT, R0, 0x51, PT ;  /* 0x000000510000780c */ /* 0x000fe20003f24270 */
[----:B------:R-:W1:Y:S01]  /*a240*/  MUFU.TANH R27, R27 ;  /* 0x0000001b001b7308 */ /* 0x000e620000002400 */
[----:B------:R-:W-:Y:S02]  /*a250*/  FSEL R67, R78, -INF , P3 ;  /* 0xff8000004e437808 */ /* 0x000fe40001800000 */
[----:B------:R-:W-:Y:S04]  /*a260*/  ISETP.GT.AND P3, PT, R4, 0x49, PT ;  /* 0x000000490400780c */ /* 0x000fe80003f64270 */
[----:B--2---:R-:W-:Y:S02]  /*a270*/  FSEL R216, R6, -INF , P3 ;  /* 0xff80000006d87808 */ /* 0x004fe40001800000 */
[----:B------:R-:W-:Y:S01]  /*a280*/  ISETP.GT.AND P3, PT, R2, 0x50, PT ;  /* 0x000000500200780c */ /* 0x000fe20003f64270 */
[----:B------:R-:W2:Y:S03]  /*a290*/  MUFU.TANH R93, R93 ;  /* 0x0000005d005d7308 */ /* 0x000ea60000002400 */
[----:B---3--:R-:W-:Y:S01]  /*a2a0*/  FSEL R252, R12, -INF , P3 ;  /* 0xff8000000cfc7808 */ /* 0x008fe20001800000 */
[----:B------:R-:W-:Y:S01]  /*a2b0*/  FMUL.FTZ R12, R107, c[0x0][0x320] ;  /* 0x0000c8006b0c7a20 */ /* 0x000fe20000410000 */
[----:B------:R-:W-:Y:S05]  /*a2c0*/  ISETP.GT.AND P3, PT, R2, 0x59, PT ;  /* 0x000000590200780c */ /* 0x000fea0003f64270 */
[----:B------:R-:W3:Y:S01]  /*a2d0*/  MUFU.TANH R72, R72 ;  /* 0x0000004800487308 */ /* 0x000ee20000002400 */
[----:B-1----:R-:W-:Y:S02]  /*a2e0*/  FSEL R65, R27, -INF , P1 ;  /* 0xff8000001b417808 */ /* 0x002fe40000800000 */
[----:B------:R-:W-:Y:S07]  /*a2f0*/  ISETP.GT.AND P1, PT, R4, 0x58, PT ;  /* 0x000000580400780c */ /* 0x000fee0003f24270 */
[----:B------:R-:W1:Y:S01]  /*a300*/  MUFU.TANH R28, R28 ;  /* 0x0000001c001c7308 */ /* 0x000e620000002400 */
[----:B--2---:R-:W-:Y:S02]  /*a310*/  FSEL R244, R93, -INF , P3 ;  /* 0xff8000005df47808 */ /* 0x004fe40001800000 */
[C---:B------:R-:W-:Y:S07]  /*a320*/  ISETP.GT.AND P3, PT, R5.reuse, 0x60, PT ;  /* 0x000000600500780c */ /* 0x040fee0003f64270 */
[----:B------:R-:W2:Y:S01]  /*a330*/  MUFU.TANH R52, R52 ;  /* 0x0000003400347308 */ /* 0x000ea20000002400 */
[----:B---3--:R-:W-:Y:S02]  /*a340*/  FSEL R83, R72, -INF , P5 ;  /* 0xff80000048537808 */ /* 0x008fe40002800000 */
[----:B------:R-:W-:Y:S07]  /*a350*/  ISETP.GT.AND P5, PT, R2, 0x49, PT ;  /* 0x000000490200780c */ /* 0x000fee0003fa4270 */
[----:B------:R-:W3:Y:S01]  /*a360*/  MUFU.TANH R77, R77 ;  /* 0x0000004d004d7308 */ /* 0x000ee20000002400 */
[----:B-1----:R-:W-:Y:S02]  /*a370*/  FSEL R206, R28, -INF , P1 ;  /* 0xff8000001cce7808 */ /* 0x002fe40000800000 */
[----:B------:R-:W-:Y:S07]  /*a380*/  ISETP.GT.AND P1, PT, R5, 0x69, PT ;  /* 0x000000690500780c */ /* 0x000fee0003f24270 */
[----:B------:R-:W1:Y:S01]  /*a390*/  MUFU.TANH R198, R30 ;  /* 0x0000001e00c67308 */ /* 0x000e620000002400 */
[----:B--2---:R-:W-:Y:S02]  /*a3a0*/  FSEL R28, R52, -INF , P3 ;  /* 0xff800000341c7808 */ /* 0x004fe40001800000 */
[----:B------:R-:W2:Y:S01]  /*a3b0*/  LDL R52, [R1+0x20] ;  /* 0x0000200001347983 */ /* 0x000ea20000100800 */
[C---:B------:R-:W-:Y:S06]  /*a3c0*/  ISETP.GT.AND P3, PT, R4.reuse, 0x61, PT ;  /* 0x000000610400780c */ /* 0x040fec0003f64270 */
[----:B------:R4:W4:Y:S01]  /*a3d0*/  MUFU.TANH R223, R9 ;  /* 0x0000000900df7308 */ /* 0x0009220000002400 */
[----:B---3--:R-:W-:Y:S02]  /*a3e0*/  FSEL R66, R77, -INF , P5 ;  /* 0xff8000004d427808 */ /* 0x008fe40002800000 */
[----:B------:R-:W3:Y:S01]  /*a3f0*/  LDL.64 R76, [R1+0x30] ;  /* 0x00003000014c7983 */ /* 0x000ee20000100a00 */
[----:B------:R-:W-:Y:S06]  /*a400*/  ISETP.GT.AND P5, PT, R4, 0x48, PT ;  /* 0x000000480400780c */ /* 0x000fec0003fa4270 */
[----:B------:R-:W4:Y:S01]  /*a410*/  MUFU.TANH R41, R49 ;  /* 0x0000003100297308 */ /* 0x000f220000002400 */
[----:B-1----:R-:W-:Y:S01]  /*a420*/  FSEL R198, R198, -INF , P0 ;  /* 0xff800000c6c67808 */ /* 0x002fe20000000000 */
[----:B------:R-:W-:Y:S01]  /*a430*/  FMUL.FTZ R30, R97, c[0x0][0x320] ;  /* 0x0000c800611e7a20 */ /* 0x000fe20000410000 */
[----:B------:R-:W-:Y:S07]  /*a440*/  ISETP.GT.AND P0, PT, R4, 0x18, PT ;  /* 0x000000180400780c */ /* 0x000fee0003f04270 */
[----:B------:R1:W1:Y:S01]  /*a450*/  MUFU.TANH R25, R54 ;  /* 0x0000003600197308 */ /* 0x0002620000002400 */
[----:B------:R-:W-:Y:S02]  /*a460*/  FSEL R91, R202, -INF , P0 ;  /* 0xff800000ca5b7808 */ /* 0x000fe40000000000 */
[----:B------:R-:W-:Y:S01]  /*a470*/  ISETP.GT.AND P0, PT, R4, 0x21, PT ;  /* 0x000000210400780c */ /* 0x000fe20003f04270 */
[----:B----4-:R-:W-:Y:S01]  /*a480*/  FMUL.FTZ R9, R87, c[0x0][0x320] ;  /* 0x0000c80057097a20 */ /* 0x010fe20000410000 */
[----:B------:R-:W-:Y:S02]  /*a490*/  FSEL R21, R223, -INF , P2 ;  /* 0xff800000df157808 */ /* 0x000fe40001000000 */
[----:B------:R-:W-:Y:S02]  /*a4a0*/  ISETP.GT.AND P2, PT, R0, 0x9, PT ;  /* 0x000000090000780c */ /* 0x000fe40003f44270 */
[----:B------:R-:W-:Y:S01]  /*a4b0*/  FSEL R213, R213, -INF , P0 ;  /* 0xff800000d5d57808 */ /* 0x000fe20000000000 */
[----:B------:R-:W4:Y:S01]  /*a4c0*/  MUFU.TANH R59, R59 ;  /* 0x0000003b003b7308 */ /* 0x000f220000002400 */
[----:B------:R-:W-:Y:S02]  /*a4d0*/  FSEL R51, R218, -INF , P2 ;  /* 0xff800000da337808 */ /* 0x000fe40001000000 */
[----:B------:R-:W-:Y:S02]  /*a4e0*/  ISETP.GT.AND P2, PT, R5, 0x10, PT ;  /* 0x000000100500780c */ /* 0x000fe40003f44270 */
[----:B------:R-:W-:Y:S02]  /*a4f0*/  ISETP.GT.AND P0, PT, R2, 0x28, PT ;  /* 0x000000280200780c */ /* 0x000fe40003f04270 */
[----:B------:R-:W-:Y:S02]  /*a500*/  FSEL R37, R217, -INF , P2 ;  /* 0xff800000d9257808 */ /* 0x000fe40001000000 */
[----:B------:R-:W-:Y:S01]  /*a510*/  ISETP.GT.AND P2, PT, R0, 0x10, PT ;  /* 0x000000100000780c */ /* 0x000fe20003f44270 */
[----:B------:R-:W4:Y:S01]  /*a520*/  MUFU.TANH R74, R74 ;  /* 0x0000004a004a7308 */ /* 0x000f220000002400 */
[----:B------:R-:W-:Y:S02]  /*a530*/  FSEL R248, R248, -INF , P0 ;  /* 0xff800000f8f87808 */ /* 0x000fe40000000000 */
[----:B------:R-:W-:Y:S01]  /*a540*/  ISETP.GT.AND P0, PT, R5, 0x29, PT ;  /* 0x000000290500780c */ /* 0x000fe20003f04270 */
[----:B-1----:R-:W-:Y:S01]  /*a550*/  FMUL.FTZ R54, R101, c[0x0][0x320] ;  /* 0x0000c80065367a20 */ /* 0x002fe20000410000 */
[----:B------:R-:W-:Y:S02]  /*a560*/  FSEL R195, R211, -INF , P2 ;  /* 0xff800000d3c37808 */ /* 0x000fe40001000000 */
[----:B------:R-:W-:Y:S02]  /*a570*/  FSEL R41, R41, -INF , P0 ;  /* 0xff80000029297808 */ /* 0x000fe40000000000 */
[----:B------:R-:W-:Y:S01]  /*a580*/  ISETP.GT.AND P0, PT, R4, 0x30, PT ;  /* 0x000000300400780c */ /* 0x000fe20003f04270 */
[----:B------:R-:W1:Y:S01]  /*a590*/  MUFU.TANH R55, R55 ;  /* 0x0000003700377308 */ /* 0x000e620000002400 */
[----:B------:R-:W-:Y:S02]  /*a5a0*/  ISETP.GT.AND P2, PT, R2, 0x19, PT ;  /* 0x000000190200780c */ /* 0x000fe40003f44270 */
[----:B------:R-:W-:Y:S02]  /*a5b0*/  FSEL R240, R25, -INF , P0 ;  /* 0xff80000019f07808 */ /* 0x000fe40000000000 */
[----:B------:R-:W-:Y:S02]  /*a5c0*/  FSEL R101, R205, -INF , P2 ;  /* 0xff800000cd657808 */ /* 0x000fe40001000000 */
[----:B------:R-:W-:Y:S02]  /*a5d0*/  ISETP.GT.AND P2, PT, R4, 0x19, PT ;  /* 0x000000190400780c */ /* 0x000fe40003f44270 */
[----:B------:R-:W-:Y:S01]  /*a5e0*/  ISETP.GT.AND P0, PT, R0, 0x31, PT ;  /* 0x000000310000780c */ /* 0x000fe20003f04270 */
[----:B------:R-:W1:Y:S01]  /*a5f0*/  MUFU.TANH R60, R60 ;  /* 0x0000003c003c7308 */ /* 0x000e620000002400 */
[----:B------:R-:W-:Y:S02]  /*a600*/  FSEL R97, R201, -INF , P2 ;  /* 0xff800000c9617808 */ /* 0x000fe40001000000 */
[C---:B------:R-:W-:Y:S02]  /*a610*/  ISETP.GT.AND P2, PT, R2.reuse, 0x20, PT ;  /* 0x000000200200780c */ /* 0x040fe40003f44270 */
[----:B----4-:R-:W-:Y:S02]  /*a620*/  FSEL R59, R59, -INF , P0 ;  /* 0xff8000003b3b7808 */ /* 0x010fe40000000000 */
[----:B------:R-:W-:Y:S02]  /*a630*/  ISETP.GT.AND P0, PT, R5, 0x38, PT ;  /* 0x000000380500780c */ /* 0x000fe40003f04270 */
[----:B------:R-:W-:Y:S01]  /*a640*/  FSEL R245, R245, -INF , P2 ;  /* 0xff800000f5f57808 */ /* 0x000fe20001000000 */
[----:B------:R-:W4:Y:S01]  /*a650*/  MUFU.TANH R70, R70 ;  /* 0x0000004600467308 */ /* 0x000f220000002400 */
[----:B------:R-:W-:Y:S02]  /*a660*/  ISETP.GT.AND P2, PT, R2, 0x29, PT ;  /* 0x000000290200780c */ /* 0x000fe40003f44270 */
[----:B------:R-:W-:Y:S02]  /*a670*/  FSEL R32, R32, -INF , P0 ;  /* 0xff80000020207808 */ /* 0x000fe40000000000 */
[----:B------:R-:W-:Y:S02]  /*a680*/  ISETP.GT.AND P0, PT, R5, 0x41, PT ;  /* 0x000000410500780c */ /* 0x000fe40003f04270 */
[----:B------:R-:W-:Y:S02]  /*a690*/  FSEL R249, R249, -INF , P2 ;  /* 0xff800000f9f97808 */ /* 0x000fe40001000000 */
[----:B------:R-:W-:Y:S01]  /*a6a0*/  FSEL R38, R38, -INF , P0 ;  /* 0xff80000026267808 */ /* 0x000fe20000000000 */
[----:B------:R4:W-:Y:S01]  /*a6b0*/  MUFU.TANH R49, R80 ;  /* 0x0000005000317308 */ /* 0x0009e20000002400 */
[----:B------:R-:W-:Y:S02]  /*a6c0*/  ISETP.GT.AND P2, PT, R4, 0x28, PT ;  /* 0x000000280400780c */ /* 0x000fe40003f44270 */
[----:B------:R-:W-:Y:S02]  /*a6d0*/  ISETP.GT.AND P0, PT, R0, 0x40, PT ;  /* 0x000000400000780c */ /* 0x000fe40003f04270 */
[----:B------:R-:W-:Y:S02]  /*a6e0*/  FSEL R207, R207, -INF , P2 ;  /* 0xff800000cfcf7808 */ /* 0x000fe40001000000 */
[----:B------:R-:W-:Y:S02]  /*a6f0*/  ISETP.GT.AND P2, PT, R4, 0x31, PT ;  /* 0x000000310400780c */ /* 0x000fe40003f44270 */
[----:B------:R-:W-:Y:S01]  /*a700*/  FSEL R56, R74, -INF , P0 ;  /* 0xff8000004a387808 */ /* 0x000fe20000000000 */
[----:B------:R-:W4:Y:S01]  /*a710*/  MUFU.TANH R75, R75 ;  /* 0x0000004b004b7308 */ /* 0x000f220000002400 */
[----:B-1----:R-:W-:Y:S02]  /*a720*/  FSEL R233, R55, -INF , P2 ;  /* 0xff80000037e97808 */ /* 0x002fe40001000000 */
[----:B------:R-:W-:Y:S02]  /*a730*/  ISETP.GT.AND P2, PT, R2, 0x38, PT ;  /* 0x000000380200780c */ /* 0x000fe40003f44270 */
[----:B------:R-:W-:Y:S02]  /*a740*/  FMNMX.FTZ R74, R7, R3, !PT ;  /* 0x00000003074a7209 */ /* 0x000fe40007810000 */
[----:B------:R-:W-:Y:S01]  /*a750*/  FSEL R230, R60, -INF , P2 ;  /* 0xff8000003ce67808 */ /* 0x000fe20001000000 */
[----:B------:R-:W-:Y:S01]  /*a760*/  IMAD.MOV.U32 R60, RZ, RZ, R58 ;  /* 0x000000ffff3c7224 */ /* 0x000fe200078e003a */
[----:B------:R-:W-:Y:S01]  /*a770*/  FMNMX.FTZ R74, R13, R74, !PT ;  /* 0x0000004a0d4a7209 */ /* 0x000fe20007810000 */
[----:B------:R-:W1:Y:S01]  /*a780*/  MUFU.TANH R8, R8 ;  /* 0x0000000800087308 */ /* 0x000e620000002400 */
[----:B------:R-:W-:Y:S02]  /*a790*/  ISETP.GT.AND P2, PT, R5, 0x39, PT ;  /* 0x000000390500780c */ /* 0x000fe40003f44270 */
[----:B------:R-:W-:Y:S02]  /*a7a0*/  FMNMX.FTZ R74, R14, R74, !PT ;  /* 0x0000004a0e4a7209 */ /* 0x000fe40007810000 */
[----:B------:R-:W-:Y:S02]  /*a7b0*/  FSEL R40, R40, -INF , P2 ;  /* 0xff80000028287808 */ /* 0x000fe40001000000 */
[----:B------:R-:W-:Y:S02]  /*a7c0*/  ISETP.GT.AND P2, PT, R4, 0x40, PT ;  /* 0x000000400400780c */ /* 0x000fe40003f44270 */
[----:B------:R-:W-:Y:S01]  /*a7d0*/  FMNMX.FTZ R74, R15, R74, !PT ;  /* 0x0000004a0f4a7209 */ /* 0x000fe20007810000 */
[----:B------:R-:W1:Y:S01]  /*a7e0*/  MUFU.TANH R46, R46 ;  /* 0x0000002e002e7308 */ /* 0x000e620000002400 */
[----:B----4-:R-:W-:Y:S02]  /*a7f0*/  FSEL R80, R70, -INF , P2 ;  /* 0xff80000046507808 */ /* 0x010fe40001000000 */
[----:B------:R-:W-:Y:S02]  /*a800*/  ISETP.GT.AND P2, PT, R0, 0x41, PT ;  /* 0x000000410000780c */ /* 0x000fe40003f44270 */
[----:B------:R-:W-:Y:S02]  /*a810*/  FMNMX.FTZ R74, R37, R74, !PT ;  /* 0x0000004a254a7209 */ /* 0x000fe40007810000 */
[----:B------:R-:W-:Y:S02]  /*a820*/  FSEL R55, R75, -INF , P2 ;  /* 0xff8000004b377808 */ /* 0x000fe40001000000 */
[----:B------:R-:W-:Y:S01]  /*a830*/  FMNMX.FTZ R74, R36, R74, !PT ;  /* 0x0000004a244a7209 */ /* 0x000fe20007810000 */
[----:B------:R-:W4:Y:S01]  /*a840*/  MUFU.TANH R79, R79 ;  /* 0x0000004f004f7308 */ /* 0x000f220000002400 */
[----:B------:R-:W-:Y:S02]  /*a850*/  ISETP.GT.AND P0, PT, R0, 0x49, PT ;  /* 0x000000490000780c */ /* 0x000fe40003f04270 */
[----:B------:R-:W-:Y:S02]  /*a860*/  FMNMX.FTZ R74, R35, R74, !PT ;  /* 0x0000004a234a7209 */ /* 0x000fe40007810000 */
[----:B-1----:R-:W-:Y:S02]  /*a870*/  FSEL R217, R8, -INF , P5 ;  /* 0xff80000008d97808 */ /* 0x002fe40002800000 */
[----:B------:R-:W-:Y:S02]  /*a880*/  FMNMX.FTZ R74, R45, R74, !PT ;  /* 0x0000004a2d4a7209 */ /* 0x000fe40007810000 */
[----:B------:R-:W-:Y:S01]  /*a890*/  ISETP.GT.AND P5, PT, R4, 0x51, PT ;  /* 0x000000510400780c */ /* 0x000fe20003fa4270 */
[----:B------:R-:W1:Y:S01]  /*a8a0*/  MUFU.TANH R24, R24 ;  /* 0x0000001800187308 */ /* 0x000e620000002400 */
[----:B------:R-:W-:Y:S02]  /*a8b0*/  FMNMX.FTZ R74, R44, R74, !PT ;  /* 0x0000004a2c4a7209 */ /* 0x000fe40007810000 */
[----:B------:R-:W-:Y:S02]  /*a8c0*/  ISETP.GT.AND P2, PT, R5, 0x48, PT ;  /* 0x000000480500780c */ /* 0x000fe40003f44270 */
[----:B------:R-:W-:Y:S02]  /*a8d0*/  FMNMX.FTZ R74, R43, R74, !PT ;  /* 0x0000004a2b4a7209 */ /* 0x000fe40007810000 */
[----:B------:R-:W-:Y:S02]  /*a8e0*/  FSEL R49, R49, -INF , P2 ;  /* 0xff80000031317808 */ /* 0x000fe40001000000 */
[----:B------:R-:W-:Y:S01]  /*a8f0*/  FMNMX.FTZ R74, R42, R74, !PT ;  /* 0x0000004a2a4a7209 */ /* 0x000fe20007810000 */
[----:B------:R1:W1:Y:S01]  /*a900*/  MUFU.TANH R6, R103 ;  /* 0x0000006700067308 */ /* 0x0002620000002400 */
[----:B------:R-:W-:Y:S02]  /*a910*/  ISETP.GT.AND P2, PT, R5, 0x51, PT ;  /* 0x000000510500780c */ /* 0x000fe40003f44270 */
[----:B------:R-:W-:Y:S02]  /*a920*/  FMNMX.FTZ R74, R41, R74, !PT ;  /* 0x0000004a294a7209 */ /* 0x000fe40007810000 */
[----:B------:R-:W-:Y:S02]  /*a930*/  FSEL R46, R46, -INF , P2 ;  /* 0xff8000002e2e7808 */ /* 0x000fe40001000000 */
[----:B------:R-:W-:Y:S02]  /*a940*/  ISETP.GT.AND P2, PT, R0, 0x50, PT ;  /* 0x000000500000780c */ /* 0x000fe40003f44270 */
[----:B----4-:R-:W-:Y:S01]  /*a950*/  FSEL R79, R79, -INF , P0 ;  /* 0xff8000004f4f7808 */ /* 0x010fe20000000000 */
[----:B------:R-:W4:Y:S01]  /*a960*/  MUFU.TANH R47, R47 ;  /* 0x0000002f002f7308 */ /* 0x000f220000002400 */
[----:B------:R-:W-:Y:S02]  /*a970*/  FMNMX.FTZ R74, R34, R74, !PT ;  /* 0x0000004a224a7209 */ /* 0x000fe40007810000 */
[----:B------:R-:W-:Y:S02]  /*a980*/  ISETP.GT.AND P0, PT, R5, 0x50, PT ;  /* 0x000000500500780c */ /* 0x000fe40003f04270 */
[----:B------:R-:W-:Y:S04]  /*a990*/  FMNMX.FTZ R74, R33, R74, !PT ;  /* 0x0000004a214a7209 */ /* 0x000fe80007810000 */
[----:B------:R-:W-:Y:S01]  /*a9a0*/  FMNMX.FTZ R74, R32, R74, !PT ;  /* 0x0000004a204a7209 */ /* 0x000fe20007810000 */
[----:B------:R-:W4:Y:S03]  /*a9b0*/  MUFU.TANH R9, R9 ;  /* 0x0000000900097308 */ /* 0x000f260000002400 */
[----:B------:R-:W-:Y:S01]  /*a9c0*/  FMNMX.FTZ R74, R40, R74, !PT ;  /* 0x0000004a284a7209 */ /* 0x000fe20007810000 */
[----:B-1----:R-:W-:Y:S01]  /*a9d0*/  IMAD.MOV.U32 R103, RZ, RZ, R64 ;  /* 0x000000ffff677224 */ /* 0x002fe200078e0040 */
[----:B------:R-:W-:Y:S02]  /*a9e0*/  FSEL R64, R24, -INF , P2 ;  /* 0xff80000018407808 */ /* 0x000fe40001000000 */
[----:B------:R-:W-:Y:S02]  /*a9f0*/  FMNMX.FTZ R74, R39, R74, !PT ;  /* 0x0000004a274a7209 */ /* 0x000fe40007810000 */
[----:B------:R-:W-:Y:S01]  /*aa00*/  FSEL R202, R6, -INF , P3 ;  /* 0xff80000006ca7808 */ /* 0x000fe20001800000 */
[----:B------:R-:W1:Y:S01]  /*aa10*/  MUFU.TANH R92, R92 ;  /* 0x0000005c005c7308 */ /* 0x000e620000002400 */
[----:B------:R-:W-:Y:S02]  /*aa20*/  FMNMX.FTZ R74, R38, R74, !PT ;  /* 0x0000004a264a7209 */ /* 0x000fe40007810000 */
[C---:B------:R-:W-:Y:S02]  /*aa30*/  ISETP.GT.AND P3, PT, R2.reuse, 0x60, PT ;  /* 0x000000600200780c */ /* 0x040fe40003f64270 */
[----:B----4-:R-:W-:Y:S02]  /*aa40*/  FSEL R47, R47, -INF , P0 ;  /* 0xff8000002f2f7808 */ /* 0x010fe40000000000 */
[C---:B------:R-:W-:Y:S02]  /*aa50*/  ISETP.GT.AND P0, PT, R2.reuse, 0x51, PT ;  /* 0x000000510200780c */ /* 0x040fe40003f04270 */
[----:B------:R-:W-:Y:S01]  /*aa60*/  ISETP.GT.AND P2, PT, R5, 0x59, PT ;  /* 0x000000590500780c */ /* 0x000fe20003f44270 */
[----:B------:R-:W4:Y:S01]  /*aa70*/  MUFU.TANH R31, R31 ;  /* 0x0000001f001f7308 */ /* 0x000f220000002400 */
[----:B------:R-:W-:Y:S02]  /*aa80*/  FSEL R251, R11, -INF , P0 ;  /* 0xff8000000bfb7808 */ /* 0x000fe40000000000 */
[----:B------:R-:W-:Y:S02]  /*aa90*/  ISETP.GT.AND P0, PT, R5, 0x58, PT ;  /* 0x000000580500780c */ /* 0x000fe40003f04270 */
[----:B------:R-:W-:Y:S01]  /*aaa0*/  FSEL R210, R9, -INF , P5 ;  /* 0xff80000009d27808 */ /* 0x000fe20002800000 */
[----:B------:R-:W-:Y:S01]  /*aab0*/  FMUL.FTZ R9, R115, c[0x0][0x320] ;  /* 0x0000c80073097a20 */ /* 0x000fe20000410000 */
[----:B------:R-:W-:Y:S01]  /*aac0*/  ISETP.GT.AND P5, PT, R2, 0x58, PT ;  /* 0x000000580200780c */ /* 0x000fe20003fa4270 */
[----:B------:R-:W-:Y:S01]  /*aad0*/  IMAD.MOV.U32 R115, RZ, RZ, R69 ;  /* 0x000000ffff737224 */ /* 0x000fe200078e0045 */
[----:B------:R-:W-:Y:S01]  /*aae0*/  FMNMX.FTZ R74, R49, R74, !PT ;  /* 0x0000004a314a7209 */ /* 0x000fe20007810000 */
[----:B------:R-:W4:Y:S03]  /*aaf0*/  MUFU.TANH R53, R53 ;  /* 0x0000003500357308 */ /* 0x000f260000002400 */
[----:B------:R-:W-:Y:S02]  /*ab00*/  FMNMX.FTZ R74, R48, R74, !PT ;  /* 0x0000004a304a7209 */ /* 0x000fe40007810000 */
[----:B-1----:R-:W-:Y:S02]  /*ab10*/  FSEL R246, R92, -INF , P5 ;  /* 0xff8000005cf67808 */ /* 0x002fe40002800000 */
[----:B------:R-:W-:Y:S02]  /*ab20*/  ISETP.GT.AND P5, PT, R4, 0x59, PT ;  /* 0x000000590400780c */ /* 0x000fe40003fa4270 */
[----:B------:R-:W-:Y:S01]  /*ab30*/  FMNMX.FTZ R74, R47, R74, !PT ;  /* 0x0000004a2f4a7209 */ /* 0x000fe20007810000 */
[----:B------:R-:W1:Y:S03]  /*ab40*/  MUFU.TANH R54, R54 ;  /* 0x0000003600367308 */ /* 0x000e660000002400 */
[----:B------:R-:W-:Y:S02]  /*ab50*/  FMNMX.FTZ R74, R46, R74, !PT ;  /* 0x0000004a2e4a7209 */ /* 0x000fe40007810000 */
[----:B----4-:R-:W-:Y:S02]  /*ab60*/  FSEL R31, R31, -INF , P0 ;  /* 0xff8000001f1f7808 */ /* 0x010fe40000000000 */
[----:B------:R-:W-:Y:S02]  /*ab70*/  ISETP.GT.AND P0, PT, R5, 0x61, PT ;  /* 0x000000610500780c */ /* 0x000fe40003f04270 */
[----:B------:R-:W-:Y:S01]  /*ab80*/  FMNMX.FTZ R74, R31, R74, !PT ;  /* 0x0000004a1f4a7209 */ /* 0x000fe20007810000 */
[----:B------:R-:W4:Y:S01]  /*ab90*/  MUFU.TANH R8, R102 ;  /* 0x0000006600087308 */ /* 0x000f220000002400 */
[----:B------:R-:W-:Y:S02]  /*aba0*/  FSEL R204, R53, -INF , P5 ;  /* 0xff80000035cc7808 */ /* 0x000fe40002800000 */
[----:B------:R-:W-:Y:S02]  /*abb0*/  MOV R53, R61 ;  /* 0x0000003d00357202 */ /* 0x000fe40000000f00 */
[----:B------:R-:W-:Y:S05]  /*abc0*/  ISETP.GT.AND P5, PT, R4, 0x60, PT ;  /* 0x000000600400780c */ /* 0x000fea0003fa4270 */
[----:B------:R-:W4:Y:S01]  /*abd0*/  MUFU.TANH R30, R30 ;  /* 0x0000001e001e7308 */ /* 0x000f220000002400 */
[----:B-1----:R-:W-:Y:S02]  /*abe0*/  FSEL R27, R54, -INF , P0 ;  /* 0xff800000361b7808 */ /* 0x002fe40000000000 */
[----:B------:R-:W-:Y:S07]  /*abf0*/  ISETP.GT.AND P0, PT, R4, 0x68, PT ;  /* 0x000000680400780c */ /* 0x000fee0003f04270 */
[----:B------:R-:W1:Y:S01]  /*ac00*/  MUFU.TANH R25, R112 ;  /* 0x0000007000197308 */ /* 0x000e620000002400 */
[----:B----4-:R-:W-:Y:S01]  /*ac10*/  FSEL R203, R8, -INF , P5 ;  /* 0xff80000008cb7808 */ /* 0x010fe20002800000 */
[----:B------:R-:W-:Y:S01]  /*ac20*/  FMUL.FTZ R8, R109, c[0x0][0x320] ;  /* 0x0000c8006d087a20 */ /* 0x000fe20000410000 */
[----:B------:R-:W-:Y:S02]  /*ac30*/  ISETP.GT.AND P5, PT, R4, 0x69, PT ;  /* 0x000000690400780c */ /* 0x000fe40003fa4270 */
[----:B------:R-:W-:Y:S05]  /*ac40*/  FMNMX.FTZ R4, R16, R116, !PT ;  /* 0x0000007410047209 */ /* 0x000fea0007810000 */
[----:B------:R-:W4:Y:S01]  /*ac50*/  MUFU.TANH R24, R113 ;  /* 0x0000007100187308 */ /* 0x000f220000002400 */
[----:B------:R-:W-:Y:S02]  /*ac60*/  FMNMX.FTZ R4, R17, R4, !PT ;  /* 0x0000000411047209 */ /* 0x000fe40007810000 */
[----:B------:R-:W-:Y:S02]  /*ac70*/  FSEL R30, R30, -INF , P2 ;  /* 0xff8000001e1e7808 */ /* 0x000fe40001000000 */
[----:B------:R-:W-:Y:S02]  /*ac80*/  FMNMX.FTZ R4, R18, R4, !PT ;  /* 0x0000000412047209 */ /* 0x000fe40007810000 */
[----:B------:R-:W-:Y:S03]  /*ac90*/  ISETP.GT.AND P2, PT, R5, 0x68, PT ;  /* 0x000000680500780c */ /* 0x000fe60003f44270 */
[----:B------:R-:W-:Y:S01]  /*aca0*/  MUFU.TANH R8, R8 ;  /* 0x0000000800087308 */ /* 0x000fe20000002400 */
[----:B------:R-:W-:Y:S02]  /*acb0*/  FMNMX.FTZ R74, R30, R74, !PT ;  /* 0x0000004a1e4a7209 */ /* 0x000fe40007810000 */
[----:B------:R-:W-:Y:S02]  /*acc0*/  FMNMX.FTZ R5, R26, R118, !PT ;  /* 0x000000761a057209 */ /* 0x000fe40007810000 */
[----:B-1----:R-:W-:Y:S02]  /*acd0*/  FSEL R25, R25, -INF , P2 ;  /* 0xff80000019197808 */ /* 0x002fe40001000000 */
[----:B------:R-:W-:Y:S02]  /*ace0*/  FMNMX.FTZ R74, R28, R74, !PT ;  /* 0x0000004a1c4a7209 */ /* 0x000fe40007810000 */
[----:B------:R-:W-:Y:S01]  /*acf0*/  ISETP.GT.AND P2, PT, R2, 0x61, PT ;  /* 0x000000610200780c */ /* 0x000fe20003f44270 */
[----:B------:R-:W1:Y:S01]  /*ad00*/  MUFU.TANH R114, R114 ;  /* 0x0000007200727308 */ /* 0x000e620000002400 */
[----:B------:R-:W-:Y:S02]  /*ad10*/  FMNMX.FTZ R74, R27, R74, !PT ;  /* 0x0000004a1b4a7209 */ /* 0x000fe40007810000 */
[----:B------:R-:W-:Y:S02]  /*ad20*/  FMNMX.FTZ R5, R29, R5, !PT ;  /* 0x000000051d057209 */ /* 0x000fe40007810000 */
[----:B----4-:R-:W-:Y:S02]  /*ad30*/  FSEL R24, R24, -INF , P1 ;  /* 0xff80000018187808 */ /* 0x010fe40000800000 */
[----:B------:R-:W-:Y:S02]  /*ad40*/  ISETP.GT.AND P1, PT, R2, 0x68, PT ;  /* 0x000000680200780c */ /* 0x000fe40003f24270 */
[----:B------:R-:W-:Y:S01]  /*ad50*/  FMNMX.FTZ R74, R25, R74, !PT ;  /* 0x0000004a194a7209 */ /* 0x000fe20007810000 */
[----:B------:R-:W4:Y:S01]  /*ad60*/  MUFU.TANH R9, R9 ;  /* 0x0000000900097308 */ /* 0x000f220000002400 */
[----:B------:R-:W-:Y:S02]  /*ad70*/  FMNMX.FTZ R5, R50, R5, !PT ;  /* 0x0000000532057209 */ /* 0x000fe40007810000 */
[----:B------:R-:W-:Y:S02]  /*ad80*/  FMNMX.FTZ R74, R24, R74, !PT ;  /* 0x0000004a184a7209 */ /* 0x000fe40007810000 */
[----:B------:R-:W-:Y:S02]  /*ad90*/  FMNMX.FTZ R5, R51, R5, !PT ;  /* 0x0000000533057209 */ /* 0x000fe40007810000 */
[----:B------:R-:W-:Y:S01]  /*ada0*/  MOV R113, R184 ;  /* 0x000000b800717202 */ /* 0x000fe20000000f00 */
[----:B------:R-:W2:Y:S01]  /*adb0*/  SHFL.BFLY PT, R6, R74, 0x2, 0x1f ;  /* 0x0c401f004a067f89 */ /* 0x000ea200000e0000 */
[----:B------:R-:W-:Y:S01]  /*adc0*/  FMNMX.FTZ R5, R195, R5, !PT ;  /* 0x00000005c3057209 */ /* 0x000fe20007810000 */
[----:B------:R-:W2:Y:S03]  /*add0*/  MUFU.TANH R104, R104 ;  /* 0x0000006800687308 */ /* 0x000ea60000002400 */
[----:B------:R-:W-:Y:S02]  /*ade0*/  FMNMX.FTZ R5, R197, R5, !PT ;  /* 0x00000005c5057209 */ /* 0x000fe40007810000 */
[----:B-1----:R-:W-:Y:S01]  /*adf0*/  FSEL R112, R114, -INF , P0 ;  /* 0xff80000072707808 */ /* 0x002fe20000000000 */
[----:B------:R-:W-:Y:S01]  /*ae00*/  IMAD.MOV.U32 R114, RZ, RZ, R73 ;  /* 0x000000ffff727224 */ /* 0x000fe200078e0049 */
[----:B------:R-:W-:Y:S02]  /*ae10*/  ISETP.GT.AND P0, PT, R2, 0x69, PT ;  /* 0x000000690200780c */ /* 0x000fe40003f04270 */
[----:B------:R-:W-:Y:S01]  /*ae20*/  FMNMX.FTZ R2, R19, R4, !PT ;  /* 0x0000000413027209 */ /* 0x000fe20007810000 */
[----:B------:R-:W1:Y:S01]  /*ae30*/  MUFU.TANH R105, R105 ;  /* 0x0000006900697308 */ /* 0x000e620000002400 */
[----:B------:R-:W-:Y:S02]  /*ae40*/  FMNMX.FTZ R4, R20, R117, !PT ;  /* 0x0000007514047209 */ /* 0x000fe40007810000 */
[----:B------:R-:W-:Y:S02]  /*ae50*/  FMNMX.FTZ R2, R90, R2, !PT ;  /* 0x000000025a027209 */ /* 0x000fe40007810000 */
[----:B------:R-:W-:Y:S02]  /*ae60*/  FMNMX.FTZ R4, R21, R4, !PT ;  /* 0x0000000415047209 */ /* 0x000fe40007810000 */
[----:B------:R-:W-:Y:S02]  /*ae70*/  FMNMX.FTZ R2, R96, R2, !PT ;  /* 0x0000000260027209 */ /* 0x000fe40007810000 */
        /* <DEDUP_REMOVED lines=41> */
[----:B--2---:R-:W-:Y:S02]  /*b110*/  FMNMX.FTZ R74, R74, R6, !PT ;  /* 0x000000064a4a7209 */ /* 0x004fe40007810000 */
[----:B------:R-:W-:Y:S02]  /*b120*/  FMNMX.FTZ R2, R203, R2, !PT ;  /* 0x00000002cb027209 */ /* 0x000fe40007810000 */
[----:B------:R-:W-:Y:S01]  /*b130*/  FMNMX.FTZ R5, R239, R5, !PT ;  /* 0x00000005ef057209 */ /* 0x000fe20007810000 */
[----:B------:R-:W2:Y:S01]  /*b140*/  SHFL.BFLY PT, R6, R74, 0x1, 0x1f ;  /* 0x0c201f004a067f89 */ /* 0x000ea200000e0000 */
[----:B------:R-:W-:Y:S02]  /*b150*/  FMNMX.FTZ R4, R114, R4, !PT ;  /* 0x0000000472047209 */ /* 0x000fe40007810000 */
[----:B------:R-:W-:Y:S02]  /*b160*/  FMNMX.FTZ R2, R202, R2, !PT ;  /* 0x00000002ca027209 */ /* 0x000fe40007810000 */
[----:B------:R-:W-:Y:S02]  /*b170*/  FMNMX.FTZ R4, R115, R4, !PT ;  /* 0x0000000473047209 */ /* 0x000fe40007810000 */
[----:B------:R-:W-:Y:S02]  /*b180*/  FMNMX.FTZ R5, R113, R5, !PT ;  /* 0x0000000571057209 */ /* 0x000fe40007810000 */
[----:B----4-:R-:W-:Y:S02]  /*b190*/  FSEL R89, R9, -INF , P5 ;  /* 0xff80000009597808 */ /* 0x010fe40002800000 */
[----:B------:R-:W4:Y:S01]  /*b1a0*/  MUFU.TANH R9, R110 ;  /* 0x0000006e00097308 */ /* 0x000f220000002400 */
[----:B------:R-:W-:Y:S02]  /*b1b0*/  FMNMX.FTZ R2, R112, R2, !PT ;  /* 0x0000000270027209 */ /* 0x000fe40007810000 */
[----:B------:R-:W-:Y:S02]  /*b1c0*/  FMNMX.FTZ R5, R60, R5, !PT ;  /* 0x000000053c057209 */ /* 0x000fe40007810000 */
[----:B------:R-:W-:Y:S02]  /*b1d0*/  FMNMX.FTZ R4, R66, R4, !PT ;  /* 0x0000000442047209 */ /* 0x000fe40007810000 */
[----:B------:R-:W-:Y:S02]  /*b1e0*/  FMNMX.FTZ R2, R89, R2, !PT ;  /* 0x0000000259027209 */ /* 0x000fe40007810000 */
[----:B------:R-:W-:Y:S02]  /*b1f0*/  FMNMX.FTZ R5, R59, R5, !PT ;  /* 0x000000053b057209 */ /* 0x000fe40007810000 */
[----:B------:R-:W-:Y:S01]  /*b200*/  FMNMX.FTZ R4, R252, R4, !PT ;  /* 0x00000004fc047209 */ /* 0x000fe20007810000 */
[----:B------:R-:W3:Y:S01]  /*b210*/  SHFL.BFLY PT, R73, R2, 0x2, 0x1f ;  /* 0x0c401f0002497f89 */ /* 0x000ee200000e0000 */
[----:B------:R-:W-:Y:S02]  /*b220*/  FMNMX.FTZ R5, R62, R5, !PT ;  /* 0x000000053e057209 */ /* 0x000fe40007810000 */
[----:B------:R-:W-:Y:S02]  /*b230*/  FMNMX.FTZ R4, R251, R4, !PT ;  /* 0x00000004fb047209 */ /* 0x000fe40007810000 */
[----:B------:R-:W-:Y:S02]  /*b240*/  FMNMX.FTZ R5, R63, R5, !PT ;  /* 0x000000053f057209 */ /* 0x000fe40007810000 */
[----:B------:R-:W-:Y:S02]  /*b250*/  FMNMX.FTZ R4, R246, R4, !PT ;  /* 0x00000004f6047209 */ /* 0x000fe40007810000 */
[----:B------:R-:W-:Y:S02]  /*b260*/  FMNMX.FTZ R5, R56, R5, !PT ;  /* 0x0000000538057209 */ /* 0x000fe40007810000 */
[----:B------:R-:W-:Y:S02]  /*b270*/  FSEL R192, R104, -INF , P3 ;  /* 0xff80000068c07808 */ /* 0x000fe40001800000 */
[----:B------:R-:W-:Y:S02]  /*b280*/  FMNMX.FTZ R4, R244, R4, !PT ;  /* 0x00000004f4047209 */ /* 0x000fe40007810000 */
[----:B--2---:R-:W-:Y:S02]  /*b290*/  FMNMX.FTZ R74, R74, R6, !PT ;  /* 0x000000064a4a7209 */ /* 0x004fe40007810000 */
[C---:B------:R-:W-:Y:S02]  /*b2a0*/  ISETP.GT.AND P5, PT, R0.reuse, 0x58, PT ;  /* 0x000000580000780c */ /* 0x040fe40003fa4270 */
[----:B------:R-:W-:Y:S01]  /*b2b0*/  ISETP.GT.AND P3, PT, R0, 0x60, PT ;  /* 0x000000600000780c */ /* 0x000fe20003f64270 */
[----:B------:R-:W-:Y:S01]  /*b2c0*/  FMUL.FTZ R6, R74, c[0x0][0x2d0] ;  /* 0x0000b4004a067a20 */ /* 0x000fe20000410000 */
[----:B------:R-:W-:Y:S02]  /*b2d0*/  FMNMX.FTZ R5, R55, R5, !PT ;  /* 0x0000000537057209 */ /* 0x000fe40007810000 */
[----:B-1----:R-:W-:Y:S02]  /*b2e0*/  FSEL R191, R105, -INF , P2 ;  /* 0xff80000069bf7808 */ /* 0x002fe40001000000 */
[----:B------:R-:W-:Y:S02]  /*b2f0*/  FMNMX.FTZ R4, R192, R4, !PT ;  /* 0x00000004c0047209 */ /* 0x000fe40007810000 */
[----:B------:R-:W-:Y:S02]  /*b300*/  FSEL R243, R94, -INF , P5 ;  /* 0xff8000005ef37808 */ /* 0x000fe40002800000 */
[----:B------:R-:W-:Y:S02]  /*b310*/  ISETP.GT.AND P5, PT, R0, 0x59, PT ;  /* 0x000000590000780c */ /* 0x000fe40003fa4270 */
[----:B------:R-:W-:Y:S02]  /*b320*/  FSEL R220, R106, -INF , P3 ;  /* 0xff8000006adc7808 */ /* 0x000fe40001800000 */
[----:B------:R-:W-:Y:S02]  /*b330*/  FSETP.NEU.FTZ.AND P3, PT, R74, -INF , PT ;  /* 0xff8000004a00780b */ /* 0x000fe40003f7d000 */
[----:B------:R-:W-:Y:S02]  /*b340*/  FSEL R190, R108, -INF , P1 ;  /* 0xff8000006cbe7808 */ /* 0x000fe40000800000 */
[----:B------:R-:W-:Y:S02]  /*b350*/  FMNMX.FTZ R5, R67, R5, !PT ;  /* 0x0000000543057209 */ /* 0x000fe40007810000 */
[----:B------:R-:W-:Y:S02]  /*b360*/  FMNMX.FTZ R4, R191, R4, !PT ;  /* 0x00000004bf047209 */ /* 0x000fe40007810000 */
[----:B------:R-:W-:Y:S02]  /*b370*/  FSEL R223, R95, -INF , P5 ;  /* 0xff8000005fdf7808 */ /* 0x000fe40002800000 */
[----:B------:R-:W-:Y:S02]  /*b380*/  ISETP.GE.AND P5, PT, R196, 0x1, PT ;  /* 0x00000001c400780c */ /* 0x000fe40003fa6270 */
[----:B------:R-:W-:Y:S02]  /*b390*/  FSEL R6, R6, RZ, P3 ;  /* 0x000000ff06067208 */ /* 0x000fe40001800000 */
[----:B------:R-:W-:Y:S02]  /*b3a0*/  FMNMX.FTZ R5, R79, R5, !PT ;  /* 0x000000054f057209 */ /* 0x000fe40007810000 */
[----:B------:R-:W-:Y:S01]  /*b3b0*/  FSEL R189, R8, -INF , P0 ;  /* 0xff80000008bd7808 */ /* 0x000fe20000000000 */
[--C-:B------:R-:W-:Y:S01]  /*b3c0*/  FFMA.FTZ R86, R36, c[0x0][0x2d0], -R6.reuse ;  /* 0x0000b40024567a23 */ /* 0x100fe20000010806 */
[----:B------:R-:W-:Y:S01]  /*b3d0*/  FMNMX.FTZ R4, R190, R4, !PT ;  /* 0x00000004be047209 */ /* 0x000fe20007810000 */
[--C-:B------:R-:W-:Y:S01]  /*b3e0*/  FFMA.FTZ R54, R38, c[0x0][0x2d0], -R6.reuse ;  /* 0x0000b40026367a23 */ /* 0x100fe20000010806 */
[----:B------:R-:W-:Y:S01]  /*b3f0*/  FMNMX.FTZ R5, R64, R5, !PT ;  /* 0x0000000540057209 */ /* 0x000fe20007810000 */
[--C-:B------:R-:W-:Y:S01]  /*b400*/  FFMA.FTZ R87, R37, c[0x0][0x2d0], -R6.reuse ;  /* 0x0000b40025577a23 */ /* 0x100fe20000010806 */
[----:B------:R-:W-:Y:S01]  /*b410*/  FMNMX.FTZ R4, R189, R4, !PT ;  /* 0x00000004bd047209 */ /* 0x000fe20007810000 */
[----:B------:R-:W-:Y:S01]  /*b420*/  @P5 IMAD.WIDE.U32 R10, R242, c[0x0][0x1e0], RZ ;  /* 0x00007800f20a5a25 */ /* 0x000fe200078e00ff */
[----:B---3--:R-:W-:Y:S02]  /*b430*/  FMNMX.FTZ R73, R2, R73, !PT ;  /* 0x0000004902497209 */ /* 0x008fe40007810000 */
[C---:B------:R-:W-:Y:S01]  /*b440*/  ISETP.GT.AND P0, PT, R0.reuse, 0x69, PT ;  /* 0x000000690000780c */ /* 0x040fe20003f04270 */
[--C-:B------:R-:W-:Y:S01]  /*b450*/  FFMA.FTZ R2, R7, c[0x0][0x2d0], -R6.reuse ;  /* 0x0000b40007027a23 */ /* 0x100fe20000010806 */
[----:B------:R-:W-:Y:S01]  /*b460*/  ISETP.GT.AND P2, PT, R0, 0x61, PT ;  /* 0x000000610000780c */ /* 0x000fe20003f44270 */
[--C-:B------:R-:W-:Y:S01]  /*b470*/  FFMA.FTZ R7, R13, c[0x0][0x2d0], -R6.reuse ;  /* 0x0000b4000d077a23 */ /* 0x100fe20000010806 */
[----:B------:R-:W-:Y:S01]  /*b480*/  MOV R37, R64 ;  /* 0x0000004000257202 */ /* 0x000fe20000000f00 */
[----:B------:R-:W-:Y:S01]  /*b490*/  MUFU.EX2 R186, R2 ;  /* 0x0000000200ba7308 */ /* 0x000fe20000000800 */
[----:B------:R-:W1:Y:S01]  /*b4a0*/  SHFL.BFLY PT, R72, R4, 0x2, 0x1f ;  /* 0x0c401f0004487f89 */ /* 0x000e6200000e0000 */
[----:B------:R-:W-:Y:S01]  /*b4b0*/  FSEL R71, R71, -INF , P0 ;  /* 0xff80000047477808 */ /* 0x000fe20000000000 */
[--C-:B------:R-:W-:Y:S01]  /*b4c0*/  FFMA.FTZ R84, R45, c[0x0][0x2d0], -R6.reuse ;  /* 0x0000b4002d547a23 */ /* 0x100fe20000010806 */
[----:B------:R-:W-:Y:S01]  /*b4d0*/  FSEL R219, R12, -INF , P2 ;  /* 0xff8000000cdb7808 */ /* 0x000fe20001000000 */
[--C-:B------:R-:W-:Y:S01]  /*b4e0*/  FFMA.FTZ R102, R44, c[0x0][0x2d0], -R6.reuse ;  /* 0x0000b4002c667a23 */ /* 0x100fe20000010806 */
[----:B------:R-:W-:Y:S01]  /*b4f0*/  ISETP.GT.AND P1, PT, R0, 0x68, PT ;  /* 0x000000680000780c */ /* 0x000fe20003f24270 */
[----:B------:R-:W-:Y:S01]  /*b500*/  FFMA.FTZ R95, R43, c[0x0][0x2d0], -R6 ;  /* 0x0000b4002b5f7a23 */ /* 0x000fe20000010806 */
[----:B------:R-:W-:Y:S01]  /*b510*/  FMNMX.FTZ R0, R65, R5, !PT ;  /* 0x0000000541007209 */ /* 0x000fe20007810000 */
[----:B------:R-:W2:Y:S01]  /*b520*/  SHFL.BFLY PT, R12, R73, 0x1, 0x1f ;  /* 0x0c201f00490c7f89 */ /* 0x000ea200000e0000 */
[----:B------:R3:W2:Y:S01]  /*b530*/  MUFU.EX2 R205, R7 ;  /* 0x0000000700cd7308 */ /* 0x0006a20000000800 */
[----:B------:R-:W-:Y:S01]  /*b540*/  @P5 SHF.R.S32.HI R5, RZ, 0x1f, R242 ;  /* 0x0000001fff055819 */ /* 0x000fe200000114f2 */
[----:B------:R-:W-:Y:S01]  /*b550*/  @P5 IMAD.MOV.U32 R8, RZ, RZ, R76 ;  /* 0x000000ffff085224 */ /* 0x000fe200078e004c */
[----:B------:R-:W-:Y:S01]  /*b560*/  FMNMX.FTZ R0, R243, R0, !PT ;  /* 0x00000000f3007209 */ /* 0x000fe20007810000 */
[--C-:B------:R-:W-:Y:S01]  /*b570*/  FFMA.FTZ R94, R42, c[0x0][0x2d0], -R6.reuse ;  /* 0x0000b4002a5e7a23 */ /* 0x100fe20000010806 */
[----:B----4-:R-:W-:Y:S01]  /*b580*/  FSEL R218, R9, -INF , P1 ;  /* 0xff80000009da7808 */ /* 0x010fe20000800000 */
[----:B------:R-:W-:Y:S01]  /*b590*/  @P5 IMAD R5, R5, c[0x0][0x1e0], RZ ;  /* 0x0000780005055a24 */ /* 0x000fe200078e02ff */
[----:B------:R-:W-:Y:S01]  /*b5a0*/  FMNMX.FTZ R0, R223, R0, !PT ;  /* 0x00000000df007209 */ /* 0x000fe20007810000 */
[--C-:B------:R-:W-:Y:S01]  /*b5b0*/  FFMA.FTZ R93, R41, c[0x0][0x2d0], -R6.reuse ;  /* 0x0000b400295d7a23 */ /* 0x100fe20000010806 */
[----:B------:R-:W-:Y:S01]  /*b5c0*/  @P5 MOV R9, R52 ;  /* 0x0000003400095202 */ /* 0x000fe20000000f00 */
[----:B------:R-:W-:Y:S01]  /*b5d0*/  @P5 IMAD R5, R242, c[0x0][0x1e4], R5 ;  /* 0x00007900f2055a24 */ /* 0x000fe200078e0205 */
[----:B------:R-:W-:Y:S01]  /*b5e0*/  FMNMX.FTZ R0, R220, R0, !PT ;  /* 0x00000000dc007209 */ /* 0x000fe20007810000 */
[----:B------:R-:W-:Y:S02]  /*b5f0*/  FFMA.FTZ R52, R39, c[0x0][0x2d0], -R6 ;  /* 0x0000b40027347a23 */ /* 0x000fe40000010806 */
[----:B------:R-:W-:Y:S01]  /*b600*/  @P5 IMAD.IADD R5, R11, 0x1, R5 ;  /* 0x000000010b055824 */ /* 0x000fe200078e0205 */
[----:B------:R-:W-:Y:S01]  /*b610*/  FMNMX.FTZ R0, R219, R0, !PT ;  /* 0x00000000db007209 */ /* 0x000fe20007810000 */
[----:B------:R-:W-:Y:S01]  /*b620*/  @P5 IMAD.WIDE.U32 R8, R10, 0x70, R8 ;  /* 0x000000700a085825 */ /* 0x000fe200078e0008 */
[----:B-1----:R-:W-:Y:S02]  /*b630*/  FMNMX.FTZ R72, R4, R72, !PT ;  /* 0x0000004804487209 */ /* 0x002fe40007810000 */
[----:B------:R-:W-:Y:S01]  /*b640*/  FMNMX.FTZ R0, R218, R0, !PT ;  /* 0x00000000da007209 */ /* 0x000fe20007810000 */
[----:B------:R-:W-:Y:S01]  /*b650*/  @P5 IMAD R5, R5, 0x70, RZ ;  /* 0x0000007005055824 */ /* 0x000fe200078e02ff */
[----:B------:R-:W-:Y:S01]  /*b660*/  @P5 LEA R4, P0, R8, c[0x0][0x1c8], 0x1 ;  /* 0x0000720008045a11 */ /* 0x000fe200078008ff */
[----:B------:R-:W-:Y:S01]  /*b670*/  IMAD.MOV.U32 R10, RZ, RZ, R68 ;  /* 0x000000ffff0a7224 */ /* 0x000fe200078e0044 */
[----:B------:R-:W-:Y:S01]  /*b680*/  FMNMX.FTZ R0, R71, R0, !PT ;  /* 0x0000000047007209 */ /* 0x000fe20007810000 */
[--C-:B---3--:R-:W-:Y:S01]  /*b690*/  FFMA.FTZ R7, R14, c[0x0][0x2d0], -R6.reuse ;  /* 0x0000b4000e077a23 */ /* 0x108fe20000010806 */
[----:B------:R-:W-:Y:S01]  /*b6a0*/  @P5 IADD3 R5, R9, R5, RZ ;  /* 0x0000000509055210 */ /* 0x000fe20007ffe0ff */
[--C-:B------:R-:W-:Y:S01]  /*b6b0*/  FFMA.FTZ R106, R40, c[0x0][0x2d0], -R6.reuse ;  /* 0x0000b400286a7a23 */ /* 0x100fe20000010806 */
[----:B--2---:R-:W-:Y:S01]  /*b6c0*/  FMNMX.FTZ R73, R73, R12, !PT ;  /* 0x0000000c49497209 */ /* 0x004fe20007810000 */
[----:B------:R1:W-:Y:S01]  /*b6d0*/  MUFU.EX2 R222, R7 ;  /* 0x0000000700de7308 */ /* 0x0003e20000000800 */
[----:B------:R-:W-:Y:S01]  /*b6e0*/  @P5 LEA.HI.X R5, R8, c[0x0][0x1cc], R5, 0x1, P0 ;  /* 0x0000730008055a11 */ /* 0x000fe200000f0c05 */
[----:B------:R-:W2:Y:S01]  /*b6f0*/  SHFL.BFLY PT, R2, R0, 0x2, 0x1f ;  /* 0x0c401f0000027f89 */ /* 0x000ea200000e0000 */
[----:B------:R-:W-:Y:S01]  /*b700*/  @P5 IMAD.MOV.U32 R8, RZ, RZ, c[0x0][0x1e0] ;  /* 0x00007800ff085624 */ /* 0x000fe200078e00ff */
[C---:B------:R-:W-:Y:S01]  /*b710*/  FSETP.NEU.FTZ.AND P2, PT, R73.reuse, -INF , PT ;  /* 0xff8000004900780b */ /* 0x040fe20003f5d000 */
[----:B------:R-:W-:Y:S01]  /*b720*/  FMUL.FTZ R88, R73, c[0x0][0x2d0] ;  /* 0x0000b40049587a20 */ /* 0x000fe20000410000 */
[----:B------:R-:W-:Y:S01]  /*b730*/  F2FP.BF16.PACK_AB R76, R205, R186 ;  /* 0x000000bacd4c723e */ /* 0x000fe200000010ff */
[--C-:B------:R-:W-:Y:S02]  /*b740*/  FFMA.FTZ R104, R30, c[0x0][0x2d0], -R6.reuse ;  /* 0x0000b4001e687a23 */ /* 0x100fe40000010806 */
[--C-:B------:R-:W-:Y:S01]  /*b750*/  FFMA.FTZ R57, R28, c[0x0][0x2d0], -R6.reuse ;  /* 0x0000b4001c397a23 */ /* 0x100fe20000010806 */
[----:B------:R3:W-:Y:S01]  /*b760*/  @P5 LDGSTS.E.BYPASS.LTC128B.128 [R241+0x3900], [R4.64], !P6 ;  /* 0x0390000004f15fae */ /* 0x0007e2000f101d48 */
[----:B------:R-:W-:Y:S01]  /*b770*/  FSEL R88, R88, RZ, P2 ;  /* 0x000000ff58587208 */ /* 0x000fe20001000000 */
[--C-:B------:R-:W-:Y:S02]  /*b780*/  FFMA.FTZ R61, R25, c[0x0][0x2d0], -R6.reuse ;  /* 0x0000b400193d7a23 */ /* 0x100fe40000010806 */
[----:B------:R-:W-:Y:S02]  /*b790*/  IMAD.MOV.U32 R11, RZ, RZ, R63 ;  /* 0x000000ffff0b7224 */ /* 0x000fe400078e003f */
[--C-:B------:R-:W-:Y:S02]  /*b7a0*/  FFMA.FTZ R63, R24, c[0x0][0x2d0], -R6.reuse ;  /* 0x0000b400183f7a23 */ /* 0x100fe40000010806 */
[----:B------:R-:W4:Y:S01]  /*b7b0*/  SHFL.BFLY PT, R9, R72, 0x1, 0x1f ;  /* 0x0c201f0048097f89 */ /* 0x000f2200000e0000 */
[--C-:B------:R-:W-:Y:S02]  /*b7c0*/  FFMA.FTZ R85, R35, c[0x0][0x2d0], -R6.reuse ;  /* 0x0000b40023557a23 */ /* 0x100fe40000010806 */
[--C-:B------:R-:W-:Y:S02]  /*b7d0*/  FFMA.FTZ R109, R34, c[0x0][0x2d0], -R6.reuse ;  /* 0x0000b400226d7a23 */ /* 0x100fe40000010806 */
[--C-:B------:R-:W-:Y:S02]  /*b7e0*/  FFMA.FTZ R108, R33, c[0x0][0x2d0], -R6.reuse ;  /* 0x0000b400216c7a23 */ /* 0x100fe40000010806 */
[----:B-1----:R-:W-:Y:S01]  /*b7f0*/  @P5 IMAD.MOV.U32 R7, RZ, RZ, 0x5 ;  /* 0x00000005ff075424 */ /* 0x002fe200078e00ff */
[----:B--2---:R-:W-:Y:S01]  /*b800*/  FMNMX.FTZ R0, R0, R2, !PT ;  /* 0x0000000200007209 */ /* 0x004fe20007810000 */
[----:B------:R-:W-:Y:S02]  /*b810*/  FFMA.FTZ R2, R15, c[0x0][0x2d0], -R6 ;  /* 0x0000b4000f027a23 */ /* 0x000fe40000010806 */
[----:B------:R-:W-:Y:S01]  /*b820*/  FFMA.FTZ R103, R103, c[0x0][0x2d0], -R88 ;  /* 0x0000b40067677a23 */ /* 0x000fe20000010858 */
[C---:B------:R-:W-:Y:S01]  /*b830*/  @P5 SHF.L.U64.HI R7, R8.reuse, R7, c[0x0][0x1e4] ;  /* 0x0000790008075619 */ /* 0x040fe20000010207 */
[----:B------:R1:W2:Y:S01]  /*b840*/  MUFU.EX2 R221, R2 ;  /* 0x0000000200dd7308 */ /* 0x0002a20000000800 */
[----:B------:R-:W-:Y:S01]  /*b850*/  @P5 SHF.L.U32 R8, R8, 0x5, RZ ;  /* 0x0000000508085819 */ /* 0x000fe200000006ff */
[--C-:B------:R-:W-:Y:S02]  /*b860*/  FFMA.FTZ R107, R32, c[0x0][0x2d0], -R6.reuse ;  /* 0x0000b400206b7a23 */ /* 0x100fe40000010806 */
[--C-:B------:R-:W-:Y:S01]  /*b870*/  FFMA.FTZ R49, R49, c[0x0][0x2d0], -R6.reuse ;  /* 0x0000b40031317a23 */ /* 0x100fe20000010806 */
[----:B---3--:R-:W-:Y:S01]  /*b880*/  @P5 IADD3 R4, P0, R4, R8, RZ ;  /* 0x0000000804045210 */ /* 0x008fe20007f1e0ff */
[--C-:B------:R-:W-:Y:S02]  /*b890*/  FFMA.FTZ R110, R48, c[0x0][0x2d0], -R6.reuse ;  /* 0x0000b400306e7a23 */ /* 0x100fe40000010806 */
[----:B------:R-:W-:Y:S02]  /*b8a0*/  FFMA.FTZ R47, R47, c[0x0][0x2d0], -R6 ;  /* 0x0000b4002f2f7a23 */ /* 0x000fe40000010806 */
[----:B------:R-:W-:Y:S01]  /*b8b0*/  @P5 IMAD.X R5, R7, 0x1, R5, P0 ;  /* 0x0000000107055824 */ /* 0x000fe200000e0605 */
[----:B----4-:R-:W-:Y:S01]  /*b8c0*/  FMNMX.FTZ R72, R72, R9, !PT ;  /* 0x0000000948487209 */ /* 0x010fe20007810000 */
[----:B------:R-:W-:Y:S02]  /*b8d0*/  FFMA.FTZ R9, R16, c[0x0][0x2d0], -R88 ;  /* 0x0000b40010097a23 */ /* 0x000fe40000010858 */
[--C-:B------:R-:W-:Y:S01]  /*b8e0*/  FFMA.FTZ R111, R46, c[0x0][0x2d0], -R6.reuse ;  /* 0x0000b4002e6f7a23 */ /* 0x100fe20000010806 */
[----:B------:R3:W-:Y:S01]  /*b8f0*/  @P5 LDGSTS.E.BYPASS.LTC128B.128 [R241+0x4100], [R4.64], !P6 ;  /* 0x0410000004f15fae */ /* 0x0007e2000f101d48 */
[----:B------:R4:W-:Y:S01]  /*b900*/  MUFU.EX2 R105, R9 ;  /* 0x0000000900697308 */ /* 0x0009e20000000800 */
[C---:B------:R-:W-:Y:S01]  /*b910*/  FMUL.FTZ R75, R72.reuse, c[0x0][0x2d0] ;  /* 0x0000b400484b7a20 */ /* 0x040fe20000410000 */
[----:B------:R-:W-:Y:S01]  /*b920*/  FSETP.NEU.FTZ.AND P1, PT, R72, -INF , PT ;  /* 0xff8000004800780b */ /* 0x000fe20003f3d000 */
[--C-:B------:R-:W-:Y:S02]  /*b930*/  FFMA.FTZ R35, R31, c[0x0][0x2d0], -R6.reuse ;  /* 0x0000b4001f237a23 */ /* 0x100fe40000010806 */
[----:B------:R-:W-:Y:S01]  /*b940*/  FFMA.FTZ R58, R27, c[0x0][0x2d0], -R6 ;  /* 0x0000b4001b3a7a23 */ /* 0x000fe20000010806 */
[----:B------:R-:W-:Y:S01]  /*b950*/  FSEL R75, R75, RZ, P1 ;  /* 0x000000ff4b4b7208 */ /* 0x000fe20000800000 */
[----:B-1----:R-:W1:Y:S01]  /*b960*/  SHFL.BFLY PT, R2, R0, 0x1, 0x1f ;  /* 0x0c201f0000027f89 */ /* 0x002e6200000e0000 */
[----:B--2---:R-:W-:Y:S01]  /*b970*/  F2FP.BF16.PACK_AB R78, R221, R222 ;  /* 0x000000dedd4e723e */ /* 0x004fe200000010ff */
[--C-:B----4-:R-:W-:Y:S01]  /*b980*/  FFMA.FTZ R9, R17, c[0x0][0x2d0], -R88.reuse ;  /* 0x0000b40011097a23 */ /* 0x110fe20000010858 */
[----:B---3--:R-:W-:Y:S03]  /*b990*/  @P5 IADD3 R4, P0, R4, R8, RZ ;  /* 0x0000000804045210 */ /* 0x008fe60007f1e0ff */
[----:B------:R2:W3:Y:S02]  /*b9a0*/  MUFU.EX2 R201, R9 ;  /* 0x0000000900c97308 */ /* 0x0004e40000000800 */
[----:B------:R-:W-:Y:S01]  /*b9b0*/  @P5 IMAD.X R5, R5, 0x1, R7, P0 ;  /* 0x0000000105055824 */ /* 0x000fe200000e0607 */
[----:B-1----:R-:W-:Y:S01]  /*b9c0*/  FMNMX.FTZ R70, R0, R2, !PT ;  /* 0x0000000200467209 */ /* 0x002fe20007810000 */
[--C-:B------:R-:W-:Y:S03]  /*b9d0*/  FFMA.FTZ R0, R19, c[0x0][0x2d0], -R88.reuse ;  /* 0x0000b40013007a23 */ /* 0x100fe60000010858 */
[----:B------:R1:W-:Y:S01]  /*b9e0*/  @P5 LDGSTS.E.BYPASS.LTC128B.128 [R241+0x4900], [R4.64], !P6 ;  /* 0x0490000004f15fae */ /* 0x0003e2000f101d48 */
[----:B------:R-:W-:Y:S02]  /*b9f0*/  FMUL.FTZ R92, R70, c[0x0][0x2d0] ;  /* 0x0000b400465c7a20 */ /* 0x000fe40000410000 */
[----:B------:R4:W-:Y:S01]  /*ba00*/  MUFU.EX2 R215, R0 ;  /* 0x0000000000d77308 */ /* 0x0009e20000000800 */
[----:B--2---:R-:W-:Y:S01]  /*ba10*/  FFMA.FTZ R9, R18, c[0x0][0x2d0], -R88 ;  /* 0x0000b40012097a23 */ /* 0x004fe20000010858 */
[----:B---3--:R-:W-:Y:S08]  /*ba20*/  F2FP.BF16.PACK_AB R77, R201, R105 ;  /* 0x00000069c94d723e */ /* 0x008ff000000010ff */
[----:B------:R-:W-:Y:S01]  /*ba30*/  MUFU.EX2 R214, R9 ;  /* 0x0000000900d67308 */ /* 0x000fe20000000800 */
[--C-:B----4-:R-:W-:Y:S01]  /*ba40*/  FFMA.FTZ R0, R20, c[0x0][0x2d0], -R75.reuse ;  /* 0x0000b40014007a23 */ /* 0x110fe2000001084b */
[-C--:B-1----:R-:W-:Y:S08]  /*ba50*/  @P5 IADD3 R4, P0, R4, R8.reuse, RZ ;  /* 0x0000000804045210 */ /* 0x082ff00007f1e0ff */
[----:B------:R1:W-:Y:S01]  /*ba60*/  MUFU.EX2 R184, R0 ;  /* 0x0000000000b87308 */ /* 0x0003e20000000800 */
[----:B------:R-:W-:Y:S05]  /*ba70*/  @P5 IADD3.X R5, R5, R7, RZ, P0, !PT ;  /* 0x0000000705055210 */ /* 0x000fea00007fe4ff */
[----:B------:R2:W-:Y:S01]  /*ba80*/  @P5 LDGSTS.E.BYPASS.LTC128B.128 [R241+0x5100], [R4.64], !P6 ;  /* 0x0510000004f15fae */ /* 0x0005e2000f101d48 */
[----:B-1----:R-:W-:Y:S04]  /*ba90*/  FFMA.FTZ R0, R21, c[0x0][0x2d0], -R75 ;  /* 0x0000b40015007a23 */ /* 0x002fe8000001084b */
[----:B------:R1:W3:Y:S01]  /*baa0*/  MUFU.EX2 R194, R0 ;  /* 0x0000000000c27308 */ /* 0x0002e20000000800 */
[----:B--2---:R-:W-:Y:S05]  /*bab0*/  @P5 IADD3 R4, P0, R4, R8, RZ ;  /* 0x0000000804045210 */ /* 0x004fea0007f1e0ff */
[----:B------:R-:W-:Y:S05]  /*bac0*/  @P5 IMAD.X R5, R5, 0x1, R7, P0 ;  /* 0x0000000105055824 */ /* 0x000fea00000e0607 */
[----:B------:R2:W-:Y:S01]  /*bad0*/  @P5 LDGSTS.E.BYPASS.LTC128B.128 [R241+0x5900], [R4.64], !P6 ;  /* 0x0590000004f15fae */ /* 0x0005e2000f101d48 */
[----:B-1----:R-:W-:Y:S01]  /*bae0*/  FFMA.FTZ R0, R22, c[0x0][0x2d0], -R75 ;  /* 0x0000b40016007a23 */ /* 0x002fe2000001084b */
[----:B---3--:R-:W-:Y:S03]  /*baf0*/  F2FP.BF16.PACK_AB R64, R194, R184 ;  /* 0x000000b8c240723e */ /* 0x008fe600000010ff */
[----:B------:R1:W-:Y:S01]  /*bb00*/  MUFU.EX2 R200, R0 ;  /* 0x0000000000c87308 */ /* 0x0003e20000000800 */
[----:B--2---:R-:W-:Y:S05]  /*bb10*/  @P5 IADD3 R4, P0, R4, R8, RZ ;  /* 0x0000000804045210 */ /* 0x004fea0007f1e0ff */
[----:B------:R-:W-:Y:S01]  /*bb20*/  @P5 IMAD.X R5, R5, 0x1, R7, P0 ;  /* 0x0000000105055824 */ /* 0x000fe200000e0607 */
[----:B------:R-:W-:Y:S01]  /*bb30*/  FSETP.NEU.FTZ.AND P0, PT, R70, -INF , PT ;  /* 0xff8000004600780b */ /* 0x000fe20003f1d000 */
[----:B-1----:R-:W-:Y:S03]  /*bb40*/  FFMA.FTZ R0, R23, c[0x0][0x2d0], -R75 ;  /* 0x0000b40017007a23 */ /* 0x002fe6000001084b */
[----:B------:R-:W-:Y:S01]  /*bb50*/  FSEL R92, R92, RZ, P0 ;  /* 0x000000ff5c5c7208 */ /* 0x000fe20000000000 */
[----:B------:R1:W-:Y:S01]  /*bb60*/  @P5 LDGSTS.E.BYPASS.LTC128B.128 [R241+0x6100], [R4.64], !P6 ;  /* 0x0610000004f15fae */ /* 0x0003e2000f101d48 */
[----:B------:R2:W3:Y:S03]  /*bb70*/  MUFU.EX2 R211, R0 ;  /* 0x0000000000d37308 */ /* 0x0004e60000000800 */
[--C-:B------:R-:W-:Y:S01]  /*bb80*/  FFMA.FTZ R2, R26, c[0x0][0x2d0], -R92.reuse ;  /* 0x0000b4001a027a23 */ /* 0x100fe2000001085c */
[----:B------:R-:W-:Y:S01]  /*bb90*/  MOV R26, R79 ;  /* 0x0000004f001a7202 */ /* 0x000fe20000000f00 */
[--C-:B------:R-:W-:Y:S01]  /*bba0*/  FFMA.FTZ R220, R220, c[0x0][0x2d0], -R92.reuse ;  /* 0x0000b400dcdc7a23 */ /* 0x100fe2000001085c */
[----:B------:R-:W-:Y:S01]  /*bbb0*/  F2FP.BF16.PACK_AB R79, R215, R214 ;  /* 0x000000d6d74f723e */ /* 0x000fe200000010ff */
[--C-:B------:R-:W-:Y:S02]  /*bbc0*/  FFMA.FTZ R219, R219, c[0x0][0x2d0], -R92.reuse ;  /* 0x0000b400dbdb7a23 */ /* 0x100fe4000001085c */
[--C-:B------:R-:W-:Y:S01]  /*bbd0*/  FFMA.FTZ R218, R218, c[0x0][0x2d0], -R92.reuse ;  /* 0x0000b400dada7a23 */ /* 0x100fe2000001085c */
[----:B------:R4:W-:Y:S01]  /*bbe0*/  MUFU.EX2 R185, R2 ;  /* 0x0000000200b97308 */ /* 0x0009e20000000800 */
[----:B--2---:R-:W-:Y:S02]  /*bbf0*/  FSEL R0, R74, RZ, P3 ;  /* 0x000000ff4a007208 */ /* 0x004fe40001800000 */
[----:B------:R-:W-:Y:S04]  /*bc00*/  @P5 IADD3 R8, P3, R4, R8, RZ ;  /* 0x0000000804085210 */ /* 0x000fe80007f7e0ff */
[----:B------:R-:W-:Y:S01]  /*bc10*/  @P5 IADD3.X R9, R5, R7, RZ, P3, !PT ;  /* 0x0000000705095210 */ /* 0x000fe20001ffe4ff */
[----:B-1----:R-:W-:Y:S01]  /*bc20*/  FADD.FTZ R5, -R0, R3 ;  /* 0x0000000300057221 */ /* 0x002fe20000010100 */
[----:B------:R-:W-:Y:S01]  /*bc30*/  FSEL R3, R73, RZ, P2 ;  /* 0x000000ff49037208 */ /* 0x000fe20001000000 */
[----:B------:R-:W-:Y:S01]  /*bc40*/  FFMA.FTZ R7, R29, c[0x0][0x2d0], -R92 ;  /* 0x0000b4001d077a23 */ /* 0x000fe2000001085c */
[----:B----4-:R-:W-:Y:S01]  /*bc50*/  FSEL R2, R72, RZ, P1 ;  /* 0x000000ff48027208 */ /* 0x010fe20000800000 */
[----:B------:R1:W-:Y:S01]  /*bc60*/  @P5 LDGSTS.E.BYPASS.LTC128B.128 [R241+0x6900], [R8.64], !P6 ;  /* 0x0690000008f15fae */ /* 0x0003e2000f101d48 */
[----:B------:R-:W-:Y:S01]  /*bc70*/  FSEL R0, R70, RZ, P0 ;  /* 0x000000ff46007208 */ /* 0x000fe20000000000 */
[----:B------:R-:W2:Y:S01]  /*bc80*/  MUFU.EX2 R193, R7 ;  /* 0x0000000700c17308 */ /* 0x000ea20000000800 */
[----:B------:R-:W-:Y:S01]  /*bc90*/  FADD.FTZ R4, -R3, R116 ;  /* 0x0000007403047221 */ /* 0x000fe20000010100 */
[----:B------:R-:W-:Y:S01]  /*bca0*/  MOV R116, R66 ;  /* 0x0000004200747202 */ /* 0x000fe20000000f00 */
[----:B------:R-:W-:Y:S01]  /*bcb0*/  FADD.FTZ R3, -R2, R117 ;  /* 0x0000007502037221 */ /* 0x000fe20000010100 */
[----:B---3--:R-:W-:Y:S01]  /*bcc0*/  F2FP.BF16.PACK_AB R66, R211, R200 ;  /* 0x000000c8d342723e */ /* 0x008fe200000010ff */
[----:B------:R-:W-:Y:S01]  /*bcd0*/  FADD.FTZ R2, -R0, R118 ;  /* 0x0000007600027221 */ /* 0x000fe20000010100 */
[----:B------:R-:W3:Y:S01]  /*bce0*/  LDSM.16.MT88.4 R20, [R224] ;  /* 0x00000000e014783b */ /* 0x000ee20000004200 */
[----:B------:R-:W-:Y:S02]  /*bcf0*/  FMUL.FTZ R0, R5, c[0x0][0x2d0] ;  /* 0x0000b40005007a20 */ /* 0x000fe40000410000 */
[----:B------:R-:W-:Y:S02]  /*bd00*/  IMAD.MOV.U32 R29, RZ, RZ, R67 ;  /* 0x000000ffff1d7224 */ /* 0x000fe400078e0043 */
[----:B------:R4:W1:Y:S01]  /*bd10*/  MUFU.EX2 R69, R0 ;  /* 0x0000000000457308 */ /* 0x0008620000000800 */
[----:B------:R-:W-:Y:S02]  /*bd20*/  IMAD.MOV.U32 R118, RZ, RZ, R11 ;  /* 0x000000ffff767224 */ /* 0x000fe400078e000b */
[----:B------:R-:W-:Y:S01]  /*bd30*/  IMAD.MOV.U32 R117, RZ, RZ, R65 ;  /* 0x000000ffff757224 */ /* 0x000fe200078e0041 */
[----:B------:R-:W0:Y:S01]  /*bd40*/  LDGDEPBAR ;  /* 0x00000000000079af */ /* 0x000e220000000000 */
[----:B--2---:R-:W-:Y:S01]  /*bd50*/  F2FP.BF16.PACK_AB R65, R193, R185 ;  /* 0x000000b9c141723e */ /* 0x004fe200000010ff */
[----:B----4-:R-:W-:Y:S02]  /*bd60*/  FMUL.FTZ R0, R4, c[0x0][0x2d0] ;  /* 0x0000b40004007a20 */ /* 0x010fe40000410000 */
[C---:B-1----:R-:W-:Y:S02]  /*bd70*/  FMUL.FTZ R4, R69.reuse, R124 ;  /* 0x0000007c45047220 */ /* 0x042fe40000410000 */
[----:B------:R1:W2:Y:S01]  /*bd80*/  MUFU.EX2 R68, R0 ;  /* 0x0000000000447308 */ /* 0x0002a20000000800 */
[C---:B------:R-:W-:Y:S02]  /*bd90*/  FMUL.FTZ R5, R69.reuse, R125 ;  /* 0x0000007d45057220 */ /* 0x040fe40000410000 */
[C---:B------:R-:W-:Y:S02]  /*bda0*/  FMUL.FTZ R16, R69.reuse, R132 ;  /* 0x0000008445107220 */ /* 0x040fe40000410000 */
[C---:B------:R-:W-:Y:S02]  /*bdb0*/  FMUL.FTZ R17, R69.reuse, R133 ;  /* 0x0000008545117220 */ /* 0x040fe40000410000 */
[C---:B------:R-:W-:Y:S01]  /*bdc0*/  FMUL.FTZ R32, R69.reuse, R148 ;  /* 0x0000009445207220 */ /* 0x040fe20000410000 */
[----:B------:R-:W-:Y:S01]  /*bdd0*/  MOV R148, R35 ;  /* 0x0000002300947202 */ /* 0x000fe20000000f00 */
[C---:B------:R-:W-:Y:S02]  /*bde0*/  FMUL.FTZ R33, R69.reuse, R149 ;  /* 0x0000009545217220 */ /* 0x040fe40000410000 */
[----:B------:R-:W-:Y:S02]  /*bdf0*/  FMUL.FTZ R48, R69, R164 ;  /* 0x000000a445307220 */ /* 0x000fe40000410000 */
[----:B------:R-:W-:Y:S02]  /*be00*/  IMAD.MOV.U32 R164, RZ, RZ, R115 ;  /* 0x000000ffffa47224 */ /* 0x000fe400078e0073 */
[----:B------:R-:W-:Y:S02]  /*be10*/  IMAD.MOV.U32 R149, RZ, RZ, R118 ;  /* 0x000000ffff957224 */ /* 0x000fe400078e0076 */
[----:B------:R-:W-:Y:S01]  /*be20*/  MUFU.EX2 R118, R86 ;  /* 0x0000005600767308 */ /* 0x000fe20000000800 */
[----:B-1----:R-:W-:Y:S02]  /*be30*/  FMUL.FTZ R0, R3, c[0x0][0x2d0] ;  /* 0x0000b40003007a20 */ /* 0x002fe40000410000 */
[C---:B--2---:R-:W-:Y:S07]  /*be40*/  FMUL.FTZ R6, R68.reuse, R126 ;  /* 0x0000007e44067220 */ /* 0x044fee0000410000 */
[----:B------:R1:W2:Y:S01]  /*be50*/  MUFU.EX2 R3, R0 ;  /* 0x0000000000037308 */ /* 0x0002a20000000800 */
[C---:B------:R-:W-:Y:S02]  /*be60*/  FMUL.FTZ R7, R68.reuse, R127 ;  /* 0x0000007f44077220 */ /* 0x040fe40000410000 */
[----:B------:R-:W-:Y:S02]  /*be70*/  IMAD.MOV.U32 R126, RZ, RZ, R10 ;  /* 0x000000ffff7e7224 */ /* 0x000fe400078e000a */
[C---:B------:R-:W-:Y:S02]  /*be80*/  FMUL.FTZ R18, R68.reuse, R134 ;  /* 0x0000008644127220 */ /* 0x040fe40000410000 */
[C---:B------:R-:W-:Y:S01]  /*be90*/  FMUL.FTZ R19, R68.reuse, R135 ;  /* 0x0000008744137220 */ /* 0x040fe20000410000 */
[-C--:B---3--:R-:W-:Y:S02]  /*bea0*/  HMMA.16816.F32.BF16 R4, R76, R20.reuse, R4 ;  /* 0x000000144c04723c */ /* 0x088fe40000041804 */
[----:B------:R-:W-:Y:S03]  /*beb0*/  MUFU.EX2 R135, R84 ;  /* 0x0000005400877308 */ /* 0x000fe60000000800 */
[C---:B------:R-:W-:Y:S01]  /*bec0*/  FMUL.FTZ R34, R68.reuse, R150 ;  /* 0x0000009644227220 */ /* 0x040fe20000410000 */
[----:B------:R-:W-:Y:S01]  /*bed0*/  MOV R150, R54 ;  /* 0x0000003600967202 */ /* 0x000fe20000000f00 */
[----:B------:R-:W-:Y:S02]  /*bee0*/  FMUL.FTZ R35, R68, R151 ;  /* 0x0000009744237220 */ /* 0x000fe40000410000 */
[----:B------:R-:W-:Y:S03]  /*bef0*/  IMAD.MOV.U32 R151, RZ, RZ, R53 ;  /* 0x000000ffff977224 */ /* 0x000fe600078e0035 */
[----:B------:R-:W-:Y:S02]  /*bf00*/  IMAD.MOV.U32 R134, RZ, RZ, R56 ;  /* 0x000000ffff867224 */ /* 0x000fe400078e0038 */
[----:B-1----:R-:W-:Y:S02]  /*bf10*/  FMUL.FTZ R0, R2, c[0x0][0x2d0] ;  /* 0x0000b40002007a20 */ /* 0x002fe40000410000 */
[--C-:B------:R-:W-:Y:S02]  /*bf20*/  FFMA.FTZ R2, R50, c[0x0][0x2d0], -R92.reuse ;  /* 0x0000b40032027a23 */ /* 0x100fe4000001085c */
[C---:B--2---:R-:W-:Y:S02]  /*bf30*/  FMUL.FTZ R8, R3.reuse, R120 ;  /* 0x0000007803087220 */ /* 0x044fe40000410000 */
[----:B------:R1:W-:Y:S01]  /*bf40*/  MUFU.EX2 R187, R2 ;  /* 0x0000000200bb7308 */ /* 0x0003e20000000800 */
[C---:B------:R-:W-:Y:S02]  /*bf50*/  FMUL.FTZ R9, R3.reuse, R121 ;  /* 0x0000007903097220 */ /* 0x040fe40000410000 */
[C---:B------:R-:W-:Y:S02]  /*bf60*/  FMUL.FTZ R12, R3.reuse, R128 ;  /* 0x00000080030c7220 */ /* 0x040fe40000410000 */
[C---:B------:R-:W-:Y:S02]  /*bf70*/  FMUL.FTZ R13, R3.reuse, R129 ;  /* 0x00000081030d7220 */ /* 0x040fe40000410000 */
[C---:B------:R-:W-:Y:S02]  /*bf80*/  FMUL.FTZ R24, R3.reuse, R140 ;  /* 0x0000008c03187220 */ /* 0x040fe40000410000 */
[C---:B------:R-:W-:Y:S01]  /*bf90*/  FMUL.FTZ R25, R3.reuse, R141 ;  /* 0x0000008d03197220 */ /* 0x040fe20000410000 */
[----:B------:R-:W2:Y:S01]  /*bfa0*/  MUFU.EX2 R0, R0 ;  /* 0x0000000000007308 */ /* 0x000ea20000000800 */
[C---:B------:R-:W-:Y:S02]  /*bfb0*/  FMUL.FTZ R28, R3.reuse, R144 ;  /* 0x00000090031c7220 */ /* 0x040fe40000410000 */
[C---:B------:R-:W-:Y:S01]  /*bfc0*/  FMUL.FTZ R40, R3.reuse, R156 ;  /* 0x0000009c03287220 */ /* 0x040fe20000410000 */
[----:B------:R-:W-:Y:S01]  /*bfd0*/  MOV R156, R59 ;  /* 0x0000003b009c7202 */ /* 0x000fe20000000f00 */
[C---:B------:R-:W-:Y:S02]  /*bfe0*/  FMUL.FTZ R41, R3.reuse, R157 ;  /* 0x0000009d03297220 */ /* 0x040fe40000410000 */
[C---:B------:R-:W-:Y:S02]  /*bff0*/  FMUL.FTZ R45, R3.reuse, R161 ;  /* 0x000000a1032d7220 */ /* 0x040fe40000410000 */
[----:B------:R-:W-:Y:S01]  /*c000*/  FMUL.FTZ R44, R3, R160 ;  /* 0x000000a0032c7220 */ /* 0x000fe20000410000 */
[----:B------:R-:W-:Y:S01]  /*c010*/  MUFU.EX2 R129, R85 ;  /* 0x0000005500817308 */ /* 0x000fe20000000800 */
[----:B------:R-:W-:Y:S01]  /*c020*/  MOV R160, R111 ;  /* 0x0000006f00a07202 */ /* 0x000fe20000000f00 */
[C---:B------:R-:W-:Y:S02]  /*c030*/  FMUL.FTZ R50, R68.reuse, R166 ;  /* 0x000000a644327220 */ /* 0x040fe40000410000 */
[----:B-1----:R-:W-:Y:S02]  /*c040*/  FFMA.FTZ R2, R51, c[0x0][0x2d0], -R92 ;  /* 0x0000b40033027a23 */ /* 0x002fe4000001085c */
[C---:B------:R-:W-:Y:S01]  /*c050*/  FMUL.FTZ R56, R3.reuse, R172 ;  /* 0x000000ac03387220 */ /* 0x040fe20000410000 */
[----:B------:R-:W-:Y:S01]  /*c060*/  MOV R172, R107 ;  /* 0x0000006b00ac7202 */ /* 0x000fe20000000f00 */
[----:B------:R-:W-:Y:S01]  /*c070*/  FMUL.FTZ R51, R68, R167 ;  /* 0x000000a744337220 */ /* 0x000fe20000410000 */
[----:B------:R-:W-:Y:S01]  /*c080*/  MOV R167, R63 ;  /* 0x0000003f00a77202 */ /* 0x000fe20000000f00 */
[----:B------:R-:W1:Y:S01]  /*c090*/  MUFU.EX2 R188, R2 ;  /* 0x0000000200bc7308 */ /* 0x000e620000000800 */
[----:B------:R-:W-:Y:S02]  /*c0a0*/  IMAD.MOV.U32 R157, RZ, RZ, R57 ;  /* 0x000000ffff9d7224 */ /* 0x000fe400078e0039 */
[----:B------:R-:W-:Y:S02]  /*c0b0*/  FMUL.FTZ R57, R3, R173 ;  /* 0x000000ad03397220 */ /* 0x000fe40000410000 */
[C---:B--2---:R-:W-:Y:S02]  /*c0c0*/  FMUL.FTZ R10, R0.reuse, R122 ;  /* 0x0000007a000a7220 */ /* 0x044fe40000410000 */
[C---:B------:R-:W-:Y:S02]  /*c0d0*/  FMUL.FTZ R11, R0.reuse, R123 ;  /* 0x0000007b000b7220 */ /* 0x040fe40000410000 */
[C---:B------:R-:W-:Y:S01]  /*c0e0*/  FMUL.FTZ R14, R0.reuse, R130 ;  /* 0x00000082000e7220 */ /* 0x040fe20000410000 */
[----:B------:R-:W-:Y:S01]  /*c0f0*/  MUFU.EX2 R128, R102 ;  /* 0x0000006600807308 */ /* 0x000fe20000000800 */
[C---:B------:R-:W-:Y:S02]  /*c100*/  FMUL.FTZ R15, R0.reuse, R131 ;  /* 0x00000083000f7220 */ /* 0x040fe40000410000 */
[C---:B------:R-:W-:Y:S01]  /*c110*/  FMUL.FTZ R27, R0.reuse, R143 ;  /* 0x0000008f001b7220 */ /* 0x040fe20000410000 */
[----:B------:R-:W-:Y:S01]  /*c120*/  MOV R143, R83 ;  /* 0x00000053008f7202 */ /* 0x000fe20000000f00 */
[C---:B------:R-:W-:Y:S02]  /*c130*/  FMUL.FTZ R30, R0.reuse, R146 ;  /* 0x00000092001e7220 */ /* 0x040fe40000410000 */
[C---:B------:R-:W-:Y:S02]  /*c140*/  FMUL.FTZ R31, R0.reuse, R147 ;  /* 0x00000093001f7220 */ /* 0x040fe40000410000 */
[C---:B------:R-:W-:Y:S01]  /*c150*/  FMUL.FTZ R43, R0.reuse, R159 ;  /* 0x0000009f002b7220 */ /* 0x040fe20000410000 */
[----:B------:R2:W-:Y:S01]  /*c160*/  MUFU.EX2 R146, R94 ;  /* 0x0000005e00927308 */ /* 0x0005e20000000800 */
[----:B------:R-:W-:Y:S01]  /*c170*/  MOV R159, R52 ;  /* 0x00000034009f7202 */ /* 0x000fe20000000f00 */
[----:B------:R-:W-:Y:S01]  /*c180*/  FMUL.FTZ R42, R0, R158 ;  /* 0x0000009e002a7220 */ /* 0x000fe20000410000 */
[----:B-1----:R-:W-:Y:S01]  /*c190*/  F2FP.BF16.PACK_AB R67, R188, R187 ;  /* 0x000000bbbc43723e */ /* 0x002fe200000010ff */
[----:B------:R-:W-:Y:S02]  /*c1a0*/  FFMA.FTZ R2, R90, c[0x0][0x2d0], -R88 ;  /* 0x0000b4005a027a23 */ /* 0x000fe40000010858 */
[C---:B------:R-:W-:Y:S02]  /*c1b0*/  FMUL.FTZ R46, R0.reuse, R162 ;  /* 0x000000a2002e7220 */ /* 0x040fe40000410000 */
[----:B------:R-:W-:Y:S02]  /*c1c0*/  IMAD.MOV.U32 R158, RZ, RZ, R47 ;  /* 0x000000ffff9e7224 */ /* 0x000fe400078e002f */
[----:B------:R1:W-:Y:S01]  /*c1d0*/  MUFU.EX2 R131, R95 ;  /* 0x0000005f00837308 */ /* 0x0003e20000000800 */
[C---:B------:R-:W-:Y:S04]  /*c1e0*/  HMMA.16816.F32.BF16 R8, R64.reuse, R20, R8 ;  /* 0x000000144008723c */ /* 0x040fe80000041808 */
[----:B------:R-:W-:Y:S01]  /*c1f0*/  FMUL.FTZ R47, R0, R163 ;  /* 0x000000a3002f7220 */ /* 0x000fe20000410000 */
[----:B------:R-:W-:Y:S01]  /*c200*/  MOV R163, R116 ;  /* 0x0000007400a37202 */ /* 0x000fe20000000f00 */
[----:B------:R-:W-:Y:S01]  /*c210*/  IMAD.MOV.U32 R162, RZ, RZ, R104 ;  /* 0x000000ffffa27224 */ /* 0x000fe200078e0068 */
[----:B------:R-:W-:Y:S01]  /*c220*/  MOV R104, R80 ;  /* 0x0000005000687202 */ /* 0x000fe20000000f00 */
[-C--:B------:R-:W-:Y:S01]  /*c230*/  HMMA.16816.F32.BF16 R12, R64, R22.reuse, R12 ;  /* 0x00000016400c723c */ /* 0x080fe2000004180c */
[----:B------:R-:W-:Y:S03]  /*c240*/  MUFU.EX2 R116, R87 ;  /* 0x0000005700747308 */ /* 0x000fe60000000800 */
[C---:B------:R-:W-:Y:S01]  /*c250*/  FMUL.FTZ R20, R69.reuse, R136 ;  /* 0x0000008845147220 */ /* 0x040fe20000410000 */
[----:B------:R-:W-:Y:S01]  /*c260*/  MOV R136, R62 ;  /* 0x0000003e00887202 */ /* 0x000fe20000000f00 */
[----:B------:R-:W-:Y:S01]  /*c270*/  FMUL.FTZ R21, R69, R137 ;  /* 0x0000008945157220 */ /* 0x000fe20000410000 */
[----:B------:R-:W-:Y:S01]  /*c280*/  MOV R137, R117 ;  /* 0x0000007500897202 */ /* 0x000fe20000000f00 */
[C---:B------:R-:W-:Y:S04]  /*c290*/  HMMA.16816.F32.BF16 R16, R76.reuse, R22, R16 ;  /* 0x000000164c10723c */ /* 0x040fe80000041810 */
[----:B------:R-:W-:Y:S01]  /*c2a0*/  IMAD.MOV.U32 R117, RZ, RZ, R29 ;  /* 0x000000ffff757224 */ /* 0x000fe200078e001d */
[----:B------:R-:W-:Y:S01]  /*c2b0*/  MOV R173, R158 ;  /* 0x0000009e00ad7202 */ /* 0x000fe20000000f00 */
[----:B------:R-:W-:Y:S02]  /*c2c0*/  FMUL.FTZ R29, R3, R145 ;  /* 0x00000091031d7220 */ /* 0x000fe40000410000 */
[C---:B------:R-:W-:Y:S04]  /*c2d0*/  FMUL.FTZ R22, R68.reuse, R138 ;  /* 0x0000008a44167220 */ /* 0x040fe80000410000 */
[----:B------:R-:W-:Y:S02]  /*c2e0*/  IMAD.MOV.U32 R138, RZ, RZ, R37 ;  /* 0x000000ffff8a7224 */ /* 0x000fe400078e0025 */
[----:B------:R-:W3:Y:S01]  /*c2f0*/  LDSM.16.MT88.4 R36, [R228] ;  /* 0x00000000e424783b */ /* 0x000ee20000004200 */
[----:B------:R-:W-:Y:S02]  /*c300*/  FMUL.FTZ R23, R68, R139 ;  /* 0x0000008b44177220 */ /* 0x000fe40000410000 */
[----:B------:R-:W-:Y:S02]  /*c310*/  IMAD.MOV.U32 R139, RZ, RZ, R26 ;  /* 0x000000ffff8b7224 */ /* 0x000fe400078e001a */
[C---:B------:R-:W-:Y:S01]  /*c320*/  FMUL.FTZ R26, R0.reuse, R142 ;  /* 0x0000008e001a7220 */ /* 0x040fe20000410000 */
[----:B------:R-:W-:Y:S01]  /*c330*/  MOV R142, R49 ;  /* 0x00000031008e7202 */ /* 0x000fe20000000f00 */
[----:B------:R-:W-:Y:S02]  /*c340*/  IMAD.MOV.U32 R161, RZ, RZ, R117 ;  /* 0x000000ffffa17224 */ /* 0x000fe400078e0075 */
[----:B------:R-:W-:Y:S01]  /*c350*/  FMUL.FTZ R49, R69, R165 ;  /* 0x000000a545317220 */ /* 0x000fe20000410000 */
[----:B------:R-:W-:Y:S01]  /*c360*/  MOV R158, R142 ;  /* 0x0000008e009e7202 */ /* 0x000fe20000000f00 */
[----:B------:R-:W-:Y:S02]  /*c370*/  IMAD.MOV.U32 R165, RZ, RZ, R58 ;  /* 0x000000ffffa57224 */ /* 0x000fe400078e003a */
[C---:B------:R-:W-:Y:S02]  /*c380*/  FMUL.FTZ R58, R0.reuse, R174 ;  /* 0x000000ae003a7220 */ /* 0x040fe40000410000 */
[C---:B------:R-:W-:Y:S01]  /*c390*/  FMUL.FTZ R59, R0.reuse, R175 ;  /* 0x000000af003b7220 */ /* 0x040fe20000410000 */
[----:B------:R-:W-:Y:S01]  /*c3a0*/  MOV R175, R164 ;  /* 0x000000a400af7202 */ /* 0x000fe20000000f00 */
[----:B------:R-:W-:Y:S02]  /*c3b0*/  IMAD.MOV.U32 R166, RZ, RZ, R61 ;  /* 0x000000ffffa67224 */ /* 0x000fe400078e003d */
[----:B------:R-:W-:Y:S01]  /*c3c0*/  FMUL.FTZ R61, R3, R177 ;  /* 0x000000b1033d7220 */ /* 0x000fe20000410000 */
[----:B------:R-:W-:Y:S01]  /*c3d0*/  MOV R177, R151 ;  /* 0x0000009700b17202 */ /* 0x000fe20000000f00 */
[C---:B------:R-:W-:Y:S02]  /*c3e0*/  FMUL.FTZ R62, R0.reuse, R178 ;  /* 0x000000b2003e7220 */ /* 0x040fe40000410000 */
[----:B------:R-:W-:Y:S02]  /*c3f0*/  FMUL.FTZ R63, R0, R179 ;  /* 0x000000b3003f7220 */ /* 0x000fe40000410000 */
[--C-:B--2---:R-:W-:Y:S02]  /*c400*/  FFMA.FTZ R94, R240, c[0x0][0x2d0], -R88.reuse ;  /* 0x0000b400f05e7a23 */ /* 0x104fe40000010858 */
[--C-:B------:R-:W-:Y:S02]  /*c410*/  FFMA.FTZ R151, R89, c[0x0][0x2d0], -R88.reuse ;  /* 0x0000b40059977a23 */ /* 0x100fe40000010858 */
[----:B------:R-:W-:Y:S02]  /*c420*/  FFMA.FTZ R89, R234, c[0x0][0x2d0], -R75 ;  /* 0x0000b400ea597a23 */ /* 0x000fe4000001084b */
[--C-:B------:R-:W-:Y:S02]  /*c430*/  FFMA.FTZ R90, R126, c[0x0][0x2d0], -R88.reuse ;  /* 0x0000b4007e5a7a23 */ /* 0x100fe40000010858 */
[----:B------:R-:W-:Y:S02]  /*c440*/  FFMA.FTZ R104, R104, c[0x0][0x2d0], -R88 ;  /* 0x0000b40068687a23 */ /* 0x000fe40000010858 */
[----:B------:R-:W-:Y:S02]  /*c450*/  IMAD.MOV.U32 R174, RZ, RZ, R163 ;  /* 0x000000ffffae7224 */ /* 0x000fe400078e00a3 */
[----:B------:R-:W-:Y:S02]  /*c460*/  IMAD.MOV.U32 R164, RZ, RZ, R148 ;  /* 0x000000ffffa47224 */ /* 0x000fe400078e0094 */
[--C-:B------:R-:W-:Y:S01]  /*c470*/  FFMA.FTZ R148, R203, c[0x0][0x2d0], -R88.reuse ;  /* 0x0000b400cb947a23 */ /* 0x100fe20000010858 */
[-C--:B---3--:R-:W-:Y:S03]  /*c480*/  HMMA.16816.F32.BF16 R20, R76, R36.reuse, R20 ;  /* 0x000000244c14723c */ /* 0x088fe60000041814 */
[--C-:B------:R-:W-:Y:S02]  /*c490*/  FFMA.FTZ R102, R217, c[0x0][0x2d0], -R88.reuse ;  /* 0x0000b400d9667a23 */ /* 0x100fe40000010858 */
[--C-:B------:R-:W-:Y:S02]  /*c4a0*/  FFMA.FTZ R107, R210, c[0x0][0x2d0], -R88.reuse ;  /* 0x0000b400d26b7a23 */ /* 0x100fe40000010858 */
[----:B------:R-:W-:Y:S01]  /*c4b0*/  MUFU.EX2 R203, R102 ;  /* 0x0000006600cb7308 */ /* 0x000fe20000000800 */
[C---:B------:R-:W-:Y:S04]  /*c4c0*/  HMMA.16816.F32.BF16 R24, R64.reuse, R36, R24 ;  /* 0x000000244018723c */ /* 0x040fe80000041818 */
[----:B------:R-:W-:Y:S02]  /*c4d0*/  IMAD.MOV.U32 R163, RZ, RZ, R159 ;  /* 0x000000ffffa37224 */ /* 0x000fe400078e009f */
[----:B------:R-:W-:Y:S01]  /*c4e0*/  IMAD.MOV.U32 R159, RZ, RZ, R139 ;  /* 0x000000ffff9f7224 */ /* 0x000fe200078e008b */
[----:B------:R-:W-:Y:S01]  /*c4f0*/  MOV R139, R109 ;  /* 0x0000006d008b7202 */ /* 0x000fe20000000f00 */
[-C--:B------:R-:W-:Y:S02]  /*c500*/  HMMA.16816.F32.BF16 R28, R64, R38.reuse, R28 ;  /* 0x00000026401c723c */ /* 0x080fe4000004181c */
[----:B------:R-:W-:Y:S02]  /*c510*/  MUFU.EX2 R163, R163 ;  /* 0x000000a300a37308 */ /* 0x000fe40000000800 */
[C---:B------:R-:W-:Y:S01]  /*c520*/  FMUL.FTZ R36, R69.reuse, R152 ;  /* 0x0000009845247220 */ /* 0x040fe20000410000 */
[----:B------:R-:W-:Y:S01]  /*c530*/  MOV R152, R60 ;  /* 0x0000003c00987202 */ /* 0x000fe20000000f00 */
[----:B------:R-:W-:Y:S02]  /*c540*/  FMUL.FTZ R37, R69, R153 ;  /* 0x0000009945257220 */ /* 0x000fe40000410000 */
[C---:B------:R-:W-:Y:S04]  /*c550*/  HMMA.16816.F32.BF16 R32, R76.reuse, R38, R32 ;  /* 0x000000264c20723c */ /* 0x040fe80000041820 */
[----:B------:R-:W-:Y:S01]  /*c560*/  MUFU.EX2 R139, R139 ;  /* 0x0000008b008b7308 */ /* 0x000fe20000000800 */
[----:B------:R-:W-:Y:S02]  /*c570*/  FMUL.FTZ R60, R3, R176 ;  /* 0x000000b0033c7220 */ /* 0x000fe40000410000 */
[C---:B------:R-:W-:Y:S01]  /*c580*/  FMUL.FTZ R39, R68.reuse, R155 ;  /* 0x0000009b44277220 */ /* 0x040fe20000410000 */
[----:B------:R-:W-:Y:S01]  /*c590*/  MOV R155, R55 ;  /* 0x00000037009b7202 */ /* 0x000fe20000000f00 */
[----:B------:R-:W-:Y:S01]  /*c5a0*/  FMUL.FTZ R38, R68, R154 ;  /* 0x0000009a44267220 */ /* 0x000fe20000410000 */
[----:B------:R-:W2:Y:S02]  /*c5b0*/  LDSM.16.MT88.4 R52, [R225] ;  /* 0x00000000e134783b */ /* 0x000ea40000004200 */
[--C-:B-1----:R-:W-:Y:S02]  /*c5c0*/  FFMA.FTZ R95, R230, c[0x0][0x2d0], -R75.reuse ;  /* 0x0000b400e65f7a23 */ /* 0x102fe4000001084b */
[----:B------:R1:W-:Y:S01]  /*c5d0*/  MUFU.EX2 R154, R93 ;  /* 0x0000005d009a7308 */ /* 0x0003e20000000800 */
[----:B------:R-:W-:Y:S02]  /*c5e0*/  FFMA.FTZ R109, R204, c[0x0][0x2d0], -R88 ;  /* 0x0000b400cc6d7a23 */ /* 0x000fe40000010858 */
[----:B------:R-:W-:Y:S01]  /*c5f0*/  IMAD.MOV.U32 R179, RZ, RZ, R172 ;  /* 0x000000ffffb37224 */ /* 0x000fe200078e00ac */
[----:B------:R-:W-:Y:S02]  /*c600*/  MOV R172, R157 ;  /* 0x0000009d00ac7202 */ /* 0x000fe40000000f00 */
[----:B------:R-:W-:Y:S01]  /*c610*/  MOV R157, R134 ;  /* 0x00000086009d7202 */ /* 0x000fe20000000f00 */
[----:B------:R-:W-:Y:S02]  /*c620*/  FFMA.FTZ R134, R246, c[0x0][0x2d0], -R75 ;  /* 0x0000b400f6867a23 */ /* 0x000fe4000001084b */
[----:B-1----:R-:W-:Y:S01]  /*c630*/  FFMA.FTZ R93, R233, c[0x0][0x2d0], -R88 ;  /* 0x0000b400e95d7a23 */ /* 0x002fe20000010858 */
[-C--:B--2---:R-:W-:Y:S08]  /*c640*/  HMMA.16816.F32.BF16 R36, R76, R52.reuse, R36 ;  /* 0x000000344c24723c */ /* 0x084ff00000041824 */
[C---:B------:R-:W-:Y:S07]  /*c650*/  HMMA.16816.F32.BF16 R40, R64.reuse, R52, R40 ;  /* 0x000000344028723c */ /* 0x040fee0000041828 */
[C---:B------:R-:W-:Y:S01]  /*c660*/  FMUL.FTZ R52, R69.reuse, R168 ;  /* 0x000000a845347220 */ /* 0x040fe20000410000 */
[----:B------:R-:W-:Y:S01]  /*c670*/  MOV R168, R114 ;  /* 0x0000007200a87202 */ /* 0x000fe20000000f00 */
[----:B------:R-:W-:Y:S01]  /*c680*/  FMUL.FTZ R53, R69, R169 ;  /* 0x000000a945357220 */ /* 0x000fe20000410000 */
[----:B------:R1:W-:Y:S01]  /*c690*/  MUFU.EX2 R114, R2 ;  /* 0x0000000200727308 */ /* 0x0003e20000000800 */
[-C--:B------:R-:W-:Y:S03]  /*c6a0*/  HMMA.16816.F32.BF16 R44, R64, R54.reuse, R44 ;  /* 0x00000036402c723c */ /* 0x080fe6000004182c */
[----:B------:R-:W-:Y:S02]  /*c6b0*/  IMAD.MOV.U32 R169, RZ, RZ, R113 ;  /* 0x000000ffffa97224 */ /* 0x000fe400078e0071 */
[----:B------:R-:W-:Y:S01]  /*c6c0*/  IMAD.MOV.U32 R176, RZ, RZ, R168 ;  /* 0x000000ffffb07224 */ /* 0x000fe200078e00a8 */
[----:B------:R-:W-:Y:S01]  /*c6d0*/  MOV R168, R149 ;  /* 0x0000009500a87202 */ /* 0x000fe20000000f00 */
[----:B------:R-:W-:Y:S01]  /*c6e0*/  FFMA.FTZ R149, R202, c[0x0][0x2d0], -R88 ;  /* 0x0000b400ca957a23 */ /* 0x000fe20000010858 */
[C---:B------:R-:W-:Y:S04]  /*c6f0*/  HMMA.16816.F32.BF16 R48, R76.reuse, R54, R48 ;  /* 0x000000364c30723c */ /* 0x040fe80000041830 */
[----:B------:R-:W-:Y:S01]  /*c700*/  MOV R178, R169 ;  /* 0x000000a900b27202 */ /* 0x000fe20000000f00 */
[----:B------:R-:W-:Y:S02]  /*c710*/  IMAD.MOV.U32 R169, RZ, RZ, R106 ;  /* 0x000000ffffa97224 */ /* 0x000fe400078e006a */
[C---:B------:R-:W-:Y:S02]  /*c720*/  FMUL.FTZ R54, R68.reuse, R170 ;  /* 0x000000aa44367220 */ /* 0x040fe40000410000 */
[----:B------:R-:W-:Y:S03]  /*c730*/  IMAD.MOV.U32 R170, RZ, RZ, R81 ;  /* 0x000000ffffaa7224 */ /* 0x000fe600078e0051 */
[----:B------:R-:W-:Y:S02]  /*c740*/  FMUL.FTZ R55, R68, R171 ;  /* 0x000000ab44377220 */ /* 0x000fe40000410000 */
[----:B------:R-:W-:Y:S02]  /*c750*/  IMAD.MOV.U32 R171, RZ, RZ, R82 ;  /* 0x000000ffffab7224 */ /* 0x000fe400078e0052 */
[--C-:B-1----:R-:W-:Y:S01]  /*c760*/  FFMA.FTZ R2, R96, c[0x0][0x2d0], -R88.reuse ;  /* 0x0000b40060027a23 */ /* 0x102fe20000010858 */
[----:B------:R-:W1:Y:S01]  /*c770*/  LDSM.16.MT88.4 R80, [R227] ;  /* 0x00000000e350783b */ /* 0x000e620000004200 */
[----:B------:R-:W-:Y:S01]  /*c780*/  FFMA.FTZ R96, R177, c[0x0][0x2d0], -R75 ;  /* 0x0000b400b1607a23 */ /* 0x000fe2000001084b */
[----:B------:R-:W-:Y:S01]  /*c790*/  MOV R177, R173 ;  /* 0x000000ad00b17202 */ /* 0x000fe20000000f00 */
[----:B------:R2:W-:Y:S01]  /*c7a0*/  MUFU.EX2 R120, R2 ;  /* 0x0000000200787308 */ /* 0x0005e20000000800 */
[--C-:B------:R-:W-:Y:S02]  /*c7b0*/  FFMA.FTZ R106, R212, c[0x0][0x2d0], -R88.reuse ;  /* 0x0000b400d46a7a23 */ /* 0x100fe40000010858 */
[----:B------:R-:W-:Y:S02]  /*c7c0*/  IMAD.MOV.U32 R173, RZ, RZ, R165 ;  /* 0x000000ffffad7224 */ /* 0x000fe400078e00a5 */
[----:B------:R-:W-:Y:S02]  /*c7d0*/  FFMA.FTZ R165, R192, c[0x0][0x2d0], -R75 ;  /* 0x0000b400c0a57a23 */ /* 0x000fe4000001084b */
[--C-:B--2---:R-:W-:Y:S02]  /*c7e0*/  FFMA.FTZ R2, R91, c[0x0][0x2d0], -R88.reuse ;  /* 0x0000b4005b027a23 */ /* 0x104fe40000010858 */
[----:B------:R-:W-:Y:S01]  /*c7f0*/  FFMA.FTZ R91, R170, c[0x0][0x2d0], -R88 ;  /* 0x0000b400aa5b7a23 */ /* 0x000fe20000010858 */
[----:B------:R-:W-:Y:S01]  /*c800*/  MOV R170, R161 ;  /* 0x000000a100aa7202 */ /* 0x000fe20000000f00 */
[----:B------:R2:W-:Y:S01]  /*c810*/  MUFU.EX2 R125, R2 ;  /* 0x00000002007d7308 */ /* 0x0005e20000000800 */
[----:B------:R-:W-:Y:S02]  /*c820*/  IMAD.MOV.U32 R161, RZ, RZ, R155 ;  /* 0x000000ffffa17224 */ /* 0x000fe400078e009b */
[----:B------:R-:W-:Y:S02]  /*c830*/  IMAD.MOV.U32 R155, RZ, RZ, R108 ;  /* 0x000000ffff9b7224 */ /* 0x000fe400078e006c */
[--C-:B------:R-:W-:Y:S01]  /*c840*/  FFMA.FTZ R108, R206, c[0x0][0x2d0], -R88.reuse ;  /* 0x0000b400ce6c7a23 */ /* 0x100fe20000010858 */
[-C--:B-1----:R-:W-:Y:S04]  /*c850*/  HMMA.16816.F32.BF16 R52, R76, R80.reuse, R52 ;  /* 0x000000504c34723c */ /* 0x082fe80000041834 */
[----:B------:R-:W-:Y:S04]  /*c860*/  MUFU.EX2 R210, R91 ;  /* 0x0000005b00d27308 */ /* 0x000fe80000000800 */
[C---:B------:R-:W-:Y:S06]  /*c870*/  HMMA.16816.F32.BF16 R56, R64.reuse, R80, R56 ;  /* 0x000000504038723c */ /* 0x040fec0000041838 */
[----:B------:R-:W-:Y:S01]  /*c880*/  MUFU.EX2 R155, R155 ;  /* 0x0000009b009b7308 */ /* 0x000fe20000000800 */
[----:B--2---:R-:W-:Y:S01]  /*c890*/  FFMA.FTZ R2, R97, c[0x0][0x2d0], -R88 ;  /* 0x0000b40061027a23 */ /* 0x004fe20000010858 */
[-C--:B------:R-:W-:Y:S04]  /*c8a0*/  HMMA.16816.F32.BF16 R60, R64, R82.reuse, R60 ;  /* 0x00000052403c723c */ /* 0x080fe8000004183c */
[--C-:B------:R-:W-:Y:S04]  /*c8b0*/  FFMA.FTZ R97, R174, c[0x0][0x2d0], -R75.reuse ;  /* 0x0000b400ae617a23 */ /* 0x100fe8000001084b */
[----:B------:R1:W2:Y:S01]  /*c8c0*/  MUFU.EX2 R133, R2 ;  /* 0x0000000200857308 */ /* 0x0002a20000000800 */
[----:B------:R-:W-:Y:S03]  /*c8d0*/  MOV R174, R166 ;  /* 0x000000a600ae7202 */ /* 0x000fe60000000f00 */
[C---:B------:R-:W-:Y:S01]  /*c8e0*/  FMUL.FTZ R64, R69.reuse, R180 ;  /* 0x000000b445407220 */ /* 0x040fe20000410000 */
[----:B------:R-:W-:Y:S01]  /*c8f0*/  MOV R180, R158 ;  /* 0x0000009e00b47202 */ /* 0x000fe20000000f00 */
[----:B------:R-:W-:Y:S02]  /*c900*/  FMUL.FTZ R65, R69, R181 ;  /* 0x000000b545417220 */ /* 0x000fe40000410000 */
[C---:B------:R-:W-:Y:S02]  /*c910*/  FMUL.FTZ R66, R68.reuse, R182 ;  /* 0x000000b644427220 */ /* 0x040fe40000410000 */
[----:B------:R-:W-:Y:S01]  /*c920*/  FMUL.FTZ R67, R68, R183 ;  /* 0x000000b744437220 */ /* 0x000fe20000410000 */
[----:B------:R-:W-:Y:S01]  /*c930*/  MUFU.EX2 R206, R180 ;  /* 0x000000b400ce7308 */ /* 0x000fe20000000800 */
[--C-:B------:R-:W-:Y:S05]  /*c940*/  FFMA.FTZ R166, R191, c[0x0][0x2d0], -R75.reuse ;  /* 0x0000b400bfa67a23 */ /* 0x100fea000001084b */
[----:B------:R-:W-:Y:S01]  /*c950*/  HMMA.16816.F32.BF16 R64, R76, R82, R64 ;  /* 0x000000524c40723c */ /* 0x000fe20000041840 */
[----:B------:R-:W3:Y:S03]  /*c960*/  LDSM.16.MT88.4 R80, [R224+0x800] ;  /* 0x00080000e050783b */ /* 0x000ee60000004200 */
[----:B------:R-:W-:Y:S03]  /*c970*/  MUFU.EX2 R158, R95 ;  /* 0x0000005f009e7308 */ /* 0x000fe60000000800 */
[----:B------:R-:W-:Y:S01]  /*c980*/  F2FP.BF16.PACK_AB R78, R135, R129 ;  /* 0x00000081874e723e */ /* 0x000fe200000010ff */
[--C-:B-1----:R-:W-:Y:S01]  /*c990*/  FFMA.FTZ R2, R98, c[0x0][0x2d0], -R75.reuse ;  /* 0x0000b40062027a23 */ /* 0x102fe2000001084b */
[----:B--2---:R-:W-:Y:S03]  /*c9a0*/  F2FP.BF16.PACK_AB R79, R133, R125 ;  /* 0x0000007d854f723e */ /* 0x004fe600000010ff */
[----:B------:R-:W-:Y:S01]  /*c9b0*/  FFMA.FTZ R98, R175, c[0x0][0x2d0], -R75 ;  /* 0x0000b400af627a23 */ /* 0x000fe2000001084b */
[----:B------:R-:W-:Y:S01]  /*c9c0*/  F2FP.BF16.PACK_AB R76, R118, R116 ;  /* 0x00000074764c723e */ /* 0x000fe200000010ff */
[----:B------:R1:W-:Y:S01]  /*c9d0*/  MUFU.EX2 R117, R2 ;  /* 0x0000000200757308 */ /* 0x0003e20000000800 */
[----:B------:R-:W-:Y:S01]  /*c9e0*/  F2FP.BF16.PACK_AB R77, R120, R114 ;  /* 0x00000072784d723e */ /* 0x000fe200000010ff */
[----:B------:R-:W-:Y:S02]  /*c9f0*/  IMAD.MOV.U32 R175, RZ, RZ, R167 ;  /* 0x000000ffffaf7224 */ /* 0x000fe400078e00a7 */
[--C-:B------:R-:W-:Y:S06]  /*ca00*/  FFMA.FTZ R167, R190, c[0x0][0x2d0], -R75.reuse ;  /* 0x0000b400bea77a23 */ /* 0x100fec000001084b */
[----:B------:R-:W-:Y:S10]  /*ca10*/  MUFU.EX2 R204, R98 ;  /* 0x0000006200cc7308 */ /* 0x000ff40000000800 */
[----:B------:R-:W-:Y:S01]  /*ca20*/  MUFU.EX2 R190, R107 ;  /* 0x0000006b00be7308 */ /* 0x000fe20000000800 */
[--C-:B-1----:R-:W-:Y:S02]  /*ca30*/  FFMA.FTZ R2, R99, c[0x0][0x2d0], -R75.reuse ;  /* 0x0000b40063027a23 */ /* 0x102fe4000001084b */
[--C-:B------:R-:W-:Y:S01]  /*ca40*/  FFMA.FTZ R99, R176, c[0x0][0x2d0], -R75.reuse ;  /* 0x0000b400b0637a23 */ /* 0x100fe2000001084b */
[-C--:B---3--:R-:W-:Y:S06]  /*ca50*/  HMMA.16816.F32.BF16 R4, R76, R80.reuse, R4 ;  /* 0x000000504c04723c */ /* 0x088fec0000041804 */
[----:B------:R1:W2:Y:S01]  /*ca60*/  MUFU.EX2 R121, R2 ;  /* 0x0000000200797308 */ /* 0x0002a20000000800 */
[----:B------:R-:W-:Y:S02]  /*ca70*/  IMAD.MOV.U32 R176, RZ, RZ, R110 ;  /* 0x000000ffffb07224 */ /* 0x000fe400078e006e */
[--C-:B------:R-:W-:Y:S07]  /*ca80*/  FFMA.FTZ R110, R252, c[0x0][0x2d0], -R75.reuse ;  /* 0x0000b400fc6e7a23 */ /* 0x100fee000001084b */
[----:B------:R-:W-:Y:S10]  /*ca90*/  MUFU.EX2 R107, R149 ;  /* 0x00000095006b7308 */ /* 0x000ff40000000800 */
[----:B------:R3:W-:Y:S01]  /*caa0*/  MUFU.EX2 R212, R176 ;  /* 0x000000b000d47308 */ /* 0x0007e20000000800 */
[--C-:B-1----:R-:W-:Y:S01]  /*cab0*/  FFMA.FTZ R2, R100, c[0x0][0x2d0], -R75.reuse ;  /* 0x0000b40064027a23 */ /* 0x102fe2000001084b */
[----:B--2---:R-:W-:Y:S01]  /*cac0*/  F2FP.BF16.PACK_AB R84, R121, R117 ;  /* 0x000000757954723e */ /* 0x004fe200000010ff */
[--C-:B------:R-:W-:Y:S07]  /*cad0*/  FFMA.FTZ R100, R143, c[0x0][0x2d0], -R75.reuse ;  /* 0x0000b4008f647a23 */ /* 0x100fee000001084b */
[----:B------:R1:W-:Y:S10]  /*cae0*/  MUFU.EX2 R123, R2 ;  /* 0x00000002007b7308 */ /* 0x0003f40000000800 */
[----:B------:R-:W-:Y:S01]  /*caf0*/  MUFU.EX2 R191, R106 ;  /* 0x0000006a00bf7308 */ /* 0x000fe20000000800 */
[----:B---3--:R-:W-:Y:S09]  /*cb00*/  IMAD.MOV.U32 R176, RZ, RZ, R162 ;  /* 0x000000ffffb07224 */ /* 0x008ff200078e00a2 */
[----:B------:R2:W-:Y:S01]  /*cb10*/  MUFU.EX2 R162, R104 ;  /* 0x0000006800a27308 */ /* 0x0005e20000000800 */
[----:B-1----:R-:W-:Y:S02]  /*cb20*/  FFMA.FTZ R2, R101, c[0x0][0x2d0], -R75 ;  /* 0x0000b40065027a23 */ /* 0x002fe4000001084b */
[----:B------:R-:W-:Y:S07]  /*cb30*/  FFMA.FTZ R101, R216, c[0x0][0x2d0], -R88 ;  /* 0x0000b400d8657a23 */ /* 0x000fee0000010858 */
[----:B------:R1:W3:Y:S10]  /*cb40*/  MUFU.EX2 R141, R2 ;  /* 0x00000002008d7308 */ /* 0x0002f40000000800 */
[----:B------:R-:W-:Y:S01]  /*cb50*/  MUFU.EX2 R216, R90 ;  /* 0x0000005a00d87308 */ /* 0x000fe20000000800 */
[--C-:B--2---:R-:W-:Y:S02]  /*cb60*/  FFMA.FTZ R104, R223, c[0x0][0x2d0], -R92.reuse ;  /* 0x0000b400df687a23 */ /* 0x104fe4000001085c */
[----:B-1----:R-:W-:Y:S01]  /*cb70*/  FFMA.FTZ R2, R195, c[0x0][0x2d0], -R92 ;  /* 0x0000b400c3027a23 */ /* 0x002fe2000001085c */
[----:B---3--:R-:W-:Y:S06]  /*cb80*/  F2FP.BF16.PACK_AB R86, R141, R123 ;  /* 0x0000007b8d56723e */ /* 0x008fec00000010ff */
[----:B------:R1:W-:Y:S10]  /*cb90*/  MUFU.EX2 R195, R177 ;  /* 0x000000b100c37308 */ /* 0x0003f40000000800 */
[----:B------:R2:W-:Y:S01]  /*cba0*/  MUFU.EX2 R111, R2 ;  /* 0x00000002006f7308 */ /* 0x0005e20000000800 */
[----:B-1----:R-:W-:Y:S02]  /*cbb0*/  IMAD.MOV.U32 R177, RZ, RZ, R164 ;  /* 0x000000ffffb17224 */ /* 0x002fe400078e00a4 */
[--C-:B------:R-:W-:Y:S02]  /*cbc0*/  FFMA.FTZ R164, R71, c[0x0][0x2d0], -R92.reuse ;  /* 0x0000b40047a47a23 */ /* 0x100fe4000001085c */
[--C-:B--2---:R-:W-:Y:S05]  /*cbd0*/  FFMA.FTZ R2, R197, c[0x0][0x2d0], -R92.reuse ;  /* 0x0000b400c5027a23 */ /* 0x104fea000001085c */
[----:B------:R-:W-:Y:S10]  /*cbe0*/  MUFU.EX2 R197, R96 ;  /* 0x0000006000c57308 */ /* 0x000ff40000000800 */
[----:B------:R1:W2:Y:S02]  /*cbf0*/  MUFU.EX2 R113, R2 ;  /* 0x0000000200717308 */ /* 0x0002a40000000800 */
[--C-:B-1----:R-:W-:Y:S01]  /*cc00*/  FFMA.FTZ R2, R198, c[0x0][0x2d0], -R92.reuse ;  /* 0x0000b400c6027a23 */ /* 0x102fe2000001085c */
[----:B--2---:R-:W-:Y:S07]  /*cc10*/  F2FP.BF16.PACK_AB R85, R113, R111 ;  /* 0x0000006f7155723e */ /* 0x004fee00000010ff */
[----:B------:R-:W-:Y:S10]  /*cc20*/  MUFU.EX2 R198, R99 ;  /* 0x0000006300c67308 */ /* 0x000ff40000000800 */
[----:B------:R1:W-:Y:S02]  /*cc30*/  MUFU.EX2 R115, R2 ;  /* 0x0000000200737308 */ /* 0x0003e40000000800 */
[--C-:B-1----:R-:W-:Y:S08]  /*cc40*/  FFMA.FTZ R2, R199, c[0x0][0x2d0], -R92.reuse ;  /* 0x0000b400c7027a23 */ /* 0x102ff0000001085c */
[----:B------:R1:W-:Y:S10]  /*cc50*/  MUFU.EX2 R199, R103 ;  /* 0x0000006700c77308 */ /* 0x0003f40000000800 */
[----:B------:R2:W3:Y:S01]  /*cc60*/  MUFU.EX2 R140, R2 ;  /* 0x00000002008c7308 */ /* 0x0004e20000000800 */
[----:B-1----:R-:W-:Y:S02]  /*cc70*/  FFMA.FTZ R103, R243, c[0x0][0x2d0], -R92 ;  /* 0x0000b400f3677a23 */ /* 0x002fe4000001085c */
[--C-:B--2---:R-:W-:Y:S01]  /*cc80*/  FFMA.FTZ R2, R208, c[0x0][0x2d0], -R88.reuse ;  /* 0x0000b400d0027a23 */ /* 0x104fe20000010858 */
[----:B---3--:R-:W-:Y:S06]  /*cc90*/  F2FP.BF16.PACK_AB R87, R140, R115 ;  /* 0x000000738c57723e */ /* 0x008fec00000010ff */
[----:B------:R-:W-:Y:S01]  /*cca0*/  MUFU.EX2 R208, R93 ;  /* 0x0000005d00d07308 */ /* 0x000fe20000000800 */
[C---:B------:R-:W-:Y:S09]  /*ccb0*/  HMMA.16816.F32.BF16 R8, R84.reuse, R80, R8 ;  /* 0x000000505408723c */ /* 0x040ff20000041808 */
[----:B------:R1:W-:Y:S01]  /*ccc0*/  MUFU.EX2 R127, R2 ;  /* 0x00000002007f7308 */ /* 0x0003e20000000800 */
[-C--:B------:R-:W-:Y:S08]  /*ccd0*/  HMMA.16816.F32.BF16 R12, R84, R82.reuse, R12 ;  /* 0x00000052540c723c */ /* 0x080ff0000004180c */
[C---:B------:R-:W-:Y:S01]  /*cce0*/  HMMA.16816.F32.BF16 R16, R76.reuse, R82, R16 ;  /* 0x000000524c10723c */ /* 0x040fe20000041810 */
[----:B------:R-:W2:Y:S03]  /*ccf0*/  LDSM.16.MT88.4 R80, [R228+0x800] ;  /* 0x00080000e450783b */ /* 0x000ea60000004200 */
[----:B-1----:R-:W-:Y:S02]  /*cd00*/  FFMA.FTZ R2, R213, c[0x0][0x2d0], -R88 ;  /* 0x0000b400d5027a23 */ /* 0x002fe40000010858 */
[----:B------:R1:W-:Y:S10]  /*cd10*/  MUFU.EX2 R213, R179 ;  /* 0x000000b300d57308 */ /* 0x0003f40000000800 */
[----:B------:R3:W4:Y:S01]  /*cd20*/  MUFU.EX2 R130, R2 ;  /* 0x0000000200827308 */ /* 0x0007220000000800 */
[----:B-1----:R-:W-:Y:S09]  /*cd30*/  IMAD.MOV.U32 R179, RZ, RZ, R138 ;  /* 0x000000ffffb37224 */ /* 0x002ff200078e008a */
[----:B------:R-:W-:Y:S01]  /*cd40*/  MUFU.EX2 R138, R94 ;  /* 0x0000005e008a7308 */ /* 0x000fe20000000800 */
[-C--:B--2---:R-:W-:Y:S03]  /*cd50*/  HMMA.16816.F32.BF16 R20, R76, R80.reuse, R20 ;  /* 0x000000504c14723c */ /* 0x084fe60000041814 */
[----:B------:R-:W-:Y:S02]  /*cd60*/  IMAD.MOV.U32 R180, RZ, RZ, R179 ;  /* 0x000000ffffb47224 */ /* 0x000fe400078e00b3 */
[--C-:B---3--:R-:W-:Y:S03]  /*cd70*/  FFMA.FTZ R2, R207, c[0x0][0x2d0], -R88.reuse ;  /* 0x0000b400cf027a23 */ /* 0x108fe60000010858 */
[C---:B------:R-:W-:Y:S01]  /*cd80*/  HMMA.16816.F32.BF16 R24, R84.reuse, R80, R24 ;  /* 0x000000505418723c */ /* 0x040fe20000041818 */
[----:B------:R1:W-:Y:S07]  /*cd90*/  MUFU.EX2 R207, R97 ;  /* 0x0000006100cf7308 */ /* 0x0003ee0000000800 */
[-C--:B------:R-:W-:Y:S03]  /*cda0*/  HMMA.16816.F32.BF16 R28, R84, R82.reuse, R28 ;  /* 0x00000052541c723c */ /* 0x080fe6000004181c */
[----:B------:R2:W-:Y:S05]  /*cdb0*/  MUFU.EX2 R144, R2 ;  /* 0x0000000200907308 */ /* 0x0005ea0000000800 */
[C---:B------:R-:W-:Y:S01]  /*cdc0*/  HMMA.16816.F32.BF16 R32, R76.reuse, R82, R32 ;  /* 0x000000524c20723c */ /* 0x040fe20000041820 */
[----:B------:R-:W3:Y:S08]  /*cdd0*/  LDSM.16.MT88.4 R80, [R225+0x800] ;  /* 0x00080000e150783b */ /* 0x000ef00000004200 */
[----:B-1----:R-:W-:Y:S03]  /*cde0*/  LDSM.16.MT88.4 R96, [R225+0x1800] ;  /* 0x00180000e160783b */ /* 0x002fe60000004200 */
[----:B--2---:R-:W-:Y:S02]  /*cdf0*/  FFMA.FTZ R2, R209, c[0x0][0x2d0], -R88 ;  /* 0x0000b400d1027a23 */ /* 0x004fe40000010858 */
[----:B------:R1:W-:Y:S10]  /*ce00*/  MUFU.EX2 R209, R101 ;  /* 0x0000006500d17308 */ /* 0x0003f40000000800 */
[----:B------:R2:W2:Y:S01]  /*ce10*/  MUFU.EX2 R153, R2 ;  /* 0x0000000200997308 */ /* 0x0004a20000000800 */
[-C--:B---3--:R-:W-:Y:S03]  /*ce20*/  HMMA.16816.F32.BF16 R36, R76, R80.reuse, R36 ;  /* 0x000000504c24723c */ /* 0x088fe60000041824 */
[--C-:B-1----:R-:W-:Y:S05]  /*ce30*/  FFMA.FTZ R101, R180, c[0x0][0x2d0], -R92.reuse ;  /* 0x0000b400b4657a23 */ /* 0x102fea000001085c */
[C---:B------:R-:W-:Y:S04]  /*ce40*/  HMMA.16816.F32.BF16 R40, R84.reuse, R80, R40 ;  /* 0x000000505428723c */ /* 0x040fe80000041828 */
[--C-:B--2---:R-:W-:Y:S04]  /*ce50*/  FFMA.FTZ R2, R245, c[0x0][0x2d0], -R75.reuse ;  /* 0x0000b400f5027a23 */ /* 0x104fe8000001084b */
[-C--:B------:R-:W-:Y:S01]  /*ce60*/  HMMA.16816.F32.BF16 R44, R84, R82.reuse, R44 ;  /* 0x00000052542c723c */ /* 0x080fe2000004182c */
[----:B------:R1:W-:Y:S07]  /*ce70*/  MUFU.EX2 R124, R2 ;  /* 0x00000002007c7308 */ /* 0x0003ee0000000800 */
[C---:B------:R-:W-:Y:S01]  /*ce80*/  HMMA.16816.F32.BF16 R48, R76.reuse, R82, R48 ;  /* 0x000000524c30723c */ /* 0x040fe20000041830 */
[----:B------:R-:W2:Y:S03]  /*ce90*/  LDSM.16.MT88.4 R80, [R227+0x800] ;  /* 0x00080000e350783b */ /* 0x000ea60000004200 */
[--C-:B-1----:R-:W-:Y:S04]  /*cea0*/  FFMA.FTZ R2, R247, c[0x0][0x2d0], -R75.reuse ;  /* 0x0000b400f7027a23 */ /* 0x102fe8000001084b */
[----:B------:R1:W-:Y:S01]  /*ceb0*/  MUFU.EX2 R132, R2 ;  /* 0x0000000200847308 */ /* 0x0003e20000000800 */
[-C--:B--2---:R-:W-:Y:S03]  /*cec0*/  HMMA.16816.F32.BF16 R52, R76, R80.reuse, R52 ;  /* 0x000000504c34723c */ /* 0x084fe60000041834 */
[--C-:B-1----:R-:W-:Y:S05]  /*ced0*/  FFMA.FTZ R2, R248, c[0x0][0x2d0], -R75.reuse ;  /* 0x0000b400f8027a23 */ /* 0x102fea000001084b */
[C---:B------:R-:W-:Y:S01]  /*cee0*/  HMMA.16816.F32.BF16 R56, R84.reuse, R80, R56 ;  /* 0x000000505438723c */ /* 0x040fe20000041838 */
[----:B------:R1:W-:Y:S07]  /*cef0*/  MUFU.EX2 R145, R2 ;  /* 0x0000000200917308 */ /* 0x0003ee0000000800 */
[-C--:B------:R-:W-:Y:S08]  /*cf00*/  HMMA.16816.F32.BF16 R60, R84, R82.reuse, R60 ;  /* 0x00000052543c723c */ /* 0x080ff0000004183c */
[----:B------:R-:W-:Y:S01]  /*cf10*/  HMMA.16816.F32.BF16 R64, R76, R82, R64 ;  /* 0x000000524c40723c */ /* 0x000fe20000041840 */
[----:B------:R-:W2:Y:S06]  /*cf20*/  LDSM.16.MT88.4 R80, [R224+0x1000] ;  /* 0x00100000e050783b */ /* 0x000eac0000004200 */
[----:B------:R-:W-:Y:S01]  /*cf30*/  FFMA.FTZ R76, R171, c[0x0][0x2d0], -R92 ;  /* 0x0000b400ab4c7a23 */ /* 0x000fe2000001085c */
[----:B------:R-:W-:Y:S01]  /*cf40*/  F2FP.BF16.PACK_AB R78, R154, R146 ;  /* 0x000000929a4e723e */ /* 0x000fe200000010ff */
[--C-:B-1----:R-:W-:Y:S02]  /*cf50*/  FFMA.FTZ R2, R249, c[0x0][0x2d0], -R75.reuse ;  /* 0x0000b400f9027a23 */ /* 0x102fe4000001084b */
[----:B------:R1:W-:Y:S01]  /*cf60*/  MUFU.EX2 R126, R76 ;  /* 0x0000004c007e7308 */ /* 0x0003e20000000800 */
[----:B------:R-:W-:Y:S01]  /*cf70*/  IMAD.MOV.U32 R171, RZ, RZ, R150 ;  /* 0x000000ffffab7224 */ /* 0x000fe200078e0096 */
[----:B----4-:R-:W-:Y:S01]  /*cf80*/  F2FP.BF16.PACK_AB R77, R130, R127 ;  /* 0x0000007f824d723e */ /* 0x010fe200000010ff */
[----:B------:R-:W-:Y:S01]  /*cf90*/  FFMA.FTZ R150, R112, c[0x0][0x2d0], -R88 ;  /* 0x0000b40070967a23 */ /* 0x000fe20000010858 */
[----:B------:R-:W-:Y:S01]  /*cfa0*/  F2FP.BF16.PACK_AB R79, R153, R144 ;  /* 0x00000090994f723e */ /* 0x000fe200000010ff */
[----:B------:R-:W-:Y:S01]  /*cfb0*/  FFMA.FTZ R88, R119, c[0x0][0x2d0], -R75 ;  /* 0x0000b40077587a23 */ /* 0x000fe2000001084b */
[----:B------:R-:W-:Y:S01]  /*cfc0*/  MOV R181, R171 ;  /* 0x000000ab00b57202 */ /* 0x000fe20000000f00 */
[----:B------:R-:W-:Y:S02]  /*cfd0*/  IMAD.MOV.U32 R171, RZ, RZ, R159 ;  /* 0x000000ffffab7224 */ /* 0x000fe400078e009f */
[--C-:B------:R-:W-:Y:S01]  /*cfe0*/  FFMA.FTZ R112, R251, c[0x0][0x2d0], -R75.reuse ;  /* 0x0000b400fb707a23 */ /* 0x100fe2000001084b */
[----:B------:R3:W4:Y:S10]  /*cff0*/  MUFU.EX2 R147, R2 ;  /* 0x0000000200937308 */ /* 0x0007340000000800 */
[----:B------:R-:W-:Y:S01]  /*d000*/  MUFU.EX2 R159, R88 ;  /* 0x00000058009f7308 */ /* 0x000fe20000000800 */
[----:B-1----:R-:W-:Y:S09]  /*d010*/  F2FP.BF16.PACK_AB R76, R131, R128 ;  /* 0x00000080834c723e */ /* 0x002ff200000010ff */
[----:B------:R-:W-:Y:S01]  /*d020*/  MUFU.EX2 R202, R181 ;  /* 0x000000b500ca7308 */ /* 0x000fe20000000800 */
[-C--:B--2---:R-:W-:Y:S03]  /*d030*/  HMMA.16816.F32.BF16 R4, R76, R80.reuse, R4 ;  /* 0x000000504c04723c */ /* 0x084fe60000041804 */
[--C-:B---3--:R-:W-:Y:S01]  /*d040*/  FFMA.FTZ R2, R250, c[0x0][0x2d0], -R92.reuse ;  /* 0x0000b400fa027a23 */ /* 0x108fe2000001085c */
[----:B----4-:R-:W-:Y:S05]  /*d050*/  F2FP.BF16.PACK_AB R86, R147, R145 ;  /* 0x000000919356723e */ /* 0x010fea00000010ff */
[----:B------:R1:W2:Y:S03]  /*d060*/  MUFU.EX2 R122, R2 ;  /* 0x00000002007a7308 */ /* 0x0002a60000000800 */
[--C-:B-1----:R-:W-:Y:S01]  /*d070*/  FFMA.FTZ R2, R239, c[0x0][0x2d0], -R92.reuse ;  /* 0x0000b400ef027a23 */ /* 0x102fe2000001085c */
[----:B--2---:R-:W-:Y:S01]  /*d080*/  F2FP.BF16.PACK_AB R85, R126, R122 ;  /* 0x0000007a7e55723e */ /* 0x004fe200000010ff */
[----:B------:R1:W5:Y:S05]  /*d090*/  LDL.LU R239, [R1+0xa0] ;  /* 0x0000a00001ef7983 */ /* 0x00036a0000300800 */
[----:B------:R2:W-:Y:S01]  /*d0a0*/  MUFU.EX2 R142, R2 ;  /* 0x00000002008e7308 */ /* 0x0005e20000000800 */
[----:B------:R1:W5:Y:S04]  /*d0b0*/  LDL.LU R240, [R1+0x9c] ;  /* 0x00009c0001f07983 */ /* 0x0003680000300800 */
[----:B------:R1:W5:Y:S04]  /*d0c0*/  LDL.LU R233, [R1+0x98] ;  /* 0x0000980001e97983 */ /* 0x0003680000300800 */
[----:B------:R1:W5:Y:S04]  /*d0d0*/  LDL.LU R234, [R1+0x94] ;  /* 0x0000940001ea7983 */ /* 0x0003680000300800 */
[----:B------:R1:W5:Y:S04]  /*d0e0*/  LDL.LU R119, [R1+0x90] ;  /* 0x0000900001777983 */ /* 0x0003680000300800 */
[----:B------:R1:W5:Y:S01]  /*d0f0*/  LDL.LU R230, [R1+0x8c] ;  /* 0x00008c0001e67983 */ /* 0x0003620000300800 */
[----:B--2---:R-:W-:Y:S01]  /*d100*/  FFMA.FTZ R2, R178, c[0x0][0x2d0], -R92 ;  /* 0x0000b400b2027a23 */ /* 0x004fe2000001085c */
[----:B------:R-:W-:Y:S01]  /*d110*/  MOV R178, R169 ;  /* 0x000000a900b27202 */ /* 0x000fe20000000f00 */
[----:B------:R-:W-:Y:S02]  /*d120*/  IMAD.MOV.U32 R169, RZ, RZ, R136 ;  /* 0x000000ffffa97224 */ /* 0x000fe400078e0088 */
[----:B------:R2:W3:Y:S01]  /*d130*/  MUFU.EX2 R143, R2 ;  /* 0x00000002008f7308 */ /* 0x0004e20000000800 */
[--C-:B------:R-:W-:Y:S02]  /*d140*/  FFMA.FTZ R136, R244, c[0x0][0x2d0], -R75.reuse ;  /* 0x0000b400f4887a23 */ /* 0x100fe4000001084b */
[----:B------:R-:W-:Y:S07]  /*d150*/  FFMA.FTZ R75, R189, c[0x0][0x2d0], -R75 ;  /* 0x0000b400bd4b7a23 */ /* 0x000fee000001084b */
[----:B------:R4:W-:Y:S10]  /*d160*/  MUFU.EX2 R217, R178 ;  /* 0x000000b200d97308 */ /* 0x0009f40000000800 */
[----:B------:R-:W-:Y:S01]  /*d170*/  MUFU.EX2 R75, R75 ;  /* 0x0000004b004b7308 */ /* 0x000fe20000000800 */
[----:B--2---:R-:W2:Y:S01]  /*d180*/  LDL.LU R2, [R1+0x10] ;  /* 0x0000100001027983 */ /* 0x004ea20000300800 */
[----:B---3--:R-:W-:Y:S03]  /*d190*/  F2FP.BF16.PACK_AB R87, R143, R142 ;  /* 0x0000008e8f57723e */ /* 0x008fe600000010ff */
[----:B------:R-:W3:Y:S05]  /*d1a0*/  LDL.LU R84, [R1+0x18] ;  /* 0x0000180001547983 */ /* 0x000eea0000300800 */
[----:B------:R1:W-:Y:S01]  /*d1b0*/  MUFU.EX2 R189, R177 ;  /* 0x000000b100bd7308 */ /* 0x0003e20000000800 */
[----:B----4-:R-:W-:Y:S04]  /*d1c0*/  MOV R178, R137 ;  /* 0x0000008900b27202 */ /* 0x010fe80000000f00 */
[----:B------:R-:W-:Y:S05]  /*d1d0*/  MOV R179, R178 ;  /* 0x000000b200b37202 */ /* 0x000fea0000000f00 */
[----:B------:R4:W2:Y:S01]  /*d1e0*/  MUFU.EX2 R137, R89 ;  /* 0x0000005900897308 */ /* 0x0008a20000000800 */
[----:B------:R-:W-:Y:S01]  /*d1f0*/  MOV R178, R160 ;  /* 0x000000a000b27202 */ /* 0x000fe20000000f00 */
[----:B------:R-:W-:Y:S02]  /*d200*/  FFMA.FTZ R102, R179, c[0x0][0x2d0], -R92 ;  /* 0x0000b400b3667a23 */ /* 0x000fe4000001085c */
[----:B------:R-:W-:Y:S06]  /*d210*/  IMAD.MOV.U32 R179, RZ, RZ, R172 ;  /* 0x000000ffffb37224 */ /* 0x000fec00078e00ac */
[----:B------:R-:W-:Y:S01]  /*d220*/  MUFU.EX2 R172, R102 ;  /* 0x0000006600ac7308 */ /* 0x000fe20000000800 */
[----:B-1----:R-:W-:Y:S09]  /*d230*/  IMAD.MOV.U32 R177, RZ, RZ, R174 ;  /* 0x000000ffffb17224 */ /* 0x002ff200078e00ae */
[----:B------:R-:W-:Y:S01]  /*d240*/  MUFU.EX2 R102, R166 ;  /* 0x000000a600667308 */ /* 0x000fe20000000800 */
[----:B----4-:R-:W-:Y:S09]  /*d250*/  LDSM.16.MT88.4 R88, [R227+0x1000] ;  /* 0x00100000e358783b */ /* 0x010ff20000004200 */
[----:B------:R-:W-:Y:S10]  /*d260*/  MUFU.EX2 R160, R100 ;  /* 0x0000006400a07308 */ /* 0x000ff40000000800 */
[----:B------:R1:W-:Y:S10]  /*d270*/  MUFU.EX2 R192, R178 ;  /* 0x000000b200c07308 */ /* 0x0003f40000000800 */
[----:B------:R-:W-:Y:S10]  /*d280*/  MUFU.EX2 R174, R112 ;  /* 0x0000007000ae7308 */ /* 0x000ff40000000800 */
[----:B------:R-:W-:Y:S01]  /*d290*/  MUFU.EX2 R112, R104 ;  /* 0x0000006800707308 */ /* 0x000fe20000000800 */
[----:B-1----:R-:W-:Y:S09]  /*d2a0*/  MOV R178, R173 ;  /* 0x000000ad00b27202 */ /* 0x002ff20000000f00 */
[----:B------:R-:W-:Y:S10]  /*d2b0*/  MUFU.EX2 R104, R151 ;  /* 0x0000009700687308 */ /* 0x000ff40000000800 */
[----:B------:R-:W-:Y:S01]  /*d2c0*/  MUFU.EX2 R173, R101 ;  /* 0x0000006500ad7308 */ /* 0x000fe20000000800 */
[----:B--2---:R-:W-:Y:S02]  /*d2d0*/  FFMA.FTZ R69, R69, R2, R186 ;  /* 0x0000000245457223 */ /* 0x004fe400000100ba */
[----:B------:R-:W2:Y:S07]  /*d2e0*/  LDL.LU R2, [R1+0x14] ;  /* 0x0000140001027983 */ /* 0x000eae0000300800 */
[----:B------:R-:W-:Y:S01]  /*d2f0*/  MUFU.EX2 R186, R108 ;  /* 0x0000006c00ba7308 */ /* 0x000fe20000000800 */
[----:B---3--:R-:W-:Y:S01]  /*d300*/  FFMA.FTZ R105, R68, R84, R105 ;  /* 0x0000005444697223 */ /* 0x008fe20000010069 */
[----:B------:R-:W-:Y:S07]  /*d310*/  F2FP.BF16.PACK_AB R84, R132, R124 ;  /* 0x0000007c8454723e */ /* 0x000fee00000010ff */
[C---:B------:R-:W-:Y:S01]  /*d320*/  HMMA.16816.F32.BF16 R8, R84.reuse, R80, R8 ;  /* 0x000000505408723c */ /* 0x040fe20000041808 */
[----:B------:R-:W-:Y:S07]  /*d330*/  MUFU.EX2 R108, R177 ;  /* 0x000000b1006c7308 */ /* 0x000fee0000000800 */
[-C--:B------:R-:W-:Y:S08]  /*d340*/  HMMA.16816.F32.BF16 R12, R84, R82.reuse, R12 ;  /* 0x00000052540c723c */ /* 0x080ff0000004180c */
[C---:B------:R-:W-:Y:S01]  /*d350*/  HMMA.16816.F32.BF16 R16, R76.reuse, R82, R16 ;  /* 0x000000524c10723c */ /* 0x040fe20000041810 */
[----:B------:R-:W1:Y:S07]  /*d360*/  LDSM.16.MT88.4 R80, [R228+0x1000] ;  /* 0x00100000e450783b */ /* 0x000e6e0000004200 */
[-C--:B-1----:R-:W-:Y:S08]  /*d370*/  HMMA.16816.F32.BF16 R20, R76, R80.reuse, R20 ;  /* 0x000000504c14723c */ /* 0x082ff00000041814 */
[C---:B------:R-:W-:Y:S08]  /*d380*/  HMMA.16816.F32.BF16 R24, R84.reuse, R80, R24 ;  /* 0x000000505418723c */ /* 0x040ff00000041818 */
        /* <DEDUP_REMOVED lines=8> */
[-C--:B------:R-:W-:Y:S08]  /*d410*/  HMMA.16816.F32.BF16 R52, R76, R88.reuse, R52 ;  /* 0x000000584c34723c */ /* 0x080ff00000041834 */
[C---:B------:R-:W-:Y:S08]  /*d420*/  HMMA.16816.F32.BF16 R56, R84.reuse, R88, R56 ;  /* 0x000000585438723c */ /* 0x040ff00000041838 */
[-C--:B------:R-:W-:Y:S07]  /*d430*/  HMMA.16816.F32.BF16 R60, R84, R90.reuse, R60 ;  /* 0x0000005a543c723c */ /* 0x080fee000004183c */
[----:B------:R-:W-:Y:S01]  /*d440*/  F2FP.BF16.PACK_AB R84, R159, R137 ;  /* 0x000000899f54723e */ /* 0x000fe200000010ff */
[----:B------:R-:W-:Y:S01]  /*d450*/  HMMA.16816.F32.BF16 R64, R76, R90, R64 ;  /* 0x0000005a4c40723c */ /* 0x000fe20000041840 */
[----:B------:R-:W-:Y:S03]  /*d460*/  LDSM.16.MT88.4 R88, [R227+0x1800] ;  /* 0x00180000e358783b */ /* 0x000fe60000004200 */
[----:B------:R-:W-:Y:S03]  /*d470*/  F2FP.BF16.PACK_AB R86, R197, R158 ;  /* 0x0000009ec556723e */ /* 0x000fe600000010ff */
[----:B------:R-:W-:Y:S02]  /*d480*/  F2FP.BF16.PACK_AB R76, R155, R139 ;  /* 0x0000008b9b4c723e */ /* 0x000fe400000010ff */
[----:B------:R-:W-:Y:S03]  /*d490*/  F2FP.BF16.PACK_AB R78, R217, R213 ;  /* 0x000000d5d94e723e */ /* 0x000fe600000010ff */
[----:B------:R-:W-:Y:S02]  /*d4a0*/  F2FP.BF16.PACK_AB R77, R208, R138 ;  /* 0x0000008ad04d723e */ /* 0x000fe400000010ff */
[----:B------:R-:W-:Y:S07]  /*d4b0*/  F2FP.BF16.PACK_AB R79, R216, R210 ;  /* 0x000000d2d84f723e */ /* 0x000fee00000010ff */
[-C--:B-1----:R-:W-:Y:S03]  /*d4c0*/  HMMA.16816.F32.BF16 R4, R76, R80.reuse, R4 ;  /* 0x000000504c04723c */ /* 0x082fe60000041804 */
[----:B--2---:R-:W-:Y:S02]  /*d4d0*/  FFMA.FTZ R68, R3, R2, R184 ;  /* 0x0000000203447223 */ /* 0x004fe400000100b8 */
[----:B------:R-:W2:Y:S01]  /*d4e0*/  LDL.LU R3, [R1+0x1c] ;  /* 0x00001c0001037983 */ /* 0x000ea20000300800 */
[----:B------:R-:W-:Y:S01]  /*d4f0*/  FFMA.FTZ R2, R152, c[0x0][0x2d0], -R92 ;  /* 0x0000b40098027a23 */ /* 0x000fe2000001085c */
[----:B------:R-:W-:Y:S01]  /*d500*/  MUFU.EX2 R184, R134 ;  /* 0x0000008600b87308 */ /* 0x000fe20000000800 */
[----:B------:R-:W-:Y:S04]  /*d510*/  FADD.FTZ R68, R194, R68 ;  /* 0x00000044c2447221 */ /* 0x000fe80000010000 */
[----:B------:R-:W-:Y:S05]  /*d520*/  FADD.FTZ R68, R200, R68 ;  /* 0x00000044c8447221 */ /* 0x000fea0000010000 */
[----:B------:R1:W-:Y:S02]  /*d530*/  MUFU.EX2 R152, R2 ;  /* 0x0000000200987308 */ /* 0x0003e40000000800 */
[--C-:B-1----:R-:W-:Y:S08]  /*d540*/  FFMA.FTZ R2, R156, c[0x0][0x2d0], -R92.reuse ;  /* 0x0000b4009c027a23 */ /* 0x102ff0000001085c */
[----:B------:R1:W3:Y:S02]  /*d550*/  MUFU.EX2 R156, R2 ;  /* 0x00000002009c7308 */ /* 0x0002e40000000800 */
[--C-:B-1----:R-:W-:Y:S01]  /*d560*/  FFMA.FTZ R2, R169, c[0x0][0x2d0], -R92.reuse ;  /* 0x0000b400a9027a23 */ /* 0x102fe2000001085c */
[----:B---3--:R-:W-:Y:S01]  /*d570*/  F2FP.BF16.PACK_AB R85, R156, R152 ;  /* 0x000000989c55723e */ /* 0x008fe200000010ff */
[----:B------:R-:W-:Y:S06]  /*d580*/  IMAD.MOV.U32 R169, RZ, RZ, R157 ;  /* 0x000000ffffa97224 */ /* 0x000fec00078e009d */
[----:B------:R1:W-:Y:S02]  /*d590*/  MUFU.EX2 R157, R2 ;  /* 0x00000002009d7308 */ /* 0x0003e40000000800 */
[--C-:B-1----:R-:W-:Y:S01]  /*d5a0*/  FFMA.FTZ R2, R168, c[0x0][0x2d0], -R92.reuse ;  /* 0x0000b400a8027a23 */ /* 0x102fe2000001085c */
[----:B------:R-:W-:Y:S07]  /*d5b0*/  MOV R168, R161 ;  /* 0x000000a100a87202 */ /* 0x000fee0000000f00 */
[----:B------:R1:W3:Y:S02]  /*d5c0*/  MUFU.EX2 R161, R2 ;  /* 0x0000000200a17308 */ /* 0x0002e40000000800 */
[----:B-1----:R-:W-:Y:S01]  /*d5d0*/  FFMA.FTZ R2, R169, c[0x0][0x2d0], -R92 ;  /* 0x0000b400a9027a23 */ /* 0x002fe2000001085c */
[----:B---3--:R-:W-:Y:S07]  /*d5e0*/  F2FP.BF16.PACK_AB R87, R161, R157 ;  /* 0x0000009da157723e */ /* 0x008fee00000010ff */
[----:B------:R1:W-:Y:S01]  /*d5f0*/  MUFU.EX2 R169, R2 ;  /* 0x0000000200a97308 */ /* 0x0003e20000000800 */
[C---:B------:R-:W-:Y:S08]  /*d600*/  HMMA.16816.F32.BF16 R8, R84.reuse, R80, R8 ;  /* 0x000000505408723c */ /* 0x040ff00000041808 */
[-C--:B------:R-:W-:Y:S08]  /*d610*/  HMMA.16816.F32.BF16 R12, R84, R82.reuse, R12 ;  /* 0x00000052540c723c */ /* 0x080ff0000004180c */
[C---:B------:R-:W-:Y:S01]  /*d620*/  HMMA.16816.F32.BF16 R16, R76.reuse, R82, R16 ;  /* 0x000000524c10723c */ /* 0x040fe20000041810 */
[----:B------:R-:W-:Y:S03]  /*d630*/  LDSM.16.MT88.4 R80, [R224+0x2000] ;  /* 0x00200000e050783b */ /* 0x000fe60000004200 */
[----:B-1----:R-:W-:Y:S04]  /*d640*/  FADD.FTZ R2, R205, R69 ;  /* 0x00000045cd027221 */ /* 0x002fe80000010000 */
[----:B------:R-:W-:Y:S04]  /*d650*/  FADD.FTZ R2, R222, R2 ;  /* 0x00000002de027221 */ /* 0x000fe80000010000 */
[----:B------:R-:W-:Y:S02]  /*d660*/  FADD.FTZ R100, R221, R2 ;  /* 0x00000002dd647221 */ /* 0x000fe40000010000 */
[----:B------:R-:W-:Y:S04]  /*d670*/  FADD.FTZ R2, R211, R68 ;  /* 0x00000044d3027221 */ /* 0x000fe80000010000 */
[----:B------:R-:W-:Y:S01]  /*d680*/  FADD.FTZ R2, R117, R2 ;  /* 0x0000000275027221 */ /* 0x000fe20000010000 */
[----:B------:R-:W-:Y:S03]  /*d690*/  MOV R117, R72 ;  /* 0x0000004800757202 */ /* 0x000fe60000000f00 */
[----:B------:R-:W-:Y:S02]  /*d6a0*/  FADD.FTZ R2, R121, R2 ;  /* 0x0000000279027221 */ /* 0x000fe40000010000 */
[----:B--2---:R-:W-:Y:S02]  /*d6b0*/  FFMA.FTZ R3, R0, R3, R185 ;  /* 0x0000000300037223 */ /* 0x004fe400000100b9 */
[--C-:B------:R-:W-:Y:S01]  /*d6c0*/  FFMA.FTZ R0, R168, c[0x0][0x2d0], -R92.reuse ;  /* 0x0000b400a8007a23 */ /* 0x100fe2000001085c */
[----:B------:R-:W-:Y:S01]  /*d6d0*/  MUFU.EX2 R185, R109 ;  /* 0x0000006d00b97308 */ /* 0x000fe20000000800 */
[----:B------:R-:W-:Y:S04]  /*d6e0*/  FADD.FTZ R3, R193, R3 ;  /* 0x00000003c1037221 */ /* 0x000fe80000010000 */
[----:B------:R-:W-:Y:S04]  /*d6f0*/  FADD.FTZ R3, R187, R3 ;  /* 0x00000003bb037221 */ /* 0x000fe80000010000 */
[----:B------:R-:W-:Y:S01]  /*d700*/  FADD.FTZ R69, R188, R3 ;  /* 0x00000003bc457221 */ /* 0x000fe20000010000 */
[----:B------:R1:W-:Y:S03]  /*d710*/  MUFU.EX2 R168, R0 ;  /* 0x0000000000a87308 */ /* 0x0003e60000000800 */
[----:B------:R-:W-:Y:S07]  /*d720*/  FADD.FTZ R69, R111, R69 ;  /* 0x000000456f457221 */ /* 0x000fee0000010000 */
[----:B------:R-:W2:Y:S10]  /*d730*/  MUFU.EX2 R109, R148 ;  /* 0x00000094006d7308 */ /* 0x000eb40000000800 */
[----:B------:R3:W-:Y:S01]  /*d740*/  MUFU.EX2 R187, R176 ;  /* 0x000000b000bb7308 */ /* 0x0007e20000000800 */
[--C-:B-1----:R-:W-:Y:S09]  /*d750*/  FFMA.FTZ R0, R170, c[0x0][0x2d0], -R92.reuse ;  /* 0x0000b400aa007a23 */ /* 0x102ff2000001085c */
[----:B------:R1:W-:Y:S01]  /*d760*/  MUFU.EX2 R170, R0 ;  /* 0x0000000000aa7308 */ /* 0x0003e20000000800 */
[----:B--2---:R-:W-:Y:S09]  /*d770*/  F2FP.BF16.PACK_AB R181, R107, R109 ;  /* 0x0000006d6bb5723e */ /* 0x004ff200000010ff */
[----:B------:R-:W-:Y:S01]  /*d780*/  MUFU.EX2 R111, R179 ;  /* 0x000000b3006f7308 */ /* 0x000fe20000000800 */
[----:B---3--:R-:W-:Y:S09]  /*d790*/  MOV R176, R175 ;  /* 0x000000af00b07202 */ /* 0x008ff20000000f00 */
[----:B------:R-:W2:Y:S01]  /*d7a0*/  MUFU.EX2 R106, R176 ;  /* 0x000000b0006a7308 */ /* 0x000ea20000000800 */
[----:B-1----:R-:W-:Y:S02]  /*d7b0*/  FFMA.FTZ R0, R171, c[0x0][0x2d0], -R92 ;  /* 0x0000b400ab007a23 */ /* 0x002fe4000001085c */
[----:B------:R-:W1:Y:S07]  /*d7c0*/  LDSM.16.MT88.4 R92, [R228+0x1800] ;  /* 0x00180000e45c783b */ /* 0x000e6e0000004200 */
[----:B------:R3:W-:Y:S10]  /*d7d0*/  MUFU.EX2 R171, R0 ;  /* 0x0000000000ab7308 */ /* 0x0007f40000000800 */
[----:B------:R-:W-:Y:S01]  /*d7e0*/  MUFU.EX2 R175, R110 ;  /* 0x0000006e00af7308 */ /* 0x000fe20000000800 */
[----:B--2---:R-:W-:Y:S09]  /*d7f0*/  F2FP.BF16.PACK_AB R182, R106, R108 ;  /* 0x0000006c6ab6723e */ /* 0x004ff200000010ff */
[----:B------:R-:W2:Y:S01]  /*d800*/  MUFU.EX2 R110, R178 ;  /* 0x000000b2006e7308 */ /* 0x000ea20000000800 */
[----:B---3--:R-:W-:Y:S04]  /*d810*/  FADD.FTZ R0, R201, R105 ;  /* 0x00000069c9007221 */ /* 0x008fe80000010000 */
[----:B------:R-:W-:Y:S05]  /*d820*/  FADD.FTZ R0, R214, R0 ;  /* 0x00000000d6007221 */ /* 0x000fea0000010000 */
[----:B------:R3:W4:Y:S01]  /*d830*/  MUFU.EX2 R105, R150 ;  /* 0x0000009600697308 */ /* 0x0007220000000800 */
[----:B------:R-:W-:Y:S02]  /*d840*/  FADD.FTZ R71, R215, R0 ;  /* 0x00000000d7477221 */ /* 0x000fe40000010000 */
[----:B------:R-:W-:Y:S01]  /*d850*/  FADD.FTZ R0, R116, R100 ;  /* 0x0000006474007221 */ /* 0x000fe20000010000 */
[----:B------:R-:W-:Y:S01]  /*d860*/  MOV R116, R73 ;  /* 0x0000004900747202 */ /* 0x000fe20000000f00 */
[-C--:B-1----:R-:W-:Y:S03]  /*d870*/  HMMA.16816.F32.BF16 R20, R76, R92.reuse, R20 ;  /* 0x0000005c4c14723c */ /* 0x082fe60000041814 */
[----:B------:R-:W-:Y:S02]  /*d880*/  FADD.FTZ R68, R118, R0 ;  /* 0x0000000076447221 */ /* 0x000fe40000010000 */
[----:B------:R-:W-:Y:S02]  /*d890*/  FADD.FTZ R0, R113, R69 ;  /* 0x0000004571007221 */ /* 0x000fe40000010000 */
[----:B------:R-:W-:Y:S01]  /*d8a0*/  MUFU.EX2 R113, R103 ;  /* 0x0000006700717308 */ /* 0x000fe20000000800 */
[C---:B------:R-:W-:Y:S04]  /*d8b0*/  HMMA.16816.F32.BF16 R24, R84.reuse, R92, R24 ;  /* 0x0000005c5418723c */ /* 0x040fe80000041818 */
[----:B------:R-:W-:Y:S01]  /*d8c0*/  FADD.FTZ R69, R115, R0 ;  /* 0x0000000073457221 */ /* 0x000fe20000010000 */
[----:B--2---:R-:W-:Y:S01]  /*d8d0*/  F2FP.BF16.PACK_AB R180, R110, R111 ;  /* 0x0000006f6eb4723e */ /* 0x004fe200000010ff */
[----:B------:R-:W2:Y:S01]  /*d8e0*/  LDL R115, [R1+0x8] ;  /* 0x0000080001737983 */ /* 0x000ea20000100800 */
[----:B------:R-:W-:Y:S01]  /*d8f0*/  FADD.FTZ R68, R129, R68 ;  /* 0x0000004481447221 */ /* 0x000fe20000010000 */
[-C--:B------:R-:W-:Y:S01]  /*d900*/  HMMA.16816.F32.BF16 R28, R84, R94.reuse, R28 ;  /* 0x0000005e541c723c */ /* 0x080fe2000004181c */
[----:B------:R-:W1:Y:S01]  /*d910*/  MUFU.EX2 R103, R165 ;  /* 0x000000a500677308 */ /* 0x000e620000000800 */
[----:B---3--:R-:W-:Y:S02]  /*d920*/  LDSM.16.MT88.4 R148, [R228+0x3000] ;  /* 0x00300000e494783b */ /* 0x008fe40000004200 */
[----:B----4-:R-:W-:Y:S01]  /*d930*/  F2FP.BF16.PACK_AB R183, R104, R105 ;  /* 0x0000006968b7723e */ /* 0x010fe200000010ff */
[----:B------:R-:W-:Y:S02]  /*d940*/  FADD.FTZ R3, R114, R71 ;  /* 0x0000004772037221 */ /* 0x000fe40000010000 */
[----:B------:R-:W-:Y:S01]  /*d950*/  FADD.FTZ R71, R123, R2 ;  /* 0x000000027b477221 */ /* 0x000fe20000010000 */
[C---:B------:R-:W-:Y:S02]  /*d960*/  HMMA.16816.F32.BF16 R32, R76.reuse, R94, R32 ;  /* 0x0000005e4c20723c */ /* 0x040fe40000041820 */
[----:B------:R-:W3:Y:S01]  /*d970*/  LDSM.16.MT88.4 R92, [R228+0x2000] ;  /* 0x00200000e45c783b */ /* 0x000ee20000004200 */
[----:B------:R-:W-:Y:S01]  /*d980*/  MUFU.EX2 R114, R136 ;  /* 0x0000008800727308 */ /* 0x000fe20000000800 */
[----:B------:R-:W-:Y:S02]  /*d990*/  FADD.FTZ R2, R135, R68 ;  /* 0x0000004487027221 */ /* 0x000fe40000010000 */
[----:B------:R-:W-:Y:S02]  /*d9a0*/  FADD.FTZ R3, R120, R3 ;  /* 0x0000000378037221 */ /* 0x000fe40000010000 */
[-C--:B------:R-:W-:Y:S04]  /*d9b0*/  HMMA.16816.F32.BF16 R36, R76, R96.reuse, R36 ;  /* 0x000000604c24723c */ /* 0x080fe80000041824 */
[----:B------:R-:W-:Y:S02]  /*d9c0*/  FADD.FTZ R3, R125, R3 ;  /* 0x000000037d037221 */ /* 0x000fe40000010000 */
[----:B------:R-:W-:Y:S02]  /*d9d0*/  FADD.FTZ R2, R128, R2 ;  /* 0x0000000280027221 */ /* 0x000fe40000010000 */
[C---:B------:R-:W-:Y:S04]  /*d9e0*/  HMMA.16816.F32.BF16 R40, R84.reuse, R96, R40 ;  /* 0x000000605428723c */ /* 0x040fe80000041828 */
[----:B------:R-:W-:Y:S01]  /*d9f0*/  FADD.FTZ R0, R133, R3 ;  /* 0x0000000385007221 */ /* 0x000fe20000010000 */
[----:B-1----:R-:W-:Y:S01]  /*da00*/  F2FP.BF16.PACK_AB R176, R102, R103 ;  /* 0x0000006766b0723e */ /* 0x002fe200000010ff */
[----:B------:R-:W-:Y:S02]  /*da10*/  FADD.FTZ R101, R131, R2 ;  /* 0x0000000283657221 */ /* 0x000fe40000010000 */
[-C--:B------:R-:W-:Y:S04]  /*da20*/  HMMA.16816.F32.BF16 R44, R84, R98.reuse, R44 ;  /* 0x00000062542c723c */ /* 0x080fe8000004182c */
[----:B------:R-:W-:Y:S02]  /*da30*/  FADD.FTZ R3, R140, R69 ;  /* 0x000000458c037221 */ /* 0x000fe40000010000 */
[----:B------:R-:W-:Y:S01]  /*da40*/  MUFU.EX2 R69, R164 ;  /* 0x000000a400457308 */ /* 0x000fe20000000800 */
[----:B------:R-:W-:Y:S01]  /*da50*/  FADD.FTZ R0, R127, R0 ;  /* 0x000000007f007221 */ /* 0x000fe20000010000 */
[C---:B------:R-:W-:Y:S01]  /*da60*/  HMMA.16816.F32.BF16 R48, R76.reuse, R98, R48 ;  /* 0x000000624c30723c */ /* 0x040fe20000041830 */
[----:B------:R-:W1:Y:S03]  /*da70*/  LDSM.16.MT88.4 R96, [R225+0x2000] ;  /* 0x00200000e160783b */ /* 0x000e660000004200 */
[----:B------:R-:W-:Y:S02]  /*da80*/  FADD.FTZ R68, R141, R71 ;  /* 0x000000478d447221 */ /* 0x000fe40000010000 */
[----:B------:R-:W-:Y:S02]  /*da90*/  FADD.FTZ R3, R122, R3 ;  /* 0x000000037a037221 */ /* 0x000fe40000010000 */
[-C--:B------:R-:W-:Y:S01]  /*daa0*/  HMMA.16816.F32.BF16 R52, R76, R88.reuse, R52 ;  /* 0x000000584c34723c */ /* 0x080fe20000041834 */
[----:B------:R-:W4:Y:S03]  /*dab0*/  MUFU.EX2 R71, R218 ;  /* 0x000000da00477308 */ /* 0x000f260000000800 */
[----:B------:R-:W-:Y:S02]  /*dac0*/  FADD.FTZ R68, R124, R68 ;  /* 0x000000447c447221 */ /* 0x000fe40000010000 */
[----:B------:R-:W-:Y:S02]  /*dad0*/  FADD.FTZ R100, R130, R0 ;  /* 0x0000000082647221 */ /* 0x000fe40000010000 */
[C---:B------:R-:W-:Y:S04]  /*dae0*/  HMMA.16816.F32.BF16 R56, R84.reuse, R88, R56 ;  /* 0x000000585438723c */ /* 0x040fe80000041838 */
[----:B------:R-:W-:Y:S02]  /*daf0*/  FADD.FTZ R2, R132, R68 ;  /* 0x0000004484027221 */ /* 0x000fe40000010000 */
[----:B------:R-:W-:Y:S01]  /*db00*/  LDSM.16.MT88.4 R132, [R224+0x3000] ;  /* 0x00300000e084783b */ /* 0x000fe20000004200 */
[----:B------:R-:W-:Y:S01]  /*db10*/  FADD.FTZ R0, R126, R3 ;  /* 0x000000037e007221 */ /* 0x000fe20000010000 */
[-C--:B------:R-:W-:Y:S04]  /*db20*/  HMMA.16816.F32.BF16 R60, R84, R90.reuse, R60 ;  /* 0x0000005a543c723c */ /* 0x080fe8000004183c */
[----:B------:R-:W-:Y:S02]  /*db30*/  FADD.FTZ R68, R146, R101 ;  /* 0x0000006592447221 */ /* 0x000fe40000010000 */
[----:B------:R-:W-:Y:S01]  /*db40*/  FADD.FTZ R3, R144, R100 ;  /* 0x0000006490037221 */ /* 0x000fe20000010000 */
[----:B------:R-:W-:Y:S01]  /*db50*/  F2FP.BF16.PACK_AB R84, R198, R160 ;  /* 0x000000a0c654723e */ /* 0x000fe200000010ff */
[----:B------:R-:W-:Y:S01]  /*db60*/  HMMA.16816.F32.BF16 R64, R76, R90, R64 ;  /* 0x0000005a4c40723c */ /* 0x000fe20000041840 */
[----:B------:R-:W1:Y:S03]  /*db70*/  LDSM.16.MT88.4 R88, [R227+0x2000] ;  /* 0x00200000e358783b */ /* 0x000e660000004200 */
[----:B------:R-:W-:Y:S01]  /*db80*/  F2FP.BF16.PACK_AB R86, R207, R204 ;  /* 0x000000cccf56723e */ /* 0x000fe200000010ff */
[----:B------:R-:W-:Y:S01]  /*db90*/  FADD.FTZ R68, R154, R68 ;  /* 0x000000449a447221 */ /* 0x000fe20000010000 */
[----:B------:R-:W-:Y:S01]  /*dba0*/  F2FP.BF16.PACK_AB R85, R168, R169 ;  /* 0x000000a9a855723e */ /* 0x000fe200000010ff */
[----:B------:R-:W-:Y:S01]  /*dbb0*/  FADD.FTZ R3, R153, R3 ;  /* 0x0000000399037221 */ /* 0x000fe20000010000 */
[----:B------:R-:W-:Y:S01]  /*dbc0*/  F2FP.BF16.PACK_AB R76, R202, R163 ;  /* 0x000000a3ca4c723e */ /* 0x000fe200000010ff */
[----:B------:R-:W-:Y:S03]  /*dbd0*/  FADD.FTZ R68, R139, R68 ;  /* 0x000000448b447221 */ /* 0x000fe60000010000 */
[----:B------:R-:W-:Y:S01]  /*dbe0*/  F2FP.BF16.PACK_AB R78, R212, R206 ;  /* 0x000000ced44e723e */ /* 0x000fe200000010ff */
[----:B------:R-:W-:Y:S01]  /*dbf0*/  FADD.FTZ R3, R138, R3 ;  /* 0x000000038a037221 */ /* 0x000fe20000010000 */
[----:B------:R-:W-:Y:S01]  /*dc00*/  F2FP.BF16.PACK_AB R77, R199, R162 ;  /* 0x000000a2c74d723e */ /* 0x000fe200000010ff */
[----:B------:R-:W-:Y:S01]  /*dc10*/  FADD.FTZ R2, R145, R2 ;  /* 0x0000000291027221 */ /* 0x000fe20000010000 */
[----:B------:R-:W-:Y:S01]  /*dc20*/  F2FP.BF16.PACK_AB R79, R209, R203 ;  /* 0x000000cbd14f723e */ /* 0x000fe200000010ff */
[----:B------:R-:W-:Y:S01]  /*dc30*/  FADD.FTZ R3, R208, R3 ;  /* 0x00000003d0037221 */ /* 0x000fe20000010000 */
[----:B------:R-:W-:Y:S01]  /*dc40*/  F2FP.BF16.PACK_AB R87, R171, R170 ;  /* 0x000000aaab57723e */ /* 0x000fe200000010ff */
[----:B------:R-:W-:Y:S01]  /*dc50*/  FADD.FTZ R2, R147, R2 ;  /* 0x0000000293027221 */ /* 0x000fe20000010000 */
[----:B----4-:R-:W-:Y:S01]  /*dc60*/  F2FP.BF16.PACK_AB R179, R69, R71 ;  /* 0x0000004745b3723e */ /* 0x010fe200000010ff */
[----:B------:R-:W-:Y:S02]  /*dc70*/  FADD.FTZ R0, R142, R0 ;  /* 0x000000008e007221 */ /* 0x000fe40000010000 */
[-C--:B------:R-:W-:Y:S03]  /*dc80*/  HMMA.16816.F32.BF16 R4, R76, R80.reuse, R4 ;  /* 0x000000504c04723c */ /* 0x080fe60000041804 */
[----:B------:R-:W-:Y:S02]  /*dc90*/  FADD.FTZ R2, R137, R2 ;  /* 0x0000000289027221 */ /* 0x000fe40000010000 */
[----:B------:R-:W-:Y:S02]  /*dca0*/  FADD.FTZ R0, R143, R0 ;  /* 0x000000008f007221 */ /* 0x000fe40000010000 */
[----:B------:R-:W-:Y:S01]  /*dcb0*/  FADD.FTZ R2, R159, R2 ;  /* 0x000000029f027221 */ /* 0x000fe20000010000 */
[C---:B------:R-:W-:Y:S04]  /*dcc0*/  HMMA.16816.F32.BF16 R8, R84.reuse, R80, R8 ;  /* 0x000000505408723c */ /* 0x040fe80000041808 */
[----:B------:R-:W-:Y:S02]  /*dcd0*/  FADD.FTZ R0, R152, R0 ;  /* 0x0000000098007221 */ /* 0x000fe40000010000 */
[----:B------:R-:W-:Y:S02]  /*dce0*/  IMAD.MOV.U32 R118, RZ, RZ, R70 ;  /* 0x000000ffff767224 */ /* 0x000fe400078e0046 */
[-C--:B------:R-:W-:Y:S04]  /*dcf0*/  HMMA.16816.F32.BF16 R12, R84, R82.reuse, R12 ;  /* 0x00000052540c723c */ /* 0x080fe8000004180c */
[----:B------:R-:W-:Y:S04]  /*dd00*/  FADD.FTZ R0, R156, R0 ;  /* 0x000000009c007221 */ /* 0x000fe80000010000 */
[C---:B------:R-:W-:Y:S01]  /*dd10*/  HMMA.16816.F32.BF16 R16, R76.reuse, R82, R16 ;  /* 0x000000524c10723c */ /* 0x040fe20000041810 */
[----:B------:R-:W4:Y:S07]  /*dd20*/  LDSM.16.MT88.4 R80, [R224+0x2800] ;  /* 0x00280000e050783b */ /* 0x000f2e0000004200 */
[-C--:B---3--:R-:W-:Y:S08]  /*dd30*/  HMMA.16816.F32.BF16 R20, R76, R92.reuse, R20 ;  /* 0x0000005c4c14723c */ /* 0x088ff00000041814 */
[C---:B------:R-:W-:Y:S08]  /*dd40*/  HMMA.16816.F32.BF16 R24, R84.reuse, R92, R24 ;  /* 0x0000005c5418723c */ /* 0x040ff00000041818 */
[-C--:B------:R-:W-:Y:S08]  /*dd50*/  HMMA.16816.F32.BF16 R28, R84, R94.reuse, R28 ;  /* 0x0000005e541c723c */ /* 0x080ff0000004181c */
[C---:B------:R-:W-:Y:S01]  /*dd60*/  HMMA.16816.F32.BF16 R32, R76.reuse, R94, R32 ;  /* 0x0000005e4c20723c */ /* 0x040fe20000041820 */
[----:B------:R-:W3:Y:S07]  /*dd70*/  LDSM.16.MT88.4 R92, [R228+0x2800] ;  /* 0x00280000e45c783b */ /* 0x000eee0000004200 */
        /* <DEDUP_REMOVED lines=10> */
[----:B------:R-:W1:Y:S03]  /*de20*/  LDSM.16.MT88.4 R88, [R227+0x2800] ;  /* 0x00280000e358783b */ /* 0x000e660000004200 */
[----:B------:R-:W-:Y:S02]  /*de30*/  F2FP.BF16.PACK_AB R85, R172, R173 ;  /* 0x000000adac55723e */ /* 0x000fe400000010ff */
[----:B------:R-:W-:Y:S02]  /*de40*/  F2FP.BF16.PACK_AB R86, R114, R184 ;  /* 0x000000b87256723e */ /* 0x000fe400000010ff */
[----:B------:R-:W-:Y:S04]  /*de50*/  F2FP.BF16.PACK_AB R76, R192, R195 ;  /* 0x000000c3c04c723e */ /* 0x000fe800000010ff */
[----:B------:R-:W-:Y:S02]  /*de60*/  F2FP.BF16.PACK_AB R77, R190, R191 ;  /* 0x000000bfbe4d723e */ /* 0x000fe400000010ff */
[----:B------:R-:W-:Y:S02]  /*de70*/  F2FP.BF16.PACK_AB R78, R187, R189 ;  /* 0x000000bdbb4e723e */ /* 0x000fe400000010ff */
[----:B------:R-:W-:Y:S02]  /*de80*/  F2FP.BF16.PACK_AB R79, R185, R186 ;  /* 0x000000bab94f723e */ /* 0x000fe400000010ff */
[----:B------:R-:W-:Y:S05]  /*de90*/  F2FP.BF16.PACK_AB R87, R112, R113 ;  /* 0x000000717057723e */ /* 0x000fea00000010ff */
[-C--:B----4-:R-:W-:Y:S08]  /*dea0*/  HMMA.16816.F32.BF16 R4, R76, R80.reuse, R4 ;  /* 0x000000504c04723c */ /* 0x090ff00000041804 */
[C---:B------:R-:W-:Y:S01]  /*deb0*/  HMMA.16816.F32.BF16 R8, R84.reuse, R80, R8 ;  /* 0x000000505408723c */ /* 0x040fe20000041808 */
[----:B------:R4:W1:Y:S07]  /*dec0*/  MUFU.EX2 R80, R167 ;  /* 0x000000a700507308 */ /* 0x00086e0000000800 */
[-C--:B------:R-:W-:Y:S03]  /*ded0*/  HMMA.16816.F32.BF16 R12, R84, R82.reuse, R12 ;  /* 0x00000052540c723c */ /* 0x080fe6000004180c */
[----:B------:R-:W-:Y:S05]  /*dee0*/  MUFU.EX2 R81, R219 ;  /* 0x000000db00517308 */ /* 0x000fea0000000800 */
[C---:B------:R-:W-:Y:S05]  /*def0*/  HMMA.16816.F32.BF16 R16, R76.reuse, R82, R16 ;  /* 0x000000524c10723c */ /* 0x040fea0000041810 */
[----:B------:R-:W2:Y:S03]  /*df00*/  MUFU.EX2 R82, R220 ;  /* 0x000000dc00527308 */ /* 0x000ea60000000800 */
[-C--:B---3--:R-:W-:Y:S01]  /*df10*/  HMMA.16816.F32.BF16 R20, R76, R92.reuse, R20 ;  /* 0x0000005c4c14723c */ /* 0x088fe20000041814 */
[----:B----4-:R-:W3:Y:S03]  /*df20*/  LDSM.16.MT88.4 R164, [R225+0x3000] ;  /* 0x00300000e1a4783b */ /* 0x010ee60000004200 */
[----:B-1----:R-:W-:Y:S04]  /*df30*/  F2FP.BF16.PACK_AB R178, R75, R80 ;  /* 0x000000504bb2723e */ /* 0x002fe800000010ff */
[C---:B------:R-:W-:Y:S08]  /*df40*/  HMMA.16816.F32.BF16 R24, R84.reuse, R92, R24 ;  /* 0x0000005c5418723c */ /* 0x040ff00000041818 */
[-C--:B------:R-:W-:Y:S04]  /*df50*/  HMMA.16816.F32.BF16 R28, R84, R94.reuse, R28 ;  /* 0x0000005e541c723c */ /* 0x080fe8000004181c */
[----:B--2---:R-:W-:Y:S04]  /*df60*/  F2FP.BF16.PACK_AB R177, R81, R82 ;  /* 0x0000005251b1723e */ /* 0x004fe800000010ff */
[C---:B------:R-:W-:Y:S04]  /*df70*/  HMMA.16816.F32.BF16 R32, R76.reuse, R94, R32 ;  /* 0x0000005e4c20723c */ /* 0x040fe80000041820 */
[----:B------:R-:W-:Y:S02]  /*df80*/  ISETP.GT.AND P0, PT, R196, R115, PT ;  /* 0x00000073c400720c */ /* 0x000fe40003f04270 */
[----:B------:R-:W-:Y:S02]  /*df90*/  MOV R196, R242 ;  /* 0x000000f200c47202 */ /* 0x000fe40000000f00 */
        /* <DEDUP_REMOVED lines=8> */
[-C--:B------:R-:W-:Y:S01]  /*e020*/  HMMA.16816.F32.BF16 R124, R180, R132.reuse, R4 ;  /* 0x00000084b47c723c */ /* 0x080fe20000041804 */
[----:B------:R-:W1:Y:S07]  /*e030*/  LDSM.16.MT88.4 R4, [R227+0x3000] ;  /* 0x00300000e304783b */ /* 0x000e6e0000004200 */
[C---:B------:R-:W-:Y:S07]  /*e040*/  HMMA.16816.F32.BF16 R120, R176.reuse, R132, R8 ;  /* 0x00000084b078723c */ /* 0x040fee0000041808 */
[----:B------:R-:W-:Y:S01]  /*e050*/  FADD.FTZ R8, R155, R68 ;  /* 0x000000449b087221 */ /* 0x000fe20000010000 */
[-C--:B------:R-:W-:Y:S04]  /*e060*/  HMMA.16816.F32.BF16 R128, R176, R134.reuse, R12 ;  /* 0x00000086b080723c */ /* 0x080fe8000004180c */
        /* <DEDUP_REMOVED lines=23> */
[-C--:B---3--:R-:W-:Y:S03]  /*e1e0*/  HMMA.16816.F32.BF16 R152, R180, R164.reuse, R36 ;  /* 0x000000a4b498723c */ /* 0x088fe60000041824 */
        /* <DEDUP_REMOVED lines=15> */
[-C--:B-1----:R-:W-:Y:S03]  /*e2e0*/  HMMA.16816.F32.BF16 R168, R180, R4.reuse, R52 ;  /* 0x00000004b4a8723c */ /* 0x082fe60000041834 */
        /* <DEDUP_REMOVED lines=28> */
[----:B------:R-:W-:Y:S02]  /*e4b0*/  FADD.FTZ R2, R75, R2 ;  /* 0x000000024b027221 */ /* 0x000fe40000010000 */
[----:B------:R-:W-:Y:S01]  /*e4c0*/  FADD.FTZ R0, R69, R0 ;  /* 0x0000000045007221 */ /* 0x000fe20000010000 */
[----:B------:R1:W-:Y:S04]  /*e4d0*/  STL [R1+0x18], R3 ;  /* 0x0000180301007387 */ /* 0x0003e80000100800 */
[----:B------:R2:W-:Y:S04]  /*e4e0*/  STL [R1+0x14], R2 ;  /* 0x0000140201007387 */ /* 0x0005e80000100800 */
[----:B------:R2:W-:Y:S01]  /*e4f0*/  STL [R1+0x1c], R0 ;  /* 0x00001c0001007387 */ /* 0x0005e20000100800 */
[----:B-1----:R-:W-:Y:S01]  /*e500*/  IMAD.MOV.U32 R3, RZ, RZ, R74 ;  /* 0x000000ffff037224 */ /* 0x002fe200078e004a */
[----:B------:R-:W-:-:S05]  /*e510*/  @P0 BRA `(.L_x_518) ;  /* 0xffff9de000000947 */ /* 0x000fca000383ffff */
.L_x_517:
[----:B-1----:R-:W-:-:S13]  /*e520*/  ISETP.GE.AND P0, PT, R242, RZ, PT ;  /* 0x000000fff200720c */ /* 0x002fda0003f06270 */
[----:B------:R-:W-:Y:S05]  /*e530*/  @!P0 BRA `(.L_x_519) ;  /* 0x0000557000008947 */ /* 0x000fea0003800000 */
[----:B------:R-:W-:Y:S01]  /*e540*/  IMAD.MOV.U32 R3, RZ, RZ, R73 ;  /* 0x000000ffff037224 */ /* 0x000fe200078e0049 */
[----:B------:R-:W-:Y:S01]  /*e550*/  MOV R117, R70 ;  /* 0x0000004600757202 */ /* 0x000fe20000000f00 */
[----:B--2---:R-:W-:Y:S01]  /*e560*/  IMAD.MOV.U32 R2, RZ, RZ, R74 ;  /* 0x000000ffff027224 */ /* 0x004fe200078e004a */
[----:B------:R-:W-:Y:S02]  /*e570*/  MOV R116, R72 ;  /* 0x0000004800747202 */ /* 0x000fe40000000f00 */
.L_x_520:
[----:B--2---:R-:W2:Y:S01]  /*e580*/  LDL R76, [R1+0x40] ;  /* 0x00004000014c7983 */ /* 0x004ea20000100800 */
[----:B------:R-:W-:Y:S04]  /*e590*/  DEPBAR.LE SB0, 0x0 ;  /* 0x000080000000791a */ /* 0x000fe80000000000 */
[----:B------:R-:W3:Y:S01]  /*e5a0*/  LDL.64 R74, [R1+0x38] ;  /* 0x00003800014a7983 */ /* 0x000ee20000100a00 */
[----:B------:R-:W-:Y:S01]  /*e5b0*/  WARPSYNC 0xffffffff ;  /* 0xffffffff00007948 */ /* 0x000fe20003800000 */
[----:B------:R-:W-:Y:S01]  /*e5c0*/  SHF.R.S32.HI R0, RZ, 0x1f, R242 ;  /* 0x0000001fff007819 */ /* 0x000fe200000114f2 */
[----:B------:R-:W-:Y:S01]  /*e5d0*/  IMAD.WIDE.U32 R72, R242, c[0x0][0x208], RZ ;  /* 0x00008200f2487a25 */ /* 0x000fe200078e00ff */
[----:B------:R-:W-:Y:S02]  /*e5e0*/  MOV R78, c[0x0][0x208] ;  /* 0x00008200004e7a02 */ /* 0x000fe40000000f00 */
[----:B------:R-:W-:Y:S01]  /*e5f0*/  BAR.SYNC.DEFER_BLOCKING 0x0 ;  /* 0x0000000000007b1d */ /* 0x000fe20000010000 */
[----:B------:R-:W-:Y:S01]  /*e600*/  IMAD R0, R0, c[0x0][0x208], RZ ;  /* 0x0000820000007a24 */ /* 0x000fe200078e02ff */
[----:B------:R-:W-:Y:S02]  /*e610*/  SHF.L.U32 R104, R78, 0x5, RZ ;  /* 0x000000054e687819 */ /* 0x000fe400000006ff */
[----:B------:R-:W-:Y:S01]  /*e620*/  MOV R246, 0x5 ;  /* 0x0000000500f67802 */ /* 0x000fe20000000f00 */
[----:B------:R-:W-:Y:S03]  /*e630*/  IMAD R0, R242, c[0x0][0x20c], R0 ;  /* 0x00008300f2007a24 */ /* 0x000fe600078e0200 */
[----:B-----5:R-:W-:Y:S02]  /*e640*/  STL [R1+0x8c], R230 ;  /* 0x00008ce601007387 */ /* 0x020fe40000100800 */
[----:B------:R-:W-:Y:S02]  /*e650*/  IADD3 R0, R73, R0, RZ ;  /* 0x0000000049007210 */ /* 0x000fe40007ffe0ff */
[----:B------:R-:W-:Y:S03]  /*e660*/  STL [R1+0x90], R119 ;  /* 0x0000907701007387 */ /* 0x000fe60000100800 */
[----:B------:R-:W-:Y:S01]  /*e670*/  IMAD R0, R0, 0x70, RZ ;  /* 0x0000007000007824 */ /* 0x000fe200078e02ff */
[----:B------:R-:W-:Y:S04]  /*e680*/  STL [R1+0x94], R234 ;  /* 0x000094ea01007387 */ /* 0x000fe80000100800 */
[----:B------:R-:W-:Y:S04]  /*e690*/  STL [R1+0x98], R233 ;  /* 0x000098e901007387 */ /* 0x000fe80000100800 */
[----:B------:R-:W-:Y:S08]  /*e6a0*/  LDSM.16.M88.4 R112, [R230] ;  /* 0x00000000e670783b */ /* 0x000ff00000000200 */
[----:B------:R-:W1:Y:S08]  /*e6b0*/  LDSM.16.M88.4 R16, [R119] ;  /* 0x000000007710783b */ /* 0x000e700000000200 */
[----:B------:R-:W4:Y:S08]  /*e6c0*/  LDSM.16.M88.4 R108, [R230+0x2000] ;  /* 0x00200000e66c783b */ /* 0x000f300000000200 */
[----:B------:R-:W1:Y:S08]  /*e6d0*/  LDSM.16.M88.4 R32, [R119+0x800] ;  /* 0x000800007720783b */ /* 0x000e700000000200 */
[----:B------:R-:W1:Y:S08]  /*e6e0*/  LDSM.16.M88.4 R48, [R119+0x1000] ;  /* 0x001000007730783b */ /* 0x000e700000000200 */
[----:B------:R-:W1:Y:S08]  /*e6f0*/  LDSM.16.M88.4 R64, [R119+0x1800] ;  /* 0x001800007740783b */ /* 0x000e700000000200 */
[----:B------:R-:W1:Y:S08]  /*e700*/  LDSM.16.M88.4 R80, [R119+0x2000] ;  /* 0x002000007750783b */ /* 0x000e700000000200 */
[----:B------:R-:W1:Y:S08]  /*e710*/  LDSM.16.M88.4 R96, [R119+0x2800] ;  /* 0x002800007760783b */ /* 0x000e700000000200 */
[----:B------:R-:W1:Y:S08]  /*e720*/  LDSM.16.M88.4 R184, [R119+0x3000] ;  /* 0x0030000077b8783b */ /* 0x000e700000000200 */
[----:B------:R-:W-:Y:S08]  /*e730*/  LDSM.16.M88.4 R188, [R233] ;  /* 0x00000000e9bc783b */ /* 0x000ff00000000200 */
[----:B------:R-:W1:Y:S08]  /*e740*/  LDSM.16.M88.4 R192, [R234] ;  /* 0x00000000eac0783b */ /* 0x000e700000000200 */
[----:B------:R-:W1:Y:S08]  /*e750*/  LDSM.16.M88.4 R196, [R233+0x2000] ;  /* 0x00200000e9c4783b */ /* 0x000e700000000200 */
[----:B------:R-:W1:Y:S08]  /*e760*/  LDSM.16.M88.4 R200, [R240] ;  /* 0x00000000f0c8783b */ /* 0x000e700000000200 */
[----:B------:R-:W1:Y:S08]  /*e770*/  LDSM.16.M88.4 R204, [R239] ;  /* 0x00000000efcc783b */ /* 0x000e700000000200 */
[----:B------:R-:W1:Y:S08]  /*e780*/  LDSM.16.M88.4 R208, [R238] ;  /* 0x00000000eed0783b */ /* 0x000e700000000200 */
[----:B------:R-:W2:Y:S08]  /*e790*/  LDSM.16.M88.4 R212, [R237] ;  /* 0x00000000edd4783b */ /* 0x000eb00000000200 */
[----:B------:R-:W2:Y:S08]  /*e7a0*/  LDSM.16.M88.4 R216, [R236] ;  /* 0x00000000ecd8783b */ /* 0x000eb00000000200 */
[----:B------:R-:W2:Y:S08]  /*e7b0*/  LDSM.16.M88.4 R220, [R235] ;  /* 0x00000000ebdc783b */ /* 0x000eb00000000200 */
        /* <DEDUP_REMOVED lines=16> */
[C---:B------:R-:W-:Y:S04]  /*e8c0*/  HMMA.16816.F32.BF16 R56, R108.reuse, R64, RZ ;  /* 0x000000406c38723c */ /* 0x040fe800000418ff */
[----:B--2---:R-:W-:Y:S04]  /*e8d0*/  MOV R77, R76 ;  /* 0x0000004c004d7202 */ /* 0x004fe80000000f00 */
[-C--:B------:R-:W-:Y:S01]  /*e8e0*/  HMMA.16816.F32.BF16 R60, R108, R66.reuse, RZ ;  /* 0x000000426c3c723c */ /* 0x080fe200000418ff */
[----:B---3--:R-:W-:Y:S07]  /*e8f0*/  MOV R76, R74 ;  /* 0x0000004a004c7202 */ /* 0x008fee0000000f00 */
[C---:B------:R-:W-:Y:S04]  /*e900*/  HMMA.16816.F32.BF16 R64, R112.reuse, R66, RZ ;  /* 0x000000427040723c */ /* 0x040fe800000418ff */
[----:B------:R-:W-:Y:S04]  /*e910*/  IMAD.WIDE.U32 R76, R72, 0x70, R76 ;  /* 0x00000070484c7825 */ /* 0x000fe800078e004c */
[-C--:B------:R-:W-:Y:S01]  /*e920*/  HMMA.16816.F32.BF16 R68, R112, R80.reuse, RZ ;  /* 0x000000507044723c */ /* 0x080fe200000418ff */
[----:B------:R-:W-:Y:S03]  /*e930*/  LEA R90, P0, R76, c[0x0][0x1f8], 0x1 ;  /* 0x00007e004c5a7a11 */ /* 0x000fe600078008ff */
[----:B------:R-:W-:Y:S02]  /*e940*/  IADD3 R0, R77, R0, RZ ;  /* 0x000000004d007210 */ /* 0x000fe40007ffe0ff */
[----:B------:R-:W-:Y:S02]  /*e950*/  IADD3 R88, P1, R90, R104, RZ ;  /* 0x000000685a587210 */ /* 0x000fe40007f3e0ff */
[----:B------:R-:W-:Y:S01]  /*e960*/  LEA.HI.X R91, R76, c[0x0][0x1fc], R0, 0x1, P0 ;  /* 0x00007f004c5b7a11 */ /* 0x000fe200000f0c00 */
[C---:B------:R-:W-:Y:S03]  /*e970*/  HMMA.16816.F32.BF16 R72, R108.reuse, R80, RZ ;  /* 0x000000506c48723c */ /* 0x040fe600000418ff */
[----:B------:R-:W-:Y:S01]  /*e980*/  SHF.L.U64.HI R0, R78, R246, c[0x0][0x20c] ;  /* 0x000083004e007619 */ /* 0x000fe200000102f6 */
[----:B------:R-:W-:Y:S01]  /*e990*/  @!PT LDS RZ, [RZ] ;  /* 0x00000000fffff984 */ /* 0x000fe20000000800 */
[----:B------:R-:W-:Y:S01]  /*e9a0*/  @!PT LDS RZ, [RZ] ;  /* 0x00000000fffff984 */ /* 0x000fe20000000800 */
[----:B------:R-:W-:Y:S01]  /*e9b0*/  @!PT LDS RZ, [RZ] ;  /* 0x00000000fffff984 */ /* 0x000fe20000000800 */
[----:B------:R1:W-:Y:S01]  /*e9c0*/  LDGSTS.E.BYPASS.LTC128B.128 [R241+0x100], [R90.64], !P6 ;  /* 0x001000005af17fae */ /* 0x0003e2000f101d48 */
[----:B------:R-:W-:Y:S02]  /*e9d0*/  IADD3 R94, P0, R88, R104, RZ ;  /* 0x00000068585e7210 */ /* 0x000fe40007f1e0ff */
[----:B------:R-:W-:Y:S01]  /*e9e0*/  IADD3.X R89, R91, R0, RZ, P1, !PT ;  /* 0x000000005b597210 */ /* 0x000fe20000ffe4ff */
[-C--:B------:R-:W-:Y:S01]  /*e9f0*/  HMMA.16816.F32.BF16 R76, R108, R82.reuse, RZ ;  /* 0x000000526c4c723c */ /* 0x080fe200000418ff */
[----:B------:R-:W-:Y:S03]  /*ea00*/  IADD3 R92, P1, R94, R104, RZ ;  /* 0x000000685e5c7210 */ /* 0x000fe60007f3e0ff */
[----:B------:R1:W-:Y:S01]  /*ea10*/  LDGSTS.E.BYPASS.LTC128B.128 [R241+0x900], [R88.64], !P6 ;  /* 0x0090000058f17fae */ /* 0x0003e2000f101d48 */
[----:B------:R-:W-:Y:S02]  /*ea20*/  IADD3.X R95, R89, R0, RZ, P0, !PT ;  /* 0x00000000595f7210 */ /* 0x000fe400007fe4ff */
[----:B------:R-:W-:Y:S01]  /*ea30*/  IADD3 R102, P0, R92, R104, RZ ;  /* 0x000000685c667210 */ /* 0x000fe20007f1e0ff */
[C---:B------:R-:W-:Y:S04]  /*ea40*/  HMMA.16816.F32.BF16 R80, R112.reuse, R82, RZ ;  /* 0x000000527050723c */ /* 0x040fe800000418ff */
[----:B------:R2:W-:Y:S01]  /*ea50*/  LDGSTS.E.BYPASS.LTC128B.128 [R241+0x1100], [R94.64], !P6 ;  /* 0x011000005ef17fae */ /* 0x0005e2000f101d48 */
[-C--:B------:R-:W-:Y:S03]  /*ea60*/  IADD3.X R93, R95, R0.reuse, RZ, P1, !PT ;  /* 0x000000005f5d7210 */ /* 0x080fe60000ffe4ff */
[-C--:B------:R-:W-:Y:S01]  /*ea70*/  HMMA.16816.F32.BF16 R84, R112, R96.reuse, RZ ;  /* 0x000000607054723c */ /* 0x080fe200000418ff */
[----:B------:R-:W-:Y:S03]  /*ea80*/  IADD3.X R103, R93, R0, RZ, P0, !PT ;  /* 0x000000005d677210 */ /* 0x000fe600007fe4ff */
[----:B------:R2:W-:Y:S01]  /*ea90*/  LDGSTS.E.BYPASS.LTC128B.128 [R241+0x1900], [R92.64], !P6 ;  /* 0x019000005cf17fae */ /* 0x0005e2000f101d48 */
[----:B------:R-:W-:Y:S04]  /*eaa0*/  IADD3 R100, P0, R102, R104, RZ ;  /* 0x0000006866647210 */ /* 0x000fe80007f1e0ff */
[----:B------:R-:W-:Y:S03]  /*eab0*/  IADD3.X R101, R103, R0, RZ, P0, !PT ;  /* 0x0000000067657210 */ /* 0x000fe600007fe4ff */
[----:B------:R3:W-:Y:S01]  /*eac0*/  LDGSTS.E.BYPASS.LTC128B.128 [R241+0x2100], [R102.64], !P6 ;  /* 0x0210000066f17fae */ /* 0x0007e2000f101d48 */
[C---:B-1----:R-:W-:Y:S07]  /*ead0*/  HMMA.16816.F32.BF16 R88, R108.reuse, R96, RZ ;  /* 0x000000606c58723c */ /* 0x042fee00000418ff */
[----:B------:R1:W-:Y:S01]  /*eae0*/  LDGSTS.E.BYPASS.LTC128B.128 [R241+0x2900], [R100.64], !P6 ;  /* 0x0290000064f17fae */ /* 0x0003e2000f101d48 */
[-C--:B--2---:R-:W-:Y:S01]  /*eaf0*/  HMMA.16816.F32.BF16 R92, R108, R98.reuse, RZ ;  /* 0x000000626c5c723c */ /* 0x084fe200000418ff */
[----:B---3--:R-:W-:Y:S07]  /*eb00*/  IADD3 R102, P0, R100, R104, RZ ;  /* 0x0000006864667210 */ /* 0x008fee0007f1e0ff */
[C---:B------:R-:W-:Y:S04]  /*eb10*/  HMMA.16816.F32.BF16 R96, R112.reuse, R98, RZ ;  /* 0x000000627060723c */ /* 0x040fe800000418ff */
[----:B------:R-:W-:Y:S02]  /*eb20*/  IADD3.X R103, R101, R0, RZ, P0, !PT ;  /* 0x0000000065677210 */ /* 0x000fe400007fe4ff */
[C---:B------:R-:W-:Y:S02]  /*eb30*/  ISETP.GT.AND P0, PT, R242.reuse, RZ, PT ;  /* 0x000000fff200720c */ /* 0x040fe40003f04270 */
[----:B------:R-:W-:Y:S01]  /*eb40*/  IADD3 R242, R242, -0x1, RZ ;  /* 0xfffffffff2f27810 */ /* 0x000fe20007ffe0ff */
[----:B------:R1:W-:Y:S08]  /*eb50*/  LDGSTS.E.BYPASS.LTC128B.128 [R241+0x3100], [R102.64], !P6 ;  /* 0x0310000066f17fae */ /* 0x0003f0000f101d48 */
[----:B------:R-:W0:Y:S01]  /*eb60*/  LDGDEPBAR ;  /* 0x00000000000079af */ /* 0x000e220000000000 */
[-C--:B-1----:R-:W-:Y:S08]  /*eb70*/  HMMA.16816.F32.BF16 R100, R112, R184.reuse, RZ ;  /* 0x000000b87064723c */ /* 0x082ff000000418ff */
[C---:B------:R-:W-:Y:S08]  /*eb80*/  HMMA.16816.F32.BF16 R104, R108.reuse, R184, RZ ;  /* 0x000000b86c68723c */ /* 0x040ff000000418ff */
[-C--:B------:R-:W-:Y:S08]  /*eb90*/  HMMA.16816.F32.BF16 R108, R108, R186.reuse, RZ ;  /* 0x000000ba6c6c723c */ /* 0x080ff000000418ff */
[----:B------:R-:W-:Y:S01]  /*eba0*/  HMMA.16816.F32.BF16 R112, R112, R186, RZ ;  /* 0x000000ba7070723c */ /* 0x000fe200000418ff */
[----:B------:R-:W-:Y:S07]  /*ebb0*/  LDSM.16.M88.4 R184, [R231] ;  /* 0x00000000e7b8783b */ /* 0x000fee0000000200 */
[-C--:B------:R-:W-:Y:S08]  /*ebc0*/  HMMA.16816.F32.BF16 R4, R188, R192.reuse, R4 ;  /* 0x000000c0bc04723c */ /* 0x080ff00000041804 */
[C---:B------:R-:W-:Y:S08]  /*ebd0*/  HMMA.16816.F32.BF16 R8, R196.reuse, R192, R8 ;  /* 0x000000c0c408723c */ /* 0x040ff00000041808 */
[-C--:B------:R-:W-:Y:S08]  /*ebe0*/  HMMA.16816.F32.BF16 R12, R196, R194.reuse, R12 ;  /* 0x000000c2c40c723c */ /* 0x080ff0000004180c */
[C---:B------:R-:W-:Y:S01]  /*ebf0*/  HMMA.16816.F32.BF16 R16, R188.reuse, R194, R16 ;  /* 0x000000c2bc10723c */ /* 0x040fe20000041810 */
[----:B------:R-:W1:Y:S07]  /*ec00*/  LDSM.16.M88.4 R192, [R229] ;  /* 0x00000000e5c0783b */ /* 0x000e6e0000000200 */
        /* <DEDUP_REMOVED lines=19> */
[----:B------:R-:W-:Y:S07]  /*ed40*/  LDSM.16.M88.4 R212, [R232] ;  /* 0x00000000e8d4783b */ /* 0x000fee0000000200 */
        /* <DEDUP_REMOVED lines=67> */
[----:B------:R1:W-:Y:S10]  /*f180*/  MUFU.TANH R185, R7 ;  /* 0x0000000700b97308 */ /* 0x0003f40000002400 */
[----:B------:R-:W-:Y:S10]  /*f190*/  MUFU.TANH R13, R13 ;  /* 0x0000000d000d7308 */ /* 0x000ff40000002400 */
[----:B------:R-:W3:Y:S01]  /*f1a0*/  MUFU.TANH R193, R8 ;  /* 0x0000000800c17308 */ /* 0x000ee20000002400 */
[----:B-1----:R-:W1:Y:S09]  /*f1b0*/  LDSM.16.M88.4 R4, [R226+0x800] ;  /* 0x00080000e204783b */ /* 0x002e720000000200 */
[----:B------:R-:W-:Y:S10]  /*f1c0*/  MUFU.TANH R14, R14 ;  /* 0x0000000e000e7308 */ /* 0x000ff40000002400 */
[----:B------:R-:W4:Y:S10]  /*f1d0*/  MUFU.TANH R192, R9 ;  /* 0x0000000900c07308 */ /* 0x000f340000002400 */
[----:B------:R-:W-:Y:S10]  /*f1e0*/  MUFU.TANH R15, R15 ;  /* 0x0000000f000f7308 */ /* 0x000ff40000002400 */
[----:B------:R-:W-:Y:S01]  /*f1f0*/  MUFU.TANH R195, R10 ;  /* 0x0000000a00c37308 */ /* 0x000fe20000002400 */
[-C--:B-1----:R-:W-:Y:S09]  /*f200*/  HMMA.16816.F32.BF16 R20, R212, R4.reuse, R20 ;  /* 0x00000004d414723c */ /* 0x082ff20000041814 */
[----:B------:R1:W-:Y:S01]  /*f210*/  MUFU.TANH R194, R11 ;  /* 0x0000000b00c27308 */ /* 0x0003e20000002400 */
[C---:B------:R-:W-:Y:S09]  /*f220*/  HMMA.16816.F32.BF16 R24, R188.reuse, R4, R24 ;  /* 0x00000004bc18723c */ /* 0x040ff20000041818 */
[----:B------:R-:W2:Y:S01]  /*f230*/  MUFU.TANH R18, R18 ;  /* 0x0000001200127308 */ /* 0x000ea20000002400 */
[-C--:B------:R-:W-:Y:S04]  /*f240*/  HMMA.16816.F32.BF16 R28, R188, R6.reuse, R28 ;  /* 0x00000006bc1c723c */ /* 0x080fe8000004181c */
[----:B------:R-:W-:Y:S04]  /*f250*/  FMUL.FTZ R22, R22, c[0x0][0x320] ;  /* 0x0000c80016167a20 */ /* 0x000fe80000410000 */
[C---:B------:R-:W-:Y:S01]  /*f260*/  HMMA.16816.F32.BF16 R32, R212.reuse, R6, R32 ;  /* 0x00000006d420723c */ /* 0x040fe20000041820 */
[----:B------:R-:W-:Y:S01]  /*f270*/  MUFU.TANH R16, R16 ;  /* 0x0000001000107308 */ /* 0x000fe20000002400 */
[----:B------:R-:W-:Y:S02]  /*f280*/  LDSM.16.M88.4 R4, [R226+0x1800] ;  /* 0x00180000e204783b */ /* 0x000fe40000000200 */
[----:B------:R-:W-:Y:S02]  /*f290*/  FMUL.FTZ R20, R20, c[0x0][0x320] ;  /* 0x0000c80014147a20 */ /* 0x000fe40000410000 */
[----:B------:R-:W-:Y:S02]  /*f2a0*/  FMUL.FTZ R23, R23, c[0x0][0x320] ;  /* 0x0000c80017177a20 */ /* 0x000fe40000410000 */
[----:B------:R-:W-:Y:S02]  /*f2b0*/  FMUL.FTZ R21, R21, c[0x0][0x320] ;  /* 0x0000c80015157a20 */ /* 0x000fe40000410000 */
[----:B-1----:R-:W1:Y:S01]  /*f2c0*/  LDSM.16.M88.4 R8, [R226+0x1000] ;  /* 0x00100000e208783b */ /* 0x002e620000000200 */
        /* <DEDUP_REMOVED lines=14> */
[----:B------:R-:W-:Y:S07]  /*f3b0*/  FMUL.FTZ R31, R31, c[0x0][0x320] ;  /* 0x0000c8001f1f7a20 */ /* 0x000fee0000410000 */
[----:B------:R-:W-:Y:S01]  /*f3c0*/  MUFU.TANH R30, R30 ;  /* 0x0000001e001e7308 */ /* 0x000fe20000002400 */
[-C--:B-1----:R-:W-:Y:S09]  /*f3d0*/  HMMA.16816.F32.BF16 R36, R212, R8.reuse, R36 ;  /* 0x00000008d424723c */ /* 0x082ff20000041824 */
[----:B------:R-:W1:Y:S01]  /*f3e0*/  MUFU.TANH R22, R22 ;  /* 0x0000001600167308 */ /* 0x000e620000002400 */
[C---:B------:R-:W-:Y:S09]  /*f3f0*/  HMMA.16816.F32.BF16 R40, R188.reuse, R8, R40 ;  /* 0x00000008bc28723c */ /* 0x040ff20000041828 */
[----:B------:R-:W-:Y:S01]  /*f400*/  MUFU.TANH R20, R20 ;  /* 0x0000001400147308 */ /* 0x000fe20000002400 */
[-C--:B------:R-:W-:Y:S09]  /*f410*/  HMMA.16816.F32.BF16 R44, R188, R10.reuse, R44 ;  /* 0x0000000abc2c723c */ /* 0x080ff2000004182c */
[----:B------:R-:W1:Y:S01]  /*f420*/  MUFU.TANH R23, R23 ;  /* 0x0000001700177308 */ /* 0x000e620000002400 */
[C---:B------:R-:W-:Y:S01]  /*f430*/  HMMA.16816.F32.BF16 R48, R212.reuse, R10, R48 ;  /* 0x0000000ad430723c */ /* 0x040fe20000041830 */
[----:B------:R-:W1:Y:S03]  /*f440*/  LDSM.16.M88.4 R8, [R226+0x2000] ;  /* 0x00200000e208783b */ /* 0x000e660000000200 */
[----:B------:R-:W-:Y:S02]  /*f450*/  FMUL.FTZ R38, R38, c[0x0][0x320] ;  /* 0x0000c80026267a20 */ /* 0x000fe40000410000 */
[----:B------:R-:W-:Y:S03]  /*f460*/  FMUL.FTZ R36, R36, c[0x0][0x320] ;  /* 0x0000c80024247a20 */ /* 0x000fe60000410000 */
[----:B------:R-:W1:Y:S01]  /*f470*/  MUFU.TANH R24, R24 ;  /* 0x0000001800187308 */ /* 0x000e620000002400 */
[-C--:B------:R-:W-:Y:S03]  /*f480*/  HMMA.16816.F32.BF16 R52, R212, R4.reuse, R52 ;  /* 0x00000004d434723c */ /* 0x080fe60000041834 */
[----:B------:R-:W-:Y:S02]  /*f490*/  FMUL.FTZ R39, R39, c[0x0][0x320] ;  /* 0x0000c80027277a20 */ /* 0x000fe40000410000 */
[----:B------:R-:W-:Y:S03]  /*f4a0*/  FMUL.FTZ R37, R37, c[0x0][0x320] ;  /* 0x0000c80025257a20 */ /* 0x000fe60000410000 */
[C---:B------:R-:W-:Y:S01]  /*f4b0*/  HMMA.16816.F32.BF16 R56, R188.reuse, R4, R56 ;  /* 0x00000004bc38723c */ /* 0x040fe20000041838 */
[----:B------:R-:W1:Y:S03]  /*f4c0*/  MUFU.TANH R21, R21 ;  /* 0x0000001500157308 */ /* 0x000e660000002400 */
[----:B------:R-:W-:Y:S02]  /*f4d0*/  FMUL.FTZ R47, R47, c[0x0][0x320] ;  /* 0x0000c8002f2f7a20 */ /* 0x000fe40000410000 */
[----:B------:R-:W-:Y:S02]  /*f4e0*/  FMUL.FTZ R40, R40, c[0x0][0x320] ;  /* 0x0000c80028287a20 */ /* 0x000fe40000410000 */
[-C--:B------:R-:W-:Y:S03]  /*f4f0*/  HMMA.16816.F32.BF16 R60, R188, R6.reuse, R60 ;  /* 0x00000006bc3c723c */ /* 0x080fe6000004183c */
[----:B------:R-:W2:Y:S01]  /*f500*/  MUFU.TANH R25, R25 ;  /* 0x0000001900197308 */ /* 0x000ea20000002400 */
[----:B------:R-:W-:Y:S02]  /*f510*/  FMUL.FTZ R50, R50, c[0x0][0x320] ;  /* 0x0000c80032327a20 */ /* 0x000fe40000410000 */
[----:B------:R-:W-:Y:S02]  /*f520*/  FMUL.FTZ R48, R48, c[0x0][0x320] ;  /* 0x0000c80030307a20 */ /* 0x000fe40000410000 */
[C---:B------:R-:W-:Y:S01]  /*f530*/  HMMA.16816.F32.BF16 R64, R212.reuse, R6, R64 ;  /* 0x00000006d440723c */ /* 0x040fe20000041840 */
[----:B------:R-:W2:Y:S03]  /*f540*/  LDSM.16.M88.4 R4, [R226+0x2800] ;  /* 0x00280000e204783b */ /* 0x000ea60000000200 */
[----:B------:R-:W-:Y:S01]  /*f550*/  FMUL.FTZ R55, R55, c[0x0][0x320] ;  /* 0x0000c80037377a20 */ /* 0x000fe20000410000 */
        /* <DEDUP_REMOVED lines=17> */
[----:B------:R-:W1:Y:S01]  /*f670*/  MUFU.TANH R35, R35 ;  /* 0x0000002300237308 */ /* 0x000e620000002400 */
[----:B------:R-:W1:Y:S01]  /*f680*/  LDSM.16.M88.4 R8, [R226+0x3000] ;  /* 0x00300000e208783b */ /* 0x000e620000000200 */
[----:B------:R-:W-:Y:S04]  /*f690*/  DEPBAR.LE SB0, 0x0 ;  /* 0x000080000000791a */ /* 0x000fe80000000000 */
[----:B------:R-:W-:Y:S01]  /*f6a0*/  FMUL.FTZ R74, R74, c[0x0][0x320] ;  /* 0x0000c8004a4a7a20 */ /* 0x000fe20000410000 */
[-C--:B--2---:R-:W-:Y:S03]  /*f6b0*/  HMMA.16816.F32.BF16 R84, R212, R4.reuse, R84 ;  /* 0x00000004d454723c */ /* 0x084fe60000041854 */
[----:B------:R2:W-:Y:S01]  /*f6c0*/  MUFU.TANH R234, R74 ;  /* 0x0000004a00ea7308 */ /* 0x0005e20000002400 */
[----:B------:R-:W-:Y:S01]  /*f6d0*/  BAR.SYNC.DEFER_BLOCKING 0x0 ;  /* 0x0000000000007b1d */ /* 0x000fe20000010000 */
[----:B------:R-:W-:Y:S02]  /*f6e0*/  FMUL.FTZ R73, R73, c[0x0][0x320] ;  /* 0x0000c80049497a20 */ /* 0x000fe40000410000 */
[----:B------:R-:W-:Y:S01]  /*f6f0*/  FMUL.FTZ R65, R65, c[0x0][0x320] ;  /* 0x0000c80041417a20 */ /* 0x000fe20000410000 */
[C---:B------:R-:W-:Y:S04]  /*f700*/  HMMA.16816.F32.BF16 R88, R188.reuse, R4, R88 ;  /* 0x00000004bc58723c */ /* 0x040fe80000041858 */
[----:B------:R-:W-:Y:S01]  /*f710*/  FMUL.FTZ R79, R79, c[0x0][0x320] ;  /* 0x0000c8004f4f7a20 */ /* 0x000fe20000410000 */
[----:B------:R-:W1:Y:S01]  /*f720*/  MUFU.TANH R33, R33 ;  /* 0x0000002100217308 */ /* 0x000e620000002400 */
[----:B------:R-:W-:Y:S01]  /*f730*/  FMUL.FTZ R77, R77, c[0x0][0x320] ;  /* 0x0000c8004d4d7a20 */ /* 0x000fe20000410000 */
[----:B------:R-:W-:Y:S01]  /*f740*/  FMNMX.FTZ R4, R186, R3, !PT ;  /* 0x00000003ba047209 */ /* 0x000fe20007810000 */
[-C--:B------:R-:W-:Y:S04]  /*f750*/  HMMA.16816.F32.BF16 R92, R188, R6.reuse, R92 ;  /* 0x00000006bc5c723c */ /* 0x080fe8000004185c */
[----:B---3--:R-:W-:Y:S01]  /*f760*/  FMNMX.FTZ R5, R193, R116, !PT ;  /* 0x00000074c1057209 */ /* 0x008fe20007810000 */
[----:B------:R-:W-:Y:S02]  /*f770*/  FMUL.FTZ R80, R80, c[0x0][0x320] ;  /* 0x0000c80050507a20 */ /* 0x000fe40000410000 */
[----:B------:R-:W-:Y:S01]  /*f780*/  MUFU.TANH R29, R29 ;  /* 0x0000001d001d7308 */ /* 0x000fe20000002400 */
[C---:B------:R-:W-:Y:S04]  /*f790*/  HMMA.16816.F32.BF16 R96, R212.reuse, R6, R96 ;  /* 0x00000006d460723c */ /* 0x040fe80000041860 */
[----:B--2---:R-:W-:Y:S01]  /*f7a0*/  FMNMX.FTZ R74, R118, R0, !PT ;  /* 0x00000000764a7209 */ /* 0x004fe20007810000 */
[----:B------:R-:W-:Y:S01]  /*f7b0*/  FMUL.FTZ R82, R82, c[0x0][0x320] ;  /* 0x0000c80052527a20 */ /* 0x000fe20000410000 */
[----:B------:R-:W-:Y:S01]  /*f7c0*/  FMNMX.FTZ R0, R185, R4, !PT ;  /* 0x00000004b9007209 */ /* 0x000fe20007810000 */
[----:B------:R-:W-:Y:S01]  /*f7d0*/  FMUL.FTZ R83, R83, c[0x0][0x320] ;  /* 0x0000c80053537a20 */ /* 0x000fe20000410000 */
[----:B----4-:R-:W-:Y:S01]  /*f7e0*/  FMNMX.FTZ R4, R192, R5, !PT ;  /* 0x00000005c0047209 */ /* 0x010fe20007810000 */
[----:B------:R-:W2:Y:S01]  /*f7f0*/  MUFU.TANH R38, R38 ;  /* 0x0000002600267308 */ /* 0x000ea20000002400 */
[-C--:B-1----:R-:W-:Y:S03]  /*f800*/  HMMA.16816.F32.BF16 R100, R212, R8.reuse, R100 ;  /* 0x00000008d464723c */ /* 0x082fe60000041864 */
[----:B------:R-:W-:Y:S01]  /*f810*/  FMNMX.FTZ R0, R18, R0, !PT ;  /* 0x0000000012007209 */ /* 0x000fe20007810000 */
[----:B------:R-:W-:Y:S01]  /*f820*/  FMUL.FTZ R81, R81, c[0x0][0x320] ;  /* 0x0000c80051517a20 */ /* 0x000fe20000410000 */
[----:B------:R-:W-:Y:S01]  /*f830*/  FMNMX.FTZ R4, R12, R4, !PT ;  /* 0x000000040c047209 */ /* 0x000fe20007810000 */
[----:B------:R-:W-:Y:S01]  /*f840*/  FMUL.FTZ R93, R93, c[0x0][0x320] ;  /* 0x0000c8005d5d7a20 */ /* 0x000fe20000410000 */
[----:B------:R-:W-:Y:S01]  /*f850*/  FMNMX.FTZ R0, R19, R0, !PT ;  /* 0x0000000013007209 */ /* 0x000fe20007810000 */
[C---:B------:R-:W-:Y:S01]  /*f860*/  HMMA.16816.F32.BF16 R104, R188.reuse, R8, R104 ;  /* 0x00000008bc68723c */ /* 0x040fe20000041868 */
[----:B------:R-:W1:Y:S03]  /*f870*/  MUFU.TANH R36, R36 ;  /* 0x0000002400247308 */ /* 0x000e660000002400 */
[----:B------:R-:W-:Y:S01]  /*f880*/  FMNMX.FTZ R74, R16, R74, !PT ;  /* 0x0000004a104a7209 */ /* 0x000fe20007810000 */
[----:B------:R-:W-:Y:S01]  /*f890*/  FMUL.FTZ R84, R84, c[0x0][0x320] ;  /* 0x0000c80054547a20 */ /* 0x000fe20000410000 */
[----:B------:R-:W-:Y:S01]  /*f8a0*/  FMNMX.FTZ R5, R22, R0, !PT ;  /* 0x0000000016057209 */ /* 0x000fe20007810000 */
[----:B------:R-:W-:Y:S01]  /*f8b0*/  FMUL.FTZ R92, R92, c[0x0][0x320] ;  /* 0x0000c8005c5c7a20 */ /* 0x000fe20000410000 */
[-C--:B------:R-:W-:Y:S03]  /*f8c0*/  HMMA.16816.F32.BF16 R108, R188, R10.reuse, R108 ;  /* 0x0000000abc6c723c */ /* 0x080fe6000004186c */
[----:B------:R-:W-:Y:S01]  /*f8d0*/  MUFU.TANH R39, R39 ;  /* 0x0000002700277308 */ /* 0x000fe20000002400 */
[----:B------:R-:W-:Y:S01]  /*f8e0*/  FMNMX.FTZ R5, R23, R5, !PT ;  /* 0x0000000517057209 */ /* 0x000fe20007810000 */
[----:B------:R-:W-:Y:S01]  /*f8f0*/  FMUL.FTZ R86, R86, c[0x0][0x320] ;  /* 0x0000c80056567a20 */ /* 0x000fe20000410000 */
[----:B------:R-:W-:Y:S01]  /*f900*/  FMNMX.FTZ R4, R13, R4, !PT ;  /* 0x000000040d047209 */ /* 0x000fe20007810000 */
[----:B------:R-:W-:Y:S01]  /*f910*/  FMUL.FTZ R87, R87, c[0x0][0x320] ;  /* 0x0000c80057577a20 */ /* 0x000fe20000410000 */
[----:B------:R-:W-:Y:S01]  /*f920*/  HMMA.16816.F32.BF16 R112, R212, R10, R112 ;  /* 0x0000000ad470723c */ /* 0x000fe20000041870 */
[----:B------:R-:W3:Y:S03]  /*f930*/  LDL R10, [R1+0x20] ;  /* 0x00002000010a7983 */ /* 0x000ee60000100800 */
[----:B------:R-:W-:Y:S01]  /*f940*/  FMNMX.FTZ R74, R17, R74, !PT ;  /* 0x0000004a114a7209 */ /* 0x000fe20007810000 */
[----:B------:R-:W-:Y:S01]  /*f950*/  MUFU.TANH R40, R40 ;  /* 0x0000002800287308 */ /* 0x000fe20000002400 */
[----:B------:R-:W-:Y:S01]  /*f960*/  FMUL.FTZ R85, R85, c[0x0][0x320] ;  /* 0x0000c80055557a20 */ /* 0x000fe20000410000 */
[----:B------:R-:W-:Y:S01]  /*f970*/  FMNMX.FTZ R0, R24, R4, !PT ;  /* 0x0000000418007209 */ /* 0x000fe20007810000 */
[----:B------:R-:W-:Y:S01]  /*f980*/  FMUL.FTZ R89, R89, c[0x0][0x320] ;  /* 0x0000c80059597a20 */ /* 0x000fe20000410000 */
[----:B------:R-:W-:Y:S03]  /*f990*/  FMNMX.FTZ R74, R20, R74, !PT ;  /* 0x0000004a144a7209 */ /* 0x000fe60007810000 */
[----:B------:R-:W-:Y:S01]  /*f9a0*/  FMUL.FTZ R98, R98, c[0x0][0x320] ;  /* 0x0000c80062627a20 */ /* 0x000fe20000410000 */
[----:B------:R-:W-:Y:S01]  /*f9b0*/  FMNMX.FTZ R74, R21, R74, !PT ;  /* 0x0000004a154a7209 */ /* 0x000fe20007810000 */
        /* <DEDUP_REMOVED lines=20> */
[----:B------:R-:W1:Y:S01]  /*fb00*/  MUFU.TANH R48, R48 ;  /* 0x0000003000307308 */ /* 0x000e620000002400 */
[----:B------:R-:W-:Y:S01]  /*fb10*/  FMNMX.FTZ R0, R29, R0, !PT ;  /* 0x000000001d007209 */ /* 0x000fe20007810000 */
[----:B------:R-:W-:Y:S01]  /*fb20*/  FMUL.FTZ R91, R91, c[0x0][0x320] ;  /* 0x0000c8005b5b7a20 */ /* 0x000fe20000410000 */
[----:B----4-:R-:W-:Y:S01]  /*fb30*/  FMNMX.FTZ R74, R37, R74, !PT ;  /* 0x0000004a254a7209 */ /* 0x010fe20007810000 */
[----:B------:R-:W-:Y:S01]  /*fb40*/  FMUL.FTZ R94, R94, c[0x0][0x320] ;  /* 0x0000c8005e5e7a20 */ /* 0x000fe20000410000 */
[----:B------:R-:W-:Y:S01]  /*fb50*/  FMNMX.FTZ R4, R40, R0, !PT ;  /* 0x0000000028047209 */ /* 0x000fe20007810000 */
[----:B------:R-:W-:Y:S01]  /*fb60*/  FMUL.FTZ R95, R95, c[0x0][0x320] ;  /* 0x0000c8005f5f7a20 */ /* 0x000fe20000410000 */
[----:B------:R-:W-:Y:S01]  /*fb70*/  FMNMX.FTZ R0, R39, R5, !PT ;  /* 0x0000000527007209 */ /* 0x000fe20007810000 */
[----:B------:R-:W-:Y:S02]  /*fb80*/  FMUL.FTZ R107, R107, c[0x0][0x320] ;  /* 0x0000c8006b6b7a20 */ /* 0x000fe40000410000 */
[----:B------:R-:W2:Y:S01]  /*fb90*/  MUFU.TANH R51, R51 ;  /* 0x0000003300337308 */ /* 0x000ea20000002400 */
[----:B------:R-:W-:Y:S01]  /*fba0*/  FMUL.FTZ R104, R104, c[0x0][0x320] ;  /* 0x0000c80068687a20 */ /* 0x000fe20000410000 */
[----:B------:R-:W-:Y:S01]  /*fbb0*/  FMNMX.FTZ R5, R195, R117, !PT ;  /* 0x00000075c3057209 */ /* 0x000fe20007810000 */
[----:B------:R-:W-:Y:S01]  /*fbc0*/  FMUL.FTZ R105, R105, c[0x0][0x320] ;  /* 0x0000c80069697a20 */ /* 0x000fe20000410000 */
[----:B------:R-:W-:Y:S01]  /*fbd0*/  FMNMX.FTZ R0, R50, R0, !PT ;  /* 0x0000000032007209 */ /* 0x000fe20007810000 */
[----:B------:R-:W-:Y:S01]  /*fbe0*/  FMUL.FTZ R68, R68, c[0x0][0x320] ;  /* 0x0000c80044447a20 */ /* 0x000fe20000410000 */
[----:B------:R-:W-:Y:S01]  /*fbf0*/  FMNMX.FTZ R5, R194, R5, !PT ;  /* 0x00000005c2057209 */ /* 0x000fe20007810000 */
[----:B------:R-:W-:Y:S02]  /*fc00*/  FMUL.FTZ R69, R69, c[0x0][0x320] ;  /* 0x0000c80045457a20 */ /* 0x000fe40000410000 */
[----:B------:R-:W-:Y:S01]  /*fc10*/  FMUL.FTZ R102, R102, c[0x0][0x320] ;  /* 0x0000c80066667a20 */ /* 0x000fe20000410000 */
[----:B------:R-:W4:Y:S01]  /*fc20*/  MUFU.TANH R49, R49 ;  /* 0x0000003100317308 */ /* 0x000f220000002400 */
[----:B------:R-:W-:Y:S01]  /*fc30*/  FMNMX.FTZ R5, R14, R5, !PT ;  /* 0x000000050e057209 */ /* 0x000fe20007810000 */
[----:B------:R-:W-:Y:S01]  /*fc40*/  FMUL.FTZ R100, R100, c[0x0][0x320] ;  /* 0x0000c80064647a20 */ /* 0x000fe20000410000 */
[----:B-1----:R-:W-:Y:S01]  /*fc50*/  FMNMX.FTZ R74, R48, R74, !PT ;  /* 0x0000004a304a7209 */ /* 0x002fe20007810000 */
[----:B------:R-:W-:Y:S01]  /*fc60*/  FMUL.FTZ R59, R59, c[0x0][0x320] ;  /* 0x0000c8003b3b7a20 */ /* 0x000fe20000410000 */
[----:B------:R-:W-:Y:S01]  /*fc70*/  FMNMX.FTZ R5, R15, R5, !PT ;  /* 0x000000050f057209 */ /* 0x000fe20007810000 */
[----:B------:R-:W-:Y:S02]  /*fc80*/  FMUL.FTZ R62, R62, c[0x0][0x320] ;  /* 0x0000c8003e3e7a20 */ /* 0x000fe40000410000 */
[----:B------:R-:W-:Y:S02]  /*fc90*/  FMUL.FTZ R63, R63, c[0x0][0x320] ;  /* 0x0000c8003f3f7a20 */ /* 0x000fe40000410000 */
[----:B------:R-:W1:Y:S01]  /*fca0*/  MUFU.TANH R202, R54 ;  /* 0x0000003600ca7308 */ /* 0x000e620000002400 */
[----:B------:R-:W-:Y:S02]  /*fcb0*/  FMUL.FTZ R75, R75, c[0x0][0x320] ;  /* 0x0000c8004b4b7a20 */ /* 0x000fe40000410000 */
[----:B------:R-:W-:Y:S01]  /*fcc0*/  FMUL.FTZ R61, R61, c[0x0][0x320] ;  /* 0x0000c8003d3d7a20 */ /* 0x000fe20000410000 */
[----:B--2---:R-:W-:Y:S01]  /*fcd0*/  FMNMX.FTZ R0, R51, R0, !PT ;  /* 0x0000000033007209 */ /* 0x004fe20007810000 */
[----:B------:R-:W-:Y:S02]  /*fce0*/  FMUL.FTZ R72, R72, c[0x0][0x320] ;  /* 0x0000c80048487a20 */ /* 0x000fe40000410000 */
[----:B------:R-:W-:Y:S02]  /*fcf0*/  FMUL.FTZ R76, R76, c[0x0][0x320] ;  /* 0x0000c8004c4c7a20 */ /* 0x000fe40000410000 */
[----:B------:R-:W-:Y:S01]  /*fd00*/  FMUL.FTZ R108, R108, c[0x0][0x320] ;  /* 0x0000c8006c6c7a20 */ /* 0x000fe20000410000 */
[----:B------:R-:W-:Y:S01]  /*fd10*/  MUFU.TANH R199, R47 ;  /* 0x0000002f00c77308 */ /* 0x000fe20000002400 */
[----:B------:R-:W-:Y:S02]  /*fd20*/  FMUL.FTZ R67, R67, c[0x0][0x320] ;  /* 0x0000c80043437a20 */ /* 0x000fe40000410000 */
[----:B------:R-:W-:Y:S01]  /*fd30*/  FMUL.FTZ R71, R71, c[0x0][0x320] ;  /* 0x0000c80047477a20 */ /* 0x000fe20000410000 */
[----:B----4-:R-:W-:Y:S01]  /*fd40*/  FMNMX.FTZ R74, R49, R74, !PT ;  /* 0x0000004a314a7209 */ /* 0x010fe20007810000 */
        /* <DEDUP_REMOVED lines=13> */
[----:B------:R-:W-:Y:S02]  /*fe20*/  FMUL.FTZ R57, R57, c[0x0][0x320] ;  /* 0x0000c80039397a20 */ /* 0x000fe40000410000 */
[----:B------:R-:W-:Y:S03]  /*fe30*/  FMUL.FTZ R109, R109, c[0x0][0x320] ;  /* 0x0000c8006d6d7a20 */ /* 0x000fe60000410000 */
[----:B------:R-:W4:Y:S01]  /*fe40*/  MUFU.TANH R198, R53 ;  /* 0x0000003500c67308 */ /* 0x000f220000002400 */
[----:B--2---:R-:W-:Y:S09]  /*fe50*/  FMNMX.FTZ R74, R47, R74, !PT ;  /* 0x0000004a2f4a7209 */ /* 0x004ff20007810000 */
[----:B------:R-:W2:Y:S01]  /*fe60*/  MUFU.TANH R200, R66 ;  /* 0x0000004200c87308 */ /* 0x000ea20000002400 */
[----:B-1----:R-:W-:Y:S09]  /*fe70*/  FMNMX.FTZ R0, R203, R0, !PT ;  /* 0x00000000cb007209 */ /* 0x002ff20007810000 */
[----:B------:R-:W-:Y:S01]  /*fe80*/  MUFU.TANH R205, R56 ;  /* 0x0000003800cd7308 */ /* 0x000fe20000002400 */
[----:B----4-:R-:W-:Y:S09]  /*fe90*/  FMNMX.FTZ R74, R198, R74, !PT ;  /* 0x0000004ac64a7209 */ /* 0x010ff20007810000 */
[----:B------:R-:W1:Y:S01]  /*fea0*/  MUFU.TANH R56, R64 ;  /* 0x0000004000387308 */ /* 0x000e620000002400 */
[----:B--2---:R-:W-:Y:S09]  /*feb0*/  FMNMX.FTZ R0, R200, R0, !PT ;  /* 0x00000000c8007209 */ /* 0x004ff20007810000 */
[----:B------:R-:W2:Y:S10]  /*fec0*/  MUFU.TANH R201, R67 ;  /* 0x0000004300c97308 */ /* 0x000eb40000002400 */
[----:B------:R-:W4:Y:S01]  /*fed0*/  MUFU.TANH R187, R70 ;  /* 0x0000004600bb7308 */ /* 0x000f220000002400 */
[----:B-1----:R-:W-:Y:S09]  /*fee0*/  FMNMX.FTZ R74, R56, R74, !PT ;  /* 0x0000004a384a7209 */ /* 0x002ff20007810000 */
[----:B------:R-:W-:Y:S01]  /*fef0*/  MUFU.TANH R204, R60 ;  /* 0x0000003c00cc7308 */ /* 0x000fe20000002400 */
[----:B--2---:R-:W-:Y:S09]  /*ff00*/  FMNMX.FTZ R0, R201, R0, !PT ;  /* 0x00000000c9007209 */ /* 0x004ff20007810000 */
[----:B------:R-:W1:Y:S01]  /*ff10*/  MUFU.TANH R60, R65 ;  /* 0x00000041003c7308 */ /* 0x000e620000002400 */
[----:B----4-:R-:W-:Y:S04]  /*ff20*/  MOV R215, R187 ;  /* 0x000000bb00d77202 */ /* 0x010fe80000000f00 */
[----:B------:R-:W-:Y:S05]  /*ff30*/  FMNMX.FTZ R0, R215, R0, !PT ;  /* 0x00000000d7007209 */ /* 0x000fea0007810000 */
[----:B------:R-:W2:Y:S10]  /*ff40*/  MUFU.TANH R210, R68 ;  /* 0x0000004400d27308 */ /* 0x000eb40000002400 */
[----:B------:R-:W4:Y:S01]  /*ff50*/  MUFU.TANH R219, R69 ;  /* 0x0000004500db7308 */ /* 0x000f220000002400 */
[----:B-1----:R-:W-:Y:S09]  /*ff60*/  FMNMX.FTZ R74, R60, R74, !PT ;  /* 0x0000004a3c4a7209 */ /* 0x002ff20007810000 */
[----:B------:R4:W-:Y:S01]  /*ff70*/  MUFU.TANH R216, R93 ;  /* 0x0000005d00d87308 */ /* 0x0009e20000002400 */
[----:B--2---:R-:W-:Y:S09]  /*ff80*/  FMNMX.FTZ R74, R210, R74, !PT ;  /* 0x0000004ad24a7209 */ /* 0x004ff20007810000 */
[----:B------:R-:W1:Y:S10]  /*ff90*/  MUFU.TANH R247, R71 ;  /* 0x0000004700f77308 */ /* 0x000e740000002400 */
[----:B------:R-:W2:Y:S01]  /*ffa0*/  MUFU.TANH R207, R80 ;  /* 0x0000005000cf7308 */ /* 0x000ea20000002400 */
[----:B----4-:R-:W-:Y:S04]  /*ffb0*/  MOV R93, R219 ;  /* 0x000000db005d7202 */ /* 0x010fe80000000f00 */
[----:B------:R-:W-:Y:S05]  /*ffc0*/  FMNMX.FTZ R74, R93, R74, !PT ;  /* 0x0000004a5d4a7209 */ /* 0x000fea0007810000 */
[----:B------:R-:W4:Y:S01]  /*ffd0*/  MUFU.TANH R238, R82 ;  /* 0x0000005200ee7308 */ /* 0x000f220000002400 */
[----:B-1----:R-:W-:Y:S09]  /*ffe0*/  FMNMX.FTZ R0, R247, R0, !PT ;  /* 0x00000000f7007209 */ /* 0x002ff20007810000 */
[----:B------:R-:W1:Y:S01]  /*fff0*/  MUFU.TANH R230, R83 ;  /* 0x0000005300e67308 */ /* 0x000e620000002400 */
[----:B--2---:R-:W-:Y:S04]  /*10000*/  MOV R214, R207 ;  /* 0x000000cf00d67202 */ /* 0x004fe80000000f00 */
[----:B------:R-:W-:Y:S05]  /*10010*/  FMNMX.FTZ R74, R214, R74, !PT ;  /* 0x0000004ad64a7209 */ /* 0x000fea0007810000 */
[----:B------:R-:W2:Y:S01]  /*10020*/  MUFU.TANH R249, R81 ;  /* 0x0000005100f97308 */ /* 0x000ea20000002400 */
[----:B----4-:R-:W-:Y:S09]  /*10030*/  FMNMX.FTZ R0, R238, R0, !PT ;  /* 0x00000000ee007209 */ /* 0x010ff20007810000 */
        /* <DEDUP_REMOVED lines=8> */
[----:B------:R2:W-:Y:S01]  /*100c0*/  MUFU.TANH R212, R114 ;  /* 0x0000007200d47308 */ /* 0x0005e20000002400 */
[----:B-1----:R-:W-:Y:S09]  /*100d0*/  FMNMX.FTZ R0, R81, R0, !PT ;  /* 0x0000000051007209 */ /* 0x002ff20007810000 */
[----:B------:R-:W1:Y:S10]  /*100e0*/  MUFU.TANH R26, R26 ;  /* 0x0000001a001a7308 */ /* 0x000e740000002400 */
[----:B------:R-:W4:Y:S01]  /*100f0*/  MUFU.TANH R211, R85 ;  /* 0x0000005500d37308 */ /* 0x000f220000002400 */
[----:B--2---:R-:W-:Y:S04]  /*10100*/  MOV R114, R222 ;  /* 0x000000de00727202 */ /* 0x004fe80000000f00 */
[----:B------:R-:W-:Y:S05]  /*10110*/  FMNMX.FTZ R0, R114, R0, !PT ;  /* 0x0000000072007209 */ /* 0x000fea0007810000 */
[----:B------:R4:W-:Y:S01]  /*10120*/  MUFU.TANH R119, R89 ;  /* 0x0000005900777308 */ /* 0x0009e20000002400 */
[----:B-1----:R-:W-:Y:S04]  /*10130*/  FMNMX.FTZ R5, R26, R5, !PT ;  /* 0x000000051a057209 */ /* 0x002fe80007810000 */
[----:B------:R-:W-:Y:S05]  /*10140*/  FMNMX.FTZ R5, R27, R5, !PT ;  /* 0x000000051b057209 */ /* 0x000fea0007810000 */
[----:B------:R-:W1:Y:S01]  /*10150*/  MUFU.TANH R53, R98 ;  /* 0x0000006200357308 */ /* 0x000e620000002400 */
[----:B------:R-:W-:Y:S09]  /*10160*/  FMNMX.FTZ R5, R30, R5, !PT ;  /* 0x000000051e057209 */ /* 0x000ff20007810000 */
[----:B------:R1:W-:Y:S01]  /*10170*/  MUFU.TANH R223, R102 ;  /* 0x0000006600df7308 */ /* 0x0003e20000002400 */
[----:B----4-:R-:W-:Y:S04]  /*10180*/  MOV R89, R211 ;  /* 0x000000d300597202 */ /* 0x010fe80000000f00 */
[----:B------:R-:W-:Y:S05]  /*10190*/  FMNMX.FTZ R74, R89, R74, !PT ;  /* 0x0000004a594a7209 */ /* 0x000fea0007810000 */
[----:B------:R-:W-:Y:S10]  /*101a0*/  MUFU.TANH R248, R88 ;  /* 0x0000005800f87308 */ /* 0x000ff40000002400 */
[----:B------:R-:W2:Y:S01]  /*101b0*/  MUFU.TANH R54, R99 ;  /* 0x0000006300367308 */ /* 0x000ea20000002400 */
[----:B-1----:R-:W-:Y:S04]  /*101c0*/  MOV R102, R53 ;  /* 0x0000003500667202 */ /* 0x002fe80000000f00 */
[----:B------:R-:W-:Y:S05]  /*101d0*/  FMNMX.FTZ R0, R102, R0, !PT ;  /* 0x0000000066007209 */ /* 0x000fea0007810000 */
[----:B------:R2:W-:Y:S10]  /*101e0*/  MUFU.TANH R88, R103 ;  /* 0x0000006700587308 */ /* 0x0005f40000002400 */
[----:B------:R-:W1:Y:S10]  /*101f0*/  MUFU.TANH R83, R96 ;  /* 0x0000006000537308 */ /* 0x000e740000002400 */
[----:B------:R-:W4:Y:S01]  /*10200*/  MUFU.TANH R197, R97 ;  /* 0x0000006100c57308 */ /* 0x000f220000002400 */
[----:B--2---:R-:W-:Y:S02]  /*10210*/  MOV R103, R54 ;  /* 0x0000003600677202 */ /* 0x004fe40000000f00 */
[----:B------:R-:W2:Y:S02]  /*10220*/  LDL.64 R54, [R1+0x30] ;  /* 0x0000300001367983 */ /* 0x000ea40000100a00 */
[----:B------:R-:W-:Y:S05]  /*10230*/  FMNMX.FTZ R0, R103, R0, !PT ;  /* 0x0000000067007209 */ /* 0x000fea0007810000 */
[----:B------:R4:W-:Y:S01]  /*10240*/  MUFU.TANH R99, R101 ;  /* 0x0000006500637308 */ /* 0x0009e20000002400 */
[----:B-1----:R-:W-:Y:S09]  /*10250*/  FMNMX.FTZ R74, R83, R74, !PT ;  /* 0x0000004a534a7209 */ /* 0x002ff20007810000 */
[----:B------:R1:W-:Y:S10]  /*10260*/  MUFU.TANH R190, R115 ;  /* 0x0000007300be7308 */ /* 0x0003f40000002400 */
[----:B------:R-:W3:Y:S01]  /*10270*/  MUFU.TANH R31, R31 ;  /* 0x0000001f001f7308 */ /* 0x000ee20000002400 */
[----:B----4-:R-:W-:Y:S04]  /*10280*/  MOV R101, R197 ;  /* 0x000000c500657202 */ /* 0x010fe80000000f00 */
[----:B------:R-:W-:Y:S05]  /*10290*/  FMNMX.FTZ R74, R101, R74, !PT ;  /* 0x0000004a654a7209 */ /* 0x000fea0007810000 */
[----:B------:R-:W4:Y:S01]  /*102a0*/  MUFU.TANH R196, R100 ;  /* 0x0000006400c47308 */ /* 0x000f220000002400 */
[----:B-1----:R-:W-:Y:S04]  /*102b0*/  MOV R115, R223 ;  /* 0x000000df00737202 */ /* 0x002fe80000000f00 */
[----:B------:R-:W-:Y:S05]  /*102c0*/  FMNMX.FTZ R0, R115, R0, !PT ;  /* 0x0000000073007209 */ /* 0x000fea0007810000 */
[----:B------:R4:W-:Y:S01]  /*102d0*/  MUFU.TANH R98, R112 ;  /* 0x0000007000627308 */ /* 0x0009e20000002400 */
[----:B------:R-:W-:Y:S02]  /*102e0*/  FMNMX.FTZ R0, R88, R0, !PT ;  /* 0x0000000058007209 */ /* 0x000fe40007810000 */
[----:B---3--:R-:W-:Y:S02]  /*102f0*/  FMNMX.FTZ R5, R31, R5, !PT ;  /* 0x000000051f057209 */ /* 0x008fe40007810000 */
[----:B------:R-:W-:Y:S05]  /*10300*/  FMNMX.FTZ R0, R212, R0, !PT ;  /* 0x00000000d4007209 */ /* 0x000fea0007810000 */
[----:B------:R-:W1:Y:S01]  /*10310*/  MUFU.TANH R42, R42 ;  /* 0x0000002a002a7308 */ /* 0x000e620000002400 */
[----:B------:R-:W-:Y:S09]  /*10320*/  FMNMX.FTZ R0, R190, R0, !PT ;  /* 0x00000000be007209 */ /* 0x000ff20007810000 */
[----:B------:R-:W3:Y:S01]  /*10330*/  MUFU.TANH R43, R43 ;  /* 0x0000002b002b7308 */ /* 0x000ee20000002400 */
[----:B----4-:R-:W-:Y:S04]  /*10340*/  MOV R112, R196 ;  /* 0x000000c400707202 */ /* 0x010fe80000000f00 */
[----:B------:R-:W-:Y:S05]  /*10350*/  FMNMX.FTZ R74, R112, R74, !PT ;  /* 0x0000004a704a7209 */ /* 0x000fea0007810000 */
[----:B------:R-:W4:Y:S01]  /*10360*/  MUFU.TANH R46, R46 ;  /* 0x0000002e002e7308 */ /* 0x000f220000002400 */
[----:B------:R-:W-:Y:S02]  /*10370*/  FMNMX.FTZ R74, R99, R74, !PT ;  /* 0x0000004a634a7209 */ /* 0x000fe40007810000 */
[----:B-1----:R-:W-:Y:S02]  /*10380*/  FMNMX.FTZ R5, R42, R5, !PT ;  /* 0x000000052a057209 */ /* 0x002fe40007810000 */
[----:B------:R-:W-:Y:S05]  /*10390*/  FMNMX.FTZ R74, R98, R74, !PT ;  /* 0x0000004a624a7209 */ /* 0x000fea0007810000 */
[----:B------:R-:W1:Y:S01]  /*103a0*/  MUFU.TANH R97, R113 ;  /* 0x0000007100617308 */ /* 0x000e620000002400 */
[----:B---3--:R-:W-:Y:S09]  /*103b0*/  FMNMX.FTZ R5, R43, R5, !PT ;  /* 0x000000052b057209 */ /* 0x008ff20007810000 */
[----:B------:R-:W3:Y:S01]  /*103c0*/  MUFU.TANH R220, R58 ;  /* 0x0000003a00dc7308 */ /* 0x000ee20000002400 */
[----:B----4-:R-:W-:Y:S04]  /*103d0*/  FMNMX.FTZ R5, R46, R5, !PT ;  /* 0x000000052e057209 */ /* 0x010fe80007810000 */
[----:B------:R-:W-:Y:S05]  /*103e0*/  FMNMX.FTZ R5, R199, R5, !PT ;  /* 0x00000005c7057209 */ /* 0x000fea0007810000 */
[----:B------:R4:W-:Y:S01]  /*103f0*/  MUFU.TANH R239, R73 ;  /* 0x0000004900ef7308 */ /* 0x0009e20000002400 */
[----:B-1----:R-:W-:Y:S05]  /*10400*/  FMNMX.FTZ R74, R97, R74, !PT ;  /* 0x0000004a614a7209 */ /* 0x002fea0007810000 */
[----:B------:R-:W1:Y:S04]  /*10410*/  SHFL.BFLY PT, R6, R74, 0x2, 0x1f ;  /* 0x0c401f004a067f89 */ /* 0x000e6800000e0000 */
[----:B------:R-:W1:Y:S01]  /*10420*/  MUFU.TANH R218, R59 ;  /* 0x0000003b00da7308 */ /* 0x000e620000002400 */
[----:B---3--:R-:W-:Y:S09]  /*10430*/  FMNMX.FTZ R5, R220, R5, !PT ;  /* 0x00000005dc057209 */ /* 0x008ff20007810000 */
[----:B------:R-:W3:Y:S01]  /*10440*/  MUFU.TANH R251, R62 ;  /* 0x0000003e00fb7308 */ /* 0x000ee20000002400 */
[----:B----4-:R-:W4:Y:S09]  /*10450*/  SHFL.BFLY PT, R73, R0, 0x2, 0x1f ;  /* 0x0c401f0000497f89 */ /* 0x010f3200000e0000 */
[----:B------:R-:W4:Y:S01]  /*10460*/  MUFU.TANH R245, R63 ;  /* 0x0000003f00f57308 */ /* 0x000f220000002400 */
[----:B-1----:R-:W-:Y:S02]  /*10470*/  FMNMX.FTZ R74, R74, R6, !PT ;  /* 0x000000064a4a7209 */ /* 0x002fe40007810000 */
[----:B------:R-:W-:Y:S03]  /*10480*/  FMNMX.FTZ R5, R218, R5, !PT ;  /* 0x00000005da057209 */ /* 0x000fe60007810000 */
[----:B------:R-:W1:Y:S04]  /*10490*/  SHFL.BFLY PT, R8, R74, 0x1, 0x1f ;  /* 0x0c201f004a087f89 */ /* 0x000e6800000e0000 */
[----:B------:R-:W1:Y:S01]  /*104a0*/  MUFU.TANH R250, R75 ;  /* 0x0000004b00fa7308 */ /* 0x000e620000002400 */
[----:B---3--:R-:W-:Y:S04]  /*104b0*/  MOV R85, R251 ;  /* 0x000000fb00557202 */ /* 0x008fe80000000f00 */
[----:B------:R-:W-:Y:S05]  /*104c0*/  FMNMX.FTZ R5, R85, R5, !PT ;  /* 0x0000000555057209 */ /* 0x000fea0007810000 */
[----:B------:R-:W3:Y:S01]  /*104d0*/  MUFU.TANH R252, R78 ;  /* 0x0000004e00fc7308 */ /* 0x000ee20000002400 */
[----:B----4-:R-:W-:Y:S02]  /*104e0*/  FMNMX.FTZ R73, R0, R73, !PT ;  /* 0x0000004900497209 */ /* 0x010fe40007810000 */
[----:B------:R-:W-:Y:S03]  /*104f0*/  MOV R87, R245 ;  /* 0x000000f500577202 */ /* 0x000fe60000000f00 */
[----:B------:R-:W4:Y:S01]  /*10500*/  SHFL.BFLY PT, R6, R73, 0x1, 0x1f ;  /* 0x0c201f0049067f89 */ /* 0x000f2200000e0000 */
[----:B------:R-:W-:Y:S03]  /*10510*/  FMNMX.FTZ R5, R87, R5, !PT ;  /* 0x0000000557057209 */ /* 0x000fe60007810000 */
[----:B------:R-:W4:Y:S01]  /*10520*/  MUFU.TANH R233, R79 ;  /* 0x0000004f00e97308 */ /* 0x000f220000002400 */
[----:B------:R-:W-:Y:S02]  /*10530*/  FMNMX.FTZ R5, R234, R5, !PT ;  /* 0x00000005ea057209 */ /* 0x000fe40007810000 */
[----:B-1----:R-:W-:Y:S01]  /*10540*/  MOV R86, R250 ;  /* 0x000000fa00567202 */ /* 0x002fe20000000f00 */
[----:B------:R-:W-:Y:S01]  /*10550*/  FMUL.FTZ R75, R110, c[0x0][0x320] ;  /* 0x0000c8006e4b7a20 */ /* 0x000fe20000410000 */
[----:B------:R-:W-:Y:S02]  /*10560*/  FMNMX.FTZ R74, R74, R8, !PT ;  /* 0x000000084a4a7209 */ /* 0x000fe40007810000 */
[----:B------:R-:W-:Y:S03]  /*10570*/  FMNMX.FTZ R5, R86, R5, !PT ;  /* 0x0000000556057209 */ /* 0x000fe60007810000 */
[----:B------:R-:W1:Y:S01]  /*10580*/  MUFU.TANH R244, R90 ;  /* 0x0000005a00f47308 */ /* 0x000e620000002400 */
[----:B------:R-:W-:Y:S01]  /*10590*/  FMUL.FTZ R96, R74, c[0x0][0x2d0] ;  /* 0x0000b4004a607a20 */ /* 0x000fe20000410000 */
[----:B---3--:R-:W-:Y:S03]  /*105a0*/  MOV R113, R252 ;  /* 0x000000fc00717202 */ /* 0x008fe60000000f00 */
[--C-:B------:R-:W-:Y:S02]  /*105b0*/  FFMA.FTZ R8, R20, c[0x0][0x2d0], -R96.reuse ;  /* 0x0000b40014087a23 */ /* 0x100fe40000010860 */
[--C-:B------:R-:W-:Y:S01]  /*105c0*/  FFMA.FTZ R101, R101, c[0x0][0x2d0], -R96.reuse ;  /* 0x0000b40065657a23 */ /* 0x100fe20000010860 */
[----:B------:R-:W-:Y:S01]  /*105d0*/  FMNMX.FTZ R0, R113, R5, !PT ;  /* 0x0000000571007209 */ /* 0x000fe20007810000 */
[--C-:B------:R-:W-:Y:S01]  /*105e0*/  FFMA.FTZ R112, R112, c[0x0][0x2d0], -R96.reuse ;  /* 0x0000b40070707a23 */ /* 0x100fe20000010860 */
[----:B------:R-:W3:Y:S01]  /*105f0*/  MUFU.TANH R243, R91 ;  /* 0x0000005b00f37308 */ /* 0x000ee20000002400 */
[----:B----4-:R-:W-:Y:S01]  /*10600*/  FMNMX.FTZ R73, R73, R6, !PT ;  /* 0x0000000649497209 */ /* 0x010fe20007810000 */
[----:B------:R-:W-:Y:S01]  /*10610*/  FFMA.FTZ R6, R32, c[0x0][0x2d0], -R96 ;  /* 0x0000b40020067a23 */ /* 0x000fe20000010860 */
[----:B------:R-:W-:Y:S07]  /*10620*/  FMNMX.FTZ R0, R233, R0, !PT ;  /* 0x00000000e9007209 */ /* 0x000fee0007810000 */
[----:B------:R-:W4:Y:S01]  /*10630*/  MUFU.TANH R7, R94 ;  /* 0x0000005e00077308 */ /* 0x000f220000002400 */
[----:B-1----:R-:W-:Y:S04]  /*10640*/  MOV R110, R244 ;  /* 0x000000f4006e7202 */ /* 0x002fe80000000f00 */
[----:B------:R-:W-:Y:S01]  /*10650*/  FMNMX.FTZ R5, R110, R0, !PT ;  /* 0x000000006e057209 */ /* 0x000fe20007810000 */
[----:B------:R-:W-:Y:S04]  /*10660*/  FMUL.FTZ R0, R111, c[0x0][0x320] ;  /* 0x0000c8006f007a20 */ /* 0x000fe80000410000 */
[----:B------:R1:W-:Y:S01]  /*10670*/  MUFU.EX2 R244, R8 ;  /* 0x0000000800f47308 */ /* 0x0003e20000000800 */
[----:B---3--:R-:W-:Y:S04]  /*10680*/  MOV R111, R243 ;  /* 0x000000f3006f7202 */ /* 0x008fe80000000f00 */
[----:B------:R-:W-:Y:S05]  /*10690*/  FMNMX.FTZ R5, R111, R5, !PT ;  /* 0x000000056f057209 */ /* 0x000fea0007810000 */
[----:B------:R3:W-:Y:S10]  /*106a0*/  MUFU.TANH R71, R0 ;  /* 0x0000000000477308 */ /* 0x0007f40000002400 */
[----:B------:R4:W4:Y:S01]  /*106b0*/  MUFU.TANH R94, R95 ;  /* 0x0000005f005e7308 */ /* 0x0009220000002400 */
[----:B-1----:R-:W-:Y:S09]  /*106c0*/  @P0 MOV R8, c[0x0][0x1e0] ;  /* 0x0000780000080a02 */ /* 0x002ff20000000f00 */
[----:B------:R1:W1:Y:S01]  /*106d0*/  MUFU.TANH R63, R106 ;  /* 0x0000006a003f7308 */ /* 0x0002620000002400 */
[----:B---3--:R-:W-:Y:S04]  /*106e0*/  FADD.FTZ R0, -R74, R2 ;  /* 0x000000024a007221 */ /* 0x008fe80000010100 */
[----:B------:R-:W-:Y:S05]  /*106f0*/  FMUL.FTZ R2, R0, c[0x0][0x2d0] ;  /* 0x0000b40000027a20 */ /* 0x000fea0000410000 */
[----:B------:R-:W3:Y:S01]  /*10700*/  MUFU.TANH R91, R107 ;  /* 0x0000006b005b7308 */ /* 0x000ee20000002400 */
[----:B----4-:R-:W-:Y:S04]  /*10710*/  MOV R95, R7 ;  /* 0x00000007005f7202 */ /* 0x010fe80000000f00 */
[----:B------:R-:W-:Y:S05]  /*10720*/  FMNMX.FTZ R5, R95, R5, !PT ;  /* 0x000000055f057209 */ /* 0x000fea0007810000 */
[----:B------:R-:W4:Y:S01]  /*10730*/  MUFU.TANH R75, R75 ;  /* 0x0000004b004b7308 */ /* 0x000f220000002400 */
[----:B------:R-:W-:Y:S02]  /*10740*/  FMNMX.FTZ R5, R94, R5, !PT ;  /* 0x000000055e057209 */ /* 0x000fe40007810000 */
[----:B-1----:R-:W-:Y:S02]  /*10750*/  MOV R106, R247 ;  /* 0x000000f7006a7202 */ /* 0x002fe40000000f00 */
[----:B------:R-:W-:Y:S05]  /*10760*/  FMNMX.FTZ R5, R63, R5, !PT ;  /* 0x000000053f057209 */ /* 0x000fea0007810000 */
[----:B------:R-:W1:Y:S01]  /*10770*/  MUFU.TANH R41, R41 ;  /* 0x0000002900297308 */ /* 0x000e620000002400 */
[----:B---3--:R-:W-:Y:S01]  /*10780*/  FMNMX.FTZ R0, R91, R5, !PT ;  /* 0x000000055b007209 */ /* 0x008fe20007810000 */
[--C-:B------:R-:W-:Y:S01]  /*10790*/  FFMA.FTZ R5, R33, c[0x0][0x2d0], -R96.reuse ;  /* 0x0000b40021057a23 */ /* 0x100fe20000010860 */
[----:B------:R-:W-:Y:S07]  /*107a0*/  MOV R107, R248 ;  /* 0x000000f8006b7202 */ /* 0x000fee0000000f00 */
[----:B------:R3:W-:Y:S01]  /*107b0*/  MUFU.EX2 R9, R5 ;  /* 0x0000000500097308 */ /* 0x0007e20000000800 */
[----:B----4-:R-:W-:Y:S04]  /*107c0*/  FMNMX.FTZ R0, R75, R0, !PT ;  /* 0x000000004b007209 */ /* 0x010fe80007810000 */
[----:B------:R-:W-:Y:S05]  /*107d0*/  FMNMX.FTZ R0, R71, R0, !PT ;  /* 0x0000000047007209 */ /* 0x000fea0007810000 */
[----:B------:R-:W4:Y:S01]  /*107e0*/  MUFU.TANH R44, R44 ;  /* 0x0000002c002c7308 */ /* 0x000f220000002400 */
[----:B-1----:R-:W-:Y:S09]  /*107f0*/  FMNMX.FTZ R4, R41, R4, !PT ;  /* 0x0000000429047209 */ /* 0x002ff20007810000 */
[----:B------:R1:W-:Y:S01]  /*10800*/  MUFU.EX2 R70, R2 ;  /* 0x0000000200467308 */ /* 0x0003e20000000800 */
[----:B---3--:R-:W-:Y:S09]  /*10810*/  @P0 MOV R5, R10 ;  /* 0x0000000a00050202 */ /* 0x008ff20000000f00 */
[----:B------:R-:W3:Y:S01]  /*10820*/  MUFU.TANH R45, R45 ;  /* 0x0000002d002d7308 */ /* 0x000ee20000002400 */
[----:B----4-:R-:W-:Y:S09]  /*10830*/  FMNMX.FTZ R4, R44, R4, !PT ;  /* 0x000000042c047209 */ /* 0x010ff20007810000 */
[----:B------:R-:W4:Y:S01]  /*10840*/  MUFU.TANH R208, R57 ;  /* 0x0000003900d07308 */ /* 0x000f220000002400 */
[----:B-1----:R-:W-:Y:S02]  /*10850*/  FADD.FTZ R2, -R73, R3 ;  /* 0x0000000349027221 */ /* 0x002fe40000010100 */
[----:B------:R-:W1:Y:S02]  /*10860*/  SHFL.BFLY PT, R3, R0, 0x2, 0x1f ;  /* 0x0c401f0000037f89 */ /* 0x000e6400000e0000 */
[----:B------:R-:W-:Y:S05]  /*10870*/  FMUL.FTZ R2, R2, c[0x0][0x2d0] ;  /* 0x0000b40002027a20 */ /* 0x000fea0000410000 */
[----:B------:R-:W2:Y:S01]  /*10880*/  MUFU.TANH R206, R61 ;  /* 0x0000003d00ce7308 */ /* 0x000ea20000002400 */
[----:B---3--:R-:W-:Y:S04]  /*10890*/  FMNMX.FTZ R4, R45, R4, !PT ;  /* 0x000000042d047209 */ /* 0x008fe80007810000 */
[----:B------:R-:W-:Y:S05]  /*108a0*/  FMNMX.FTZ R4, R205, R4, !PT ;  /* 0x00000004cd047209 */ /* 0x000fea0007810000 */
[----:B------:R-:W3:Y:S01]  /*108b0*/  MUFU.TANH R221, R72 ;  /* 0x0000004800dd7308 */ /* 0x000ee20000002400 */
[----:B----4-:R-:W-:Y:S04]  /*108c0*/  FMNMX.FTZ R4, R208, R4, !PT ;  /* 0x00000004d0047209 */ /* 0x010fe80007810000 */
[----:B------:R-:W-:Y:S05]  /*108d0*/  FMNMX.FTZ R4, R204, R4, !PT ;  /* 0x00000004cc047209 */ /* 0x000fea0007810000 */
[----:B------:R-:W4:Y:S01]  /*108e0*/  MUFU.TANH R209, R76 ;  /* 0x0000004c00d17308 */ /* 0x000f220000002400 */
[----:B-1----:R-:W-:Y:S01]  /*108f0*/  FMNMX.FTZ R0, R0, R3, !PT ;  /* 0x0000000300007209 */ /* 0x002fe20007810000 */
[----:B------:R-:W-:Y:S02]  /*10900*/  FFMA.FTZ R3, R17, c[0x0][0x2d0], -R96 ;  /* 0x0000b40011037a23 */ /* 0x000fe40000010860 */
[----:B------:R-:W-:Y:S01]  /*10910*/  FMUL.FTZ R17, R70, R133 ;  /* 0x0000008546117220 */ /* 0x000fe20000410000 */
[----:B--2---:R-:W-:Y:S02]  /*10920*/  FMNMX.FTZ R4, R206, R4, !PT ;  /* 0x00000004ce047209 */ /* 0x004fe40007810000 */
[----:B------:R-:W-:Y:S02]  /*10930*/  MOV R133, R107 ;  /* 0x0000006b00857202 */ /* 0x000fe40000000f00 */
[----:B------:R-:W-:Y:S01]  /*10940*/  MOV R107, R216 ;  /* 0x000000d8006b7202 */ /* 0x000fe20000000f00 */
[----:B------:R-:W1:Y:S01]  /*10950*/  MUFU.TANH R240, R77 ;  /* 0x0000004d00f07308 */ /* 0x000e620000002400 */
[----:B---3--:R-:W-:Y:S04]  /*10960*/  FMNMX.FTZ R4, R221, R4, !PT ;  /* 0x00000004dd047209 */ /* 0x008fe80007810000 */
[----:B------:R-:W-:Y:S05]  /*10970*/  FMNMX.FTZ R4, R239, R4, !PT ;  /* 0x00000004ef047209 */ /* 0x000fea0007810000 */
[----:B------:R2:W3:Y:S01]  /*10980*/  MUFU.TANH R84, R104 ;  /* 0x0000006800547308 */ /* 0x0004e20000002400 */
[----:B----4-:R-:W-:Y:S04]  /*10990*/  MOV R82, R209 ;  /* 0x000000d100527202 */ /* 0x010fe80000000f00 */
[----:B------:R-:W-:Y:S05]  /*109a0*/  FMNMX.FTZ R4, R82, R4, !PT ;  /* 0x0000000452047209 */ /* 0x000fea0007810000 */
[----:B------:R4:W-:Y:S01]  /*109b0*/  MUFU.EX2 R245, R3 ;  /* 0x0000000300f57308 */ /* 0x0009e20000000800 */
[----:B-1----:R-:W-:Y:S04]  /*109c0*/  FMNMX.FTZ R4, R240, R4, !PT ;  /* 0x00000004f0047209 */ /* 0x002fe80007810000 */
[----:B------:R-:W-:Y:S05]  /*109d0*/  FMNMX.FTZ R4, R248, R4, !PT ;  /* 0x00000004f8047209 */ /* 0x000fea0007810000 */
[----:B------:R-:W1:Y:S01]  /*109e0*/  MUFU.TANH R90, R105 ;  /* 0x00000069005a7308 */ /* 0x000e620000002400 */
[----:B------:R-:W-:Y:S01]  /*109f0*/  FMNMX.FTZ R4, R119, R4, !PT ;  /* 0x0000000477047209 */ /* 0x000fe20007810000 */
[----:B--2---:R-:W-:Y:S03]  /*10a00*/  FMUL.FTZ R104, R73, c[0x0][0x2d0] ;  /* 0x0000b40049687a20 */ /* 0x004fe60000410000 */
[----:B------:R-:W-:Y:S01]  /*10a10*/  FMNMX.FTZ R4, R217, R4, !PT ;  /* 0x00000004d9047209 */ /* 0x000fe20007810000 */
[--C-:B------:R-:W-:Y:S04]  /*10a20*/  FFMA.FTZ R102, R102, c[0x0][0x2d0], -R104.reuse ;  /* 0x0000b40066667a23 */ /* 0x100fe80000010868 */
[----:B------:R-:W2:Y:S01]  /*10a30*/  MUFU.TANH R191, R108 ;  /* 0x0000006c00bf7308 */ /* 0x000ea20000002400 */
[----:B------:R-:W-:Y:S01]  /*10a40*/  FMNMX.FTZ R4, R216, R4, !PT ;  /* 0x00000004d8047209 */ /* 0x000fe20007810000 */
[--C-:B------:R-:W-:Y:S02]  /*10a50*/  FFMA.FTZ R103, R103, c[0x0][0x2d0], -R104.reuse ;  /* 0x0000b40067677a23 */ /* 0x100fe40000010868 */
[--C-:B----4-:R-:W-:Y:S01]  /*10a60*/  FFMA.FTZ R3, R186, c[0x0][0x2d0], -R104.reuse ;  /* 0x0000b400ba037a23 */ /* 0x110fe20000010868 */
[----:B---3--:R-:W-:Y:S01]  /*10a70*/  FMNMX.FTZ R4, R84, R4, !PT ;  /* 0x0000000454047209 */ /* 0x008fe20007810000 */
[--C-:B------:R-:W-:Y:S04]  /*10a80*/  FFMA.FTZ R115, R115, c[0x0][0x2d0], -R104.reuse ;  /* 0x0000b40073737a23 */ /* 0x100fe80000010868 */
[----:B------:R-:W3:Y:S01]  /*10a90*/  MUFU.TANH R109, R109 ;  /* 0x0000006d006d7308 */ /* 0x000ee20000002400 */
[----:B-1----:R-:W-:Y:S09]  /*10aa0*/  FMNMX.FTZ R4, R90, R4, !PT ;  /* 0x000000045a047209 */ /* 0x002ff20007810000 */
[----:B------:R1:W-:Y:S01]  /*10ab0*/  MUFU.EX2 R187, R3 ;  /* 0x0000000300bb7308 */ /* 0x0003e20000000800 */
[----:B--2---:R-:W-:Y:S09]  /*10ac0*/  FMNMX.FTZ R4, R191, R4, !PT ;  /* 0x00000004bf047209 */ /* 0x004ff20007810000 */
[----:B------:R-:W-:Y:S01]  /*10ad0*/  MUFU.EX2 R69, R2 ;  /* 0x0000000200457308 */ /* 0x000fe20000000800 */
[----:B---3--:R-:W-:Y:S05]  /*10ae0*/  FMNMX.FTZ R4, R109, R4, !PT ;  /* 0x000000046d047209 */ /* 0x008fea0007810000 */
[----:B------:R-:W2:Y:S04]  /*10af0*/  SHFL.BFLY PT, R7, R4, 0x2, 0x1f ;  /* 0x0c401f0004077f89 */ /* 0x000ea800000e0000 */
[----:B------:R-:W-:Y:S01]  /*10b00*/  MUFU.EX2 R32, R6 ;  /* 0x0000000600207308 */ /* 0x000fe20000000800 */
[----:B-1----:R-:W-:Y:S09]  /*10b10*/  FFMA.FTZ R3, R185, c[0x0][0x2d0], -R104 ;  /* 0x0000b400b9037a23 */ /* 0x002ff20000010868 */
[----:B------:R1:W3:Y:S01]  /*10b20*/  MUFU.EX2 R209, R3 ;  /* 0x0000000300d17308 */ /* 0x0002e20000000800 */
[----:B--2---:R-:W-:Y:S01]  /*10b30*/  FMNMX.FTZ R4, R4, R7, !PT ;  /* 0x0000000704047209 */ /* 0x004fe20007810000 */
[----:B------:R-:W-:Y:S04]  /*10b40*/  FFMA.FTZ R7, R21, c[0x0][0x2d0], -R96 ;  /* 0x0000b40015077a23 */ /* 0x000fe80000010860 */
[----:B------:R-:W2:Y:S01]  /*10b50*/  SHFL.BFLY PT, R72, R4, 0x1, 0x1f ;  /* 0x0c201f0004487f89 */ /* 0x000ea200000e0000 */
[----:B-1----:R-:W-:Y:S01]  /*10b60*/  FFMA.FTZ R3, R18, c[0x0][0x2d0], -R104 ;  /* 0x0000b40012037a23 */ /* 0x002fe20000010868 */
[----:B---3--:R-:W-:Y:S01]  /*10b70*/  F2FP.BF16.PACK_AB R77, R209, R187 ;  /* 0x000000bbd14d723e */ /* 0x008fe200000010ff */
[----:B------:R-:W-:Y:S01]  /*10b80*/  FMUL.FTZ R18, R69, R134 ;  /* 0x0000008645127220 */ /* 0x000fe20000410000 */
[----:B------:R-:W-:Y:S01]  /*10b90*/  MOV R134, R92 ;  /* 0x0000005c00867202 */ /* 0x000fe20000000f00 */
[----:B------:R1:W-:Y:S01]  /*10ba0*/  MUFU.EX2 R222, R3 ;  /* 0x0000000300de7308 */ /* 0x0003e20000000800 */
[----:B--2---:R-:W-:Y:S01]  /*10bb0*/  FMNMX.FTZ R72, R4, R72, !PT ;  /* 0x0000004804487209 */ /* 0x004fe20007810000 */
[----:B------:R-:W-:Y:S08]  /*10bc0*/  FFMA.FTZ R4, R184, c[0x0][0x2d0], -R96 ;  /* 0x0000b400b8047a23 */ /* 0x000ff00000010860 */
[----:B------:R2:W-:Y:S01]  /*10bd0*/  MUFU.EX2 R207, R4 ;  /* 0x0000000400cf7308 */ /* 0x0005e20000000800 */
[C---:B------:R-:W-:Y:S01]  /*10be0*/  FADD.FTZ R2, -R72.reuse, R116 ;  /* 0x0000007448027221 */ /* 0x040fe20000010100 */
[----:B------:R-:W-:Y:S01]  /*10bf0*/  MOV R116, R249 ;  /* 0x000000f900747202 */ /* 0x000fe20000000f00 */
[----:B------:R-:W-:Y:S02]  /*10c00*/  FMUL.FTZ R105, R72, c[0x0][0x2d0] ;  /* 0x0000b40048697a20 */ /* 0x000fe40000410000 */
[----:B------:R-:W-:Y:S02]  /*10c10*/  FMUL.FTZ R2, R2, c[0x0][0x2d0] ;  /* 0x0000b40002027a20 */ /* 0x000fe40000410000 */
[--C-:B------:R-:W-:Y:S02]  /*10c20*/  FFMA.FTZ R107, R107, c[0x0][0x2d0], -R105.reuse ;  /* 0x0000b4006b6b7a23 */ /* 0x100fe40000010869 */
[--C-:B-1----:R-:W-:Y:S01]  /*10c30*/  FFMA.FTZ R3, R193, c[0x0][0x2d0], -R105.reuse ;  /* 0x0000b400c1037a23 */ /* 0x102fe20000010869 */
[----:B------:R1:W3:Y:S10]  /*10c40*/  MUFU.EX2 R68, R2 ;  /* 0x0000000200447308 */ /* 0x0002f40000000800 */
[----:B------:R4:W-:Y:S01]  /*10c50*/  MUFU.EX2 R185, R3 ;  /* 0x0000000300b97308 */ /* 0x0009e20000000800 */
[----:B--2---:R-:W-:Y:S09]  /*10c60*/  FFMA.FTZ R4, R22, c[0x0][0x2d0], -R104 ;  /* 0x0000b40016047a23 */ /* 0x004ff20000010868 */
[----:B------:R2:W-:Y:S01]  /*10c70*/  MUFU.EX2 R80, R4 ;  /* 0x0000000400507308 */ /* 0x0005e20000000800 */
[--C-:B-1----:R-:W-:Y:S09]  /*10c80*/  FFMA.FTZ R2, R118, c[0x0][0x2d0], -R96.reuse ;  /* 0x0000b40076027a23 */ /* 0x102ff20000010860 */
[----:B------:R1:W1:Y:S01]  /*10c90*/  MUFU.EX2 R211, R2 ;  /* 0x0000000200d37308 */ /* 0x0002620000000800 */
[--C-:B----4-:R-:W-:Y:S09]  /*10ca0*/  FFMA.FTZ R3, R192, c[0x0][0x2d0], -R105.reuse ;  /* 0x0000b400c0037a23 */ /* 0x110ff20000010869 */
[----:B------:R4:W4:Y:S01]  /*10cb0*/  MUFU.EX2 R186, R3 ;  /* 0x0000000300ba7308 */ /* 0x0009220000000800 */
[--C-:B--2---:R-:W-:Y:S02]  /*10cc0*/  FFMA.FTZ R4, R29, c[0x0][0x2d0], -R105.reuse ;  /* 0x0000b4001d047a23 */ /* 0x104fe40000010869 */
[----:B---3--:R-:W-:Y:S07]  /*10cd0*/  FMUL.FTZ R29, R68, R145 ;  /* 0x00000091441d7220 */ /* 0x008fee0000410000 */
[----:B------:R-:W-:Y:S01]  /*10ce0*/  MUFU.EX2 R52, R4 ;  /* 0x0000000400347308 */ /* 0x000fe20000000800 */
[----:B-1----:R-:W-:Y:S01]  /*10cf0*/  FFMA.FTZ R2, R16, c[0x0][0x2d0], -R96 ;  /* 0x0000b40010027a23 */ /* 0x002fe20000010860 */
[----:B------:R-:W-:Y:S01]  /*10d00*/  F2FP.BF16.PACK_AB R76, R211, R207 ;  /* 0x000000cfd34c723e */ /* 0x000fe200000010ff */
[----:B------:R-:W-:Y:S01]  /*10d10*/  FMUL.FTZ R16, R70, R132 ;  /* 0x0000008446107220 */ /* 0x000fe20000410000 */
[----:B------:R-:W-:Y:S02]  /*10d20*/  MOV R132, R116 ;  /* 0x0000007400847202 */ /* 0x000fe40000000f00 */
[----:B------:R-:W-:Y:S04]  /*10d30*/  MOV R116, R84 ;  /* 0x0000005400747202 */ /* 0x000fe80000000f00 */
[----:B------:R1:W2:Y:S01]  /*10d40*/  MUFU.EX2 R213, R2 ;  /* 0x0000000200d57308 */ /* 0x0002a20000000800 */
[--C-:B----4-:R-:W-:Y:S01]  /*10d50*/  FFMA.FTZ R3, R12, c[0x0][0x2d0], -R105.reuse ;  /* 0x0000b4000c037a23 */ /* 0x110fe20000010869 */
[----:B------:R-:W-:Y:S08]  /*10d60*/  F2FP.BF16.PACK_AB R64, R186, R185 ;  /* 0x000000b9ba40723e */ /* 0x000ff000000010ff */
[----:B------:R3:W-:Y:S01]  /*10d70*/  MUFU.EX2 R219, R3 ;  /* 0x0000000300db7308 */ /* 0x0007e20000000800 */
[----:B-1----:R-:W1:Y:S01]  /*10d80*/  SHFL.BFLY PT, R2, R0, 0x1, 0x1f ;  /* 0x0c201f0000027f89 */ /* 0x002e6200000e0000 */
[----:B--2---:R-:W-:Y:S01]  /*10d90*/  F2FP.BF16.PACK_AB R78, R245, R213 ;  /* 0x000000d5f54e723e */ /* 0x004fe200000010ff */
[----:B---3--:R-:W-:Y:S07]  /*10da0*/  FFMA.FTZ R3, R13, c[0x0][0x2d0], -R105 ;  /* 0x0000b4000d037a23 */ /* 0x008fee0000010869 */
[----:B------:R2:W3:Y:S01]  /*10db0*/  MUFU.EX2 R223, R3 ;  /* 0x0000000300df7308 */ /* 0x0004e20000000800 */
[----:B-1----:R-:W-:Y:S01]  /*10dc0*/  FMNMX.FTZ R2, R0, R2, !PT ;  /* 0x0000000200027209 */ /* 0x002fe20007810000 */
[----:B------:R-:W-:Y:S02]  /*10dd0*/  FFMA.FTZ R0, R19, c[0x0][0x2d0], -R104 ;  /* 0x0000b40013007a23 */ /* 0x000fe40000010868 */
[----:B------:R-:W-:Y:S01]  /*10de0*/  FMUL.FTZ R19, R69, R135 ;  /* 0x0000008745137220 */ /* 0x000fe20000410000 */
[----:B------:R-:W-:Y:S05]  /*10df0*/  MOV R135, R86 ;  /* 0x0000005600877202 */ /* 0x000fea0000000f00 */
[----:B------:R1:W4:Y:S01]  /*10e00*/  MUFU.EX2 R243, R0 ;  /* 0x0000000000f37308 */ /* 0x0003220000000800 */
[----:B------:R-:W-:Y:S04]  /*10e10*/  FMUL.FTZ R100, R2, c[0x0][0x2d0] ;  /* 0x0000b40002647a20 */ /* 0x000fe80000410000 */
[--C-:B------:R-:W-:Y:S02]  /*10e20*/  FFMA.FTZ R4, R26, c[0x0][0x2d0], -R100.reuse ;  /* 0x0000b4001a047a23 */ /* 0x100fe40000010864 */
[--C-:B--2---:R-:W-:Y:S01]  /*10e30*/  FFMA.FTZ R3, R195, c[0x0][0x2d0], -R100.reuse ;  /* 0x0000b400c3037a23 */ /* 0x104fe20000010864 */
[----:B---3--:R-:W-:Y:S03]  /*10e40*/  F2FP.BF16.PACK_AB R66, R223, R219 ;  /* 0x000000dbdf42723e */ /* 0x008fe600000010ff */
[----:B------:R2:W-:Y:S01]  /*10e50*/  MUFU.EX2 R108, R3 ;  /* 0x00000003006c7308 */ /* 0x0005e20000000800 */
[----:B-1----:R-:W-:Y:S01]  /*10e60*/  FADD.FTZ R0, -R2, R117 ;  /* 0x0000007502007221 */ /* 0x002fe20000010100 */
[----:B----4-:R-:W-:Y:S08]  /*10e70*/  F2FP.BF16.PACK_AB R79, R243, R222 ;  /* 0x000000def34f723e */ /* 0x010ff000000010ff */
[----:B------:R1:W-:Y:S01]  /*10e80*/  MUFU.EX2 R117, R7 ;  /* 0x0000000700757308 */ /* 0x0003e20000000800 */
[----:B------:R-:W-:Y:S09]  /*10e90*/  FMUL.FTZ R0, R0, c[0x0][0x2d0] ;  /* 0x0000b40000007a20 */ /* 0x000ff20000410000 */
[----:B------:R-:W3:Y:S01]  /*10ea0*/  MUFU.EX2 R0, R0 ;  /* 0x0000000000007308 */ /* 0x000ee20000000800 */
[--C-:B--2---:R-:W-:Y:S09]  /*10eb0*/  FFMA.FTZ R3, R194, c[0x0][0x2d0], -R100.reuse ;  /* 0x0000b400c2037a23 */ /* 0x104ff20000010864 */
[----:B------:R2:W4:Y:S01]  /*10ec0*/  MUFU.EX2 R184, R3 ;  /* 0x0000000300b87308 */ /* 0x0005220000000800 */
[----:B-1----:R-:W-:Y:S09]  /*10ed0*/  @P0 IMAD.WIDE.U32 R6, R242, c[0x0][0x1e0], RZ ;  /* 0x00007800f2060a25 */ /* 0x002ff200078e00ff */
[----:B------:R1:W-:Y:S01]  /*10ee0*/  MUFU.EX2 R194, R4 ;  /* 0x0000000400c27308 */ /* 0x0003e20000000800 */
[----:B---3--:R-:W-:Y:S02]  /*10ef0*/  FMUL.FTZ R26, R0, R142 ;  /* 0x0000008e001a7220 */ /* 0x008fe40000410000 */
[----:B--2---:R-:W-:Y:S01]  /*10f00*/  FFMA.FTZ R3, R14, c[0x0][0x2d0], -R100 ;  /* 0x0000b4000e037a23 */ /* 0x004fe20000010864 */
[----:B----4-:R-:W-:Y:S06]  /*10f10*/  F2FP.BF16.PACK_AB R65, R184, R108 ;  /* 0x0000006cb841723e */ /* 0x010fec00000010ff */
[----:B------:R2:W-:Y:S01]  /*10f20*/  MUFU.EX2 R188, R3 ;  /* 0x0000000300bc7308 */ /* 0x0005e20000000800 */
[----:B-1----:R-:W-:Y:S05]  /*10f30*/  @P0 MOV R4, R54 ;  /* 0x0000003600040202 */ /* 0x002fea0000000f00 */
[----:B------:R-:W-:Y:S04]  /*10f40*/  @P0 IMAD.WIDE.U32 R4, R6, 0x70, R4 ;  /* 0x0000007006040825 */ /* 0x000fe800078e0004 */
[--C-:B------:R-:W-:Y:S02]  /*10f50*/  FFMA.FTZ R6, R27, c[0x0][0x2d0], -R100.reuse ;  /* 0x0000b4001b067a23 */ /* 0x100fe40000010864 */
[----:B------:R-:W-:Y:S02]  /*10f60*/  FMUL.FTZ R27, R0, R143 ;  /* 0x0000008f001b7220 */ /* 0x000fe40000410000 */
[----:B------:R1:W-:Y:S01]  /*10f70*/  MUFU.EX2 R195, R6 ;  /* 0x0000000600c37308 */ /* 0x0003e20000000800 */
[----:B--2---:R-:W-:Y:S09]  /*10f80*/  FFMA.FTZ R3, R15, c[0x0][0x2d0], -R100 ;  /* 0x0000b4000f037a23 */ /* 0x004ff20000010864 */
[----:B------:R2:W3:Y:S01]  /*10f90*/  MUFU.EX2 R189, R3 ;  /* 0x0000000300bd7308 */ /* 0x0004e20000000800 */
[----:B-1----:R-:W-:Y:S01]  /*10fa0*/  @P0 LEA R6, P2, R4, c[0x0][0x1c8], 0x1 ;  /* 0x0000720004060a11 */ /* 0x002fe200078408ff */
[--C-:B--2---:R-:W-:Y:S01]  /*10fb0*/  FFMA.FTZ R3, R23, c[0x0][0x2d0], -R104.reuse ;  /* 0x0000b40017037a23 */ /* 0x104fe20000010868 */
[----:B---3--:R-:W-:Y:S07]  /*10fc0*/  F2FP.BF16.PACK_AB R67, R189, R188 ;  /* 0x000000bcbd43723e */ /* 0x008fee00000010ff */
[----:B------:R1:W-:Y:S02]  /*10fd0*/  MUFU.EX2 R193, R3 ;  /* 0x0000000300c17308 */ /* 0x0003e40000000800 */
[--C-:B-1----:R-:W-:Y:S08]  /*10fe0*/  FFMA.FTZ R3, R34, c[0x0][0x2d0], -R104.reuse ;  /* 0x0000b40022037a23 */ /* 0x102ff00000010868 */
[----:B------:R1:W-:Y:S02]  /*10ff0*/  MUFU.EX2 R33, R3 ;  /* 0x0000000300217308 */ /* 0x0003e40000000800 */
[----:B-1----:R-:W-:Y:S01]  /*11000*/  FFMA.FTZ R3, R35, c[0x0][0x2d0], -R104 ;  /* 0x0000b40023037a23 */ /* 0x002fe20000010868 */
[----:B------:R-:W-:Y:S01]  /*11010*/  MOV R35, R9 ;  /* 0x0000000900237202 */ /* 0x000fe20000000f00 */
[----:B------:R-:W-:Y:S06]  /*11020*/  FFMA.FTZ R9, R30, c[0x0][0x2d0], -R100 ;  /* 0x0000b4001e097a23 */ /* 0x000fec0000010864 */
[----:B------:R1:W-:Y:S01]  /*11030*/  MUFU.EX2 R53, R3 ;  /* 0x0000000300357308 */ /* 0x0003e20000000800 */
[----:B------:R-:W-:Y:S09]  /*11040*/  FMUL.FTZ R30, R0, R146 ;  /* 0x00000092001e7220 */ /* 0x000ff20000410000 */
[----:B------:R-:W-:Y:S01]  /*11050*/  MUFU.EX2 R197, R9 ;  /* 0x0000000900c57308 */ /* 0x000fe20000000800 */
[--C-:B-1----:R-:W-:Y:S02]  /*11060*/  FFMA.FTZ R3, R24, c[0x0][0x2d0], -R105.reuse ;  /* 0x0000b40018037a23 */ /* 0x102fe40000010869 */
[C---:B------:R-:W-:Y:S07]  /*11070*/  FMUL.FTZ R24, R68.reuse, R140 ;  /* 0x0000008c44187220 */ /* 0x040fee0000410000 */
[----:B------:R1:W2:Y:S02]  /*11080*/  MUFU.EX2 R118, R3 ;  /* 0x0000000300767308 */ /* 0x0002a40000000800 */
[--C-:B-1----:R-:W-:Y:S01]  /*11090*/  FFMA.FTZ R3, R25, c[0x0][0x2d0], -R105.reuse ;  /* 0x0000b40019037a23 */ /* 0x102fe20000010869 */
[----:B--2---:R-:W-:Y:S01]  /*110a0*/  MOV R143, R118 ;  /* 0x00000076008f7202 */ /* 0x004fe20000000f00 */
[----:B------:R-:W-:Y:S01]  /*110b0*/  FMUL.FTZ R25, R68, R141 ;  /* 0x0000008d44197220 */ /* 0x000fe20000410000 */
[----:B------:R-:W-:Y:S05]  /*110c0*/  MOV R141, R35 ;  /* 0x00000023008d7202 */ /* 0x000fea0000000f00 */
[----:B------:R1:W-:Y:S01]  /*110d0*/  MUFU.EX2 R192, R3 ;  /* 0x0000000300c07308 */ /* 0x0003e20000000800 */
[C---:B------:R-:W-:Y:S01]  /*110e0*/  FMUL.FTZ R35, R69.reuse, R151 ;  /* 0x0000009745237220 */ /* 0x040fe20000410000 */
[----:B------:R-:W-:Y:S02]  /*110f0*/  MOV R118, R83 ;  /* 0x0000005300767202 */ /* 0x000fe40000000f00 */
[----:B------:R-:W-:Y:S01]  /*11100*/  MOV R151, R93 ;  /* 0x0000005d00977202 */ /* 0x000fe20000000f00 */
[----:B-1----:R-:W-:Y:S02]  /*11110*/  FFMA.FTZ R3, R28, c[0x0][0x2d0], -R105 ;  /* 0x0000b4001c037a23 */ /* 0x002fe40000010869 */
[----:B------:R-:W-:Y:S03]  /*11120*/  FMUL.FTZ R28, R68, R144 ;  /* 0x00000090441c7220 */ /* 0x000fe60000410000 */
[----:B------:R1:W2:Y:S02]  /*11130*/  MUFU.EX2 R34, R3 ;  /* 0x0000000300227308 */ /* 0x0002a40000000800 */
[----:B-1----:R-:W-:Y:S02]  /*11140*/  @P0 SHF.R.S32.HI R3, RZ, 0x1f, R242 ;  /* 0x0000001fff030819 */ /* 0x002fe400000114f2 */
[----:B--2---:R-:W-:Y:S01]  /*11150*/  MOV R142, R34 ;  /* 0x00000022008e7202 */ /* 0x004fe20000000f00 */
[----:B------:R-:W-:Y:S01]  /*11160*/  FMUL.FTZ R34, R69, R150 ;  /* 0x0000009645227220 */ /* 0x000fe20000410000 */
[----:B------:R-:W-:Y:S01]  /*11170*/  MOV R150, R215 ;  /* 0x000000d700967202 */ /* 0x000fe20000000f00 */
[----:B------:R-:W-:Y:S04]  /*11180*/  @P0 IMAD R3, R3, c[0x0][0x1e0], RZ ;  /* 0x0000780003030a24 */ /* 0x000fe800078e02ff */
[----:B------:R-:W-:Y:S05]  /*11190*/  @P0 IMAD R3, R242, c[0x0][0x1e4], R3 ;  /* 0x00007900f2030a24 */ /* 0x000fea00078e0203 */
[----:B------:R-:W-:Y:S05]  /*111a0*/  @P0 IADD3 R3, R7, R3, RZ ;  /* 0x0000000307030210 */ /* 0x000fea0007ffe0ff */
[----:B------:R-:W-:Y:S01]  /*111b0*/  @P0 IMAD R7, R3, 0x70, RZ ;  /* 0x0000007003070824 */ /* 0x000fe200078e02ff */
[----:B------:R-:W-:Y:S04]  /*111c0*/  @P0 SHF.L.U32 R3, R8, 0x5, RZ ;  /* 0x0000000508030819 */ /* 0x000fe800000006ff */
[----:B------:R-:W-:Y:S01]  /*111d0*/  @P0 IADD3 R7, R5, R7, RZ ;  /* 0x0000000705070210 */ /* 0x000fe20007ffe0ff */
[----:B------:R-:W-:Y:S01]  /*111e0*/  FFMA.FTZ R5, R31, c[0x0][0x2d0], -R100 ;  /* 0x0000b4001f057a23 */ /* 0x000fe20000010864 */
[----:B------:R-:W-:Y:S01]  /*111f0*/  @P0 IADD3 R10, P1, R6, R3, RZ ;  /* 0x00000003060a0210 */ /* 0x000fe20007f3e0ff */
[----:B------:R-:W-:Y:S01]  /*11200*/  FMUL.FTZ R31, R0, R147 ;  /* 0x00000093001f7220 */ /* 0x000fe20000410000 */
[----:B------:R-:W-:Y:S01]  /*11210*/  @P0 LEA.HI.X R7, R4, c[0x0][0x1cc], R7, 0x1, P2 ;  /* 0x0000730004070a11 */ /* 0x000fe200010f0c07 */
[----:B------:R1:W-:Y:S01]  /*11220*/  MUFU.EX2 R196, R5 ;  /* 0x0000000500c47308 */ /* 0x0003e20000000800 */
[----:B------:R-:W-:Y:S02]  /*11230*/  @P0 SHF.L.U64.HI R4, R8, R246, c[0x0][0x1e4] ;  /* 0x0000790008040619 */ /* 0x000fe400000102f6 */
[-C--:B------:R-:W-:Y:S01]  /*11240*/  @P0 IADD3 R14, P3, R10, R3.reuse, RZ ;  /* 0x000000030a0e0210 */ /* 0x080fe20007f7e0ff */
[----:B------:R2:W-:Y:S01]  /*11250*/  @P0 LDGSTS.E.BYPASS.LTC128B.128 [R241+0x3900], [R6.64], !P6 ;  /* 0x0390000006f10fae */ /* 0x0005e2000f101d48 */
[-C--:B------:R-:W-:Y:S02]  /*11260*/  @P0 IADD3.X R11, R7, R4.reuse, RZ, P1, !PT ;  /* 0x00000004070b0210 */ /* 0x080fe40000ffe4ff */
[-C--:B------:R-:W-:Y:S02]  /*11270*/  @P0 IADD3 R12, P2, R14, R3.reuse, RZ ;  /* 0x000000030e0c0210 */ /* 0x080fe40007f5e0ff */
[-C--:B------:R-:W-:Y:S02]  /*11280*/  @P0 IADD3.X R15, R11, R4.reuse, RZ, P3, !PT ;  /* 0x000000040b0f0210 */ /* 0x080fe40001ffe4ff */
[-C--:B------:R-:W-:Y:S01]  /*11290*/  @P0 IADD3 R8, P1, R12, R3.reuse, RZ ;  /* 0x000000030c080210 */ /* 0x080fe20007f3e0ff */
[----:B------:R3:W-:Y:S01]  /*112a0*/  @P0 LDGSTS.E.BYPASS.LTC128B.128 [R241+0x4100], [R10.64], !P6 ;  /* 0x041000000af10fae */ /* 0x0007e2000f101d48 */
[-C--:B------:R-:W-:Y:S04]  /*112b0*/  @P0 IADD3.X R13, R15, R4.reuse, RZ, P2, !PT ;  /* 0x000000040f0d0210 */ /* 0x080fe800017fe4ff */
[-C--:B------:R-:W-:Y:S03]  /*112c0*/  @P0 IADD3.X R9, R13, R4.reuse, RZ, P1, !PT ;  /* 0x000000040d090210 */ /* 0x080fe60000ffe4ff */
[----:B------:R4:W-:Y:S01]  /*112d0*/  @P0 LDGSTS.E.BYPASS.LTC128B.128 [R241+0x4900], [R14.64], !P6 ;  /* 0x049000000ef10fae */ /* 0x0009e2000f101d48 */
[--C-:B-1----:R-:W-:Y:S07]  /*112e0*/  FFMA.FTZ R5, R36, c[0x0][0x2d0], -R96.reuse ;  /* 0x0000b40024057a23 */ /* 0x102fee0000010860 */
[----:B------:R1:W-:Y:S01]  /*112f0*/  @P0 LDGSTS.E.BYPASS.LTC128B.128 [R241+0x5100], [R12.64], !P6 ;  /* 0x051000000cf10fae */ /* 0x0003e2000f101d48 */
[----:B------:R1:W1:Y:S01]  /*11300*/  MUFU.EX2 R58, R5 ;  /* 0x00000005003a7308 */ /* 0x0002620000000800 */
[-C--:B--2---:R-:W-:Y:S04]  /*11310*/  @P0 IADD3 R6, P2, R8, R3.reuse, RZ ;  /* 0x0000000308060210 */ /* 0x084fe80007f5e0ff */
[-C--:B------:R-:W-:Y:S02]  /*11320*/  @P0 IADD3.X R7, R9, R4.reuse, RZ, P2, !PT ;  /* 0x0000000409070210 */ /* 0x080fe400017fe4ff */
[----:B------:R2:W-:Y:S01]  /*11330*/  @P0 LDGSTS.E.BYPASS.LTC128B.128 [R241+0x5900], [R8.64], !P6 ;  /* 0x0590000008f10fae */ /* 0x0005e2000f101d48 */
[----:B---3--:R-:W-:Y:S01]  /*11340*/  @P0 IADD3 R10, P1, R6, R3, RZ ;  /* 0x00000003060a0210 */ /* 0x008fe20007f3e0ff */
[--C-:B------:R-:W-:Y:S01]  /*11350*/  FFMA.FTZ R3, R48, c[0x0][0x2d0], -R96.reuse ;  /* 0x0000b40030037a23 */ /* 0x100fe20000010860 */
[----:B------:R-:W-:Y:S02]  /*11360*/  MOV R48, R53 ;  /* 0x0000003500307202 */ /* 0x000fe40000000f00 */
[----:B------:R-:W-:Y:S01]  /*11370*/  @P0 IADD3.X R11, R7, R4, RZ, P1, !PT ;  /* 0x00000004070b0210 */ /* 0x000fe20000ffe4ff */
[----:B------:R3:W-:Y:S02]  /*11380*/  MUFU.EX2 R61, R3 ;  /* 0x00000003003d7308 */ /* 0x0007e40000000800 */
[----:B------:R3:W-:Y:S01]  /*11390*/  @P0 LDGSTS.E.BYPASS.LTC128B.128 [R241+0x6100], [R6.64], !P6 ;  /* 0x0610000006f10fae */ /* 0x0007e2000f101d48 */
[----:B------:R-:W-:Y:S01]  /*113a0*/  FMUL.FTZ R4, R70, R124 ;  /* 0x0000007c46047220 */ /* 0x000fe20000410000 */
[----:B------:R-:W-:Y:S01]  /*113b0*/  MOV R140, R48 ;  /* 0x00000030008c7202 */ /* 0x000fe20000000f00 */
[C---:B----4-:R-:W-:Y:S01]  /*113c0*/  FMUL.FTZ R14, R0.reuse, R130 ;  /* 0x00000082000e7220 */ /* 0x050fe20000410000 */
[----:B------:R-:W-:Y:S01]  /*113d0*/  MOV R130, R33 ;  /* 0x0000002100827202 */ /* 0x000fe20000000f00 */
[----:B------:R-:W-:Y:S01]  /*113e0*/  FMUL.FTZ R15, R0, R131 ;  /* 0x00000083000f7220 */ /* 0x000fe20000410000 */
[----:B------:R-:W-:Y:S01]  /*113f0*/  MOV R131, R32 ;  /* 0x0000002000837202 */ /* 0x000fe20000000f00 */
[----:B------:R-:W-:Y:S01]  /*11400*/  FMUL.FTZ R32, R70, R148 ;  /* 0x0000009446207220 */ /* 0x000fe20000410000 */
[----:B------:R4:W-:Y:S01]  /*11410*/  @P0 LDGSTS.E.BYPASS.LTC128B.128 [R241+0x6900], [R10.64], !P6 ;  /* 0x069000000af10fae */ /* 0x0009e2000f101d48 */
[--C-:B-1----:R-:W-:Y:S01]  /*11420*/  FFMA.FTZ R5, R37, c[0x0][0x2d0], -R96.reuse ;  /* 0x0000b40025057a23 */ /* 0x102fe20000010860 */
[----:B------:R-:W-:Y:S01]  /*11430*/  MOV R148, R106 ;  /* 0x0000006a00947202 */ /* 0x000fe20000000f00 */
[C---:B------:R-:W-:Y:S01]  /*11440*/  FMUL.FTZ R12, R68.reuse, R128 ;  /* 0x00000080440c7220 */ /* 0x040fe20000410000 */
[----:B------:R-:W-:Y:S01]  /*11450*/  MOV R106, R217 ;  /* 0x000000d9006a7202 */ /* 0x000fe20000000f00 */
[----:B------:R1:W1:Y:S01]  /*11460*/  MUFU.EX2 R57, R5 ;  /* 0x0000000500397308 */ /* 0x0002620000000800 */
[----:B------:R-:W-:Y:S01]  /*11470*/  FMUL.FTZ R13, R68, R129 ;  /* 0x00000081440d7220 */ /* 0x000fe20000410000 */
[----:B------:R-:W-:Y:S01]  /*11480*/  MOV R146, R58 ;  /* 0x0000003a00927202 */ /* 0x000fe20000000f00 */
[----:B------:R-:W1:Y:S01]  /*11490*/  LDSM.16.MT88.4 R20, [R224] ;  /* 0x00000000e014783b */ /* 0x000e620000004200 */
[----:B------:R-:W-:Y:S01]  /*114a0*/  FMUL.FTZ R33, R70, R149 ;  /* 0x0000009546217220 */ /* 0x000fe20000410000 */
[----:B------:R-:W-:Y:S01]  /*114b0*/  MOV R149, R214 ;  /* 0x000000d600957202 */ /* 0x000fe20000000f00 */
[C---:B--2---:R-:W-:Y:S01]  /*114c0*/  FMUL.FTZ R8, R68.reuse, R120 ;  /* 0x0000007844087220 */ /* 0x044fe20000410000 */
[----:B------:R-:W-:Y:S01]  /*114d0*/  MOV R120, R89 ;  /* 0x0000005900787202 */ /* 0x000fe20000000f00 */
[----:B------:R-:W-:Y:S01]  /*114e0*/  FMUL.FTZ R9, R68, R121 ;  /* 0x0000007944097220 */ /* 0x000fe20000410000 */
[----:B------:R-:W-:Y:S01]  /*114f0*/  MOV R124, R88 ;  /* 0x00000058007c7202 */ /* 0x000fe20000000f00 */
[----:B---3--:R-:W-:Y:S01]  /*11500*/  FFMA.FTZ R3, R49, c[0x0][0x2d0], -R96 ;  /* 0x0000b40031037a23 */ /* 0x008fe20000010860 */
[----:B------:R-:W-:Y:S01]  /*11510*/  MOV R49, R52 ;  /* 0x0000003400317202 */ /* 0x000fe20000000f00 */
[----:B------:R-:W-:Y:S01]  /*11520*/  FMUL.FTZ R48, R70, R164 ;  /* 0x000000a446307220 */ /* 0x000fe20000410000 */
[----:B------:R-:W-:Y:S01]  /*11530*/  LDSM.16.MT88.4 R52, [R225] ;  /* 0x00000000e134783b */ /* 0x000fe20000004200 */
[----:B------:R-:W2:Y:S01]  /*11540*/  MUFU.EX2 R59, R3 ;  /* 0x00000003003b7308 */ /* 0x000ea20000000800 */
[C---:B------:R-:W-:Y:S01]  /*11550*/  FMUL.FTZ R6, R69.reuse, R126 ;  /* 0x0000007e45067220 */ /* 0x040fe20000410000 */
[----:B------:R-:W-:Y:S01]  /*11560*/  MOV R147, R49 ;  /* 0x0000003100937202 */ /* 0x000fe20000000f00 */
[----:B------:R-:W-:Y:S01]  /*11570*/  FMUL.FTZ R7, R69, R127 ;  /* 0x0000007f45077220 */ /* 0x000fe20000410000 */
[----:B------:R-:W-:Y:S01]  /*11580*/  MOV R49, R81 ;  /* 0x0000005100317202 */ /* 0x000fe20000000f00 */
[C---:B------:R-:W-:Y:S01]  /*11590*/  FMUL.FTZ R58, R0.reuse, R174 ;  /* 0x000000ae003a7220 */ /* 0x040fe20000410000 */
[----:B------:R-:W-:Y:S01]  /*115a0*/  MOV R126, R90 ;  /* 0x0000005a007e7202 */ /* 0x000fe20000000f00 */
[----:B------:R-:W0:Y:S01]  /*115b0*/  LDGDEPBAR ;  /* 0x00000000000079af */ /* 0x000e220000000000 */
[----:B----4-:R-:W-:Y:S01]  /*115c0*/  FMUL.FTZ R10, R0, R122 ;  /* 0x0000007a000a7220 */ /* 0x010fe20000410000 */
[----:B------:R-:W-:Y:S01]  /*115d0*/  MOV R121, R49 ;  /* 0x0000003100797202 */ /* 0x000fe20000000f00 */
[----:B-1----:R-:W-:Y:S01]  /*115e0*/  FMUL.FTZ R5, R70, R125 ;  /* 0x0000007d46057220 */ /* 0x002fe20000410000 */
[----:B------:R-:W-:Y:S01]  /*115f0*/  MOV R127, R94 ;  /* 0x0000005e007f7202 */ /* 0x000fe20000000f00 */
[----:B------:R-:W-:Y:S01]  /*11600*/  FMUL.FTZ R11, R0, R123 ;  /* 0x0000007b000b7220 */ /* 0x000fe20000410000 */
[----:B------:R-:W-:Y:S01]  /*11610*/  MOV R123, R91 ;  /* 0x0000005b007b7202 */ /* 0x000fe20000000f00 */
[----:B------:R-:W-:Y:S01]  /*11620*/  FMUL.FTZ R49, R70, R165 ;  /* 0x000000a546317220 */ /* 0x000fe20000410000 */
[----:B------:R-:W-:Y:S01]  /*11630*/  LDSM.16.MT88.4 R88, [R228+0x800] ;  /* 0x00080000e458783b */ /* 0x000fe20000004200 */
[----:B------:R-:W-:Y:S01]  /*11640*/  MOV R145, R57 ;  /* 0x0000003900917202 */ /* 0x000fe20000000f00 */
[----:B------:R-:W-:Y:S01]  /*11650*/  FMUL.FTZ R57, R68, R173 ;  /* 0x000000ad44397220 */ /* 0x000fe20000410000 */
[----:B------:R-:W-:Y:S01]  /*11660*/  MOV R125, R63 ;  /* 0x0000003f007d7202 */ /* 0x000fe20000000f00 */
[----:B------:R-:W-:Y:S02]  /*11670*/  FMUL.FTZ R63, R0, R179 ;  /* 0x000000b3003f7220 */ /* 0x000fe40000410000 */
[--C-:B------:R-:W-:Y:S02]  /*11680*/  FFMA.FTZ R106, R106, c[0x0][0x2d0], -R105.reuse ;  /* 0x0000b4006a6a7a23 */ /* 0x100fe40000010869 */
[--C-:B------:R-:W-:Y:S01]  /*11690*/  FFMA.FTZ R126, R126, c[0x0][0x2d0], -R105.reuse ;  /* 0x0000b4007e7e7a23 */ /* 0x100fe20000010869 */
[----:B--2---:R-:W-:Y:S01]  /*116a0*/  MOV R128, R59 ;  /* 0x0000003b00807202 */ /* 0x004fe20000000f00 */
[--C-:B------:R-:W-:Y:S02]  /*116b0*/  FFMA.FTZ R3, R38, c[0x0][0x2d0], -R104.reuse ;  /* 0x0000b40026037a23 */ /* 0x100fe40000010868 */
[----:B------:R-:W-:Y:S01]  /*116c0*/  FMUL.FTZ R59, R0, R175 ;  /* 0x000000af003b7220 */ /* 0x000fe20000410000 */
[-C--:B------:R-:W-:Y:S01]  /*116d0*/  HMMA.16816.F32.BF16 R4, R76, R20.reuse, R4 ;  /* 0x000000144c04723c */ /* 0x080fe20000041804 */
[----:B------:R1:W-:Y:S07]  /*116e0*/  MUFU.EX2 R250, R3 ;  /* 0x0000000300fa7308 */ /* 0x0003ee0000000800 */
[C---:B------:R-:W-:Y:S07]  /*116f0*/  HMMA.16816.F32.BF16 R8, R64.reuse, R20, R8 ;  /* 0x000000144008723c */ /* 0x040fee0000041808 */
[C---:B------:R-:W-:Y:S01]  /*11700*/  FMUL.FTZ R21, R70.reuse, R137 ;  /* 0x0000008946157220 */ /* 0x040fe20000410000 */
[-C--:B------:R-:W-:Y:S04]  /*11710*/  HMMA.16816.F32.BF16 R12, R64, R22.reuse, R12 ;  /* 0x00000016400c723c */ /* 0x080fe8000004180c */
[----:B------:R-:W-:Y:S01]  /*11720*/  FMUL.FTZ R20, R70, R136 ;  /* 0x0000008846147220 */ /* 0x000fe20000410000 */
[----:B------:R-:W-:Y:S02]  /*11730*/  MOV R137, R192 ;  /* 0x000000c000897202 */ /* 0x000fe40000000f00 */
[----:B------:R-:W-:Y:S01]  /*11740*/  MOV R136, R61 ;  /* 0x0000003d00887202 */ /* 0x000fe20000000f00 */
[C---:B------:R-:W-:Y:S04]  /*11750*/  HMMA.16816.F32.BF16 R16, R76.reuse, R22, R16 ;  /* 0x000000164c10723c */ /* 0x040fe80000041810 */
[--C-:B-1----:R-:W-:Y:S02]  /*11760*/  FFMA.FTZ R3, R39, c[0x0][0x2d0], -R104.reuse ;  /* 0x0000b40027037a23 */ /* 0x102fe40000010868 */
[----:B------:R-:W1:Y:S01]  /*11770*/  LDSM.16.MT88.4 R36, [R228] ;  /* 0x00000000e424783b */ /* 0x000e620000004200 */
[C---:B------:R-:W-:Y:S01]  /*11780*/  FMUL.FTZ R22, R69.reuse, R138 ;  /* 0x0000008a45167220 */ /* 0x040fe20000410000 */
[----:B------:R2:W-:Y:S01]  /*11790*/  MUFU.EX2 R251, R3 ;  /* 0x0000000300fb7308 */ /* 0x0005e20000000800 */
[C---:B------:R-:W-:Y:S03]  /*117a0*/  FMUL.FTZ R23, R69.reuse, R139 ;  /* 0x0000008b45177220 */ /* 0x040fe60000410000 */
[----:B------:R-:W-:Y:S01]  /*117b0*/  MOV R138, R193 ;  /* 0x000000c1008a7202 */ /* 0x000fe20000000f00 */
[----:B------:R-:W-:Y:S01]  /*117c0*/  FMUL.FTZ R61, R68, R177 ;  /* 0x000000b1443d7220 */ /* 0x000fe20000410000 */
[----:B------:R-:W-:Y:S02]  /*117d0*/  MOV R193, R82 ;  /* 0x0000005200c17202 */ /* 0x000fe40000000f00 */
[----:B------:R-:W-:Y:S02]  /*117e0*/  MOV R139, R117 ;  /* 0x00000075008b7202 */ /* 0x000fe40000000f00 */
[----:B------:R-:W-:Y:S02]  /*117f0*/  MOV R117, R221 ;  /* 0x000000dd00757202 */ /* 0x000fe40000000f00 */
[----:B------:R-:W-:Y:S02]  /*11800*/  MOV R122, R193 ;  /* 0x000000c1007a7202 */ /* 0x000fe40000000f00 */
[----:B------:R-:W-:Y:S02]  /*11810*/  MOV R193, R95 ;  /* 0x0000005f00c17202 */ /* 0x000fe40000000f00 */
[----:B------:R-:W-:Y:S01]  /*11820*/  LDSM.16.MT88.4 R92, [R225+0x800] ;  /* 0x00080000e15c783b */ /* 0x000fe20000004200 */
[--C-:B--2---:R-:W-:Y:S01]  /*11830*/  FFMA.FTZ R3, R50, c[0x0][0x2d0], -R104.reuse ;  /* 0x0000b40032037a23 */ /* 0x104fe20000010868 */
[----:B------:R-:W-:Y:S06]  /*11840*/  MOV R50, R80 ;  /* 0x0000005000327202 */ /* 0x000fec0000000f00 */
[----:B------:R-:W2:Y:S01]  /*11850*/  LDSM.16.MT88.4 R80, [R227] ;  /* 0x00000000e350783b */ /* 0x000ea20000004200 */
[----:B------:R3:W-:Y:S01]  /*11860*/  MUFU.EX2 R252, R3 ;  /* 0x0000000300fc7308 */ /* 0x0007e20000000800 */
[----:B------:R-:W-:Y:S01]  /*11870*/  MOV R164, R50 ;  /* 0x0000003200a47202 */ /* 0x000fe20000000f00 */
[----:B------:R-:W-:Y:S01]  /*11880*/  FMUL.FTZ R50, R69, R166 ;  /* 0x000000a645327220 */ /* 0x000fe20000410000 */
[-C--:B-1----:R-:W-:Y:S08]  /*11890*/  HMMA.16816.F32.BF16 R20, R76, R36.reuse, R20 ;  /* 0x000000244c14723c */ /* 0x082ff00000041814 */
[C---:B------:R-:W-:Y:S04]  /*118a0*/  HMMA.16816.F32.BF16 R24, R64.reuse, R36, R24 ;  /* 0x000000244018723c */ /* 0x040fe80000041818 */
[----:B---3--:R-:W-:Y:S04]  /*118b0*/  FFMA.FTZ R3, R51, c[0x0][0x2d0], -R104 ;  /* 0x0000b40033037a23 */ /* 0x008fe80000010868 */
[-C--:B------:R-:W-:Y:S01]  /*118c0*/  HMMA.16816.F32.BF16 R28, R64, R38.reuse, R28 ;  /* 0x00000026401c723c */ /* 0x080fe2000004181c */
[----:B------:R1:W3:Y:S03]  /*118d0*/  MUFU.EX2 R62, R3 ;  /* 0x00000003003e7308 */ /* 0x0002e60000000800 */
[C---:B------:R-:W-:Y:S02]  /*118e0*/  FMUL.FTZ R36, R70.reuse, R152 ;  /* 0x0000009846247220 */ /* 0x040fe40000410000 */
[----:B------:R-:W-:Y:S02]  /*118f0*/  FMUL.FTZ R37, R70, R153 ;  /* 0x0000009946257220 */ /* 0x000fe40000410000 */
[C---:B------:R-:W-:Y:S04]  /*11900*/  HMMA.16816.F32.BF16 R32, R76.reuse, R38, R32 ;  /* 0x000000264c20723c */ /* 0x040fe80000041820 */
[C---:B------:R-:W-:Y:S03]  /*11910*/  FMUL.FTZ R51, R69.reuse, R167 ;  /* 0x000000a745337220 */ /* 0x040fe60000410000 */
[C---:B------:R-:W-:Y:S02]  /*11920*/  FMUL.FTZ R39, R69.reuse, R155 ;  /* 0x0000009b45277220 */ /* 0x040fe40000410000 */
[----:B------:R-:W-:Y:S07]  /*11930*/  FMUL.FTZ R38, R69, R154 ;  /* 0x0000009a45267220 */ /* 0x000fee0000410000 */
[-C--:B------:R-:W-:Y:S03]  /*11940*/  HMMA.16816.F32.BF16 R36, R76, R52.reuse, R36 ;  /* 0x000000344c24723c */ /* 0x080fe60000041824 */
[--C-:B-1----:R-:W-:Y:S01]  /*11950*/  FFMA.FTZ R3, R40, c[0x0][0x2d0], -R105.reuse ;  /* 0x0000b40028037a23 */ /* 0x102fe20000010869 */
[----:B---3--:R-:W-:Y:S01]  /*11960*/  MOV R129, R62 ;  /* 0x0000003e00817202 */ /* 0x008fe20000000f00 */
[----:B------:R-:W-:Y:S01]  /*11970*/  FMUL.FTZ R40, R68, R156 ;  /* 0x0000009c44287220 */ /* 0x000fe20000410000 */
[----:B------:R-:W-:Y:S01]  /*11980*/  MOV R156, R87 ;  /* 0x00000057009c7202 */ /* 0x000fe20000000f00 */
[----:B------:R1:W-:Y:S01]  /*11990*/  MUFU.EX2 R249, R3 ;  /* 0x0000000300f97308 */ /* 0x0003e20000000800 */
[----:B------:R-:W-:Y:S04]  /*119a0*/  FMUL.FTZ R62, R0, R178 ;  /* 0x000000b2003e7220 */ /* 0x000fe80000410000 */
[----:B------:R-:W-:Y:S02]  /*119b0*/  MOV R165, R156 ;  /* 0x0000009c00a57202 */ /* 0x000fe40000000f00 */
[----:B------:R-:W-:Y:S02]  /*119c0*/  MOV R156, R132 ;  /* 0x00000084009c7202 */ /* 0x000fe40000000f00 */
[----:B------:R-:W-:Y:S01]  /*119d0*/  MOV R132, R240 ;  /* 0x000000f000847202 */ /* 0x000fe20000000f00 */
[--C-:B-1----:R-:W-:Y:S02]  /*119e0*/  FFMA.FTZ R3, R41, c[0x0][0x2d0], -R105.reuse ;  /* 0x0000b40029037a23 */ /* 0x102fe40000010869 */
[----:B------:R-:W-:Y:S01]  /*119f0*/  FMUL.FTZ R41, R68, R157 ;  /* 0x0000009d44297220 */ /* 0x000fe20000410000 */
[----:B------:R-:W-:Y:S01]  /*11a00*/  MOV R157, R85 ;  /* 0x00000055009d7202 */ /* 0x000fe20000000f00 */
[----:B------:R1:W3:Y:S01]  /*11a10*/  MUFU.EX2 R248, R3 ;  /* 0x0000000300f87308 */ /* 0x0002e20000000800 */
[----:B------:R-:W4:Y:S02]  /*11a20*/  LDSM.16.MT88.4 R84, [R224+0x800] ;  /* 0x00080000e054783b */ /* 0x000f240000004200 */
[----:B------:R-:W-:Y:S01]  /*11a30*/  MOV R166, R157 ;  /* 0x0000009d00a67202 */ /* 0x000fe20000000f00 */
[--C-:B-1----:R-:W-:Y:S02]  /*11a40*/  FFMA.FTZ R3, R44, c[0x0][0x2d0], -R105.reuse ;  /* 0x0000b4002c037a23 */ /* 0x102fe40000010869 */
[C---:B------:R-:W-:Y:S01]  /*11a50*/  FMUL.FTZ R44, R68.reuse, R160 ;  /* 0x000000a0442c7220 */ /* 0x040fe20000410000 */
[----:B------:R-:W-:Y:S03]  /*11a60*/  MOV R160, R220 ;  /* 0x000000dc00a07202 */ /* 0x000fe60000000f00 */
[----:B------:R1:W-:Y:S02]  /*11a70*/  MUFU.EX2 R246, R3 ;  /* 0x0000000300f67308 */ /* 0x0003e40000000800 */
[--C-:B-1----:R-:W-:Y:S02]  /*11a80*/  FFMA.FTZ R3, R45, c[0x0][0x2d0], -R105.reuse ;  /* 0x0000b4002d037a23 */ /* 0x102fe40000010869 */
[----:B------:R-:W-:Y:S01]  /*11a90*/  FMUL.FTZ R45, R68, R161 ;  /* 0x000000a1442d7220 */ /* 0x000fe20000410000 */
[----:B------:R-:W-:Y:S05]  /*11aa0*/  MOV R161, R150 ;  /* 0x0000009600a17202 */ /* 0x000fea0000000f00 */
[----:B------:R1:W1:Y:S01]  /*11ab0*/  MUFU.EX2 R247, R3 ;  /* 0x0000000300f77308 */ /* 0x0002620000000800 */
[----:B------:R-:W-:Y:S02]  /*11ac0*/  MOV R150, R122 ;  /* 0x0000007a00967202 */ /* 0x000fe40000000f00 */
[----:B------:R-:W-:Y:S01]  /*11ad0*/  MOV R122, R234 ;  /* 0x000000ea007a7202 */ /* 0x000fe20000000f00 */
[--C-:B-1----:R-:W-:Y:S02]  /*11ae0*/  FFMA.FTZ R3, R42, c[0x0][0x2d0], -R100.reuse ;  /* 0x0000b4002a037a23 */ /* 0x102fe40000010864 */
[C---:B------:R-:W-:Y:S04]  /*11af0*/  FMUL.FTZ R42, R0.reuse, R158 ;  /* 0x0000009e002a7220 */ /* 0x040fe80000410000 */
[----:B------:R1:W-:Y:S02]  /*11b00*/  MUFU.EX2 R144, R3 ;  /* 0x0000000300907308 */ /* 0x0003e40000000800 */
[--C-:B-1----:R-:W-:Y:S02]  /*11b10*/  FFMA.FTZ R3, R43, c[0x0][0x2d0], -R100.reuse ;  /* 0x0000b4002b037a23 */ /* 0x102fe40000010864 */
[----:B------:R-:W-:Y:S06]  /*11b20*/  FMUL.FTZ R43, R0, R159 ;  /* 0x0000009f002b7220 */ /* 0x000fec0000410000 */
[----:B------:R1:W1:Y:S01]  /*11b30*/  MUFU.EX2 R192, R3 ;  /* 0x0000000300c07308 */ /* 0x0002620000000800 */
[C---:B------:R-:W-:Y:S07]  /*11b40*/  HMMA.16816.F32.BF16 R40, R64.reuse, R52, R40 ;  /* 0x000000344028723c */ /* 0x040fee0000041828 */
[C---:B------:R-:W-:Y:S01]  /*11b50*/  FMUL.FTZ R52, R70.reuse, R168 ;  /* 0x000000a846347220 */ /* 0x040fe20000410000 */
[----:B------:R-:W-:Y:S01]  /*11b60*/  MOV R168, R166 ;  /* 0x000000a600a87202 */ /* 0x000fe20000000f00 */
[----:B------:R-:W-:Y:S03]  /*11b70*/  FMUL.FTZ R53, R70, R169 ;  /* 0x000000a946357220 */ /* 0x000fe60000410000 */
[----:B------:R-:W-:Y:S02]  /*11b80*/  MOV R166, R161 ;  /* 0x000000a100a67202 */ /* 0x000fe40000000f00 */
[----:B------:R-:W-:Y:S01]  /*11b90*/  MOV R161, R156 ;  /* 0x0000009c00a17202 */ /* 0x000fe20000000f00 */
[--C-:B-1----:R-:W-:Y:S02]  /*11ba0*/  FFMA.FTZ R3, R46, c[0x0][0x2d0], -R100.reuse ;  /* 0x0000b4002e037a23 */ /* 0x102fe40000010864 */
[C---:B------:R-:W-:Y:S01]  /*11bb0*/  FMUL.FTZ R46, R0.reuse, R162 ;  /* 0x000000a2002e7220 */ /* 0x040fe20000410000 */
[----:B------:R-:W-:Y:S01]  /*11bc0*/  MOV R162, R151 ;  /* 0x0000009700a27202 */ /* 0x000fe20000000f00 */
[----:B------:R1:W-:Y:S01]  /*11bd0*/  MUFU.EX2 R152, R3 ;  /* 0x0000000300987308 */ /* 0x0003e20000000800 */
[----:B------:R-:W-:Y:S02]  /*11be0*/  MOV R151, R117 ;  /* 0x0000007500977202 */ /* 0x000fe40000000f00 */
[----:B------:R-:W-:Y:S01]  /*11bf0*/  MOV R117, R233 ;  /* 0x000000e900757202 */ /* 0x000fe20000000f00 */
[----:B-1----:R-:W-:Y:S01]  /*11c00*/  FFMA.FTZ R3, R199, c[0x0][0x2d0], -R100 ;  /* 0x0000b400c7037a23 */ /* 0x002fe20000010864 */
[----:B------:R-:W-:Y:S05]  /*11c10*/  MOV R199, R218 ;  /* 0x000000da00c77202 */ /* 0x000fea0000000f00 */
[----:B------:R1:W1:Y:S01]  /*11c20*/  MUFU.EX2 R153, R3 ;  /* 0x0000000300997308 */ /* 0x0002620000000800 */
[----:B------:R-:W-:Y:S02]  /*11c30*/  MOV R167, R199 ;  /* 0x000000c700a77202 */ /* 0x000fe40000000f00 */
[----:B------:R-:W-:Y:S02]  /*11c40*/  MOV R199, R148 ;  /* 0x0000009400c77202 */ /* 0x000fe40000000f00 */
[----:B------:R-:W-:Y:S01]  /*11c50*/  MOV R148, R239 ;  /* 0x000000ef00947202 */ /* 0x000fe20000000f00 */
[--C-:B-1----:R-:W-:Y:S02]  /*11c60*/  FFMA.FTZ R3, R47, c[0x0][0x2d0], -R96.reuse ;  /* 0x0000b4002f037a23 */ /* 0x102fe40000010860 */
[----:B------:R-:W-:Y:S02]  /*11c70*/  FMUL.FTZ R47, R0, R163 ;  /* 0x000000a3002f7220 */ /* 0x000fe40000410000 */
[----:B------:R1:W-:Y:S05]  /*11c80*/  MUFU.EX2 R221, R3 ;  /* 0x0000000300dd7308 */ /* 0x0003ea0000000800 */
[-C--:B------:R-:W-:Y:S08]  /*11c90*/  HMMA.16816.F32.BF16 R44, R64, R54.reuse, R44 ;  /* 0x00000036402c723c */ /* 0x080ff0000004182c */
[C---:B------:R-:W-:Y:S07]  /*11ca0*/  HMMA.16816.F32.BF16 R48, R76.reuse, R54, R48 ;  /* 0x000000364c30723c */ /* 0x040fee0000041830 */
[C---:B------:R-:W-:Y:S02]  /*11cb0*/  FMUL.FTZ R54, R69.reuse, R170 ;  /* 0x000000aa45367220 */ /* 0x040fe40000410000 */
[----:B------:R-:W-:Y:S03]  /*11cc0*/  FMUL.FTZ R55, R69, R171 ;  /* 0x000000ab45377220 */ /* 0x000fe60000410000 */
[--C-:B-1----:R-:W-:Y:S01]  /*11cd0*/  FFMA.FTZ R3, R198, c[0x0][0x2d0], -R96.reuse ;  /* 0x0000b400c6037a23 */ /* 0x102fe20000010860 */
[----:B------:R-:W-:Y:S03]  /*11ce0*/  MOV R198, R165 ;  /* 0x000000a500c67202 */ /* 0x000fe60000000f00 */
[-C--:B--2---:R-:W-:Y:S01]  /*11cf0*/  HMMA.16816.F32.BF16 R52, R76, R80.reuse, R52 ;  /* 0x000000504c34723c */ /* 0x084fe20000041834 */
[----:B------:R1:W-:Y:S02]  /*11d00*/  MUFU.EX2 R220, R3 ;  /* 0x0000000300dc7308 */ /* 0x0003e40000000800 */
[--C-:B-1----:R-:W-:Y:S02]  /*11d10*/  FFMA.FTZ R3, R56, c[0x0][0x2d0], -R96.reuse ;  /* 0x0000b40038037a23 */ /* 0x102fe40000010860 */
[----:B------:R-:W-:Y:S06]  /*11d20*/  FMUL.FTZ R56, R68, R172 ;  /* 0x000000ac44387220 */ /* 0x000fec0000410000 */
[----:B------:R1:W-:Y:S01]  /*11d30*/  MUFU.EX2 R218, R3 ;  /* 0x0000000300da7308 */ /* 0x0003e20000000800 */
[C---:B------:R-:W-:Y:S07]  /*11d40*/  HMMA.16816.F32.BF16 R56, R64.reuse, R80, R56 ;  /* 0x000000504038723c */ /* 0x040fee0000041838 */
[----:B------:R-:W-:Y:S02]  /*11d50*/  F2FP.BF16.PACK_AB R80, R137, R143 ;  /* 0x0000008f8950723e */ /* 0x000fe400000010ff */
[----:B------:R-:W-:Y:S03]  /*11d60*/  F2FP.BF16.PACK_AB R81, R195, R194 ;  /* 0x000000c2c351723e */ /* 0x000fe600000010ff */
[----:B-1----:R-:W-:Y:S02]  /*11d70*/  FFMA.FTZ R3, R60, c[0x0][0x2d0], -R96 ;  /* 0x0000b4003c037a23 */ /* 0x002fe40000010860 */
[----:B------:R-:W-:Y:S02]  /*11d80*/  FMUL.FTZ R60, R68, R176 ;  /* 0x000000b0443c7220 */ /* 0x000fe40000410000 */
[----:B------:R1:W-:Y:S05]  /*11d90*/  MUFU.EX2 R217, R3 ;  /* 0x0000000300d97308 */ /* 0x0003ea0000000800 */
[-C--:B------:R-:W-:Y:S07]  /*11da0*/  HMMA.16816.F32.BF16 R60, R64, R82.reuse, R60 ;  /* 0x00000052403c723c */ /* 0x080fee000004183c */
[C---:B------:R-:W-:Y:S02]  /*11db0*/  FMUL.FTZ R64, R70.reuse, R180 ;  /* 0x000000b446407220 */ /* 0x040fe40000410000 */
[----:B------:R-:W-:Y:S03]  /*11dc0*/  FMUL.FTZ R65, R70, R181 ;  /* 0x000000b546417220 */ /* 0x000fe60000410000 */
[C---:B------:R-:W-:Y:S02]  /*11dd0*/  FMUL.FTZ R66, R69.reuse, R182 ;  /* 0x000000b645427220 */ /* 0x040fe40000410000 */
[----:B------:R-:W-:Y:S02]  /*11de0*/  FMUL.FTZ R67, R69, R183 ;  /* 0x000000b745437220 */ /* 0x000fe40000410000 */
[--C-:B-1----:R-:W-:Y:S05]  /*11df0*/  FFMA.FTZ R3, R202, c[0x0][0x2d0], -R104.reuse ;  /* 0x0000b400ca037a23 */ /* 0x102fea0000010868 */
[----:B------:R-:W-:Y:S01]  /*11e00*/  HMMA.16816.F32.BF16 R64, R76, R82, R64 ;  /* 0x000000524c40723c */ /* 0x000fe20000041840 */
[----:B------:R1:W-:Y:S06]  /*11e10*/  MUFU.EX2 R155, R3 ;  /* 0x00000003009b7308 */ /* 0x0003ec0000000800 */
[----:B------:R-:W-:Y:S02]  /*11e20*/  F2FP.BF16.PACK_AB R77, R138, R164 ;  /* 0x000000a48a4d723e */ /* 0x000fe400000010ff */
[----:B------:R-:W-:Y:S03]  /*11e30*/  F2FP.BF16.PACK_AB R76, R139, R244 ;  /* 0x000000f48b4c723e */ /* 0x000fe600000010ff */
[----:B------:R-:W-:Y:S02]  /*11e40*/  F2FP.BF16.PACK_AB R78, R141, R131 ;  /* 0x000000838d4e723e */ /* 0x000fe400000010ff */
[----:B------:R-:W-:Y:S02]  /*11e50*/  F2FP.BF16.PACK_AB R79, R140, R130 ;  /* 0x000000828c4f723e */ /* 0x000fe400000010ff */
[----:B------:R-:W-:Y:S02]  /*11e60*/  F2FP.BF16.PACK_AB R82, R147, R142 ;  /* 0x0000008e9352723e */ /* 0x000fe400000010ff */
[----:B------:R-:W-:Y:S03]  /*11e70*/  F2FP.BF16.PACK_AB R83, R196, R197 ;  /* 0x000000c5c453723e */ /* 0x000fe600000010ff */
[-C--:B----4-:R-:W-:Y:S03]  /*11e80*/  HMMA.16816.F32.BF16 R4, R76, R84.reuse, R4 ;  /* 0x000000544c04723c */ /* 0x090fe60000041804 */
[--C-:B-1----:R-:W-:Y:S05]  /*11e90*/  FFMA.FTZ R3, R203, c[0x0][0x2d0], -R104.reuse ;  /* 0x0000b400cb037a23 */ /* 0x102fea0000010868 */
[C---:B------:R-:W-:Y:S01]  /*11ea0*/  HMMA.16816.F32.BF16 R8, R80.reuse, R84, R8 ;  /* 0x000000545008723c */ /* 0x040fe20000041808 */
[----:B------:R1:W-:Y:S07]  /*11eb0*/  MUFU.EX2 R216, R3 ;  /* 0x0000000300d87308 */ /* 0x0003ee0000000800 */
[-C--:B------:R-:W-:Y:S08]  /*11ec0*/  HMMA.16816.F32.BF16 R12, R80, R86.reuse, R12 ;  /* 0x00000056500c723c */ /* 0x080ff0000004180c */
[C---:B------:R-:W-:Y:S01]  /*11ed0*/  HMMA.16816.F32.BF16 R16, R76.reuse, R86, R16 ;  /* 0x000000564c10723c */ /* 0x040fe20000041810 */
[----:B------:R-:W2:Y:S07]  /*11ee0*/  LDSM.16.MT88.4 R84, [R227+0x800] ;  /* 0x00080000e354783b */ /* 0x000eae0000004200 */
[-C--:B------:R-:W-:Y:S04]  /*11ef0*/  HMMA.16816.F32.BF16 R20, R76, R88.reuse, R20 ;  /* 0x000000584c14723c */ /* 0x080fe80000041814 */
[--C-:B-1----:R-:W-:Y:S04]  /*11f00*/  FFMA.FTZ R3, R200, c[0x0][0x2d0], -R104.reuse ;  /* 0x0000b400c8037a23 */ /* 0x102fe80000010868 */
[C---:B------:R-:W-:Y:S01]  /*11f10*/  HMMA.16816.F32.BF16 R24, R80.reuse, R88, R24 ;  /* 0x000000585018723c */ /* 0x040fe20000041818 */
[----:B------:R1:W-:Y:S07]  /*11f20*/  MUFU.EX2 R159, R3 ;  /* 0x00000003009f7308 */ /* 0x0003ee0000000800 */
[-C--:B------:R-:W-:Y:S08]  /*11f30*/  HMMA.16816.F32.BF16 R28, R80, R90.reuse, R28 ;  /* 0x0000005a501c723c */ /* 0x080ff0000004181c */
[C---:B------:R-:W-:Y:S01]  /*11f40*/  HMMA.16816.F32.BF16 R32, R76.reuse, R90, R32 ;  /* 0x0000005a4c20723c */ /* 0x040fe20000041820 */
[----:B------:R-:W4:Y:S07]  /*11f50*/  LDSM.16.MT88.4 R88, [R224+0x1000] ;  /* 0x00100000e058783b */ /* 0x000f2e0000004200 */
[-C--:B------:R-:W-:Y:S04]  /*11f60*/  HMMA.16816.F32.BF16 R36, R76, R92.reuse, R36 ;  /* 0x0000005c4c24723c */ /* 0x080fe80000041824 */
[----:B-1----:R-:W-:Y:S02]  /*11f70*/  FFMA.FTZ R3, R201, c[0x0][0x2d0], -R104 ;  /* 0x0000b400c9037a23 */ /* 0x002fe40000010868 */
[----:B------:R-:W-:Y:S02]  /*11f80*/  MUFU.EX2 R201, R101 ;  /* 0x0000006500c97308 */ /* 0x000fe40000000800 */
[C---:B------:R-:W-:Y:S07]  /*11f90*/  HMMA.16816.F32.BF16 R40, R80.reuse, R92, R40 ;  /* 0x0000005c5028723c */ /* 0x040fee0000041828 */
[----:B------:R-:W-:Y:S01]  /*11fa0*/  FFMA.FTZ R92, R210, c[0x0][0x2d0], -R96 ;  /* 0x0000b400d25c7a23 */ /* 0x000fe20000010860 */
[-C--:B------:R-:W-:Y:S01]  /*11fb0*/  HMMA.16816.F32.BF16 R44, R80, R94.reuse, R44 ;  /* 0x0000005e502c723c */ /* 0x080fe2000004182c */
[----:B------:R1:W-:Y:S07]  /*11fc0*/  MUFU.EX2 R215, R3 ;  /* 0x0000000300d77308 */ /* 0x0003ee0000000800 */
[C---:B------:R-:W-:Y:S08]  /*11fd0*/  HMMA.16816.F32.BF16 R48, R76.reuse, R94, R48 ;  /* 0x0000005e4c30723c */ /* 0x040ff00000041830 */
[-C--:B--2---:R-:W-:Y:S08]  /*11fe0*/  HMMA.16816.F32.BF16 R52, R76, R84.reuse, R52 ;  /* 0x000000544c34723c */ /* 0x084ff00000041834 */
[C---:B------:R-:W-:Y:S04]  /*11ff0*/  HMMA.16816.F32.BF16 R56, R80.reuse, R84, R56 ;  /* 0x000000545038723c */ /* 0x040fe80000041838 */
[--C-:B-1----:R-:W-:Y:S04]  /*12000*/  FFMA.FTZ R3, R205, c[0x0][0x2d0], -R105.reuse ;  /* 0x0000b400cd037a23 */ /* 0x102fe80000010869 */
[-C--:B------:R-:W-:Y:S01]  /*12010*/  HMMA.16816.F32.BF16 R60, R80, R86.reuse, R60 ;  /* 0x00000056503c723c */ /* 0x080fe2000004183c */
[----:B------:R1:W-:Y:S06]  /*12020*/  MUFU.EX2 R154, R3 ;  /* 0x00000003009a7308 */ /* 0x0003ec0000000800 */
[----:B---3--:R-:W-:Y:S01]  /*12030*/  F2FP.BF16.PACK_AB R80, R248, R249 ;  /* 0x000000f9f850723e */ /* 0x008fe200000010ff */
[----:B------:R-:W-:Y:S01]  /*12040*/  HMMA.16816.F32.BF16 R64, R76, R86, R64 ;  /* 0x000000564c40723c */ /* 0x000fe20000041840 */
[----:B------:R-:W-:Y:S03]  /*12050*/  LDSM.16.MT88.4 R84, [R225+0x1000] ;  /* 0x00100000e154783b */ /* 0x000fe60000004200 */
[----:B------:R-:W-:Y:S02]  /*12060*/  F2FP.BF16.PACK_AB R82, R247, R246 ;  /* 0x000000f6f752723e */ /* 0x000fe400000010ff */
[----:B------:R-:W-:Y:S02]  /*12070*/  F2FP.BF16.PACK_AB R81, R192, R144 ;  /* 0x00000090c051723e */ /* 0x000fe400000010ff */
[----:B------:R-:W-:Y:S04]  /*12080*/  F2FP.BF16.PACK_AB R76, R145, R146 ;  /* 0x00000092914c723e */ /* 0x000fe800000010ff */
[----:B------:R-:W-:Y:S02]  /*12090*/  F2FP.BF16.PACK_AB R78, R128, R136 ;  /* 0x00000088804e723e */ /* 0x000fe400000010ff */
[----:B------:R-:W-:Y:S02]  /*120a0*/  F2FP.BF16.PACK_AB R77, R251, R250 ;  /* 0x000000fafb4d723e */ /* 0x000fe400000010ff */
[----:B------:R-:W-:Y:S01]  /*120b0*/  F2FP.BF16.PACK_AB R79, R129, R252 ;  /* 0x000000fc814f723e */ /* 0x000fe200000010ff */
[--C-:B-1----:R-:W-:Y:S01]  /*120c0*/  FFMA.FTZ R3, R208, c[0x0][0x2d0], -R105.reuse ;  /* 0x0000b400d0037a23 */ /* 0x102fe20000010869 */
[----:B------:R-:W-:Y:S03]  /*120d0*/  F2FP.BF16.PACK_AB R83, R153, R152 ;  /* 0x000000989953723e */ /* 0x000fe600000010ff */
[----:B------:R1:W2:Y:S02]  /*120e0*/  MUFU.EX2 R158, R3 ;  /* 0x00000003009e7308 */ /* 0x0002a40000000800 */
[-C--:B----4-:R-:W-:Y:S08]  /*120f0*/  HMMA.16816.F32.BF16 R4, R76, R88.reuse, R4 ;  /* 0x000000584c04723c */ /* 0x090ff00000041804 */
[C---:B------:R-:W-:Y:S08]  /*12100*/  HMMA.16816.F32.BF16 R8, R80.reuse, R88, R8 ;  /* 0x000000585008723c */ /* 0x040ff00000041808 */
[-C--:B------:R-:W-:Y:S04]  /*12110*/  HMMA.16816.F32.BF16 R12, R80, R90.reuse, R12 ;  /* 0x0000005a500c723c */ /* 0x080fe8000004180c */
[--C-:B-1----:R-:W-:Y:S04]  /*12120*/  FFMA.FTZ R3, R204, c[0x0][0x2d0], -R105.reuse ;  /* 0x0000b400cc037a23 */ /* 0x102fe80000010869 */
[C---:B------:R-:W-:Y:S01]  /*12130*/  HMMA.16816.F32.BF16 R16, R76.reuse, R90, R16 ;  /* 0x0000005a4c10723c */ /* 0x040fe20000041810 */
[----:B------:R-:W-:Y:S01]  /*12140*/  LDSM.16.MT88.4 R88, [R227+0x1000] ;  /* 0x00100000e358783b */ /* 0x000fe20000004200 */
[----:B------:R1:W-:Y:S02]  /*12150*/  MUFU.EX2 R214, R3 ;  /* 0x0000000300d67308 */ /* 0x0003e40000000800 */
[--C-:B-1----:R-:W-:Y:S08]  /*12160*/  FFMA.FTZ R3, R206, c[0x0][0x2d0], -R105.reuse ;  /* 0x0000b400ce037a23 */ /* 0x102ff00000010869 */
[----:B------:R1:W3:Y:S02]  /*12170*/  MUFU.EX2 R163, R3 ;  /* 0x0000000300a37308 */ /* 0x0002e40000000800 */
[--C-:B-1----:R-:W-:Y:S01]  /*12180*/  FFMA.FTZ R3, R160, c[0x0][0x2d0], -R100.reuse ;  /* 0x0000b400a0037a23 */ /* 0x102fe20000010864 */
[----:B------:R-:W-:Y:S02]  /*12190*/  MOV R160, R149 ;  /* 0x0000009500a07202 */ /* 0x000fe40000000f00 */
[----:B------:R-:W-:Y:S05]  /*121a0*/  MOV R149, R238 ;  /* 0x000000ee00957202 */ /* 0x000fea0000000f00 */
[----:B------:R1:W-:Y:S01]  /*121b0*/  MUFU.EX2 R157, R3 ;  /* 0x00000003009d7308 */ /* 0x0003e20000000800 */
[----:B------:R-:W-:Y:S01]  /*121c0*/  MOV R165, R160 ;  /* 0x000000a000a57202 */ /* 0x000fe20000000f00 */
[----:B------:R4:W5:Y:S01]  /*121d0*/  LDL.LU R238, [R1+0xa4] ;  /* 0x0000a40001ee7983 */ /* 0x0009620000300800 */
[----:B------:R-:W-:Y:S02]  /*121e0*/  MOV R160, R149 ;  /* 0x0000009500a07202 */ /* 0x000fe40000000f00 */
[----:B------:R-:W-:Y:S01]  /*121f0*/  MOV R149, R132 ;  /* 0x0000008400957202 */ /* 0x000fe20000000f00 */
[----:B------:R4:W5:Y:S01]  /*12200*/  LDL.LU R239, [R1+0xa0] ;  /* 0x0000a00001ef7983 */ /* 0x0009620000300800 */
[----:B------:R-:W-:Y:S03]  /*12210*/  MOV R132, R119 ;  /* 0x0000007700847202 */ /* 0x000fe60000000f00 */
[----:B------:R4:W5:Y:S04]  /*12220*/  LDL.LU R240, [R1+0x9c] ;  /* 0x00009c0001f07983 */ /* 0x0009680000300800 */
[----:B------:R4:W5:Y:S04]  /*12230*/  LDL.LU R233, [R1+0x98] ;  /* 0x0000980001e97983 */ /* 0x0009680000300800 */
[----:B------:R4:W5:Y:S04]  /*12240*/  LDL.LU R234, [R1+0x94] ;  /* 0x0000940001ea7983 */ /* 0x0009680000300800 */
[----:B------:R4:W5:Y:S01]  /*12250*/  LDL.LU R119, [R1+0x90] ;  /* 0x0000900001777983 */ /* 0x0009620000300800 */
[--C-:B-1----:R-:W-:Y:S01]  /*12260*/  FFMA.FTZ R3, R167, c[0x0][0x2d0], -R100.reuse ;  /* 0x0000b400a7037a23 */ /* 0x102fe20000010864 */
[----:B------:R-:W-:Y:S02]  /*12270*/  MOV R167, R162 ;  /* 0x000000a200a77202 */ /* 0x000fe40000000f00 */
[----:B------:R-:W-:Y:S01]  /*12280*/  MOV R162, R199 ;  /* 0x000000c700a27202 */ /* 0x000fe20000000f00 */
[----:B------:R1:W1:Y:S01]  /*12290*/  MUFU.EX2 R156, R3 ;  /* 0x00000003009c7308 */ /* 0x0002620000000800 */
[----:B------:R-:W-:Y:S02]  /*122a0*/  MOV R199, R151 ;  /* 0x0000009700c77202 */ /* 0x000fe40000000f00 */
[----:B------:R-:W-:Y:S02]  /*122b0*/  MOV R151, R148 ;  /* 0x0000009400977202 */ /* 0x000fe40000000f00 */
[----:B------:R-:W-:Y:S02]  /*122c0*/  MOV R148, R230 ;  /* 0x000000e600947202 */ /* 0x000fe40000000f00 */
[----:B------:R4:W5:Y:S01]  /*122d0*/  LDL.LU R230, [R1+0x8c] ;  /* 0x00008c0001e67983 */ /* 0x0009620000300800 */
[--C-:B-1----:R-:W-:Y:S01]  /*122e0*/  FFMA.FTZ R3, R168, c[0x0][0x2d0], -R100.reuse ;  /* 0x0000b400a8037a23 */ /* 0x102fe20000010864 */
[----:B------:R-:W-:Y:S02]  /*122f0*/  MOV R168, R198 ;  /* 0x000000c600a87202 */ /* 0x000fe40000000f00 */
[----:B------:R-:W-:Y:S02]  /*12300*/  MOV R198, R167 ;  /* 0x000000a700c67202 */ /* 0x000fe40000000f00 */
[----:B------:R-:W-:Y:S02]  /*12310*/  MOV R167, R166 ;  /* 0x000000a600a77202 */ /* 0x000fe40000000f00 */
[----:B------:R-:W-:Y:S02]  /*12320*/  MOV R166, R165 ;  /* 0x000000a500a67202 */ /* 0x000fe40000000f00 */
[----:B------:R-:W-:Y:S02]  /*12330*/  MOV R165, R162 ;  /* 0x000000a200a57202 */ /* 0x000fe40000000f00 */
[----:B------:R-:W-:Y:S02]  /*12340*/  MOV R162, R161 ;  /* 0x000000a100a27202 */ /* 0x000fe40000000f00 */
[----:B------:R1:W-:Y:S01]  /*12350*/  MUFU.EX2 R161, R3 ;  /* 0x0000000300a17308 */ /* 0x0003e20000000800 */
[----:B------:R-:W-:Y:S02]  /*12360*/  MOV R169, R198 ;  /* 0x000000c600a97202 */ /* 0x000fe40000000f00 */
[----:B------:R-:W-:Y:S02]  /*12370*/  MOV R198, R166 ;  /* 0x000000a600c67202 */ /* 0x000fe40000000f00 */
[----:B------:R-:W-:Y:S05]  /*12380*/  MOV R166, R162 ;  /* 0x000000a200a67202 */ /* 0x000fea0000000f00 */
[----:B------:R2:W-:Y:S01]  /*12390*/  MUFU.EX2 R162, R92 ;  /* 0x0000005c00a27308 */ /* 0x0005e20000000800 */
[----:B-1----:R-:W-:Y:S01]  /*123a0*/  FFMA.FTZ R3, R168, c[0x0][0x2d0], -R100 ;  /* 0x0000b400a8037a23 */ /* 0x002fe20000010864 */
[----:B------:R-:W-:Y:S02]  /*123b0*/  MOV R168, R167 ;  /* 0x000000a700a87202 */ /* 0x000fe40000000f00 */
[----:B------:R-:W-:Y:S02]  /*123c0*/  MOV R167, R165 ;  /* 0x000000a500a77202 */ /* 0x000fe40000000f00 */
[----:B------:R-:W-:Y:S04]  /*123d0*/  MOV R165, R160 ;  /* 0x000000a000a57202 */ /* 0x000fe80000000f00 */
[----:B------:R1:W1:Y:S01]  /*123e0*/  MUFU.EX2 R160, R3 ;  /* 0x0000000300a07308 */ /* 0x0002620000000800 */
[----:B--2---:R-:W2:Y:S01]  /*123f0*/  LDSM.16.MT88.4 R92, [R228+0x1000] ;  /* 0x00100000e45c783b */ /* 0x004ea20000004200 */
[----:B-1----:R-:W-:Y:S01]  /*12400*/  FFMA.FTZ R3, R169, c[0x0][0x2d0], -R96 ;  /* 0x0000b400a9037a23 */ /* 0x002fe20000010860 */
        /* <DEDUP_REMOVED lines=8> */
[----:B------:R-:W-:Y:S01]  /*12490*/  MOV R120, R124 ;  /* 0x0000007c00787202 */ /* 0x000fe20000000f00 */
[-C--:B--2---:R-:W-:Y:S03]  /*124a0*/  HMMA.16816.F32.BF16 R20, R76, R92.reuse, R20 ;  /* 0x0000005c4c14723c */ /* 0x084fe60000041814 */
[----:B------:R-:W-:Y:S01]  /*124b0*/  MOV R124, R212 ;  /* 0x000000d4007c7202 */ /* 0x000fe20000000f00 */
[--C-:B------:R-:W-:Y:S01]  /*124c0*/  FFMA.FTZ R120, R120, c[0x0][0x2d0], -R104.reuse ;  /* 0x0000b40078787a23 */ /* 0x100fe20000010868 */
[----:B------:R1:W-:Y:S03]  /*124d0*/  MUFU.EX2 R212, R3 ;  /* 0x0000000300d47308 */ /* 0x0003e60000000800 */
[C---:B------:R-:W-:Y:S07]  /*124e0*/  HMMA.16816.F32.BF16 R24, R80.reuse, R92, R24 ;  /* 0x0000005c5018723c */ /* 0x040fee0000041818 */
[--C-:B------:R-:W-:Y:S01]  /*124f0*/  FFMA.FTZ R92, R150, c[0x0][0x2d0], -R105.reuse ;  /* 0x0000b400965c7a23 */ /* 0x100fe20000010869 */
[-C--:B------:R-:W-:Y:S04]  /*12500*/  HMMA.16816.F32.BF16 R28, R80, R94.reuse, R28 ;  /* 0x0000005e501c723c */ /* 0x080fe8000004181c */
[----:B------:R-:W-:Y:S01]  /*12510*/  MOV R150, R127 ;  /* 0x0000007f00967202 */ /* 0x000fe20000000f00 */
[--C-:B------:R-:W-:Y:S02]  /*12520*/  FFMA.FTZ R127, R191, c[0x0][0x2d0], -R105.reuse ;  /* 0x0000b400bf7f7a23 */ /* 0x100fe40000010869 */
[----:B------:R-:W-:Y:S01]  /*12530*/  MUFU.EX2 R191, R106 ;  /* 0x0000006a00bf7308 */ /* 0x000fe20000000800 */
[C---:B------:R-:W-:Y:S04]  /*12540*/  HMMA.16816.F32.BF16 R32, R76.reuse, R94, R32 ;  /* 0x0000005e4c20723c */ /* 0x040fe80000041820 */
[--C-:B-1----:R-:W-:Y:S04]  /*12550*/  FFMA.FTZ R3, R169, c[0x0][0x2d0], -R104.reuse ;  /* 0x0000b400a9037a23 */ /* 0x102fe80000010868 */
[-C--:B------:R-:W-:Y:S01]  /*12560*/  HMMA.16816.F32.BF16 R36, R76, R84.reuse, R36 ;  /* 0x000000544c24723c */ /* 0x080fe20000041824 */
[----:B------:R1:W-:Y:S07]  /*12570*/  MUFU.EX2 R210, R3 ;  /* 0x0000000300d27308 */ /* 0x0003ee0000000800 */
[C---:B------:R-:W-:Y:S03]  /*12580*/  HMMA.16816.F32.BF16 R40, R80.reuse, R84, R40 ;  /* 0x000000545028723c */ /* 0x040fe60000041828 */
[----:B------:R2:W-:Y:S05]  /*12590*/  MUFU.EX2 R169, R92 ;  /* 0x0000005c00a97308 */ /* 0x0005ea0000000800 */
[-C--:B------:R-:W-:Y:S08]  /*125a0*/  HMMA.16816.F32.BF16 R44, R80, R86.reuse, R44 ;  /* 0x00000056502c723c */ /* 0x080ff0000004182c */
[C---:B------:R-:W-:Y:S01]  /*125b0*/  HMMA.16816.F32.BF16 R48, R76.reuse, R86, R48 ;  /* 0x000000564c30723c */ /* 0x040fe20000041830 */
[----:B------:R-:W4:Y:S03]  /*125c0*/  LDSM.16.MT88.4 R84, [R224+0x1800] ;  /* 0x00180000e054783b */ /* 0x000f260000004200 */
[----:B-1----:R-:W-:Y:S04]  /*125d0*/  FFMA.FTZ R3, R168, c[0x0][0x2d0], -R104 ;  /* 0x0000b400a8037a23 */ /* 0x002fe80000010868 */
[-C--:B------:R-:W-:Y:S01]  /*125e0*/  HMMA.16816.F32.BF16 R52, R76, R88.reuse, R52 ;  /* 0x000000584c34723c */ /* 0x080fe20000041834 */
[----:B------:R1:W-:Y:S01]  /*125f0*/  MUFU.EX2 R208, R3 ;  /* 0x0000000300d07308 */ /* 0x0003e20000000800 */
[----:B--2---:R-:W2:Y:S06]  /*12600*/  LDSM.16.MT88.4 R92, [R228+0x1800] ;  /* 0x00180000e45c783b */ /* 0x004eac0000004200 */
[C---:B------:R-:W-:Y:S07]  /*12610*/  HMMA.16816.F32.BF16 R56, R80.reuse, R88, R56 ;  /* 0x000000585038723c */ /* 0x040fee0000041838 */
[--C-:B------:R-:W-:Y:S01]  /*12620*/  FFMA.FTZ R88, R118, c[0x0][0x2d0], -R96.reuse ;  /* 0x0000b40076587a23 */ /* 0x100fe20000010860 */
[-C--:B------:R-:W-:Y:S03]  /*12630*/  HMMA.16816.F32.BF16 R60, R80, R90.reuse, R60 ;  /* 0x0000005a503c723c */ /* 0x080fe6000004183c */
[----:B------:R2:W-:Y:S01]  /*12640*/  MUFU.EX2 R200, R88 ;  /* 0x0000005800c87308 */ /* 0x0005e20000000800 */
[--C-:B------:R-:W-:Y:S03]  /*12650*/  FFMA.FTZ R118, R99, c[0x0][0x2d0], -R96.reuse ;  /* 0x0000b40063767a23 */ /* 0x100fe60000010860 */
[----:B------:R-:W-:Y:S01]  /*12660*/  F2FP.BF16.PACK_AB R80, R158, R154 ;  /* 0x0000009a9e50723e */ /* 0x000fe200000010ff */
[----:B------:R-:W-:Y:S04]  /*12670*/  HMMA.16816.F32.BF16 R64, R76, R90, R64 ;  /* 0x0000005a4c40723c */ /* 0x000fe80000041840 */
[--C-:B-1----:R-:W-:Y:S01]  /*12680*/  FFMA.FTZ R3, R198, c[0x0][0x2d0], -R96.reuse ;  /* 0x0000b400c6037a23 */ /* 0x102fe20000010860 */
[----:B---3--:R-:W-:Y:S01]  /*12690*/  F2FP.BF16.PACK_AB R82, R163, R214 ;  /* 0x000000d6a352723e */ /* 0x008fe200000010ff */
[----:B------:R-:W-:Y:S01]  /*126a0*/  MUFU.EX2 R198, R103 ;  /* 0x0000006700c67308 */ /* 0x000fe20000000800 */
[----:B------:R-:W-:Y:S02]  /*126b0*/  F2FP.BF16.PACK_AB R76, R220, R221 ;  /* 0x000000dddc4c723e */ /* 0x000fe400000010ff */
[----:B------:R-:W-:Y:S03]  /*126c0*/  F2FP.BF16.PACK_AB R78, R217, R218 ;  /* 0x000000dad94e723e */ /* 0x000fe600000010ff */
[----:B------:R-:W-:Y:S02]  /*126d0*/  F2FP.BF16.PACK_AB R77, R216, R155 ;  /* 0x0000009bd84d723e */ /* 0x000fe400000010ff */
[----:B------:R-:W-:Y:S02]  /*126e0*/  F2FP.BF16.PACK_AB R79, R215, R159 ;  /* 0x0000009fd74f723e */ /* 0x000fe400000010ff */
[----:B------:R1:W-:Y:S01]  /*126f0*/  MUFU.EX2 R206, R3 ;  /* 0x0000000300ce7308 */ /* 0x0003e20000000800 */
[----:B------:R-:W-:Y:S01]  /*12700*/  F2FP.BF16.PACK_AB R81, R156, R157 ;  /* 0x0000009d9c51723e */ /* 0x000fe200000010ff */
[----:B--2---:R-:W-:Y:S01]  /*12710*/  LDSM.16.MT88.4 R88, [R227+0x1800] ;  /* 0x00180000e358783b */ /* 0x004fe20000004200 */
[----:B------:R-:W-:Y:S02]  /*12720*/  F2FP.BF16.PACK_AB R83, R160, R161 ;  /* 0x000000a1a053723e */ /* 0x000fe400000010ff */
[-C--:B----4-:R-:W-:Y:S08]  /*12730*/  HMMA.16816.F32.BF16 R4, R76, R84.reuse, R4 ;  /* 0x000000544c04723c */ /* 0x090ff00000041804 */
[C---:B------:R-:W-:Y:S08]  /*12740*/  HMMA.16816.F32.BF16 R8, R80.reuse, R84, R8 ;  /* 0x000000545008723c */ /* 0x040ff00000041808 */
[-C--:B------:R-:W-:Y:S04]  /*12750*/  HMMA.16816.F32.BF16 R12, R80, R86.reuse, R12 ;  /* 0x00000056500c723c */ /* 0x080fe8000004180c */
[----:B-1----:R-:W-:Y:S04]  /*12760*/  FFMA.FTZ R3, R167, c[0x0][0x2d0], -R96 ;  /* 0x0000b400a7037a23 */ /* 0x002fe80000010860 */
[C---:B------:R-:W-:Y:S01]  /*12770*/  HMMA.16816.F32.BF16 R16, R76.reuse, R86, R16 ;  /* 0x000000564c10723c */ /* 0x040fe20000041810 */
[----:B------:R1:W-:Y:S01]  /*12780*/  MUFU.EX2 R205, R3 ;  /* 0x0000000300cd7308 */ /* 0x0003e20000000800 */
[----:B------:R-:W-:Y:S06]  /*12790*/  LDSM.16.MT88.4 R84, [R224+0x2000] ;  /* 0x00200000e054783b */ /* 0x000fec0000004200 */
[-C--:B------:R-:W-:Y:S08]  /*127a0*/  HMMA.16816.F32.BF16 R20, R76, R92.reuse, R20 ;  /* 0x0000005c4c14723c */ /* 0x080ff00000041814 */
[C---:B------:R-:W-:Y:S08]  /*127b0*/  HMMA.16816.F32.BF16 R24, R80.reuse, R92, R24 ;  /* 0x0000005c5018723c */ /* 0x040ff00000041818 */
[-C--:B------:R-:W-:Y:S04]  /*127c0*/  HMMA.16816.F32.BF16 R28, R80, R94.reuse, R28 ;  /* 0x0000005e501c723c */ /* 0x080fe8000004181c */
[--C-:B-1----:R-:W-:Y:S04]  /*127d0*/  FFMA.FTZ R3, R166, c[0x0][0x2d0], -R104.reuse ;  /* 0x0000b400a6037a23 */ /* 0x102fe80000010868 */
[C---:B------:R-:W-:Y:S01]  /*127e0*/  HMMA.16816.F32.BF16 R32, R76.reuse, R94, R32 ;  /* 0x0000005e4c20723c */ /* 0x040fe20000041820 */
[----:B------:R1:W-:Y:S01]  /*127f0*/  MUFU.EX2 R204, R3 ;  /* 0x0000000300cc7308 */ /* 0x0003e20000000800 */
[----:B------:R-:W-:Y:S02]  /*12800*/  LDSM.16.MT88.4 R92, [R228+0x2000] ;  /* 0x00200000e45c783b */ /* 0x000fe40000004200 */
[----:B-1----:R-:W-:Y:S07]  /*12810*/  FFMA.FTZ R3, R165, c[0x0][0x2d0], -R104 ;  /* 0x0000b400a5037a23 */ /* 0x002fee0000010868 */
[----:B------:R1:W-:Y:S02]  /*12820*/  MUFU.EX2 R203, R3 ;  /* 0x0000000300cb7308 */ /* 0x0003e40000000800 */
[--C-:B-1----:R-:W-:Y:S08]  /*12830*/  FFMA.FTZ R3, R199, c[0x0][0x2d0], -R105.reuse ;  /* 0x0000b400c7037a23 */ /* 0x102ff00000010869 */
[----:B------:R-:W-:Y:S10]  /*12840*/  MUFU.EX2 R199, R102 ;  /* 0x0000006600c77308 */ /* 0x000ff40000000800 */
[----:B------:R1:W-:Y:S02]  /*12850*/  MUFU.EX2 R171, R3 ;  /* 0x0000000300ab7308 */ /* 0x0003e40000000800 */
[--C-:B-1----:R-:W-:Y:S01]  /*12860*/  FFMA.FTZ R3, R151, c[0x0][0x2d0], -R105.reuse ;  /* 0x0000b40097037a23 */ /* 0x102fe20000010869 */
[----:B------:R-:W-:Y:S07]  /*12870*/  MOV R151, R193 ;  /* 0x000000c100977202 */ /* 0x000fee0000000f00 */
[----:B------:R1:W2:Y:S02]  /*12880*/  MUFU.EX2 R170, R3 ;  /* 0x0000000300aa7308 */ /* 0x0002a40000000800 */
[--C-:B-1----:R-:W-:Y:S01]  /*12890*/  FFMA.FTZ R3, R122, c[0x0][0x2d0], -R100.reuse ;  /* 0x0000b4007a037a23 */ /* 0x102fe20000010864 */
[----:B------:R-:W-:Y:S07]  /*128a0*/  MOV R122, R117 ;  /* 0x00000075007a7202 */ /* 0x000fee0000000f00 */
[----:B------:R1:W-:Y:S02]  /*128b0*/  MUFU.EX2 R117, R3 ;  /* 0x0000000300757308 */ /* 0x0003e40000000800 */
[--C-:B-1----:R-:W-:Y:S01]  /*128c0*/  FFMA.FTZ R3, R148, c[0x0][0x2d0], -R100.reuse ;  /* 0x0000b40094037a23 */ /* 0x102fe20000010864 */
[----:B------:R-:W-:Y:S02]  /*128d0*/  MOV R148, R135 ;  /* 0x0000008700947202 */ /* 0x000fe40000000f00 */
[----:B------:R-:W-:Y:S02]  /*128e0*/  MOV R135, R134 ;  /* 0x0000008600877202 */ /* 0x000fe40000000f00 */
[----:B------:R-:W-:Y:S02]  /*128f0*/  MOV R134, R133 ;  /* 0x0000008500867202 */ /* 0x000fe40000000f00 */
[----:B------:R-:W-:Y:S02]  /*12900*/  MOV R133, R132 ;  /* 0x0000008400857202 */ /* 0x000fe40000000f00 */
[----:B------:R-:W-:Y:S02]  /*12910*/  MOV R132, R125 ;  /* 0x0000007d00847202 */ /* 0x000fe40000000f00 */
[----:B------:R-:W-:Y:S02]  /*12920*/  MOV R125, R116 ;  /* 0x00000074007d7202 */ /* 0x000fe40000000f00 */
[----:B------:R1:W3:Y:S03]  /*12930*/  MUFU.EX2 R116, R3 ;  /* 0x0000000300747308 */ /* 0x0002e60000000800 */
[--C-:B------:R-:W-:Y:S02]  /*12940*/  FFMA.FTZ R125, R125, c[0x0][0x2d0], -R105.reuse ;  /* 0x0000b4007d7d7a23 */ /* 0x100fe40000010869 */
[--C-:B-1----:R-:W-:Y:S01]  /*12950*/  FFMA.FTZ R3, R149, c[0x0][0x2d0], -R105.reuse ;  /* 0x0000b40095037a23 */ /* 0x102fe20000010869 */
[----:B------:R-:W-:Y:S04]  /*12960*/  MOV R149, R132 ;  /* 0x0000008400957202 */ /* 0x000fe80000000f00 */
[----:B------:R1:W4:Y:S02]  /*12970*/  MUFU.EX2 R168, R3 ;  /* 0x0000000300a87308 */ /* 0x0003240000000800 */
[--C-:B-1----:R-:W-:Y:S08]  /*12980*/  FFMA.FTZ R3, R113, c[0x0][0x2d0], -R100.reuse ;  /* 0x0000b40071037a23 */ /* 0x102ff00000010864 */
[----:B------:R1:W-:Y:S02]  /*12990*/  MUFU.EX2 R113, R3 ;  /* 0x0000000300717308 */ /* 0x0003e40000000800 */
[----:B-1----:R-:W-:Y:S01]  /*129a0*/  FFMA.FTZ R3, R122, c[0x0][0x2d0], -R100 ;  /* 0x0000b4007a037a23 */ /* 0x002fe20000010864 */
[----:B------:R-:W-:Y:S07]  /*129b0*/  MOV R122, R114 ;  /* 0x00000072007a7202 */ /* 0x000fee0000000f00 */
[----:B------:R1:W1:Y:S02]  /*129c0*/  MUFU.EX2 R114, R3 ;  /* 0x0000000300727308 */ /* 0x0002640000000800 */
[--C-:B-1----:R-:W-:Y:S08]  /*129d0*/  FFMA.FTZ R3, R148, c[0x0][0x2d0], -R96.reuse ;  /* 0x0000b40094037a23 */ /* 0x102ff00000010860 */
[----:B------:R1:W-:Y:S02]  /*129e0*/  MUFU.EX2 R202, R3 ;  /* 0x0000000300ca7308 */ /* 0x0003e40000000800 */
[--C-:B-1----:R-:W-:Y:S01]  /*129f0*/  FFMA.FTZ R3, R135, c[0x0][0x2d0], -R96.reuse ;  /* 0x0000b40087037a23 */ /* 0x102fe20000010860 */
[----:B------:R-:W-:Y:S02]  /*12a00*/  MOV R135, R134 ;  /* 0x0000008600877202 */ /* 0x000fe40000000f00 */
[----:B------:R-:W-:Y:S05]  /*12a10*/  MOV R134, R133 ;  /* 0x0000008500867202 */ /* 0x000fea0000000f00 */
[----:B------:R1:W-:Y:S01]  /*12a20*/  MUFU.EX2 R175, R3 ;  /* 0x0000000300af7308 */ /* 0x0003e20000000800 */
[----:B------:R-:W-:Y:S01]  /*12a30*/  MOV R133, R123 ;  /* 0x0000007b00857202 */ /* 0x000fe20000000f00 */
[----:B------:R-:W-:Y:S03]  /*12a40*/  FFMA.FTZ R123, R97, c[0x0][0x2d0], -R96 ;  /* 0x0000b400617b7a23 */ /* 0x000fe60000010860 */
[----:B------:R-:W-:Y:S05]  /*12a50*/  MOV R148, R133 ;  /* 0x0000008500947202 */ /* 0x000fea0000000f00 */
[----:B------:R-:W-:Y:S02]  /*12a60*/  FFMA.FTZ R106, R148, c[0x0][0x2d0], -R100 ;  /* 0x0000b400946a7a23 */ /* 0x000fe40000010864 */
[----:B-1----:R-:W-:Y:S02]  /*12a70*/  FFMA.FTZ R3, R121, c[0x0][0x2d0], -R104 ;  /* 0x0000b40079037a23 */ /* 0x002fe40000010868 */
[----:B------:R-:W-:Y:S02]  /*12a80*/  FFMA.FTZ R121, R98, c[0x0][0x2d0], -R96 ;  /* 0x0000b40062797a23 */ /* 0x000fe40000010860 */
[----:B------:R1:W-:Y:S01]  /*12a90*/  MUFU.EX2 R174, R3 ;  /* 0x0000000300ae7308 */ /* 0x0003e20000000800 */
[----:B------:R-:W2:Y:S01]  /*12aa0*/  LDSM.16.MT88.4 R96, [R225+0x1800] ;  /* 0x00180000e160783b */ /* 0x000ea20000004200 */
[--C-:B-1----:R-:W-:Y:S02]  /*12ab0*/  FFMA.FTZ R3, R122, c[0x0][0x2d0], -R104.reuse ;  /* 0x0000b4007a037a23 */ /* 0x102fe40000010868 */
[--C-:B------:R-:W-:Y:S06]  /*12ac0*/  FFMA.FTZ R122, R124, c[0x0][0x2d0], -R104.reuse ;  /* 0x0000b4007c7a7a23 */ /* 0x100fec0000010868 */
[----:B------:R1:W-:Y:S01]  /*12ad0*/  MUFU.EX2 R173, R3 ;  /* 0x0000000300ad7308 */ /* 0x0003e20000000800 */
[----:B------:R-:W-:Y:S02]  /*12ae0*/  FFMA.FTZ R124, R190, c[0x0][0x2d0], -R104 ;  /* 0x0000b400be7c7a23 */ /* 0x000fe40000010868 */
[--C-:B------:R-:W-:Y:S07]  /*12af0*/  FFMA.FTZ R104, R134, c[0x0][0x2d0], -R105.reuse ;  /* 0x0000b40086687a23 */ /* 0x100fee0000010869 */
[----:B------:R3:W-:Y:S01]  /*12b00*/  MUFU.EX2 R193, R104 ;  /* 0x0000006800c17308 */ /* 0x0007e20000000800 */
[-C--:B--2---:R-:W-:Y:S09]  /*12b10*/  HMMA.16816.F32.BF16 R36, R76, R96.reuse, R36 ;  /* 0x000000604c24723c */ /* 0x084ff20000041824 */
[----:B------:R-:W-:Y:S01]  /*12b20*/  MUFU.EX2 R190, R107 ;  /* 0x0000006b00be7308 */ /* 0x000fe20000000800 */
[C---:B------:R-:W-:Y:S04]  /*12b30*/  HMMA.16816.F32.BF16 R40, R80.reuse, R96, R40 ;  /* 0x000000605028723c */ /* 0x040fe80000041828 */
[--C-:B-1----:R-:W-:Y:S02]  /*12b40*/  FFMA.FTZ R3, R135, c[0x0][0x2d0], -R105.reuse ;  /* 0x0000b40087037a23 */ /* 0x102fe40000010869 */
[----:B------:R-:W2:Y:S01]  /*12b50*/  LDL.LU R135, [R1+0x10] ;  /* 0x0000100001877983 */ /* 0x000ea20000300800 */
[----:B------:R-:W-:Y:S01]  /*12b60*/  FFMA.FTZ R105, R109, c[0x0][0x2d0], -R105 ;  /* 0x0000b4006d697a23 */ /* 0x000fe20000010869 */
[-C--:B------:R-:W-:Y:S01]  /*12b70*/  HMMA.16816.F32.BF16 R44, R80, R98.reuse, R44 ;  /* 0x00000062502c723c */ /* 0x080fe2000004182c */
[----:B------:R1:W-:Y:S01]  /*12b80*/  MUFU.EX2 R172, R3 ;  /* 0x0000000300ac7308 */ /* 0x0003e20000000800 */
[----:B------:R-:W2:Y:S02]  /*12b90*/  LDL.LU R134, [R1+0x18] ;  /* 0x0000180001867983 */ /* 0x000ea40000300800 */
[--C-:B------:R-:W-:Y:S02]  /*12ba0*/  FFMA.FTZ R109, R75, c[0x0][0x2d0], -R100.reuse ;  /* 0x0000b4004b6d7a23 */ /* 0x100fe40000010864 */
[----:B------:R-:W2:Y:S01]  /*12bb0*/  LDL.LU R133, [R1+0x14] ;  /* 0x0000140001857983 */ /* 0x000ea20000300800 */
[--C-:B---3--:R-:W-:Y:S01]  /*12bc0*/  FFMA.FTZ R104, R149, c[0x0][0x2d0], -R100.reuse ;  /* 0x0000b40095687a23 */ /* 0x108fe20000010864 */
[C---:B------:R-:W-:Y:S02]  /*12bd0*/  HMMA.16816.F32.BF16 R48, R76.reuse, R98, R48 ;  /* 0x000000624c30723c */ /* 0x040fe40000041830 */
[----:B------:R-:W3:Y:S01]  /*12be0*/  LDL.LU R132, [R1+0x1c] ;  /* 0x00001c0001847983 */ /* 0x000ee20000300800 */
[----:B------:R-:W-:Y:S03]  /*12bf0*/  MUFU.EX2 R105, R105 ;  /* 0x0000006900697308 */ /* 0x000fe60000000800 */
[----:B------:R-:W2:Y:S02]  /*12c00*/  LDSM.16.MT88.4 R96, [R225+0x2000] ;  /* 0x00200000e160783b */ /* 0x000ea40000004200 */
[-C--:B------:R-:W-:Y:S08]  /*12c10*/  HMMA.16816.F32.BF16 R52, R76, R88.reuse, R52 ;  /* 0x000000584c34723c */ /* 0x080ff00000041834 */
[C---:B------:R-:W-:Y:S04]  /*12c20*/  HMMA.16816.F32.BF16 R56, R80.reuse, R88, R56 ;  /* 0x000000585038723c */ /* 0x040fe80000041838 */
[--C-:B-1----:R-:W-:Y:S03]  /*12c30*/  FFMA.FTZ R3, R110, c[0x0][0x2d0], -R100.reuse ;  /* 0x0000b4006e037a23 */ /* 0x102fe60000010864 */
[--C-:B------:R-:W-:Y:S01]  /*12c40*/  FFMA.FTZ R88, R150, c[0x0][0x2d0], -R100.reuse ;  /* 0x0000b40096587a23 */ /* 0x100fe20000010864 */
[-C--:B------:R-:W-:Y:S01]  /*12c50*/  HMMA.16816.F32.BF16 R60, R80, R90.reuse, R60 ;  /* 0x0000005a503c723c */ /* 0x080fe2000004183c */
[----:B------:R1:W-:Y:S01]  /*12c60*/  MUFU.EX2 R110, R3 ;  /* 0x00000003006e7308 */ /* 0x0003e20000000800 */
[----:B------:R-:W2:Y:S06]  /*12c70*/  LDSM.16.MT88.4 R80, [R227+0x2000] ;  /* 0x00200000e350783b */ /* 0x000eac0000004200 */
[----:B------:R-:W-:Y:S03]  /*12c80*/  HMMA.16816.F32.BF16 R64, R76, R90, R64 ;  /* 0x0000005a4c40723c */ /* 0x000fe60000041840 */
[----:B------:R1:W-:Y:S04]  /*12c90*/  MUFU.EX2 R107, R88 ;  /* 0x00000058006b7308 */ /* 0x0003e80000000800 */
[----:B------:R-:W-:Y:S02]  /*12ca0*/  F2FP.BF16.PACK_AB R76, R170, R171 ;  /* 0x000000abaa4c723e */ /* 0x000fe400000010ff */
[----:B------:R-:W-:Y:S03]  /*12cb0*/  F2FP.BF16.PACK_AB R77, R116, R117 ;  /* 0x00000075744d723e */ /* 0x000fe600000010ff */
[----:B----4-:R-:W-:Y:S02]  /*12cc0*/  F2FP.BF16.PACK_AB R78, R168, R169 ;  /* 0x000000a9a84e723e */ /* 0x010fe400000010ff */
[----:B------:R-:W-:Y:S01]  /*12cd0*/  F2FP.BF16.PACK_AB R79, R114, R113 ;  /* 0x00000071724f723e */ /* 0x000fe200000010ff */
[--C-:B-1----:R-:W-:Y:S04]  /*12ce0*/  FFMA.FTZ R3, R111, c[0x0][0x2d0], -R100.reuse ;  /* 0x0000b4006f037a23 */ /* 0x102fe80000010864 */
[----:B------:R1:W-:Y:S01]  /*12cf0*/  MUFU.EX2 R111, R3 ;  /* 0x00000003006f7308 */ /* 0x0003e20000000800 */
[----:B------:R-:W-:Y:S01]  /*12d00*/  LDSM.16.MT88.4 R88, [R228+0x2800] ;  /* 0x00280000e458783b */ /* 0x000fe20000004200 */
[--C-:B-1----:R-:W-:Y:S02]  /*12d10*/  FFMA.FTZ R3, R151, c[0x0][0x2d0], -R100.reuse ;  /* 0x0000b40097037a23 */ /* 0x102fe40000010864 */
[----:B------:R-:W-:Y:S01]  /*12d20*/  FFMA.FTZ R100, R71, c[0x0][0x2d0], -R100 ;  /* 0x0000b40047647a23 */ /* 0x000fe20000010864 */
[----:B------:R-:W-:Y:S04]  /*12d30*/  F2FP.BF16.PACK_AB R71, R203, R204 ;  /* 0x000000cccb47723e */ /* 0x000fe800000010ff */
[----:B------:R-:W-:Y:S01]  /*12d40*/  LDSM.16.MT88.4 R148, [R228+0x3000] ;  /* 0x00300000e494783b */ /* 0x000fe20000004200 */
[----:B------:R-:W-:Y:S01]  /*12d50*/  MUFU.EX2 R100, R100 ;  /* 0x0000006400647308 */ /* 0x000fe20000000800 */
[----:B--2---:R-:W-:Y:S01]  /*12d60*/  FFMA.FTZ R70, R70, R135, R207 ;  /* 0x0000008746467223 */ /* 0x004fe200000100cf */
[----:B------:R-:W-:Y:S01]  /*12d70*/  MOV R207, R129 ;  /* 0x0000008100cf7202 */ /* 0x000fe20000000f00 */
[----:B------:R-:W-:Y:S02]  /*12d80*/  FFMA.FTZ R69, R69, R134, R187 ;  /* 0x0000008645457223 */ /* 0x000fe400000100bb */
[----:B------:R-:W-:Y:S01]  /*12d90*/  FADD.FTZ R75, R211, R70 ;  /* 0x00000046d34b7221 */ /* 0x000fe20000010000 */
[----:B------:R-:W-:Y:S01]  /*12da0*/  F2FP.BF16.PACK_AB R70, R205, R206 ;  /* 0x000000cecd46723e */ /* 0x000fe200000010ff */
[----:B------:R-:W-:Y:S03]  /*12db0*/  FFMA.FTZ R68, R68, R133, R185 ;  /* 0x0000008544447223 */ /* 0x000fe600000100b9 */
[----:B------:R-:W-:Y:S01]  /*12dc0*/  MUFU.EX2 R187, R112 ;  /* 0x0000007000bb7308 */ /* 0x000fe20000000800 */
[----:B------:R-:W-:Y:S01]  /*12dd0*/  FADD.FTZ R102, R209, R69 ;  /* 0x00000045d1667221 */ /* 0x000fe20000010000 */
[----:B------:R-:W-:Y:S01]  /*12de0*/  F2FP.BF16.PACK_AB R69, R208, R210 ;  /* 0x000000d2d045723e */ /* 0x000fe200000010ff */
[----:B------:R-:W-:Y:S01]  /*12df0*/  FADD.FTZ R103, R186, R68 ;  /* 0x00000044ba677221 */ /* 0x000fe20000010000 */
[----:B------:R-:W-:Y:S01]  /*12e00*/  F2FP.BF16.PACK_AB R68, R212, R162 ;  /* 0x000000a2d444723e */ /* 0x000fe200000010ff */
[----:B---3--:R-:W-:Y:S01]  /*12e10*/  FFMA.FTZ R0, R0, R132, R108 ;  /* 0x0000008400007223 */ /* 0x008fe2000001006c */
[----:B------:R-:W-:Y:S01]  /*12e20*/  MOV R209, R136 ;  /* 0x0000008800d17202 */ /* 0x000fe20000000f00 */
[----:B------:R-:W-:Y:S01]  /*12e30*/  LDSM.16.MT88.4 R132, [R224+0x3000] ;  /* 0x00300000e084783b */ /* 0x000fe20000004200 */
[----:B------:R-:W-:Y:S01]  /*12e40*/  MOV R211, R128 ;  /* 0x0000008000d37202 */ /* 0x000fe20000000f00 */
[----:B------:R-:W-:Y:S01]  /*12e50*/  FADD.FTZ R101, R184, R0 ;  /* 0x00000000b8657221 */ /* 0x000fe20000010000 */
[----:B------:R-:W-:Y:S01]  /*12e60*/  MUFU.EX2 R185, R115 ;  /* 0x0000007300b97308 */ /* 0x000fe20000000800 */
[-C--:B------:R-:W-:Y:S05]  /*12e70*/  HMMA.16816.F32.BF16 R4, R68, R84.reuse, R4 ;  /* 0x000000544404723c */ /* 0x080fea0000041804 */
[----:B------:R-:W-:Y:S02]  /*12e80*/  FADD.FTZ R0, R219, R103 ;  /* 0x00000067db007221 */ /* 0x000fe40000010000 */
[----:B------:R-:W-:Y:S01]  /*12e90*/  FADD.FTZ R75, R213, R75 ;  /* 0x0000004bd54b7221 */ /* 0x000fe20000010000 */
[C---:B------:R-:W-:Y:S01]  /*12ea0*/  HMMA.16816.F32.BF16 R8, R76.reuse, R84, R8 ;  /* 0x000000544c08723c */ /* 0x040fe20000041808 */
[----:B------:R-:W-:Y:S03]  /*12eb0*/  MUFU.EX2 R115, R123 ;  /* 0x0000007b00737308 */ /* 0x000fe60000000800 */
[----:B------:R-:W-:Y:S02]  /*12ec0*/  FADD.FTZ R0, R223, R0 ;  /* 0x00000000df007221 */ /* 0x000fe40000010000 */
[----:B------:R-:W-:Y:S02]  /*12ed0*/  FADD.FTZ R75, R245, R75 ;  /* 0x0000004bf54b7221 */ /* 0x000fe40000010000 */
[-C--:B------:R-:W-:Y:S03]  /*12ee0*/  HMMA.16816.F32.BF16 R12, R76, R86.reuse, R12 ;  /* 0x000000564c0c723c */ /* 0x080fe6000004180c */
[----:B------:R-:W1:Y:S01]  /*12ef0*/  MUFU.EX2 R184, R120 ;  /* 0x0000007800b87308 */ /* 0x000e620000000800 */
[----:B------:R-:W-:Y:S02]  /*12f00*/  FADD.FTZ R0, R143, R0 ;  /* 0x000000008f007221 */ /* 0x000fe40000010000 */
[----:B------:R-:W-:Y:S02]  /*12f10*/  FADD.FTZ R75, R244, R75 ;  /* 0x0000004bf44b7221 */ /* 0x000fe40000010000 */
[C---:B------:R-:W-:Y:S01]  /*12f20*/  HMMA.16816.F32.BF16 R16, R68.reuse, R86, R16 ;  /* 0x000000564410723c */ /* 0x040fe20000041810 */
[----:B------:R-:W2:Y:S03]  /*12f30*/  LDSM.16.MT88.4 R84, [R224+0x2800] ;  /* 0x00280000e054783b */ /* 0x000ea60000004200 */
[----:B------:R-:W-:Y:S01]  /*12f40*/  FADD.FTZ R75, R139, R75 ;  /* 0x0000004b8b4b7221 */ /* 0x000fe20000010000 */
[----:B------:R-:W-:Y:S03]  /*12f50*/  MUFU.EX2 R112, R122 ;  /* 0x0000007a00707308 */ /* 0x000fe60000000800 */
[-C--:B------:R-:W-:Y:S07]  /*12f60*/  HMMA.16816.F32.BF16 R20, R68, R92.reuse, R20 ;  /* 0x0000005c4414723c */ /* 0x080fee0000041814 */
[----:B------:R3:W-:Y:S01]  /*12f70*/  MUFU.EX2 R108, R3 ;  /* 0x00000003006c7308 */ /* 0x0007e20000000800 */
[C---:B------:R-:W-:Y:S04]  /*12f80*/  HMMA.16816.F32.BF16 R24, R76.reuse, R92, R24 ;  /* 0x0000005c4c18723c */ /* 0x040fe80000041818 */
[----:B-1----:R-:W-:Y:S04]  /*12f90*/  F2FP.BF16.PACK_AB R181, R184, R185 ;  /* 0x000000b9b8b5723e */ /* 0x002fe800000010ff */
[-C--:B------:R-:W-:Y:S01]  /*12fa0*/  HMMA.16816.F32.BF16 R28, R76, R94.reuse, R28 ;  /* 0x0000005e4c1c723c */ /* 0x080fe2000004181c */
[----:B------:R-:W1:Y:S07]  /*12fb0*/  MUFU.EX2 R186, R118 ;  /* 0x0000007600ba7308 */ /* 0x000e6e0000000800 */
[C---:B------:R-:W-:Y:S01]  /*12fc0*/  HMMA.16816.F32.BF16 R32, R68.reuse, R94, R32 ;  /* 0x0000005e4420723c */ /* 0x040fe20000041820 */
[----:B------:R-:W4:Y:S02]  /*12fd0*/  LDSM.16.MT88.4 R92, [R225+0x2800] ;  /* 0x00280000e15c783b */ /* 0x000f240000004200 */
[----:B------:R-:W2:Y:S01]  /*12fe0*/  MUFU.EX2 R118, R121 ;  /* 0x0000007900767308 */ /* 0x000ea20000000800 */
[----:B---3--:R-:W-:Y:S04]  /*12ff0*/  FADD.FTZ R3, R222, R102 ;  /* 0x00000066de037221 */ /* 0x008fe80000010000 */
[-C--:B------:R-:W-:Y:S04]  /*13000*/  HMMA.16816.F32.BF16 R36, R68, R96.reuse, R36 ;  /* 0x000000604424723c */ /* 0x080fe80000041824 */
[----:B------:R-:W-:Y:S04]  /*13010*/  FADD.FTZ R3, R243, R3 ;  /* 0x00000003f3037221 */ /* 0x000fe80000010000 */
[C---:B------:R-:W-:Y:S01]  /*13020*/  HMMA.16816.F32.BF16 R40, R76.reuse, R96, R40 ;  /* 0x000000604c28723c */ /* 0x040fe20000041828 */
[----:B------:R-:W-:Y:S03]  /*13030*/  MUFU.EX2 R97, R126 ;  /* 0x0000007e00617308 */ /* 0x000fe60000000800 */
[----:B------:R-:W-:Y:S01]  /*13040*/  FADD.FTZ R3, R164, R3 ;  /* 0x00000003a4037221 */ /* 0x000fe20000010000 */
[----:B-1----:R-:W-:Y:S01]  /*13050*/  F2FP.BF16.PACK_AB R180, R186, R187 ;  /* 0x000000bbbab4723e */ /* 0x002fe200000010ff */
[----:B------:R-:W-:Y:S02]  /*13060*/  LDSM.16.MT88.4 R164, [R225+0x3000] ;  /* 0x00300000e1a4783b */ /* 0x000fe40000004200 */
[-C--:B------:R-:W-:Y:S04]  /*13070*/  HMMA.16816.F32.BF16 R44, R76, R98.reuse, R44 ;  /* 0x000000624c2c723c */ /* 0x080fe8000004182c */
[----:B--2---:R-:W-:Y:S01]  /*13080*/  F2FP.BF16.PACK_AB R182, R115, R118 ;  /* 0x0000007673b6723e */ /* 0x004fe200000010ff */
[----:B------:R-:W-:Y:S03]  /*13090*/  FADD.FTZ R3, R138, R3 ;  /* 0x000000038a037221 */ /* 0x000fe60000010000 */
[C---:B------:R-:W-:Y:S01]  /*130a0*/  HMMA.16816.F32.BF16 R48, R68.reuse, R98, R48 ;  /* 0x000000624430723c */ /* 0x040fe20000041830 */
[----:B------:R-:W1:Y:S07]  /*130b0*/  MUFU.EX2 R99, R124 ;  /* 0x0000007c00637308 */ /* 0x000e6e0000000800 */
[-C--:B------:R-:W-:Y:S03]  /*130c0*/  HMMA.16816.F32.BF16 R52, R68, R80.reuse, R52 ;  /* 0x000000504434723c */ /* 0x080fe60000041834 */
[----:B------:R-:W2:Y:S05]  /*130d0*/  MUFU.EX2 R98, R125 ;  /* 0x0000007d00627308 */ /* 0x000eaa0000000800 */
[C---:B------:R-:W-:Y:S08]  /*130e0*/  HMMA.16816.F32.BF16 R56, R76.reuse, R80, R56 ;  /* 0x000000504c38723c */ /* 0x040ff00000041838 */
[-C--:B------:R-:W-:Y:S04]  /*130f0*/  HMMA.16816.F32.BF16 R60, R76, R82.reuse, R60 ;  /* 0x000000524c3c723c */ /* 0x080fe8000004183c */
[----:B-1----:R-:W-:Y:S03]  /*13100*/  F2FP.BF16.PACK_AB R183, R99, R112 ;  /* 0x0000007063b7723e */ /* 0x002fe600000010ff */
[----:B------:R-:W-:Y:S01]  /*13110*/  F2FP.BF16.PACK_AB R77, R111, R110 ;  /* 0x0000006e6f4d723e */ /* 0x000fe200000010ff */
[----:B------:R-:W-:Y:S01]  /*13120*/  HMMA.16816.F32.BF16 R64, R68, R82, R64 ;  /* 0x000000524440723c */ /* 0x000fe20000041840 */
[----:B------:R-:W1:Y:S03]  /*13130*/  LDSM.16.MT88.4 R80, [R227+0x2800] ;  /* 0x00280000e350783b */ /* 0x000e660000004200 */
[----:B------:R-:W-:Y:S01]  /*13140*/  FADD.FTZ R76, R188, R101 ;  /* 0x00000065bc4c7221 */ /* 0x000fe20000010000 */
[----:B------:R-:W-:Y:S02]  /*13150*/  F2FP.BF16.PACK_AB R78, R190, R191 ;  /* 0x000000bfbe4e723e */ /* 0x000fe400000010ff */
[----:B------:R-:W-:Y:S01]  /*13160*/  F2FP.BF16.PACK_AB R68, R175, R202 ;  /* 0x000000caaf44723e */ /* 0x000fe200000010ff */
[----:B------:R-:W-:Y:S01]  /*13170*/  FADD.FTZ R96, R189, R76 ;  /* 0x0000004cbd607221 */ /* 0x000fe20000010000 */
[----:B------:R-:W-:Y:S03]  /*13180*/  F2FP.BF16.PACK_AB R69, R173, R174 ;  /* 0x000000aead45723e */ /* 0x000fe600000010ff */
[----:B------:R-:W-:Y:S02]  /*13190*/  F2FP.BF16.PACK_AB R70, R201, R200 ;  /* 0x000000c8c946723e */ /* 0x000fe400000010ff */
[----:B------:R-:W-:Y:S02]  /*131a0*/  F2FP.BF16.PACK_AB R71, R198, R199 ;  /* 0x000000c7c647723e */ /* 0x000fe400000010ff */
[----:B------:R-:W-:Y:S02]  /*131b0*/  F2FP.BF16.PACK_AB R76, R193, R172 ;  /* 0x000000acc14c723e */ /* 0x000fe400000010ff */
[----:B------:R-:W-:Y:S02]  /*131c0*/  F2FP.BF16.PACK_AB R79, R107, R108 ;  /* 0x0000006c6b4f723e */ /* 0x000fe400000010ff */
[----:B--2---:R-:W-:Y:S01]  /*131d0*/  F2FP.BF16.PACK_AB R176, R97, R98 ;  /* 0x0000006261b0723e */ /* 0x004fe200000010ff */
[-C--:B------:R-:W-:Y:S08]  /*131e0*/  HMMA.16816.F32.BF16 R4, R68, R84.reuse, R4 ;  /* 0x000000544404723c */ /* 0x080ff00000041804 */
[C---:B------:R-:W-:Y:S01]  /*131f0*/  HMMA.16816.F32.BF16 R8, R76.reuse, R84, R8 ;  /* 0x000000544c08723c */ /* 0x040fe20000041808 */
[----:B------:R-:W2:Y:S07]  /*13200*/  MUFU.EX2 R84, R109 ;  /* 0x0000006d00547308 */ /* 0x000eae0000000800 */
[-C--:B------:R-:W-:Y:S03]  /*13210*/  HMMA.16816.F32.BF16 R12, R76, R86.reuse, R12 ;  /* 0x000000564c0c723c */ /* 0x080fe6000004180c */
[----:B------:R-:W-:Y:S05]  /*13220*/  MUFU.EX2 R85, R106 ;  /* 0x0000006a00557308 */ /* 0x000fea0000000800 */
[C---:B------:R-:W-:Y:S05]  /*13230*/  HMMA.16816.F32.BF16 R16, R68.reuse, R86, R16 ;  /* 0x000000564410723c */ /* 0x040fea0000041810 */
[----:B------:R-:W3:Y:S03]  /*13240*/  MUFU.EX2 R87, R127 ;  /* 0x0000007f00577308 */ /* 0x000ee60000000800 */
[-C--:B------:R-:W-:Y:S04]  /*13250*/  HMMA.16816.F32.BF16 R20, R68, R88.reuse, R20 ;  /* 0x000000584414723c */ /* 0x080fe80000041814 */
[----:B--2---:R-:W-:Y:S03]  /*13260*/  F2FP.BF16.PACK_AB R179, R100, R84 ;  /* 0x0000005464b3723e */ /* 0x004fe600000010ff */
[----:B------:R-:W2:Y:S01]  /*13270*/  MUFU.EX2 R86, R104 ;  /* 0x0000006800567308 */ /* 0x000ea20000000800 */
[C---:B------:R-:W-:Y:S08]  /*13280*/  HMMA.16816.F32.BF16 R24, R76.reuse, R88, R24 ;  /* 0x000000584c18723c */ /* 0x040ff00000041818 */
[-C--:B------:R-:W-:Y:S04]  /*13290*/  HMMA.16816.F32.BF16 R28, R76, R90.reuse, R28 ;  /* 0x0000005a4c1c723c */ /* 0x080fe8000004181c */
[----:B---3--:R-:W-:Y:S04]  /*132a0*/  F2FP.BF16.PACK_AB R178, R105, R87 ;  /* 0x0000005769b2723e */ /* 0x008fe800000010ff */
[C---:B------:R-:W-:Y:S04]  /*132b0*/  HMMA.16816.F32.BF16 R32, R68.reuse, R90, R32 ;  /* 0x0000005a4420723c */ /* 0x040fe80000041820 */
[----:B--2---:R-:W-:Y:S04]  /*132c0*/  F2FP.BF16.PACK_AB R177, R85, R86 ;  /* 0x0000005655b1723e */ /* 0x004fe800000010ff */
[-C--:B----4-:R-:W-:Y:S08]  /*132d0*/  HMMA.16816.F32.BF16 R36, R68, R92.reuse, R36 ;  /* 0x0000005c4424723c */ /* 0x090ff00000041824 */
[C---:B------:R-:W-:Y:S08]  /*132e0*/  HMMA.16816.F32.BF16 R40, R76.reuse, R92, R40 ;  /* 0x0000005c4c28723c */ /* 0x040ff00000041828 */
[-C--:B------:R-:W-:Y:S08]  /*132f0*/  HMMA.16816.F32.BF16 R44, R76, R94.reuse, R44 ;  /* 0x0000005e4c2c723c */ /* 0x080ff0000004182c */
[C---:B------:R-:W-:Y:S08]  /*13300*/  HMMA.16816.F32.BF16 R48, R68.reuse, R94, R48 ;  /* 0x0000005e4430723c */ /* 0x040ff00000041830 */
[-C--:B-1----:R-:W-:Y:S08]  /*13310*/  HMMA.16816.F32.BF16 R52, R68, R80.reuse, R52 ;  /* 0x000000504434723c */ /* 0x082ff00000041834 */
[C---:B------:R-:W-:Y:S08]  /*13320*/  HMMA.16816.F32.BF16 R56, R76.reuse, R80, R56 ;  /* 0x000000504c38723c */ /* 0x040ff00000041838 */
[-C--:B------:R-:W-:Y:S07]  /*13330*/  HMMA.16816.F32.BF16 R60, R76, R82.reuse, R60 ;  /* 0x000000524c3c723c */ /* 0x080fee000004183c */
[----:B------:R-:W-:Y:S01]  /*13340*/  FADD.FTZ R77, R137, R0 ;  /* 0x00000000894d7221 */ /* 0x000fe20000010000 */
[----:B------:R-:W-:Y:S04]  /*13350*/  HMMA.16816.F32.BF16 R64, R68, R82, R64 ;  /* 0x000000524440723c */ /* 0x000fe80000041840 */
[----:B------:R-:W-:Y:S02]  /*13360*/  FADD.FTZ R0, R131, R75 ;  /* 0x0000004b83007221 */ /* 0x000fe40000010000 */
[----:B------:R-:W-:Y:S01]  /*13370*/  FADD.FTZ R76, R194, R96 ;  /* 0x00000060c24c7221 */ /* 0x000fe20000010000 */
[-C--:B------:R-:W-:Y:S01]  /*13380*/  MOV R70, R2.reuse ;  /* 0x0000000200467202 */ /* 0x080fe20000000f00 */
        /* <DEDUP_REMOVED lines=55> */
[----:B------:R-:W-:Y:S01]  /*13700*/  FADD.FTZ R0, R117, R10 ;  /* 0x0000000a75007221 */ /* 0x000fe20000010000 */
[----:B------:R-:W-:Y:S01]  /*13710*/  MOV R117, R2 ;  /* 0x0000000200757202 */ /* 0x000fe20000000f00 */
[----:B------:R-:W-:Y:S01]  /*13720*/  FADD.FTZ R12, R212, R9 ;  /* 0x00000009d40c7221 */ /* 0x000fe20000010000 */
[C---:B------:R-:W-:Y:S04]  /*13730*/  HMMA.16816.F32.BF16 R164, R180.reuse, R166, R48 ;  /* 0x000000a6b4a4723c */ /* 0x040fe80000041830 */
[----:B------:R-:W-:Y:S01]  /*13740*/  FADD.FTZ R11, R208, R8 ;  /* 0x00000008d00b7221 */ /* 0x000fe20000010000 */
[----:B------:R-:W-:Y:S01]  /*13750*/  MOV R2, R74 ;  /* 0x0000004a00027202 */ /* 0x000fe20000000f00 */
[----:B------:R-:W-:Y:S02]  /*13760*/  FADD.FTZ R10, R170, R3 ;  /* 0x00000003aa0a7221 */ /* 0x000fe40000010000 */
[----:B------:R-:W-:Y:S01]  /*13770*/  FADD.FTZ R9, R116, R0 ;  /* 0x0000000074097221 */ /* 0x000fe20000010000 */
[----:B------:R-:W-:Y:S03]  /*13780*/  MOV R116, R72 ;  /* 0x0000004800747202 */ /* 0x000fe60000000f00 */
        /* <DEDUP_REMOVED lines=50> */
.L_x_519:
[----:B------:R-:W-:Y:S02]  /*13ab0*/  MOV R10, 0x1f ;  /* 0x0000001f000a7802 */ /* 0x000fe40000000f00 */
[----:B------:R-:W-:Y:S01]  /*13ac0*/  MOV R7, 0xffffffff ;  /* 0xffffffff00077802 */ /* 0x000fe20000000f00 */
[----:B------:R-:W-:Y:S05]  /*13ad0*/  BRA.DIV ~URZ, `(.L_x_521) ;  /* 0x00002a427f007947 */ /* 0x000fea000b800000 */
[----:B--2---:R-:W2:Y:S04]  /*13ae0*/  LDL R0, [R1+0x10] ;  /* 0x0000100001007983 */ /* 0x004ea80000100800 */
[----:B--2---:R1:W2:Y:S02]  /*13af0*/  SHFL.BFLY PT, R2, R0, 0x2, 0x1f ;  /* 0x0c401f0000027f89 */ /* 0x0042a400000e0000 */
.L_x_559:
[----:B-1----:R-:W3:Y:S02]  /*13b00*/  LDL.LU R0, [R1+0x10] ;  /* 0x0000100001007983 */ /* 0x002ee40000300800 */
[----:B--23--:R-:W-:Y:S01]  /*13b10*/  FADD.FTZ R2, R2, R0 ;  /* 0x0000000002027221 */ /* 0x00cfe20000010000 */
[----:B------:R-:W-:Y:S05]  /*13b20*/  BRA.DIV ~URZ, `(.L_x_522) ;  /* 0x00002a527f007947 */ /* 0x000fea000b800000 */
[----:B------:R-:W2:Y:S04]  /*13b30*/  LDL.LU R3, [R1+0x18] ;  /* 0x0000180001037983 */ /* 0x000ea80000300800 */
[----:B------:R-:W3:Y:S04]  /*13b40*/  LDL.LU R0, [R1+0x14] ;  /* 0x0000140001007983 */ /* 0x000ee80000300800 */
[----:B------:R-:W4:Y:S04]  /*13b50*/  LDL.LU R9, [R1+0x1c] ;  /* 0x00001c0001097983 */ /* 0x000f280000300800 */
[----:B--2---:R-:W1:Y:S04]  /*13b60*/  SHFL.BFLY PT, R4, R3, 0x2, 0x1f ;  /* 0x0c401f0003047f89 */ /* 0x004e6800000e0000 */
[----:B---3--:R-:W2:Y:S04]  /*13b70*/  SHFL.BFLY PT, R6, R0, 0x2, 0x1f ;  /* 0x0c401f0000067f89 */ /* 0x008ea800000e0000 */
[----:B----4-:R-:W3:Y:S01]  /*13b80*/  SHFL.BFLY PT, R5, R9, 0x2, 0x1f ;  /* 0x0c401f0009057f89 */ /* 0x010ee200000e0000 */
[----:B-1----:R-:W-:-:S02]  /*13b90*/  FADD.FTZ R4, R4, R3 ;  /* 0x0000000304047221 */ /* 0x002fc40000010000 */
[----:B--2---:R-:W-:-:S03]  /*13ba0*/  FADD.FTZ R6, R6, R0 ;  /* 0x0000000006067221 */ /* 0x004fc60000010000 */
[----:B------:R-:W1:Y:S01]  /*13bb0*/  SHFL.BFLY PT, R3, R4, 0x1, 0x1f ;  /* 0x0c201f0004037f89 */ /* 0x000e6200000e0000 */
[----:B---3--:R-:W-:-:S03]  /*13bc0*/  FADD.FTZ R5, R5, R9 ;  /* 0x0000000905057221 */ /* 0x008fc60000010000 */
[----:B------:R-:W2:Y:S04]  /*13bd0*/  SHFL.BFLY PT, R0, R2, 0x1, 0x1f ;  /* 0x0c201f0002007f89 */ /* 0x000ea800000e0000 */
[----:B------:R-:W3:Y:S04]  /*13be0*/  SHFL.BFLY PT, R7, R6, 0x1, 0x1f ;  /* 0x0c201f0006077f89 */ /* 0x000ee800000e0000 */
[----:B------:R4:W4:Y:S01]  /*13bf0*/  SHFL.BFLY PT, R8, R5, 0x1, 0x1f ;  /* 0x0c201f0005087f89 */ /* 0x00092200000e0000 */
[----:B-1----:R-:W-:Y:S02]  /*13c00*/  FADD.FTZ R4, R4, R3 ;  /* 0x0000000304047221 */ /* 0x002fe40000010000 */
[----:B--2---:R-:W-:-:S02]  /*13c10*/  FADD.FTZ R2, R2, R0 ;  /* 0x0000000002027221 */ /* 0x004fc40000010000 */
[----:B---3--:R-:W-:-:S03]  /*13c20*/  FADD.FTZ R6, R6, R7 ;  /* 0x0000000706067221 */ /* 0x008fc60000010000 */
.L_x_560:
[----:B------:R-:W-:Y:S01]  /*13c30*/  FSETP.NE.FTZ.AND P3, PT, R2, RZ, PT ;  /* 0x000000ff0200720b */ /* 0x000fe20003f75000 */
[----:B----4-:R-:W-:Y:S01]  /*13c40*/  FADD.FTZ R5, R8, R5 ;  /* 0x0000000508057221 */ /* 0x010fe20000010000 */
[----:B------:R-:W-:Y:S02]  /*13c50*/  MOV R0, RZ ;  /* 0x000000ff00007202 */ /* 0x000fe40000000f00 */
[----:B------:R-:W-:Y:S02]  /*13c60*/  FSETP.NE.FTZ.AND P2, PT, R4, RZ, PT ;  /* 0x000000ff0400720b */ /* 0x000fe40003f55000 */
[----:B------:R-:W-:Y:S02]  /*13c70*/  FSETP.NE.FTZ.AND P1, PT, R6, RZ, PT ;  /* 0x000000ff0600720b */ /* 0x000fe40003f35000 */
[----:B------:R-:W-:Y:S02]  /*13c80*/  FSETP.NE.FTZ.AND P0, PT, R5, RZ, PT ;  /* 0x000000ff0500720b */ /* 0x000fe40003f15000 */
[----:B------:R-:W-:-:S02]  /*13c90*/  MOV R34, 0xff800000 ;  /* 0xff80000000227802 */ /* 0x000fc40000000f00 */
[----:B------:R-:W-:Y:S01]  /*13ca0*/  MOV R33, 0xff800000 ;  /* 0xff80000000217802 */ /* 0x000fe20000000f00 */
[----:B------:R-:W1:Y:S01]  /*13cb0*/  @P3 MUFU.RCP R0, R2 ;  /* 0x0000000200003308 */ /* 0x000e620000001000 */
[----:B------:R-:W-:Y:S02]  /*13cc0*/  MOV R32, 0xff800000 ;  /* 0xff80000000207802 */ /* 0x000fe40000000f00 */
[----:B------:R-:W-:Y:S02]  /*13cd0*/  MOV R31, 0xff800000 ;  /* 0xff800000001f7802 */ /* 0x000fe40000000f00 */
[----:B------:R-:W-:Y:S02]  /*13ce0*/  @P2 MOV R9, 0x3f317218 ;  /* 0x3f31721800092802 */ /* 0x000fe40000000f00 */
[----:B------:R-:W-:Y:S01]  /*13cf0*/  @P1 MOV R21, 0x3f317218 ;  /* 0x3f31721800151802 */ /* 0x000fe20000000f00 */
[----:B------:R2:W-:Y:S01]  /*13d00*/  @P3 MUFU.LG2 R17, R2 ;  /* 0x0000000200113308 */ /* 0x0005e20000000c00 */
[----:B-1----:R-:W-:-:S02]  /*13d10*/  FMUL.FTZ R124, R0, R124 ;  /* 0x0000007c007c7220 */ /* 0x002fc40000410000 */
[C---:B------:R-:W-:Y:S02]  /*13d20*/  FMUL.FTZ R30, R0.reuse, R125 ;  /* 0x0000007d001e7220 */ /* 0x040fe40000410000 */
[C---:B------:R-:W-:Y:S02]  /*13d30*/  FMUL.FTZ R132, R0.reuse, R132 ;  /* 0x0000008400847220 */ /* 0x040fe40000410000 */
[C---:B------:R-:W-:Y:S01]  /*13d40*/  FMUL.FTZ R27, R0.reuse, R133 ;  /* 0x00000085001b7220 */ /* 0x040fe20000410000 */
[----:B--2---:R-:W-:Y:S01]  /*13d50*/  CS2R R2, SRZ ;  /* 0x0000000000027805 */ /* 0x004fe2000001ff00 */
[C---:B------:R-:W-:Y:S02]  /*13d60*/  FMUL.FTZ R136, R0.reuse, R136 ;  /* 0x0000008800887220 */ /* 0x040fe40000410000 */
[C---:B------:R-:W-:Y:S02]  /*13d70*/  FMUL.FTZ R24, R0.reuse, R137 ;  /* 0x0000008900187220 */ /* 0x040fe40000410000 */
[C---:B------:R-:W-:Y:S01]  /*13d80*/  FMUL.FTZ R148, R0.reuse, R148 ;  /* 0x0000009400947220 */ /* 0x040fe20000410000 */
[----:B------:R-:W1:Y:S01]  /*13d90*/  @P2 MUFU.RCP R3, R4 ;  /* 0x0000000400032308 */ /* 0x000e620000001000 */
[----:B------:R-:W-:-:S02]  /*13da0*/  FMUL.FTZ R20, R0, R149 ;  /* 0x0000009500147220 */ /* 0x000fc40000410000 */
[C---:B------:R-:W-:Y:S02]  /*13db0*/  FMUL.FTZ R152, R0.reuse, R152 ;  /* 0x0000009800987220 */ /* 0x040fe40000410000 */
[C---:B------:R-:W-:Y:S02]  /*13dc0*/  FMUL.FTZ R16, R0.reuse, R153 ;  /* 0x0000009900107220 */ /* 0x040fe40000410000 */
[C---:B------:R-:W-:Y:S01]  /*13dd0*/  FMUL.FTZ R164, R0.reuse, R164 ;  /* 0x000000a400a47220 */ /* 0x040fe20000410000 */
[----:B------:R-:W2:Y:S01]  /*13de0*/  @P1 MUFU.RCP R2, R6 ;  /* 0x0000000600021308 */ /* 0x000ea20000001000 */
[C---:B------:R-:W-:Y:S02]  /*13df0*/  FMUL.FTZ R12, R0.reuse, R165 ;  /* 0x000000a5000c7220 */ /* 0x040fe40000410000 */
[C---:B------:R-:W-:Y:S02]  /*13e00*/  FMUL.FTZ R168, R0.reuse, R168 ;  /* 0x000000a800a87220 */ /* 0x040fe40000410000 */
[----:B------:R-:W-:-:S02]  /*13e10*/  FMUL.FTZ R8, R0, R169 ;  /* 0x000000a900087220 */ /* 0x000fc40000410000 */
[----:B------:R-:W-:Y:S01]  /*13e20*/  FMUL.FTZ R180, R0, R180 ;  /* 0x000000b400b47220 */ /* 0x000fe20000410000 */
[----:B------:R-:W3:Y:S01]  /*13e30*/  @P2 MUFU.LG2 R4, R4 ;  /* 0x0000000400042308 */ /* 0x000ee20000000c00 */
[C---:B-1----:R-:W-:Y:S02]  /*13e40*/  FMUL.FTZ R126, R3.reuse, R126 ;  /* 0x0000007e037e7220 */ /* 0x042fe40000410000 */
        /* <DEDUP_REMOVED lines=14> */
[----:B------:R-:W-:Y:S02]  /*13f30*/  FMUL.FTZ R183, R3, R183 ;  /* 0x000000b703b77220 */ /* 0x000fe40000410000 */
[----:B------:R1:W4:Y:S01]  /*13f40*/  @P1 MUFU.LG2 R3, R6 ;  /* 0x0000000600031308 */ /* 0x0003220000000c00 */
[----:B------:R-:W-:Y:S01]  /*13f50*/  FMUL.FTZ R181, R0, R181 ;  /* 0x000000b500b57220 */ /* 0x000fe20000410000 */
[----:B------:R-:W-:Y:S01]  /*13f60*/  MOV R0, RZ ;  /* 0x000000ff00007202 */ /* 0x000fe20000000f00 */
[----:B--2---:R-:W-:-:S02]  /*13f70*/  FMUL.FTZ R120, R2, R120 ;  /* 0x0000007802787220 */ /* 0x004fc40000410000 */
[C---:B------:R-:W-:Y:S02]  /*13f80*/  FMUL.FTZ R28, R2.reuse, R121 ;  /* 0x00000079021c7220 */ /* 0x040fe40000410000 */
[C---:B------:R-:W-:Y:S01]  /*13f90*/  FMUL.FTZ R128, R2.reuse, R128 ;  /* 0x0000008002807220 */ /* 0x040fe20000410000 */
[----:B------:R-:W-:Y:S01]  /*13fa0*/  @P0 MUFU.RCP R0, R5 ;  /* 0x0000000500000308 */ /* 0x000fe20000001000 */
[C---:B------:R-:W-:Y:S02]  /*13fb0*/  FMUL.FTZ R25, R2.reuse, R129 ;  /* 0x0000008102197220 */ /* 0x040fe40000410000 */
[C---:B------:R-:W-:Y:S02]  /*13fc0*/  FMUL.FTZ R140, R2.reuse, R140 ;  /* 0x0000008c028c7220 */ /* 0x040fe40000410000 */
[C---:B------:R-:W-:Y:S02]  /*13fd0*/  FMUL.FTZ R22, R2.reuse, R141 ;  /* 0x0000008d02167220 */ /* 0x040fe40000410000 */
[C---:B------:R-:W-:Y:S01]  /*13fe0*/  FMUL.FTZ R144, R2.reuse, R144 ;  /* 0x0000009002907220 */ /* 0x040fe20000410000 */
[----:B-1----:R-:W-:Y:S01]  /*13ff0*/  @P3 MOV R6, 0x3f317218 ;  /* 0x3f31721800063802 */ /* 0x002fe20000000f00 */
        /* <DEDUP_REMOVED lines=8> */
[----:B------:R-:W-:Y:S02]  /*14080*/  FMUL.FTZ R177, R2, R177 ;  /* 0x000000b102b17220 */ /* 0x000fe40000410000 */
[----:B------:R-:W1:Y:S01]  /*14090*/  @P0 MUFU.LG2 R2, R5 ;  /* 0x0000000500020308 */ /* 0x000e620000000c00 */
[----:B---3--:R-:W-:Y:S02]  /*140a0*/  @P2 FMUL.FTZ R13, R4, 0.69314718246459960938 ;  /* 0x3f317218040d2820 */ /* 0x008fe40000410000 */
[----:B------:R-:W-:Y:S02]  /*140b0*/  @P2 FMUL.FTZ R4, R9, c[0x0][0x2d0] ;  /* 0x0000b40009042a20 */ /* 0x000fe40000410000 */
[----:B----4-:R-:W-:Y:S02]  /*140c0*/  @P1 FMUL.FTZ R9, R3, 0.69314718246459960938 ;  /* 0x3f31721803091820 */ /* 0x010fe40000410000 */
[----:B------:R-:W-:-:S02]  /*140d0*/  @P1 FMUL.FTZ R3, R21, c[0x0][0x2d0] ;  /* 0x0000b40015031a20 */ /* 0x000fc40000410000 */
[----:B------:R-:W-:Y:S02]  /*140e0*/  @P3 FMUL.FTZ R17, R17, 0.69314718246459960938 ;  /* 0x3f31721811113820 */ /* 0x000fe40000410000 */
[----:B------:R-:W-:Y:S01]  /*140f0*/  @P1 FFMA.FTZ R34, R3, R72, R9 ;  /* 0x0000004803221223 */ /* 0x000fe20000010009 */
[----:B------:R-:W-:Y:S01]  /*14100*/  @P0 MOV R3, 0x3f317218 ;  /* 0x3f31721800030802 */ /* 0x000fe20000000f00 */
[----:B------:R-:W-:Y:S02]  /*14110*/  @P3 FMUL.FTZ R6, R6, c[0x0][0x2d0] ;  /* 0x0000b40006063a20 */ /* 0x000fe40000410000 */
[----:B------:R-:W-:Y:S01]  /*14120*/  @P2 FFMA.FTZ R33, R4, R73, R13 ;  /* 0x0000004904212223 */ /* 0x000fe2000001000d */
[----:B------:R-:W-:Y:S01]  /*14130*/  MOV R4, 0x1 ;  /* 0x0000000100047802 */ /* 0x000fe20000000f00 */
[----:B-1----:R-:W-:Y:S02]  /*14140*/  @P0 FMUL.FTZ R2, R2, 0.69314718246459960938 ;  /* 0x3f31721802020820 */ /* 0x002fe40000410000 */
[----:B------:R-:W-:-:S02]  /*14150*/  @P0 FMUL.FTZ R3, R3, c[0x0][0x2d0] ;  /* 0x0000b40003030a20 */ /* 0x000fc40000410000 */
[----:B------:R-:W-:Y:S02]  /*14160*/  @P3 FFMA.FTZ R32, R6, R74, R17 ;  /* 0x0000004a06203223 */ /* 0x000fe40000010011 */
        /* <DEDUP_REMOVED lines=15> */
[----:B------:R-:W-:Y:S01]  /*14260*/  FMUL.FTZ R179, R0, R179 ;  /* 0x000000b300b37220 */ /* 0x000fe20000410000 */
[----:B------:R-:W-:Y:S01]  /*14270*/  PRMT R0, R4, 0x7610, R0 ;  /* 0x0000761004007816 */ /* 0x000fe20000000000 */
[----:B------:R-:W-:-:S02]  /*14280*/  @P0 FFMA.FTZ R31, R3, R70, R2 ;  /* 0x00000046031f0223 */ /* 0x000fc40000010002 */
.L_x_488:
[----:B------:R1:W5:Y:S01]  /*14290*/  LDL R6, [R1+0x54] ;  /* 0x0000540001067983 */ /* 0x0003620000100800 */
[----:B------:R-:W-:Y:S03]  /*142a0*/  BSSY B0, `(.L_x_523) ;  /* 0x0000012000007945 */ /* 0x000fe60003800000 */
[----:B------:R-:W2:Y:S02]  /*142b0*/  S2R R35, SR_TID.X ;  /* 0x0000000000237919 */ /* 0x000ea40000002100 */
[----:B--2---:R-:W-:-:S13]  /*142c0*/  LOP3.LUT P6, RZ, R35, 0x7f, RZ, 0xc0, !PT ;  /* 0x0000007f23ff7812 */ /* 0x004fda00078cc0ff */
[----:B------:R-:W-:Y:S05]  /*142d0*/  @P6 BRA `(.L_x_524) ;  /* 0x000000e000006947 */ /* 0x000fea0003800000 */
[----:B-1----:R-:W1:Y:S01]  /*142e0*/  S2R R4, SR_LANEID ;  /* 0x0000000000047919 */ /* 0x002e620000000000 */
[----:B------:R-:W-:Y:S01]  /*142f0*/  VOTEU.ANY UR4, UPT, PT ;  /* 0x0000000000047886 */ /* 0x000fe200038e0100 */
[----:B------:R-:W-:Y:S01]  /*14300*/  IMAD.MOV.U32 R36, RZ, RZ, c[0x0][0x580] ;  /* 0x00016000ff247624 */ /* 0x000fe200078e00ff */
[----:B------:R-:W1:Y:S01]  /*14310*/  FLO.U32 R3, UR4 ;  /* 0x0000000400037d00 */ /* 0x000e6200080e0000 */
[----:B------:R-:W-:-:S07]  /*14320*/  IMAD.MOV.U32 R37, RZ, RZ, c[0x0][0x584] ;  /* 0x00016100ff257624 */ /* 0x000fce00078e00ff */
[----:B------:R-:W2:Y:S01]  /*14330*/  POPC R2, UR4 ;  /* 0x0000000400027d09 */ /* 0x000ea20008000000 */
[----:B-1----:R-:W-:-:S13]  /*14340*/  ISETP.EQ.U32.AND P0, PT, R3, R4, PT ;  /* 0x000000040300720c */ /* 0x002fda0003f02070 */
[----:B--2---:R-:W2:Y:S04]  /*14350*/  @P0 ATOMG.E.ADD.STRONG.GPU PT, R2, [R36.64], R2 ;  /* 0x00000002240209a8 */ /* 0x004ea800081ee1c8 */
[----:B------:R-:W1:Y:S04]  /*14360*/  S2R R4, SR_LTMASK ;  /* 0x0000000000047919 */ /* 0x000e680000003900 */
[----:B--2---:R1:W2:Y:S02]  /*14370*/  SHFL.IDX PT, R3, R2, R3, 0x1f ;  /* 0x00001f0302037589 */ /* 0x0042a400000e0000 */
[----:B-1----:R-:W-:-:S06]  /*14380*/  LOP3.LUT R2, R4, UR4, RZ, 0xc0, !PT ;  /* 0x0000000404027c12 */ /* 0x002fcc000f8ec0ff */
[----:B------:R-:W2:Y:S02]  /*14390*/  POPC R2, R2 ;  /* 0x0000000200027309 */ /* 0x000ea40000000000 */
[----:B--2--5:R-:W-:-:S05]  /*143a0*/  IADD3 R6, R3, c[0x0][0xc], R2 ;  /* 0x0000030003067a10 */ /* 0x024fca0007ffe002 */
[----:B------:R1:W-:Y:S02]  /*143b0*/  STL [R1+0x54], R6 ;  /* 0x0000540601007387 */ /* 0x0003e40000100800 */
.L_x_524:
[----:B-1----:R-:W-:Y:S05]  /*143c0*/  BSYNC B0 ;  /* 0x0000000000007941 */ /* 0x002fea0003800000 */
.L_x_523:
[----:B------:R-:W-:Y:S01]  /*143d0*/  PRMT R0, R0, 0x9910, RZ ;  /* 0x0000991000007816 */ /* 0x000fe200000000ff */
[----:B------:R-:W-:Y:S01]  /*143e0*/  BSSY B1, `(.L_x_525) ;  /* 0x0000193000017945 */ /* 0x000fe20003800000 */
[----:B-----5:R-:W-:Y:S02]  /*143f0*/  IMAD.MOV.U32 R47, RZ, RZ, R6 ;  /* 0x000000ffff2f7224 */ /* 0x020fe400078e0006 */
[----:B------:R-:W-:-:S13]  /*14400*/  ISETP.NE.AND P0, PT, R0, RZ, PT ;  /* 0x000000ff0000720c */ /* 0x000fda0003f05270 */
[----:B------:R-:W-:Y:S05]  /*14410*/  @!P0 BRA `(.L_x_526) ;  /* 0x00000f6000008947 */ /* 0x000fea0003800000 */
[----:B------:R-:W2:Y:S04]  /*14420*/  LDL R44, [R1+0x58] ;  /* 0x00005800012c7983 */ /* 0x000ea80000100800 */
[----:B------:R-:W3:Y:S04]  /*14430*/  LDL R43, [R1+0x68] ;  /* 0x00006800012b7983 */ /* 0x000ee80000100800 */
[----:B------:R-:W4:Y:S04]  /*14440*/  LDL R42, [R1+0x70] ;  /* 0x00007000012a7983 */ /* 0x000f280000100800 */
[----:B------:R-:W5:Y:S04]  /*14450*/  LDL R41, [R1+0x6c] ;  /* 0x00006c0001297983 */ /* 0x000f680000100800 */
[----:B------:R-:W4:Y:S04]  /*14460*/  LDL R40, [R1+0x5c] ;  /* 0x00005c0001287983 */ /* 0x000f280000100800 */
[----:B------:R-:W4:Y:S04]  /*14470*/  LDL R39, [R1+0x64] ;  /* 0x0000640001277983 */ /* 0x000f280000100800 */
[----:B------:R-:W4:Y:S04]  /*14480*/  LDL R38, [R1+0x60] ;  /* 0x0000600001267983 */ /* 0x000f280000100800 */
[----:B------:R-:W4:Y:S04]  /*14490*/  LDL R37, [R1+0x7c] ;  /* 0x00007c0001257983 */ /* 0x000f280000100800 */
[----:B------:R-:W4:Y:S01]  /*144a0*/  LDL R36, [R1+0x80] ;  /* 0x0000800001247983 */ /* 0x000f220000100800 */
[----:B------:R-:W-:Y:S01]  /*144b0*/  WARPSYNC 0xffffffff ;  /* 0xffffffff00007948 */ /* 0x000fe20003800000 */
[----:B------:R-:W-:-:S02]  /*144c0*/  F2FP.BF16.PACK_AB R30, R30, R124 ;  /* 0x0000007c1e1e723e */ /* 0x000fc400000010ff */
[----:B------:R-:W-:Y:S01]  /*144d0*/  BAR.SYNC.DEFER_BLOCKING 0x1, 0x80 ;  /* 0x0042000000007b1d */ /* 0x000fe20000010000 */
        /* <DEDUP_REMOVED lines=31> */
[----:B--2---:R1:W-:Y:S04]  /*146d0*/  STS [R44], R30 ;  /* 0x0000001e2c007388 */ /* 0x0043e80000000800 */
[----:B------:R1:W-:Y:S04]  /*146e0*/  STS [R44+0x400], R29 ;  /* 0x0004001d2c007388 */ /* 0x0003e80000000800 */
[----:B---3--:R1:W-:Y:S04]  /*146f0*/  STS [R43], R27 ;  /* 0x0000001b2b007388 */ /* 0x0083e80000000800 */
[----:B------:R1:W-:Y:S04]  /*14700*/  STS [R43+0x400], R26 ;  /* 0x0004001a2b007388 */ /* 0x0003e80000000800 */
[----:B------:R1:W-:Y:S04]  /*14710*/  STS [R44+0x2000], R28 ;  /* 0x0020001c2c007388 */ /* 0x0003e80000000800 */
[----:B------:R1:W-:Y:S04]  /*14720*/  STS [R44+0x2400], R122 ;  /* 0x0024007a2c007388 */ /* 0x0003e80000000800 */
[----:B------:R1:W-:Y:S04]  /*14730*/  STS [R43+0x2000], R25 ;  /* 0x002000192b007388 */ /* 0x0003e80000000800 */
[----:B------:R1:W-:Y:S04]  /*14740*/  STS [R43+0x2400], R130 ;  /* 0x002400822b007388 */ /* 0x0003e80000000800 */
[----:B----4-:R1:W-:Y:S04]  /*14750*/  STS [R42], R24 ;  /* 0x000000182a007388 */ /* 0x0103e80000000800 */
[----:B------:R1:W-:Y:S04]  /*14760*/  STS [R42+0x400], R23 ;  /* 0x000400172a007388 */ /* 0x0003e80000000800 */
[----:B-----5:R1:W-:Y:S04]  /*14770*/  STS [R41], R20 ;  /* 0x0000001429007388 */ /* 0x0203e80000000800 */
[----:B------:R1:W-:Y:S04]  /*14780*/  STS [R41+0x400], R19 ;  /* 0x0004001329007388 */ /* 0x0003e80000000800 */
[----:B------:R1:W-:Y:S04]  /*14790*/  STS [R42+0x2000], R22 ;  /* 0x002000162a007388 */ /* 0x0003e80000000800 */
[----:B------:R1:W-:Y:S04]  /*147a0*/  STS [R42+0x2400], R21 ;  /* 0x002400152a007388 */ /* 0x0003e80000000800 */
[----:B------:R1:W-:Y:S04]  /*147b0*/  STS [R41+0x2000], R18 ;  /* 0x0020001229007388 */ /* 0x0003e80000000800 */
[----:B------:R1:W-:Y:S04]  /*147c0*/  STS [R41+0x2400], R17 ;  /* 0x0024001129007388 */ /* 0x0003e80000000800 */
[----:B------:R1:W-:Y:S04]  /*147d0*/  STS [R40], R16 ;  /* 0x0000001028007388 */ /* 0x0003e80000000800 */
[----:B------:R1:W-:Y:S04]  /*147e0*/  STS [R40+0x400], R15 ;  /* 0x0004000f28007388 */ /* 0x0003e80000000800 */
[----:B------:R1:W-:Y:S04]  /*147f0*/  STS [R39], R12 ;  /* 0x0000000c27007388 */ /* 0x0003e80000000800 */
        /* <DEDUP_REMOVED lines=13> */
[----:B------:R-:W-:Y:S06]  /*148d0*/  BAR.SYNC.DEFER_BLOCKING 0x1, 0x80 ;  /* 0x0042000000007b1d */ /* 0x000fec0000010000 */
[----:B------:R-:W-:Y:S05]  /*148e0*/  BRA.CONV ~URZ, `(.L_x_527) ;  /* 0x000000737f007947 */ /* 0x000fea000b800000 */
[----:B-1----:R-:W-:Y:S01]  /*148f0*/  SHF.R.S32.HI R10, RZ, 0x1f, R35 ;  /* 0x0000001fff0a7819 */ /* 0x002fe20000011423 */
[----:B------:R-:W-:Y:S01]  /*14900*/  IMAD.MOV.U32 R8, RZ, RZ, RZ ;  /* 0x000000ffff087224 */ /* 0x000fe200078e00ff */
[----:B------:R-:W-:Y:S01]  /*14910*/  MOV R9, 0x14960 ;  /* 0x0001496000097802 */ /* 0x000fe20000000f00 */
[----:B------:R-:W-:Y:S01]  /*14920*/  IMAD.MOV.U32 R7, RZ, RZ, 0x1f ;  /* 0x0000001fff077424 */ /* 0x000fe200078e00ff */
[----:B------:R-:W-:-:S04]  /*14930*/  LEA.HI R10, R10, R35, RZ, 0x7 ;  /* 0x000000230a0a7211 */ /* 0x000fc800078f38ff */
[----:B------:R-:W-:Y:S02]  /*14940*/  SHF.R.S32.HI R10, RZ, 0x7, R10 ;  /* 0x00000007ff0a7819 */ /* 0x000fe4000001140a */
[----:B------:R-:W-:Y:S05]  /*14950*/  CALL.REL.NOINC `($__internal_1_$__cuda_sm70_shflsync_idx_p) ;  /* 0x0000260000007944 */ /* 0x000fea0003c00000 */
.L_x_527:
[----:B-1----:R-:W2:Y:S04]  /*14960*/  LDL R2, [R1+0x74] ;  /* 0x0000740001027983 */ /* 0x002ea80000100800 */
[----:B------:R-:W3:Y:S04]  /*14970*/  LDL R5, [R1+0x78] ;  /* 0x0000780001057983 */ /* 0x000ee80000100800 */
[----:B------:R-:W4:Y:S04]  /*14980*/  LDL.LU R4, [R1+0x44] ;  /* 0x0000440001047983 */ /* 0x000f280000300800 */
[----:B------:R-:W5:Y:S04]  /*14990*/  LDL.LU R15, [R1+0x48] ;  /* 0x00004800010f7983 */ /* 0x000f680000300800 */
[----:B------:R-:W2:Y:S01]  /*149a0*/  LDL.LU R17, [R1+0x50] ;  /* 0x0000500001117983 */ /* 0x000ea20000300800 */
[----:B------:R-:W-:-:S03]  /*149b0*/  IMAD.MOV.U32 R0, RZ, RZ, 0x1 ;  /* 0x00000001ff007424 */ /* 0x000fc600078e00ff */
[----:B------:R-:W3:Y:S02]  /*149c0*/  LDL R14, [R1+0x88] ;  /* 0x00008800010e7983 */ /* 0x000ee40000100800 */
[----:B------:R-:W-:Y:S02]  /*149d0*/  ISETP.NE.AND P0, PT, R0, c[0x0][0x4e8], PT ;  /* 0x00013a0000007a0c */ /* 0x000fe40003f05270 */
[----:B------:R-:W3:Y:S04]  /*149e0*/  LDL.64 R48, [R1+0x28] ;  /* 0x0000280001307983 */ /* 0x000ee80000100a00 */
[----:B------:R-:W1:Y:S04]  /*149f0*/  S2R R16, SR_TID.X ;  /* 0x0000000000107919 */ /* 0x000e680000002100 */
[----:B------:R-:W1:Y:S01]  /*14a00*/  S2R R18, SR_TID.X ;  /* 0x0000000000127919 */ /* 0x000e620000002100 */
[----:B------:R-:W-:-:S02]  /*14a10*/  ULDC UR5, c[0x0][0x4e8] ;  /* 0x00013a0000057ab9 */ /* 0x000fc40000000800 */
[----:B------:R-:W-:Y:S02]  /*14a20*/  ULDC UR4, c[0x0][0x388] ;  /* 0x0000e20000047ab9 */ /* 0x000fe40000000800 */
[----:B------:R-:W-:Y:S01]  /*14a30*/  UIMAD UR4, UR5, UR4, URZ ;  /* 0x00000004050472a4 */ /* 0x000fe2000f8e023f */
[----:B----4-:R-:W-:Y:S01]  /*14a40*/  SHF.R.S32.HI R0, RZ, 0x1f, R4 ;  /* 0x0000001fff007819 */ /* 0x010fe20000011404 */
[----:B------:R-:W-:Y:S01]  /*14a50*/  IMAD.WIDE.U32 R6, R4, c[0x0][0x490], RZ ;  /* 0x0001240004067a25 */ /* 0x000fe200078e00ff */
[----:B-----5:R-:W-:-:S03]  /*14a60*/  SHF.R.S32.HI R8, RZ, 0x1f, R15 ;  /* 0x0000001fff087819 */ /* 0x020fc6000001140f */
[----:B--2---:R-:W-:Y:S02]  /*14a70*/  IMAD.IADD R3, R2, 0x1, R17 ;  /* 0x0000000102037824 */ /* 0x004fe400078e0211 */
[C---:B------:R-:W-:Y:S02]  /*14a80*/  IMAD R2, R0.reuse, c[0x0][0x490], RZ ;  /* 0x0001240000027a24 */ /* 0x040fe400078e02ff */
[----:B------:R-:W-:Y:S02]  /*14a90*/  IMAD R0, R0, c[0x0][0x3e8], RZ ;  /* 0x0000fa0000007a24 */ /* 0x000fe400078e02ff */
[----:B------:R-:W-:-:S04]  /*14aa0*/  @P0 IMAD.HI.U32 R12, R3, c[0x0][0x4ec], RZ ;  /* 0x00013b00030c0a27 */ /* 0x000fc800078e00ff */
[----:B---3--:R-:W-:Y:S02]  /*14ab0*/  IMAD.IADD R10, R5, 0x1, R17 ;  /* 0x00000001050a7824 */ /* 0x008fe400078e0211 */
[C---:B------:R-:W-:Y:S02]  /*14ac0*/  IMAD R9, R4.reuse, c[0x0][0x494], R2 ;  /* 0x0001250004097a24 */ /* 0x040fe400078e0202 */
[C---:B------:R-:W-:Y:S02]  /*14ad0*/  IMAD R11, R4.reuse, c[0x0][0x3ec], R0 ;  /* 0x0000fb00040b7a24 */ /* 0x040fe400078e0200 */
[----:B------:R-:W-:Y:S01]  /*14ae0*/  IMAD.MOV.U32 R2, RZ, RZ, R3 ;  /* 0x000000ffff027224 */ /* 0x000fe200078e0003 */
[----:B------:R-:W-:Y:S01]  /*14af0*/  @P0 SHF.R.U32.HI R2, RZ, c[0x0][0x4f0], R12 ;  /* 0x00013c00ff020a19 */ /* 0x000fe2000001160c */
[----:B------:R-:W-:-:S04]  /*14b00*/  IMAD.WIDE.U32 R4, R4, c[0x0][0x3e8], RZ ;  /* 0x0000fa0004047a25 */ /* 0x000fc800078e00ff */
[----:B------:R-:W-:-:S04]  /*14b10*/  @P0 IMAD.HI.U32 R13, R10, c[0x0][0x4ec], RZ ;  /* 0x00013b000a0d0a27 */ /* 0x000fc800078e00ff */
[----:B------:R-:W-:Y:S02]  /*14b20*/  IMAD.IADD R7, R7, 0x1, R9 ;  /* 0x0000000107077824 */ /* 0x000fe400078e0209 */
[C---:B------:R-:W-:Y:S02]  /*14b30*/  IMAD R9, R8.reuse, c[0x0][0x498], RZ ;  /* 0x0001260008097a24 */ /* 0x040fe400078e02ff */
[----:B------:R-:W-:Y:S02]  /*14b40*/  IMAD R8, R8, c[0x0][0x3f0], RZ ;  /* 0x0000fc0008087a24 */ /* 0x000fe400078e02ff */
[----:B------:R-:W-:Y:S01]  /*14b50*/  IMAD.MOV.U32 R0, RZ, RZ, R10 ;  /* 0x000000ffff007224 */ /* 0x000fe200078e000a */
[----:B------:R-:W-:Y:S01]  /*14b60*/  @P0 SHF.R.U32.HI R0, RZ, c[0x0][0x4f0], R13 ;  /* 0x00013c00ff000a19 */ /* 0x000fe2000001160d */
[----:B------:R-:W-:Y:S02]  /*14b70*/  IMAD.IADD R5, R5, 0x1, R11 ;  /* 0x0000000105057824 */ /* 0x000fe400078e020b */
[----:B------:R-:W-:-:S02]  /*14b80*/  IMAD.MOV R11, RZ, RZ, -R2 ;  /* 0x000000ffff0b7224 */ /* 0x000fc400078e0a02 */
[C---:B------:R-:W-:Y:S02]  /*14b90*/  IMAD R13, R15.reuse, c[0x0][0x49c], R9 ;  /* 0x000127000f0d7a24 */ /* 0x040fe400078e0209 */
[C---:B------:R-:W-:Y:S02]  /*14ba0*/  IMAD R12, R15.reuse, c[0x0][0x3f4], R8 ;  /* 0x0000fd000f0c7a24 */ /* 0x040fe400078e0208 */
[----:B------:R-:W-:Y:S01]  /*14bb0*/  IMAD.WIDE.U32 R8, R15, c[0x0][0x3f0], R4 ;  /* 0x0000fc000f087a25 */ /* 0x000fe200078e0004 */
[----:B------:R-:W-:-:S03]  /*14bc0*/  SHF.R.S32.HI R5, RZ, 0x1f, R0 ;  /* 0x0000001fff057819 */ /* 0x000fc60000011400 */
[----:B------:R-:W-:-:S04]  /*14bd0*/  IMAD.WIDE.U32 R6, R15, c[0x0][0x498], R6 ;  /* 0x000126000f067a25 */ /* 0x000fc800078e0006 */
[----:B------:R-:W-:Y:S01]  /*14be0*/  IMAD R4, R11, c[0x0][0x4e8], R3 ;  /* 0x00013a000b047a24 */ /* 0x000fe200078e0203 */
[----:B------:R-:W-:Y:S01]  /*14bf0*/  SHF.R.S32.HI R11, RZ, 0x1f, R2 ;  /* 0x0000001fff0b7819 */ /* 0x000fe20000011402 */
[----:B------:R-:W-:Y:S01]  /*14c00*/  IMAD.IADD R3, R9, 0x1, R12 ;  /* 0x0000000109037824 */ /* 0x000fe200078e020c */
[----:B------:R-:W-:Y:S01]  /*14c10*/  IADD3 R6, P0, R2, R6, RZ ;  /* 0x0000000602067210 */ /* 0x000fe20007f1e0ff */
[----:B------:R-:W-:Y:S01]  /*14c20*/  IMAD R5, R5, c[0x0][0x3e0], RZ ;  /* 0x0000f80005057a24 */ /* 0x000fe200078e02ff */
[----:B------:R-:W-:Y:S01]  /*14c30*/  SHF.R.S32.HI R9, RZ, 0x1f, R4 ;  /* 0x0000001fff097819 */ /* 0x000fe20000011404 */
[----:B------:R-:W-:Y:S01]  /*14c40*/  IMAD.MOV.U32 R2, RZ, RZ, R8 ;  /* 0x000000ffff027224 */ /* 0x000fe200078e0008 */
[----:B------:R-:W-:Y:S01]  /*14c50*/  IADD3.X R7, R11, R7, R13, P0, !PT ;  /* 0x000000070b077210 */ /* 0x000fe200007fe40d */
[----:B------:R-:W-:Y:S01]  /*14c60*/  IMAD R12, R0, c[0x0][0x3e4], R5 ;  /* 0x0000f900000c7a24 */ /* 0x000fe200078e0205 */
[----:B-1----:R-:W-:Y:S01]  /*14c70*/  SHF.R.S32.HI R15, RZ, 0x1f, R16 ;  /* 0x0000001fff0f7819 */ /* 0x002fe20000011410 */
[----:B------:R-:W-:-:S02]  /*14c80*/  IMAD R5, R9, c[0x0][0x488], RZ ;  /* 0x0001220009057a24 */ /* 0x000fc400078e02ff */
[----:B------:R-:W-:Y:S01]  /*14c90*/  IMAD.WIDE.U32 R8, R0, c[0x0][0x3e0], R2 ;  /* 0x0000f80000087a25 */ /* 0x000fe200078e0002 */
[----:B------:R-:W-:-:S03]  /*14ca0*/  LEA.HI R15, R15, R16, RZ, 0x5 ;  /* 0x000000100f0f7211 */ /* 0x000fc600078f28ff */
[----:B------:R-:W-:Y:S02]  /*14cb0*/  IMAD.MOV R0, RZ, RZ, -R0 ;  /* 0x000000ffff007224 */ /* 0x000fe400078e0a00 */
[C---:B------:R-:W-:Y:S02]  /*14cc0*/  IMAD R11, R4.reuse, c[0x0][0x48c], R5 ;  /* 0x00012300040b7a24 */ /* 0x040fe400078e0205 */
[----:B------:R-:W-:Y:S01]  /*14cd0*/  IMAD.WIDE.U32 R2, R4, c[0x0][0x488], R6 ;  /* 0x0001220004027a25 */ /* 0x000fe200078e0006 */
[----:B------:R-:W-:-:S03]  /*14ce0*/  LOP3.LUT R15, R15, 0xffffffe0, RZ, 0xc0, !PT ;  /* 0xffffffe00f0f7812 */ /* 0x000fc600078ec0ff */
[----:B------:R-:W-:Y:S02]  /*14cf0*/  IMAD R6, R0, c[0x0][0x4e8], R10 ;  /* 0x00013a0000067a24 */ /* 0x000fe400078e020a */
[----:B------:R-:W-:Y:S01]  /*14d00*/  IMAD.IADD R0, R3, 0x1, R11 ;  /* 0x0000000103007824 */ /* 0x000fe200078e020b */
[----:B------:R-:W-:Y:S01]  /*14d10*/  LEA R3, P0, R2, c[0x0][0x450], 0x2 ;  /* 0x0001140002037a11 */ /* 0x000fe200078010ff */
[----:B------:R-:W-:-:S03]  /*14d20*/  IMAD.IADD R15, R16, 0x1, -R15 ;  /* 0x00000001100f7824 */ /* 0x000fc600078e0a0f */
[----:B------:R-:W-:Y:S01]  /*14d30*/  LEA.HI.X R2, R2, c[0x0][0x454], R0, 0x2, P0 ;  /* 0x0001150002027a11 */ /* 0x000fe200000f1400 */
[----:B------:R-:W-:Y:S01]  /*14d40*/  IMAD.IADD R0, R14, 0x1, R17 ;  /* 0x000000010e007824 */ /* 0x000fe200078e0211 */
[----:B------:R-:W-:Y:S01]  /*14d50*/  LOP3.LUT P1, RZ, R15, 0x3, RZ, 0xc0, !PT ;  /* 0x000000030fff7812 */ /* 0x000fe2000782c0ff */
[----:B------:R-:W-:Y:S01]  /*14d60*/  IMAD.IADD R5, R9, 0x1, R12 ;  /* 0x0000000109057824 */ /* 0x000fe200078e020c */
[----:B------:R-:W-:Y:S01]  /*14d70*/  SHFL.IDX PT, R14, R3, RZ, 0x1c1f ;  /* 0x001c1fff030e7589 */ /* 0x000fe200000e0000 */
[----:B------:R-:W-:-:S03]  /*14d80*/  IMAD.MOV.U32 R4, RZ, RZ, R8 ;  /* 0x000000ffff047224 */ /* 0x000fc600078e0008 */
[----:B------:R-:W1:Y:S04]  /*14d90*/  SHFL.IDX PT, R15, R2, RZ, 0x1c1f ;  /* 0x001c1fff020f7589 */ /* 0x000e6800000e0000 */
[----:B------:R-:W-:Y:S04]  /*14da0*/  SHFL.IDX PT, R12, R3, 0x1, 0x1c1f ;  /* 0x003c1f00030c7f89 */ /* 0x000fe800000e0000 */
[----:B------:R-:W2:Y:S04]  /*14db0*/  SHFL.IDX PT, R13, R2, 0x1, 0x1c1f ;  /* 0x003c1f00020d7f89 */ /* 0x000ea800000e0000 */
[----:B------:R-:W-:Y:S04]  /*14dc0*/  SHFL.IDX PT, R10, R3, 0x2, 0x1c1f ;  /* 0x005c1f00030a7f89 */ /* 0x000fe800000e0000 */
[----:B------:R-:W3:Y:S04]  /*14dd0*/  SHFL.IDX PT, R11, R2, 0x2, 0x1c1f ;  /* 0x005c1f00020b7f89 */ /* 0x000ee800000e0000 */
[----:B------:R4:W-:Y:S04]  /*14de0*/  SHFL.IDX PT, R8, R3, 0x3, 0x1c1f ;  /* 0x007c1f0003087f89 */ /* 0x0009e800000e0000 */
[----:B------:R5:W1:Y:S01]  /*14df0*/  SHFL.IDX PT, R9, R2, 0x3, 0x1c1f ;  /* 0x007c1f0002097f89 */ /* 0x000a6200000e0000 */
[----:B------:R-:W-:-:S02]  /*14e00*/  SHF.R.S32.HI R7, RZ, 0x1f, R6 ;  /* 0x0000001fff077819 */ /* 0x000fc40000011406 */
[----:B------:R-:W-:-:S03]  /*14e10*/  ISETP.GE.OR P4, PT, R0, UR4, P1 ;  /* 0x0000000400007c0c */ /* 0x000fc60008f86670 */
[----:B------:R-:W-:Y:S01]  /*14e20*/  IMAD R7, R7, c[0x0][0x3d8], RZ ;  /* 0x0000f60007077a24 */ /* 0x000fe200078e02ff */
[----:B------:R-:W-:Y:S01]  /*14e30*/  SHF.R.S32.HI R16, RZ, 0x1f, R18 ;  /* 0x0000001fff107819 */ /* 0x000fe20000011412 */
[----:B------:R-:W-:Y:S01]  /*14e40*/  IMAD.WIDE.U32 R4, R6, c[0x0][0x3d8], R4 ;  /* 0x0000f60006047a25 */ /* 0x000fe200078e0004 */
[C---:B----4-:R-:W-:Y:S02]  /*14e50*/  IADD3 R3, R0.reuse, 0x8, RZ ;  /* 0x0000000800037810 */ /* 0x050fe40007ffe0ff */
[C---:B-----5:R-:W-:Y:S02]  /*14e60*/  IADD3 R2, R0.reuse, 0x40, RZ ;  /* 0x0000004000027810 */ /* 0x060fe40007ffe0ff */
[----:B------:R-:W-:Y:S02]  /*14e70*/  IADD3 R0, R0, 0x48, RZ ;  /* 0x0000004800007810 */ /* 0x000fe40007ffe0ff */
[----:B------:R-:W-:Y:S02]  /*14e80*/  ISETP.GE.OR P3, PT, R3, UR4, P1 ;  /* 0x0000000403007c0c */ /* 0x000fe40008f66670 */
[----:B------:R-:W-:-:S02]  /*14e90*/  ISETP.GE.OR P2, PT, R2, UR4, P1 ;  /* 0x0000000402007c0c */ /* 0x000fc40008f46670 */
[----:B------:R-:W-:Y:S01]  /*14ea0*/  ISETP.GE.OR P1, PT, R0, UR4, P1 ;  /* 0x0000000400007c0c */ /* 0x000fe20008f26670 */
[----:B------:R-:W-:Y:S01]  /*14eb0*/  IMAD R7, R6, c[0x0][0x3dc], R7 ;  /* 0x0000f70006077a24 */ /* 0x000fe200078e0207 */
[----:B------:R-:W-:Y:S01]  /*14ec0*/  LEA.HI R16, R16, R18, RZ, 0x3 ;  /* 0x0000001210107211 */ /* 0x000fe200078f18ff */
[----:B-1----:R-:W-:Y:S01]  /*14ed0*/  @!P4 ST.E [R14.64], R32 ;  /* 0x000000200e00c985 */ /* 0x002fe2000c101908 */
[----:B------:R-:W-:Y:S01]  /*14ee0*/  LEA R2, P0, R4, c[0x0][0x380], 0x1 ;  /* 0x0000e00004027a11 */ /* 0x000fe200078008ff */
[----:B------:R-:W-:Y:S01]  /*14ef0*/  IMAD.IADD R0, R5, 0x1, R7 ;  /* 0x0000000105007824 */ /* 0x000fe200078e0207 */
[----:B------:R-:W-:-:S03]  /*14f00*/  SHF.R.S32.HI R16, RZ, 0x3, R16 ;  /* 0x00000003ff107819 */ /* 0x000fc60000011410 */
[----:B--2---:R-:W-:Y:S01]  /*14f10*/  @!P3 ST.E [R12.64], R33 ;  /* 0x000000210c00b985 */ /* 0x004fe2000c101908 */
[----:B------:R-:W-:-:S03]  /*14f20*/  LEA.HI.X R0, R4, c[0x0][0x384], R0, 0x1, P0 ;  /* 0x0000e10004007a11 */ /* 0x000fc600000f0c00 */
[----:B---3--:R-:W-:Y:S01]  /*14f30*/  @!P2 ST.E [R10.64], R34 ;  /* 0x000000220a00a985 */ /* 0x008fe2000c101908 */
[----:B------:R-:W-:-:S03]  /*14f40*/  IMAD.IADD R3, R16, 0x1, R17 ;  /* 0x0000000110037824 */ /* 0x000fc600078e0211 */
[----:B------:R-:W-:Y:S04]  /*14f50*/  @!P1 ST.E [R8.64], R31 ;  /* 0x0000001f08009985 */ /* 0x000fe8000c101908 */
[----:B------:R-:W1:Y:S04]  /*14f60*/  SHFL.IDX PT, R8, R2, RZ, 0x181f ;  /* 0x00181fff02087589 */ /* 0x000e6800000e0000 */
[----:B------:R-:W-:Y:S01]  /*14f70*/  LDS.128 R20, [R241+0x80] ;  /* 0x00008000f1147984 */ /* 0x000fe20000000c00 */
[----:B------:R-:W-:-:S03]  /*14f80*/  ISETP.GE.AND P5, PT, R48, c[0x0][0x3c8], PT ;  /* 0x0000f20030007a0c */ /* 0x000fc60003fa6270 */
[----:B------:R-:W2:Y:S01]  /*14f90*/  SHFL.IDX PT, R7, R0, RZ, 0x181f ;  /* 0x00181fff00077589 */ /* 0x000ea200000e0000 */
[----:B------:R-:W-:-:S03]  /*14fa0*/  IADD3 R4, R3, 0x10, RZ ;  /* 0x0000001003047810 */ /* 0x000fc60007ffe0ff */
[----:B------:R-:W3:Y:S04]  /*14fb0*/  SHFL.IDX PT, R6, R2, 0x1, 0x181f ;  /* 0x00381f0002067f89 */ /* 0x000ee800000e0000 */
[----:B------:R-:W4:Y:S01]  /*14fc0*/  SHFL.IDX PT, R5, R2, 0x2, 0x181f ;  /* 0x00581f0002057f89 */ /* 0x000f2200000e0000 */
[----:B------:R-:W-:-:S03]  /*14fd0*/  ISETP.GE.OR P2, PT, R4, UR4, P5 ;  /* 0x0000000404007c0c */ /* 0x000fc6000af46670 */
[----:B------:R-:W5:Y:S01]  /*14fe0*/  SHFL.IDX PT, R11, R0, 0x1, 0x181f ;  /* 0x00381f00000b7f89 */ /* 0x000f6200000e0000 */
[----:B------:R-:W-:-:S03]  /*14ff0*/  ISETP.GE.OR P3, PT, R3, UR4, P5 ;  /* 0x0000000403007c0c */ /* 0x000fc6000af66670 */
[----:B------:R-:W5:Y:S01]  /*15000*/  SHFL.IDX PT, R10, R0, 0x2, 0x181f ;  /* 0x00581f00000a7f89 */ /* 0x000f6200000e0000 */
[----:B------:R-:W-:-:S03]  /*15010*/  IADD3 R4, R3, 0x20, RZ ;  /* 0x0000002003047810 */ /* 0x000fc60007ffe0ff */
[----:B------:R-:W5:Y:S01]  /*15020*/  LDS.128 R16, [R241+0x880] ;  /* 0x00088000f1107984 */ /* 0x000f620000000c00 */
[----:B------:R-:W-:-:S03]  /*15030*/  ISETP.GE.OR P0, PT, R4, UR4, P5 ;  /* 0x0000000404007c0c */ /* 0x000fc6000af06670 */
[----:B------:R-:W5:Y:S02]  /*15040*/  LDS.128 R12, [R241+0x1080] ;  /* 0x00108000f10c7984 */ /* 0x000f640000000c00 */
[C---:B-1----:R-:W-:Y:S02]  /*15050*/  @!P3 LEA R8, P4, R48.reuse, R8, 0x1 ;  /* 0x000000083008b211 */ /* 0x042fe400078808ff */
[----:B------:R-:W-:Y:S01]  /*15060*/  LDS.128 R24, [R241+0x1880] ;  /* 0x00188000f1187984 */ /* 0x000fe20000000c00 */
[C---:B------:R-:W-:Y:S02]  /*15070*/  IADD3 R29, R3.reuse, 0x30, RZ ;  /* 0x00000030031d7810 */ /* 0x040fe40007ffe0ff */
[C---:B--2---:R-:W-:Y:S01]  /*15080*/  @!P3 LEA.HI.X R9, R48.reuse, R7, R49, 0x1, P4 ;  /* 0x000000073009b211 */ /* 0x044fe200020f0c31 */
[----:B------:R-:W1:Y:S01]  /*15090*/  SHFL.IDX PT, R45, R2, 0x3, 0x181f ;  /* 0x00781f00022d7f89 */ /* 0x000e6200000e0000 */
[C---:B---3--:R-:W-:Y:S02]  /*150a0*/  @!P2 LEA R6, P1, R48.reuse, R6, 0x1 ;  /* 0x000000063006a211 */ /* 0x048fe400078208ff */
[----:B------:R-:W-:Y:S01]  /*150b0*/  IADD3 R28, R3, 0x40, RZ ;  /* 0x00000040031c7810 */ /* 0x000fe20007ffe0ff */
[----:B------:R-:W2:Y:S01]  /*150c0*/  SHFL.IDX PT, R46, R0, 0x3, 0x181f ;  /* 0x00781f00002e7f89 */ /* 0x000ea200000e0000 */
[----:B----4-:R-:W-:-:S02]  /*150d0*/  @!P0 LEA R4, P4, R48, R5, 0x1 ;  /* 0x0000000530048211 */ /* 0x010fc400078808ff */
[C-C-:B-----5:R-:W-:Y:S01]  /*150e0*/  @!P2 LEA.HI.X R7, R48.reuse, R11, R49.reuse, 0x1, P1 ;  /* 0x0000000b3007a211 */ /* 0x160fe200008f0c31 */
[----:B------:R-:W-:Y:S01]  /*150f0*/  LDS.128 R32, [R241+0x2880] ;  /* 0x00288000f1207984 */ /* 0x000fe20000000c00 */
[----:B------:R-:W-:Y:S02]  /*15100*/  @!P0 LEA.HI.X R5, R48, R10, R49, 0x1, P4 ;  /* 0x0000000a30058211 */ /* 0x000fe400020f0c31 */
[----:B------:R-:W-:Y:S01]  /*15110*/  ISETP.GE.OR P1, PT, R29, UR4, P5 ;  /* 0x000000041d007c0c */ /* 0x000fe2000af26670 */
[----:B------:R-:W-:Y:S01]  /*15120*/  LDS.128 R36, [R241+0x3080] ;  /* 0x00308000f1247984 */ /* 0x000fe20000000c00 */
[----:B------:R-:W-:-:S03]  /*15130*/  ISETP.GE.OR P4, PT, R28, UR4, P5 ;  /* 0x000000041c007c0c */ /* 0x000fc6000af86670 */
[----:B------:R-:W-:Y:S04]  /*15140*/  LDS.128 R28, [R241+0x2080] ;  /* 0x00208000f11c7984 */ /* 0x000fe80000000c00 */
[----:B------:R-:W3:Y:S04]  /*15150*/  SHFL.IDX PT, R44, R2, 0x4, 0x181f ;  /* 0x00981f00022c7f89 */ /* 0x000ee800000e0000 */
[----:B------:R-:W-:Y:S04]  /*15160*/  LDS.128 R40, [R241+0x3880] ;  /* 0x00388000f1287984 */ /* 0x000fe80000000c00 */
[----:B------:R4:W-:Y:S04]  /*15170*/  @!P3 ST.E.128 [R8.64], R20 ;  /* 0x000000140800b985 */ /* 0x0009e8000c101d08 */
[----:B------:R-:W5:Y:S04]  /*15180*/  SHFL.IDX PT, R9, R2, 0x5, 0x181f ;  /* 0x00b81f0002097f89 */ /* 0x000f6800000e0000 */
[----:B------:R-:W1:Y:S04]  /*15190*/  SHFL.IDX PT, R11, R0, 0x4, 0x181f ;  /* 0x00981f00000b7f89 */ /* 0x000e6800000e0000 */
[----:B------:R-:W-:Y:S04]  /*151a0*/  SHFL.IDX PT, R10, R2, 0x6, 0x181f ;  /* 0x00d81f00020a7f89 */ /* 0x000fe800000e0000 */
[----:B------:R-:W1:Y:S04]  /*151b0*/  SHFL.IDX PT, R21, R0, 0x5, 0x181f ;  /* 0x00b81f0000157f89 */ /* 0x000e6800000e0000 */
[----:B------:R-:W1:Y:S04]  /*151c0*/  SHFL.IDX PT, R20, R0, 0x6, 0x181f ;  /* 0x00d81f0000147f89 */ /* 0x000e6800000e0000 */
[----:B------:R-:W-:Y:S01]  /*151d0*/  @!P2 ST.E.128 [R6.64], R16 ;  /* 0x000000100600a985 */ /* 0x000fe2000c101d08 */
[----:B----4-:R-:W-:-:S02]  /*151e0*/  IADD3 R22, R3, 0x50, RZ ;  /* 0x0000005003167810 */ /* 0x010fc40007ffe0ff */
[C---:B------:R-:W-:Y:S02]  /*151f0*/  IADD3 R8, R3.reuse, 0x60, RZ ;  /* 0x0000006003087810 */ /* 0x040fe40007ffe0ff */
[----:B------:R-:W-:Y:S01]  /*15200*/  ISETP.GE.OR P3, PT, R22, UR4, P5 ;  /* 0x0000000416007c0c */ /* 0x000fe2000af66670 */
[----:B------:R1:W-:Y:S01]  /*15210*/  @!P0 ST.E.128 [R4.64], R12 ;  /* 0x0000000c04008985 */ /* 0x0003e2000c101d08 */
[----:B------:R-:W-:Y:S02]  /*15220*/  ISETP.GE.OR P2, PT, R8, UR4, P5 ;  /* 0x0000000408007c0c */ /* 0x000fe4000af46670 */
[----:B------:R-:W-:-:S04]  /*15230*/  IADD3 R3, R3, 0x70, RZ ;  /* 0x0000007003037810 */ /* 0x000fc80007ffe0ff */
[----:B------:R-:W-:Y:S02]  /*15240*/  ISETP.GE.OR P5, PT, R3, UR4, P5 ;  /* 0x0000000403007c0c */ /* 0x000fe4000afa6670 */
[----:B-1----:R-:W-:-:S04]  /*15250*/  @!P1 LEA R4, P0, R48, R45, 0x1 ;  /* 0x0000002d30049211 */ /* 0x002fc800078008ff */
[C---:B--2---:R-:W-:Y:S02]  /*15260*/  @!P1 LEA.HI.X R5, R48.reuse, R46, R49, 0x1, P0 ;  /* 0x0000002e30059211 */ /* 0x044fe400000f0c31 */
[----:B---3--:R-:W-:-:S03]  /*15270*/  @!P4 LEA R8, P0, R48, R44, 0x1 ;  /* 0x0000002c3008c211 */ /* 0x008fc600078008ff */
[----:B------:R1:W-:Y:S01]  /*15280*/  @!P1 ST.E.128 [R4.64], R24 ;  /* 0x0000001804009985 */ /* 0x0003e2000c101d08 */
[C---:B-----5:R-:W-:Y:S02]  /*15290*/  @!P3 LEA R6, P1, R48.reuse, R9, 0x1 ;  /* 0x000000093006b211 */ /* 0x060fe400078208ff */
[C-C-:B------:R-:W-:Y:S02]  /*152a0*/  @!P4 LEA.HI.X R9, R48.reuse, R11, R49.reuse, 0x1, P0 ;  /* 0x0000000b3009c211 */ /* 0x140fe400000f0c31 */
[----:B------:R-:W-:-:S03]  /*152b0*/  @!P3 LEA.HI.X R7, R48, R21, R49, 0x1, P1 ;  /* 0x000000153007b211 */ /* 0x000fc600008f0c31 */
[----:B------:R2:W-:Y:S04]  /*152c0*/  @!P4 ST.E.128 [R8.64], R28 ;  /* 0x0000001c0800c985 */ /* 0x0005e8000c101d08 */
[----:B------:R2:W-:Y:S01]  /*152d0*/  @!P3 ST.E.128 [R6.64], R32 ;  /* 0x000000200600b985 */ /* 0x0005e2000c101d08 */
[----:B-1----:R-:W-:-:S04]  /*152e0*/  @!P2 LEA R4, P0, R48, R10, 0x1 ;  /* 0x0000000a3004a211 */ /* 0x002fc800078008ff */
[----:B------:R-:W-:-:S05]  /*152f0*/  @!P2 LEA.HI.X R5, R48, R20, R49, 0x1, P0 ;  /* 0x000000143005a211 */ /* 0x000fca00000f0c31 */
[----:B------:R2:W-:Y:S04]  /*15300*/  @!P2 ST.E.128 [R4.64], R36 ;  /* 0x000000240400a985 */ /* 0x0005e8000c101d08 */
[----:B------:R-:W1:Y:S04]  /*15310*/  SHFL.IDX PT, R2, R2, 0x7, 0x181f ;  /* 0x00f81f0002027f89 */ /* 0x000e6800000e0000 */
[----:B------:R-:W3:Y:S01]  /*15320*/  SHFL.IDX PT, R0, R0, 0x7, 0x181f ;  /* 0x00f81f0000007f89 */ /* 0x000ee200000e0000 */
[----:B------:R-:W-:Y:S05]  /*15330*/  @P5 BRA `(.L_x_528) ;  /* 0x000009d000005947 */ /* 0x000fea0003800000 */
[----:B-1----:R-:W-:-:S04]  /*15340*/  LEA R2, P0, R48, R2, 0x1 ;  /* 0x0000000230027211 */ /* 0x002fc800078008ff */
[----:B---3--:R-:W-:-:S05]  /*15350*/  LEA.HI.X R3, R48, R0, R49, 0x1, P0 ;  /* 0x0000000030037211 */ /* 0x008fca00000f0c31 */
[----:B------:R1:W-:Y:S01]  /*15360*/  ST.E.128 [R2.64], R40 ;  /* 0x0000002802007985 */ /* 0x0003e2000c101d08 */
[----:B------:R-:W-:Y:S05]  /*15370*/  BRA `(.L_x_528) ;  /* 0x0000099000007947 */ /* 0x000fea0003800000 */
.L_x_526:
[----:B------:R-:W2:Y:S04]  /*15380*/  LDL R0, [R1+0x50] ;  /* 0x0000500001007983 */ /* 0x000ea80000100800 */
[----:B------:R-:W3:Y:S04]  /*15390*/  LDL R16, [R1+0x44] ;  /* 0x0000440001107983 */ /* 0x000ee80000100800 */
[----:B------:R-:W4:Y:S01]  /*153a0*/  LDL R15, [R1+0x48] ;  /* 0x00004800010f7983 */ /* 0x000f220000100800 */
[----:B------:R-:W-:Y:S03]  /*153b0*/  BSSY B0, `(.L_x_529) ;  /* 0x0000025000007945 */ /* 0x000fe60003800000 */
[----:B------:R-:W1:Y:S02]  /*153c0*/  S2R R14, SR_TID.X ;  /* 0x00000000000e7919 */ /* 0x000e640000002100 */
[----:B-1----:R-:W-:Y:S01]  /*153d0*/  ISETP.GE.AND P0, PT, R14, 0x80, PT ;  /* 0x000000800e00780c */ /* 0x002fe20003f06270 */
[----:B--2---:R-:W-:Y:S01]  /*153e0*/  IMAD.MOV.U32 R11, RZ, RZ, R0 ;  /* 0x000000ffff0b7224 */ /* 0x004fe200078e0000 */
[----:B---3--:R-:W-:-:S02]  /*153f0*/  SHF.R.S32.HI R7, RZ, 0x1f, R16 ;  /* 0x0000001fff077819 */ /* 0x008fc40000011410 */
[----:B----4-:R-:W-:-:S09]  /*15400*/  SHF.R.S32.HI R10, RZ, 0x1f, R15 ;  /* 0x0000001fff0a7819 */ /* 0x010fd2000001140f */
[----:B------:R-:W-:Y:S05]  /*15410*/  @P0 BRA `(.L_x_530) ;  /* 0x000001e000000947 */ /* 0x000fea0003800000 */
[----:B------:R-:W-:Y:S02]  /*15420*/  MOV R2, c[0x0][0x4e8] ;  /* 0x00013a0000027a02 */ /* 0x000fe40000000f00 */
[----:B------:R-:W-:-:S03]  /*15430*/  IADD3 R6, R11, R14, RZ ;  /* 0x0000000e0b067210 */ /* 0x000fc60007ffe0ff */
[----:B------:R-:W-:-:S05]  /*15440*/  IMAD R0, R2, c[0x0][0x388], RZ ;  /* 0x0000e20002007a24 */ /* 0x000fca00078e02ff */
[----:B------:R-:W-:-:S13]  /*15450*/  ISETP.GE.AND P0, PT, R6, R0, PT ;  /* 0x000000000600720c */ /* 0x000fda0003f06270 */
[----:B------:R-:W-:Y:S05]  /*15460*/  @P0 BRA `(.L_x_530) ;  /* 0x0000019000000947 */ /* 0x000fea0003800000 */
[----:B------:R-:W-:Y:S01]  /*15470*/  ISETP.NE.AND P0, PT, R2, 0x1, PT ;  /* 0x000000010200780c */ /* 0x000fe20003f05270 */
[----:B------:R-:W-:Y:S01]  /*15480*/  IMAD R4, R7, c[0x0][0x490], RZ ;  /* 0x0001240007047a24 */ /* 0x000fe200078e02ff */
[----:B------:R-:W-:Y:S01]  /*15490*/  MOV R0, R6 ;  /* 0x0000000600007202 */ /* 0x000fe20000000f00 */
[----:B------:R-:W-:-:S04]  /*154a0*/  IMAD.WIDE.U32 R2, R16, c[0x0][0x490], RZ ;  /* 0x0001240010027a25 */ /* 0x000fc800078e00ff */
[----:B------:R-:W-:Y:S02]  /*154b0*/  IMAD R4, R16, c[0x0][0x494], R4 ;  /* 0x0001250010047a24 */ /* 0x000fe400078e0204 */
[----:B------:R-:W-:-:S03]  /*154c0*/  IMAD R9, R10, c[0x0][0x498], RZ ;  /* 0x000126000a097a24 */ /* 0x000fc600078e02ff */
[----:B------:R-:W-:Y:S01]  /*154d0*/  IADD3 R3, R3, R4, RZ ;  /* 0x0000000403037210 */ /* 0x000fe20007ffe0ff */
[----:B------:R-:W-:-:S05]  /*154e0*/  @P0 IMAD.HI.U32 R5, R6, c[0x0][0x4ec], RZ ;  /* 0x00013b0006050a27 */ /* 0x000fca00078e00ff */
[----:B------:R-:W-:Y:S01]  /*154f0*/  @P0 SHF.R.U32.HI R0, RZ, c[0x0][0x4f0], R5 ;  /* 0x00013c00ff000a19 */ /* 0x000fe20000011605 */
[----:B------:R-:W-:-:S03]  /*15500*/  IMAD.WIDE.U32 R4, R15, c[0x0][0x498], R2 ;  /* 0x000126000f047a25 */ /* 0x000fc600078e0002 */
[C---:B------:R-:W-:Y:S01]  /*15510*/  IADD3 R8, -R0.reuse, RZ, RZ ;  /* 0x000000ff00087210 */ /* 0x040fe20007ffe1ff */
[----:B------:R-:W-:Y:S01]  /*15520*/  IMAD R3, R15, c[0x0][0x49c], R9 ;  /* 0x000127000f037a24 */ /* 0x000fe200078e0209 */
[----:B------:R-:W-:-:S03]  /*15530*/  IADD3 R4, P0, R0, R4, RZ ;  /* 0x0000000400047210 */ /* 0x000fc60007f1e0ff */
[----:B------:R-:W-:Y:S01]  /*15540*/  IMAD R2, R8, c[0x0][0x4e8], R6 ;  /* 0x00013a0008027a24 */ /* 0x000fe200078e0206 */
[----:B------:R-:W-:-:S04]  /*15550*/  SHF.R.S32.HI R6, RZ, 0x1f, R0 ;  /* 0x0000001fff067819 */ /* 0x000fc80000011400 */
[----:B------:R-:W-:Y:S02]  /*15560*/  SHF.R.S32.HI R0, RZ, 0x1f, R2 ;  /* 0x0000001fff007819 */ /* 0x000fe40000011402 */
[----:B------:R-:W-:-:S03]  /*15570*/  IADD3.X R5, R6, R5, R3, P0, !PT ;  /* 0x0000000506057210 */ /* 0x000fc600007fe403 */
[----:B------:R-:W-:-:S04]  /*15580*/  IMAD R0, R0, c[0x0][0x488], RZ ;  /* 0x0001220000007a24 */ /* 0x000fc800078e02ff */
[C---:B------:R-:W-:Y:S02]  /*15590*/  IMAD R0, R2.reuse, c[0x0][0x48c], R0 ;  /* 0x0001230002007a24 */ /* 0x040fe400078e0200 */
[----:B------:R-:W-:-:S05]  /*155a0*/  IMAD.WIDE.U32 R2, R2, c[0x0][0x488], R4 ;  /* 0x0001220002027a25 */ /* 0x000fca00078e0004 */
[----:B------:R-:W-:Y:S02]  /*155b0*/  IADD3 R0, R3, R0, RZ ;  /* 0x0000000003007210 */ /* 0x000fe40007ffe0ff */
[----:B------:R-:W-:-:S04]  /*155c0*/  LEA R4, P0, R2, c[0x0][0x450], 0x2 ;  /* 0x0001140002047a11 */ /* 0x000fc800078010ff */
[----:B------:R-:W-:Y:S02]  /*155d0*/  LEA.HI.X R5, R2, c[0x0][0x454], R0, 0x2, P0 ;  /* 0x0001150002057a11 */ /* 0x000fe400000f1400 */
[----:B------:R-:W-:-:S05]  /*155e0*/  MOV R0, 0xff800000 ;  /* 0xff80000000007802 */ /* 0x000fca0000000f00 */
[----:B------:R1:W-:Y:S02]  /*155f0*/  STG.E [R4.64], R0 ;  /* 0x0000000004007986 */ /* 0x0003e4000c101908 */
.L_x_530:
[----:B------:R-:W-:Y:S05]  /*15600*/  BSYNC B0 ;  /* 0x0000000000007941 */ /* 0x000fea0003800000 */
.L_x_529:
[----:B------:R-:W2:Y:S04]  /*15610*/  LDL R2, [R1+0x78] ;  /* 0x0000780001027983 */ /* 0x000ea80000100800 */
[----:B------:R-:W3:Y:S01]  /*15620*/  LDL.64 R12, [R1+0x28] ;  /* 0x00002800010c7983 */ /* 0x000ee20000100a00 */
[----:B-1----:R-:W-:Y:S01]  /*15630*/  MOV R0, c[0x0][0x4e8] ;  /* 0x00013a0000007a02 */ /* 0x002fe20000000f00 */
[----:B------:R-:W-:Y:S01]  /*15640*/  IMAD R6, R10, c[0x0][0x3f0], RZ ;  /* 0x0000fc000a067a24 */ /* 0x000fe200078e02ff */
[----:B------:R-:W-:Y:S02]  /*15650*/  SHF.R.S32.HI R9, RZ, 0x1f, R14 ;  /* 0x0000001fff097819 */ /* 0x000fe4000001140e */
[----:B------:R-:W-:Y:S01]  /*15660*/  ISETP.NE.AND P0, PT, R0, 0x1, PT ;  /* 0x000000010000780c */ /* 0x000fe20003f05270 */
[----:B------:R-:W-:Y:S01]  /*15670*/  IMAD R0, R7, c[0x0][0x3e8], RZ ;  /* 0x0000fa0007007a24 */ /* 0x000fe200078e02ff */
[----:B------:R-:W-:Y:S01]  /*15680*/  LEA.HI R9, R9, R14, RZ, 0x3 ;  /* 0x0000000e09097211 */ /* 0x000fe200078f18ff */
[----:B------:R-:W-:-:S02]  /*15690*/  IMAD R8, R15, c[0x0][0x3f4], R6 ;  /* 0x0000fd000f087a24 */ /* 0x000fc400078e0206 */
[----:B------:R-:W-:Y:S01]  /*156a0*/  IMAD R5, R16, c[0x0][0x3ec], R0 ;  /* 0x0000fb0010057a24 */ /* 0x000fe200078e0200 */
[----:B------:R-:W-:Y:S02]  /*156b0*/  SHF.R.S32.HI R9, RZ, 0x3, R9 ;  /* 0x00000003ff097819 */ /* 0x000fe40000011409 */
[----:B--2---:R-:W-:Y:S01]  /*156c0*/  IADD3 R4, R2, R11, RZ ;  /* 0x0000000b02047210 */ /* 0x004fe20007ffe0ff */
[----:B------:R-:W-:-:S03]  /*156d0*/  IMAD.WIDE.U32 R2, R16, c[0x0][0x3e8], RZ ;  /* 0x0000fa0010027a25 */ /* 0x000fc600078e00ff */
[----:B------:R-:W-:Y:S01]  /*156e0*/  MOV R0, R4 ;  /* 0x0000000400007202 */ /* 0x000fe20000000f00 */
[----:B------:R-:W-:-:S04]  /*156f0*/  @P0 IMAD.HI.U32 R7, R4, c[0x0][0x4ec], RZ ;  /* 0x00013b0004070a27 */ /* 0x000fc800078e00ff */
[----:B------:R-:W-:Y:S01]  /*15700*/  IMAD.IADD R3, R3, 0x1, R5 ;  /* 0x0000000103037824 */ /* 0x000fe200078e0205 */
[----:B------:R-:W-:Y:S02]  /*15710*/  @P0 SHF.R.U32.HI R0, RZ, c[0x0][0x4f0], R7 ;  /* 0x00013c00ff000a19 */ /* 0x000fe40000011607 */
[----:B---3--:R-:W-:Y:S01]  /*15720*/  ISETP.GE.AND P0, PT, R12, c[0x0][0x3c8], PT ;  /* 0x0000f2000c007a0c */ /* 0x008fe20003f06270 */
[----:B------:R-:W-:Y:S01]  /*15730*/  IMAD.WIDE.U32 R2, R15, c[0x0][0x3f0], R2 ;  /* 0x0000fc000f027a25 */ /* 0x000fe200078e0002 */
[----:B------:R-:W-:Y:S02]  /*15740*/  SHF.R.S32.HI R5, RZ, 0x1f, R0 ;  /* 0x0000001fff057819 */ /* 0x000fe40000011400 */
[----:B------:R-:W-:Y:S02]  /*15750*/  IADD3 R6, -R0, RZ, RZ ;  /* 0x000000ff00067210 */ /* 0x000fe40007ffe1ff */
[----:B------:R-:W-:Y:S01]  /*15760*/  IADD3 R3, R3, R8, RZ ;  /* 0x0000000803037210 */ /* 0x000fe20007ffe0ff */
[----:B------:R-:W-:-:S02]  /*15770*/  IMAD R5, R5, c[0x0][0x3e0], RZ ;  /* 0x0000f80005057a24 */ /* 0x000fc400078e02ff */
[----:B------:R-:W-:Y:S02]  /*15780*/  IMAD R6, R6, c[0x0][0x4e8], R4 ;  /* 0x00013a0006067a24 */ /* 0x000fe400078e0204 */
[C---:B------:R-:W-:Y:S02]  /*15790*/  IMAD R4, R0.reuse, c[0x0][0x3e4], R5 ;  /* 0x0000f90000047a24 */ /* 0x040fe400078e0205 */
[----:B------:R-:W-:Y:S01]  /*157a0*/  IMAD.WIDE.U32 R2, R0, c[0x0][0x3e0], R2 ;  /* 0x0000f80000027a25 */ /* 0x000fe200078e0002 */
[----:B------:R-:W-:-:S03]  /*157b0*/  SHF.R.S32.HI R0, RZ, 0x1f, R6 ;  /* 0x0000001fff007819 */ /* 0x000fc60000011406 */
[----:B------:R-:W-:Y:S02]  /*157c0*/  IMAD.IADD R3, R3, 0x1, R4 ;  /* 0x0000000103037824 */ /* 0x000fe400078e0204 */
[----:B------:R-:W-:Y:S02]  /*157d0*/  IMAD R0, R0, c[0x0][0x3d8], RZ ;  /* 0x0000f60000007a24 */ /* 0x000fe400078e02ff */
[----:B------:R-:W-:-:S04]  /*157e0*/  IMAD.WIDE.U32 R4, R6, c[0x0][0x3d8], R2 ;  /* 0x0000f60006047a25 */ /* 0x000fc800078e0002 */
[----:B------:R-:W-:Y:S01]  /*157f0*/  IMAD R6, R6, c[0x0][0x3dc], R0 ;  /* 0x0000f70006067a24 */ /* 0x000fe200078e0200 */
[----:B------:R-:W-:Y:S02]  /*15800*/  LEA R3, P1, R4, c[0x0][0x380], 0x1 ;  /* 0x0000e00004037a11 */ /* 0x000fe400078208ff */
[----:B------:R-:W-:Y:S02]  /*15810*/  IADD3 R0, R9, R11, RZ ;  /* 0x0000000b09007210 */ /* 0x000fe40007ffe0ff */
[----:B------:R-:W-:-:S04]  /*15820*/  IADD3 R2, R5, R6, RZ ;  /* 0x0000000605027210 */ /* 0x000fc80007ffe0ff */
[----:B------:R-:W-:Y:S01]  /*15830*/  LEA.HI.X R2, R4, c[0x0][0x384], R2, 0x1, P1 ;  /* 0x0000e10004027a11 */ /* 0x000fe200008f0c02 */
[----:B------:R-:W-:Y:S05]  /*15840*/  BRA.DIV ~URZ, `(.L_x_531) ;  /* 0x00000fa27f007947 */ /* 0x000fea000b800000 */
[----:B------:R1:W2:Y:S02]  /*15850*/  SHFL.IDX PT, R5, R2, RZ, 0x181f ;  /* 0x00181fff02057589 */ /* 0x0002a400000e0000 */
.L_x_561:
[----:B------:R-:W-:Y:S05]  /*15860*/  BRA.DIV ~URZ, `(.L_x_532) ;  /* 0x00000ff27f007947 */ /* 0x000fea000b800000 */
[----:B------:R3:W4:Y:S02]  /*15870*/  SHFL.IDX PT, R4, R3, RZ, 0x181f ;  /* 0x00181fff03047589 */ /* 0x00072400000e0000 */
.L_x_562:
[----:B------:R-:W5:Y:S01]  /*15880*/  LDL.64 R6, [R1+0x28] ;  /* 0x0000280001067983 */ /* 0x000f620000100a00 */
[----:B------:R-:W-:-:S04]  /*15890*/  IMAD.MOV.U32 R11, RZ, RZ, c[0x0][0x4e8] ;  /* 0x00013a00ff0b7624 */ /* 0x000fc800078e00ff */
[----:B------:R-:W-:-:S05]  /*158a0*/  IMAD R11, R11, c[0x0][0x388], RZ ;  /* 0x0000e2000b0b7a24 */ /* 0x000fca00078e02ff */
[----:B------:R-:W-:-:S13]  /*158b0*/  ISETP.GE.OR P2, PT, R0, R11, P0 ;  /* 0x0000000b0000720c */ /* 0x000fda0000746670 */
[----:B----45:R-:W-:-:S04]  /*158c0*/  @!P2 LEA R4, P1, R6, R4, 0x1 ;  /* 0x000000040604a211 */ /* 0x030fc800078208ff */
[----:B--2---:R-:W-:-:S05]  /*158d0*/  @!P2 LEA.HI.X R5, R6, R5, R7, 0x1, P1 ;  /* 0x000000050605a211 */ /* 0x004fca00008f0c07 */
[----:B------:R2:W-:Y:S01]  /*158e0*/  @!P2 ST.E.128 [R4.64], RZ ;  /* 0x000000ff0400a985 */ /* 0x0005e2000c101d08 */
[----:B------:R-:W-:Y:S05]  /*158f0*/  BRA.DIV ~URZ, `(.L_x_533) ;  /* 0x00000fd27f007947 */ /* 0x000fea000b800000 */
[----:B------:R4:W1:Y:S04]  /*15900*/  SHFL.IDX PT, R6, R2, 0x1, 0x181f ;  /* 0x00381f0002067f89 */ /* 0x00086800000e0000 */
[----:B--2---:R4:W2:Y:S02]  /*15910*/  SHFL.IDX PT, R4, R3, 0x1, 0x181f ;  /* 0x00381f0003047f89 */ /* 0x0048a400000e0000 */
.L_x_563:
[----:B------:R-:W5:Y:S01]  /*15920*/  LDL.64 R8, [R1+0x28] ;  /* 0x0000280001087983 */ /* 0x000f620000100a00 */
[----:B------:R-:W-:-:S04]  /*15930*/  IADD3 R5, R0, 0x10, RZ ;  /* 0x0000001000057810 */ /* 0x000fc80007ffe0ff */
[----:B------:R-:W-:-:S13]  /*15940*/  ISETP.GE.OR P2, PT, R5, R11, P0 ;  /* 0x0000000b0500720c */ /* 0x000fda0000746670 */
[----:B--2--5:R-:W-:-:S04]  /*15950*/  @!P2 LEA R4, P1, R8, R4, 0x1 ;  /* 0x000000040804a211 */ /* 0x024fc800078208ff */
[----:B-1----:R-:W-:-:S05]  /*15960*/  @!P2 LEA.HI.X R5, R8, R6, R9, 0x1, P1 ;  /* 0x000000060805a211 */ /* 0x002fca00008f0c09 */
[----:B------:R1:W-:Y:S01]  /*15970*/  @!P2 ST.E.128 [R4.64], RZ ;  /* 0x000000ff0400a985 */ /* 0x0003e2000c101d08 */
[----:B------:R-:W-:Y:S05]  /*15980*/  BRA.DIV ~URZ, `(.L_x_534) ;  /* 0x000010127f007947 */ /* 0x000fea000b800000 */
[----:B------:R2:W1:Y:S02]  /*15990*/  SHFL.IDX PT, R6, R2, 0x2, 0x181f ;  /* 0x00581f0002067f89 */ /* 0x00046400000e0000 */
.L_x_564:
[----:B------:R-:W-:Y:S05]  /*159a0*/  BRA.DIV ~URZ, `(.L_x_535) ;  /* 0x000010627f007947 */ /* 0x000fea000b800000 */
[----:B-1----:R1:W2:Y:S02]  /*159b0*/  SHFL.IDX PT, R4, R3, 0x2, 0x181f ;  /* 0x00581f0003047f89 */ /* 0x0022a400000e0000 */
.L_x_565:
[----:B------:R-:W5:Y:S01]  /*159c0*/  LDL.64 R8, [R1+0x28] ;  /* 0x0000280001087983 */ /* 0x000f620000100a00 */
[----:B------:R-:W-:-:S04]  /*159d0*/  IADD3 R5, R0, 0x20, RZ ;  /* 0x0000002000057810 */ /* 0x000fc80007ffe0ff */
[----:B------:R-:W-:-:S13]  /*159e0*/  ISETP.GE.OR P2, PT, R5, R11, P0 ;  /* 0x0000000b0500720c */ /* 0x000fda0000746670 */
[----:B--2--5:R-:W-:-:S04]  /*159f0*/  @!P2 LEA R4, P1, R8, R4, 0x1 ;  /* 0x000000040804a211 */ /* 0x024fc800078208ff */
[----:B------:R-:W-:-:S05]  /*15a00*/  @!P2 LEA.HI.X R5, R8, R6, R9, 0x1, P1 ;  /* 0x000000060805a211 */ /* 0x000fca00008f0c09 */
[----:B------:R2:W-:Y:S01]  /*15a10*/  @!P2 ST.E.128 [R4.64], RZ ;  /* 0x000000ff0400a985 */ /* 0x0005e2000c101d08 */
[----:B------:R-:W-:Y:S05]  /*15a20*/  BRA.DIV ~URZ, `(.L_x_536) ;  /* 0x000010527f007947 */ /* 0x000fea000b800000 */
[----:B------:R1:W2:Y:S04]  /*15a30*/  SHFL.IDX PT, R6, R2, 0x3, 0x181f ;  /* 0x00781f0002067f89 */ /* 0x0002a800000e0000 */
[----:B--2---:R1:W2:Y:S02]  /*15a40*/  SHFL.IDX PT, R4, R3, 0x3, 0x181f ;  /* 0x00781f0003047f89 */ /* 0x0042a400000e0000 */
.L_x_566:
[----:B------:R-:W5:Y:S01]  /*15a50*/  LDL.64 R8, [R1+0x28] ;  /* 0x0000280001087983 */ /* 0x000f620000100a00 */
[----:B------:R-:W-:-:S04]  /*15a60*/  IADD3 R5, R0, 0x30, RZ ;  /* 0x0000003000057810 */ /* 0x000fc80007ffe0ff */
[----:B------:R-:W-:-:S13]  /*15a70*/  ISETP.GE.OR P2, PT, R5, R11, P0 ;  /* 0x0000000b0500720c */ /* 0x000fda0000746670 */
[----:B--2--5:R-:W-:-:S04]  /*15a80*/  @!P2 LEA R4, P1, R8, R4, 0x1 ;  /* 0x000000040804a211 */ /* 0x024fc800078208ff */
[----:B------:R-:W-:-:S05]  /*15a90*/  @!P2 LEA.HI.X R5, R8, R6, R9, 0x1, P1 ;  /* 0x000000060805a211 */ /* 0x000fca00008f0c09 */
[----:B------:R2:W-:Y:S01]  /*15aa0*/  @!P2 ST.E.128 [R4.64], RZ ;  /* 0x000000ff0400a985 */ /* 0x0005e2000c101d08 */
[----:B------:R-:W-:Y:S05]  /*15ab0*/  BRA.DIV ~URZ, `(.L_x_537) ;  /* 0x000010927f007947 */ /* 0x000fea000b800000 */
[----:B------:R1:W2:Y:S02]  /*15ac0*/  SHFL.IDX PT, R6, R2, 0x4, 0x181f ;  /* 0x00981f0002067f89 */ /* 0x0002a400000e0000 */
.L_x_567:
[----:B------:R-:W-:Y:S05]  /*15ad0*/  BRA.DIV ~URZ, `(.L_x_538) ;  /* 0x000010e27f007947 */ /* 0x000fea000b800000 */
[----:B--2---:R2:W1:Y:S02]  /*15ae0*/  SHFL.IDX PT, R4, R3, 0x4, 0x181f ;  /* 0x00981f0003047f89 */ /* 0x00446400000e0000 */
.L_x_568:
[----:B------:R-:W5:Y:S01]  /*15af0*/  LDL.64 R8, [R1+0x28] ;  /* 0x0000280001087983 */ /* 0x000f620000100a00 */
[----:B------:R-:W-:-:S04]  /*15b00*/  IADD3 R5, R0, 0x40, RZ ;  /* 0x0000004000057810 */ /* 0x000fc80007ffe0ff */
[----:B------:R-:W-:-:S13]  /*15b10*/  ISETP.GE.OR P2, PT, R5, R11, P0 ;  /* 0x0000000b0500720c */ /* 0x000fda0000746670 */
[----:B-1---5:R-:W-:-:S04]  /*15b20*/  @!P2 LEA R4, P1, R8, R4, 0x1 ;  /* 0x000000040804a211 */ /* 0x022fc800078208ff */
[----:B------:R-:W-:-:S05]  /*15b30*/  @!P2 LEA.HI.X R5, R8, R6, R9, 0x1, P1 ;  /* 0x000000060805a211 */ /* 0x000fca00008f0c09 */
[----:B------:R1:W-:Y:S01]  /*15b40*/  @!P2 ST.E.128 [R4.64], RZ ;  /* 0x000000ff0400a985 */ /* 0x0003e2000c101d08 */
[----:B------:R-:W-:Y:S05]  /*15b50*/  BRA.DIV ~URZ, `(.L_x_539) ;  /* 0x000010d27f007947 */ /* 0x000fea000b800000 */
[----:B------:R1:W2:Y:S04]  /*15b60*/  SHFL.IDX PT, R6, R2, 0x5, 0x181f ;  /* 0x00b81f0002067f89 */ /* 0x0002a800000e0000 */
[----:B-1----:R1:W3:Y:S02]  /*15b70*/  SHFL.IDX PT, R4, R3, 0x5, 0x181f ;  /* 0x00b81f0003047f89 */ /* 0x0022e400000e0000 */
.L_x_569:
[----:B------:R-:W5:Y:S01]  /*15b80*/  LDL.64 R8, [R1+0x28] ;  /* 0x0000280001087983 */ /* 0x000f620000100a00 */
[----:B------:R-:W-:-:S04]  /*15b90*/  IADD3 R5, R0, 0x50, RZ ;  /* 0x0000005000057810 */ /* 0x000fc80007ffe0ff */
[----:B------:R-:W-:-:S13]  /*15ba0*/  ISETP.GE.OR P2, PT, R5, R11, P0 ;  /* 0x0000000b0500720c */ /* 0x000fda0000746670 */
[----:B---3-5:R-:W-:-:S04]  /*15bb0*/  @!P2 LEA R4, P1, R8, R4, 0x1 ;  /* 0x000000040804a211 */ /* 0x028fc800078208ff */
[----:B--2---:R-:W-:-:S05]  /*15bc0*/  @!P2 LEA.HI.X R5, R8, R6, R9, 0x1, P1 ;  /* 0x000000060805a211 */ /* 0x004fca00008f0c09 */
[----:B------:R2:W-:Y:S01]  /*15bd0*/  @!P2 ST.E.128 [R4.64], RZ ;  /* 0x000000ff0400a985 */ /* 0x0005e2000c101d08 */
[----:B------:R-:W-:Y:S05]  /*15be0*/  BRA.DIV ~URZ, `(.L_x_540) ;  /* 0x000011127f007947 */ /* 0x000fea000b800000 */
[----:B------:R3:W1:Y:S02]  /*15bf0*/  SHFL.IDX PT, R6, R2, 0x6, 0x181f ;  /* 0x00d81f0002067f89 */ /* 0x00066400000e0000 */
.L_x_570:
[----:B------:R-:W-:Y:S05]  /*15c00*/  BRA.DIV ~URZ, `(.L_x_541) ;  /* 0x000011627f007947 */ /* 0x000fea000b800000 */
[----:B--2---:R2:W3:Y:S02]  /*15c10*/  SHFL.IDX PT, R4, R3, 0x6, 0x181f ;  /* 0x00d81f0003047f89 */ /* 0x0044e400000e0000 */
.L_x_571:
[----:B------:R-:W5:Y:S01]  /*15c20*/  LDL.64 R8, [R1+0x28] ;  /* 0x0000280001087983 */ /* 0x000f620000100a00 */
[----:B------:R-:W-:-:S04]  /*15c30*/  IADD3 R5, R0, 0x60, RZ ;  /* 0x0000006000057810 */ /* 0x000fc80007ffe0ff */
[----:B------:R-:W-:-:S13]  /*15c40*/  ISETP.GE.OR P2, PT, R5, R11, P0 ;  /* 0x0000000b0500720c */ /* 0x000fda0000746670 */
[----:B---3-5:R-:W-:-:S04]  /*15c50*/  @!P2 LEA R4, P1, R8, R4, 0x1 ;  /* 0x000000040804a211 */ /* 0x028fc800078208ff */
[----:B-1----:R-:W-:-:S05]  /*15c60*/  @!P2 LEA.HI.X R5, R8, R6, R9, 0x1, P1 ;  /* 0x000000060805a211 */ /* 0x002fca00008f0c09 */
[----:B------:R1:W-:Y:S01]  /*15c70*/  @!P2 ST.E.128 [R4.64], RZ ;  /* 0x000000ff0400a985 */ /* 0x0003e2000c101d08 */
[----:B------:R-:W-:Y:S05]  /*15c80*/  BRA.DIV ~URZ, `(.L_x_542) ;  /* 0x000011527f007947 */ /* 0x000fea000b800000 */
[----:B-1----:R1:W3:Y:S04]  /*15c90*/  SHFL.IDX PT, R4, R2, 0x7, 0x181f ;  /* 0x00f81f0002047f89 */ /* 0x0022e800000e0000 */
[----:B--2-4-:R-:W2:Y:S02]  /*15ca0*/  SHFL.IDX PT, R3, R3, 0x7, 0x181f ;  /* 0x00f81f0003037f89 */ /* 0x014ea400000e0000 */
.L_x_572:
[----:B------:R-:W4:Y:S01]  /*15cb0*/  LDL.64 R6, [R1+0x28] ;  /* 0x0000280001067983 */ /* 0x000f220000100a00 */
[----:B------:R-:W-:-:S04]  /*15cc0*/  IADD3 R0, R0, 0x70, RZ ;  /* 0x0000007000007810 */ /* 0x000fc80007ffe0ff */
[----:B------:R-:W-:-:S13]  /*15cd0*/  ISETP.GE.OR P1, PT, R0, R11, P0 ;  /* 0x0000000b0000720c */ /* 0x000fda0000726670 */
[----:B-12-4-:R-:W-:-:S04]  /*15ce0*/  @!P1 LEA R2, P0, R6, R3, 0x1 ;  /* 0x0000000306029211 */ /* 0x016fc800078008ff */
[----:B---3--:R-:W-:-:S05]  /*15cf0*/  @!P1 LEA.HI.X R3, R6, R4, R7, 0x1, P0 ;  /* 0x0000000406039211 */ /* 0x008fca00000f0c07 */
[----:B------:R1:W-:Y:S04]  /*15d00*/  @!P1 ST.E.128 [R2.64], RZ ;  /* 0x000000ff02009985 */ /* 0x0003e8000c101d08 */
.L_x_528:
[----:B------:R-:W-:Y:S05]  /*15d10*/  BSYNC B1 ;  /* 0x0000000000017941 */ /* 0x000fea0003800000 */
.L_x_525:
[----:B---3--:R-:W3:Y:S02]  /*15d20*/  LDL R0, [R1+0x84] ;  /* 0x0000840001007983 */ /* 0x008ee40000100800 */
[----:B---3--:R-:W-:-:S13]  /*15d30*/  ISETP.NE.AND P0, PT, R0, RZ, PT ;  /* 0x000000ff0000720c */ /* 0x008fda0003f05270 */
[----:B------:R-:W-:Y:S01]  /*15d40*/  @P0 WARPSYNC 0xffffffff ;  /* 0xffffffff00000948 */ /* 0x000fe20003800000 */
[----:B------:R-:W-:Y:S06]  /*15d50*/  @P0 BAR.SYNC.DEFER_BLOCKING 0x5, 0x80 ;  /* 0x0142000000000b1d */ /* 0x000fec0000010000 */
[----:B------:R-:W3:Y:S04]  /*15d60*/  @P0 LDS R0, [0xb100] ;  /* 0x00b10000ff000984 */ /* 0x000ee80000000800 */
[----:B---3--:R3:W-:Y:S04]  /*15d70*/  @P0 STL [R1+0x54], R0 ;  /* 0x0000540001000387 */ /* 0x0087e80000100800 */
[----:B------:R-:W-:Y:S06]  /*15d80*/  @P0 BAR.ARV 0x4, 0x80 ;  /* 0x0102000000000b1d */ /* 0x000fec0000002000 */
[----:B------:R-:W-:Y:S05]  /*15d90*/  @P0 BRA `(.L_x_543) ;  /* 0x0000007000000947 */ /* 0x000fea0003800000 */
[----:B------:R-:W-:Y:S05]  /*15da0*/  BRA.DIV ~URZ, `(.L_x_544) ;  /* 0x000011027f007947 */ /* 0x000fea000b800000 */
[----:B---3--:R3:W4:Y:S02]  /*15db0*/  SHFL.IDX PT, R0, R47, RZ, 0x1f ;  /* 0x00001fff2f007589 */ /* 0x00872400000e0000 */
.L_x_573:
[----:B------:R-:W-:Y:S01]  /*15dc0*/  WARPSYNC 0xffffffff ;  /* 0xffffffff00007948 */ /* 0x000fe20003800000 */
[----:B------:R-:W-:Y:S06]  /*15dd0*/  BAR.SYNC.DEFER_BLOCKING 0x4, 0x80 ;  /* 0x0102000000007b1d */ /* 0x000fec0000010000 */
[----:B----4-:R4:W-:Y:S04]  /*15de0*/  STL [R1+0x54], R0 ;  /* 0x0000540001007387 */ /* 0x0109e80000100800 */
[----:B------:R4:W-:Y:S04]  /*15df0*/  @!P6 STS [0xb100], R47 ;  /* 0x00b1002fff00e388 */ /* 0x0009e80000000800 */
[----:B------:R-:W-:Y:S06]  /*15e00*/  BAR.ARV 0x5, 0x80 ;  /* 0x0142000000007b1d */ /* 0x000fec0000002000 */
.L_x_543:
[----:B---34-:R-:W3:Y:S02]  /*15e10*/  LDL R0, [R1+0x54] ;  /* 0x0000540001007983 */ /* 0x018ee40000100800 */
[----:B---3--:R-:W-:-:S13]  /*15e20*/  ISETP.GE.AND P0, PT, R0, c[0x0][0x538], PT ;  /* 0x00014e0000007a0c */ /* 0x008fda0003f06270 */
[----:B-12---:R-:W-:Y:S01]  /*15e30*/  @P0 CALL.REL.NOINC `(.L_x_545) ;  /* 0x0000001000000944 */ /* 0x006fe20003c00000 */
[----:B------:R-:W-:Y:S05]  /*15e40*/  BRA `(.L_x_546) ;  /* 0xfffeab2000007947 */ /* 0x000fea000383ffff */
.L_x_545:
[----:B------:R-:W-:Y:S05]  /*15e50*/  EXIT ;  /* 0x000000000000794d */ /* 0x000fea0003800000 */
.L_x_489:
[----:B------:R-:W-:Y:S01]  /*15e60*/  IMAD.MOV.U32 R10, RZ, RZ, R2 ;  /* 0x000000ffff0a7224 */ /* 0x000fe200078e0002 */
[----:B-1----:R-:W-:Y:S01]  /*15e70*/  MOV R8, RZ ;  /* 0x000000ff00087202 */ /* 0x002fe20000000f00 */
[----:B------:R-:W-:Y:S01]  /*15e80*/  IMAD.MOV.U32 R7, RZ, RZ, 0x181f ;  /* 0x0000181fff077424 */ /* 0x000fe200078e00ff */
[----:B------:R-:W-:Y:S02]  /*15e90*/  MOV R9, 0x15eb0 ;  /* 0x00015eb000097802 */ /* 0x000fe40000000f00 */
[----:B------:R-:W-:Y:S05]  /*15ea0*/  CALL.REL.NOINC `($__internal_1_$__cuda_sm70_shflsync_idx_p) ;  /* 0x000010b000007944 */ /* 0x000fea0003c00000 */
[----:B------:R-:W-:Y:S01]  /*15eb0*/  MOV R5, R7 ;  /* 0x0000000700057202 */ /* 0x000fe20000000f00 */
[----:B------:R-:W-:Y:S05]  /*15ec0*/  BRA `(.L_x_547) ;  /* 0xfffeb6a000007947 */ /* 0x000fea000383ffff */
.L_x_490:
[----:B------:R-:W-:Y:S01]  /*15ed0*/  IMAD.MOV.U32 R10, RZ, RZ, R3 ;  /* 0x000000ffff0a7224 */ /* 0x000fe200078e0003 */
[----:B-1----:R-:W-:Y:S01]  /*15ee0*/  MOV R8, RZ ;  /* 0x000000ff00087202 */ /* 0x002fe20000000f00 */
[----:B------:R-:W-:Y:S01]  /*15ef0*/  IMAD.MOV.U32 R7, RZ, RZ, 0x181f ;  /* 0x0000181fff077424 */ /* 0x000fe200078e00ff */
[----:B------:R-:W-:Y:S02]  /*15f00*/  MOV R9, 0x15f20 ;  /* 0x00015f2000097802 */ /* 0x000fe40000000f00 */
[----:B--23--:R-:W-:Y:S05]  /*15f10*/  CALL.REL.NOINC `($__internal_1_$__cuda_sm70_shflsync_idx_p) ;  /* 0x0000104000007944 */ /* 0x00cfea0003c00000 */
[----:B------:R-:W-:Y:S01]  /*15f20*/  MOV R4, R7 ;  /* 0x0000000700047202 */ /* 0x000fe20000000f00 */
[----:B------:R-:W-:Y:S05]  /*15f30*/  BRA `(.L_x_548) ;  /* 0xfffeb65000007947 */ /* 0x000fea000383ffff */
.L_x_493:
[----:B------:R-:W-:Y:S01]  /*15f40*/  IMAD.MOV.U32 R10, RZ, RZ, R2 ;  /* 0x000000ffff0a7224 */ /* 0x000fe200078e0002 */
[----:B------:R-:W-:Y:S01]  /*15f50*/  MOV R8, 0x1 ;  /* 0x0000000100087802 */ /* 0x000fe20000000f00 */
[----:B------:R-:W-:Y:S01]  /*15f60*/  IMAD.MOV.U32 R7, RZ, RZ, 0x181f ;  /* 0x0000181fff077424 */ /* 0x000fe200078e00ff */
[----:B------:R-:W-:-:S02]  /*15f70*/  MOV R9, 0x15f90 ;  /* 0x00015f9000097802 */ /* 0x000fc40000000f00 */
[----:B-1234-:R-:W-:Y:S05]  /*15f80*/  CALL.REL.NOINC `($__internal_1_$__cuda_sm70_shflsync_idx_p) ;  /* 0x00000fd000007944 */ /* 0x01efea0003c00000 */
[----:B------:R-:W-:Y:S01]  /*15f90*/  IMAD.MOV.U32 R6, RZ, RZ, R7 ;  /* 0x000000ffff067224 */ /* 0x000fe200078e0007 */
[----:B------:R-:W-:Y:S01]  /*15fa0*/  MOV R8, 0x1 ;  /* 0x0000000100087802 */ /* 0x000fe20000000f00 */
[----:B------:R-:W-:Y:S01]  /*15fb0*/  IMAD.MOV.U32 R10, RZ, RZ, R3 ;  /* 0x000000ffff0a7224 */ /* 0x000fe200078e0003 */
[----:B------:R-:W-:-:S02]  /*15fc0*/  MOV R7, 0x181f ;  /* 0x0000181f00077802 */ /* 0x000fc40000000f00 */
[----:B------:R-:W-:Y:S02]  /*15fd0*/  MOV R9, 0x15ff0 ;  /* 0x00015ff000097802 */ /* 0x000fe40000000f00 */
[----:B------:R-:W-:Y:S05]  /*15fe0*/  CALL.REL.NOINC `($__internal_1_$__cuda_sm70_shflsync_idx_p) ;  /* 0x00000f7000007944 */ /* 0x000fea0003c00000 */
[----:B------:R-:W-:Y:S01]  /*15ff0*/  MOV R4, R7 ;  /* 0x0000000700047202 */ /* 0x000fe20000000f00 */
[----:B------:R-:W-:Y:S05]  /*16000*/  BRA `(.L_x_549) ;  /* 0xfffeb68000007947 */ /* 0x000fea000383ffff */
.L_x_496:
[----:B------:R-:W-:Y:S01]  /*16010*/  IMAD.MOV.U32 R10, RZ, RZ, R2 ;  /* 0x000000ffff0a7224 */ /* 0x000fe200078e0002 */
[----:B------:R-:W-:Y:S01]  /*16020*/  MOV R8, 0x2 ;  /* 0x0000000200087802 */ /* 0x000fe20000000f00 */
[----:B------:R-:W-:Y:S01]  /*16030*/  IMAD.MOV.U32 R7, RZ, RZ, 0x181f ;  /* 0x0000181fff077424 */ /* 0x000fe200078e00ff */
[----:B------:R-:W-:Y:S02]  /*16040*/  MOV R9, 0x16060 ;  /* 0x0001606000097802 */ /* 0x000fe40000000f00 */
[----:B-123--:R-:W-:Y:S05]  /*16050*/  CALL.REL.NOINC `($__internal_1_$__cuda_sm70_shflsync_idx_p) ;  /* 0x00000f0000007944 */ /* 0x00efea0003c00000 */
[----:B------:R-:W-:Y:S01]  /*16060*/  MOV R6, R7 ;  /* 0x0000000700067202 */ /* 0x000fe20000000f00 */
[----:B------:R-:W-:Y:S05]  /*16070*/  BRA `(.L_x_550) ;  /* 0xfffeb6f000007947 */ /* 0x000fea000383ffff */
.L_x_497:
[----:B------:R-:W-:Y:S01]  /*16080*/  IMAD.MOV.U32 R10, RZ, RZ, R3 ;  /* 0x000000ffff0a7224 */ /* 0x000fe200078e0003 */
[----:B------:R-:W-:Y:S01]  /*16090*/  MOV R8, 0x2 ;  /* 0x0000000200087802 */ /* 0x000fe20000000f00 */
[----:B------:R-:W-:Y:S01]  /*160a0*/  IMAD.MOV.U32 R7, RZ, RZ, 0x181f ;  /* 0x0000181fff077424 */ /* 0x000fe200078e00ff */
[----:B------:R-:W-:Y:S02]  /*160b0*/  MOV R9, 0x160d0 ;  /* 0x000160d000097802 */ /* 0x000fe40000000f00 */
[----:B-1234-:R-:W-:Y:S05]  /*160c0*/  CALL.REL.NOINC `($__internal_1_$__cuda_sm70_shflsync_idx_p) ;  /* 0x00000e9000007944 */ /* 0x01efea0003c00000 */
[----:B------:R-:W-:Y:S01]  /*160d0*/  MOV R4, R7 ;  /* 0x0000000700047202 */ /* 0x000fe20000000f00 */
[----:B------:R-:W-:Y:S05]  /*160e0*/  BRA `(.L_x_551) ;  /* 0xfffeb6a000007947 */ /* 0x000fea000383ffff */
.L_x_500:
        /* <DEDUP_REMOVED lines=13> */
.L_x_503:
[----:B------:R-:W-:Y:S01]  /*161c0*/  IMAD.MOV.U32 R10, RZ, RZ, R2 ;  /* 0x000000ffff0a7224 */ /* 0x000fe200078e0002 */
[----:B------:R-:W-:Y:S01]  /*161d0*/  MOV R8, 0x4 ;  /* 0x0000000400087802 */ /* 0x000fe20000000f00 */
[----:B------:R-:W-:Y:S01]  /*161e0*/  IMAD.MOV.U32 R7, RZ, RZ, 0x181f ;  /* 0x0000181fff077424 */ /* 0x000fe200078e00ff */
[----:B------:R-:W-:Y:S02]  /*161f0*/  MOV R9, 0x16210 ;  /* 0x0001621000097802 */ /* 0x000fe40000000f00 */
[----:B-1234-:R-:W-:Y:S05]  /*16200*/  CALL.REL.NOINC `($__internal_1_$__cuda_sm70_shflsync_idx_p) ;  /* 0x00000d5000007944 */ /* 0x01efea0003c00000 */
[----:B------:R-:W-:Y:S01]  /*16210*/  MOV R6, R7 ;  /* 0x0000000700067202 */ /* 0x000fe20000000f00 */
[----:B------:R-:W-:Y:S05]  /*16220*/  BRA `(.L_x_553) ;  /* 0xfffeb73000007947 */ /* 0x000fea000383ffff */
.L_x_504:
[----:B------:R-:W-:Y:S01]  /*16230*/  IMAD.MOV.U32 R10, RZ, RZ, R3 ;  /* 0x000000ffff0a7224 */ /* 0x000fe200078e0003 */
[----:B------:R-:W-:Y:S01]  /*16240*/  MOV R8, 0x4 ;  /* 0x0000000400087802 */ /* 0x000fe20000000f00 */
[----:B------:R-:W-:Y:S01]  /*16250*/  IMAD.MOV.U32 R7, RZ, RZ, 0x181f ;  /* 0x0000181fff077424 */ /* 0x000fe200078e00ff */
[----:B------:R-:W-:Y:S02]  /*16260*/  MOV R9, 0x16280 ;  /* 0x0001628000097802 */ /* 0x000fe40000000f00 */
[----:B-1234-:R-:W-:Y:S05]  /*16270*/  CALL.REL.NOINC `($__internal_1_$__cuda_sm70_shflsync_idx_p) ;  /* 0x00000ce000007944 */ /* 0x01efea0003c00000 */
[----:B------:R-:W-:Y:S01]  /*16280*/  MOV R4, R7 ;  /* 0x0000000700047202 */ /* 0x000fe20000000f00 */
[----:B------:R-:W-:Y:S05]  /*16290*/  BRA `(.L_x_554) ;  /* 0xfffeb6e000007947 */ /* 0x000fea000383ffff */
.L_x_507:
        /* <DEDUP_REMOVED lines=13> */
.L_x_510:
[----:B------:R-:W-:Y:S01]  /*16370*/  IMAD.MOV.U32 R10, RZ, RZ, R2 ;  /* 0x000000ffff0a7224 */ /* 0x000fe200078e0002 */
[----:B------:R-:W-:Y:S01]  /*16380*/  MOV R8, 0x6 ;  /* 0x0000000600087802 */ /* 0x000fe20000000f00 */
[----:B------:R-:W-:Y:S01]  /*16390*/  IMAD.MOV.U32 R7, RZ, RZ, 0x181f ;  /* 0x0000181fff077424 */ /* 0x000fe200078e00ff */
[----:B------:R-:W-:Y:S02]  /*163a0*/  MOV R9, 0x163c0 ;  /* 0x000163c000097802 */ /* 0x000fe40000000f00 */
[----:B-1234-:R-:W-:Y:S05]  /*163b0*/  CALL.REL.NOINC `($__internal_1_$__cuda_sm70_shflsync_idx_p) ;  /* 0x00000ba000007944 */ /* 0x01efea0003c00000 */
[----:B------:R-:W-:Y:S01]  /*163c0*/  MOV R6, R7 ;  /* 0x0000000700067202 */ /* 0x000fe20000000f00 */
[----:B------:R-:W-:Y:S05]  /*163d0*/  BRA `(.L_x_556) ;  /* 0xfffeb77000007947 */ /* 0x000fea000383ffff */
.L_x_511:
[----:B------:R-:W-:Y:S01]  /*163e0*/  IMAD.MOV.U32 R10, RZ, RZ, R3 ;  /* 0x000000ffff0a7224 */ /* 0x000fe200078e0003 */
[----:B------:R-:W-:Y:S01]  /*163f0*/  MOV R8, 0x6 ;  /* 0x0000000600087802 */ /* 0x000fe20000000f00 */
[----:B------:R-:W-:Y:S01]  /*16400*/  IMAD.MOV.U32 R7, RZ, RZ, 0x181f ;  /* 0x0000181fff077424 */ /* 0x000fe200078e00ff */
[----:B------:R-:W-:Y:S02]  /*16410*/  MOV R9, 0x16430 ;  /* 0x0001643000097802 */ /* 0x000fe40000000f00 */
[----:B-1234-:R-:W-:Y:S05]  /*16420*/  CALL.REL.NOINC `($__internal_1_$__cuda_sm70_shflsync_idx_p) ;  /* 0x00000b3000007944 */ /* 0x01efea0003c00000 */
[----:B------:R-:W-:Y:S01]  /*16430*/  MOV R4, R7 ;  /* 0x0000000700047202 */ /* 0x000fe20000000f00 */
[----:B------:R-:W-:Y:S05]  /*16440*/  BRA `(.L_x_557) ;  /* 0xfffeb72000007947 */ /* 0x000fea000383ffff */
.L_x_514:
        /* <DEDUP_REMOVED lines=13> */
.L_x_521:
[----:B--2---:R1:W5:Y:S01]  /*16520*/  LDL R0, [R1+0x10] ;  /* 0x0000100001007983 */ /* 0x0043620000100800 */
[----:B------:R-:W-:Y:S02]  /*16530*/  MOV R3, 0x2 ;  /* 0x0000000200037802 */ /* 0x000fe40000000f00 */
[----:B------:R-:W-:Y:S02]  /*16540*/  MOV R8, 0x16560 ;  /* 0x0001656000087802 */ /* 0x000fe40000000f00 */
[----:B-1---5:R-:W-:Y:S05]  /*16550*/  CALL.REL.NOINC `($__internal_0_$__cuda_sm70_shflsync_bfly_p) ;  /* 0x000009c000007944 */ /* 0x022fea0003c00000 */
[----:B--2---:R-:W-:Y:S01]  /*16560*/  MOV R2, R3 ;  /* 0x0000000300027202 */ /* 0x004fe20000000f00 */
[----:B-1----:R-:W-:Y:S05]  /*16570*/  BRA `(.L_x_559) ;  /* 0xffffd58000007947 */ /* 0x002fea000383ffff */
.L_x_522:
[----:B------:R-:W-:Y:S01]  /*16580*/  IMAD.MOV.U32 R0, RZ, RZ, R2 ;  /* 0x000000ffff007224 */ /* 0x000fe200078e0002 */
[----:B------:R-:W-:Y:S02]  /*16590*/  MOV R3, 0x1 ;  /* 0x0000000100037802 */ /* 0x000fe40000000f00 */
[----:B------:R-:W-:Y:S02]  /*165a0*/  MOV R8, 0x165c0 ;  /* 0x000165c000087802 */ /* 0x000fe40000000f00 */
[----:B-----5:R-:W-:Y:S05]  /*165b0*/  CALL.REL.NOINC `($__internal_0_$__cuda_sm70_shflsync_bfly_p) ;  /* 0x0000096000007944 */ /* 0x020fea0003c00000 */
[----:B-1----:R1:W5:Y:S01]  /*165c0*/  LDL R0, [R1+0x18] ;  /* 0x0000180001007983 */ /* 0x0023620000100800 */
[----:B--2---:R-:W-:Y:S01]  /*165d0*/  FADD.FTZ R2, R2, R3 ;  /* 0x0000000302027221 */ /* 0x004fe20000010000 */
[----:B------:R-:W-:-:S02]  /*165e0*/  MOV R3, 0x2 ;  /* 0x0000000200037802 */ /* 0x000fc40000000f00 */
[----:B------:R-:W-:Y:S02]  /*165f0*/  MOV R8, 0x16610 ;  /* 0x0001661000087802 */ /* 0x000fe40000000f00 */
[----:B-1---5:R-:W-:Y:S05]  /*16600*/  CALL.REL.NOINC `($__internal_0_$__cuda_sm70_shflsync_bfly_p) ;  /* 0x0000091000007944 */ /* 0x022fea0003c00000 */
[----:B-1----:R-:W3:Y:S01]  /*16610*/  LDL.LU R0, [R1+0x18] ;  /* 0x0000180001007983 */ /* 0x002ee20000300800 */
[----:B------:R-:W-:Y:S01]  /*16620*/  MOV R8, 0x16670 ;  /* 0x0001667000087802 */ /* 0x000fe20000000f00 */
[----:B--23--:R-:W-:Y:S01]  /*16630*/  FADD.FTZ R4, R0, R3 ;  /* 0x0000000300047221 */ /* 0x00cfe20000010000 */
[----:B------:R-:W-:-:S04]  /*16640*/  MOV R3, 0x1 ;  /* 0x0000000100037802 */ /* 0x000fc80000000f00 */
[----:B------:R-:W-:Y:S02]  /*16650*/  MOV R0, R4 ;  /* 0x0000000400007202 */ /* 0x000fe40000000f00 */
[----:B------:R-:W-:Y:S05]  /*16660*/  CALL.REL.NOINC `($__internal_0_$__cuda_sm70_shflsync_bfly_p) ;  /* 0x000008b000007944 */ /* 0x000fea0003c00000 */
[----:B-1----:R1:W5:Y:S01]  /*16670*/  LDL R0, [R1+0x14] ;  /* 0x0000140001007983 */ /* 0x0023620000100800 */
[----:B--2---:R-:W-:Y:S01]  /*16680*/  FADD.FTZ R4, R4, R3 ;  /* 0x0000000304047221 */ /* 0x004fe20000010000 */
[----:B------:R-:W-:Y:S02]  /*16690*/  MOV R3, 0x2 ;  /* 0x0000000200037802 */ /* 0x000fe40000000f00 */
        /* <DEDUP_REMOVED lines=19> */
[----:B--2---:R-:W-:Y:S01]  /*167d0*/  MOV R8, R3 ;  /* 0x0000000300087202 */ /* 0x004fe20000000f00 */
[----:B-1----:R-:W-:Y:S05]  /*167e0*/  BRA `(.L_x_560) ;  /* 0xffffd44000007947 */ /* 0x002fea000383ffff */
.L_x_531:
[----:B------:R-:W-:Y:S01]  /*167f0*/  IMAD.MOV.U32 R10, RZ, RZ, R2 ;  /* 0x000000ffff0a7224 */ /* 0x000fe200078e0002 */
[----:B------:R-:W-:Y:S01]  /*16800*/  MOV R8, RZ ;  /* 0x000000ff00087202 */ /* 0x000fe20000000f00 */
[----:B------:R-:W-:Y:S01]  /*16810*/  IMAD.MOV.U32 R7, RZ, RZ, 0x181f ;  /* 0x0000181fff077424 */ /* 0x000fe200078e00ff */
[----:B------:R-:W-:Y:S02]  /*16820*/  MOV R9, 0x16840 ;  /* 0x0001684000097802 */ /* 0x000fe40000000f00 */
[----:B------:R-:W-:Y:S05]  /*16830*/  CALL.REL.NOINC `($__internal_1_$__cuda_sm70_shflsync_idx_p) ;  /* 0x0000072000007944 */ /* 0x000fea0003c00000 */
[----:B------:R-:W-:Y:S01]  /*16840*/  MOV R5, R7 ;  /* 0x0000000700057202 */ /* 0x000fe20000000f00 */
[----:B------:R-:W-:Y:S05]  /*16850*/  BRA `(.L_x_561) ;  /* 0xfffff00000007947 */ /* 0x000fea000383ffff */
.L_x_532:
[----:B------:R-:W-:Y:S01]  /*16860*/  IMAD.MOV.U32 R10, RZ, RZ, R3 ;  /* 0x000000ffff0a7224 */ /* 0x000fe200078e0003 */
[----:B------:R-:W-:Y:S01]  /*16870*/  MOV R8, RZ ;  /* 0x000000ff00087202 */ /* 0x000fe20000000f00 */
[----:B------:R-:W-:Y:S01]  /*16880*/  IMAD.MOV.U32 R7, RZ, RZ, 0x181f ;  /* 0x0000181fff077424 */ /* 0x000fe200078e00ff */
[----:B------:R-:W-:Y:S02]  /*16890*/  MOV R9, 0x168b0 ;  /* 0x000168b000097802 */ /* 0x000fe40000000f00 */
[----:B-12---:R-:W-:Y:S05]  /*168a0*/  CALL.REL.NOINC `($__internal_1_$__cuda_sm70_shflsync_idx_p) ;  /* 0x000006b000007944 */ /* 0x006fea0003c00000 */
[----:B------:R-:W-:Y:S01]  /*168b0*/  MOV R4, R7 ;  /* 0x0000000700047202 */ /* 0x000fe20000000f00 */
[----:B------:R-:W-:Y:S05]  /*168c0*/  BRA `(.L_x_562) ;  /* 0xffffefb000007947 */ /* 0x000fea000383ffff */
.L_x_533:
[----:B------:R-:W-:Y:S01]  /*168d0*/  IMAD.MOV.U32 R10, RZ, RZ, R2 ;  /* 0x000000ffff0a7224 */ /* 0x000fe200078e0002 */
[----:B------:R-:W-:Y:S01]  /*168e0*/  MOV R8, 0x1 ;  /* 0x0000000100087802 */ /* 0x000fe20000000f00 */
[----:B------:R-:W-:Y:S01]  /*168f0*/  IMAD.MOV.U32 R7, RZ, RZ, 0x181f ;  /* 0x0000181fff077424 */ /* 0x000fe200078e00ff */
[----:B------:R-:W-:-:S02]  /*16900*/  MOV R9, 0x16920 ;  /* 0x0001692000097802 */ /* 0x000fc40000000f00 */
[----:B-123--:R-:W-:Y:S05]  /*16910*/  CALL.REL.NOINC `($__internal_1_$__cuda_sm70_shflsync_idx_p) ;  /* 0x0000064000007944 */ /* 0x00efea0003c00000 */
        /* <DEDUP_REMOVED lines=8> */
.L_x_534:
[----:B------:R-:W-:Y:S01]  /*169a0*/  IMAD.MOV.U32 R10, RZ, RZ, R2 ;  /* 0x000000ffff0a7224 */ /* 0x000fe200078e0002 */
[----:B------:R-:W-:Y:S01]  /*169b0*/  MOV R8, 0x2 ;  /* 0x0000000200087802 */ /* 0x000fe20000000f00 */
[----:B------:R-:W-:Y:S01]  /*169c0*/  IMAD.MOV.U32 R7, RZ, RZ, 0x181f ;  /* 0x0000181fff077424 */ /* 0x000fe200078e00ff */
[----:B------:R-:W-:Y:S02]  /*169d0*/  MOV R9, 0x169f0 ;  /* 0x000169f000097802 */ /* 0x000fe40000000f00 */
[----:B-1-34-:R-:W-:Y:S05]  /*169e0*/  CALL.REL.NOINC `($__internal_1_$__cuda_sm70_shflsync_idx_p) ;  /* 0x0000057000007944 */ /* 0x01afea0003c00000 */
[----:B------:R-:W-:Y:S01]  /*169f0*/  MOV R6, R7 ;  /* 0x0000000700067202 */ /* 0x000fe20000000f00 */
[----:B------:R-:W-:Y:S05]  /*16a00*/  BRA `(.L_x_564) ;  /* 0xffffef9000007947 */ /* 0x000fea000383ffff */
.L_x_535:
[----:B------:R-:W-:Y:S01]  /*16a10*/  IMAD.MOV.U32 R10, RZ, RZ, R3 ;  /* 0x000000ffff0a7224 */ /* 0x000fe200078e0003 */
[----:B------:R-:W-:Y:S01]  /*16a20*/  MOV R8, 0x2 ;  /* 0x0000000200087802 */ /* 0x000fe20000000f00 */
[----:B------:R-:W-:Y:S01]  /*16a30*/  IMAD.MOV.U32 R7, RZ, RZ, 0x181f ;  /* 0x0000181fff077424 */ /* 0x000fe200078e00ff */
[----:B------:R-:W-:Y:S02]  /*16a40*/  MOV R9, 0x16a60 ;  /* 0x00016a6000097802 */ /* 0x000fe40000000f00 */
[----:B-1234-:R-:W-:Y:S05]  /*16a50*/  CALL.REL.NOINC `($__internal_1_$__cuda_sm70_shflsync_idx_p) ;  /* 0x0000050000007944 */ /* 0x01efea0003c00000 */
[----:B------:R-:W-:Y:S01]  /*16a60*/  MOV R4, R7 ;  /* 0x0000000700047202 */ /* 0x000fe20000000f00 */
[----:B------:R-:W-:Y:S05]  /*16a70*/  BRA `(.L_x_565) ;  /* 0xffffef4000007947 */ /* 0x000fea000383ffff */
.L_x_536:
        /* <DEDUP_REMOVED lines=13> */
.L_x_537:
[----:B------:R-:W-:Y:S01]  /*16b50*/  IMAD.MOV.U32 R10, RZ, RZ, R2 ;  /* 0x000000ffff0a7224 */ /* 0x000fe200078e0002 */
[----:B------:R-:W-:Y:S01]  /*16b60*/  MOV R8, 0x4 ;  /* 0x0000000400087802 */ /* 0x000fe20000000f00 */
[----:B------:R-:W-:Y:S01]  /*16b70*/  IMAD.MOV.U32 R7, RZ, RZ, 0x181f ;  /* 0x0000181fff077424 */ /* 0x000fe200078e00ff */
[----:B------:R-:W-:Y:S02]  /*16b80*/  MOV R9, 0x16ba0 ;  /* 0x00016ba000097802 */ /* 0x000fe40000000f00 */
[----:B-1234-:R-:W-:Y:S05]  /*16b90*/  CALL.REL.NOINC `($__internal_1_$__cuda_sm70_shflsync_idx_p) ;  /* 0x000003c000007944 */ /* 0x01efea0003c00000 */
[----:B------:R-:W-:Y:S01]  /*16ba0*/  MOV R6, R7 ;  /* 0x0000000700067202 */ /* 0x000fe20000000f00 */
[----:B------:R-:W-:Y:S05]  /*16bb0*/  BRA `(.L_x_567) ;  /* 0xffffef1000007947 */ /* 0x000fea000383ffff */
.L_x_538:
[----:B------:R-:W-:Y:S01]  /*16bc0*/  IMAD.MOV.U32 R10, RZ, RZ, R3 ;  /* 0x000000ffff0a7224 */ /* 0x000fe200078e0003 */
[----:B------:R-:W-:Y:S01]  /*16bd0*/  MOV R8, 0x4 ;  /* 0x0000000400087802 */ /* 0x000fe20000000f00 */
[----:B------:R-:W-:Y:S01]  /*16be0*/  IMAD.MOV.U32 R7, RZ, RZ, 0x181f ;  /* 0x0000181fff077424 */ /* 0x000fe200078e00ff */
[----:B------:R-:W-:Y:S02]  /*16bf0*/  MOV R9, 0x16c10 ;  /* 0x00016c1000097802 */ /* 0x000fe40000000f00 */
[----:B-1234-:R-:W-:Y:S05]  /*16c00*/  CALL.REL.NOINC `($__internal_1_$__cuda_sm70_shflsync_idx_p) ;  /* 0x0000035000007944 */ /* 0x01efea0003c00000 */
[----:B------:R-:W-:Y:S01]  /*16c10*/  MOV R4, R7 ;  /* 0x0000000700047202 */ /* 0x000fe20000000f00 */
[----:B------:R-:W-:Y:S05]  /*16c20*/  BRA `(.L_x_568) ;  /* 0xffffeec000007947 */ /* 0x000fea000383ffff */
.L_x_539:
        /* <DEDUP_REMOVED lines=13> */
.L_x_540:
[----:B------:R-:W-:Y:S01]  /*16d00*/  IMAD.MOV.U32 R10, RZ, RZ, R2 ;  /* 0x000000ffff0a7224 */ /* 0x000fe200078e0002 */
[----:B------:R-:W-:Y:S01]  /*16d10*/  MOV R8, 0x6 ;  /* 0x0000000600087802 */ /* 0x000fe20000000f00 */
[----:B------:R-:W-:Y:S01]  /*16d20*/  IMAD.MOV.U32 R7, RZ, RZ, 0x181f ;  /* 0x0000181fff077424 */ /* 0x000fe200078e00ff */
[----:B------:R-:W-:Y:S02]  /*16d30*/  MOV R9, 0x16d50 ;  /* 0x00016d5000097802 */ /* 0x000fe40000000f00 */
[----:B-12-4-:R-:W-:Y:S05]  /*16d40*/  CALL.REL.NOINC `($__internal_1_$__cuda_sm70_shflsync_idx_p) ;  /* 0x0000021000007944 */ /* 0x016fea0003c00000 */
[----:B------:R-:W-:Y:S01]  /*16d50*/  MOV R6, R7 ;  /* 0x0000000700067202 */ /* 0x000fe20000000f00 */
[----:B------:R-:W-:Y:S05]  /*16d60*/  BRA `(.L_x_570) ;  /* 0xffffee9000007947 */ /* 0x000fea000383ffff */
.L_x_541:
[----:B------:R-:W-:Y:S01]  /*16d70*/  IMAD.MOV.U32 R10, RZ, RZ, R3 ;  /* 0x000000ffff0a7224 */ /* 0x000fe200078e0003 */
[----:B------:R-:W-:Y:S01]  /*16d80*/  MOV R8, 0x6 ;  /* 0x0000000600087802 */ /* 0x000fe20000000f00 */
[----:B------:R-:W-:Y:S01]  /*16d90*/  IMAD.MOV.U32 R7, RZ, RZ, 0x181f ;  /* 0x0000181fff077424 */ /* 0x000fe200078e00ff */
[----:B------:R-:W-:Y:S02]  /*16da0*/  MOV R9, 0x16dc0 ;  /* 0x00016dc000097802 */ /* 0x000fe40000000f00 */
[----:B-1234-:R-:W-:Y:S05]  /*16db0*/  CALL.REL.NOINC `($__internal_1_$__cuda_sm70_shflsync_idx_p) ;  /* 0x000001a000007944 */ /* 0x01efea0003c00000 */
[----:B------:R-:W-:Y:S01]  /*16dc0*/  MOV R4, R7 ;  /* 0x0000000700047202 */ /* 0x000fe20000000f00 */
[----:B------:R-:W-:Y:S05]  /*16dd0*/  BRA `(.L_x_571) ;  /* 0xffffee4000007947 */ /* 0x000fea000383ffff */
.L_x_542:
[----:B------:R-:W-:Y:S01]  /*16de0*/  IMAD.MOV.U32 R10, RZ, RZ, R2 ;  /* 0x000000ffff0a7224 */ /* 0x000fe200078e0002 */
[----:B------:R-:W-:Y:S01]  /*16df0*/  MOV R8, 0x7 ;  /* 0x0000000700087802 */ /* 0x000fe20000000f00 */
[----:B------:R-:W-:Y:S01]  /*16e00*/  IMAD.MOV.U32 R7, RZ, RZ, 0x181f ;  /* 0x0000181fff077424 */ /* 0x000fe200078e00ff */
[----:B------:R-:W-:-:S02]  /*16e10*/  MOV R9, 0x16e30 ;  /* 0x00016e3000097802 */ /* 0x000fc40000000f00 */
[----:B-12-4-:R-:W-:Y:S05]  /*16e20*/  CALL.REL.NOINC `($__internal_1_$__cuda_sm70_shflsync_idx_p) ;  /* 0x0000013000007944 */ /* 0x016fea0003c00000 */
        /* <DEDUP_REMOVED lines=8> */
.L_x_544:
[----:B------:R-:W-:Y:S01]  /*16eb0*/  IMAD.MOV.U32 R10, RZ, RZ, R47 ;  /* 0x000000ffff0a7224 */ /* 0x000fe200078e002f */
[----:B--2---:R-:W-:Y:S01]  /*16ec0*/  MOV R8, RZ ;  /* 0x000000ff00087202 */ /* 0x004fe20000000f00 */
[----:B------:R-:W-:Y:S01]  /*16ed0*/  IMAD.MOV.U32 R7, RZ, RZ, 0x1f ;  /* 0x0000001fff077424 */ /* 0x000fe200078e00ff */
[----:B------:R-:W-:Y:S02]  /*16ee0*/  MOV R9, 0x16f00 ;  /* 0x00016f0000097802 */ /* 0x000fe40000000f00 */
[----:B-1-3--:R-:W-:Y:S05]  /*16ef0*/  CALL.REL.NOINC `($__internal_1_$__cuda_sm70_shflsync_idx_p) ;  /* 0x0000006000007944 */ /* 0x00afea0003c00000 */
[----:B------:R-:W-:Y:S01]  /*16f00*/  MOV R0, R7 ;  /* 0x0000000700007202 */ /* 0x000fe20000000f00 */
[----:B------:R-:W-:Y:S05]  /*16f10*/  BRA `(.L_x_573) ;  /* 0xffffeea000007947 */ /* 0x000fea000383ffff */
        .weak           $__internal_0_$__cuda_sm70_shflsync_bfly_p
        .type           $__internal_0_$__cuda_sm70_shflsync_bfly_p,@function
        .size           $__internal_0_$__cuda_sm70_shflsync_bfly_p,($__internal_1_$__cuda_sm70_shflsync_idx_p - $__internal_0_$__cuda_sm70_shflsync_bfly_p)
$__internal_0_$__cuda_sm70_shflsync_bfly_p:
[----:B------:R-:W-:Y:S01]  /*16f20*/  MOV R9, 0x0 ;  /* 0x0000000000097802 */ /* 0x000fe20000000f00 */
[----:B------:R-:W-:Y:S04]  /*16f30*/  WARPSYNC R7 ;  /* 0x0000000700007348 */ /* 0x000fe80003800000 */
[----:B------:R1:W2:Y:S01]  /*16f40*/  SHFL.BFLY PT, R3, R0, R3, R10 ;  /* 0x0c00000300037389 */ /* 0x0002a200000e000a */
[----:B------:R-:W-:Y:S05]  /*16f50*/  RET.REL.NODEC R8 `(_ZN7cutlass13device_kernelIN5flash19enable_sm80_to_sm89INS1_16FlashAttnFwdSm80INS1_25CollectiveMainloopFwdSm80ILi4ELi1ELb0EN4cute5tupleIJNS5_1CILi128EEENS7_ILi112EEENS7_ILi64EEEEEELi64ENS_10bfloat16_tEfNS_4arch4Sm80ELb1ELb0ELb1ELb0ELb0ELb0ELb1ELb0EEENS1_21CollectiveEpilogueFwdINS6_IJS8_SA_S9_EEENS6_IJNS7_ILi1EEESI_SI_EEESC_SE_Li128ELb0ELb1ELb0ELb0EEENS1_30DynamicPersistentTileSchedulerILi128ELi128ELb0ELb1ELb0EEEEEEEEEvNT_6ParamsE) ;  /* 0xfffe90a008007950 */ /* 0x000fea0003c3ffff */
        .weak           $__internal_1_$__cuda_sm70_shflsync_idx_p
        .type           $__internal_1_$__cuda_sm70_shflsync_idx_p,@function
        .size           $__internal_1_$__cuda_sm70_shflsync_idx_p,(.L_x_1476 - $__internal_1_$__cuda_sm70_shflsync_idx_p)
$__internal_1_$__cuda_sm70_shflsync_idx_p:
[----:B------:R-:W-:-:S04]  /*16f60*/  MOV R12, 0xffffffff ;  /* 0xffffffff000c7802 */ /* 0x000fc80000000f00 */
[----:B------:R-:W-:Y:S04]  /*16f70*/  WARPSYNC R12 ;  /* 0x0000000c00007348 */ /* 0x000fe80003800000 */
[----:B------:R1:W2:Y:S02]  /*16f80*/  SHFL.IDX PT, R7, R10, R8, R7 ;  /* 0x000000080a077389 */ /* 0x0002a400000e0007 */
[----:B-1----:R-:W-:Y:S02]  /*16f90*/  MOV R8, R9 ;  /* 0x0000000900087202 */ /* 0x002fe40000000f00 */
[----:B------:R-:W-:-:S04]  /*16fa0*/  MOV R9, 0x0 ;  /* 0x0000000000097802 */ /* 0x000fc80000000f00 */
[----:B--2---:R-:W-:Y:S05]  /*16fb0*/  RET.REL.NODEC R8 `(_ZN7cutlass13device_kernelIN5flash19enable_sm80_to_sm89INS1_16FlashAttnFwdSm80INS1_25CollectiveMainloopFwdSm80ILi4ELi1ELb0EN4cute5tupleIJNS5_1CILi128EEENS7_ILi112EEENS7_ILi64EEEEEELi64ENS_10bfloat16_tEfNS_4arch4Sm80ELb1ELb0ELb1ELb0ELb0ELb0ELb1ELb0EEENS1_21CollectiveEpilogueFwdINS6_IJS8_SA_S9_EEENS6_IJNS7_ILi1EEESI_SI_EEESC_SE_Li128ELb0ELb1ELb0ELb0EEENS1_30DynamicPersistentTileSchedulerILi128ELi128ELb0ELb1ELb0EEEEEEEEEvNT_6ParamsE) ;  /* 0xfffe904008007950 */ /* 0x004fea0003c3ffff */
.L_x_574:
        /* <DEDUP_REMOVED lines=12> */
.L_x_1476:


//--------------------- .text._ZN7cutlass13device_kernelIN5flash19enable_sm80_to_sm89INS1_16FlashAttnFwdSm80INS1_25CollectiveMainloopFwdSm80ILi4ELi1ELb0EN4cute5tupleIJNS5_1CILi128EEENS7_ILi112EEENS7_ILi64EEEEEELi64ENS_10bfloat16_tEfNS_4arch4Sm80ELb1ELb0ELb1ELb1ELb0ELb0ELb1ELb0EEENS1_21CollectiveEpilogueFwdINS6_IJS8_SA_S9_EEENS6_IJNS7_ILi1EEESI_SI_EEESC_SE_Li128ELb1ELb1ELb0ELb0EEENS1_19SingleTileSchedulerILb1ELb0ELb1ELi128EEEEEEEEEvNT_6ParamsE --------------------------
	.section	.text._ZN7cutlass13device_kernelIN5flash19enable_sm80_to_sm89INS1_16FlashAttnFwdSm80INS1_25CollectiveMainloopFwdSm80ILi4ELi1ELb0EN4cute5tupleIJNS5_1CILi128EEENS7_ILi112EEENS7_ILi64EEEEEELi64ENS_10bfloat16_tEfNS_4arch4Sm80ELb1ELb0ELb1ELb1ELb0ELb0ELb1ELb0EEENS1_21CollectiveEpilogueFwdINS6_IJS8_SA_S9_EEENS6_IJNS7_ILi1EEESI_SI_EEESC_SE_Li128ELb1ELb1ELb0ELb0EEENS1_19SingleTileSchedulerILb1ELb0ELb1ELi128EEEEEEEEEvNT_6ParamsE,"ax",@progbits
	.sectioninfo	@"SHI_REGISTERS=255"
	.align	128
.text._ZN7cutlass13device_kernelIN5flash19enable_sm80_to_sm89INS1_16FlashAttnFwdSm80INS1_25CollectiveMainloopFwdSm80ILi4ELi1ELb0EN4cute5tupleIJNS5_1CILi128EEENS7_ILi112EEENS7_ILi64EEEEEELi64ENS_10bfloat16_tEfNS_4arch4Sm80ELb1ELb0ELb1ELb1ELb0ELb0ELb1ELb0EEENS1_21CollectiveEpilogueFwdINS6_IJS8_SA_S9_EEENS6_IJNS7_ILi1EEESI_SI_EEESC_SE_Li128ELb1ELb1ELb0ELb0EEENS1_19SingleTileSchedulerILb1ELb0ELb1ELi128EEEEEEEEEvNT_6ParamsE:
        .type           _ZN7cutlass13device_kernelIN5flash19enable_sm80_to_sm89INS1_16FlashAttnFwdSm80INS1_25CollectiveMainloopFwdSm80ILi4ELi1ELb0EN4cute5tupleIJNS5_1CILi128EEENS7_ILi112EEENS7_ILi64EEEEEELi64ENS_10bfloat16_tEfNS_4arch4Sm80ELb1ELb0ELb1ELb1ELb0ELb0ELb1ELb0EEENS1_21CollectiveEpilogueFwdINS6_IJS8_SA_S9_EEENS6_IJNS7_ILi1EEESI_SI_EEESC_SE_Li128ELb1ELb1ELb0ELb0EEENS1_19SingleTileSchedulerILb1ELb0ELb1ELi128EEEEEEEEEvNT_6ParamsE,@function
        .size           _ZN7cutlass13device_kernelIN5flash19enable_sm80_to_sm89INS1_16FlashAttnFwdSm80INS1_25CollectiveMainloopFwdSm80ILi4ELi1ELb0EN4cute5tupleIJNS5_1CILi128EEENS7_ILi112EEENS7_ILi64EEEEEELi64ENS_10bfloat16_tEfNS_4arch4Sm80ELb1ELb0ELb1ELb1ELb0ELb0ELb1ELb0EEENS1_21CollectiveEpilogueFwdINS6_IJS8_SA_S9_EEENS6_IJNS7_ILi1EEESI_SI_EEESC_SE_Li128ELb1ELb1ELb0ELb0EEENS1_19SingleTileSchedulerILb1ELb0ELb1ELi128EEEEEEEEEvNT_6ParamsE,(.L_x_1479 - _ZN7cutlass13device_kernelIN5flash19enable_sm80_to_sm89INS1_16FlashAttnFwdSm80INS1_25CollectiveMainloopFwdSm80ILi4ELi1ELb0EN4cute5tupleIJNS5_1CILi128EEENS7_ILi112EEENS7_ILi64EEEEEELi64ENS_10bfloat16_tEfNS_4arch4Sm80ELb1ELb0ELb1ELb1ELb0ELb0ELb1ELb0EEENS1_21CollectiveEpilogueFwdINS6_IJS8_SA_S9_EEENS6_IJNS7_ILi1EEESI_SI_EEESC_SE_Li128ELb1ELb1ELb0ELb0EEENS1_19SingleTileSchedulerILb1ELb0ELb1ELi128EEEEEEEEEvNT_6ParamsE)
        .other          _ZN7cutlass13device_kernelIN5flash19enable_sm80_to_sm89INS1_16FlashAttnFwdSm80INS1_25CollectiveMainloopFwdSm80ILi4ELi1ELb0EN4cute5tupleIJNS5_1CILi128EEENS7_ILi112EEENS7_ILi64EEEEEELi64ENS_10bfloat16_tEfNS_4arch4Sm80ELb1ELb0ELb1ELb1ELb0ELb0ELb1ELb0EEENS1_21CollectiveEpilogueFwdINS6_IJS8_SA_S9_EEENS6_IJNS7_ILi1EEESI_SI_EEESC_SE_Li128ELb1ELb1ELb0ELb0EEENS1_19SingleTileSchedulerILb1ELb0ELb1ELi128EEEEEEEEEvNT_6ParamsE,@"STO_CUDA_ENTRY STV_DEFAULT"
_ZN7cutlass13device_kernelIN5flash19enable_sm80_to_sm89INS1_16FlashAttnFwdSm80INS1_25CollectiveMainloopFwdSm80ILi4ELi1ELb0EN4cute5tupleIJNS5_1CILi128EEENS7_ILi112EEENS7_ILi64EEEEEELi64ENS_10bfloat16_tEfNS_4arch4Sm80ELb1ELb0ELb1ELb1ELb0ELb0ELb1ELb0EEENS1_21CollectiveEpilogueFwdINS6_IJS8_SA_S9_EEENS6_IJNS7_ILi1EEESI_SI_EEESC_SE_Li128ELb1ELb1ELb0ELb0EEENS1_19SingleTileSchedulerILb1ELb0ELb1ELi128EEEEEEEEEvNT_6ParamsE:
        /* <DEDUP_REMOVED lines=17> */
.L_x_576:
        /* <DEDUP_REMOVED lines=8> */
.L_x_578:
[----:B------:R-:W-:-:S04]  /*0190*/  MOV R0, c[0x0][0x54c] ;  /* 0x0001530000007a02 */ /* 0x000fc80000000f00 */
.L_x_577:
[----:B------:R-:W-:Y:S01]  /*01a0*/  USHF.L.U32 UR4, UR4, 0x7, URZ ;  /* 0x0000000704047899 */ /* 0x000fe2000800063f */
[----:B-----5:R-:W-:-:S05]  /*01b0*/  IMAD R0, R0, c[0x0][0x548], RZ ;  /* 0x0001520000007a24 */ /* 0x020fca00078e02ff */
[----:B------:R-:W-:-:S04]  /*01c0*/  MOV R10, UR4 ;  /* 0x00000004000a7c02 */ /* 0x000fc80008000f00 */
[----:B------:R-:W-:-:S04]  /*01d0*/  ISETP.GE.AND P0, PT, R10, R0, PT ;  /* 0x000000000a00720c */ /* 0x000fc80003f06270 */
[----:B------:R-:W-:-:S05]  /*01e0*/  SEL R0, R5, 0xffffffff, !P0 ;  /* 0xffffffff05007807 */ /* 0x000fca0004000000 */
[----:B------:R2:W-:Y:S01]  /*01f0*/  STL [R1+0x4c], R0 ;  /* 0x00004c0001007387 */ /* 0x0005e20000100800 */
[----:B------:R-:W-:Y:S05]  /*0200*/  BRA `(.L_x_579) ;  /* 0x0000014000007947 */ /* 0x000fea0003800000 */
.L_x_575:
[----:B------:R-:W-:-:S04]  /*0210*/  ISETP.NE.U32.AND P0, PT, RZ, c[0x0][0x568], PT ;  /* 0x00015a00ff007a0c */ /* 0x000fc80003f05070 */
[----:B------:R-:W-:-:S13]  /*0220*/  ISETP.NE.AND.EX P0, PT, RZ, c[0x0][0x56c], PT, P0 ;  /* 0x00015b00ff007a0c */ /* 0x000fda0003f05300 */
[----:B------:R-:W-:Y:S05]  /*0230*/  @!P0 BRA `(.L_x_580) ;  /* 0x0000002000008947 */ /* 0x000fea0003800000 */
[----:B------:R1:W5:Y:S01]  /*0240*/  LDG.E R0, [R2.64] ;  /* 0x0000000a02007981 */ /* 0x000362000c1e1900 */
[----:B------:R-:W-:Y:S05]  /*0250*/  BRA `(.L_x_581) ;  /* 0x0000009000007947 */ /* 0x000fea0003800000 */
.L_x_580:
        /* <DEDUP_REMOVED lines=8> */
.L_x_582:
[----:B------:R-:W-:-:S04]  /*02e0*/  MOV R0, c[0x0][0x54c] ;  /* 0x0001530000007a02 */ /* 0x000fc80000000f00 */
.L_x_581:
[----:B------:R-:W-:Y:S01]  /*02f0*/  USHF.L.U32 UR4, UR4, 0x7, URZ ;  /* 0x0000000704047899 */ /* 0x000fe2000800063f */
[----:B-----5:R-:W-:-:S05]  /*0300*/  IMAD R0, R0, c[0x0][0x548], RZ ;  /* 0x0001520000007a24 */ /* 0x020fca00078e02ff */
[----:B------:R-:W-:-:S04]  /*0310*/  MOV R10, UR4 ;  /* 0x00000004000a7c02 */ /* 0x000fc80008000f00 */
[----:B------:R-:W-:-:S04]  /*0320*/  ISETP.GE.AND P0, PT, R10, R0, PT ;  /* 0x000000000a00720c */ /* 0x000fc80003f06270 */
[----:B------:R-:W-:-:S05]  /*0330*/  SEL R0, R5, 0xffffffff, !P0 ;  /* 0xffffffff05007807 */ /* 0x000fca0004000000 */
[----:B------:R2:W-:Y:S04]  /*0340*/  STL [R1+0x4c], R0 ;  /* 0x00004c0001007387 */ /* 0x0005e80000100800 */
.L_x_579:
        /* <DEDUP_REMOVED lines=10> */
[CC--:B------:R-:W-:Y:S01]  /*03f0*/  IMAD.WIDE R4, R35.reuse, R18.reuse, c[0x0][0x348] ;  /* 0x0000d20023047625 */ /* 0x0c0fe200078e0212 */
[----:B------:R-:W-:Y:S02]  /*0400*/  ISETP.NE.U32.AND P2, PT, RZ, c[0x0][0x348], PT ;  /* 0x0000d200ff007a0c */ /* 0x000fe40003f45070 */
[----:B------:R-:W-:Y:S01]  /*0410*/  ISETP.NE.U32.AND P1, PT, RZ, c[0x0][0x350], PT ;  /* 0x0000d400ff007a0c */ /* 0x000fe20003f25070 */
[----:B-1----:R-:W-:Y:S01]  /*0420*/  IMAD.WIDE R2, R35, R18, c[0x0][0x350] ;  /* 0x0000d40023027625 */ /* 0x002fe200078e0212 */
[----:B------:R-:W-:-:S02]  /*0430*/  ISETP.NE.AND.EX P2, PT, RZ, c[0x0][0x34c], PT, P2 ;  /* 0x0000d300ff007a0c */ /* 0x000fc40003f45320 */
[----:B------:R-:W-:-:S03]  /*0440*/  ISETP.NE.AND.EX P1, PT, RZ, c[0x0][0x354], PT, P1 ;  /* 0x0000d500ff007a0c */ /* 0x000fc60003f25310 */
[----:B------:R-:W-:-:S04]  /*0450*/  @P0 IMAD.WIDE R6, R35, R18, c[0x0][0x360] ;  /* 0x0000d80023060625 */ /* 0x000fc800078e0212 */
[----:B------:R-:W-:Y:S01]  /*0460*/  @P3 IMAD.WIDE R8, R35, R18, c[0x0][0x370] ;  /* 0x0000dc0023083625 */ /* 0x000fe200078e0212 */
[----:B------:R1:W2:Y:S04]  /*0470*/  @P0 LDG.E R0, [R6.64] ;  /* 0x0000000a06000981 */ /* 0x0002a8000c1e1900 */
[----:B------:R3:W5:Y:S04]  /*0480*/  @P3 LDG.E R12, [R8.64] ;  /* 0x0000000a080c3981 */ /* 0x000768000c1e1900 */
[----:B------:R3:W5:Y:S04]  /*0490*/  @P2 LDG.E R11, [R4.64] ;  /* 0x0000000a040b2981 */ /* 0x000768000c1e1900 */
[----:B------:R3:W5:Y:S01]  /*04a0*/  @P1 LDG.E R13, [R2.64] ;  /* 0x0000000a020d1981 */ /* 0x000762000c1e1900 */
[----:B-1----:R-:W-:-:S03]  /*04b0*/  IMAD.MOV.U32 R6, RZ, RZ, c[0x0][0x1d0] ;  /* 0x00007400ff067624 */ /* 0x002fc600078e00ff */
[----:B--2---:R3:W-:Y:S01]  /*04c0*/  STL [R1+0x20], R0 ;  /* 0x0000200001007387 */ /* 0x0047e20000100800 */
[----:B------:R-:W-:Y:S01]  /*04d0*/  IMAD.MOV.U32 R252, RZ, RZ, R0 ;  /* 0x000000fffffc7224 */ /* 0x000fe200078e0000 */
[----:B------:R-:W-:Y:S05]  /*04e0*/  @P0 BRA `(.L_x_583) ;  /* 0x0000005000000947 */ /* 0x000fea0003800000 */
[----:B------:R-:W-:Y:S05]  /*04f0*/  @!P2 BRA `(.L_x_583) ;  /* 0x000000400000a947 */ /* 0x000fea0003800000 */
[----:B---3--:R1:W2:Y:S04]  /*0500*/  LDG.E R0, [R4.64] ;  /* 0x0000000a04007981 */ /* 0x0082a8000c1e1900 */
[----:B-1----:R-:W2:Y:S02]  /*0510*/  LDG.E R4, [R4.64+0x4] ;  /* 0x0000040a04047981 */ /* 0x002ea4000c1e1900 */
[----:B--2---:R-:W-:-:S05]  /*0520*/  IADD3 R252, -R0, R4, RZ ;  /* 0x0000000400fc7210 */ /* 0x004fca0007ffe1ff */
[----:B------:R1:W-:Y:S02]  /*0530*/  STL [R1+0x20], R252 ;  /* 0x000020fc01007387 */ /* 0x0003e40000100800 */
.L_x_583:
[----:B------:R-:W-:-:S04]  /*0540*/  ISETP.NE.U32.AND P0, PT, RZ, c[0x0][0x368], PT ;  /* 0x0000da00ff007a0c */ /* 0x000fc80003f05070 */
[----:B------:R-:W-:-:S13]  /*0550*/  ISETP.NE.AND.EX P0, PT, RZ, c[0x0][0x36c], PT, P0 ;  /* 0x0000db00ff007a0c */ /* 0x000fda0003f05300 */
[----:B------:R-:W-:Y:S05]  /*0560*/  @!P0 BRA `(.L_x_584) ;  /* 0x0000003000008947 */ /* 0x000fea0003800000 */
[----:B---3--:R-:W-:-:S05]  /*0570*/  IMAD.WIDE R2, R35, R18, c[0x0][0x368] ;  /* 0x0000da0023027625 */ /* 0x008fca00078e0212 */
[----:B------:R2:W5:Y:S01]  /*0580*/  LDG.E R6, [R2.64] ;  /* 0x0000000a02067981 */ /* 0x000562000c1e1900 */
[----:B------:R-:W-:Y:S05]  /*0590*/  BRA `(.L_x_585) ;  /* 0x0000004000007947 */ /* 0x000fea0003800000 */
.L_x_584:
[----:B------:R-:W-:Y:S05]  /*05a0*/  @!P1 BRA `(.L_x_585) ;  /* 0x0000003000009947 */ /* 0x000fea0003800000 */
[----:B------:R2:W4:Y:S04]  /*05b0*/  LDG.E R6, [R2.64] ;  /* 0x0000000a02067981 */ /* 0x000528000c1e1900 */
[----:B--23--:R-:W4:Y:S02]  /*05c0*/  LDG.E R2, [R2.64+0x4] ;  /* 0x0000040a02027981 */ /* 0x00cf24000c1e1900 */
[----:B----4-:R-:W-:-:S03]  /*05d0*/  IADD3 R6, -R6, R2, RZ ;  /* 0x0000000206067210 */ /* 0x010fc60007ffe1ff */
.L_x_585:
[----:B---3--:R-:W-:Y:S01]  /*05e0*/  IMAD.MOV.U32 R0, RZ, RZ, c[0x0][0x2c4] ;  /* 0x0000b100ff007624 */ /* 0x008fe200078e00ff */
[----:B-----5:R-:W-:Y:S01]  /*05f0*/  IADD3 R249, -R12, R6, RZ ;  /* 0x000000060cf97210 */ /* 0x020fe20007ffe1ff */
[----:B------:R-:W-:Y:S01]  /*0600*/  IMAD.MOV.U32 R243, RZ, RZ, R10 ;  /* 0x000000fffff37224 */ /* 0x000fe200078e000a */
[----:B--2---:R-:W-:Y:S01]  /*0610*/  IADD3 R2, R10, 0x7f, RZ ;  /* 0x0000007f0a027810 */ /* 0x004fe20007ffe0ff */
[----:B------:R-:W-:Y:S01]  /*0620*/  IMAD.MOV.U32 R4, RZ, RZ, RZ ;  /* 0x000000ffff047224 */ /* 0x000fe200078e00ff */
[----:B------:R-:W-:Y:S01]  /*0630*/  ISETP.NE.AND P4, PT, R0, 0x1, PT ;  /* 0x000000010000780c */ /* 0x000fe20003f85270 */
[----:B------:R2:W-:Y:S01]  /*0640*/  STL [R1+0x38], R249 ;  /* 0x000038f901007387 */ /* 0x0005e20000100800 */
[----:B------:R-:W-:Y:S01]  /*0650*/  IADD3 R3, R249, 0x70, -R252 ;  /* 0x00000070f9037810 */ /* 0x000fe20007ffe8fc */
[----:B------:R-:W-:Y:S01]  /*0660*/  IMAD.IADD R6, R13, 0x1, R12 ;  /* 0x000000010d067824 */ /* 0x000fe200078e020c */
[----:B------:R-:W-:Y:S01]  /*0670*/  IADD3 R5, R249, 0x6f, RZ ;  /* 0x0000006ff9057810 */ /* 0x000fe20007ffe0ff */
[----:B------:R-:W-:Y:S01]  /*0680*/  CS2R R178, SRZ ;  /* 0x0000000000b27805 */ /* 0x000fe2000001ff00 */
[----:B------:R-:W-:Y:S01]  /*0690*/  PLOP3.LUT P0, PT, PT, PT, PT, 0x80, 0x0 ;  /* 0x000000000000781c */ /* 0x000fe20003f0f070 */
[----:B------:R-:W-:Y:S01]  /*06a0*/  CS2R R176, SRZ ;  /* 0x0000000000b07805 */ /* 0x000fe2000001ff00 */
[----:B------:R-:W-:Y:S01]  /*06b0*/  CS2R R182, SRZ ;  /* 0x0000000000b67805 */ /* 0x000fe2000001ff00 */
[----:B------:R-:W-:Y:S01]  /*06c0*/  IMAD.HI R4, R5, -0x6db6db6d, R4 ;  /* 0x9249249305047827 */ /* 0x000fe200078e0204 */
[----:B------:R-:W-:Y:S01]  /*06d0*/  CS2R R12, SRZ ;  /* 0x00000000000c7805 */ /* 0x000fe2000001ff00 */
[----:B------:R-:W-:Y:S01]  /*06e0*/  CS2R R14, SRZ ;  /* 0x00000000000e7805 */ /* 0x000fe2000001ff00 */
[----:B------:R-:W-:Y:S01]  /*06f0*/  MOV R174, RZ ;  /* 0x000000ff00ae7202 */ /* 0x000fe20000000f00 */
[----:B------:R-:W-:Y:S01]  /*0700*/  IMAD.MOV.U32 R180, RZ, RZ, RZ ;  /* 0x000000ffffb47224 */ /* 0x000fe200078e00ff */
[----:B------:R-:W-:Y:S01]  /*0710*/  @P4 IADD3 R0, R243, 0x7f, RZ ;  /* 0x0000007ff3004810 */ /* 0x000fe20007ffe0ff */
[----:B------:R-:W-:Y:S01]  /*0720*/  IMAD.MOV.U32 R172, RZ, RZ, RZ ;  /* 0x000000ffffac7224 */ /* 0x000fe200078e00ff */
[----:B------:R-:W-:Y:S01]  /*0730*/  CS2R R16, SRZ ;  /* 0x0000000000107805 */ /* 0x000fe2000001ff00 */
[----:B------:R-:W-:Y:S01]  /*0740*/  IMAD.MOV.U32 R170, RZ, RZ, RZ ;  /* 0x000000ffffaa7224 */ /* 0x000fe200078e00ff */
[----:B------:R-:W-:Y:S01]  /*0750*/  MOV R19, RZ ;  /* 0x000000ff00137202 */ /* 0x000fe20000000f00 */
[----:B------:R-:W-:Y:S01]  /*0760*/  @P4 IMAD.HI.U32 R0, R0, c[0x0][0x2c8], RZ ;  /* 0x0000b20000004a27 */ /* 0x000fe200078e00ff */
[----:B------:R-:W-:Y:S01]  /*0770*/  CS2R R26, SRZ ;  /* 0x00000000001a7805 */ /* 0x000fe2000001ff00 */
[----:B------:R-:W-:Y:S01]  /*0780*/  CS2R R20, SRZ ;  /* 0x0000000000147805 */ /* 0x000fe2000001ff00 */
[----:B------:R-:W-:Y:S01]  /*0790*/  MOV R160, RZ ;  /* 0x000000ff00a07202 */ /* 0x000fe20000000f00 */
[----:B------:R-:W-:Y:S01]  /*07a0*/  IMAD.MOV.U32 R168, RZ, RZ, RZ ;  /* 0x000000ffffa87224 */ /* 0x000fe200078e00ff */
[----:B------:R-:W-:Y:S01]  /*07b0*/  @P4 SHF.R.U32.HI R2, RZ, c[0x0][0x2cc], R0 ;  /* 0x0000b300ff024a19 */ /* 0x000fe20000011600 */
[----:B------:R-:W-:Y:S01]  /*07c0*/  IMAD.MOV.U32 R162, RZ, RZ, RZ ;  /* 0x000000ffffa27224 */ /* 0x000fe200078e00ff */
[----:B------:R-:W-:Y:S01]  /*07d0*/  SHF.R.U32.HI R0, RZ, 0x1f, R4 ;  /* 0x0000001fff007819 */ /* 0x000fe20000011604 */
[----:B------:R-:W-:Y:S01]  /*07e0*/  IMAD.MOV.U32 R166, RZ, RZ, RZ ;  /* 0x000000ffffa67224 */ /* 0x000fe200078e00ff */
[----:B------:R-:W-:Y:S01]  /*07f0*/  CS2R R22, SRZ ;  /* 0x0000000000167805 */ /* 0x000fe2000001ff00 */
[----:B------:R-:W-:Y:S01]  /*0800*/  IMAD.IADD R3, R3, 0x1, R2 ;  /* 0x0000000103037824 */ /* 0x000fe200078e0202 */
[----:B------:R-:W-:Y:S01]  /*0810*/  MOV R2, RZ ;  /* 0x000000ff00027202 */ /* 0x000fe20000000f00 */
[----:B------:R-:W-:Y:S01]  /*0820*/  IMAD.MOV.U32 R164, RZ, RZ, RZ ;  /* 0x000000ffffa47224 */ /* 0x000fe200078e00ff */
[----:B------:R-:W-:Y:S01]  /*0830*/  LEA.HI.SX32 R0, R4, R0, 0x1a ;  /* 0x0000000004007211 */ /* 0x000fe200078fd2ff */
[----:B------:R-:W-:Y:S01]  /*0840*/  IMAD.MOV.U32 R156, RZ, RZ, RZ ;  /* 0x000000ffff9c7224 */ /* 0x000fe200078e00ff */
[----:B------:R-:W-:Y:S01]  /*0850*/  MOV R158, RZ ;  /* 0x000000ff009e7202 */ /* 0x000fe20000000f00 */
[----:B------:R-:W-:Y:S01]  /*0860*/  IMAD.HI R2, R3, -0x6db6db6d, R2 ;  /* 0x9249249303027827 */ /* 0x000fe200078e0202 */
[----:B------:R-:W-:Y:S01]  /*0870*/  CS2R R24, SRZ ;  /* 0x0000000000187805 */ /* 0x000fe2000001ff00 */
[----:B------:R-:W-:Y:S01]  /*0880*/  MOV R152, RZ ;  /* 0x000000ff00987202 */ /* 0x000fe20000000f00 */
[----:B------:R-:W-:Y:S01]  /*0890*/  CS2R R146, SRZ ;  /* 0x0000000000927805 */ /* 0x000fe2000001ff00 */
[----:B------:R-:W-:Y:S01]  /*08a0*/  IMAD.MOV.U32 R154, RZ, RZ, RZ ;  /* 0x000000ffff9a7224 */ /* 0x000fe200078e00ff */
[----:B------:R-:W-:Y:S01]  /*08b0*/  SHF.R.U32.HI R3, RZ, 0x1f, R2 ;  /* 0x0000001fff037819 */ /* 0x000fe20000011602 */
[----:B------:R-:W-:Y:S01]  /*08c0*/  CS2R R30, SRZ ;  /* 0x00000000001e7805 */ /* 0x000fe2000001ff00 */
[----:B------:R-:W-:Y:S01]  /*08d0*/  IMAD.MOV.U32 R144, RZ, RZ, RZ ;  /* 0x000000ffff907224 */ /* 0x000fe200078e00ff */
[----:B------:R-:W-:Y:S01]  /*08e0*/  MOV R150, RZ ;  /* 0x000000ff00967202 */ /* 0x000fe20000000f00 */
[----:B------:R-:W-:Y:S01]  /*08f0*/  IMAD.MOV.U32 R148, RZ, RZ, RZ ;  /* 0x000000ffff947224 */ /* 0x000fe200078e00ff */
[----:B------:R-:W-:Y:S01]  /*0900*/  LEA.HI.SX32 R2, R2, R3, 0x1a ;  /* 0x0000000302027211 */ /* 0x000fe200078fd2ff */
[----:B------:R-:W-:Y:S01]  /*0910*/  CS2R R142, SRZ ;  /* 0x00000000008e7805 */ /* 0x000fe2000001ff00 */
[----:B------:R-:W-:Y:S01]  /*0920*/  CS2R R32, SRZ ;  /* 0x0000000000207805 */ /* 0x000fe2000001ff00 */
[----:B------:R-:W-:Y:S01]  /*0930*/  MOV R140, RZ ;  /* 0x000000ff008c7202 */ /* 0x000fe20000000f00 */
[----:B------:R-:W-:Y:S01]  /*0940*/  CS2R R28, SRZ ;  /* 0x00000000001c7805 */ /* 0x000fe2000001ff00 */
[----:B------:R-:W-:Y:S01]  /*0950*/  IMNMX R46, R0, R2, PT ;  /* 0x00000002002e7217 */ /* 0x000fe20003800200 */
[----:B------:R-:W-:Y:S01]  /*0960*/  IMAD.MOV.U32 R138, RZ, RZ, RZ ;  /* 0x000000ffff8a7224 */ /* 0x000fe200078e00ff */
[----:B------:R-:W-:Y:S01]  /*0970*/  MOV R136, RZ ;  /* 0x000000ff00887202 */ /* 0x000fe20000000f00 */
[----:B------:R-:W-:Y:S01]  /*0980*/  CS2R R130, SRZ ;  /* 0x0000000000827805 */ /* 0x000fe2000001ff00 */
[----:B------:R-:W-:Y:S01]  /*0990*/  ISETP.GE.AND P3, PT, R46, 0x1, PT ;  /* 0x000000012e00780c */ /* 0x000fe20003f66270 */
        /* <DEDUP_REMOVED lines=13> */
[----:B------:R-:W-:-:S04]  /*0a70*/  ISETP.NE.U32.AND P3, PT, RZ, c[0x0][0x340], PT ;  /* 0x0000d000ff007a0c */ /* 0x000fc80003f65070 */
[----:B------:R-:W-:-:S13]  /*0a80*/  ISETP.NE.AND.EX P3, PT, RZ, c[0x0][0x344], PT, P3 ;  /* 0x0000d100ff007a0c */ /* 0x000fda0003f65330 */
[----:B------:R-:W-:-:S05]  /*0a90*/  @P3 IMAD.WIDE R2, R35, R18, c[0x0][0x340] ;  /* 0x0000d00023023625 */ /* 0x000fca00078e0212 */
[----:B------:R3:W4:Y:S01]  /*0aa0*/  @P3 LDG.E R16, [R2.64] ;  /* 0x0000000a02103981 */ /* 0x000722000c1e1900 */
[----:B------:R-:W-:Y:S01]  /*0ab0*/  SHF.R.S32.HI R246, RZ, 0x1f, R247 ;  /* 0x0000001ffff67819 */ /* 0x000fe200000114f7 */
[----:B------:R-:W-:Y:S01]  /*0ac0*/  IMAD.MOV.U32 R23, RZ, RZ, 0x10 ;  /* 0x00000010ff177424 */ /* 0x000fe200078e00ff */
[----:B------:R-:W-:Y:S01]  /*0ad0*/  SHF.R.S32.HI R0, RZ, 0x1f, R11 ;  /* 0x0000001fff007819 */ /* 0x000fe2000001140b */
[----:B------:R-:W5:Y:S01]  /*0ae0*/  S2R R19, SR_CTAID.Y ;  /* 0x0000000000137919 */ /* 0x000f620000002600 */
[-C--:B------:R-:W-:Y:S01]  /*0af0*/  LEA.HI R4, R246, R247.reuse, RZ, 0x3 ;  /* 0x000000f7f6047211 */ /* 0x080fe200078f18ff */
[----:B------:R-:W-:Y:S01]  /*0b00*/  BSSY B0, `(.L_x_587) ;  /* 0x000006d000007945 */ /* 0x000fe20003800000 */
[----:B------:R-:W-:Y:S01]  /*0b10*/  SHF.R.S32.HI R7, RZ, 0x1f, R6 ;  /* 0x0000001fff077819 */ /* 0x000fe20000011406 */
        /* <DEDUP_REMOVED lines=10> */
[----:B------:R-:W-:Y:S02]  /*0bc0*/  SEL R10, R15, RZ, !P2 ;  /* 0x000000ff0f0a7207 */ /* 0x000fe40005000000 */
[----:B------:R-:W-:Y:S02]  /*0bd0*/  LEA.HI R24, R246, R247, RZ, 0x4 ;  /* 0x000000f7f6187211 */ /* 0x000fe400078f20ff */
[----:B------:R-:W-:Y:S01]  /*0be0*/  LOP3.LUT R6, R5, 0x38, R20, 0xf8, !PT ;  /* 0x0000003805067812 */ /* 0x000fe200078ef814 */
[----:B---3--:R-:W-:Y:S01]  /*0bf0*/  IMAD.WIDE.U32 R2, R11, c[0x0][0x178], RZ ;  /* 0x00005e000b027a25 */ /* 0x008fe200078e00ff */
[----:B------:R-:W-:-:S02]  /*0c00*/  SHF.R.U32.HI R5, RZ, 0x3, R5 ;  /* 0x00000003ff057819 */ /* 0x000fc40000011605 */
[----:B-----5:R-:W-:Y:S01]  /*0c10*/  SHF.R.S32.HI R14, RZ, 0x1f, R19 ;  /* 0x0000001fff0e7819 */ /* 0x020fe20000011413 */
[----:B------:R-:W-:Y:S01]  /*0c20*/  IMAD R10, R10, c[0x0][0x1c0], RZ ;  /* 0x000070000a0a7a24 */ /* 0x000fe200078e02ff */
[----:B------:R-:W-:Y:S01]  /*0c30*/  LOP3.LUT R18, R6, R5, RZ, 0x3c, !PT ;  /* 0x0000000506127212 */ /* 0x000fe200078e3cff */
[----:B------:R-:W-:Y:S01]  /*0c40*/  IMAD R5, R45, 0x10, R17 ;  /* 0x000000102d057824 */ /* 0x000fe200078e0211 */
[----:B------:R-:W-:Y:S01]  /*0c50*/  IADD3 R3, R3, R0, RZ ;  /* 0x0000000003037210 */ /* 0x000fe20007ffe0ff */
[----:B------:R-:W-:Y:S01]  /*0c60*/  IMAD R8, R14, c[0x0][0x1b8], RZ ;  /* 0x00006e000e087a24 */ /* 0x000fe200078e02ff */
[----:B------:R-:W-:Y:S02]  /*0c70*/  LEA.HI.X.SX32 R0, R17, R7, 0x1, P0 ;  /* 0x0000000711007211 */ /* 0x000fe400000f0eff */
[----:B------:R-:W-:Y:S01]  /*0c80*/  IADD3 R9, R243, R5, RZ ;  /* 0x00000005f3097210 */ /* 0x000fe20007ffe0ff */
[C---:B------:R-:W-:Y:S01]  /*0c90*/  IMAD R8, R19.reuse, c[0x0][0x1bc], R8 ;  /* 0x00006f0013087a24 */ /* 0x040fe200078e0208 */
[----:B------:R-:W-:Y:S01]  /*0ca0*/  SHF.R.S32.HI R21, RZ, 0x1f, R20 ;  /* 0x0000001fff157819 */ /* 0x000fe20000011414 */
[----:B------:R-:W-:Y:S01]  /*0cb0*/  IMAD R6, R0, c[0x0][0x1e0], RZ ;  /* 0x0000780000067a24 */ /* 0x000fe200078e02ff */
[----:B------:R-:W-:Y:S01]  /*0cc0*/  ISETP.GE.AND P5, PT, R20, c[0x0][0x198], PT ;  /* 0x0000660014007a0c */ /* 0x000fe20003fa6270 */
[----:B------:R-:W-:Y:S01]  /*0cd0*/  IMAD R0, R0, c[0x0][0x208], RZ ;  /* 0x0000820000007a24 */ /* 0x000fe200078e02ff */
[----:B------:R-:W-:Y:S01]  /*0ce0*/  MOV R25, 0x20 ;  /* 0x0000002000197802 */ /* 0x000fe20000000f00 */
[----:B------:R-:W-:-:S04]  /*0cf0*/  IMAD.WIDE.U32 R2, R19, c[0x0][0x1b8], R2 ;  /* 0x00006e0013027a25 */ /* 0x000fc800078e0002 */
[----:B------:R-:W-:-:S04]  /*0d00*/  @P4 IMAD.HI.U32 R11, R9, c[0x0][0x2c8], RZ ;  /* 0x0000b200090b4a27 */ /* 0x000fc800078e00ff */
[C---:B------:R-:W-:Y:S01]  /*0d10*/  IMAD R13, R4.reuse, c[0x0][0x20c], R0 ;  /* 0x00008300040d7a24 */ /* 0x040fe200078e0200 */
[----:B------:R-:W-:Y:S01]  /*0d20*/  MOV R0, R9 ;  /* 0x0000000900007202 */ /* 0x000fe20000000f00 */
[----:B------:R-:W-:Y:S01]  /*0d30*/  IMAD.IADD R3, R3, 0x1, R8 ;  /* 0x0000000103037824 */ /* 0x000fe200078e0208 */
[----:B------:R-:W-:Y:S01]  /*0d40*/  SEL R8, R35, RZ, !P2 ;  /* 0x000000ff23087207 */ /* 0x000fe20005000000 */
[C---:B------:R-:W-:Y:S01]  /*0d50*/  IMAD R12, R4.reuse, c[0x0][0x1e4], R6 ;  /* 0x00007900040c7a24 */ /* 0x040fe200078e0206 */
[----:B------:R-:W-:Y:S01]  /*0d60*/  @P4 SHF.R.U32.HI R0, RZ, c[0x0][0x2cc], R11 ;  /* 0x0000b300ff004a19 */ /* 0x000fe2000001160b */
[----:B------:R-:W-:-:S04]  /*0d70*/  IMAD.WIDE.U32 R6, R4, c[0x0][0x1e0], R20 ;  /* 0x0000780004067a25 */ /* 0x000fc800078e0014 */
[C---:B------:R-:W-:Y:S02]  /*0d80*/  IMAD R11, R8.reuse, c[0x0][0x1c4], R10 ;  /* 0x00007100080b7a24 */ /* 0x040fe400078e020a */
[----:B------:R-:W-:Y:S01]  /*0d90*/  IMAD.WIDE.U32 R2, R8, c[0x0][0x1c0], R2 ;  /* 0x0000700008027a25 */ /* 0x000fe200078e0002 */
[----:B------:R-:W-:-:S03]  /*0da0*/  SHF.R.S32.HI R8, RZ, 0x1f, R0 ;  /* 0x0000001fff087819 */ /* 0x000fc60000011400 */
[----:B------:R-:W-:Y:S01]  /*0db0*/  IMAD.MOV R10, RZ, RZ, -R0 ;  /* 0x000000ffff0a7224 */ /* 0x000fe200078e0a00 */
[----:B------:R-:W-:Y:S01]  /*0dc0*/  IADD3 R3, R3, R11, RZ ;  /* 0x0000000b03037210 */ /* 0x000fe20007ffe0ff */
[----:B------:R-:W-:Y:S02]  /*0dd0*/  IMAD R8, R8, c[0x0][0x1b0], RZ ;  /* 0x00006c0008087a24 */ /* 0x000fe400078e02ff */
[----:B------:R-:W-:Y:S01]  /*0de0*/  IMAD R10, R10, c[0x0][0x2c4], R9 ;  /* 0x0000b1000a0a7a24 */ /* 0x000fe200078e0209 */
[----:B------:R-:W-:Y:S01]  /*0df0*/  LOP3.LUT R9, R24, 0xfffffff0, RZ, 0xc0, !PT ;  /* 0xfffffff018097812 */ /* 0x000fe200078ec0ff */
[----:B------:R-:W-:-:S03]  /*0e00*/  IMAD.WIDE.U32 R4, R4, c[0x0][0x208], R20 ;  /* 0x0000820004047a25 */ /* 0x000fc600078e0014 */
[----:B------:R-:W-:Y:S01]  /*0e10*/  SHF.R.S32.HI R11, RZ, 0x1f, R10 ;  /* 0x0000001fff0b7819 */ /* 0x000fe2000001140a */
        /* <DEDUP_REMOVED lines=14> */
[----:B------:R-:W-:Y:S02]  /*0f00*/  IMAD R11, R11, c[0x0][0x1a8], RZ ;  /* 0x00006a000b0b7a24 */ /* 0x000fe400078e02ff */
[C---:B------:R-:W-:Y:S02]  /*0f10*/  IMAD R12, R19.reuse, c[0x0][0x1ec], R12 ;  /* 0x00007b00130c7a24 */ /* 0x040fe400078e020c */
[----:B------:R-:W-:Y:S01]  /*0f20*/  IMAD R13, R19, c[0x0][0x214], R13 ;  /* 0x00008500130d7a24 */ /* 0x000fe200078e020d */
[----:B------:R-:W-:Y:S01]  /*0f30*/  IADD3 R19, R0, -R2, RZ ;  /* 0x8000000200137210 */ /* 0x000fe20007ffe0ff */
[----:B------:R-:W-:Y:S02]  /*0f40*/  IMAD R11, R10, c[0x0][0x1ac], R11 ;  /* 0x00006b000a0b7a24 */ /* 0x000fe400078e020b */
[----:B------:R-:W-:Y:S01]  /*0f50*/  IMAD.IADD R9, R9, 0x1, R12 ;  /* 0x0000000109097824 */ /* 0x000fe200078e020c */
[----:B------:R-:W-:Y:S01]  /*0f60*/  LEA R12, P0, R4, c[0x0][0x160], 0x1 ;  /* 0x00005800040c7a11 */ /* 0x000fe200078008ff */
[----:B------:R-:W-:Y:S01]  /*0f70*/  IMAD.IADD R11, R5, 0x1, R11 ;  /* 0x00000001050b7824 */ /* 0x000fe200078e020b */
[----:B------:R-:W-:Y:S01]  /*0f80*/  IADD3 R7, R7, R13, RZ ;  /* 0x0000000d07077210 */ /* 0x000fe20007ffe0ff */
[----:B------:R-:W-:Y:S01]  /*0f90*/  IMAD R10, R252, c[0x0][0x2c4], RZ ;  /* 0x0000b100fc0a7a24 */ /* 0x000fe200078e02ff */
[----:B------:R-:W-:-:S02]  /*0fa0*/  LEA.HI R5, R246, R247, RZ, 0x6 ;  /* 0x000000f7f6057211 */ /* 0x000fc400078f30ff */
[----:B------:R-:W-:-:S03]  /*0fb0*/  LEA.HI.X R11, R4, c[0x0][0x164], R11, 0x1, P0 ;  /* 0x00005900040b7a11 */ /* 0x000fc600000f0c0b */
[----:B------:R-:W-:-:S05]  /*0fc0*/  IMAD.SHL.U32 R5, R5, 0x8, RZ ;  /* 0x0000000805057824 */ /* 0x000fca00078e00ff */
[----:B------:R-:W-:Y:S02]  /*0fd0*/  LOP3.LUT R5, R18, 0xfffffe00, R5, 0xf8, !PT ;  /* 0xfffffe0012057812 */ /* 0x000fe400078ef805 */
[--C-:B----4-:R-:W-:Y:S01]  /*0fe0*/  @P3 SHF.R.S32.HI R3, RZ, 0x1f, R16.reuse ;  /* 0x0000001fff033819 */ /* 0x110fe20000011410 */
[----:B------:R-:W-:Y:S01]  /*0ff0*/  @P3 IMAD.MOV.U32 R2, RZ, RZ, R16 ;  /* 0x000000ffff023224 */ /* 0x000fe200078e0010 */
[----:B------:R-:W-:Y:S01]  /*1000*/  @!P3 MOV R2, R35 ;  /* 0x000000230002b202 */ /* 0x000fe20000000f00 */
[----:B------:R-:W-:Y:S01]  /*1010*/  @!P3 IMAD.MOV.U32 R3, RZ, RZ, R15 ;  /* 0x000000ffff03b224 */ /* 0x000fe200078e000f */
[----:B------:R3:W4:Y:S02]  /*1020*/  SHFL.IDX PT, R16, R11, RZ, 0x181f ;  /* 0x00181fff0b107589 */ /* 0x00072400000e0000 */
[----:B------:R-:W-:Y:S02]  /*1030*/  SEL R0, R2, RZ, !P1 ;  /* 0x000000ff02007207 */ /* 0x000fe40004800000 */
[----:B------:R-:W-:Y:S01]  /*1040*/  SEL R2, R3, RZ, !P1 ;  /* 0x000000ff03027207 */ /* 0x000fe20004800000 */
[----:B------:R3:W1:Y:S01]  /*1050*/  SHFL.IDX PT, R15, R12, RZ, 0x181f ;  /* 0x00181fff0c0f7589 */ /* 0x00066200000e0000 */
[----:B------:R-:W-:Y:S01]  /*1060*/  IADD3 R3, R243, R17, RZ ;  /* 0x00000011f3037210 */ /* 0x000fe20007ffe0ff */
[----:B------:R-:W-:-:S03]  /*1070*/  IMAD.WIDE.U32 R28, R0, c[0x0][0x1f0], R8 ;  /* 0x00007c00001c7a25 */ /* 0x000fc600078e0008 */
[----:B------:R-:W-:Y:S01]  /*1080*/  ISETP.GE.AND P0, PT, R3, R10, PT ;  /* 0x0000000a0300720c */ /* 0x000fe20003f06270 */
[C---:B------:R-:W-:Y:S01]  /*1090*/  IMAD R4, R2.reuse, c[0x0][0x1f0], RZ ;  /* 0x00007c0002047a24 */ /* 0x040fe200078e02ff */
[----:B------:R3:W-:Y:S01]  /*10a0*/  STL.64 [R1+0x60], R28 ;  /* 0x0000601c01007387 */ /* 0x0007e20000100a00 */
[----:B------:R-:W-:Y:S01]  /*10b0*/  IMAD R2, R2, c[0x0][0x218], RZ ;  /* 0x0000860002027a24 */ /* 0x000fe200078e02ff */
[----:B------:R-:W-:Y:S01]  /*10c0*/  R2P PR, R19, 0x6 ;  /* 0x0000000613007804 */ /* 0x000fe20000000000 */
[C---:B------:R-:W-:Y:S02]  /*10d0*/  IMAD R14, R0.reuse, c[0x0][0x1f4], R4 ;  /* 0x00007d00000e7a24 */ /* 0x040fe400078e0204 */
[C---:B------:R-:W-:Y:S02]  /*10e0*/  IMAD R13, R0.reuse, c[0x0][0x21c], R2 ;  /* 0x00008700000d7a24 */ /* 0x040fe400078e0202 */
[----:B------:R-:W-:Y:S01]  /*10f0*/  IMAD.WIDE.U32 R102, R0, c[0x0][0x218], R6 ;  /* 0x0000860000667a25 */ /* 0x000fe200078e0006 */
[----:B------:R-:W-:-:S02]  /*1100*/  IADD3 R31, R29, R14, RZ ;  /* 0x0000000e1d1f7210 */ /* 0x000fc40007ffe0ff */
[----:B------:R-:W-:Y:S01]  /*1110*/  SEL R2, R23, 0xfffffff0, !P1 ;  /* 0xfffffff017027807 */ /* 0x000fe20004800000 */
[----:B------:R-:W-:Y:S01]  /*1120*/  IMAD.IADD R27, R103, 0x1, R13 ;  /* 0x00000001671b7824 */ /* 0x000fe200078e020d */
[----:B------:R3:W-:Y:S01]  /*1130*/  STL.64 [R1+0x30], R102 ;  /* 0x0000306601007387 */ /* 0x0007e20000100a00 */
[----:B------:R-:W-:-:S03]  /*1140*/  SEL R4, R25, 0xffffffe0, !P2 ;  /* 0xffffffe019047807 */ /* 0x000fc60005000000 */
[----:B------:R3:W-:Y:S04]  /*1150*/  STL [R1+0x2c], R27 ;  /* 0x00002c1b01007387 */ /* 0x0007e80000100800 */
[----:B------:R3:W-:Y:S01]  /*1160*/  STL [R1+0x5c], R31 ;  /* 0x00005c1f01007387 */ /* 0x0007e20000100800 */
[----:B------:R-:W-:Y:S05]  /*1170*/  @P0 BRA `(.L_x_588) ;  /* 0x0000005000000947 */ /* 0x000fea0003800000 */
[----:B-1--4-:R-:W-:Y:S01]  /*1180*/  LEA R6, P0, R20, R15, 0x1 ;  /* 0x0000000f14067211 */ /* 0x012fe200078008ff */
[----:B------:R-:W-:-:S03]  /*1190*/  IMAD.SHL.U32 R0, R5, 0x2, RZ ;  /* 0x0000000205007824 */ /* 0x000fc600078e00ff */
[----:B------:R-:W-:-:S05]  /*11a0*/  LEA.HI.X R7, R20, R16, R21, 0x1, P0 ;  /* 0x0000001014077211 */ /* 0x000fca00000f0c15 */
[----:B------:R-:W-:Y:S01]  /*11b0*/  @!PT LDS RZ, [RZ] ;  /* 0x00000000fffff984 */ /* 0x000fe20000000800 */
[----:B------:R1:W-:Y:S04]  /*11c0*/  LDGSTS.E.BYPASS.LTC128B.128 [R0+0x7100], [R6.64], !P5 ;  /* 0x0710000006007fae */ /* 0x0003e8000e901d4a */
.L_x_588:
[----:B-1--4-:R-:W-:Y:S05]  /*11d0*/  BSYNC B0 ;  /* 0x0000000000007941 */ /* 0x012fea0003800000 */
.L_x_587:
[----:B------:R-:W-:Y:S01]  /*11e0*/  IADD3 R0, R3, 0x10, RZ ;  /* 0x0000001003007810 */ /* 0x000fe20007ffe0ff */
[----:B------:R1:W4:Y:S01]  /*11f0*/  SHFL.IDX PT, R7, R11, 0x1, 0x181f ;  /* 0x00381f000b077f89 */ /* 0x00032200000e0000 */
[----:B------:R-:W-:Y:S02]  /*1200*/  BSSY B0, `(.L_x_589) ;  /* 0x0000009000007945 */ /* 0x000fe40003800000 */
[----:B------:R-:W-:Y:S01]  /*1210*/  ISETP.GE.AND P0, PT, R0, R10, PT ;  /* 0x0000000a0000720c */ /* 0x000fe20003f06270 */
[----:B------:R1:W2:-:S12]  /*1220*/  SHFL.IDX PT, R6, R12, 0x1, 0x181f ;  /* 0x00381f000c067f89 */ /* 0x00029800000e0000 */
[----:B------:R-:W-:Y:S05]  /*1230*/  @P0 BRA `(.L_x_590) ;  /* 0x0000005000000947 */ /* 0x000fea0003800000 */
[----:B--2---:R-:W-:Y:S01]  /*1240*/  LEA R6, P0, R20, R6, 0x1 ;  /* 0x0000000614067211 */ /* 0x004fe200078008ff */
[----:B------:R-:W-:-:S03]  /*1250*/  IMAD.SHL.U32 R0, R5, 0x2, RZ ;  /* 0x0000000205007824 */ /* 0x000fc600078e00ff */
[----:B----4-:R-:W-:-:S05]  /*1260*/  LEA.HI.X R7, R20, R7, R21, 0x1, P0 ;  /* 0x0000000714077211 */ /* 0x010fca00000f0c15 */
[----:B------:R-:W-:Y:S01]  /*1270*/  @!PT LDS RZ, [RZ] ;  /* 0x00000000fffff984 */ /* 0x000fe20000000800 */
[----:B------:R2:W-:Y:S04]  /*1280*/  LDGSTS.E.BYPASS.LTC128B.128 [R0+0x7900], [R6.64], !P5 ;  /* 0x0790000006007fae */ /* 0x0005e8000e901d4a */
.L_x_590:
[----:B------:R-:W-:Y:S05]  /*1290*/  BSYNC B0 ;  /* 0x0000000000007941 */ /* 0x000fea0003800000 */
.L_x_589:
[----:B--2---:R-:W-:Y:S01]  /*12a0*/  IADD3 R0, R3, 0x20, RZ ;  /* 0x0000002003007810 */ /* 0x004fe20007ffe0ff */
[----:B----4-:R2:W4:Y:S01]  /*12b0*/  SHFL.IDX PT, R7, R11, 0x2, 0x181f ;  /* 0x00581f000b077f89 */ /* 0x01052200000e0000 */
[----:B------:R-:W-:Y:S02]  /*12c0*/  BSSY B0, `(.L_x_591) ;  /* 0x0000009000007945 */ /* 0x000fe40003800000 */
[----:B------:R-:W-:Y:S01]  /*12d0*/  ISETP.GE.AND P0, PT, R0, R10, PT ;  /* 0x0000000a0000720c */ /* 0x000fe20003f06270 */
[----:B------:R2:W1:-:S12]  /*12e0*/  SHFL.IDX PT, R6, R12, 0x2, 0x181f ;  /* 0x00581f000c067f89 */ /* 0x00045800000e0000 */
[----:B------:R-:W-:Y:S05]  /*12f0*/  @P0 BRA `(.L_x_592) ;  /* 0x0000005000000947 */ /* 0x000fea0003800000 */
[----:B-1----:R-:W-:Y:S01]  /*1300*/  LEA R6, P0, R20, R6, 0x1 ;  /* 0x0000000614067211 */ /* 0x002fe200078008ff */
[----:B------:R-:W-:-:S03]  /*1310*/  IMAD.SHL.U32 R0, R5, 0x2, RZ ;  /* 0x0000000205007824 */ /* 0x000fc600078e00ff */
[----:B----4-:R-:W-:-:S05]  /*1320*/  LEA.HI.X R7, R20, R7, R21, 0x1, P0 ;  /* 0x0000000714077211 */ /* 0x010fca00000f0c15 */
[----:B------:R-:W-:Y:S01]  /*1330*/  @!PT LDS RZ, [RZ] ;  /* 0x00000000fffff984 */ /* 0x000fe20000000800 */
[----:B------:R1:W-:Y:S04]  /*1340*/  LDGSTS.E.BYPASS.LTC128B.128 [R0+0x8100], [R6.64], !P5 ;  /* 0x0810000006007fae */ /* 0x0003e8000e901d4a */
.L_x_592:
[----:B------:R-:W-:Y:S05]  /*1350*/  BSYNC B0 ;  /* 0x0000000000007941 */ /* 0x000fea0003800000 */
.L_x_591:
[----:B-1----:R-:W-:Y:S01]  /*1360*/  IADD3 R0, R3, 0x30, RZ ;  /* 0x0000003003007810 */ /* 0x002fe20007ffe0ff */
[----:B----4-:R1:W4:Y:S01]  /*1370*/  SHFL.IDX PT, R7, R11, 0x3, 0x181f ;  /* 0x00781f000b077f89 */ /* 0x01032200000e0000 */
        /* <DEDUP_REMOVED lines=9> */
.L_x_594:
[----:B------:R-:W-:Y:S05]  /*1410*/  BSYNC B0 ;  /* 0x0000000000007941 */ /* 0x000fea0003800000 */
.L_x_593:
        /* <DEDUP_REMOVED lines=11> */
.L_x_596:
[----:B------:R-:W-:Y:S05]  /*14d0*/  BSYNC B0 ;  /* 0x0000000000007941 */ /* 0x000fea0003800000 */
.L_x_595:
        /* <DEDUP_REMOVED lines=11> */
.L_x_598:
[----:B------:R-:W-:Y:S05]  /*1590*/  BSYNC B0 ;  /* 0x0000000000007941 */ /* 0x000fea0003800000 */
.L_x_597:
        /* <DEDUP_REMOVED lines=11> */
.L_x_600:
[----:B------:R-:W-:Y:S05]  /*1650*/  BSYNC B0 ;  /* 0x0000000000007941 */ /* 0x000fea0003800000 */
.L_x_599:
[----:B------:R-:W5:Y:S01]  /*1660*/  SHFL.IDX PT, R8, R12, 0x7, 0x181f ;  /* 0x00f81f000c087f89 */ /* 0x000f6200000e0000 */
[----:B-1----:R-:W-:Y:S01]  /*1670*/  IADD3 R0, R3, 0x70, RZ ;  /* 0x0000007003007810 */ /* 0x002fe20007ffe0ff */
[----:B------:R-:W-:Y:S01]  /*1680*/  IMAD.SHL.U32 R241, R5, 0x2, RZ ;  /* 0x0000000205f17824 */ /* 0x000fe200078e00ff */
[----:B------:R-:W-:Y:S01]  /*1690*/  IADD3 R23, R46, -0x1, RZ ;  /* 0xffffffff2e177810 */ /* 0x000fe20007ffe0ff */
[----:B--23--:R-:W1:Y:S01]  /*16a0*/  SHFL.IDX PT, R11, R11, 0x7, 0x181f ;  /* 0x00f81f000b0b7f89 */ /* 0x00ce6200000e0000 */
[----:B------:R-:W-:Y:S01]  /*16b0*/  ISETP.GE.AND P6, PT, R0, R10, PT ;  /* 0x0000000a0000720c */ /* 0x000fe20003fc6270 */
[----:B------:R-:W-:Y:S01]  /*16c0*/  IMAD.MOV.U32 R0, RZ, RZ, 0x70 ;  /* 0x00000070ff007424 */ /* 0x000fe200078e00ff */
[----:B------:R-:W-:Y:S01]  /*16d0*/  SHF.R.S32.HI R16, RZ, 0x4, R24 ;  /* 0x00000004ff107819 */ /* 0x000fe20000011418 */
[----:B------:R-:W-:Y:S01]  /*16e0*/  IMAD.MOV.U32 R6, RZ, RZ, R30 ;  /* 0x000000ffff067224 */ /* 0x000fe200078e001e */
[----:B------:R-:W-:Y:S01]  /*16f0*/  LEA.HI R245, R246, R247, RZ, 0x5 ;  /* 0x000000f7f6f57211 */ /* 0x000fe200078f28ff */
[----:B------:R-:W-:Y:S01]  /*1700*/  IMAD R242, R46, -0x70, R0 ;  /* 0xffffff902ef27824 */ /* 0x000fe200078e0200 */
[----:B------:R-:W-:Y:S01]  /*1710*/  ULDC.64 UR4, c[0x0][0x208] ;  /* 0x0000820000047ab9 */ /* 0x000fe20000000a00 */
[C---:B------:R-:W-:Y:S01]  /*1720*/  IMAD R3, R0.reuse, c[0x0][0x1e4], RZ ;  /* 0x0000790000037a24 */ /* 0x040fe200078e02ff */
[----:B------:R-:W-:Y:S01]  /*1730*/  SHF.R.S32.HI R244, RZ, 0x5, R245 ;  /* 0x00000005fff47819 */ /* 0x000fe200000114f5 */
[----:B------:R-:W-:Y:S01]  /*1740*/  IMAD.WIDE.U32 R250, R0, c[0x0][0x1e0], RZ ;  /* 0x0000780000fa7a25 */ /* 0x000fe200078e00ff */
[----:B------:R-:W-:Y:S01]  /*1750*/  IADD3 R44, R242, R249, -R17 ;  /* 0x000000f9f22c7210 */ /* 0x000fe20007ffe811 */
[----:B------:R-:W-:-:S02]  /*1760*/  USHF.L.U32 UR9, UR4, 0x5, URZ ;  /* 0x0000000504097899 */ /* 0x000fc4000800063f */
[----:B------:R-:W-:Y:S01]  /*1770*/  IMAD.IADD R117, R251, 0x1, R3 ;  /* 0x00000001fb757824 */ /* 0x000fe200078e0203 */
[C---:B------:R-:W-:Y:S01]  /*1780*/  ISETP.GE.AND P2, PT, R44.reuse, 0x11, PT ;  /* 0x000000112c00780c */ /* 0x040fe20003f46270 */
[----:B----4-:R-:W-:Y:S01]  /*1790*/  IMAD.MOV.U32 R7, RZ, RZ, R31 ;  /* 0x000000ffff077224 */ /* 0x010fe200078e001f */
[----:B------:R-:W-:Y:S01]  /*17a0*/  ISETP.GE.AND P3, PT, R44, 0x1, PT ;  /* 0x000000012c00780c */ /* 0x000fe20003f66270 */
[----:B------:R-:W-:Y:S01]  /*17b0*/  IMAD.MOV.U32 R6, RZ, RZ, R28 ;  /* 0x000000ffff067224 */ /* 0x000fe200078e001c */
[----:B------:R-:W-:Y:S01]  /*17c0*/  UMOV UR8, 0x5 ;  /* 0x0000000500087882 */ /* 0x000fe20000000000 */
[C---:B-----5:R-:W-:Y:S01]  /*17d0*/  @!P6 LEA R8, P0, R20.reuse, R8, 0x1 ;  /* 0x000000081408e211 */ /* 0x060fe200078008ff */
[----:B------:R-:W-:Y:S01]  /*17e0*/  IMAD R3, R117, R23, RZ ;  /* 0x0000001775037224 */ /* 0x000fe200078e02ff */
[----:B------:R-:W-:Y:S01]  /*17f0*/  USHF.L.U64.HI UR8, UR4, UR8, UR5 ;  /* 0x0000000804087299 */ /* 0x000fe20008010205 */
[----:B------:R2:W-:Y:S01]  /*1800*/  STL.64 [R1+0x58], R6 ;  /* 0x0000580601007387 */ /* 0x0005e20000100a00 */
[----:B-1----:R-:W-:Y:S01]  /*1810*/  @!P6 LEA.HI.X R9, R20, R11, R21, 0x1, P0 ;  /* 0x0000000b1409e211 */ /* 0x002fe200000f0c15 */
[----:B------:R-:W-:Y:S01]  /*1820*/  IMAD.MOV.U32 R118, RZ, RZ, c[0x0][0x1e0] ;  /* 0x00007800ff767624 */ /* 0x000fe200078e00ff */
[----:B------:R-:W-:Y:S01]  /*1830*/  SHF.R.S32.HI R21, RZ, 0x1f, R23 ;  /* 0x0000001fff157819 */ /* 0x000fe20000011417 */
[----:B------:R-:W-:Y:S01]  /*1840*/  IMAD.MOV.U32 R248, RZ, RZ, c[0x0][0x1e4] ;  /* 0x00007900fff87624 */ /* 0x000fe200078e00ff */
[----:B------:R-:W-:Y:S01]  /*1850*/  ISETP.GE.AND P0, PT, R44, 0x21, PT ;  /* 0x000000212c00780c */ /* 0x000fe20003f06270 */
[----:B------:R-:W-:Y:S01]  /*1860*/  @!PT LDS RZ, [RZ] ;  /* 0x00000000fffff984 */ /* 0x000fe20000000800 */
[----:B------:R1:W-:Y:S01]  /*1870*/  @!P6 LDGSTS.E.BYPASS.LTC128B.128 [R241+0xa900], [R8.64], !P5 ;  /* 0x0a90000008f1efae */ /* 0x0003e2000e901d4a */
[----:B------:R-:W-:Y:S01]  /*1880*/  ISETP.GE.AND P6, PT, R20, c[0x0][0x1d4], PT ;  /* 0x0000750014007a0c */ /* 0x000fe20003fc6270 */
[----:B------:R-:W-:-:S02]  /*1890*/  IMAD R3, R21, R250, R3 ;  /* 0x000000fa15037224 */ /* 0x000fc400078e0203 */
[----:B------:R-:W0:Y:S01]  /*18a0*/  LDGDEPBAR ;  /* 0x00000000000079af */ /* 0x000e220000000000 */
[----:B------:R-:W-:-:S04]  /*18b0*/  IMAD.WIDE.U32 R10, R118, 0x20, RZ ;  /* 0x00000020760a7825 */ /* 0x000fc800078e00ff */
[----:B------:R-:W-:Y:S02]  /*18c0*/  IMAD.MOV.U32 R100, RZ, RZ, R26 ;  /* 0x000000ffff647224 */ /* 0x000fe400078e001a */
[----:B------:R-:W-:Y:S02]  /*18d0*/  IMAD.MOV.U32 R101, RZ, RZ, R27 ;  /* 0x000000ffff657224 */ /* 0x000fe400078e001b */
[----:B------:R-:W-:-:S05]  /*18e0*/  IMAD.MOV.U32 R100, RZ, RZ, R102 ;  /* 0x000000ffff647224 */ /* 0x000fca00078e0066 */
[----:B------:R-:W-:Y:S01]  /*18f0*/  STL.64 [R1+0x28], R100 ;  /* 0x0000286401007387 */ /* 0x000fe20000100a00 */
[----:B--2---:R-:W-:-:S04]  /*1900*/  IMAD.WIDE.U32 R6, R23, R250, R6 ;  /* 0x000000fa17067225 */ /* 0x004fc800078e0006 */
[----:B------:R-:W-:Y:S01]  /*1910*/  IMAD.IADD R7, R7, 0x1, R3 ;  /* 0x0000000107077824 */ /* 0x000fe200078e0203 */
[----:B------:R-:W-:Y:S01]  /*1920*/  BAR.SYNC.DEFER_BLOCKING 0x0 ;  /* 0x0000000000007b1d */ /* 0x000fe20000010000 */
[----:B------:R-:W-:Y:S02]  /*1930*/  @P2 LEA R0, P1, R118, R6, 0x4 ;  /* 0x0000000676002211 */ /* 0x000fe400078220ff */
[----:B-1----:R-:W-:Y:S02]  /*1940*/  @P3 LEA R8, P5, R6, c[0x0][0x1c8], 0x1 ;  /* 0x0000720006083a11 */ /* 0x002fe400078a08ff */
[----:B------:R-:W-:Y:S02]  /*1950*/  @P2 LEA.HI.X R3, R118, R7, R248, 0x4, P1 ;  /* 0x0000000776032211 */ /* 0x000fe400008f24f8 */
[----:B------:R-:W-:Y:S02]  /*1960*/  @P2 LEA R12, P1, R0, c[0x0][0x1c8], 0x1 ;  /* 0x00007200000c2a11 */ /* 0x000fe400078208ff */
[----:B------:R-:W-:-:S02]  /*1970*/  @P3 LEA.HI.X R9, R6, c[0x0][0x1cc], R7, 0x1, P5 ;  /* 0x0000730006093a11 */ /* 0x000fc400028f0c07 */
[----:B------:R-:W-:Y:S02]  /*1980*/  ISETP.GE.AND P5, PT, R44, 0x31, PT ;  /* 0x000000312c00780c */ /* 0x000fe40003fa6270 */
[----:B------:R-:W-:Y:S01]  /*1990*/  @P2 LEA.HI.X R13, R0, c[0x0][0x1cc], R3, 0x1, P1 ;  /* 0x00007300000d2a11 */ /* 0x000fe200008f0c03 */
[----:B------:R-:W-:Y:S01]  /*19a0*/  IMAD.SHL.U32 R3, R248, 0x20, RZ ;  /* 0x00000020f8037824 */ /* 0x000fe200078e00ff */
[----:B------:R-:W-:-:S04]  /*19b0*/  @P0 IADD3 R0, P1, R6, R10, RZ ;  /* 0x0000000a06000210 */ /* 0x000fc80007f3e0ff */
[----:B------:R-:W-:Y:S02]  /*19c0*/  @P0 IADD3.X R3, R7, R11, R3, P1, !PT ;  /* 0x0000000b07030210 */ /* 0x000fe40000ffe403 */
[----:B------:R-:W-:Y:S01]  /*19d0*/  @P0 LEA R10, P1, R0, c[0x0][0x1c8], 0x1 ;  /* 0x00007200000a0a11 */ /* 0x000fe200078208ff */
[----:B------:R-:W-:Y:S01]  /*19e0*/  @!PT LDS RZ, [RZ] ;  /* 0x00000000fffff984 */ /* 0x000fe20000000800 */
[----:B------:R-:W-:Y:S01]  /*19f0*/  @!PT LDS RZ, [RZ] ;  /* 0x00000000fffff984 */ /* 0x000fe20000000800 */
[----:B------:R-:W-:Y:S01]  /*1a00*/  @!PT LDS RZ, [RZ] ;  /* 0x00000000fffff984 */ /* 0x000fe20000000800 */
[----:B------:R1:W-:Y:S01]  /*1a10*/  @P3 LDGSTS.E.BYPASS.LTC128B.128 [R241+0x3900], [R8.64], !P6 ;  /* 0x0390000008f13fae */ /* 0x0003e2000f101d4a */
[----:B------:R-:W-:Y:S02]  /*1a20*/  ISETP.GE.AND P3, PT, R44, 0x41, PT ;  /* 0x000000412c00780c */ /* 0x000fe40003f66270 */
[----:B------:R-:W-:Y:S01]  /*1a30*/  @P0 LEA.HI.X R11, R0, c[0x0][0x1cc], R3, 0x1, P1 ;  /* 0x00007300000b0a11 */ /* 0x000fe200008f0c03 */
[----:B------:R-:W-:Y:S01]  /*1a40*/  @P5 IMAD R0, R248, 0x30, RZ ;  /* 0x00000030f8005824 */ /* 0x000fe200078e02ff */
[----:B------:R2:W-:Y:S01]  /*1a50*/  @P2 LDGSTS.E.BYPASS.LTC128B.128 [R241+0x4100], [R12.64], !P6 ;  /* 0x041000000cf12fae */ /* 0x0005e2000f101d4a */
[C---:B------:R-:W-:Y:S02]  /*1a60*/  ISETP.GE.AND P2, PT, R44.reuse, 0x51, PT ;  /* 0x000000512c00780c */ /* 0x040fe40003f46270 */
[----:B------:R-:W-:Y:S01]  /*1a70*/  ISETP.GE.AND P1, PT, R44, 0x61, PT ;  /* 0x000000612c00780c */ /* 0x000fe20003f26270 */
[----:B------:R3:W-:-:S12]  /*1a80*/  @P0 LDGSTS.E.BYPASS.LTC128B.128 [R241+0x4900], [R10.64], !P6 ;  /* 0x049000000af10fae */ /* 0x0007d8000f101d4a */
[----:B------:R-:W-:Y:S02]  /*1a90*/  @P1 IMAD R5, R248, 0x60, RZ ;  /* 0x00000060f8051824 */ /* 0x000fe400078e02ff */
[----:B-1----:R-:W-:-:S04]  /*1aa0*/  @P5 IMAD.WIDE.U32 R8, R118, 0x30, R6 ;  /* 0x0000003076085825 */ /* 0x002fc800078e0006 */
[----:B------:R-:W-:Y:S01]  /*1ab0*/  @P5 IMAD.IADD R0, R9, 0x1, R0 ;  /* 0x0000000109005824 */ /* 0x000fe200078e0200 */
[----:B------:R-:W-:-:S04]  /*1ac0*/  @P5 LEA R14, P0, R8, c[0x0][0x1c8], 0x1 ;  /* 0x00007200080e5a11 */ /* 0x000fc800078008ff */
[----:B------:R-:W-:Y:S01]  /*1ad0*/  @P5 LEA.HI.X R15, R8, c[0x0][0x1cc], R0, 0x1, P0 ;  /* 0x00007300080f5a11 */ /* 0x000fe200000f0c00 */
[----:B---3--:R-:W-:Y:S01]  /*1ae0*/  @P2 IMAD R10, R248, 0x50, RZ ;  /* 0x00000050f80a2824 */ /* 0x008fe200078e02ff */
[C---:B------:R-:W-:Y:S01]  /*1af0*/  @P3 LEA R0, P0, R118.reuse, R6, 0x6 ;  /* 0x0000000676003211 */ /* 0x040fe200078030ff */
[C---:B------:R-:W-:Y:S02]  /*1b00*/  @P2 IMAD.WIDE.U32 R8, R118.reuse, 0x50, R6 ;  /* 0x0000005076082825 */ /* 0x040fe400078e0006 */
[----:B------:R1:W-:Y:S01]  /*1b10*/  @P5 LDGSTS.E.BYPASS.LTC128B.128 [R241+0x5100], [R14.64], !P6 ;  /* 0x051000000ef15fae */ /* 0x0003e2000f101d4a */
[C---:B------:R-:W-:Y:S01]  /*1b20*/  @P3 LEA.HI.X R3, R118.reuse, R7, R248, 0x6, P0 ;  /* 0x0000000776033211 */ /* 0x040fe200000f34f8 */
[----:B------:R-:W-:Y:S01]  /*1b30*/  @P1 IMAD.WIDE.U32 R6, R118, 0x60, R6 ;  /* 0x0000006076061825 */ /* 0x000fe200078e0006 */
[----:B--2---:R-:W-:-:S04]  /*1b40*/  @P3 LEA R12, P0, R0, c[0x0][0x1c8], 0x1 ;  /* 0x00007200000c3a11 */ /* 0x004fc800078008ff */
[----:B------:R-:W-:Y:S01]  /*1b50*/  @P3 LEA.HI.X R13, R0, c[0x0][0x1cc], R3, 0x1, P0 ;  /* 0x00007300000d3a11 */ /* 0x000fe200000f0c03 */
[----:B------:R-:W-:Y:S01]  /*1b60*/  @P2 IMAD.IADD R0, R9, 0x1, R10 ;  /* 0x0000000109002824 */ /* 0x000fe200078e020a */
[----:B------:R-:W-:Y:S02]  /*1b70*/  @P2 LEA R10, P0, R8, c[0x0][0x1c8], 0x1 ;  /* 0x00007200080a2a11 */ /* 0x000fe400078008ff */
[----:B------:R-:W-:Y:S01]  /*1b80*/  LEA.HI R3, R24, R16, RZ, 0x1 ;  /* 0x0000001018037211 */ /* 0x000fe200078f08ff */
[----:B------:R1:W-:Y:S01]  /*1b90*/  @P3 LDGSTS.E.BYPASS.LTC128B.128 [R241+0x5900], [R12.64], !P6 ;  /* 0x059000000cf13fae */ /* 0x0003e2000f101d4a */
[----:B------:R-:W-:Y:S01]  /*1ba0*/  @P2 LEA.HI.X R11, R8, c[0x0][0x1cc], R0, 0x1, P0 ;  /* 0x00007300080b2a11 */ /* 0x000fe200000f0c00 */
[----:B------:R-:W-:Y:S01]  /*1bb0*/  @P1 IMAD.IADD R0, R7, 0x1, R5 ;  /* 0x0000000107001824 */ /* 0x000fe200078e0205 */
[----:B------:R-:W-:Y:S01]  /*1bc0*/  @P1 LEA R8, P0, R6, c[0x0][0x1c8], 0x1 ;  /* 0x0000720006081a11 */ /* 0x000fe200078008ff */
[----:B------:R-:W-:Y:S01]  /*1bd0*/  IMAD.SHL.U32 R5, R22, 0x40, RZ ;  /* 0x0000004016057824 */ /* 0x000fe200078e00ff */
[----:B------:R-:W-:Y:S01]  /*1be0*/  LOP3.LUT R3, R3, 0xfffffffe, RZ, 0xc0, !PT ;  /* 0xfffffffe03037812 */ /* 0x000fe200078ec0ff */
[----:B------:R2:W-:Y:S01]  /*1bf0*/  @P2 LDGSTS.E.BYPASS.LTC128B.128 [R241+0x6100], [R10.64], !P6 ;  /* 0x061000000af12fae */ /* 0x0005e2000f101d4a */
[----:B------:R-:W-:Y:S01]  /*1c00*/  @P1 LEA.HI.X R9, R6, c[0x0][0x1cc], R0, 0x1, P0 ;  /* 0x0000730006091a11 */ /* 0x000fe200000f0c00 */
[----:B------:R-:W-:Y:S01]  /*1c10*/  IMAD.SHL.U32 R0, R45, 0x40, RZ ;  /* 0x000000402d007824 */ /* 0x000fe200078e00ff */
[----:B------:R-:W-:Y:S01]  /*1c20*/  LOP3.LUT R116, R5, 0xfffffe00, RZ, 0xc0, !PT ;  /* 0xfffffe0005747812 */ /* 0x000fe200078ec0ff */
[----:B------:R-:W-:Y:S01]  /*1c30*/  IMAD.IADD R16, R16, 0x1, -R3 ;  /* 0x0000000110107824 */ /* 0x000fe200078e0a03 */
[----:B------:R-:W-:Y:S01]  /*1c40*/  LOP3.LUT P0, RZ, R45, 0x2, RZ, 0xc0, !PT ;  /* 0x000000022dff7812 */ /* 0x000fe2000780c0ff */
[----:B------:R2:W-:Y:S01]  /*1c50*/  @P1 LDGSTS.E.BYPASS.LTC128B.128 [R241+0x6900], [R8.64], !P6 ;  /* 0x0690000008f11fae */ /* 0x0005e2000f101d4a */
[----:B------:R-:W-:Y:S01]  /*1c60*/  IMAD.SHL.U32 R3, R19, 0x40, RZ ;  /* 0x0000004013037824 */ /* 0x000fe200078e00ff */
[----:B------:R-:W-:Y:S01]  /*1c70*/  LOP3.LUT R0, R0, 0x1c0, RZ, 0xc0, !PT ;  /* 0x000001c000007812 */ /* 0x000fe200078ec0ff */
[----:B------:R-:W-:Y:S01]  /*1c80*/  IMAD.SHL.U32 R7, R17, 0x8, RZ ;  /* 0x0000000811077824 */ /* 0x000fe200078e00ff */
[----:B------:R-:W0:Y:S01]  /*1c90*/  LDGDEPBAR ;  /* 0x00000000000079af */ /* 0x000e220000000000 */
[----:B------:R-:W-:Y:S01]  /*1ca0*/  IMAD.SHL.U32 R6, R16, 0x8, RZ ;  /* 0x0000000810067824 */ /* 0x000fe200078e00ff */
[----:B------:R-:W-:-:S02]  /*1cb0*/  LOP3.LUT R3, R3, 0x1c0, RZ, 0xc0, !PT ;  /* 0x000001c003037812 */ /* 0x000fc400078ec0ff */
[----:B------:R-:W-:Y:S02]  /*1cc0*/  LOP3.LUT R7, R0, 0x8, R7, 0xf8, !PT ;  /* 0x0000000800077812 */ /* 0x000fe400078ef807 */
[----:B------:R-:W-:Y:S02]  /*1cd0*/  LOP3.LUT R5, R3, 0x8, R6, 0xf8, !PT ;  /* 0x0000000803057812 */ /* 0x000fe400078ef806 */
[----:B------:R-:W-:Y:S02]  /*1ce0*/  SHF.R.U32.HI R0, RZ, 0x3, R0 ;  /* 0x00000003ff007819 */ /* 0x000fe40000011600 */
[----:B------:R-:W-:Y:S02]  /*1cf0*/  SHF.R.U32.HI R3, RZ, 0x3, R3 ;  /* 0x00000003ff037819 */ /* 0x000fe40000011603 */
[----:B------:R-:W-:Y:S01]  /*1d00*/  LOP3.LUT R0, R7, R0, RZ, 0x3c, !PT ;  /* 0x0000000007007212 */ /* 0x000fe200078e3cff */
[----:B------:R-:W-:Y:S01]  /*1d10*/  IMAD.WIDE.U32 R6, R23, c[0x0][0x208], RZ ;  /* 0x0000820017067a25 */ /* 0x000fe200078e00ff */
[----:B------:R-:W-:-:S02]  /*1d20*/  LOP3.LUT R5, R5, R3, RZ, 0x3c, !PT ;  /* 0x0000000305057212 */ /* 0x000fc400078e3cff */
[----:B------:R-:W-:Y:S01]  /*1d30*/  ISETP.GE.AND P2, PT, R20, c[0x0][0x1d4], PT ;  /* 0x0000750014007a0c */ /* 0x000fe20003f46270 */
[----:B------:R-:W-:Y:S02]  /*1d40*/  IMAD R3, R244, 0x400, R116 ;  /* 0x00000400f4037824 */ /* 0x000fe400078e0274 */
[----:B------:R-:W-:Y:S01]  /*1d50*/  IMAD R0, R16, 0x200, R0 ;  /* 0x0000020010007824 */ /* 0x000fe200078e0200 */
[----:B------:R-:W-:Y:S01]  /*1d60*/  ISETP.LT.OR P5, PT, R44, 0x1, P2 ;  /* 0x000000012c00780c */ /* 0x000fe200017a1670 */
[----:B------:R-:W-:Y:S02]  /*1d70*/  IMAD.IADD R3, R5, 0x1, R3 ;  /* 0x0000000105037824 */ /* 0x000fe400078e0203 */
[----:B------:R-:W-:Y:S01]  /*1d80*/  IMAD.SHL.U32 R119, R0, 0x2, RZ ;  /* 0x0000000200777824 */ /* 0x000fe200078e00ff */
[----:B------:R-:W-:-:S04]  /*1d90*/  DEPBAR.LE SB0, 0x1 ;  /* 0x000080400000791a */ /* 0x000fc80000000000 */
[----:B------:R-:W-:-:S04]  /*1da0*/  DEPBAR.LE SB0, 0x0 ;  /* 0x000080000000791a */ /* 0x000fc80000000000 */
[----:B------:R-:W-:Y:S01]  /*1db0*/  BAR.SYNC.DEFER_BLOCKING 0x0 ;  /* 0x0000000000007b1d */ /* 0x000fe20000010000 */
[----:B------:R-:W-:Y:S01]  /*1dc0*/  IMAD.SHL.U32 R230, R3, 0x2, RZ ;  /* 0x0000000203e67824 */ /* 0x000fe200078e00ff */
[C---:B------:R-:W-:Y:S01]  /*1dd0*/  IADD3 R0, R119.reuse, 0x3900, RZ ;  /* 0x0000390077007810 */ /* 0x040fe20007ffe0ff */
[----:B------:R-:W-:Y:S01]  /*1de0*/  IMAD.MOV.U32 R3, RZ, RZ, R46 ;  /* 0x000000ffff037224 */ /* 0x000fe200078e002e */
[----:B------:R-:W-:Y:S01]  /*1df0*/  IADD3 R234, R119, 0x3920, RZ ;  /* 0x0000392077ea7810 */ /* 0x000fe20007ffe0ff */
[--C-:B------:R-:W-:Y:S01]  /*1e00*/  IMAD R233, R2, 0x2, R230.reuse ;  /* 0x0000000202e97824 */ /* 0x100fe200078e02e6 */
[----:B------:R-:W-:Y:S01]  /*1e10*/  @P0 IADD3 R234, R0, -0x20, RZ ;  /* 0xffffffe000ea0810 */ /* 0x000fe20007ffe0ff */
[----:B------:R-:W-:Y:S02]  /*1e20*/  IMAD R0, R21, c[0x0][0x208], RZ ;  /* 0x0000820015007a24 */ /* 0x000fe400078e02ff */
[----:B------:R-:W-:Y:S01]  /*1e30*/  IMAD R231, R4, 0x2, R230 ;  /* 0x0000000204e77824 */ /* 0x000fe200078e02e6 */
[C---:B------:R-:W-:Y:S01]  /*1e40*/  IADD3 R240, R234.reuse, 0x800, RZ ;  /* 0x00000800eaf07810 */ /* 0x040fe20007ffe0ff */
[----:B------:R-:W-:Y:S01]  /*1e50*/  IMAD R0, R23, c[0x0][0x20c], R0 ;  /* 0x0000830017007a24 */ /* 0x000fe200078e0200 */
[----:B------:R-:W-:Y:S01]  /*1e60*/  IADD3 R235, R234, 0x3000, RZ ;  /* 0x00003000eaeb7810 */ /* 0x000fe20007ffe0ff */
[----:B------:R-:W-:-:S02]  /*1e70*/  IMAD R232, R2, 0x2, R231 ;  /* 0x0000000202e87824 */ /* 0x000fc400078e02e7 */
[----:B------:R-:W-:Y:S02]  /*1e80*/  IMAD.IADD R0, R7, 0x1, R0 ;  /* 0x0000000107007824 */ /* 0x000fe400078e0200 */
[----:B------:R-:W-:-:S04]  /*1e90*/  IMAD.WIDE.U32 R6, R6, 0x70, R100 ;  /* 0x0000007006067825 */ /* 0x000fc800078e0064 */
[----:B------:R-:W-:Y:S01]  /*1ea0*/  IMAD R0, R0, 0x70, RZ ;  /* 0x0000007000007824 */ /* 0x000fe200078e02ff */
[----:B--2---:R-:W-:Y:S03]  /*1eb0*/  LDSM.16.M88.4 R8, [R230+0x9100] ;  /* 0x00910000e608783b */ /* 0x004fe60000000200 */
[----:B------:R-:W-:Y:S01]  /*1ec0*/  IMAD.IADD R0, R7, 0x1, R0 ;  /* 0x0000000107007824 */ /* 0x000fe200078e0200 */
[----:B------:R-:W2:Y:S04]  /*1ed0*/  LDSM.16.M88.4 R24, [R119+0x4100] ;  /* 0x004100007718783b */ /* 0x000ea80000000200 */
[----:B-1----:R-:W1:Y:S04]  /*1ee0*/  LDSM.16.M88.4 R12, [R230+0x7100] ;  /* 0x00710000e60c783b */ /* 0x002e680000000200 */
[----:B------:R-:W3:Y:S04]  /*1ef0*/  LDSM.16.M88.4 R28, [R119+0x3900] ;  /* 0x00390000771c783b */ /* 0x000ee80000000200 */
[----:B------:R-:W4:Y:S04]  /*1f00*/  LDSM.16.M88.4 R16, [R119+0x4900] ;  /* 0x004900007710783b */ /* 0x000f280000000200 */
[----:B------:R-:W5:Y:S04]  /*1f10*/  LDSM.16.M88.4 R32, [R119+0x5100] ;  /* 0x005100007720783b */ /* 0x000f680000000200 */
[----:B------:R-:W4:Y:S04]  /*1f20*/  LDSM.16.M88.4 R36, [R119+0x5900] ;  /* 0x005900007724783b */ /* 0x000f280000000200 */
[----:B------:R-:W4:Y:S04]  /*1f30*/  LDSM.16.M88.4 R48, [R119+0x6100] ;  /* 0x006100007730783b */ /* 0x000f280000000200 */
[----:B------:R-:W4:Y:S04]  /*1f40*/  LDSM.16.M88.4 R40, [R119+0x6900] ;  /* 0x006900007728783b */ /* 0x000f280000000200 */
[----:B------:R-:W-:Y:S04]  /*1f50*/  LDSM.16.M88.4 R60, [R234] ;  /* 0x00000000ea3c783b */ /* 0x000fe80000000200 */
[----:B------:R-:W-:Y:S01]  /*1f60*/  LDSM.16.M88.4 R56, [R234+0x800] ;  /* 0x00080000ea38783b */ /* 0x000fe20000000200 */
[-C--:B--2---:R-:W-:Y:S03]  /*1f70*/  HMMA.16816.F32.BF16 R68, R8, R24.reuse, RZ ;  /* 0x000000180844723c */ /* 0x084fe600000418ff */
[----:B------:R-:W-:Y:S05]  /*1f80*/  LDSM.16.M88.4 R52, [R234+0x1000] ;  /* 0x00100000ea34783b */ /* 0x000fea0000000200 */
[C---:B-1----:R-:W-:Y:S07]  /*1f90*/  HMMA.16816.F32.BF16 R156, R12.reuse, R24, RZ ;  /* 0x000000180c9c723c */ /* 0x042fee00000418ff */
[----:B------:R-:W-:Y:S01]  /*1fa0*/  LEA R24, P1, R6, c[0x0][0x1f8], 0x1 ;  /* 0x00007e0006187a11 */ /* 0x000fe200078208ff */
[----:B---3--:R-:W-:Y:S03]  /*1fb0*/  HMMA.16816.F32.BF16 R184, R12, R28, RZ ;  /* 0x0000001c0cb8723c */ /* 0x008fe600000418ff */
[----:B------:R-:W-:-:S02]  /*1fc0*/  IADD3 R22, P0, R24, UR9, RZ ;  /* 0x0000000918167c10 */ /* 0x000fc4000ff1e0ff */
[----:B------:R-:W-:Y:S01]  /*1fd0*/  LEA.HI.X R25, R6, c[0x0][0x1fc], R0, 0x1, P1 ;  /* 0x00007f0006197a11 */ /* 0x000fe200008f0c00 */
[----:B------:R-:W-:Y:S02]  /*1fe0*/  IMAD.MOV.U32 R0, RZ, RZ, 0x40 ;  /* 0x00000040ff007424 */ /* 0x000fe400078e00ff */
[----:B------:R-:W-:Y:S01]  /*1ff0*/  HMMA.16816.F32.BF16 R180, R12, R30, RZ ;  /* 0x0000001e0cb4723c */ /* 0x000fe200000418ff */
[----:B------:R-:W-:-:S07]  /*2000*/  IADD3.X R23, R25, UR8, RZ, P0, !PT ;  /* 0x0000000819177c10 */ /* 0x000fce00087fe4ff */
[C---:B------:R-:W-:Y:S08]  /*2010*/  HMMA.16816.F32.BF16 R176, R12.reuse, R26, RZ ;  /* 0x0000001a0cb0723c */ /* 0x040ff000000418ff */
[C---:B----4-:R-:W-:Y:S08]  /*2020*/  HMMA.16816.F32.BF16 R148, R12.reuse, R16, RZ ;  /* 0x000000100c94723c */ /* 0x050ff000000418ff */
[C---:B------:R-:W-:Y:S08]  /*2030*/  HMMA.16816.F32.BF16 R172, R12.reuse, R18, RZ ;  /* 0x000000120cac723c */ /* 0x040ff000000418ff */
[C---:B-----5:R-:W-:Y:S08]  /*2040*/  HMMA.16816.F32.BF16 R144, R12.reuse, R32, RZ ;  /* 0x000000200c90723c */ /* 0x060ff000000418ff */
[C---:B------:R-:W-:Y:S08]  /*2050*/  HMMA.16816.F32.BF16 R168, R12.reuse, R34, RZ ;  /* 0x000000220ca8723c */ /* 0x040ff000000418ff */
[C---:B------:R-:W-:Y:S08]  /*2060*/  HMMA.16816.F32.BF16 R140, R12.reuse, R36, RZ ;  /* 0x000000240c8c723c */ /* 0x040ff000000418ff */
[C---:B------:R-:W-:Y:S08]  /*2070*/  HMMA.16816.F32.BF16 R160, R12.reuse, R38, RZ ;  /* 0x000000260ca0723c */ /* 0x040ff000000418ff */
[C---:B------:R-:W-:Y:S08]  /*2080*/  HMMA.16816.F32.BF16 R132, R12.reuse, R48, RZ ;  /* 0x000000300c84723c */ /* 0x040ff000000418ff */
[C---:B------:R-:W-:Y:S08]  /*2090*/  HMMA.16816.F32.BF16 R152, R12.reuse, R50, RZ ;  /* 0x000000320c98723c */ /* 0x040ff000000418ff */
[C---:B------:R-:W-:Y:S08]  /*20a0*/  HMMA.16816.F32.BF16 R128, R12.reuse, R40, RZ ;  /* 0x000000280c80723c */ /* 0x040ff000000418ff */
[----:B------:R-:W-:Y:S07]  /*20b0*/  HMMA.16816.F32.BF16 R136, R12, R42, RZ ;  /* 0x0000002a0c88723c */ /* 0x000fee00000418ff */
[----:B------:R-:W-:Y:S01]  /*20c0*/  IADD3 R14, P1, R22, UR9, RZ ;  /* 0x00000009160e7c10 */ /* 0x000fe2000ff3e0ff */
[----:B------:R-:W-:Y:S03]  /*20d0*/  HMMA.16816.F32.BF16 R72, R8, R16, RZ ;  /* 0x000000100848723c */ /* 0x000fe600000418ff */
[----:B------:R-:W-:-:S02]  /*20e0*/  IADD3 R12, P0, R14, UR9, RZ ;  /* 0x000000090e0c7c10 */ /* 0x000fc4000ff1e0ff */
[----:B------:R-:W-:Y:S02]  /*20f0*/  IADD3.X R15, R23, UR8, RZ, P1, !PT ;  /* 0x00000008170f7c10 */ /* 0x000fe40008ffe4ff */
[----:B------:R-:W-:Y:S01]  /*2100*/  IADD3 R6, P3, R12, UR9, RZ ;  /* 0x000000090c067c10 */ /* 0x000fe2000ff7e0ff */
[C---:B------:R-:W-:Y:S01]  /*2110*/  HMMA.16816.F32.BF16 R80, R8.reuse, R36, RZ ;  /* 0x000000240850723c */ /* 0x040fe200000418ff */
[----:B------:R-:W-:Y:S02]  /*2120*/  IADD3.X R13, R15, UR8, RZ, P0, !PT ;  /* 0x000000080f0d7c10 */ /* 0x000fe400087fe4ff */
[----:B------:R-:W-:Y:S02]  /*2130*/  ISETP.LT.OR P1, PT, R44, 0x11, P2 ;  /* 0x000000112c00780c */ /* 0x000fe40001721670 */
[----:B------:R-:W-:Y:S02]  /*2140*/  IADD3.X R7, R13, UR8, RZ, P3, !PT ;  /* 0x000000080d077c10 */ /* 0x000fe40009ffe4ff */
[----:B------:R-:W-:Y:S01]  /*2150*/  IADD3 R20, P0, R6, UR9, RZ ;  /* 0x0000000906147c10 */ /* 0x000fe2000ff1e0ff */
[----:B------:R-:W-:Y:S01]  /*2160*/  HMMA.16816.F32.BF16 R112, R8, R18, RZ ;  /* 0x000000120870723c */ /* 0x000fe200000418ff */
[----:B------:R-:W1:Y:S01]  /*2170*/  LDSM.16.M88.4 R16, [R233+0x9100] ;  /* 0x00910000e910783b */ /* 0x000e620000000200 */
[----:B------:R-:W-:-:S02]  /*2180*/  ISETP.LT.OR P3, PT, R44, 0x21, P2 ;  /* 0x000000212c00780c */ /* 0x000fc40001761670 */
[----:B------:R-:W-:Y:S02]  /*2190*/  IADD3.X R21, R7, UR8, RZ, P0, !PT ;  /* 0x0000000807157c10 */ /* 0x000fe400087fe4ff */
[C---:B------:R-:W-:Y:S02]  /*21a0*/  ISETP.LT.OR P0, PT, R44.reuse, 0x31, P2 ;  /* 0x000000312c00780c */ /* 0x040fe40001701670 */
[C---:B------:R-:W-:Y:S01]  /*21b0*/  HMMA.16816.F32.BF16 R164, R8.reuse, R38, RZ ;  /* 0x0000002608a4723c */ /* 0x040fe200000418ff */
[----:B------:R-:W2:Y:S07]  /*21c0*/  LDSM.16.M88.4 R36, [R234+0x2000] ;  /* 0x00200000ea24783b */ /* 0x000eae0000000200 */
[C---:B------:R-:W-:Y:S08]  /*21d0*/  HMMA.16816.F32.BF16 R88, R8.reuse, R48, RZ ;  /* 0x000000300858723c */ /* 0x040ff000000418ff */
[C---:B------:R-:W-:Y:S01]  /*21e0*/  HMMA.16816.F32.BF16 R192, R8.reuse, R50, RZ ;  /* 0x0000003208c0723c */ /* 0x040fe200000418ff */
[----:B------:R-:W3:Y:S07]  /*21f0*/  LDSM.16.M88.4 R48, [R234+0x1800] ;  /* 0x00180000ea30783b */ /* 0x000eee0000000200 */
[C---:B------:R-:W-:Y:S08]  /*2200*/  HMMA.16816.F32.BF16 R64, R8.reuse, R28, RZ ;  /* 0x0000001c0840723c */ /* 0x040ff000000418ff */
[C---:B------:R-:W-:Y:S08]  /*2210*/  HMMA.16816.F32.BF16 R76, R8.reuse, R32, RZ ;  /* 0x00000020084c723c */ /* 0x040ff000000418ff */
[C---:B------:R-:W-:Y:S01]  /*2220*/  HMMA.16816.F32.BF16 R96, R8.reuse, R30, RZ ;  /* 0x0000001e0860723c */ /* 0x040fe200000418ff */
[----:B------:R-:W-:Y:S07]  /*2230*/  LDSM.16.M88.4 R28, [R234+0x3000] ;  /* 0x00300000ea1c783b */ /* 0x000fee0000000200 */
[C---:B------:R-:W-:Y:S01]  /*2240*/  HMMA.16816.F32.BF16 R124, R8.reuse, R34, RZ ;  /* 0x00000022087c723c */ /* 0x040fe200000418ff */
[----:B------:R-:W4:Y:S07]  /*2250*/  LDSM.16.M88.4 R32, [R234+0x2800] ;  /* 0x00280000ea20783b */ /* 0x000f2e0000000200 */
[C---:B------:R-:W-:Y:S08]  /*2260*/  HMMA.16816.F32.BF16 R92, R8.reuse, R40, RZ ;  /* 0x00000028085c723c */ /* 0x040ff000000418ff */
[C---:B------:R-:W-:Y:S08]  /*2270*/  HMMA.16816.F32.BF16 R84, R8.reuse, R26, RZ ;  /* 0x0000001a0854723c */ /* 0x040ff000000418ff */
[----:B------:R-:W-:Y:S01]  /*2280*/  HMMA.16816.F32.BF16 R188, R8, R42, RZ ;  /* 0x0000002a08bc723c */ /* 0x000fe200000418ff */
[----:B------:R-:W5:Y:S04]  /*2290*/  LDSM.16.M88.4 R8, [R233+0x7100] ;  /* 0x00710000e908783b */ /* 0x000f680000000200 */
[----:B------:R-:W-:Y:S01]  /*22a0*/  @!PT LDS RZ, [RZ] ;  /* 0x00000000fffff984 */ /* 0x000fe20000000800 */
[----:B------:R-:W-:Y:S01]  /*22b0*/  @!PT LDS RZ, [RZ] ;  /* 0x00000000fffff984 */ /* 0x000fe20000000800 */
[----:B------:R-:W-:Y:S01]  /*22c0*/  @!PT LDS RZ, [RZ] ;  /* 0x00000000fffff984 */ /* 0x000fe20000000800 */
[----:B------:R3:W-:Y:S01]  /*22d0*/  LDGSTS.E.BYPASS.LTC128B.128 [R241+0x100], [R24.64], !P5 ;  /* 0x0010000018f17fae */ /* 0x0007e2000e901d4a */
[----:B------:R-:W-:-:S02]  /*22e0*/  ISETP.LT.OR P5, PT, R44, 0x41, P2 ;  /* 0x000000412c00780c */ /* 0x000fc400017a1670 */
[----:B-1----:R-:W-:Y:S01]  /*22f0*/  HMMA.16816.F32.BF16 R120, R16, R60, R64 ;  /* 0x0000003c1078723c */ /* 0x002fe20000041840 */
[----:B------:R1:W-:Y:S01]  /*2300*/  LDGSTS.E.BYPASS.LTC128B.128 [R241+0x900], [R22.64], !P1 ;  /* 0x0090000016f17fae */ /* 0x0003e2000c901d4a */
[----:B------:R-:W-:-:S03]  /*2310*/  LOP3.LUT P1, RZ, R45, 0x4, RZ, 0xc0, !PT ;  /* 0x000000042dff7812 */ /* 0x000fc6000782c0ff */
[----:B------:R1:W-:Y:S01]  /*2320*/  LDGSTS.E.BYPASS.LTC128B.128 [R241+0x1100], [R14.64], !P3 ;  /* 0x011000000ef17fae */ /* 0x0003e2000d901d4a */
[C---:B------:R-:W-:Y:S02]  /*2330*/  ISETP.LT.OR P3, PT, R44.reuse, 0x51, P2 ;  /* 0x000000512c00780c */ /* 0x040fe40001761670 */
[----:B------:R-:W-:Y:S01]  /*2340*/  ISETP.LT.OR P2, PT, R44, 0x61, P2 ;  /* 0x000000612c00780c */ /* 0x000fe20001741670 */
[----:B------:R1:W-:Y:S01]  /*2350*/  LDGSTS.E.BYPASS.LTC128B.128 [R241+0x1900], [R12.64], !P0 ;  /* 0x019000000cf17fae */ /* 0x0003e2000c101d4a */
[----:B------:R-:W-:Y:S01]  /*2360*/  SEL R0, R0, 0xffffffc0, !P1 ;  /* 0xffffffc000007807 */ /* 0x000fe20004800000 */
[----:B--2---:R-:W-:Y:S02]  /*2370*/  HMMA.16816.F32.BF16 R40, R16, R36, R80 ;  /* 0x000000241028723c */ /* 0x004fe40000041850 */
[----:B------:R2:W-:Y:S02]  /*2380*/  LDGSTS.E.BYPASS.LTC128B.128 [R241+0x2100], [R6.64], !P5 ;  /* 0x0210000006f17fae */ /* 0x0005e4000e901d4a */
[----:B------:R-:W-:-:S02]  /*2390*/  IMAD.IADD R229, R119, 0x1, R0 ;  /* 0x0000000177e57824 */ /* 0x000fc400078e0200 */
[----:B------:R-:W-:Y:S01]  /*23a0*/  IMAD.IADD R228, R0, 0x1, R234 ;  /* 0x0000000100e47824 */ /* 0x000fe200078e02ea */
[----:B------:R-:W-:Y:S01]  /*23b0*/  LOP3.LUT R0, R5, R116, RZ, 0xfc, !PT ;  /* 0x0000007405007212 */ /* 0x000fe200078efcff */
[----:B------:R2:W-:Y:S01]  /*23c0*/  LDGSTS.E.BYPASS.LTC128B.128 [R241+0x2900], [R20.64], !P3 ;  /* 0x0290000014f17fae */ /* 0x0005e2000d901d4a */
[C---:B------:R-:W-:Y:S08]  /*23d0*/  HMMA.16816.F32.BF16 R108, R16.reuse, R56, R68 ;  /* 0x00000038106c723c */ /* 0x040ff00000041844 */
[----:B------:R-:W-:Y:S01]  /*23e0*/  HMMA.16816.F32.BF16 R104, R16, R52, R72 ;  /* 0x000000341068723c */ /* 0x000fe20000041848 */
[----:B-1----:R-:W-:-:S07]  /*23f0*/  IADD3 R12, P0, R20, UR9, RZ ;  /* 0x00000009140c7c10 */ /* 0x002fce000ff1e0ff */
[----:B---3--:R-:W-:Y:S01]  /*2400*/  HMMA.16816.F32.BF16 R24, R16, R62, R96 ;  /* 0x0000003e1018723c */ /* 0x008fe20000041860 */
[----:B------:R-:W-:Y:S02]  /*2410*/  IADD3.X R13, R21, UR8, RZ, P0, !PT ;  /* 0x00000008150d7c10 */ /* 0x000fe400087fe4ff */
[----:B------:R-:W-:-:S03]  /*2420*/  ISETP.GE.AND P0, PT, R3, 0x2, PT ;  /* 0x000000020300780c */ /* 0x000fc60003f06270 */
[----:B------:R1:W-:Y:S02]  /*2430*/  LDGSTS.E.BYPASS.LTC128B.128 [R241+0x3100], [R12.64], !P2 ;  /* 0x031000000cf17fae */ /* 0x0003e4000d101d4a */
[C---:B------:R-:W-:Y:S02]  /*2440*/  HMMA.16816.F32.BF16 R224, R16.reuse, R58, R84 ;  /* 0x0000003a10e0723c */ /* 0x040fe40000041854 */
[----:B--2---:R-:W-:Y:S04]  /*2450*/  LDSM.16.M88.4 R20, [R231+0x9100] ;  /* 0x00910000e714783b */ /* 0x004fe80000000200 */
[----:B------:R-:W-:Y:S02]  /*2460*/  LDSM.16.M88.4 R80, [R229+0x3900] ;  /* 0x00390000e550783b */ /* 0x000fe40000000200 */
[C---:B------:R-:W-:Y:S02]  /*2470*/  HMMA.16816.F32.BF16 R204, R16.reuse, R50, R124 ;  /* 0x0000003210cc723c */ /* 0x040fe4000004187c */
[----:B------:R-:W2:Y:S04]  /*2480*/  LDSM.16.M88.4 R64, [R229+0x5900] ;  /* 0x00590000e540783b */ /* 0x000ea80000000200 */
[----:B------:R-:W3:Y:S02]  /*2490*/  LDSM.16.M88.4 R72, [R229+0x4900] ;  /* 0x00490000e548783b */ /* 0x000ee40000000200 */
[C---:B------:R-:W-:Y:S02]  /*24a0*/  HMMA.16816.F32.BF16 R100, R16.reuse, R48, R76 ;  /* 0x000000301064723c */ /* 0x040fe4000004184c */
[----:B------:R-:W2:Y:S04]  /*24b0*/  LDSM.16.M88.4 R68, [R229+0x5100] ;  /* 0x00510000e544783b */ /* 0x000ea80000000200 */
[----:B------:R-:W2:Y:S02]  /*24c0*/  LDSM.16.M88.4 R84, [R229+0x6100] ;  /* 0x00610000e554783b */ /* 0x000ea40000000200 */
[C---:B----4-:R-:W-:Y:S02]  /*24d0*/  HMMA.16816.F32.BF16 R88, R16.reuse, R32, R88 ;  /* 0x000000201058723c */ /* 0x050fe40000041858 */
[----:B------:R-:W4:Y:S04]  /*24e0*/  LDSM.16.M88.4 R96, [R229+0x6900] ;  /* 0x00690000e560783b */ /* 0x000f280000000200 */
[----:B------:R-:W2:Y:S02]  /*24f0*/  LDSM.16.M88.4 R76, [R229+0x4100] ;  /* 0x00410000e54c783b */ /* 0x000ea40000000200 */
[C---:B------:R-:W-:Y:S02]  /*2500*/  HMMA.16816.F32.BF16 R92, R16.reuse, R28, R92 ;  /* 0x0000001c105c723c */ /* 0x040fe4000004185c */
[----:B------:R-:W-:Y:S04]  /*2510*/  LDSM.16.M88.4 R44, [R228+0x800] ;  /* 0x00080000e42c783b */ /* 0x000fe80000000200 */
[----:B-1----:R-:W-:Y:S02]  /*2520*/  LDSM.16.M88.4 R12, [R232+0x7100] ;  /* 0x00710000e80c783b */ /* 0x002fe40000000200 */
[C---:B------:R-:W-:Y:S02]  /*2530*/  HMMA.16816.F32.BF16 R220, R16.reuse, R54, R112 ;  /* 0x0000003610dc723c */ /* 0x040fe40000041870 */
[----:B------:R-:W0:Y:S06]  /*2540*/  LDGDEPBAR ;  /* 0x00000000000079af */ /* 0x000e2c0000000000 */
[C---:B------:R-:W-:Y:S08]  /*2550*/  HMMA.16816.F32.BF16 R124, R16.reuse, R38, R164 ;  /* 0x00000026107c723c */ /* 0x040ff000000418a4 */
[C---:B------:R-:W-:Y:S08]  /*2560*/  HMMA.16816.F32.BF16 R200, R16.reuse, R34, R192 ;  /* 0x0000002210c8723c */ /* 0x040ff000000418c0 */
[----:B------:R-:W-:Y:S01]  /*2570*/  HMMA.16816.F32.BF16 R188, R16, R30, R188 ;  /* 0x0000001e10bc723c */ /* 0x000fe200000418bc */
[----:B------:R-:W1:Y:S07]  /*2580*/  LDSM.16.M88.4 R16, [R231+0x7100] ;  /* 0x00710000e710783b */ /* 0x000e6e0000000200 */
[C---:B-----5:R-:W-:Y:S08]  /*2590*/  HMMA.16816.F32.BF16 R184, R8.reuse, R60, R184 ;  /* 0x0000003c08b8723c */ /* 0x060ff000000418b8 */
        /* <DEDUP_REMOVED lines=13> */
[C---:B------:R-:W-:Y:S01]  /*2670*/  HMMA.16816.F32.BF16 R180, R8.reuse, R34, R152 ;  /* 0x0000002208b4723c */ /* 0x040fe20000041898 */
[----:B------:R-:W-:Y:S07]  /*2680*/  LDSM.16.M88.4 R32, [R228+0x2000] ;  /* 0x00200000e420783b */ /* 0x000fee0000000200 */
[----:B------:R-:W-:Y:S01]  /*2690*/  HMMA.16816.F32.BF16 R172, R8, R30, R136 ;  /* 0x0000001e08ac723c */ /* 0x000fe20000041888 */
[----:B------:R-:W5:Y:S04]  /*26a0*/  LDSM.16.M88.4 R8, [R232+0x9100] ;  /* 0x00910000e808783b */ /* 0x000f680000000200 */
[----:B------:R-:W-:Y:S03]  /*26b0*/  LDSM.16.M88.4 R28, [R228+0x2800] ;  /* 0x00280000e41c783b */ /* 0x000fe60000000200 */
[C---:B--2---:R-:W-:Y:S01]  /*26c0*/  HMMA.16816.F32.BF16 R148, R20.reuse, R64, R40 ;  /* 0x000000401494723c */ /* 0x044fe20000041828 */
[----:B------:R-:W2:Y:S07]  /*26d0*/  LDSM.16.M88.4 R40, [R228+0x1000] ;  /* 0x00100000e428783b */ /* 0x000eae0000000200 */
[----:B------:R-:W-:Y:S01]  /*26e0*/  HMMA.16816.F32.BF16 R140, R20, R82, R24 ;  /* 0x00000052148c723c */ /* 0x000fe20000041818 */
[----:B------:R-:W1:Y:S01]  /*26f0*/  LDSM.16.M88.4 R24, [R228+0x3000] ;  /* 0x00300000e418783b */ /* 0x000e620000000200 */
[----:B------:R-:W-:-:S06]  /*2700*/  DEPBAR.LE SB0, 0x0 ;  /* 0x000080000000791a */ /* 0x000fcc0000000000 */
[C---:B---3--:R-:W-:Y:S08]  /*2710*/  HMMA.16816.F32.BF16 R160, R20.reuse, R72, R104 ;  /* 0x0000004814a0723c */ /* 0x048ff00000041868 */
[C---:B------:R-:W-:Y:S08]  /*2720*/  HMMA.16816.F32.BF16 R152, R20.reuse, R68, R100 ;  /* 0x000000441498723c */ /* 0x040ff00000041864 */
[C---:B------:R-:W-:Y:S08]  /*2730*/  HMMA.16816.F32.BF16 R144, R20.reuse, R84, R88 ;  /* 0x000000541490723c */ /* 0x040ff00000041858 */
[C---:B----4-:R-:W-:Y:S08]  /*2740*/  HMMA.16816.F32.BF16 R112, R20.reuse, R96, R92 ;  /* 0x000000601470723c */ /* 0x050ff0000004185c */
[C---:B------:R-:W-:Y:S08]  /*2750*/  HMMA.16816.F32.BF16 R168, R20.reuse, R80, R120 ;  /* 0x0000005014a8723c */ /* 0x040ff00000041878 */
[C---:B------:R-:W-:Y:S08]  /*2760*/  HMMA.16816.F32.BF16 R164, R20.reuse, R76, R108 ;  /* 0x0000004c14a4723c */ /* 0x040ff0000004186c */
[----:B------:R-:W-:Y:S08]  /*2770*/  HMMA.16816.F32.BF16 R136, R20, R78, R224 ;  /* 0x0000004e1488723c */ /* 0x000ff000000418e0 */
[C---:B-1----:R-:W-:Y:S08]  /*2780*/  HMMA.16816.F32.BF16 R104, R16.reuse, R80, R184 ;  /* 0x000000501068723c */ /* 0x042ff000000418b8 */
[C---:B------:R-:W-:Y:S08]  /*2790*/  HMMA.16816.F32.BF16 R100, R16.reuse, R82, R60 ;  /* 0x000000521064723c */ /* 0x040ff0000004183c */
[C---:B------:R-:W-:Y:S08]  /*27a0*/  HMMA.16816.F32.BF16 R92, R16.reuse, R76, R192 ;  /* 0x0000004c105c723c */ /* 0x040ff000000418c0 */
[----:B------:R-:W-:Y:S08]  /*27b0*/  HMMA.16816.F32.BF16 R88, R16, R78, R56 ;  /* 0x0000004e1058723c */ /* 0x000ff00000041838 */
        /* <DEDUP_REMOVED lines=19> */
[C---:B-----5:R-:W-:Y:S08]  /*28f0*/  HMMA.16816.F32.BF16 R168, R8.reuse, R48, R168 ;  /* 0x0000003008a8723c */ /* 0x060ff000000418a8 */
[C---:B------:R-:W-:Y:S08]  /*2900*/  HMMA.16816.F32.BF16 R140, R8.reuse, R50, R140 ;  /* 0x00000032088c723c */ /* 0x040ff0000004188c */
[C---:B------:R-:W-:Y:S08]  /*2910*/  HMMA.16816.F32.BF16 R164, R8.reuse, R44, R164 ;  /* 0x0000002c08a4723c */ /* 0x040ff000000418a4 */
[----:B------:R-:W-:Y:S08]  /*2920*/  HMMA.16816.F32.BF16 R136, R8, R46, R136 ;  /* 0x0000002e0888723c */ /* 0x000ff00000041888 */
        /* <DEDUP_REMOVED lines=25> */
[----:B------:R-:W-:Y:S06]  /*2ac0*/  @!UPT UIADD3 URZ, URZ, URZ, URZ ;  /* 0x0000003f3f3ff290 */ /* 0x000fec000fffe03f */
[----:B------:R-:W-:Y:S11]  /*2ad0*/  @!P0 BRA `(.L_x_601) ;  /* 0x0000021000008947 */ /* 0x000ff60003800000 */
[----:B------:R-:W2:Y:S01]  /*2ae0*/  LDL.64 R226, [R1+0x58] ;  /* 0x0000580001e27983 */ /* 0x000ea20000100a00 */
[----:B------:R-:W-:Y:S01]  /*2af0*/  IADD3 R3, R3, -0x2, RZ ;  /* 0xfffffffe03037810 */ /* 0x000fe20007ffe0ff */
[----:B------:R-:W-:-:S03]  /*2b00*/  IMAD.SHL.U32 R16, R118, 0x20, RZ ;  /* 0x0000002076107824 */ /* 0x000fc600078e00ff */
[----:B------:R-:W-:Y:S01]  /*2b10*/  SHF.R.S32.HI R6, RZ, 0x1f, R3 ;  /* 0x0000001fff067819 */ /* 0x000fe20000011403 */
[----:B------:R-:W-:Y:S02]  /*2b20*/  IMAD R5, R117, R3, RZ ;  /* 0x0000000375057224 */ /* 0x000fe400078e02ff */
[----:B--2---:R-:W-:-:S04]  /*2b30*/  IMAD.WIDE.U32 R8, R3, R250, R226 ;  /* 0x000000fa03087225 */ /* 0x004fc800078e00e2 */
        /* <DEDUP_REMOVED lines=27> */
.L_x_601:
[----:B------:R-:W-:Y:S01]  /*2cf0*/  FMUL.FTZ R3, R45, c[0x0][0x320] ;  /* 0x0000c8002d037a20 */ /* 0x000fe20000410000 */
[-C--:B---3--:R-:W-:Y:S01]  /*2d00*/  LEA.HI R6, R246, R247.reuse, RZ, 0x2 ;  /* 0x000000f7f6067211 */ /* 0x088fe200078f10ff */
[----:B------:R-:W-:Y:S01]  /*2d10*/  FMUL.FTZ R5, R121, c[0x0][0x320] ;  /* 0x0000c80079057a20 */ /* 0x000fe20000410000 */
[----:B------:R-:W-:Y:S01]  /*2d20*/  SHF.R.S32.HI R7, RZ, 0x1f, R244 ;  /* 0x0000001fff077819 */ /* 0x000fe200000114f4 */
[----:B------:R1:W-:Y:S01]  /*2d30*/  MUFU.TANH R177, R3 ;  /* 0x0000000300b17308 */ /* 0x0003e20000002400 */
[----:B------:R-:W-:Y:S01]  /*2d40*/  LOP3.LUT R6, R6, 0xfffffffc, RZ, 0xc0, !PT ;  /* 0xfffffffc06067812 */ /* 0x000fe200078ec0ff */
[----:B------:R-:W-:Y:S01]  /*2d50*/  FMUL.FTZ R8, R122, c[0x0][0x320] ;  /* 0x0000c8007a087a20 */ /* 0x000fe20000410000 */
[----:B------:R-:W-:Y:S01]  /*2d60*/  LEA.HI R7, R7, R244, RZ, 0x2 ;  /* 0x000000f407077211 */ /* 0x000fe200078f10ff */
[----:B------:R-:W-:Y:S01]  /*2d70*/  FMUL.FTZ R12, R123, c[0x0][0x320] ;  /* 0x0000c8007b0c7a20 */ /* 0x000fe20000410000 */
[----:B------:R-:W-:Y:S01]  /*2d80*/  IADD3 R6, -R6, R247, RZ ;  /* 0x000000f706067210 */ /* 0x000fe20007ffe1ff */
[----:B------:R-:W-:Y:S01]  /*2d90*/  STL [R1+0xa0], R241 ;  /* 0x0000a0f101007387 */ /* 0x000fe20000100800 */
[----:B------:R-:W-:Y:S01]  /*2da0*/  LOP3.LUT R9, R7, 0xffffffc, RZ, 0xc0, !PT ;  /* 0x0ffffffc07097812 */ /* 0x000fe200078ec0ff */
[----:B------:R-:W-:Y:S01]  /*2db0*/  MUFU.TANH R29, R5 ;  /* 0x00000005001d7308 */ /* 0x000fe20000002400 */
[----:B------:R-:W-:Y:S01]  /*2dc0*/  IMAD.MOV.U32 R214, RZ, RZ, R249 ;  /* 0x000000ffffd67224 */ /* 0x000fe200078e00f9 */
[----:B------:R-:W-:Y:S01]  /*2dd0*/  STL [R1+0x9c], R240 ;  /* 0x00009cf001007387 */ /* 0x000fe20000100800 */
[----:B------:R-:W-:-:S02]  /*2de0*/  IMAD.MOV.U32 R211, RZ, RZ, R252 ;  /* 0x000000ffffd37224 */ /* 0x000fc400078e00fc */
[----:B------:R-:W-:Y:S01]  /*2df0*/  IMAD.IADD R11, R244, 0x1, -R9 ;  /* 0x00000001f40b7824 */ /* 0x000fe200078e0a09 */
[----:B------:R-:W-:Y:S01]  /*2e00*/  STL [R1+0x98], R239 ;  /* 0x000098ef01007387 */ /* 0x000fe20000100800 */
[----:B------:R-:W-:Y:S02]  /*2e10*/  FMUL.FTZ R20, R110, c[0x0][0x320] ;  /* 0x0000c8006e147a20 */ /* 0x000fe40000410000 */
[----:B-1----:R-:W-:Y:S01]  /*2e20*/  FMUL.FTZ R3, R104, c[0x0][0x320] ;  /* 0x0000c80068037a20 */ /* 0x002fe20000410000 */
[----:B------:R-:W-:Y:S01]  /*2e30*/  STL [R1+0x94], R238 ;  /* 0x000094ee01007387 */ /* 0x000fe20000100800 */
[----:B------:R-:W-:Y:S02]  /*2e40*/  FMUL.FTZ R21, R111, c[0x0][0x320] ;  /* 0x0000c8006f157a20 */ /* 0x000fe40000410000 */
[----:B------:R1:W-:Y:S01]  /*2e50*/  MUFU.TANH R176, R3 ;  /* 0x0000000300b07308 */ /* 0x0003e20000002400 */
[----:B------:R-:W-:Y:S01]  /*2e60*/  STL [R1+0x90], R237 ;  /* 0x000090ed01007387 */ /* 0x000fe20000100800 */
[----:B------:R-:W-:-:S03]  /*2e70*/  IMAD.SHL.U32 R224, R0, 0x2, RZ ;  /* 0x0000000200e07824 */ /* 0x000fc600078e00ff */
[----:B------:R-:W-:Y:S01]  /*2e80*/  STL [R1+0x8c], R236 ;  /* 0x00008cec01007387 */ /* 0x000fe20000100800 */
[--C-:B------:R-:W-:Y:S02]  /*2e90*/  IMAD R225, R4, 0x2, R224.reuse ;  /* 0x0000000204e17824 */ /* 0x100fe400078e02e0 */
[C---:B------:R-:W-:Y:S01]  /*2ea0*/  IMAD R227, R2.reuse, 0x2, R224 ;  /* 0x0000000202e37824 */ /* 0x040fe200078e02e0 */
[----:B------:R-:W-:Y:S02]  /*2eb0*/  STL [R1+0x88], R235 ;  /* 0x000088eb01007387 */ /* 0x000fe40000100800 */
[----:B------:R-:W-:Y:S02]  /*2ec0*/  LEA R226, R2, R225, 0x1 ;  /* 0x000000e102e27211 */ /* 0x000fe400078e08ff */
[----:B------:R-:W-:Y:S01]  /*2ed0*/  STL [R1+0x84], R234 ;  /* 0x000084ea01007387 */ /* 0x000fe20000100800 */
[----:B-1----:R-:W-:-:S03]  /*2ee0*/  FMUL.FTZ R3, R105, c[0x0][0x320] ;  /* 0x0000c80069037a20 */ /* 0x002fc60000410000 */
[----:B------:R-:W-:Y:S01]  /*2ef0*/  STL [R1+0x80], R233 ;  /* 0x000080e901007387 */ /* 0x000fe20000100800 */
[----:B------:R1:W2:Y:S03]  /*2f00*/  MUFU.TANH R22, R3 ;  /* 0x0000000300167308 */ /* 0x0002a60000002400 */
[----:B------:R-:W-:Y:S04]  /*2f10*/  STL [R1+0x7c], R232 ;  /* 0x00007ce801007387 */ /* 0x000fe80000100800 */
[----:B------:R-:W-:Y:S04]  /*2f20*/  STL [R1+0x78], R231 ;  /* 0x000078e701007387 */ /* 0x000fe80000100800 */
[----:B------:R-:W-:Y:S04]  /*2f30*/  STL [R1+0x74], R230 ;  /* 0x000074e601007387 */ /* 0x000fe80000100800 */
[----:B------:R-:W-:Y:S01]  /*2f40*/  STL [R1+0x70], R229 ;  /* 0x000070e501007387 */ /* 0x000fe20000100800 */
[----:B-1----:R-:W-:-:S03]  /*2f50*/  FMUL.FTZ R3, R100, c[0x0][0x320] ;  /* 0x0000c80064037a20 */ /* 0x002fc60000410000 */
[----:B------:R-:W-:Y:S01]  /*2f60*/  STL [R1+0x6c], R228 ;  /* 0x00006ce401007387 */ /* 0x000fe20000100800 */
[----:B------:R1:W3:Y:S03]  /*2f70*/  MUFU.TANH R23, R3 ;  /* 0x0000000300177308 */ /* 0x0002e60000002400 */
[----:B------:R-:W-:Y:S04]  /*2f80*/  STL [R1+0x68], R119 ;  /* 0x0000687701007387 */ /* 0x000fe80000100800 */
[----:B------:R-:W-:Y:S04]  /*2f90*/  STL [R1+0xa4], R243 ;  /* 0x0000a4f301007387 */ /* 0x000fe80000100800 */
[----:B------:R-:W0:Y:S01]  /*2fa0*/  LDGDEPBAR ;  /* 0x00000000000079af */ /* 0x000e220000000000 */
[----:B-1----:R-:W-:-:S04]  /*2fb0*/  FMUL.FTZ R3, R101, c[0x0][0x320] ;  /* 0x0000c80065037a20 */ /* 0x002fc80000410000 */
[----:B------:R1:W4:Y:S02]  /*2fc0*/  MUFU.TANH R25, R3 ;  /* 0x0000000300197308 */ /* 0x0003240000002400 */
[----:B-1----:R-:W-:-:S06]  /*2fd0*/  FMUL.FTZ R3, R92, c[0x0][0x320] ;  /* 0x0000c8005c037a20 */ /* 0x002fcc0000410000 */
[----:B------:R1:W-:Y:S02]  /*2fe0*/  MUFU.TANH R173, R3 ;  /* 0x0000000300ad7308 */ /* 0x0003e40000002400 */
[----:B-1----:R-:W-:-:S06]  /*2ff0*/  FMUL.FTZ R3, R93, c[0x0][0x320] ;  /* 0x0000c8005d037a20 */ /* 0x002fcc0000410000 */
[----:B------:R1:W-:Y:S02]  /*3000*/  MUFU.TANH R118, R3 ;  /* 0x0000000300767308 */ /* 0x0003e40000002400 */
[----:B-1----:R-:W-:-:S06]  /*3010*/  FMUL.FTZ R3, R88, c[0x0][0x320] ;  /* 0x0000c80058037a20 */ /* 0x002fcc0000410000 */
[----:B------:R1:W1:Y:S02]  /*3020*/  MUFU.TANH R117, R3 ;  /* 0x0000000300757308 */ /* 0x0002640000002400 */
[----:B-1----:R-:W-:-:S06]  /*3030*/  FMUL.FTZ R3, R89, c[0x0][0x320] ;  /* 0x0000c80059037a20 */ /* 0x002fcc0000410000 */
[----:B------:R1:W1:Y:S02]  /*3040*/  MUFU.TANH R92, R3 ;  /* 0x00000003005c7308 */ /* 0x0002640000002400 */
[----:B-1----:R-:W-:-:S06]  /*3050*/  FMUL.FTZ R3, R80, c[0x0][0x320] ;  /* 0x0000c80050037a20 */ /* 0x002fcc0000410000 */
[----:B------:R1:W1:Y:S02]  /*3060*/  MUFU.TANH R97, R3 ;  /* 0x0000000300617308 */ /* 0x0002640000002400 */
        /* <DEDUP_REMOVED lines=17> */
[----:B------:R-:W-:Y:S08]  /*3180*/  MUFU.TANH R61, R12 ;  /* 0x0000000c003d7308 */ /* 0x000ff00000002400 */
        /* <DEDUP_REMOVED lines=21> */
[----:B------:R1:W-:Y:S02]  /*32e0*/  MUFU.TANH R186, R3 ;  /* 0x0000000300ba7308 */ /* 0x0003e40000002400 */
        /* <DEDUP_REMOVED lines=116> */
[----:B-1----:R-:W-:-:S05]  /*3a30*/  LOP3.LUT R3, R245, 0xffffffe0, RZ, 0xc0, !PT ;  /* 0xffffffe0f5037812 */ /* 0x002fca00078ec0ff */
[----:B------:R-:W-:-:S05]  /*3a40*/  IMAD.IADD R3, R247, 0x1, -R3 ;  /* 0x00000001f7037824 */ /* 0x000fca00078e0a03 */
[----:B------:R-:W-:-:S04]  /*3a50*/  SHF.R.S32.HI R5, RZ, 0x1f, R3 ;  /* 0x0000001fff057819 */ /* 0x000fc80000011403 */
[----:B------:R-:W-:Y:S02]  /*3a60*/  LEA.HI R7, R5, R3, RZ, 0x2 ;  /* 0x0000000305077211 */ /* 0x000fe400078f10ff */
[----:B------:R-:W-:Y:S02]  /*3a70*/  LEA.HI R5, R6, R6, RZ, 0x1 ;  /* 0x0000000606057211 */ /* 0x000fe400078f08ff */
[----:B------:R-:W-:Y:S02]  /*3a80*/  LEA.HI.SX32 R8, R7, R243, 0x1e ;  /* 0x000000f307087211 */ /* 0x000fe400078ff2ff */
[C---:B------:R-:W-:Y:S01]  /*3a90*/  LOP3.LUT R10, R5.reuse, 0x1ffffffe, RZ, 0xc0, !PT ;  /* 0x1ffffffe050a7812 */ /* 0x040fe200078ec0ff */
[----:B------:R-:W-:Y:S01]  /*3aa0*/  IMAD.SHL.U32 R9, R5, 0x20, RZ ;  /* 0x0000002005097824 */ /* 0x000fe200078e00ff */
[----:B------:R-:W-:Y:S01]  /*3ab0*/  LOP3.LUT R7, R7, 0x7ffffffc, RZ, 0xc0, !PT ;  /* 0x7ffffffc07077812 */ /* 0x000fe200078ec0ff */
[----:B------:R-:W-:-:S03]  /*3ac0*/  IMAD R5, R11, 0x10, R8 ;  /* 0x000000100b057824 */ /* 0x000fc600078e0208 */
[----:B------:R-:W-:Y:S02]  /*3ad0*/  LOP3.LUT R8, R9, 0xffffffc0, RZ, 0xc0, !PT ;  /* 0xffffffc009087812 */ /* 0x000fe400078ec0ff */
[----:B------:R-:W-:Y:S02]  /*3ae0*/  IADD3 R9, R6, -R10, RZ ;  /* 0x8000000a06097210 */ /* 0x000fe40007ffe0ff */
[----:B------:R-:W-:Y:S01]  /*3af0*/  IADD3 R7, R3, -R7, RZ ;  /* 0x8000000703077210 */ /* 0x000fe20007ffe0ff */
[----:B------:R-:W-:Y:S02]  /*3b00*/  IMAD.IADD R6, R8, 0x1, R5 ;  /* 0x0000000108067824 */ /* 0x000fe400078e0205 */
[----:B------:R-:W-:Y:S02]  /*3b10*/  IMAD.IADD R3, R214, 0x1, R242 ;  /* 0x00000001d6037824 */ /* 0x000fe400078e02f2 */
[----:B------:R-:W-:Y:S02]  /*3b20*/  IMAD R13, R9, 0x8, R6 ;  /* 0x00000008090d7824 */ /* 0x000fe400078e0206 */
[----:B------:R-:W-:-:S02]  /*3b30*/  IMAD.SHL.U32 R14, R7, 0x2, RZ ;  /* 0x00000002070e7824 */ /* 0x000fc400078e00ff */
[----:B------:R-:W-:Y:S01]  /*3b40*/  @P4 IMAD.HI.U32 R6, R13, c[0x0][0x2c8], RZ ;  /* 0x0000b2000d064a27 */ /* 0x000fe200078e00ff */
[----:B------:R1:W-:Y:S03]  /*3b50*/  STL [R1+0x18], R13 ;  /* 0x0000180d01007387 */ /* 0x0003e60000100800 */
[----:B------:R-:W-:Y:S01]  /*3b60*/  IMAD.MOV.U32 R12, RZ, RZ, R13 ;  /* 0x000000ffff0c7224 */ /* 0x000fe200078e000d */
[----:B------:R-:W-:Y:S01]  /*3b70*/  @P4 SHF.R.U32.HI R12, RZ, c[0x0][0x2cc], R6 ;  /* 0x0000b300ff0c4a19 */ /* 0x000fe20000011606 */
[----:B------:R-:W-:Y:S01]  /*3b80*/  FMUL.FTZ R5, R170, c[0x0][0x320] ;  /* 0x0000c800aa057a20 */ /* 0x000fe20000410000 */
[----:B------:R-:W-:Y:S01]  /*3b90*/  IADD3 R6, -R14, 0x1, R3 ;  /* 0x000000010e067810 */ /* 0x000fe20007ffe103 */
[----:B------:R2:W-:Y:S01]  /*3ba0*/  STL [R1+0x1c], R14 ;  /* 0x00001c0e01007387 */ /* 0x0005e20000100800 */
[----:B------:R-:W-:Y:S01]  /*3bb0*/  FMUL.FTZ R7, R109, c[0x0][0x320] ;  /* 0x0000c8006d077a20 */ /* 0x000fe20000410000 */
[----:B------:R1:W-:Y:S01]  /*3bc0*/  MUFU.TANH R19, R5 ;  /* 0x0000000500137308 */ /* 0x0003e20000002400 */
[----:B------:R-:W-:Y:S01]  /*3bd0*/  FMUL.FTZ R9, R115, c[0x0][0x320] ;  /* 0x0000c80073097a20 */ /* 0x000fe20000410000 */
[----:B------:R-:W3:Y:S04]  /*3be0*/  SHFL.IDX PT, R8, R12, RZ, 0x1c1f ;  /* 0x001c1fff0c087589 */ /* 0x000ee800000e0000 */
[----:B------:R-:W4:Y:S02]  /*3bf0*/  SHFL.IDX PT, R11, R12, 0x3, 0x1c1f ;  /* 0x007c1f000c0b7f89 */ /* 0x000f2400000e0000 */
[----:B------:R-:W-:Y:S02]  /*3c00*/  MUFU.TANH R7, R7 ;  /* 0x0000000700077308 */ /* 0x000fe40000002400 */
[----:B------:R-:W4:Y:S01]  /*3c10*/  SHFL.IDX PT, R10, R12, 0x2, 0x1c1f ;  /* 0x005c1f000c0a7f89 */ /* 0x000f2200000e0000 */
[----:B-1----:R-:W-:-:S02]  /*3c20*/  IMAD.IADD R13, R6, 0x1, -R211 ;  /* 0x00000001060d7824 */ /* 0x002fc400078e0ad3 */
[----:B------:R-:W-:-:S04]  /*3c30*/  FMUL.FTZ R5, R171, c[0x0][0x320] ;  /* 0x0000c800ab057a20 */ /* 0x000fc80000410000 */
[----:B------:R1:W-:Y:S01]  /*3c40*/  MUFU.TANH R18, R5 ;  /* 0x0000000500127308 */ /* 0x0003e20000002400 */
[----:B--2---:R-:W-:Y:S01]  /*3c50*/  IADD3 R14, -R14, R3, RZ ;  /* 0x000000030e0e7210 */ /* 0x004fe20007ffe1ff */
[C---:B---3--:R-:W-:Y:S02]  /*3c60*/  IMAD.IADD R3, R13.reuse, 0x1, R8 ;  /* 0x000000010d037824 */ /* 0x048fe400078e0208 */
[----:B----4-:R-:W-:-:S03]  /*3c70*/  IMAD.IADD R6, R13, 0x1, R11 ;  /* 0x000000010d067824 */ /* 0x010fc600078e020b */
[----:B------:R-:W-:-:S04]  /*3c80*/  IMNMX R3, R14, R3, PT ;  /* 0x000000030e037217 */ /* 0x000fc80003800200 */
[C---:B------:R-:W-:Y:S02]  /*3c90*/  ISETP.GT.AND P2, PT, R3.reuse, 0x1, PT ;  /* 0x000000010300780c */ /* 0x040fe40003f44270 */
[C---:B------:R-:W-:Y:S01]  /*3ca0*/  ISETP.GT.AND P1, PT, R3.reuse, 0x8, PT ;  /* 0x000000080300780c */ /* 0x040fe20003f24270 */
[----:B-1----:R-:W-:Y:S01]  /*3cb0*/  FMUL.FTZ R5, R112, c[0x0][0x320] ;  /* 0x0000c80070057a20 */ /* 0x002fe20000410000 */
[C---:B------:R-:W-:Y:S02]  /*3cc0*/  ISETP.GT.AND P3, PT, R3.reuse, RZ, PT ;  /* 0x000000ff0300720c */ /* 0x040fe40003f64270 */
[----:B------:R-:W-:Y:S01]  /*3cd0*/  ISETP.GT.AND P0, PT, R3, 0x9, PT ;  /* 0x000000090300780c */ /* 0x000fe20003f04270 */
[----:B------:R1:W-:Y:S01]  /*3ce0*/  MUFU.TANH R17, R5 ;  /* 0x0000000500117308 */ /* 0x0003e20000002400 */
[----:B------:R-:W-:Y:S02]  /*3cf0*/  FSEL R22, R22, -INF , P2 ;  /* 0xff80000016167808 */ /* 0x000fe40001000000 */
[----:B------:R-:W-:-:S02]  /*3d00*/  FSEL R23, R23, -INF , P1 ;  /* 0xff80000017177808 */ /* 0x000fc40000800000 */
[C---:B------:R-:W-:Y:S02]  /*3d10*/  ISETP.GT.AND P2, PT, R3.reuse, 0x18, PT ;  /* 0x000000180300780c */ /* 0x040fe40003f44270 */
[C---:B------:R-:W-:Y:S02]  /*3d20*/  ISETP.GT.AND P1, PT, R3.reuse, 0x19, PT ;  /* 0x000000190300780c */ /* 0x040fe40003f24270 */
[----:B------:R-:W-:Y:S02]  /*3d30*/  FSEL R11, R176, -INF , P3 ;  /* 0xff800000b00b7808 */ /* 0x000fe40001800000 */
[C---:B------:R-:W-:Y:S02]  /*3d40*/  ISETP.GT.AND P3, PT, R3.reuse, 0x11, PT ;  /* 0x000000110300780c */ /* 0x040fe40003f64270 */
[----:B------:R-:W-:Y:S02]  /*3d50*/  ISETP.GT.AND P5, PT, R3, 0x10, PT ;  /* 0x000000100300780c */ /* 0x000fe40003fa4270 */
[----:B------:R-:W-:Y:S01]  /*3d60*/  FSEL R25, R25, -INF , P0 ;  /* 0xff80000019197808 */ /* 0x000fe20000000000 */
[----:B-1----:R-:W-:Y:S01]  /*3d70*/  FMUL.FTZ R5, R113, c[0x0][0x320] ;  /* 0x0000c80071057a20 */ /* 0x002fe20000410000 */
[----:B------:R-:W-:-:S02]  /*3d80*/  ISETP.GT.AND P0, PT, R3, 0x20, PT ;  /* 0x000000200300780c */ /* 0x000fc40003f04270 */
[----:B------:R-:W-:Y:S01]  /*3d90*/  FSEL R91, R117, -INF , P2 ;  /* 0xff800000755b7808 */ /* 0x000fe20001000000 */
[----:B------:R1:W-:Y:S01]  /*3da0*/  MUFU.TANH R16, R5 ;  /* 0x0000000500107308 */ /* 0x0003e20000002400 */
[----:B------:R-:W-:Y:S02]  /*3db0*/  FSEL R92, R92, -INF , P1 ;  /* 0xff8000005c5c7808 */ /* 0x000fe40000800000 */
[C---:B------:R-:W-:Y:S02]  /*3dc0*/  ISETP.GT.AND P2, PT, R3.reuse, 0x29, PT ;  /* 0x000000290300780c */ /* 0x040fe40003f44270 */
[----:B------:R-:W-:Y:S02]  /*3dd0*/  ISETP.GT.AND P1, PT, R3, 0x30, PT ;  /* 0x000000300300780c */ /* 0x000fe40003f24270 */
[----:B------:R-:W-:Y:S02]  /*3de0*/  FSEL R89, R118, -INF , P3 ;  /* 0xff80000076597808 */ /* 0x000fe40001800000 */
[----:B------:R-:W-:-:S02]  /*3df0*/  FSEL R88, R173, -INF , P5 ;  /* 0xff800000ad587808 */ /* 0x000fc40002800000 */
[C---:B------:R-:W-:Y:S02]  /*3e00*/  ISETP.GT.AND P3, PT, R3.reuse, 0x28, PT ;  /* 0x000000280300780c */ /* 0x040fe40003f64270 */
[----:B------:R-:W-:Y:S02]  /*3e10*/  ISETP.GT.AND P5, PT, R3, 0x21, PT ;  /* 0x000000210300780c */ /* 0x000fe40003fa4270 */
[----:B------:R-:W-:Y:S01]  /*3e20*/  FSEL R97, R97, -INF , P0 ;  /* 0xff80000061617808 */ /* 0x000fe20000000000 */
[----:B-1----:R-:W-:Y:S01]  /*3e30*/  FMUL.FTZ R5, R114, c[0x0][0x320] ;  /* 0x0000c80072057a20 */ /* 0x002fe20000410000 */
[----:B------:R-:W-:Y:S02]  /*3e40*/  ISETP.GT.AND P0, PT, R3, 0x31, PT ;  /* 0x000000310300780c */ /* 0x000fe40003f04270 */
[----:B------:R-:W-:Y:S01]  /*3e50*/  FSEL R140, R104, -INF , P2 ;  /* 0xff800000688c7808 */ /* 0x000fe20001000000 */
[----:B------:R1:W-:Y:S01]  /*3e60*/  MUFU.TANH R49, R5 ;  /* 0x0000000500317308 */ /* 0x0003e20000002400 */
[----:B------:R-:W-:-:S02]  /*3e70*/  FSEL R153, R100, -INF , P1 ;  /* 0xff80000064997808 */ /* 0x000fc40000800000 */
[C---:B------:R-:W-:Y:S02]  /*3e80*/  ISETP.GT.AND P2, PT, R3.reuse, 0x40, PT ;  /* 0x000000400300780c */ /* 0x040fe40003f44270 */
[----:B------:R-:W-:Y:S02]  /*3e90*/  ISETP.GT.AND P1, PT, R3, 0x41, PT ;  /* 0x000000410300780c */ /* 0x000fe40003f24270 */
[----:B------:R-:W-:Y:S02]  /*3ea0*/  FSEL R139, R116, -INF , P3 ;  /* 0xff800000748b7808 */ /* 0x000fe40001800000 */
[----:B------:R-:W-:Y:S02]  /*3eb0*/  FSEL R99, R99, -INF , P5 ;  /* 0xff80000063637808 */ /* 0x000fe40002800000 */
[C---:B------:R-:W-:Y:S02]  /*3ec0*/  ISETP.GT.AND P3, PT, R3.reuse, 0x39, PT ;  /* 0x000000390300780c */ /* 0x040fe40003f64270 */
[----:B------:R-:W-:-:S02]  /*3ed0*/  ISETP.GT.AND P5, PT, R3, 0x38, PT ;  /* 0x000000380300780c */ /* 0x000fc40003fa4270 */
[----:B------:R-:W-:Y:S01]  /*3ee0*/  FSEL R156, R156, -INF , P0 ;  /* 0xff8000009c9c7808 */ /* 0x000fe20000000000 */
[----:B-1----:R-:W-:Y:S01]  /*3ef0*/  FMUL.FTZ R5, R152, c[0x0][0x320] ;  /* 0x0000c80098057a20 */ /* 0x002fe20000410000 */
[----:B------:R-:W-:Y:S02]  /*3f00*/  ISETP.GT.AND P0, PT, R3, 0x48, PT ;  /* 0x000000480300780c */ /* 0x000fe40003f04270 */
[----:B------:R-:W-:Y:S01]  /*3f10*/  FSEL R171, R93, -INF , P2 ;  /* 0xff8000005dab7808 */ /* 0x000fe20001000000 */
[----:B------:R1:W2:Y:S01]  /*3f20*/  MUFU.TANH R15, R5 ;  /* 0x00000005000f7308 */ /* 0x0002a20000002400 */
[----:B------:R-:W-:Y:S02]  /*3f30*/  FSEL R172, R172, -INF , P1 ;  /* 0xff800000acac7808 */ /* 0x000fe40000800000 */
[C---:B------:R-:W-:Y:S02]  /*3f40*/  ISETP.GT.AND P2, PT, R3.reuse, 0x51, PT ;  /* 0x000000510300780c */ /* 0x040fe40003f44270 */
[----:B------:R-:W-:-:S02]  /*3f50*/  ISETP.GT.AND P1, PT, R3, 0x58, PT ;  /* 0x000000580300780c */ /* 0x000fc40003f24270 */
[----:B------:R-:W-:Y:S02]  /*3f60*/  FSEL R158, R158, -INF , P3 ;  /* 0xff8000009e9e7808 */ /* 0x000fe40001800000 */
[----:B------:R-:W-:Y:S02]  /*3f70*/  FSEL R157, R157, -INF , P5 ;  /* 0xff8000009d9d7808 */ /* 0x000fe40002800000 */
[C---:B------:R-:W-:Y:S02]  /*3f80*/  ISETP.GT.AND P3, PT, R3.reuse, 0x50, PT ;  /* 0x000000500300780c */ /* 0x040fe40003f64270 */
[C---:B------:R-:W-:Y:S02]  /*3f90*/  ISETP.GT.AND P5, PT, R3.reuse, 0x49, PT ;  /* 0x000000490300780c */ /* 0x040fe40003fa4270 */
[----:B------:R-:W-:Y:S01]  /*3fa0*/  FSEL R174, R174, -INF , P0 ;  /* 0xff800000aeae7808 */ /* 0x000fe20000000000 */
[----:B-1----:R-:W-:Y:S01]  /*3fb0*/  FMUL.FTZ R5, R108, c[0x0][0x320] ;  /* 0x0000c8006c057a20 */ /* 0x002fe20000410000 */
[----:B------:R-:W-:-:S02]  /*3fc0*/  ISETP.GT.AND P0, PT, R3, 0x59, PT ;  /* 0x000000590300780c */ /* 0x000fc40003f04270 */
[----:B------:R-:W-:Y:S01]  /*3fd0*/  FSEL R207, R86, -INF , P2 ;  /* 0xff80000056cf7808 */ /* 0x000fe20001000000 */
[----:B------:R1:W3:Y:S01]  /*3fe0*/  MUFU.TANH R8, R5 ;  /* 0x0000000500087308 */ /* 0x0002e20000002400 */
        /* <DEDUP_REMOVED lines=8> */
[----:B-1----:R-:W-:Y:S01]  /*4070*/  IMAD.IADD R5, R13, 0x1, R10 ;  /* 0x000000010d057824 */ /* 0x002fe200078e020a */
[----:B------:R-:W-:Y:S01]  /*4080*/  FSEL R236, R33, -INF , P2 ;  /* 0xff80000021ec7808 */ /* 0x000fe20001000000 */
[----:B------:R-:W1:Y:S01]  /*4090*/  MUFU.TANH R10, R9 ;  /* 0x00000009000a7308 */ /* 0x000e620000002400 */
[----:B------:R-:W-:Y:S01]  /*40a0*/  FSEL R235, R177, -INF , P1 ;  /* 0xff800000b1eb7808 */ /* 0x000fe20000800000 */
[----:B------:R-:W-:Y:S01]  /*40b0*/  LDSM.16.MT88.4 R84, [R226+0x900] ;  /* 0x00090000e254783b */ /* 0x000fe20000004200 */
[----:B------:R-:W-:-:S02]  /*40c0*/  IMNMX R5, R14, R5, PT ;  /* 0x000000050e057217 */ /* 0x000fc40003800200 */
[----:B------:R-:W-:Y:S02]  /*40d0*/  FSEL R196, R80, -INF , P3 ;  /* 0xff80000050c47808 */ /* 0x000fe40001800000 */
[C---:B------:R-:W-:Y:S01]  /*40e0*/  ISETP.GT.AND P0, PT, R5.reuse, RZ, PT ;  /* 0x000000ff0500720c */ /* 0x040fe20003f04270 */
[----:B------:R-:W-:Y:S01]  /*40f0*/  MUFU.TANH R9, R21 ;  /* 0x0000001500097308 */ /* 0x000fe20000002400 */
[C---:B------:R-:W-:Y:S02]  /*4100*/  ISETP.GT.AND P2, PT, R5.reuse, 0x9, PT ;  /* 0x000000090500780c */ /* 0x040fe40003f44270 */
[----:B------:R-:W-:Y:S02]  /*4110*/  ISETP.GT.AND P1, PT, R5, 0x10, PT ;  /* 0x000000100500780c */ /* 0x000fe40003f24270 */
[----:B------:R-:W-:Y:S02]  /*4120*/  FSEL R199, R81, -INF , P5 ;  /* 0xff80000051c77808 */ /* 0x000fe40002800000 */
[----:B------:R-:W-:-:S02]  /*4130*/  ISETP.GT.AND P3, PT, R5, 0x8, PT ;  /* 0x000000080500780c */ /* 0x000fc40003f64270 */
[C---:B------:R-:W-:Y:S02]  /*4140*/  ISETP.GT.AND P5, PT, R5.reuse, 0x1, PT ;  /* 0x000000010500780c */ /* 0x040fe40003fa4270 */
[----:B------:R-:W-:Y:S02]  /*4150*/  FSEL R24, R24, -INF , P0 ;  /* 0xff80000018187808 */ /* 0x000fe40000000000 */
[----:B------:R-:W-:Y:S02]  /*4160*/  ISETP.GT.AND P0, PT, R5, 0x11, PT ;  /* 0x000000110500780c */ /* 0x000fe40003f04270 */
[----:B------:R-:W-:Y:S02]  /*4170*/  FSEL R28, R28, -INF , P2 ;  /* 0xff8000001c1c7808 */ /* 0x000fe40001000000 */
[----:B------:R-:W-:Y:S02]  /*4180*/  FSEL R31, R31, -INF , P1 ;  /* 0xff8000001f1f7808 */ /* 0x000fe40000800000 */
[----:B------:R-:W-:-:S02]  /*4190*/  ISETP.GT.AND P2, PT, R5, 0x20, PT ;  /* 0x000000200500780c */ /* 0x000fc40003f44270 */
[----:B------:R-:W-:Y:S02]  /*41a0*/  ISETP.GT.AND P1, PT, R5, 0x21, PT ;  /* 0x000000210500780c */ /* 0x000fe40003f24270 */
[----:B------:R-:W-:Y:S02]  /*41b0*/  FSEL R27, R27, -INF , P3 ;  /* 0xff8000001b1b7808 */ /* 0x000fe40001800000 */
[----:B------:R-:W-:Y:S02]  /*41c0*/  FSEL R26, R26, -INF , P5 ;  /* 0xff8000001a1a7808 */ /* 0x000fe40002800000 */
[C---:B------:R-:W-:Y:S02]  /*41d0*/  ISETP.GT.AND P3, PT, R5.reuse, 0x19, PT ;  /* 0x000000190500780c */ /* 0x040fe40003f64270 */
[----:B------:R-:W-:Y:S02]  /*41e0*/  ISETP.GT.AND P5, PT, R5, 0x18, PT ;  /* 0x000000180500780c */ /* 0x000fe40003fa4270 */
[----:B------:R-:W-:-:S02]  /*41f0*/  FSEL R32, R32, -INF , P0 ;  /* 0xff80000020207808 */ /* 0x000fc40000000000 */
[C---:B------:R-:W-:Y:S02]  /*4200*/  ISETP.GT.AND P0, PT, R5.reuse, 0x28, PT ;  /* 0x000000280500780c */ /* 0x040fe40003f04270 */
[----:B------:R-:W-:Y:S02]  /*4210*/  FSEL R96, R96, -INF , P2 ;  /* 0xff80000060607808 */ /* 0x000fe40001000000 */
[----:B------:R-:W-:Y:S02]  /*4220*/  FSEL R98, R98, -INF , P1 ;  /* 0xff80000062627808 */ /* 0x000fe40000800000 */
[C---:B------:R-:W-:Y:S02]  /*4230*/  ISETP.GT.AND P2, PT, R5.reuse, 0x31, PT ;  /* 0x000000310500780c */ /* 0x040fe40003f44270 */
[----:B------:R-:W-:Y:S02]  /*4240*/  ISETP.GT.AND P1, PT, R5, 0x38, PT ;  /* 0x000000380500780c */ /* 0x000fe40003f24270 */
[----:B------:R-:W-:-:S02]  /*4250*/  FSEL R35, R35, -INF , P3 ;  /* 0xff80000023237808 */ /* 0x000fc40001800000 */
[----:B------:R-:W-:Y:S02]  /*4260*/  FSEL R33, R72, -INF , P5 ;  /* 0xff80000048217808 */ /* 0x000fe40002800000 */
[C---:B------:R-:W-:Y:S02]  /*4270*/  ISETP.GT.AND P3, PT, R5.reuse, 0x30, PT ;  /* 0x000000300500780c */ /* 0x040fe40003f64270 */
[----:B------:R-:W-:Y:S02]  /*4280*/  ISETP.GT.AND P5, PT, R5, 0x29, PT ;  /* 0x000000290500780c */ /* 0x000fe40003fa4270 */
[----:B------:R-:W-:Y:S02]  /*4290*/  FSEL R141, R69, -INF , P0 ;  /* 0xff800000458d7808 */ /* 0x000fe40000000000 */
[----:B------:R-:W-:Y:S02]  /*42a0*/  ISETP.GT.AND P0, PT, R5, 0x39, PT ;  /* 0x000000390500780c */ /* 0x000fe40003f04270 */
[----:B------:R-:W-:-:S02]  /*42b0*/  FSEL R151, R60, -INF , P2 ;  /* 0xff8000003c977808 */ /* 0x000fc40001000000 */
[----:B------:R-:W-:Y:S02]  /*42c0*/  FSEL R155, R44, -INF , P1 ;  /* 0xff8000002c9b7808 */ /* 0x000fe40000800000 */
[C---:B------:R-:W-:Y:S02]  /*42d0*/  ISETP.GT.AND P2, PT, R5.reuse, 0x48, PT ;  /* 0x000000480500780c */ /* 0x040fe40003f44270 */
[----:B------:R-:W-:Y:S02]  /*42e0*/  ISETP.GT.AND P1, PT, R5, 0x49, PT ;  /* 0x000000490500780c */ /* 0x000fe40003f24270 */
[----:B--2---:R-:W-:Y:S02]  /*42f0*/  FSEL R150, R15, -INF , P3 ;  /* 0xff8000000f967808 */ /* 0x004fe40001800000 */
[----:B------:R-:W-:Y:S02]  /*4300*/  FSEL R142, R65, -INF , P5 ;  /* 0xff800000418e7808 */ /* 0x000fe40002800000 */
[----:B------:R-:W-:-:S02]  /*4310*/  ISETP.GT.AND P3, PT, R5, 0x41, PT ;  /* 0x000000410500780c */ /* 0x000fc40003f64270 */
[----:B------:R-:W-:Y:S02]  /*4320*/  ISETP.GT.AND P5, PT, R5, 0x40, PT ;  /* 0x000000400500780c */ /* 0x000fe40003fa4270 */
[----:B------:R-:W-:Y:S02]  /*4330*/  FSEL R160, R43, -INF , P0 ;  /* 0xff8000002ba07808 */ /* 0x000fe40000000000 */
[----:B------:R-:W-:Y:S02]  /*4340*/  ISETP.GT.AND P0, PT, R5, 0x50, PT ;  /* 0x000000500500780c */ /* 0x000fe40003f04270 */
[----:B------:R-:W-:Y:S02]  /*4350*/  FSEL R170, R40, -INF , P2 ;  /* 0xff80000028aa7808 */ /* 0x000fe40001000000 */
[----:B------:R-:W-:Y:S02]  /*4360*/  FSEL R173, R39, -INF , P1 ;  /* 0xff80000027ad7808 */ /* 0x000fe40000800000 */
[----:B------:R-:W-:-:S02]  /*4370*/  ISETP.GT.AND P2, PT, R5, 0x59, PT ;  /* 0x000000590500780c */ /* 0x000fc40003f44270 */
[----:B------:R-:W-:Y:S02]  /*4380*/  ISETP.GT.AND P1, PT, R5, 0x60, PT ;  /* 0x000000600500780c */ /* 0x000fe40003f24270 */
[----:B------:R-:W-:Y:S02]  /*4390*/  IMNMX R3, R14, R6, PT ;  /* 0x000000060e037217 */ /* 0x000fe40003800200 */
[----:B------:R-:W-:Y:S02]  /*43a0*/  FSEL R168, R41, -INF , P3 ;  /* 0xff80000029a87808 */ /* 0x000fe40001800000 */
[----:B------:R-:W-:Y:S02]  /*43b0*/  FSEL R165, R42, -INF , P5 ;  /* 0xff8000002aa57808 */ /* 0x000fe40002800000 */
[C---:B------:R-:W-:Y:S01]  /*43c0*/  ISETP.GT.AND P3, PT, R5.reuse, 0x58, PT ;  /* 0x000000580500780c */ /* 0x040fe20003f64270 */
[----:B------:R-:W-:Y:S01]  /*43d0*/  LDSM.16.MT88.4 R40, [R225+0x100] ;  /* 0x00010000e128783b */ /* 0x000fe20000004200 */
[----:B------:R-:W-:-:S02]  /*43e0*/  ISETP.GT.AND P5, PT, R5, 0x51, PT ;  /* 0x000000510500780c */ /* 0x000fc40003fa4270 */
[----:B------:R-:W-:Y:S02]  /*43f0*/  FSEL R187, R38, -INF , P0 ;  /* 0xff80000026bb7808 */ /* 0x000fe40000000000 */
[----:B------:R-:W-:Y:S02]  /*4400*/  ISETP.GT.AND P0, PT, R5, 0x61, PT ;  /* 0x000000610500780c */ /* 0x000fe40003f04270 */
[----:B------:R-:W-:Y:S02]  /*4410*/  FSEL R193, R29, -INF , P2 ;  /* 0xff8000001dc17808 */ /* 0x000fe40001000000 */
[----:B------:R-:W-:Y:S02]  /*4420*/  FSEL R194, R17, -INF , P1 ;  /* 0xff80000011c27808 */ /* 0x000fe40000800000 */
[C---:B------:R-:W-:Y:S02]  /*4430*/  ISETP.GT.AND P2, PT, R3.reuse, RZ, PT ;  /* 0x000000ff0300720c */ /* 0x040fe40003f44270 */
[----:B------:R-:W-:-:S02]  /*4440*/  ISETP.GT.AND P1, PT, R3, 0x1, PT ;  /* 0x000000010300780c */ /* 0x000fc40003f24270 */
[----:B------:R-:W-:Y:S02]  /*4450*/  FSEL R190, R30, -INF , P3 ;  /* 0xff8000001ebe7808 */ /* 0x000fe40001800000 */
[----:B------:R-:W-:Y:S02]  /*4460*/  FSEL R188, R34, -INF , P5 ;  /* 0xff80000022bc7808 */ /* 0x000fe40002800000 */
[C---:B------:R-:W-:Y:S02]  /*4470*/  ISETP.GT.AND P3, PT, R5.reuse, 0x69, PT ;  /* 0x000000690500780c */ /* 0x040fe40003f64270 */
[----:B------:R-:W-:Y:S02]  /*4480*/  ISETP.GT.AND P5, PT, R5, 0x68, PT ;  /* 0x000000680500780c */ /* 0x000fe40003fa4270 */
[----:B------:R-:W-:Y:S02]  /*4490*/  FSEL R206, R16, -INF , P0 ;  /* 0xff80000010ce7808 */ /* 0x000fe40000000000 */
[----:B------:R-:W-:-:S02]  /*44a0*/  ISETP.GT.AND P0, PT, R3, 0x8, PT ;  /* 0x000000080300780c */ /* 0x000fc40003f04270 */
[----:B------:R-:W-:Y:S02]  /*44b0*/  FSEL R19, R19, -INF , P2 ;  /* 0xff80000013137808 */ /* 0x000fe40001000000 */
[----:B------:R-:W-:Y:S02]  /*44c0*/  FSEL R18, R18, -INF , P1 ;  /* 0xff80000012127808 */ /* 0x000fe40000800000 */
[----:B------:R-:W-:Y:S02]  /*44d0*/  FMNMX.FTZ R5, R11, R22, !PT ;  /* 0x000000160b057209 */ /* 0x000fe40007810000 */
[----:B------:R-:W-:Y:S02]  /*44e0*/  FSEL R231, R7, -INF , P3 ;  /* 0xff80000007e77808 */ /* 0x000fe40001800000 */
[----:B---3--:R-:W-:Y:S02]  /*44f0*/  FSEL R232, R8, -INF , P5 ;  /* 0xff80000008e87808 */ /* 0x008fe40002800000 */
[----:B------:R-:W-:-:S02]  /*4500*/  FMNMX.FTZ R7, R24, R26, !PT ;  /* 0x0000001a18077209 */ /* 0x000fc40007810000 */
[----:B------:R-:W-:Y:S02]  /*4510*/  ISETP.GT.AND P5, PT, R3, 0x9, PT ;  /* 0x000000090300780c */ /* 0x000fe40003fa4270 */
[----:B------:R-:W-:Y:S02]  /*4520*/  FSEL R15, R57, -INF , P0 ;  /* 0xff800000390f7808 */ /* 0x000fe40000000000 */
[----:B------:R-:W-:Y:S02]  /*4530*/  FMNMX.FTZ R8, R19, R18, !PT ;  /* 0x0000001213087209 */ /* 0x000fe40007810000 */
[----:B------:R-:W-:Y:S02]  /*4540*/  FMNMX.FTZ R5, R23, R5, !PT ;  /* 0x0000000517057209 */ /* 0x000fe40007810000 */
[----:B------:R-:W-:Y:S02]  /*4550*/  FMNMX.FTZ R7, R27, R7, !PT ;  /* 0x000000071b077209 */ /* 0x000fe40007810000 */
[----:B------:R-:W-:-:S02]  /*4560*/  ISETP.GT.AND P3, PT, R3, 0x10, PT ;  /* 0x000000100300780c */ /* 0x000fc40003f64270 */
[----:B------:R-:W-:Y:S02]  /*4570*/  FSEL R29, R56, -INF , P5 ;  /* 0xff800000381d7808 */ /* 0x000fe40002800000 */
[----:B------:R-:W-:Y:S02]  /*4580*/  FMNMX.FTZ R8, R15, R8, !PT ;  /* 0x000000080f087209 */ /* 0x000fe40007810000 */
[----:B------:R-:W-:Y:S02]  /*4590*/  FMNMX.FTZ R5, R25, R5, !PT ;  /* 0x0000000519057209 */ /* 0x000fe40007810000 */
[----:B------:R-:W-:Y:S02]  /*45a0*/  FMNMX.FTZ R7, R28, R7, !PT ;  /* 0x000000071c077209 */ /* 0x000fe40007810000 */
[----:B------:R-:W-:Y:S02]  /*45b0*/  ISETP.GT.AND P2, PT, R3, 0x11, PT ;  /* 0x000000110300780c */ /* 0x000fe40003f44270 */
[----:B------:R-:W-:-:S02]  /*45c0*/  FSEL R30, R37, -INF , P3 ;  /* 0xff800000251e7808 */ /* 0x000fc40001800000 */
[----:B------:R-:W-:Y:S02]  /*45d0*/  FMNMX.FTZ R8, R29, R8, !PT ;  /* 0x000000081d087209 */ /* 0x000fe40007810000 */
[----:B------:R-:W-:Y:S02]  /*45e0*/  FMNMX.FTZ R5, R88, R5, !PT ;  /* 0x0000000558057209 */ /* 0x000fe40007810000 */
[----:B------:R-:W-:Y:S02]  /*45f0*/  FMNMX.FTZ R7, R31, R7, !PT ;  /* 0x000000071f077209 */ /* 0x000fe40007810000 */
[----:B------:R-:W-:Y:S02]  /*4600*/  ISETP.GT.AND P1, PT, R3, 0x18, PT ;  /* 0x000000180300780c */ /* 0x000fe40003f24270 */
[----:B------:R-:W-:Y:S02]  /*4610*/  FSEL R34, R36, -INF , P2 ;  /* 0xff80000024227808 */ /* 0x000fe40001000000 */
[----:B------:R-:W-:-:S02]  /*4620*/  FMNMX.FTZ R8, R30, R8, !PT ;  /* 0x000000081e087209 */ /* 0x000fc40007810000 */
[----:B------:R-:W-:Y:S02]  /*4630*/  FMNMX.FTZ R5, R89, R5, !PT ;  /* 0x0000000559057209 */ /* 0x000fe40007810000 */
[----:B------:R-:W-:Y:S02]  /*4640*/  FMNMX.FTZ R7, R32, R7, !PT ;  /* 0x0000000720077209 */ /* 0x000fe40007810000 */
[----:B------:R-:W-:Y:S02]  /*4650*/  ISETP.GT.AND P0, PT, R3, 0x19, PT ;  /* 0x000000190300780c */ /* 0x000fe40003f04270 */
[----:B------:R-:W-:Y:S02]  /*4660*/  FSEL R36, R105, -INF , P1 ;  /* 0xff80000069247808 */ /* 0x000fe40000800000 */
[----:B------:R-:W-:Y:S02]  /*4670*/  FMNMX.FTZ R8, R34, R8, !PT ;  /* 0x0000000822087209 */ /* 0x000fe40007810000 */
[----:B------:R-:W-:-:S02]  /*4680*/  FMNMX.FTZ R5, R91, R5, !PT ;  /* 0x000000055b057209 */ /* 0x000fc40007810000 */
[----:B------:R-:W-:Y:S02]  /*4690*/  FMNMX.FTZ R7, R33, R7, !PT ;  /* 0x0000000721077209 */ /* 0x000fe40007810000 */
[----:B------:R-:W-:Y:S02]  /*46a0*/  ISETP.GT.AND P5, PT, R3, 0x20, PT ;  /* 0x000000200300780c */ /* 0x000fe40003fa4270 */
[----:B------:R-:W-:Y:S02]  /*46b0*/  FSEL R72, R101, -INF , P0 ;  /* 0xff80000065487808 */ /* 0x000fe40000000000 */
[----:B------:R-:W-:Y:S02]  /*46c0*/  FMNMX.FTZ R8, R36, R8, !PT ;  /* 0x0000000824087209 */ /* 0x000fe40007810000 */
[----:B------:R-:W-:Y:S02]  /*46d0*/  FMNMX.FTZ R5, R92, R5, !PT ;  /* 0x000000055c057209 */ /* 0x000fe40007810000 */
        /* <DEDUP_REMOVED lines=49> */
[C---:B------:R-:W-:Y:S02]  /*49f0*/  ISETP.GT.AND P3, PT, R3.reuse, 0x49, PT ;  /* 0x000000490300780c */ /* 0x040fe40003f64270 */
[C---:B------:R-:W-:Y:S02]  /*4a00*/  ISETP.GT.AND P2, PT, R3.reuse, 0x50, PT ;  /* 0x000000500300780c */ /* 0x040fe40003f44270 */
[C---:B------:R-:W-:Y:S02]  /*4a10*/  ISETP.GT.AND P1, PT, R3.reuse, 0x51, PT ;  /* 0x000000510300780c */ /* 0x040fe40003f24270 */
[----:B------:R-:W-:Y:S02]  /*4a20*/  ISETP.GT.AND P0, PT, R3, 0x58, PT ;  /* 0x000000580300780c */ /* 0x000fe40003f04270 */
[----:B------:R-:W-:Y:S02]  /*4a30*/  FMNMX.FTZ R6, R172, R5, !PT ;  /* 0x00000005ac067209 */ /* 0x000fe40007810000 */
[----:B------:R-:W-:-:S02]  /*4a40*/  FMNMX.FTZ R5, R168, R7, !PT ;  /* 0x00000007a8057209 */ /* 0x000fc40007810000 */
[----:B------:R-:W-:Y:S02]  /*4a50*/  FSEL R163, R48, -INF , P5 ;  /* 0xff80000030a37808 */ /* 0x000fe40002800000 */
[----:B------:R-:W-:Y:S02]  /*4a60*/  FMNMX.FTZ R8, R164, R8, !PT ;  /* 0x00000008a4087209 */ /* 0x000fe40007810000 */
        /* <DEDUP_REMOVED lines=11> */
[----:B------:R-:W-:Y:S01]  /*4b20*/  FMNMX.FTZ R6, R163, R8, !PT ;  /* 0x00000008a3067209 */ /* 0x000fe20007810000 */
[----:B------:R-:W2:Y:S01]  /*4b30*/  MUFU.TANH R5, R20 ;  /* 0x0000001400057308 */ /* 0x000ea20000002400 */
[----:B------:R-:W-:Y:S01]  /*4b40*/  FMNMX.FTZ R7, R175, R7, !PT ;  /* 0x00000007af077209 */ /* 0x000fe20007810000 */
[----:B------:R-:W-:Y:S01]  /*4b50*/  FMUL.FTZ R8, R66, c[0x0][0x320] ;  /* 0x0000c80042087a20 */ /* 0x000fe20000410000 */
[----:B------:R-:W-:Y:S02]  /*4b60*/  FMNMX.FTZ R3, R173, R3, !PT ;  /* 0x00000003ad037209 */ /* 0x000fe40007810000 */
[----:B------:R-:W-:Y:S02]  /*4b70*/  FMNMX.FTZ R6, R161, R6, !PT ;  /* 0x00000006a1067209 */ /* 0x000fe40007810000 */
[----:B------:R-:W-:Y:S01]  /*4b80*/  FMNMX.FTZ R7, R209, R7, !PT ;  /* 0x00000007d1077209 */ /* 0x000fe20007810000 */
[----:B------:R3:W-:Y:S01]  /*4b90*/  MUFU.TANH R16, R8 ;  /* 0x0000000800107308 */ /* 0x0007e20000002400 */
        /* <DEDUP_REMOVED lines=11> */
[----:B------:R-:W-:Y:S02]  /*4c50*/  FSEL R239, R49, -INF , P3 ;  /* 0xff80000031ef7808 */ /* 0x000fe40001800000 */
[----:B------:R-:W-:-:S02]  /*4c60*/  FMNMX.FTZ R6, R179, R6, !PT ;  /* 0x00000006b3067209 */ /* 0x000fc40007810000 */
[----:B------:R-:W-:Y:S02]  /*4c70*/  FMNMX.FTZ R7, R199, R7, !PT ;  /* 0x00000007c7077209 */ /* 0x000fe40007810000 */
[----:B------:R-:W-:Y:S02]  /*4c80*/  FMNMX.FTZ R3, R194, R3, !PT ;  /* 0x00000003c2037209 */ /* 0x000fe40007810000 */
[----:B-1----:R-:W-:Y:S02]  /*4c90*/  FSEL R230, R10, -INF , P2 ;  /* 0xff8000000ae67808 */ /* 0x002fe40001000000 */
[----:B------:R-:W-:Y:S02]  /*4ca0*/  FMNMX.FTZ R6, R239, R6, !PT ;  /* 0x00000006ef067209 */ /* 0x000fe40007810000 */
[----:B------:R-:W-:Y:S02]  /*4cb0*/  FMNMX.FTZ R7, R196, R7, !PT ;  /* 0x00000007c4077209 */ /* 0x000fe40007810000 */
[----:B--2---:R-:W-:-:S02]  /*4cc0*/  FSEL R229, R5, -INF , P1 ;  /* 0xff80000005e57808 */ /* 0x004fc40000800000 */
[----:B------:R-:W-:Y:S02]  /*4cd0*/  FMNMX.FTZ R5, R206, R3, !PT ;  /* 0x00000003ce057209 */ /* 0x000fe40007810000 */
[----:B------:R-:W-:Y:S02]  /*4ce0*/  FMNMX.FTZ R3, R230, R6, !PT ;  /* 0x00000006e6037209 */ /* 0x000fe40007810000 */
[----:B------:R-:W-:Y:S01]  /*4cf0*/  FMNMX.FTZ R6, R236, R7, !PT ;  /* 0x00000007ec067209 */ /* 0x000fe20007810000 */
[----:B------:R-:W-:Y:S01]  /*4d00*/  FMUL.FTZ R7, R67, c[0x0][0x320] ;  /* 0x0000c80043077a20 */ /* 0x000fe20000410000 */
[----:B------:R-:W-:Y:S01]  /*4d10*/  FSEL R228, R9, -INF , P0 ;  /* 0xff80000009e47808 */ /* 0x000fe20000000000 */
[----:B------:R-:W-:Y:S01]  /*4d20*/  LDSM.16.MT88.4 R64, [R227+0x900] ;  /* 0x00090000e340783b */ /* 0x000fe20000004200 */
[----:B------:R-:W-:Y:S01]  /*4d30*/  FMNMX.FTZ R6, R235, R6, !PT ;  /* 0x00000006eb067209 */ /* 0x000fe20007810000 */
[----:B------:R1:W-:Y:S01]  /*4d40*/  MUFU.TANH R17, R7 ;  /* 0x0000000700117308 */ /* 0x0003e20000002400 */
[----:B------:R-:W-:-:S02]  /*4d50*/  FMNMX.FTZ R3, R229, R3, !PT ;  /* 0x00000003e5037209 */ /* 0x000fc40007810000 */
[----:B------:R-:W-:Y:S01]  /*4d60*/  FMNMX.FTZ R5, R232, R5, !PT ;  /* 0x00000005e8057209 */ /* 0x000fe20007810000 */
[----:B---3--:R-:W2:Y:S01]  /*4d70*/  SHFL.BFLY PT, R8, R6, 0x2, 0x1f ;  /* 0x0c401f0006087f89 */ /* 0x008ea200000e0000 */
[----:B------:R-:W-:Y:S02]  /*4d80*/  FMNMX.FTZ R3, R228, R3, !PT ;  /* 0x00000003e4037209 */ /* 0x000fe40007810000 */
[----:B------:R-:W-:-:S03]  /*4d90*/  FMNMX.FTZ R5, R231, R5, !PT ;  /* 0x00000005e7057209 */ /* 0x000fc60007810000 */
[----:B------:R-:W3:Y:S04]  /*4da0*/  SHFL.BFLY PT, R70, R3, 0x2, 0x1f ;  /* 0x0c401f0003467f89 */ /* 0x000ee800000e0000 */
[----:B------:R-:W4:Y:S01]  /*4db0*/  SHFL.BFLY PT, R9, R5, 0x2, 0x1f ;  /* 0x0c401f0005097f89 */ /* 0x000f2200000e0000 */
[----:B-1----:R-:W-:-:S04]  /*4dc0*/  FMUL.FTZ R7, R58, c[0x0][0x320] ;  /* 0x0000c8003a077a20 */ /* 0x002fc80000410000 */
[----:B------:R1:W-:Y:S01]  /*4dd0*/  MUFU.TANH R20, R7 ;  /* 0x0000000700147308 */ /* 0x0003e20000002400 */
[----:B--2---:R-:W-:Y:S02]  /*4de0*/  FMNMX.FTZ R6, R6, R8, !PT ;  /* 0x0000000806067209 */ /* 0x004fe40007810000 */
[----:B------:R-:W-:Y:S01]  /*4df0*/  SHFL.IDX PT, R8, R12, 0x1, 0x1c1f ;  /* 0x003c1f000c087f89 */ /* 0x000fe200000e0000 */
[----:B---3--:R-:W-:Y:S01]  /*4e00*/  FMNMX.FTZ R70, R3, R70, !PT ;  /* 0x0000004603467209 */ /* 0x008fe20007810000 */
[----:B------:R-:W-:Y:S02]  /*4e10*/  FMUL.FTZ R3, R50, c[0x0][0x320] ;  /* 0x0000c80032037a20 */ /* 0x000fe40000410000 */
[----:B------:R-:W2:Y:S01]  /*4e20*/  SHFL.BFLY PT, R73, R6, 0x1, 0x1f ;  /* 0x0c201f0006497f89 */ /* 0x000ea200000e0000 */
[----:B-1----:R-:W-:Y:S01]  /*4e30*/  FMUL.FTZ R7, R59, c[0x0][0x320] ;  /* 0x0000c8003b077a20 */ /* 0x002fe20000410000 */
[----:B----4-:R-:W-:Y:S01]  /*4e40*/  FMNMX.FTZ R5, R5, R9, !PT ;  /* 0x0000000905057209 */ /* 0x010fe20007810000 */
[----:B------:R1:W-:Y:S01]  /*4e50*/  MUFU.TANH R38, R3 ;  /* 0x0000000300267308 */ /* 0x0003e20000002400 */
[----:B------:R-:W3:Y:S04]  /*4e60*/  SHFL.BFLY PT, R9, R70, 0x1, 0x1f ;  /* 0x0c201f0046097f89 */ /* 0x000ee800000e0000 */
[----:B------:R-:W4:Y:S03]  /*4e70*/  SHFL.BFLY PT, R71, R5, 0x1, 0x1f ;  /* 0x0c201f0005477f89 */ /* 0x000f2600000e0000 */
[----:B------:R3:W-:Y:S01]  /*4e80*/  MUFU.TANH R37, R7 ;  /* 0x0000000700257308 */ /* 0x0007e20000002400 */
[----:B-1----:R-:W-:-:S02]  /*4e90*/  FMUL.FTZ R3, R51, c[0x0][0x320] ;  /* 0x0000c80033037a20 */ /* 0x002fc40000410000 */
[----:B------:R-:W-:Y:S05]  /*4ea0*/  LDSM.16.MT88.4 R48, [R224+0x900] ;  /* 0x00090000e030783b */ /* 0x000fea0000004200 */
[----:B------:R1:W-:Y:S01]  /*4eb0*/  MUFU.TANH R39, R3 ;  /* 0x0000000300277308 */ /* 0x0003e20000002400 */
[----:B--2---:R-:W-:Y:S01]  /*4ec0*/  FMNMX.FTZ R73, R6, R73, !PT ;  /* 0x0000004906497209 */ /* 0x004fe20007810000 */
[----:B---3--:R-:W-:Y:S01]  /*4ed0*/  FMUL.FTZ R7, R54, c[0x0][0x320] ;  /* 0x0000c80036077a20 */ /* 0x008fe20000410000 */
[----:B------:R-:W-:-:S05]  /*4ee0*/  FMNMX.FTZ R70, R70, R9, !PT ;  /* 0x0000000946467209 */ /* 0x000fca0007810000 */
[----:B------:R2:W-:Y:S01]  /*4ef0*/  MUFU.TANH R21, R7 ;  /* 0x0000000700157308 */ /* 0x0005e20000002400 */
[----:B----4-:R-:W-:-:S05]  /*4f00*/  FMNMX.FTZ R71, R5, R71, !PT ;  /* 0x0000004705477209 */ /* 0x010fca0007810000 */
[----:B------:R-:W-:Y:S02]  /*4f10*/  FMUL.FTZ R6, R71, c[0x0][0x2d0] ;  /* 0x0000b40047067a20 */ /* 0x000fe40000410000 */
[----:B-1----:R-:W-:-:S04]  /*4f20*/  FMUL.FTZ R3, R90, c[0x0][0x320] ;  /* 0x0000c8005a037a20 */ /* 0x002fc80000410000 */
[----:B------:R1:W3:Y:S01]  /*4f30*/  MUFU.TANH R10, R3 ;  /* 0x00000003000a7308 */ /* 0x0002e20000002400 */
[----:B--2---:R-:W-:-:S07]  /*4f40*/  FMUL.FTZ R7, R55, c[0x0][0x320] ;  /* 0x0000c80037077a20 */ /* 0x004fce0000410000 */
[----:B------:R2:W4:Y:S01]  /*4f50*/  MUFU.TANH R12, R7 ;  /* 0x00000007000c7308 */ /* 0x0005220000002400 */
[----:B-1----:R-:W-:Y:S01]  /*4f60*/  FMUL.FTZ R3, R46, c[0x0][0x320] ;  /* 0x0000c8002e037a20 */ /* 0x002fe20000410000 */
[----:B--2---:R-:W-:Y:S01]  /*4f70*/  IADD3 R7, R13, R8, RZ ;  /* 0x000000080d077210 */ /* 0x004fe20007ffe0ff */
[----:B------:R-:W-:-:S05]  /*4f80*/  FMUL.FTZ R8, R47, c[0x0][0x320] ;  /* 0x0000c8002f087a20 */ /* 0x000fca0000410000 */
[----:B------:R1:W2:Y:S01]  /*4f90*/  MUFU.TANH R13, R3 ;  /* 0x00000003000d7308 */ /* 0x0002a20000002400 */
[----:B------:R-:W-:Y:S07]  /*4fa0*/  LDSM.16.MT88.4 R44, [R226+0x100] ;  /* 0x00010000e22c783b */ /* 0x000fee0000004200 */
[----:B------:R-:W2:Y:S01]  /*4fb0*/  MUFU.TANH R9, R8 ;  /* 0x0000000800097308 */ /* 0x000ea20000002400 */
[----:B-1----:R-:W-:Y:S01]  /*4fc0*/  IMNMX R3, R14, R7, PT ;  /* 0x000000070e037217 */ /* 0x002fe20003800200 */
[----:B------:R-:W-:-:S03]  /*4fd0*/  FMUL.FTZ R7, R73, c[0x0][0x2d0] ;  /* 0x0000b40049077a20 */ /* 0x000fc60000410000 */
        /* <DEDUP_REMOVED lines=11> */
[----:B------:R-:W-:-:S02]  /*5090*/  ISETP.GT.AND P1, PT, R3, 0x11, PT ;  /* 0x000000110300780c */ /* 0x000fc40003f24270 */
[----:B------:R-:W-:Y:S02]  /*50a0*/  FSEL R68, R75, -INF , P5 ;  /* 0xff8000004b447808 */ /* 0x000fe40002800000 */
[----:B------:R-:W-:Y:S02]  /*50b0*/  FMNMX.FTZ R0, R63, R0, !PT ;  /* 0x000000003f007209 */ /* 0x000fe40007810000 */
[C---:B------:R-:W-:Y:S02]  /*50c0*/  ISETP.GT.AND P3, PT, R3.reuse, 0x18, PT ;  /* 0x000000180300780c */ /* 0x040fe40003f64270 */
[----:B------:R-:W-:Y:S02]  /*50d0*/  FSEL R69, R74, -INF , P1 ;  /* 0xff8000004a457808 */ /* 0x000fe40000800000 */
[----:B------:R-:W-:Y:S02]  /*50e0*/  FMNMX.FTZ R0, R68, R0, !PT ;  /* 0x0000000044007209 */ /* 0x000fe40007810000 */
[----:B------:R-:W-:-:S02]  /*50f0*/  ISETP.GT.AND P2, PT, R3, 0x19, PT ;  /* 0x000000190300780c */ /* 0x000fc40003f44270 */
[----:B---3--:R-:W-:Y:S02]  /*5100*/  FSEL R74, R10, -INF , P3 ;  /* 0xff8000000a4a7808 */ /* 0x008fe40001800000 */
[----:B------:R-:W-:Y:S02]  /*5110*/  FMNMX.FTZ R0, R69, R0, !PT ;  /* 0x0000000045007209 */ /* 0x000fe40007810000 */
[----:B------:R-:W-:Y:S02]  /*5120*/  ISETP.GT.AND P0, PT, R3, 0x20, PT ;  /* 0x000000200300780c */ /* 0x000fe40003f04270 */
[----:B------:R-:W-:Y:S02]  /*5130*/  FSEL R75, R186, -INF , P2 ;  /* 0xff800000ba4b7808 */ /* 0x000fe40001000000 */
[----:B------:R-:W-:Y:S02]  /*5140*/  FMNMX.FTZ R0, R74, R0, !PT ;  /* 0x000000004a007209 */ /* 0x000fe40007810000 */
[----:B------:R-:W-:-:S02]  /*5150*/  FSETP.NEU.FTZ.AND P1, PT, R73, -INF , PT ;  /* 0xff8000004900780b */ /* 0x000fc40003f3d000 */
[----:B------:R-:W-:Y:S02]  /*5160*/  ISETP.GT.AND P5, PT, R3, 0x21, PT ;  /* 0x000000210300780c */ /* 0x000fe40003fa4270 */
[----:B------:R-:W-:Y:S02]  /*5170*/  FSEL R101, R184, -INF , P0 ;  /* 0xff800000b8657808 */ /* 0x000fe40000000000 */
[----:B------:R-:W-:Y:S02]  /*5180*/  FMNMX.FTZ R0, R75, R0, !PT ;  /* 0x000000004b007209 */ /* 0x000fe40007810000 */
[----:B------:R-:W-:Y:S02]  /*5190*/  ISETP.GT.AND P3, PT, R3, 0x28, PT ;  /* 0x000000280300780c */ /* 0x000fe40003f64270 */
[----:B------:R-:W-:Y:S02]  /*51a0*/  FSEL R7, R7, RZ, P1 ;  /* 0x000000ff07077208 */ /* 0x000fe40000800000 */
[----:B------:R-:W-:-:S02]  /*51b0*/  FSEL R100, R185, -INF , P5 ;  /* 0xff800000b9647808 */ /* 0x000fc40002800000 */
[----:B------:R-:W-:Y:S01]  /*51c0*/  FMNMX.FTZ R0, R101, R0, !PT ;  /* 0x0000000065007209 */ /* 0x000fe20007810000 */
[----:B------:R-:W-:Y:S01]  /*51d0*/  FFMA.FTZ R5, R11, c[0x0][0x2d0], -R7 ;  /* 0x0000b4000b057a23 */ /* 0x000fe20000010807 */
[----:B------:R-:W-:Y:S02]  /*51e0*/  ISETP.GT.AND P1, PT, R3, 0x29, PT ;  /* 0x000000290300780c */ /* 0x000fe40003f24270 */
[----:B------:R-:W-:Y:S01]  /*51f0*/  FSEL R102, R103, -INF , P3 ;  /* 0xff80000067667808 */ /* 0x000fe20001800000 */
[----:B------:R1:W-:Y:S01]  /*5200*/  MUFU.EX2 R233, R5 ;  /* 0x0000000500e97308 */ /* 0x0003e20000000800 */
[----:B------:R-:W-:Y:S02]  /*5210*/  FMNMX.FTZ R0, R100, R0, !PT ;  /* 0x0000000064007209 */ /* 0x000fe40007810000 */
[----:B------:R-:W-:Y:S02]  /*5220*/  ISETP.GT.AND P2, PT, R3, 0x30, PT ;  /* 0x000000300300780c */ /* 0x000fe40003f44270 */
[----:B------:R-:W-:-:S02]  /*5230*/  FSEL R103, R180, -INF , P1 ;  /* 0xff800000b4677808 */ /* 0x000fc40000800000 */
[----:B------:R-:W-:Y:S02]  /*5240*/  FMNMX.FTZ R0, R102, R0, !PT ;  /* 0x0000000066007209 */ /* 0x000fe40007810000 */
[----:B------:R-:W-:Y:S02]  /*5250*/  ISETP.GT.AND P0, PT, R3, 0x31, PT ;  /* 0x000000310300780c */ /* 0x000fe40003f04270 */
[----:B------:R-:W-:Y:S02]  /*5260*/  FSEL R117, R107, -INF , P2 ;  /* 0xff8000006b757808 */ /* 0x000fe40001000000 */
[----:B------:R-:W-:Y:S02]  /*5270*/  FMNMX.FTZ R0, R103, R0, !PT ;  /* 0x0000000067007209 */ /* 0x000fe40007810000 */
[----:B------:R-:W-:Y:S01]  /*5280*/  ISETP.GT.AND P5, PT, R3, 0x38, PT ;  /* 0x000000380300780c */ /* 0x000fe20003fa4270 */
[----:B-1----:R-:W-:Y:S01]  /*5290*/  FFMA.FTZ R5, R22, c[0x0][0x2d0], -R7 ;  /* 0x0000b40016057a23 */ /* 0x002fe20000010807 */
[----:B------:R-:W-:-:S02]  /*52a0*/  FSEL R118, R106, -INF , P0 ;  /* 0xff8000006a767808 */ /* 0x000fc40000000000 */
[----:B------:R-:W-:Y:S01]  /*52b0*/  FSETP.NEU.FTZ.AND P2, PT, R71, -INF , PT ;  /* 0xff8000004700780b */ /* 0x000fe20003f5d000 */
[----:B------:R1:W-:Y:S01]  /*52c0*/  MUFU.EX2 R240, R5 ;  /* 0x0000000500f07308 */ /* 0x0003e20000000800 */
[----:B------:R-:W-:Y:S02]  /*52d0*/  FMNMX.FTZ R0, R117, R0, !PT ;  /* 0x0000000075007209 */ /* 0x000fe40007810000 */
[C---:B------:R-:W-:Y:S02]  /*52e0*/  ISETP.GT.AND P3, PT, R3.reuse, 0x39, PT ;  /* 0x000000390300780c */ /* 0x040fe40003f64270 */
[----:B------:R-:W-:Y:S02]  /*52f0*/  FSEL R6, R6, RZ, P2 ;  /* 0x000000ff06067208 */ /* 0x000fe40001000000 */
[----:B------:R-:W-:Y:S02]  /*5300*/  FSEL R116, R82, -INF , P5 ;  /* 0xff80000052747808 */ /* 0x000fe40002800000 */
[----:B------:R-:W-:Y:S01]  /*5310*/  FMNMX.FTZ R0, R118, R0, !PT ;  /* 0x0000000076007209 */ /* 0x000fe20007810000 */
[----:B------:R-:W-:Y:S01]  /*5320*/  FFMA.FTZ R8, R28, c[0x0][0x2d0], -R6 ;  /* 0x0000b4001c087a23 */ /* 0x000fe20000010806 */
[----:B------:R-:W-:Y:S01]  /*5330*/  ISETP.GT.AND P1, PT, R3, 0x40, PT ;  /* 0x000000400300780c */ /* 0x000fe20003f24270 */
[----:B------:R-:W-:Y:S01]  /*5340*/  LDSM.16.MT88.4 R80, [R225+0x900] ;  /* 0x00090000e150783b */ /* 0x000fe20000004200 */
[----:B------:R-:W-:Y:S01]  /*5350*/  FSEL R137, R137, -INF , P3 ;  /* 0xff80000089897808 */ /* 0x000fe20001800000 */
[----:B------:R-:W-:Y:S01]  /*5360*/  MUFU.EX2 R212, R8 ;  /* 0x0000000800d47308 */ /* 0x000fe20000000800 */
[----:B------:R-:W-:Y:S01]  /*5370*/  FMNMX.FTZ R0, R116, R0, !PT ;  /* 0x0000000074007209 */ /* 0x000fe20007810000 */
[----:B-1----:R-:W-:Y:S01]  /*5380*/  FFMA.FTZ R5, R23, c[0x0][0x2d0], -R7 ;  /* 0x0000b40017057a23 */ /* 0x002fe20000010807 */
[----:B------:R-:W-:-:S02]  /*5390*/  ISETP.GT.AND P0, PT, R3, 0x41, PT ;  /* 0x000000410300780c */ /* 0x000fc40003f04270 */
[----:B------:R-:W-:Y:S02]  /*53a0*/  FSEL R146, R78, -INF , P1 ;  /* 0xff8000004e927808 */ /* 0x000fe40000800000 */
[----:B------:R-:W-:Y:S01]  /*53b0*/  FMNMX.FTZ R0, R137, R0, !PT ;  /* 0x0000000089007209 */ /* 0x000fe20007810000 */
[----:B------:R1:W-:Y:S01]  /*53c0*/  MUFU.EX2 R237, R5 ;  /* 0x0000000500ed7308 */ /* 0x0003e20000000800 */
[----:B------:R-:W-:Y:S02]  /*53d0*/  ISETP.GT.AND P5, PT, R3, 0x48, PT ;  /* 0x000000480300780c */ /* 0x000fe40003fa4270 */
[----:B------:R-:W-:Y:S02]  /*53e0*/  FSEL R145, R79, -INF , P0 ;  /* 0xff8000004f917808 */ /* 0x000fe40000000000 */
[----:B------:R-:W-:Y:S02]  /*53f0*/  FMNMX.FTZ R0, R146, R0, !PT ;  /* 0x0000000092007209 */ /* 0x000fe40007810000 */
[----:B------:R-:W-:-:S02]  /*5400*/  ISETP.GT.AND P2, PT, R3, 0x49, PT ;  /* 0x000000490300780c */ /* 0x000fc40003f44270 */
[----:B------:R-:W-:Y:S02]  /*5410*/  FSEL R147, R16, -INF , P5 ;  /* 0xff80000010937808 */ /* 0x000fe40002800000 */
[----:B------:R-:W-:Y:S02]  /*5420*/  FMNMX.FTZ R0, R145, R0, !PT ;  /* 0x0000000091007209 */ /* 0x000fe40007810000 */
[----:B------:R-:W-:Y:S02]  /*5430*/  ISETP.GT.AND P3, PT, R3, 0x50, PT ;  /* 0x000000500300780c */ /* 0x000fe40003f64270 */
[----:B------:R-:W-:Y:S01]  /*5440*/  FSEL R149, R17, -INF , P2 ;  /* 0xff80000011957808 */ /* 0x000fe20001000000 */
[----:B-1----:R-:W-:Y:S01]  /*5450*/  FFMA.FTZ R5, R25, c[0x0][0x2d0], -R7 ;  /* 0x0000b40019057a23 */ /* 0x002fe20000010807 */
[----:B------:R-:W-:Y:S02]  /*5460*/  FMNMX.FTZ R0, R147, R0, !PT ;  /* 0x0000000093007209 */ /* 0x000fe40007810000 */
[----:B------:R-:W-:Y:S01]  /*5470*/  FSETP.NEU.FTZ.AND P2, PT, R70, -INF , PT ;  /* 0xff8000004600780b */ /* 0x000fe20003f5d000 */
[----:B------:R1:W-:Y:S01]  /*5480*/  MUFU.EX2 R210, R5 ;  /* 0x0000000500d27308 */ /* 0x0003e20000000800 */
[----:B------:R-:W-:-:S02]  /*5490*/  ISETP.GT.AND P1, PT, R3, 0x51, PT ;  /* 0x000000510300780c */ /* 0x000fc40003f24270 */
[----:B------:R-:W-:Y:S02]  /*54a0*/  ISETP.GT.AND P0, PT, R3, 0x58, PT ;  /* 0x000000580300780c */ /* 0x000fe40003f04270 */
[----:B------:R-:W-:Y:S02]  /*54b0*/  FSEL R167, R20, -INF , P3 ;  /* 0xff80000014a77808 */ /* 0x000fe40001800000 */
[----:B------:R-:W-:Y:S02]  /*54c0*/  FMNMX.FTZ R0, R149, R0, !PT ;  /* 0x0000000095007209 */ /* 0x000fe40007810000 */
[----:B------:R-:W-:Y:S02]  /*54d0*/  FSEL R166, R37, -INF , P1 ;  /* 0xff80000025a67808 */ /* 0x000fe40000800000 */
[----:B------:R-:W-:Y:S02]  /*54e0*/  FSEL R169, R21, -INF , P0 ;  /* 0xff80000015a97808 */ /* 0x000fe40000000000 */
[----:B------:R-:W-:-:S02]  /*54f0*/  FMNMX.FTZ R0, R167, R0, !PT ;  /* 0x00000000a7007209 */ /* 0x000fc40007810000 */
[C---:B------:R-:W-:Y:S01]  /*5500*/  ISETP.GT.AND P5, PT, R3.reuse, 0x59, PT ;  /* 0x000000590300780c */ /* 0x040fe20003fa4270 */
[----:B-1----:R-:W-:Y:S01]  /*5510*/  FFMA.FTZ R5, R24, c[0x0][0x2d0], -R6 ;  /* 0x0000b40018057a23 */ /* 0x002fe20000010806 */
[C---:B------:R-:W-:Y:S02]  /*5520*/  ISETP.GT.AND P3, PT, R3.reuse, 0x60, PT ;  /* 0x000000600300780c */ /* 0x040fe40003f64270 */
[C---:B------:R-:W-:Y:S01]  /*5530*/  ISETP.GT.AND P1, PT, R3.reuse, 0x68, PT ;  /* 0x000000680300780c */ /* 0x040fe20003f24270 */
[----:B------:R1:W-:Y:S01]  /*5540*/  MUFU.EX2 R234, R5 ;  /* 0x0000000500ea7308 */ /* 0x0003e20000000800 */
[----:B------:R-:W-:Y:S02]  /*5550*/  ISETP.GT.AND P0, PT, R3, 0x69, PT ;  /* 0x000000690300780c */ /* 0x000fe40003f04270 */
[----:B------:R-:W-:Y:S02]  /*5560*/  FMNMX.FTZ R0, R166, R0, !PT ;  /* 0x00000000a6007209 */ /* 0x000fe40007810000 */
[----:B----4-:R-:W-:-:S02]  /*5570*/  FSEL R4, R12, -INF , P5 ;  /* 0xff8000000c047808 */ /* 0x010fc40002800000 */
[----:B------:R-:W-:Y:S02]  /*5580*/  FMNMX.FTZ R0, R169, R0, !PT ;  /* 0x00000000a9007209 */ /* 0x000fe40007810000 */
[----:B------:R-:W-:Y:S02]  /*5590*/  FSEL R251, R38, -INF , P3 ;  /* 0xff80000026fb7808 */ /* 0x000fe40001800000 */
[----:B--2---:R-:W-:Y:S02]  /*55a0*/  FSEL R250, R13, -INF , P1 ;  /* 0xff8000000dfa7808 */ /* 0x004fe40000800000 */
[----:B------:R-:W-:Y:S01]  /*55b0*/  FSEL R248, R9, -INF , P0 ;  /* 0xff80000009f87808 */ /* 0x000fe20000000000 */
[----:B-1----:R-:W-:-:S04]  /*55c0*/  FFMA.FTZ R5, R26, c[0x0][0x2d0], -R6 ;  /* 0x0000b4001a057a23 */ /* 0x002fc80000010806 */
[----:B------:R1:W-:Y:S02]  /*55d0*/  MUFU.EX2 R195, R5 ;  /* 0x0000000500c37308 */ /* 0x0003e40000000800 */
[----:B-1----:R-:W-:Y:S02]  /*55e0*/  FFMA.FTZ R5, R27, c[0x0][0x2d0], -R6 ;  /* 0x0000b4001b057a23 */ /* 0x002fe40000010806 */
[----:B------:R-:W-:Y:S04]  /*55f0*/  LDSM.16.MT88.4 R24, [R227+0x100] ;  /* 0x00010000e318783b */ /* 0x000fe80000004200 */
[----:B------:R1:W2:Y:S02]  /*5600*/  MUFU.EX2 R208, R5 ;  /* 0x0000000500d07308 */ /* 0x0002a40000000800 */
[----:B-1----:R-:W-:Y:S01]  /*5610*/  FMUL.FTZ R5, R70, c[0x0][0x2d0] ;  /* 0x0000b40046057a20 */ /* 0x002fe20000410000 */
[----:B--2---:R-:W-:-:S04]  /*5620*/  F2FP.BF16.PACK_AB R10, R212, R208 ;  /* 0x000000d0d40a723e */ /* 0x004fc800000010ff */
[----:B------:R-:W-:Y:S02]  /*5630*/  FSEL R5, R5, RZ, P2 ;  /* 0x000000ff05057208 */ /* 0x000fe40001000000 */
[----:B------:R-:W-:-:S03]  /*5640*/  ISETP.GT.AND P2, PT, R3, 0x61, PT ;  /* 0x000000610300780c */ /* 0x000fc60003f44270 */
[--C-:B------:R-:W-:Y:S01]  /*5650*/  FFMA.FTZ R3, R18, c[0x0][0x2d0], -R5.reuse ;  /* 0x0000b40012037a23 */ /* 0x100fe20000010805 */
[----:B------:R-:W-:Y:S01]  /*5660*/  FSEL R249, R39, -INF , P2 ;  /* 0xff80000027f97808 */ /* 0x000fe20001000000 */
[--C-:B------:R-:W-:Y:S02]  /*5670*/  FFMA.FTZ R8, R19, c[0x0][0x2d0], -R5.reuse ;  /* 0x0000b40013087a23 */ /* 0x100fe40000010805 */
[----:B------:R1:W-:Y:S01]  /*5680*/  MUFU.EX2 R198, R3 ;  /* 0x0000000300c67308 */ /* 0x0003e20000000800 */
[----:B------:R-:W2:Y:S07]  /*5690*/  LDSM.16.MT88.4 R16, [R224+0x100] ;  /* 0x00010000e010783b */ /* 0x000eae0000004200 */
[----:B------:R3:W4:Y:S01]  /*56a0*/  MUFU.EX2 R197, R8 ;  /* 0x0000000800c57308 */ /* 0x0007220000000800 */
[----:B-1----:R-:W-:-:S07]  /*56b0*/  FFMA.FTZ R3, R15, c[0x0][0x2d0], -R5 ;  /* 0x0000b4000f037a23 */ /* 0x002fce0000010805 */
[----:B------:R1:W-:Y:S01]  /*56c0*/  MUFU.EX2 R192, R3 ;  /* 0x0000000300c07308 */ /* 0x0003e20000000800 */
[----:B---3--:R-:W-:Y:S02]  /*56d0*/  F2FP.BF16.PACK_AB R8, R195, R234 ;  /* 0x000000eac308723e */ /* 0x008fe400000010ff */
[----:B----4-:R-:W-:Y:S02]  /*56e0*/  F2FP.BF16.PACK_AB R9, R198, R197 ;  /* 0x000000c5c609723e */ /* 0x010fe400000010ff */
[----:B-1----:R-:W-:Y:S01]  /*56f0*/  FMNMX.FTZ R3, R4, R0, !PT ;  /* 0x0000000004037209 */ /* 0x002fe20007810000 */
[----:B------:R-:W-:-:S03]  /*5700*/  FFMA.FTZ R0, R29, c[0x0][0x2d0], -R5 ;  /* 0x0000b4001d007a23 */ /* 0x000fc60000010805 */
[----:B------:R-:W-:Y:S01]  /*5710*/  FMNMX.FTZ R2, R251, R3, !PT ;  /* 0x00000003fb027209 */ /* 0x000fe20007810000 */
[----:B------:R1:W3:Y:S03]  /*5720*/  MUFU.EX2 R213, R0 ;  /* 0x0000000000d57308 */ /* 0x0002e60000000800 */
[----:B-1----:R-:W-:Y:S01]  /*5730*/  FMNMX.FTZ R0, R249, R2, !PT ;  /* 0x00000002f9007209 */ /* 0x002fe20007810000 */
[--C-:B------:R-:W-:Y:S01]  /*5740*/  FFMA.FTZ R2, R31, c[0x0][0x2d0], -R6.reuse ;  /* 0x0000b4001f027a23 */ /* 0x100fe20000010806 */
[----:B---3--:R-:W-:Y:S02]  /*5750*/  F2FP.BF16.PACK_AB R11, R213, R192 ;  /* 0x000000c0d50b723e */ /* 0x008fe400000010ff */
[----:B------:R-:W-:Y:S01]  /*5760*/  FMNMX.FTZ R0, R250, R0, !PT ;  /* 0x00000000fa007209 */ /* 0x000fe20007810000 */
[----:B------:R1:W-:Y:S03]  /*5770*/  MUFU.EX2 R94, R2 ;  /* 0x00000002005e7308 */ /* 0x0003e60000000800 */
[----:B------:R-:W-:Y:S01]  /*5780*/  FMNMX.FTZ R0, R248, R0, !PT ;  /* 0x00000000f8007209 */ /* 0x000fe20007810000 */
[C---:B--2---:R-:W-:Y:S04]  /*5790*/  HMMA.16816.F32.BF16 R52, R8.reuse, R16, RZ ;  /* 0x000000100834723c */ /* 0x044fe800000418ff */
[----:B------:R-:W2:Y:S04]  /*57a0*/  SHFL.BFLY PT, R3, R0, 0x2, 0x1f ;  /* 0x0c401f0000037f89 */ /* 0x000ea800000e0000 */
[----:B------:R-:W-:Y:S01]  /*57b0*/  HMMA.16816.F32.BF16 R76, R8, R24, RZ ;  /* 0x00000018084c723c */ /* 0x000fe200000418ff */
[----:B-1----:R-:W-:-:S04]  /*57c0*/  FFMA.FTZ R2, R32, c[0x0][0x2d0], -R6 ;  /* 0x0000b40020027a23 */ /* 0x002fc80000010806 */
[----:B------:R1:W-:Y:S03]  /*57d0*/  MUFU.EX2 R200, R2 ;  /* 0x0000000200c87308 */ /* 0x0003e60000000800 */
[C---:B------:R-:W-:Y:S08]  /*57e0*/  HMMA.16816.F32.BF16 R56, R8.reuse, R40, RZ ;  /* 0x000000280838723c */ /* 0x040ff000000418ff */
[----:B------:R-:W-:Y:S01]  /*57f0*/  HMMA.16816.F32.BF16 R20, R8, R44, RZ ;  /* 0x0000002c0814723c */ /* 0x000fe200000418ff */
[----:B--2---:R-:W-:Y:S01]  /*5800*/  FMNMX.FTZ R0, R0, R3, !PT ;  /* 0x0000000300007209 */ /* 0x004fe20007810000 */
[----:B-1----:R-:W-:-:S04]  /*5810*/  FFMA.FTZ R2, R33, c[0x0][0x2d0], -R6 ;  /* 0x0000b40021027a23 */ /* 0x002fc80000010806 */
[----:B------:R-:W1:Y:S01]  /*5820*/  SHFL.BFLY PT, R3, R0, 0x1, 0x1f ;  /* 0x0c201f0000037f89 */ /* 0x000e6200000e0000 */
[----:B------:R2:W-:Y:S02]  /*5830*/  MUFU.EX2 R204, R2 ;  /* 0x0000000200cc7308 */ /* 0x0005e40000000800 */
[----:B--2---:R-:W-:-:S06]  /*5840*/  FFMA.FTZ R2, R35, c[0x0][0x2d0], -R6 ;  /* 0x0000b40023027a23 */ /* 0x004fcc0000010806 */
[----:B------:R2:W3:Y:S02]  /*5850*/  MUFU.EX2 R243, R2 ;  /* 0x0000000200f37308 */ /* 0x0004e40000000800 */
[--C-:B--2---:R-:W-:Y:S01]  /*5860*/  FFMA.FTZ R2, R30, c[0x0][0x2d0], -R5.reuse ;  /* 0x0000b4001e027a23 */ /* 0x104fe20000010805 */
[----:B---3--:R-:W-:Y:S01]  /*5870*/  F2FP.BF16.PACK_AB R14, R243, R204 ;  /* 0x000000ccf30e723e */ /* 0x008fe200000010ff */
[----:B------:R-:W-:Y:S04]  /*5880*/  HMMA.16816.F32.BF16 R28, R8, R42, RZ ;  /* 0x0000002a081c723c */ /* 0x000fe800000418ff */
[----:B------:R2:W-:Y:S02]  /*5890*/  MUFU.EX2 R238, R2 ;  /* 0x0000000200ee7308 */ /* 0x0005e40000000800 */
[----:B--2---:R-:W-:-:S02]  /*58a0*/  FFMA.FTZ R2, R34, c[0x0][0x2d0], -R5 ;  /* 0x0000b40022027a23 */ /* 0x004fc40000010805 */
[C---:B------:R-:W-:Y:S04]  /*58b0*/  HMMA.16816.F32.BF16 R32, R8.reuse, R26, RZ ;  /* 0x0000001a0820723c */ /* 0x040fe800000418ff */
[----:B------:R2:W3:Y:S02]  /*58c0*/  MUFU.EX2 R201, R2 ;  /* 0x0000000200c97308 */ /* 0x0004e40000000800 */
[--C-:B--2---:R-:W-:Y:S01]  /*58d0*/  FFMA.FTZ R2, R36, c[0x0][0x2d0], -R5.reuse ;  /* 0x0000b40024027a23 */ /* 0x104fe20000010805 */
[----:B---3--:R-:W-:Y:S01]  /*58e0*/  F2FP.BF16.PACK_AB R13, R201, R238 ;  /* 0x000000eec90d723e */ /* 0x008fe200000010ff */
[C---:B------:R-:W-:Y:S04]  /*58f0*/  HMMA.16816.F32.BF16 R36, R8.reuse, R18, RZ ;  /* 0x000000120824723c */ /* 0x040fe800000418ff */
[----:B------:R2:W-:Y:S04]  /*5900*/  MUFU.EX2 R205, R2 ;  /* 0x0000000200cd7308 */ /* 0x0005e80000000800 */
[----:B------:R-:W-:Y:S01]  /*5910*/  HMMA.16816.F32.BF16 R8, R8, R46, RZ ;  /* 0x0000002e0808723c */ /* 0x000fe200000418ff */
[----:B--2---:R-:W-:Y:S01]  /*5920*/  FFMA.FTZ R2, R72, c[0x0][0x2d0], -R5 ;  /* 0x0000b40048027a23 */ /* 0x004fe20000010805 */
[----:B-1----:R-:W-:Y:S01]  /*5930*/  FMNMX.FTZ R72, R0, R3, !PT ;  /* 0x0000000300487209 */ /* 0x002fe20007810000 */
[----:B------:R-:W-:-:S02]  /*5940*/  IMAD.MOV.U32 R3, RZ, RZ, R94 ;  /* 0x000000ffff037224 */ /* 0x000fc400078e005e */
[----:B------:R1:W2:Y:S01]  /*5950*/  MUFU.EX2 R191, R2 ;  /* 0x0000000200bf7308 */ /* 0x0002a20000000800 */
[C---:B------:R-:W-:Y:S01]  /*5960*/  FSETP.NEU.FTZ.AND P0, PT, R72.reuse, -INF , PT ;  /* 0xff8000004800780b */ /* 0x040fe20003f1d000 */
[----:B------:R-:W-:Y:S01]  /*5970*/  FMUL.FTZ R0, R72, c[0x0][0x2d0] ;  /* 0x0000b40048007a20 */ /* 0x000fe20000410000 */
[----:B------:R-:W-:-:S04]  /*5980*/  F2FP.BF16.PACK_AB R12, R200, R3 ;  /* 0x00000003c80c723e */ /* 0x000fc800000010ff */
[----:B------:R-:W-:Y:S01]  /*5990*/  FSEL R0, R0, RZ, P0 ;  /* 0x000000ff00007208 */ /* 0x000fe20000000000 */
[----:B-1----:R-:W-:Y:S01]  /*59a0*/  FFMA.FTZ R2, R88, c[0x0][0x2d0], -R7 ;  /* 0x0000b40058027a23 */ /* 0x002fe20000010807 */
[----:B--2---:R-:W-:-:S03]  /*59b0*/  F2FP.BF16.PACK_AB R15, R191, R205 ;  /* 0x000000cdbf0f723e */ /* 0x004fc600000010ff */
[----:B------:R1:W-:Y:S07]  /*59c0*/  MUFU.EX2 R119, R2 ;  /* 0x0000000200777308 */ /* 0x0003ee0000000800 */
[C---:B------:R-:W-:Y:S07]  /*59d0*/  HMMA.16816.F32.BF16 R104, R12.reuse, R86, R8 ;  /* 0x000000560c68723c */ /* 0x040fee0000041808 */
[----:B------:R-:W-:Y:S01]  /*59e0*/  F2FP.BF16.PACK_AB R8, R240, R233 ;  /* 0x000000e9f008723e */ /* 0x000fe200000010ff */
[----:B------:R-:W-:Y:S01]  /*59f0*/  HMMA.16816.F32.BF16 R132, R12, R48, R52 ;  /* 0x000000300c84723c */ /* 0x000fe20000041834 */
[----:B------:R-:W-:Y:S01]  /*5a00*/  F2FP.BF16.PACK_AB R10, R210, R237 ;  /* 0x000000edd20a723e */ /* 0x000fe200000010ff */
[----:B-1----:R-:W-:-:S04]  /*5a10*/  FFMA.FTZ R2, R89, c[0x0][0x2d0], -R7 ;  /* 0x0000b40059027a23 */ /* 0x002fc80000010807 */
[----:B------:R1:W-:Y:S02]  /*5a20*/  MUFU.EX2 R184, R2 ;  /* 0x0000000200b87308 */ /* 0x0003e40000000800 */
        /* <DEDUP_REMOVED lines=24> */
[----:B-1----:R-:W-:-:S02]  /*5bb0*/  FFMA.FTZ R2, R69, c[0x0][0x2d0], -R0 ;  /* 0x0000b40045027a23 */ /* 0x002fc40000010800 */
[----:B------:R-:W-:Y:S02]  /*5bc0*/  IMAD.MOV.U32 R69, RZ, RZ, R208 ;  /* 0x000000ffff457224 */ /* 0x000fe400078e00d0 */
[----:B------:R1:W2:Y:S03]  /*5bd0*/  MUFU.EX2 R185, R2 ;  /* 0x0000000200b97308 */ /* 0x0002a60000000800 */
[C---:B------:R-:W-:Y:S08]  /*5be0*/  HMMA.16816.F32.BF16 R16, R8.reuse, R24, RZ ;  /* 0x000000180810723c */ /* 0x040ff000000418ff */
[----:B------:R-:W-:Y:S01]  /*5bf0*/  HMMA.16816.F32.BF16 R28, R8, R26, RZ ;  /* 0x0000001a081c723c */ /* 0x000fe200000418ff */
[----:B-1----:R-:W-:-:S07]  /*5c00*/  FFMA.FTZ R2, R74, c[0x0][0x2d0], -R0 ;  /* 0x0000b4004a027a23 */ /* 0x002fce0000010800 */
[C---:B------:R-:W-:Y:S01]  /*5c10*/  HMMA.16816.F32.BF16 R20, R8.reuse, R40, RZ ;  /* 0x000000280814723c */ /* 0x040fe200000418ff */
[----:B------:R-:W-:Y:S01]  /*5c20*/  IMAD.MOV.U32 R74, RZ, RZ, R209 ;  /* 0x000000ffff4a7224 */ /* 0x000fe200078e00d1 */
[----:B------:R1:W-:Y:S06]  /*5c30*/  MUFU.EX2 R203, R2 ;  /* 0x0000000200cb7308 */ /* 0x0003ec0000000800 */
[C---:B------:R-:W-:Y:S08]  /*5c40*/  HMMA.16816.F32.BF16 R24, R8.reuse, R44, RZ ;  /* 0x0000002c0818723c */ /* 0x040ff000000418ff */
[----:B------:R-:W-:Y:S01]  /*5c50*/  HMMA.16816.F32.BF16 R40, R8, R42, RZ ;  /* 0x0000002a0828723c */ /* 0x000fe200000418ff */
[----:B-1----:R-:W-:-:S02]  /*5c60*/  FFMA.FTZ R2, R75, c[0x0][0x2d0], -R0 ;  /* 0x0000b4004b027a23 */ /* 0x002fc40000010800 */
[----:B------:R-:W-:Y:S02]  /*5c70*/  IMAD.MOV.U32 R75, RZ, RZ, R191 ;  /* 0x000000ffff4b7224 */ /* 0x000fe400078e00bf */
[----:B------:R1:W3:Y:S03]  /*5c80*/  MUFU.EX2 R68, R2 ;  /* 0x0000000200447308 */ /* 0x0002e60000000800 */
[----:B------:R-:W-:Y:S07]  /*5c90*/  HMMA.16816.F32.BF16 R44, R8, R46, RZ ;  /* 0x0000002e082c723c */ /* 0x000fee00000418ff */
[----:B------:R-:W-:-:S02]  /*5ca0*/  F2FP.BF16.PACK_AB R8, R184, R119 ;  /* 0x00000077b808723e */ /* 0x000fc400000010ff */
[----:B--2---:R-:W-:Y:S02]  /*5cb0*/  F2FP.BF16.PACK_AB R9, R185, R180 ;  /* 0x000000b4b909723e */ /* 0x004fe400000010ff */
[----:B------:R-:W-:Y:S01]  /*5cc0*/  F2FP.BF16.PACK_AB R10, R202, R186 ;  /* 0x000000baca0a723e */ /* 0x000fe200000010ff */
[----:B-1----:R-:W-:Y:S01]  /*5cd0*/  FFMA.FTZ R2, R97, c[0x0][0x2d0], -R7 ;  /* 0x0000b40061027a23 */ /* 0x002fe20000010807 */
[----:B---3--:R-:W-:-:S03]  /*5ce0*/  F2FP.BF16.PACK_AB R11, R68, R203 ;  /* 0x000000cb440b723e */ /* 0x008fc600000010ff */
[----:B------:R1:W-:Y:S04]  /*5cf0*/  MUFU.EX2 R252, R2 ;  /* 0x0000000200fc7308 */ /* 0x0003e80000000800 */
[C---:B------:R-:W-:Y:S01]  /*5d00*/  HMMA.16816.F32.BF16 R88, R8.reuse, R64, R16 ;  /* 0x000000400858723c */ /* 0x040fe20000041810 */
[----:B------:R-:W2:Y:S07]  /*5d10*/  LDSM.16.MT88.4 R16, [R227+0x1100] ;  /* 0x00110000e310783b */ /* 0x000eae0000004200 */
[----:B------:R-:W-:Y:S01]  /*5d20*/  HMMA.16816.F32.BF16 R36, R8, R50, R32 ;  /* 0x000000320824723c */ /* 0x000fe20000041820 */
[----:B-1----:R-:W-:-:S04]  /*5d30*/  FFMA.FTZ R2, R99, c[0x0][0x2d0], -R7 ;  /* 0x0000b40063027a23 */ /* 0x002fc80000010807 */
[----:B------:R1:W-:Y:S03]  /*5d40*/  MUFU.EX2 R215, R2 ;  /* 0x0000000200d77308 */ /* 0x0003e60000000800 */
[C---:B------:R-:W-:Y:S01]  /*5d50*/  HMMA.16816.F32.BF16 R92, R8.reuse, R48, R12 ;  /* 0x00000030085c723c */ /* 0x040fe2000004180c */
[----:B------:R-:W-:Y:S07]  /*5d60*/  LDSM.16.MT88.4 R12, [R225+0x1100] ;  /* 0x00110000e10c783b */ /* 0x000fee0000004200 */
[----:B------:R-:W-:Y:S01]  /*5d70*/  HMMA.16816.F32.BF16 R76, R8, R80, R20 ;  /* 0x00000050084c723c */ /* 0x000fe20000041814 */
[----:B------:R-:W3:Y:S01]  /*5d80*/  LDSM.16.MT88.4 R20, [R224+0x1100] ;  /* 0x00110000e014783b */ /* 0x000ee20000004200 */
[----:B-1----:R-:W-:-:S06]  /*5d90*/  FFMA.FTZ R2, R139, c[0x0][0x2d0], -R7 ;  /* 0x0000b4008b027a23 */ /* 0x002fcc0000010807 */
[C---:B------:R-:W-:Y:S01]  /*5da0*/  HMMA.16816.F32.BF16 R28, R8.reuse, R66, R28 ;  /* 0x00000042081c723c */ /* 0x040fe2000004181c */
[----:B------:R-:W-:Y:S01]  /*5db0*/  MOV R139, R205 ;  /* 0x000000cd008b7202 */ /* 0x000fe20000000f00 */
[----:B------:R1:W-:Y:S06]  /*5dc0*/  MUFU.EX2 R217, R2 ;  /* 0x0000000200d97308 */ /* 0x0003ec0000000800 */
[C---:B------:R-:W-:Y:S08]  /*5dd0*/  HMMA.16816.F32.BF16 R32, R8.reuse, R82, R40 ;  /* 0x000000520820723c */ /* 0x040ff00000041828 */
[----:B------:R-:W-:Y:S01]  /*5de0*/  HMMA.16816.F32.BF16 R44, R8, R86, R44 ;  /* 0x00000056082c723c */ /* 0x000fe2000004182c */
[----:B-1----:R-:W-:-:S02]  /*5df0*/  FFMA.FTZ R2, R140, c[0x0][0x2d0], -R7 ;  /* 0x0000b4008c027a23 */ /* 0x002fc40000010807 */
[----:B------:R-:W-:Y:S02]  /*5e00*/  IMAD.MOV.U32 R140, RZ, RZ, R194 ;  /* 0x000000ffff8c7224 */ /* 0x000fe400078e00c2 */
[----:B------:R1:W-:Y:S02]  /*5e10*/  MUFU.EX2 R216, R2 ;  /* 0x0000000200d87308 */ /* 0x0003e40000000800 */
[----:B-1----:R-:W-:-:S06]  /*5e20*/  FFMA.FTZ R2, R96, c[0x0][0x2d0], -R6 ;  /* 0x0000b40060027a23 */ /* 0x002fcc0000010806 */
[----:B------:R1:W-:Y:S02]  /*5e30*/  MUFU.EX2 R245, R2 ;  /* 0x0000000200f57308 */ /* 0x0003e40000000800 */
[--C-:B-1----:R-:W-:Y:S02]  /*5e40*/  FFMA.FTZ R2, R98, c[0x0][0x2d0], -R6.reuse ;  /* 0x0000b40062027a23 */ /* 0x102fe40000010806 */
[----:B------:R-:W-:Y:S01]  /*5e50*/  HMMA.16816.F32.BF16 R96, R8, R84, R24 ;  /* 0x000000540860723c */ /* 0x000fe20000041818 */
[----:B------:R-:W1:Y:S03]  /*5e60*/  LDSM.16.MT88.4 R24, [R226+0x1100] ;  /* 0x00110000e218783b */ /* 0x000e660000004200 */
[----:B------:R4:W2:Y:S02]  /*5e70*/  MUFU.EX2 R246, R2 ;  /* 0x0000000200f67308 */ /* 0x0008a40000000800 */
[----:B----4-:R-:W-:Y:S01]  /*5e80*/  FFMA.FTZ R2, R141, c[0x0][0x2d0], -R6 ;  /* 0x0000b4008d027a23 */ /* 0x010fe20000010806 */
[----:B--2---:R-:W-:Y:S01]  /*5e90*/  F2FP.BF16.PACK_AB R8, R246, R245 ;  /* 0x000000f5f608723e */ /* 0x004fe200000010ff */
[----:B------:R-:W-:-:S04]  /*5ea0*/  IMAD.MOV.U32 R141, RZ, RZ, R195 ;  /* 0x000000ffff8d7224 */ /* 0x000fc800078e00c3 */
[----:B------:R2:W-:Y:S02]  /*5eb0*/  MUFU.EX2 R244, R2 ;  /* 0x0000000200f47308 */ /* 0x0005e40000000800 */
[----:B--2---:R-:W-:Y:S02]  /*5ec0*/  FFMA.FTZ R2, R142, c[0x0][0x2d0], -R6 ;  /* 0x0000b4008e027a23 */ /* 0x004fe40000010806 */
[----:B------:R-:W-:-:S04]  /*5ed0*/  IMAD.MOV.U32 R142, RZ, RZ, R217 ;  /* 0x000000ffff8e7224 */ /* 0x000fc800078e00d9 */
[----:B------:R2:W4:Y:S02]  /*5ee0*/  MUFU.EX2 R242, R2 ;  /* 0x0000000200f27308 */ /* 0x0005240000000800 */
[----:B--2---:R-:W-:Y:S01]  /*5ef0*/  FFMA.FTZ R2, R136, c[0x0][0x2d0], -R5 ;  /* 0x0000b40088027a23 */ /* 0x004fe20000010805 */
[----:B----4-:R-:W-:Y:S01]  /*5f00*/  F2FP.BF16.PACK_AB R10, R242, R244 ;  /* 0x000000f4f20a723e */ /* 0x010fe200000010ff */
        /* <DEDUP_REMOVED lines=9> */
[----:B--2---:R-:W-:Y:S01]  /*5fa0*/  FFMA.FTZ R2, R144, c[0x0][0x2d0], -R5 ;  /* 0x0000b40090027a23 */ /* 0x004fe20000010805 */
[----:B------:R-:W-:-:S05]  /*5fb0*/  MOV R144, R211 ;  /* 0x000000d300907202 */ /* 0x000fca0000000f00 */
[----:B------:R2:W4:Y:S02]  /*5fc0*/  MUFU.EX2 R220, R2 ;  /* 0x0000000200dc7308 */ /* 0x0005240000000800 */
[----:B--2---:R-:W-:Y:S01]  /*5fd0*/  FFMA.FTZ R2, R101, c[0x0][0x2d0], -R0 ;  /* 0x0000b40065027a23 */ /* 0x004fe20000010800 */
[----:B----4-:R-:W-:-:S05]  /*5fe0*/  F2FP.BF16.PACK_AB R11, R220, R221 ;  /* 0x000000dddc0b723e */ /* 0x010fca00000010ff */
[----:B------:R2:W-:Y:S02]  /*5ff0*/  MUFU.EX2 R218, R2 ;  /* 0x0000000200da7308 */ /* 0x0005e40000000800 */
[C---:B------:R-:W-:Y:S07]  /*6000*/  HMMA.16816.F32.BF16 R56, R8.reuse, R16, R128 ;  /* 0x000000100838723c */ /* 0x040fee0000041880 */
[----:B------:R-:W-:Y:S01]  /*6010*/  IMAD.MOV.U32 R129, RZ, RZ, R212 ;  /* 0x000000ffff817224 */ /* 0x000fe200078e00d4 */
[----:B------:R-:W-:Y:S01]  /*6020*/  MOV R128, R215 ;  /* 0x000000d700807202 */ /* 0x000fe20000000f00 */
[----:B------:R-:W-:Y:S01]  /*6030*/  IMAD.MOV.U32 R130, RZ, RZ, R213 ;  /* 0x000000ffff827224 */ /* 0x000fe200078e00d5 */
[----:B---3--:R-:W-:Y:S01]  /*6040*/  HMMA.16816.F32.BF16 R60, R8, R20, R132 ;  /* 0x00000014083c723c */ /* 0x008fe20000041884 */
[----:B------:R-:W-:-:S02]  /*6050*/  IMAD.MOV.U32 R131, RZ, RZ, R214 ;  /* 0x000000ffff837224 */ /* 0x000fc400078e00d6 */
[----:B--2---:R-:W-:-:S04]  /*6060*/  FFMA.FTZ R2, R100, c[0x0][0x2d0], -R0 ;  /* 0x0000b40064027a23 */ /* 0x004fc80000010800 */
[----:B------:R2:W3:Y:S01]  /*6070*/  MUFU.EX2 R219, R2 ;  /* 0x0000000200db7308 */ /* 0x0004e20000000800 */
[----:B------:R-:W-:Y:S01]  /*6080*/  IMAD.MOV.U32 R132, RZ, RZ, R202 ;  /* 0x000000ffff847224 */ /* 0x000fe200078e00ca */
[C---:B------:R-:W-:Y:S01]  /*6090*/  HMMA.16816.F32.BF16 R84, R8.reuse, R12, R124 ;  /* 0x0000000c0854723c */ /* 0x040fe2000004187c */
[----:B------:R-:W-:Y:S02]  /*60a0*/  IMAD.MOV.U32 R134, RZ, RZ, R197 ;  /* 0x000000ffff867224 */ /* 0x000fe400078e00c5 */
[----:B------:R-:W-:Y:S02]  /*60b0*/  IMAD.MOV.U32 R135, RZ, RZ, R198 ;  /* 0x000000ffff877224 */ /* 0x000fe400078e00c6 */
[----:B------:R-:W-:Y:S02]  /*60c0*/  IMAD.MOV.U32 R133, RZ, RZ, R69 ;  /* 0x000000ffff857224 */ /* 0x000fe400078e0045 */
[----:B------:R-:W-:Y:S01]  /*60d0*/  IMAD.MOV.U32 R69, RZ, RZ, R189 ;  /* 0x000000ffff457224 */ /* 0x000fe200078e00bd */
[----:B-1----:R-:W-:Y:S01]  /*60e0*/  HMMA.16816.F32.BF16 R108, R8, R24, R108 ;  /* 0x00000018086c723c */ /* 0x002fe2000004186c */
[----:B--2---:R-:W-:-:S07]  /*60f0*/  FFMA.FTZ R2, R102, c[0x0][0x2d0], -R0 ;  /* 0x0000b40066027a23 */ /* 0x004fce0000010800 */
[C---:B------:R-:W-:Y:S01]  /*6100*/  HMMA.16816.F32.BF16 R52, R8.reuse, R22, R52 ;  /* 0x000000160834723c */ /* 0x040fe20000041834 */
[----:B------:R1:W-:Y:S07]  /*6110*/  MUFU.EX2 R217, R2 ;  /* 0x0000000200d97308 */ /* 0x0003ee0000000800 */
[C---:B------:R-:W-:Y:S08]  /*6120*/  HMMA.16816.F32.BF16 R48, R8.reuse, R18, R120 ;  /* 0x000000120830723c */ /* 0x040ff00000041878 */
[----:B------:R-:W-:Y:S01]  /*6130*/  HMMA.16816.F32.BF16 R104, R8, R26, R104 ;  /* 0x0000001a0868723c */ /* 0x000fe20000041868 */
[----:B-1----:R-:W-:-:S04]  /*6140*/  FFMA.FTZ R2, R103, c[0x0][0x2d0], -R0 ;  /* 0x0000b40067027a23 */ /* 0x002fc80000010800 */
[----:B------:R1:W2:Y:S03]  /*6150*/  MUFU.EX2 R216, R2 ;  /* 0x0000000200d87308 */ /* 0x0002a60000000800 */
[----:B------:R-:W-:Y:S07]  /*6160*/  HMMA.16816.F32.BF16 R100, R8, R14, R112 ;  /* 0x0000000e0864723c */ /* 0x000fee0000041870 */
[----:B------:R-:W-:-:S02]  /*6170*/  F2FP.BF16.PACK_AB R8, R128, R252 ;  /* 0x000000fc8008723e */ /* 0x000fc400000010ff */
[----:B---3--:R-:W-:Y:S02]  /*6180*/  F2FP.BF16.PACK_AB R9, R219, R218 ;  /* 0x000000dadb09723e */ /* 0x008fe400000010ff */
[----:B------:R-:W-:Y:S01]  /*6190*/  F2FP.BF16.PACK_AB R10, R143, R142 ;  /* 0x0000008e8f0a723e */ /* 0x000fe200000010ff */
[--C-:B-1----:R-:W-:Y:S01]  /*61a0*/  FFMA.FTZ R2, R153, c[0x0][0x2d0], -R7.reuse ;  /* 0x0000b40099027a23 */ /* 0x102fe20000010807 */
[----:B--2---:R-:W-:Y:S01]  /*61b0*/  F2FP.BF16.PACK_AB R11, R216, R217 ;  /* 0x000000d9d80b723e */ /* 0x004fe200000010ff */
[----:B------:R-:W-:Y:S02]  /*61c0*/  IMAD.MOV.U32 R153, RZ, RZ, R210 ;  /* 0x000000ffff997224 */ /* 0x000fe400078e00d2 */
[----:B------:R1:W-:Y:S04]  /*61d0*/  MUFU.EX2 R212, R2 ;  /* 0x0000000200d47308 */ /* 0x0003e80000000800 */
[C---:B------:R-:W-:Y:S08]  /*61e0*/  HMMA.16816.F32.BF16 R92, R8.reuse, R20, R92 ;  /* 0x00000014085c723c */ /* 0x040ff0000004185c */
[----:B------:R-:W-:Y:S01]  /*61f0*/  HMMA.16816.F32.BF16 R112, R8, R22, R36 ;  /* 0x000000160870723c */ /* 0x000fe20000041824 */
[----:B------:R-:W2:Y:S01]  /*6200*/  LDSM.16.MT88.4 R20, [R224+0x1900] ;  /* 0x00190000e014783b */ /* 0x000ea20000004200 */
[----:B-1----:R-:W-:Y:S01]  /*6210*/  FFMA.FTZ R2, R156, c[0x0][0x2d0], -R7 ;  /* 0x0000b4009c027a23 */ /* 0x002fe20000010807 */
[----:B------:R-:W-:-:S03]  /*6220*/  MOV R156, R207 ;  /* 0x000000cf009c7202 */ /* 0x000fc60000000f00 */
[----:B------:R1:W-:Y:S02]  /*6230*/  MUFU.EX2 R213, R2 ;  /* 0x0000000200d57308 */ /* 0x0003e40000000800 */
[C---:B------:R-:W-:Y:S08]  /*6240*/  HMMA.16816.F32.BF16 R36, R8.reuse, R16, R88 ;  /* 0x000000100824723c */ /* 0x040ff00000041858 */
[----:B------:R-:W-:Y:S01]  /*6250*/  HMMA.16816.F32.BF16 R28, R8, R18, R28 ;  /* 0x00000012081c723c */ /* 0x000fe2000004181c */
[----:B------:R-:W3:Y:S01]  /*6260*/  LDSM.16.MT88.4 R16, [R227+0x1900] ;  /* 0x00190000e310783b */ /* 0x000ee20000004200 */
[----:B-1----:R-:W-:-:S06]  /*6270*/  FFMA.FTZ R2, R157, c[0x0][0x2d0], -R7 ;  /* 0x0000b4009d027a23 */ /* 0x002fcc0000010807 */
[C---:B------:R-:W-:Y:S01]  /*6280*/  HMMA.16816.F32.BF16 R40, R8.reuse, R12, R76 ;  /* 0x0000000c0828723c */ /* 0x040fe2000004184c */
[----:B------:R-:W-:Y:S01]  /*6290*/  IMAD.MOV.U32 R157, RZ, RZ, R206 ;  /* 0x000000ffff9d7224 */ /* 0x000fe200078e00ce */
[----:B------:R1:W-:Y:S06]  /*62a0*/  MUFU.EX2 R214, R2 ;  /* 0x0000000200d67308 */ /* 0x0003ec0000000800 */
[C---:B------:R-:W-:Y:S01]  /*62b0*/  HMMA.16816.F32.BF16 R32, R8.reuse, R14, R32 ;  /* 0x0000000e0820723c */ /* 0x040fe20000041820 */
[----:B------:R-:W4:Y:S07]  /*62c0*/  LDSM.16.MT88.4 R12, [R225+0x1900] ;  /* 0x00190000e10c783b */ /* 0x000f2e0000004200 */
[----:B------:R-:W-:Y:S01]  /*62d0*/  HMMA.16816.F32.BF16 R80, R8, R24, R96 ;  /* 0x000000180850723c */ /* 0x000fe20000041860 */
[----:B-1----:R-:W-:Y:S01]  /*62e0*/  FFMA.FTZ R2, R158, c[0x0][0x2d0], -R7 ;  /* 0x0000b4009e027a23 */ /* 0x002fe20000010807 */
[----:B------:R-:W-:-:S03]  /*62f0*/  MOV R158, R196 ;  /* 0x000000c4009e7202 */ /* 0x000fc60000000f00 */
[----:B------:R1:W-:Y:S03]  /*6300*/  MUFU.EX2 R215, R2 ;  /* 0x0000000200d77308 */ /* 0x0003e60000000800 */
[----:B------:R-:W-:Y:S01]  /*6310*/  HMMA.16816.F32.BF16 R76, R8, R26, R44 ;  /* 0x0000001a084c723c */ /* 0x000fe2000004182c */
[----:B------:R-:W2:Y:S01]  /*6320*/  LDSM.16.MT88.4 R24, [R226+0x1900] ;  /* 0x00190000e218783b */ /* 0x000ea20000004200 */
[----:B-1----:R-:W-:Y:S01]  /*6330*/  FFMA.FTZ R2, R150, c[0x0][0x2d0], -R6 ;  /* 0x0000b40096027a23 */ /* 0x002fe20000010806 */
[----:B------:R-:W-:-:S03]  /*6340*/  MOV R150, R186 ;  /* 0x000000ba00967202 */ /* 0x000fc60000000f00 */
[----:B------:R1:W-:Y:S02]  /*6350*/  MUFU.EX2 R210, R2 ;  /* 0x0000000200d27308 */ /* 0x0003e40000000800 */
[----:B-1----:R-:W-:Y:S02]  /*6360*/  FFMA.FTZ R2, R151, c[0x0][0x2d0], -R6 ;  /* 0x0000b40097027a23 */ /* 0x002fe40000010806 */
[----:B------:R-:W-:-:S04]  /*6370*/  IMAD.MOV.U32 R151, RZ, RZ, R201 ;  /* 0x000000ffff977224 */ /* 0x000fc800078e00c9 */
[----:B------:R1:W1:Y:S02]  /*6380*/  MUFU.EX2 R211, R2 ;  /* 0x0000000200d37308 */ /* 0x0002640000000800 */
[----:B-1----:R-:W-:Y:S01]  /*6390*/  FFMA.FTZ R2, R155, c[0x0][0x2d0], -R6 ;  /* 0x0000b4009b027a23 */ /* 0x002fe20000010806 */
[----:B------:R-:W-:Y:S01]  /*63a0*/  F2FP.BF16.PACK_AB R8, R211, R210 ;  /* 0x000000d2d308723e */ /* 0x000fe200000010ff */
[----:B------:R-:W-:-:S04]  /*63b0*/  IMAD.MOV.U32 R155, RZ, RZ, R199 ;  /* 0x000000ffff9b7224 */ /* 0x000fc800078e00c7 */
[----:B------:R1:W-:Y:S02]  /*63c0*/  MUFU.EX2 R209, R2 ;  /* 0x0000000200d17308 */ /* 0x0003e40000000800 */
[----:B-1----:R-:W-:Y:S01]  /*63d0*/  FFMA.FTZ R2, R160, c[0x0][0x2d0], -R6 ;  /* 0x0000b400a0027a23 */ /* 0x002fe20000010806 */
[----:B------:R-:W-:-:S05]  /*63e0*/  MOV R160, R184 ;  /* 0x000000b800a07202 */ /* 0x000fca0000000f00 */
[----:B------:R1:W1:Y:S02]  /*63f0*/  MUFU.EX2 R208, R2 ;  /* 0x0000000200d07308 */ /* 0x0002640000000800 */
[----:B-1----:R-:W-:Y:S01]  /*6400*/  FFMA.FTZ R2, R148, c[0x0][0x2d0], -R5 ;  /* 0x0000b40094027a23 */ /* 0x002fe20000010805 */
[----:B------:R-:W-:Y:S01]  /*6410*/  F2FP.BF16.PACK_AB R10, R208, R209 ;  /* 0x000000d1d00a723e */ /* 0x000fe200000010ff */
[----:B------:R-:W-:-:S04]  /*6420*/  IMAD.MOV.U32 R148, RZ, RZ, R200 ;  /* 0x000000ffff947224 */ /* 0x000fc800078e00c8 */
[----:B------:R1:W-:Y:S02]  /*6430*/  MUFU.EX2 R207, R2 ;  /* 0x0000000200cf7308 */ /* 0x0003e40000000800 */
[----:B-1----:R-:W-:Y:S02]  /*6440*/  FFMA.FTZ R2, R152, c[0x0][0x2d0], -R5 ;  /* 0x0000b40098027a23 */ /* 0x002fe40000010805 */
[----:B------:R-:W-:-:S04]  /*6450*/  IMAD.MOV.U32 R152, RZ, RZ, R185 ;  /* 0x000000ffff987224 */ /* 0x000fc800078e00b9 */
[----:B------:R1:W1:Y:S02]  /*6460*/  MUFU.EX2 R206, R2 ;  /* 0x0000000200ce7308 */ /* 0x0002640000000800 */
[----:B-1----:R-:W-:Y:S01]  /*6470*/  FFMA.FTZ R2, R159, c[0x0][0x2d0], -R5 ;  /* 0x0000b4009f027a23 */ /* 0x002fe20000010805 */
[----:B------:R-:W-:Y:S01]  /*6480*/  F2FP.BF16.PACK_AB R9, R206, R207 ;  /* 0x000000cfce09723e */ /* 0x000fe200000010ff */
[----:B------:R-:W-:Y:S01]  /*6490*/  IMAD.MOV.U32 R159, RZ, RZ, R74 ;  /* 0x000000ffff9f7224 */ /* 0x000fe200078e004a */
        /* <DEDUP_REMOVED lines=9> */
[C---:B--2---:R-:W-:Y:S08]  /*6530*/  HMMA.16816.F32.BF16 R124, R8.reuse, R20, R60 ;  /* 0x00000014087c723c */ /* 0x044ff0000004183c */
[----:B------:R-:W-:Y:S01]  /*6540*/  HMMA.16816.F32.BF16 R120, R8, R22, R52 ;  /* 0x000000160878723c */ /* 0x000fe20000041834 */
[----:B-1----:R-:W-:Y:S01]  /*6550*/  FFMA.FTZ R2, R118, c[0x0][0x2d0], -R0 ;  /* 0x0000b40076027a23 */ /* 0x002fe20000010800 */
[----:B------:R-:W-:-:S03]  /*6560*/  MOV R118, R188 ;  /* 0x000000bc00767202 */ /* 0x000fc60000000f00 */
[----:B------:R1:W2:Y:S03]  /*6570*/  MUFU.EX2 R203, R2 ;  /* 0x0000000200cb7308 */ /* 0x0002a60000000800 */
[C---:B---3--:R-:W-:Y:S08]  /*6580*/  HMMA.16816.F32.BF16 R88, R8.reuse, R16, R56 ;  /* 0x000000100858723c */ /* 0x048ff00000041838 */
[----:B----4-:R-:W-:Y:S01]  /*6590*/  HMMA.16816.F32.BF16 R60, R8, R12, R84 ;  /* 0x0000000c083c723c */ /* 0x010fe20000041854 */
[----:B-1----:R-:W-:-:S07]  /*65a0*/  FFMA.FTZ R2, R116, c[0x0][0x2d0], -R0 ;  /* 0x0000b40074027a23 */ /* 0x002fce0000010800 */
[C---:B------:R-:W-:Y:S01]  /*65b0*/  HMMA.16816.F32.BF16 R64, R8.reuse, R18, R48 ;  /* 0x000000120840723c */ /* 0x040fe20000041830 */
[----:B------:R-:W-:Y:S01]  /*65c0*/  IMAD.MOV.U32 R116, RZ, RZ, R187 ;  /* 0x000000ffff747224 */ /* 0x000fe200078e00bb */
[----:B------:R1:W-:Y:S06]  /*65d0*/  MUFU.EX2 R201, R2 ;  /* 0x0000000200c97308 */ /* 0x0003ec0000000800 */
[C---:B------:R-:W-:Y:S08]  /*65e0*/  HMMA.16816.F32.BF16 R56, R8.reuse, R14, R100 ;  /* 0x0000000e0838723c */ /* 0x040ff00000041864 */
[----:B------:R-:W-:Y:S01]  /*65f0*/  HMMA.16816.F32.BF16 R84, R8, R24, R108 ;  /* 0x000000180854723c */ /* 0x000fe2000004186c */
[----:B-1----:R-:W-:-:S02]  /*6600*/  FFMA.FTZ R2, R137, c[0x0][0x2d0], -R0 ;  /* 0x0000b40089027a23 */ /* 0x002fc40000010800 */
[----:B------:R-:W-:Y:S02]  /*6610*/  IMAD.MOV.U32 R137, RZ, RZ, R117 ;  /* 0x000000ffff897224 */ /* 0x000fe400078e0075 */
[----:B------:R1:W3:Y:S01]  /*6620*/  MUFU.EX2 R200, R2 ;  /* 0x0000000200c87308 */ /* 0x0002e20000000800 */
[----:B------:R-:W-:Y:S01]  /*6630*/  IMAD.MOV.U32 R117, RZ, RZ, R154 ;  /* 0x000000ffff757224 */ /* 0x000fe200078e009a */
[----:B------:R-:W-:Y:S01]  /*6640*/  MOV R154, R159 ;  /* 0x0000009f009a7202 */ /* 0x000fe20000000f00 */
[----:B------:R-:W-:Y:S01]  /*6650*/  IMAD.MOV.U32 R159, RZ, RZ, R156 ;  /* 0x000000ffff9f7224 */ /* 0x000fe200078e009c */
[----:B------:R-:W-:Y:S01]  /*6660*/  HMMA.16816.F32.BF16 R52, R8, R26, R104 ;  /* 0x0000001a0834723c */ /* 0x000fe20000041868 */
[----:B------:R-:W-:Y:S02]  /*6670*/  IMAD.MOV.U32 R156, RZ, RZ, R153 ;  /* 0x000000ffff9c7224 */ /* 0x000fe400078e0099 */
[----:B------:R-:W-:Y:S01]  /*6680*/  IMAD.MOV.U32 R153, RZ, RZ, R128 ;  /* 0x000000ffff997224 */ /* 0x000fe200078e0080 */
[----:B------:R-:W-:Y:S01]  /*6690*/  MOV R128, R129 ;  /* 0x0000008100807202 */ /* 0x000fe20000000f00 */
[----:B------:R-:W-:-:S02]  /*66a0*/  IMAD.MOV.U32 R129, RZ, RZ, R130 ;  /* 0x000000ffff817224 */ /* 0x000fc400078e0082 */
[----:B------:R-:W-:Y:S01]  /*66b0*/  IMAD.MOV.U32 R130, RZ, RZ, R131 ;  /* 0x000000ffff827224 */ /* 0x000fe200078e0083 */
[----:B------:R-:W-:Y:S01]  /*66c0*/  F2FP.BF16.PACK_AB R8, R213, R212 ;  /* 0x000000d4d508723e */ /* 0x000fe200000010ff */
[----:B------:R-:W-:Y:S01]  /*66d0*/  IMAD.MOV.U32 R131, RZ, RZ, R144 ;  /* 0x000000ffff837224 */ /* 0x000fe200078e0090 */
[----:B--2---:R-:W-:Y:S01]  /*66e0*/  F2FP.BF16.PACK_AB R9, R203, R202 ;  /* 0x000000cacb09723e */ /* 0x004fe200000010ff */
[----:B------:R-:W2:Y:S01]  /*66f0*/  LDL.LU R144, [R1+0x4] ;  /* 0x0000040001907983 */ /* 0x000ea20000300800 */
[--C-:B-1----:R-:W-:Y:S01]  /*6700*/  FFMA.FTZ R2, R171, c[0x0][0x2d0], -R7.reuse ;  /* 0x0000b400ab027a23 */ /* 0x102fe20000010807 */
[----:B------:R-:W-:Y:S02]  /*6710*/  F2FP.BF16.PACK_AB R10, R215, R214 ;  /* 0x000000d6d70a723e */ /* 0x000fe400000010ff */
[----:B---3--:R-:W-:Y:S01]  /*6720*/  F2FP.BF16.PACK_AB R11, R200, R201 ;  /* 0x000000c9c80b723e */ /* 0x008fe200000010ff */
[----:B------:R1:W-:Y:S06]  /*6730*/  MUFU.EX2 R196, R2 ;  /* 0x0000000200c47308 */ /* 0x0003ec0000000800 */
[C---:B------:R-:W-:Y:S08]  /*6740*/  HMMA.16816.F32.BF16 R36, R8.reuse, R16, R36 ;  /* 0x000000100824723c */ /* 0x040ff00000041824 */
[----:B------:R-:W-:Y:S01]  /*6750*/  HMMA.16816.F32.BF16 R28, R8, R18, R28 ;  /* 0x00000012081c723c */ /* 0x000fe2000004181c */
[----:B------:R-:W3:Y:S01]  /*6760*/  LDSM.16.MT88.4 R16, [R227+0x2100] ;  /* 0x00210000e310783b */ /* 0x000ee20000004200 */
[----:B-1----:R-:W-:-:S04]  /*6770*/  FFMA.FTZ R2, R172, c[0x0][0x2d0], -R7 ;  /* 0x0000b400ac027a23 */ /* 0x002fc80000010807 */
[----:B------:R1:W-:Y:S02]  /*6780*/  MUFU.EX2 R197, R2 ;  /* 0x0000000200c57308 */ /* 0x0003e40000000800 */
[C---:B------:R-:W-:Y:S08]  /*6790*/  HMMA.16816.F32.BF16 R92, R8.reuse, R20, R92 ;  /* 0x00000014085c723c */ /* 0x040ff0000004185c */
[----:B------:R-:W-:Y:S01]  /*67a0*/  HMMA.16816.F32.BF16 R96, R8, R22, R112 ;  /* 0x000000160860723c */ /* 0x000fe20000041870 */
[----:B------:R-:W4:Y:S01]  /*67b0*/  LDSM.16.MT88.4 R20, [R224+0x2100] ;  /* 0x00210000e014783b */ /* 0x000f220000004200 */
[----:B-1----:R-:W-:-:S06]  /*67c0*/  FFMA.FTZ R2, R174, c[0x0][0x2d0], -R7 ;  /* 0x0000b400ae027a23 */ /* 0x002fcc0000010807 */
[C---:B------:R-:W-:Y:S01]  /*67d0*/  HMMA.16816.F32.BF16 R40, R8.reuse, R12, R40 ;  /* 0x0000000c0828723c */ /* 0x040fe20000041828 */
[----:B------:R1:W-:Y:S07]  /*67e0*/  MUFU.EX2 R198, R2 ;  /* 0x0000000200c67308 */ /* 0x0003ee0000000800 */
[C---:B------:R-:W-:Y:S01]  /*67f0*/  HMMA.16816.F32.BF16 R32, R8.reuse, R14, R32 ;  /* 0x0000000e0820723c */ /* 0x040fe20000041820 */
[----:B------:R-:W3:Y:S07]  /*6800*/  LDSM.16.MT88.4 R12, [R225+0x2100] ;  /* 0x00210000e10c783b */ /* 0x000eee0000004200 */
[----:B------:R-:W-:Y:S01]  /*6810*/  HMMA.16816.F32.BF16 R44, R8, R24, R80 ;  /* 0x00000018082c723c */ /* 0x000fe20000041850 */
[----:B-1----:R-:W-:-:S04]  /*6820*/  FFMA.FTZ R2, R175, c[0x0][0x2d0], -R7 ;  /* 0x0000b400af027a23 */ /* 0x002fc80000010807 */
[----:B------:R1:W-:Y:S03]  /*6830*/  MUFU.EX2 R199, R2 ;  /* 0x0000000200c77308 */ /* 0x0003e60000000800 */
[----:B------:R-:W-:Y:S01]  /*6840*/  HMMA.16816.F32.BF16 R48, R8, R26, R76 ;  /* 0x0000001a0830723c */ /* 0x000fe2000004184c */
[----:B------:R-:W3:Y:S01]  /*6850*/  LDSM.16.MT88.4 R24, [R226+0x2100] ;  /* 0x00210000e218783b */ /* 0x000ee20000004200 */
[----:B-1----:R-:W-:-:S04]  /*6860*/  FFMA.FTZ R2, R165, c[0x0][0x2d0], -R6 ;  /* 0x0000b400a5027a23 */ /* 0x002fc80000010806 */
[----:B------:R1:W-:Y:S02]  /*6870*/  MUFU.EX2 R194, R2 ;  /* 0x0000000200c27308 */ /* 0x0003e40000000800 */
[----:B-1----:R-:W-:-:S06]  /*6880*/  FFMA.FTZ R2, R168, c[0x0][0x2d0], -R6 ;  /* 0x0000b400a8027a23 */ /* 0x002fcc0000010806 */
[----:B------:R1:W1:Y:S02]  /*6890*/  MUFU.EX2 R195, R2 ;  /* 0x0000000200c37308 */ /* 0x0002640000000800 */
[----:B-1----:R-:W-:Y:S01]  /*68a0*/  FFMA.FTZ R2, R170, c[0x0][0x2d0], -R6 ;  /* 0x0000b400aa027a23 */ /* 0x002fe20000010806 */
[----:B------:R-:W-:-:S05]  /*68b0*/  F2FP.BF16.PACK_AB R8, R195, R194 ;  /* 0x000000c2c308723e */ /* 0x000fca00000010ff */
        /* <DEDUP_REMOVED lines=16> */
[C---:B---3--:R-:W-:Y:S08]  /*69c0*/  HMMA.16816.F32.BF16 R104, R8.reuse, R16, R88 ;  /* 0x000000100868723c */ /* 0x048ff00000041858 */
[----:B------:R-:W-:Y:S01]  /*69d0*/  HMMA.16816.F32.BF16 R100, R8, R18, R64 ;  /* 0x000000120864723c */ /* 0x000fe20000041840 */
[----:B-1----:R-:W-:-:S04]  /*69e0*/  FFMA.FTZ R2, R145, c[0x0][0x2d0], -R0 ;  /* 0x0000b40091027a23 */ /* 0x002fc80000010800 */
[----:B------:R1:W3:Y:S03]  /*69f0*/  MUFU.EX2 R187, R2 ;  /* 0x0000000200bb7308 */ /* 0x0002e60000000800 */
[C---:B----4-:R-:W-:Y:S08]  /*6a00*/  HMMA.16816.F32.BF16 R124, R8.reuse, R20, R124 ;  /* 0x00000014087c723c */ /* 0x050ff0000004187c */
[----:B------:R-:W-:Y:S01]  /*6a10*/  HMMA.16816.F32.BF16 R108, R8, R22, R120 ;  /* 0x00000016086c723c */ /* 0x000fe20000041878 */
[----:B-1----:R-:W-:-:S07]  /*6a20*/  FFMA.FTZ R2, R147, c[0x0][0x2d0], -R0 ;  /* 0x0000b40093027a23 */ /* 0x002fce0000010800 */
[C---:B------:R-:W-:Y:S01]  /*6a30*/  HMMA.16816.F32.BF16 R88, R8.reuse, R12, R60 ;  /* 0x0000000c0858723c */ /* 0x040fe2000004183c */
[----:B------:R1:W-:Y:S07]  /*6a40*/  MUFU.EX2 R186, R2 ;  /* 0x0000000200ba7308 */ /* 0x0003ee0000000800 */
[C---:B------:R-:W-:Y:S08]  /*6a50*/  HMMA.16816.F32.BF16 R64, R8.reuse, R14, R56 ;  /* 0x0000000e0840723c */ /* 0x040ff00000041838 */
[----:B------:R-:W-:Y:S01]  /*6a60*/  HMMA.16816.F32.BF16 R84, R8, R24, R84 ;  /* 0x000000180854723c */ /* 0x000fe20000041854 */
[----:B-1----:R-:W-:-:S04]  /*6a70*/  FFMA.FTZ R2, R149, c[0x0][0x2d0], -R0 ;  /* 0x0000b40095027a23 */ /* 0x002fc80000010800 */
[----:B------:R1:W4:Y:S03]  /*6a80*/  MUFU.EX2 R185, R2 ;  /* 0x0000000200b97308 */ /* 0x0003260000000800 */
[----:B------:R-:W-:Y:S07]  /*6a90*/  HMMA.16816.F32.BF16 R80, R8, R26, R52 ;  /* 0x0000001a0850723c */ /* 0x000fee0000041834 */
[----:B------:R-:W-:-:S02]  /*6aa0*/  F2FP.BF16.PACK_AB R8, R197, R196 ;  /* 0x000000c4c508723e */ /* 0x000fc400000010ff */
[----:B---3--:R-:W-:Y:S02]  /*6ab0*/  F2FP.BF16.PACK_AB R9, R187, R184 ;  /* 0x000000b8bb09723e */ /* 0x008fe400000010ff */
[----:B------:R-:W-:Y:S01]  /*6ac0*/  F2FP.BF16.PACK_AB R10, R199, R198 ;  /* 0x000000c6c70a723e */ /* 0x000fe200000010ff */
[----:B-1----:R-:W-:Y:S01]  /*6ad0*/  FFMA.FTZ R2, R116, c[0x0][0x2d0], -R6 ;  /* 0x0000b40074027a23 */ /* 0x002fe20000010806 */
[----:B----4-:R-:W-:-:S03]  /*6ae0*/  F2FP.BF16.PACK_AB R11, R185, R186 ;  /* 0x000000bab90b723e */ /* 0x010fc600000010ff */
[----:B------:R1:W-:Y:S04]  /*6af0*/  MUFU.EX2 R116, R2 ;  /* 0x0000000200747308 */ /* 0x0003e80000000800 */
[C---:B------:R-:W-:Y:S08]  /*6b00*/  HMMA.16816.F32.BF16 R76, R8.reuse, R22, R96 ;  /* 0x00000016084c723c */ /* 0x040ff00000041860 */
[----:B------:R-:W-:Y:S01]  /*6b10*/  HMMA.16816.F32.BF16 R60, R8, R16, R36 ;  /* 0x00000010083c723c */ /* 0x000fe20000041824 */
[----:B-1----:R-:W-:-:S04]  /*6b20*/  FFMA.FTZ R2, R118, c[0x0][0x2d0], -R6 ;  /* 0x0000b40076027a23 */ /* 0x002fc80000010806 */
[----:B------:R1:W3:Y:S03]  /*6b30*/  MUFU.EX2 R118, R2 ;  /* 0x0000000200767308 */ /* 0x0002e60000000800 */
[----:B------:R-:W-:Y:S01]  /*6b40*/  HMMA.16816.F32.BF16 R92, R8, R20, R92 ;  /* 0x00000014085c723c */ /* 0x000fe2000004185c */
[----:B------:R-:W-:Y:S01]  /*6b50*/  LDSM.16.MT88.4 R20, [R227+0x2900] ;  /* 0x00290000e314783b */ /* 0x000fe20000004200 */
[----:B-1----:R-:W-:Y:S01]  /*6b60*/  FFMA.FTZ R2, R137, c[0x0][0x2d0], -R6 ;  /* 0x0000b40089027a23 */ /* 0x002fe20000010806 */
[----:B------:R-:W-:Y:S01]  /*6b70*/  MOV R137, R117 ;  /* 0x0000007500897202 */ /* 0x000fe20000000f00 */
[----:B------:R-:W-:Y:S02]  /*6b80*/  IMAD.MOV.U32 R117, RZ, RZ, R154 ;  /* 0x000000ffff757224 */ /* 0x000fe400078e009a */
[----:B------:R-:W-:Y:S02]  /*6b90*/  IMAD.MOV.U32 R154, RZ, RZ, R159 ;  /* 0x000000ffff9a7224 */ /* 0x000fe400078e009f */
[----:B------:R-:W-:Y:S01]  /*6ba0*/  IMAD.MOV.U32 R159, RZ, RZ, R69 ;  /* 0x000000ffff9f7224 */ /* 0x000fe200078e0045 */
[----:B------:R-:W-:-:S02]  /*6bb0*/  MOV R69, R243 ;  /* 0x000000f300457202 */ /* 0x000fc40000000f00 */
[----:B------:R-:W4:Y:S01]  /*6bc0*/  LDL.LU R243, [R1+0xa4] ;  /* 0x0000a40001f37983 */ /* 0x000f220000300800 */
[----:B------:R1:W-:Y:S01]  /*6bd0*/  MUFU.EX2 R115, R2 ;  /* 0x0000000200737308 */ /* 0x0003e20000000800 */
[----:B------:R-:W-:Y:S02]  /*6be0*/  IMAD.MOV.U32 R171, RZ, RZ, R117 ;  /* 0x000000ffffab7224 */ /* 0x000fe400078e0075 */
[----:B-1----:R-:W-:-:S05]  /*6bf0*/  FFMA.FTZ R2, R137, c[0x0][0x2d0], -R6 ;  /* 0x0000b40089027a23 */ /* 0x002fca0000010806 */
[----:B------:R1:W-:Y:S02]  /*6c00*/  MUFU.EX2 R117, R2 ;  /* 0x0000000200757308 */ /* 0x0003e40000000800 */
[----:B-1----:R-:W-:-:S06]  /*6c10*/  FFMA.FTZ R2, R182, c[0x0][0x2d0], -R5 ;  /* 0x0000b400b6027a23 */ /* 0x002fcc0000010805 */
[----:B------:R1:W-:Y:S01]  /*6c20*/  MUFU.EX2 R114, R2 ;  /* 0x0000000200727308 */ /* 0x0003e20000000800 */
[----:B------:R-:W-:Y:S02]  /*6c30*/  IMAD.MOV.U32 R137, RZ, RZ, R154 ;  /* 0x000000ffff897224 */ /* 0x000fe400078e009a */
[----:B------:R-:W-:Y:S02]  /*6c40*/  IMAD.MOV.U32 R154, RZ, RZ, R159 ;  /* 0x000000ffff9a7224 */ /* 0x000fe400078e009f */
[----:B-1----:R-:W-:-:S04]  /*6c50*/  FFMA.FTZ R2, R247, c[0x0][0x2d0], -R5 ;  /* 0x0000b400f7027a23 */ /* 0x002fc80000010805 */
[----:B------:R1:W1:Y:S01]  /*6c60*/  MUFU.EX2 R113, R2 ;  /* 0x0000000200717308 */ /* 0x0002620000000800 */
[----:B------:R-:W-:Y:S01]  /*6c70*/  MOV R159, R241 ;  /* 0x000000f1009f7202 */ /* 0x000fe20000000f00 */
[C---:B------:R-:W-:Y:S08]  /*6c80*/  HMMA.16816.F32.BF16 R36, R8.reuse, R14, R32 ;  /* 0x0000000e0824723c */ /* 0x040ff00000041820 */
[----:B------:R-:W-:Y:S01]  /*6c90*/  HMMA.16816.F32.BF16 R56, R8, R18, R28 ;  /* 0x000000120838723c */ /* 0x000fe2000004181c */
[----:B------:R-:W2:Y:S04]  /*6ca0*/  LDSM.16.MT88.4 R28, [R224+0x2900] ;  /* 0x00290000e01c783b */ /* 0x000ea80000004200 */
[----:B------:R-:W2:Y:S01]  /*6cb0*/  LDSM.16.MT88.4 R16, [R225+0x2900] ;  /* 0x00290000e110783b */ /* 0x000ea20000004200 */
[----:B-1----:R-:W-:-:S02]  /*6cc0*/  FFMA.FTZ R2, R183, c[0x0][0x2d0], -R5 ;  /* 0x0000b400b7027a23 */ /* 0x002fc40000010805 */
[C---:B------:R-:W-:Y:S01]  /*6cd0*/  HMMA.16816.F32.BF16 R40, R8.reuse, R12, R40 ;  /* 0x0000000c0828723c */ /* 0x040fe20000041828 */
[----:B------:R-:W1:Y:S01]  /*6ce0*/  LDSM.16.MT88.4 R12, [R226+0x2900] ;  /* 0x00290000e20c783b */ /* 0x000e620000004200 */
[----:B------:R3:W-:Y:S06]  /*6cf0*/  MUFU.EX2 R112, R2 ;  /* 0x0000000200707308 */ /* 0x0007ec0000000800 */
[----:B------:R-:W-:Y:S01]  /*6d00*/  HMMA.16816.F32.BF16 R44, R8, R24, R44 ;  /* 0x00000018082c723c */ /* 0x000fe2000004182c */
[----:B------:R-:W-:Y:S01]  /*6d10*/  FFMA.FTZ R52, R236, c[0x0][0x2d0], -R7 ;  /* 0x0000b400ec347a23 */ /* 0x000fe20000010807 */
[----:B------:R1:W5:Y:S01]  /*6d20*/  LDL.LU R241, [R1+0xa0] ;  /* 0x0000a00001f17983 */ /* 0x0003620000300800 */
[----:B---3--:R-:W-:-:S04]  /*6d30*/  FFMA.FTZ R2, R179, c[0x0][0x2d0], -R5 ;  /* 0x0000b400b3027a23 */ /* 0x008fc80000010805 */
[----:B------:R3:W1:Y:S02]  /*6d40*/  MUFU.EX2 R99, R2 ;  /* 0x0000000200637308 */ /* 0x0006640000000800 */
[----:B---3--:R-:W-:Y:S02]  /*6d50*/  FFMA.FTZ R2, R171, c[0x0][0x2d0], -R7 ;  /* 0x0000b400ab027a23 */ /* 0x008fe40000010807 */
[----:B------:R-:W-:Y:S02]  /*6d60*/  IMAD.MOV.U32 R171, RZ, RZ, R137 ;  /* 0x000000ffffab7224 */ /* 0x000fe400078e0089 */
[----:B------:R-:W-:Y:S02]  /*6d70*/  IMAD.MOV.U32 R137, RZ, RZ, R154 ;  /* 0x000000ffff897224 */ /* 0x000fe400078e009a */
[----:B------:R3:W-:Y:S01]  /*6d80*/  MUFU.EX2 R98, R2 ;  /* 0x0000000200627308 */ /* 0x0007e20000000800 */
[----:B------:R-:W-:Y:S01]  /*6d90*/  IMAD.MOV.U32 R154, RZ, RZ, R159 ;  /* 0x000000ffff9a7224 */ /* 0x000fe200078e009f */
[----:B------:R-:W-:Y:S01]  /*6da0*/  MOV R159, R152 ;  /* 0x00000098009f7202 */ /* 0x000fe20000000f00 */
[----:B------:R-:W-:-:S02]  /*6db0*/  IMAD.MOV.U32 R152, RZ, RZ, R160 ;  /* 0x000000ffff987224 */ /* 0x000fc400078e00a0 */
[----:B------:R-:W-:Y:S02]  /*6dc0*/  IMAD.MOV.U32 R160, RZ, RZ, R155 ;  /* 0x000000ffffa07224 */ /* 0x000fe400078e009b */
[----:B------:R-:W-:Y:S01]  /*6dd0*/  IMAD.MOV.U32 R155, RZ, RZ, R158 ;  /* 0x000000ffff9b7224 */ /* 0x000fe200078e009e */
[----:B------:R-:W-:Y:S01]  /*6de0*/  MOV R158, R140 ;  /* 0x0000008c009e7202 */ /* 0x000fe20000000f00 */
[----:B---3--:R-:W-:Y:S02]  /*6df0*/  FFMA.FTZ R2, R171, c[0x0][0x2d0], -R7 ;  /* 0x0000b400ab027a23 */ /* 0x008fe40000010807 */
[----:B------:R-:W-:Y:S02]  /*6e00*/  IMAD.MOV.U32 R171, RZ, RZ, R137 ;  /* 0x000000ffffab7224 */ /* 0x000fe400078e0089 */
[----:B------:R-:W-:Y:S01]  /*6e10*/  IMAD.MOV.U32 R137, RZ, RZ, R154 ;  /* 0x000000ffff897224 */ /* 0x000fe200078e009a */
[----:B------:R-:W-:Y:S01]  /*6e20*/  MOV R154, R159 ;  /* 0x0000009f009a7202 */ /* 0x000fe20000000f00 */
[----:B------:R-:W-:Y:S01]  /*6e30*/  IMAD.MOV.U32 R159, RZ, RZ, R152 ;  /* 0x000000ffff9f7224 */ /* 0x000fe200078e0098 */
[----:B------:R3:W1:Y:S01]  /*6e40*/  MUFU.EX2 R96, R2 ;  /* 0x0000000200607308 */ /* 0x0006620000000800 */
[----:B------:R-:W-:-:S02]  /*6e50*/  IMAD.MOV.U32 R152, RZ, RZ, R160 ;  /* 0x000000ffff987224 */ /* 0x000fc400078e00a0 */
[----:B------:R-:W-:Y:S01]  /*6e60*/  IMAD.MOV.U32 R160, RZ, RZ, R155 ;  /* 0x000000ffffa07224 */ /* 0x000fe200078e009b */
[----:B------:R-:W-:Y:S01]  /*6e70*/  MOV R155, R158 ;  /* 0x0000009e009b7202 */ /* 0x000fe20000000f00 */
[----:B------:R-:W-:Y:S02]  /*6e80*/  IMAD.MOV.U32 R158, RZ, RZ, R157 ;  /* 0x000000ffff9e7224 */ /* 0x000fe400078e009d */
[----:B------:R-:W-:Y:S02]  /*6e90*/  IMAD.MOV.U32 R157, RZ, RZ, R239 ;  /* 0x000000ffff9d7224 */ /* 0x000fe400078e00ef */
[----:B---3--:R-:W-:-:S04]  /*6ea0*/  FFMA.FTZ R2, R171, c[0x0][0x2d0], -R7 ;  /* 0x0000b400ab027a23 */ /* 0x008fc80000010807 */
[----:B------:R3:W-:Y:S01]  /*6eb0*/  MUFU.EX2 R97, R2 ;  /* 0x0000000200617308 */ /* 0x0007e20000000800 */
[----:B------:R-:W-:Y:S01]  /*6ec0*/  IMAD.MOV.U32 R171, RZ, RZ, R158 ;  /* 0x000000ffffab7224 */ /* 0x000fe200078e009e */
[----:B------:R-:W-:Y:S01]  /*6ed0*/  MOV R174, R160 ;  /* 0x000000a000ae7202 */ /* 0x000fe20000000f00 */
[----:B------:R-:W-:Y:S02]  /*6ee0*/  IMAD.MOV.U32 R158, RZ, RZ, R74 ;  /* 0x000000ffff9e7224 */ /* 0x000fe400078e004a */
[----:B------:R-:W-:Y:S02]  /*6ef0*/  IMAD.MOV.U32 R175, RZ, RZ, R152 ;  /* 0x000000ffffaf7224 */ /* 0x000fe400078e0098 */
[----:B---3--:R-:W-:Y:S02]  /*6f00*/  FFMA.FTZ R2, R137, c[0x0][0x2d0], -R7 ;  /* 0x0000b40089027a23 */ /* 0x008fe40000010807 */
[----:B------:R-:W-:Y:S01]  /*6f10*/  IMAD.MOV.U32 R137, RZ, RZ, R157 ;  /* 0x000000ffff897224 */ /* 0x000fe200078e009d */
[----:B------:R-:W-:-:S02]  /*6f20*/  MOV R157, R75 ;  /* 0x0000004b009d7202 */ /* 0x000fc40000000f00 */
[----:B------:R3:W-:Y:S01]  /*6f30*/  MUFU.EX2 R75, R2 ;  /* 0x00000002004b7308 */ /* 0x0007e20000000800 */
[----:B------:R-:W-:Y:S02]  /*6f40*/  IMAD.MOV.U32 R172, RZ, RZ, R155 ;  /* 0x000000ffffac7224 */ /* 0x000fe400078e009b */
[----:B------:R-:W-:Y:S02]  /*6f50*/  IMAD.MOV.U32 R155, RZ, RZ, R69 ;  /* 0x000000ffff9b7224 */ /* 0x000fe400078e0045 */
[----:B------:R-:W-:Y:S02]  /*6f60*/  FFMA.FTZ R34, R175, c[0x0][0x2d0], -R7 ;  /* 0x0000b400af227a23 */ /* 0x000fe40000010807 */
[----:B------:R-:W-:Y:S02]  /*6f70*/  IMAD.MOV.U32 R175, RZ, RZ, R174 ;  /* 0x000000ffffaf7224 */ /* 0x000fe400078e00ae */
[----:B---3--:R-:W-:-:S04]  /*6f80*/  FFMA.FTZ R2, R167, c[0x0][0x2d0], -R0 ;  /* 0x0000b400a7027a23 */ /* 0x008fc80000010800 */
[----:B------:R3:W-:Y:S01]  /*6f90*/  MUFU.EX2 R74, R2 ;  /* 0x00000002004a7308 */ /* 0x0007e20000000800 */
[----:B------:R-:W-:Y:S02]  /*6fa0*/  IMAD.MOV.U32 R174, RZ, RZ, R172 ;  /* 0x000000ffffae7224 */ /* 0x000fe400078e00ac */
[----:B------:R-:W-:Y:S01]  /*6fb0*/  IMAD.MOV.U32 R172, RZ, RZ, R171 ;  /* 0x000000ffffac7224 */ /* 0x000fe200078e00ab */
[----:B------:R-:W-:Y:S01]  /*6fc0*/  MOV R171, R137 ;  /* 0x0000008900ab7202 */ /* 0x000fe20000000f00 */
[----:B------:R-:W-:Y:S02]  /*6fd0*/  IMAD.MOV.U32 R160, RZ, RZ, R68 ;  /* 0x000000ffffa07224 */ /* 0x000fe400078e0044 */
[----:B------:R-:W-:Y:S02]  /*6fe0*/  IMAD.MOV.U32 R137, RZ, RZ, R148 ;  /* 0x000000ffff897224 */ /* 0x000fe400078e0094 */
[----:B---3--:R-:W-:Y:S02]  /*6ff0*/  FFMA.FTZ R2, R166, c[0x0][0x2d0], -R0 ;  /* 0x0000b400a6027a23 */ /* 0x008fe40000010800 */
[----:B------:R-:W-:-:S02]  /*7000*/  IMAD.MOV.U32 R148, RZ, RZ, R151 ;  /* 0x000000ffff947224 */ /* 0x000fc400078e0097 */
[----:B------:R-:W-:Y:S01]  /*7010*/  IMAD.MOV.U32 R140, RZ, RZ, R240 ;  /* 0x000000ffff8c7224 */ /* 0x000fe200078e00f0 */
[----:B------:R3:W-:Y:S01]  /*7020*/  MUFU.EX2 R69, R2 ;  /* 0x0000000200457308 */ /* 0x0007e20000000800 */
[----:B------:R-:W-:Y:S01]  /*7030*/  FFMA.FTZ R35, R175, c[0x0][0x2d0], -R7 ;  /* 0x0000b400af237a23 */ /* 0x000fe20000010807 */
[----:B------:R-:W-:Y:S01]  /*7040*/  HMMA.16816.F32.BF16 R48, R8, R26, R48 ;  /* 0x0000001a0830723c */ /* 0x000fe20000041830 */
[----:B------:R-:W-:Y:S01]  /*7050*/  IMAD.MOV.U32 R151, RZ, RZ, R150 ;  /* 0x000000ffff977224 */ /* 0x000fe200078e0096 */
[----:B------:R-:W-:Y:S01]  /*7060*/  MOV R150, R132 ;  /* 0x0000008400967202 */ /* 0x000fe20000000f00 */
[----:B------:R-:W-:Y:S01]  /*7070*/  IMAD.MOV.U32 R175, RZ, RZ, R174 ;  /* 0x000000ffffaf7224 */ /* 0x000fe200078e00ae */
[----:B------:R-:W-:Y:S01]  /*7080*/  MOV R174, R172 ;  /* 0x000000ac00ae7202 */ /* 0x000fe20000000f00 */
[----:B------:R-:W-:Y:S02]  /*7090*/  IMAD.MOV.U32 R172, RZ, RZ, R171 ;  /* 0x000000ffffac7224 */ /* 0x000fe400078e00ab */
[----:B------:R-:W-:-:S02]  /*70a0*/  FFMA.FTZ R53, R235, c[0x0][0x2d0], -R7 ;  /* 0x0000b400eb357a23 */ /* 0x000fc40000010807 */
[----:B------:R-:W-:Y:S02]  /*70b0*/  FFMA.FTZ R25, R231, c[0x0][0x2d0], -R6 ;  /* 0x0000b400e7197a23 */ /* 0x000fe40000010806 */
[--C-:B------:R-:W-:Y:S02]  /*70c0*/  FFMA.FTZ R33, R229, c[0x0][0x2d0], -R5.reuse ;  /* 0x0000b400e5217a23 */ /* 0x100fe40000010805 */
[----:B------:R-:W-:Y:S02]  /*70d0*/  FFMA.FTZ R32, R228, c[0x0][0x2d0], -R5 ;  /* 0x0000b400e4207a23 */ /* 0x000fe40000010805 */
[----:B------:R-:W-:Y:S02]  /*70e0*/  IMAD.MOV.U32 R123, RZ, RZ, R154 ;  /* 0x000000ffff7b7224 */ /* 0x000fe400078e009a */
[----:B------:R-:W-:Y:S01]  /*70f0*/  IMAD.MOV.U32 R247, RZ, RZ, R131 ;  /* 0x000000fffff77224 */ /* 0x000fe200078e0083 */
[----:B------:R-:W-:Y:S01]  /*7100*/  MOV R152, R238 ;  /* 0x000000ee00987202 */ /* 0x000fe20000000f00 */
[----:B---3--:R-:W-:Y:S01]  /*7110*/  FFMA.FTZ R2, R169, c[0x0][0x2d0], -R0 ;  /* 0x0000b400a9027a23 */ /* 0x008fe20000010800 */
[----:B------:R-:W-:Y:S01]  /*7120*/  MOV R122, R159 ;  /* 0x0000009f007a7202 */ /* 0x000fe20000000f00 */
[----:B------:R-:W-:Y:S01]  /*7130*/  IMAD.MOV.U32 R120, RZ, RZ, R160 ;  /* 0x000000ffff787224 */ /* 0x000fe200078e00a0 */
[----:B------:R-:W-:Y:S01]  /*7140*/  MOV R182, R155 ;  /* 0x0000009b00b67202 */ /* 0x000fe20000000f00 */
[----:B------:R3:W-:Y:S01]  /*7150*/  MUFU.EX2 R68, R2 ;  /* 0x0000000200447308 */ /* 0x0007e20000000800 */
[----:B------:R-:W-:Y:S01]  /*7160*/  IMAD.MOV.U32 R132, RZ, RZ, R133 ;  /* 0x000000ffff847224 */ /* 0x000fe200078e0085 */
[----:B------:R-:W-:Y:S01]  /*7170*/  LDSM.16.MT88.4 R164, [R225+0x3100] ;  /* 0x00310000e1a4783b */ /* 0x000fe20000004200 */
[----:B------:R-:W-:-:S02]  /*7180*/  IMAD.MOV.U32 R171, RZ, RZ, R137 ;  /* 0x000000ffffab7224 */ /* 0x000fc400078e0089 */
[----:B------:R-:W-:Y:S01]  /*7190*/  IMAD.MOV.U32 R133, RZ, RZ, R237 ;  /* 0x000000ffff857224 */ /* 0x000fe200078e00ed */
[----:B------:R2:W5:Y:S01]  /*71a0*/  LDL.LU R240, [R1+0x9c] ;  /* 0x00009c0001f07983 */ /* 0x0005620000300800 */
[----:B------:R-:W-:Y:S01]  /*71b0*/  IMAD.MOV.U32 R137, RZ, RZ, R148 ;  /* 0x000000ffff897224 */ /* 0x000fe200078e0094 */
[----:B------:R-:W-:Y:S01]  /*71c0*/  MOV R148, R151 ;  /* 0x0000009700947202 */ /* 0x000fe20000000f00 */
[----:B------:R-:W-:Y:S01]  /*71d0*/  IMAD.MOV.U32 R151, RZ, RZ, R150 ;  /* 0x000000ffff977224 */ /* 0x000fe200078e0096 */
[----:B------:R-:W-:Y:S01]  /*71e0*/  F2FP.BF16.PACK_AB R8, R118, R116 ;  /* 0x000000747608723e */ /* 0x000fe200000010ff */
[----:B---3--:R-:W-:Y:S01]  /*71f0*/  FFMA.FTZ R2, R4, c[0x0][0x2d0], -R0 ;  /* 0x0000b40004027a23 */ /* 0x008fe20000010800 */
[----:B------:R-:W-:Y:S01]  /*7200*/  F2FP.BF16.PACK_AB R9, R113, R114 ;  /* 0x000000727109723e */ /* 0x000fe200000010ff */
[----:B------:R-:W-:Y:S01]  /*7210*/  FFMA.FTZ R26, R232, c[0x0][0x2d0], -R6 ;  /* 0x0000b400e81a7a23 */ /* 0x000fe20000010806 */
[----:B------:R-:W-:Y:S01]  /*7220*/  F2FP.BF16.PACK_AB R10, R117, R115 ;  /* 0x00000073750a723e */ /* 0x000fe200000010ff */
[----:B------:R3:W2:Y:S01]  /*7230*/  MUFU.EX2 R55, R2 ;  /* 0x0000000200377308 */ /* 0x0006a20000000800 */
[----:B------:R-:W-:Y:S01]  /*7240*/  IMAD.MOV.U32 R150, RZ, RZ, R132 ;  /* 0x000000ffff967224 */ /* 0x000fe200078e0084 */
[----:B-1----:R-:W-:Y:S01]  /*7250*/  F2FP.BF16.PACK_AB R11, R99, R112 ;  /* 0x00000070630b723e */ /* 0x002fe200000010ff */
[----:B------:R-:W-:Y:S01]  /*7260*/  IMAD.MOV.U32 R132, RZ, RZ, R133 ;  /* 0x000000ffff847224 */ /* 0x000fe200078e0085 */
[----:B------:R-:W-:Y:S01]  /*7270*/  MOV R133, R134 ;  /* 0x0000008600857202 */ /* 0x000fe20000000f00 */
[----:B------:R-:W-:Y:S01]  /*7280*/  IMAD.MOV.U32 R134, RZ, RZ, R135 ;  /* 0x000000ffff867224 */ /* 0x000fe200078e0087 */
[----:B------:R1:W5:Y:S01]  /*7290*/  LDL.LU R239, [R1+0x98] ;  /* 0x0000980001ef7983 */ /* 0x0003620000300800 */
[----:B------:R-:W-:-:S02]  /*72a0*/  IMAD.MOV.U32 R135, RZ, RZ, R234 ;  /* 0x000000ffff877224 */ /* 0x000fc400078e00ea */
[----:B---3--:R-:W-:Y:S01]  /*72b0*/  FFMA.FTZ R2, R175, c[0x0][0x2d0], -R6 ;  /* 0x0000b400af027a23 */ /* 0x008fe20000010806 */
[----:B------:R-:W-:Y:S01]  /*72c0*/  F2FP.BF16.PACK_AB R4, R96, R98 ;  /* 0x000000626004723e */ /* 0x000fe200000010ff */
[----:B------:R-:W-:Y:S01]  /*72d0*/  IMAD.MOV.U32 R175, RZ, RZ, R174 ;  /* 0x000000ffffaf7224 */ /* 0x000fe200078e00ae */
[----:B------:R-:W-:Y:S01]  /*72e0*/  MOV R174, R172 ;  /* 0x000000ac00ae7202 */ /* 0x000fe20000000f00 */
[----:B------:R-:W-:Y:S01]  /*72f0*/  IMAD.MOV.U32 R172, RZ, RZ, R171 ;  /* 0x000000ffffac7224 */ /* 0x000fe200078e00ab */
[----:B--2---:R-:W-:Y:S01]  /*7300*/  F2FP.BF16.PACK_AB R7, R55, R68 ;  /* 0x000000443707723e */ /* 0x004fe200000010ff */
[----:B------:R-:W-:Y:S01]  /*7310*/  IMAD.MOV.U32 R171, RZ, RZ, R137 ;  /* 0x000000ffffab7224 */ /* 0x000fe200078e0089 */
[----:B------:R-:W-:Y:S01]  /*7320*/  MOV R137, R148 ;  /* 0x0000009400897202 */ /* 0x000fe20000000f00 */
[----:B------:R-:W-:Y:S01]  /*7330*/  IMAD.MOV.U32 R148, RZ, RZ, R151 ;  /* 0x000000ffff947224 */ /* 0x000fe200078e0097 */
[----:B------:R-:W-:Y:S01]  /*7340*/  HMMA.16816.F32.BF16 R124, R8, R28, R124 ;  /* 0x0000001c087c723c */ /* 0x000fe2000004187c */
[----:B------:R-:W-:Y:S01]  /*7350*/  IMAD.MOV.U32 R151, RZ, RZ, R150 ;  /* 0x000000ffff977224 */ /* 0x000fe200078e0096 */
[----:B------:R-:W-:Y:S01]  /*7360*/  MOV R150, R132 ;  /* 0x0000008400967202 */ /* 0x000fe20000000f00 */
[----:B------:R-:W-:Y:S01]  /*7370*/  FFMA.FTZ R24, R174, c[0x0][0x2d0], -R5 ;  /* 0x0000b400ae187a23 */ /* 0x000fe20000010805 */
[----:B------:R-:W-:Y:S01]  /*7380*/  MOV R174, R171 ;  /* 0x000000ab00ae7202 */ /* 0x000fe20000000f00 */
[----:B------:R-:W-:-:S02]  /*7390*/  IMAD.MOV.U32 R132, RZ, RZ, R133 ;  /* 0x000000ffff847224 */ /* 0x000fc400078e0085 */
[----:B------:R-:W-:Y:S01]  /*73a0*/  IMAD.MOV.U32 R154, RZ, RZ, R130 ;  /* 0x000000ffff9a7224 */ /* 0x000fe200078e0082 */
[C---:B------:R-:W-:Y:S01]  /*73b0*/  HMMA.16816.F32.BF16 R108, R8.reuse, R30, R108 ;  /* 0x0000001e086c723c */ /* 0x040fe2000004186c */
[----:B------:R-:W-:Y:S01]  /*73c0*/  IMAD.MOV.U32 R133, RZ, RZ, R134 ;  /* 0x000000ffff857224 */ /* 0x000fe200078e0086 */
[----:B------:R-:W-:Y:S01]  /*73d0*/  MOV R134, R135 ;  /* 0x0000008700867202 */ /* 0x000fe20000000f00 */
[----:B------:R-:W-:Y:S02]  /*73e0*/  IMAD.MOV.U32 R171, RZ, RZ, R137 ;  /* 0x000000ffffab7224 */ /* 0x000fe400078e0089 */
[----:B------:R-:W-:Y:S02]  /*73f0*/  IMAD.MOV.U32 R121, RZ, RZ, R152 ;  /* 0x000000ffff797224 */ /* 0x000fe400078e0098 */
[----:B------:R-:W-:Y:S01]  /*7400*/  IMAD.MOV.U32 R169, RZ, RZ, R153 ;  /* 0x000000ffffa97224 */ /* 0x000fe200078e0099 */
[----:B------:R-:W-:Y:S01]  /*7410*/  HMMA.16816.F32.BF16 R104, R8, R20, R104 ;  /* 0x000000140868723c */ /* 0x000fe20000041868 */
[----:B------:R-:W-:Y:S01]  /*7420*/  IMAD.MOV.U32 R137, RZ, RZ, R148 ;  /* 0x000000ffff897224 */ /* 0x000fe200078e0094 */
[----:B------:R-:W-:Y:S01]  /*7430*/  MOV R148, R151 ;  /* 0x0000009700947202 */ /* 0x000fe20000000f00 */
[----:B------:R-:W-:-:S02]  /*7440*/  IMAD.MOV.U32 R135, RZ, RZ, R141 ;  /* 0x000000ffff877224 */ /* 0x000fc400078e008d */
[----:B------:R-:W-:Y:S02]  /*7450*/  IMAD.MOV.U32 R183, RZ, RZ, R157 ;  /* 0x000000ffffb77224 */ /* 0x000fe400078e009d */
[----:B------:R-:W-:Y:S01]  /*7460*/  IMAD.MOV.U32 R155, RZ, RZ, R143 ;  /* 0x000000ffff9b7224 */ /* 0x000fe200078e008f */
[C---:B------:R-:W-:Y:S01]  /*7470*/  HMMA.16816.F32.BF16 R100, R8.reuse, R22, R100 ;  /* 0x000000160864723c */ /* 0x040fe20000041864 */
[----:B------:R-:W-:Y:S01]  /*7480*/  IMAD.MOV.U32 R141, RZ, RZ, R233 ;  /* 0x000000ffff8d7224 */ /* 0x000fe200078e00e9 */
[----:B------:R-:W-:Y:S01]  /*7490*/  MUFU.EX2 R26, R26 ;  /* 0x0000001a001a7308 */ /* 0x000fe20000000800 */
[----:B------:R-:W-:Y:S01]  /*74a0*/  IMAD.MOV.U32 R151, RZ, RZ, R150 ;  /* 0x000000ffff977224 */ /* 0x000fe200078e0096 */
[----:B------:R1:W5:Y:S01]  /*74b0*/  LDL.LU R238, [R1+0x94] ;  /* 0x0000940001ee7983 */ /* 0x0003620000300800 */
[----:B------:R-:W-:Y:S01]  /*74c0*/  IMAD.MOV.U32 R150, RZ, RZ, R132 ;  /* 0x000000ffff967224 */ /* 0x000fe200078e0084 */
[----:B------:R-:W-:Y:S01]  /*74d0*/  MOV R132, R133 ;  /* 0x0000008500847202 */ /* 0x000fe20000000f00 */
[----:B------:R-:W-:Y:S01]  /*74e0*/  IMAD.MOV.U32 R133, RZ, RZ, R134 ;  /* 0x000000ffff857224 */ /* 0x000fe200078e0086 */
[----:B------:R-:W-:Y:S01]  /*74f0*/  HMMA.16816.F32.BF16 R88, R8, R16, R88 ;  /* 0x000000100858723c */ /* 0x000fe20000041858 */
[----:B------:R-:W-:Y:S01]  /*7500*/  IMAD.MOV.U32 R134, RZ, RZ, R135 ;  /* 0x000000ffff867224 */ /* 0x000fe200078e0087 */
[----:B------:R-:W-:Y:S01]  /*7510*/  MOV R135, R141 ;  /* 0x0000008d00877202 */ /* 0x000fe20000000f00 */
[----:B------:R-:W-:-:S02]  /*7520*/  IMAD.MOV.U32 R141, RZ, RZ, R140 ;  /* 0x000000ffff8d7224 */ /* 0x000fc400078e008c */
[----:B------:R-:W-:-:S03]  /*7530*/  FFMA.FTZ R27, R175, c[0x0][0x2d0], -R6 ;  /* 0x0000b400af1b7a23 */ /* 0x000fc60000010806 */
[----:B------:R-:W-:Y:S01]  /*7540*/  HMMA.16816.F32.BF16 R64, R8, R18, R64 ;  /* 0x000000120840723c */ /* 0x000fe20000041840 */
[----:B------:R-:W-:Y:S01]  /*7550*/  IMAD.MOV.U32 R140, RZ, RZ, R3 ;  /* 0x000000ffff8c7224 */ /* 0x000fe200078e0003 */
[----:B------:R-:W-:Y:S01]  /*7560*/  F2FP.BF16.PACK_AB R6, R75, R97 ;  /* 0x000000614b06723e */ /* 0x000fe200000010ff */
[----:B------:R-:W-:Y:S01]  /*7570*/  FFMA.FTZ R3, R230, c[0x0][0x2d0], -R5 ;  /* 0x0000b400e6037a23 */ /* 0x000fe20000010805 */
[----:B------:R-:W-:Y:S01]  /*7580*/  F2FP.BF16.PACK_AB R5, R69, R74 ;  /* 0x0000004a4505723e */ /* 0x000fe200000010ff */
[----:B------:R-:W-:-:S03]  /*7590*/  IMAD.MOV.U32 R162, RZ, RZ, R133 ;  /* 0x000000ffffa27224 */ /* 0x000fc600078e0085 */
[----:B------:R-:W-:Y:S01]  /*75a0*/  HMMA.16816.F32.BF16 R84, R8, R12, R84 ;  /* 0x0000000c0854723c */ /* 0x000fe20000041854 */
[----:B------:R-:W-:Y:S01]  /*75b0*/  IMAD.MOV.U32 R163, RZ, RZ, R134 ;  /* 0x000000ffffa37224 */ /* 0x000fe200078e0086 */
[----:B------:R-:W-:-:S06]  /*75c0*/  MOV R175, R148 ;  /* 0x0000009400af7202 */ /* 0x000fcc0000000f00 */
[----:B------:R-:W-:Y:S01]  /*75d0*/  HMMA.16816.F32.BF16 R80, R8, R14, R80 ;  /* 0x0000000e0850723c */ /* 0x000fe20000041850 */
[----:B------:R-:W-:Y:S01]  /*75e0*/  MOV R161, R135 ;  /* 0x0000008700a17202 */ /* 0x000fe20000000f00 */
[----:B------:R-:W-:Y:S01]  /*75f0*/  IMAD.MOV.U32 R168, RZ, RZ, R151 ;  /* 0x000000ffffa87224 */ /* 0x000fe200078e0097 */
[----:B------:R2:W-:Y:S01]  /*7600*/  MUFU.EX2 R54, R2 ;  /* 0x0000000200367308 */ /* 0x0005e20000000800 */
[----:B------:R-:W-:Y:S01]  /*7610*/  IMAD.MOV.U32 R153, RZ, RZ, R142 ;  /* 0x000000ffff997224 */ /* 0x000fe200078e008e */
[----:B------:R1:W5:Y:S02]  /*7620*/  LDL.LU R237, [R1+0x90] ;  /* 0x0000900001ed7983 */ /* 0x0003640000300800 */
[--C-:B------:R-:W-:Y:S01]  /*7630*/  FFMA.FTZ R8, R251, c[0x0][0x2d0], -R0.reuse ;  /* 0x0000b400fb087a23 */ /* 0x100fe20000010800 */
[----:B------:R-:W-:Y:S01]  /*7640*/  HMMA.16816.F32.BF16 R44, R4, R12, R44 ;  /* 0x0000000c042c723c */ /* 0x000fe2000004182c */
[--C-:B------:R-:W-:Y:S01]  /*7650*/  FFMA.FTZ R9, R249, c[0x0][0x2d0], -R0.reuse ;  /* 0x0000b400f9097a23 */ /* 0x100fe20000010800 */
[----:B------:R-:W-:Y:S01]  /*7660*/  MOV R173, R132 ;  /* 0x0000008400ad7202 */ /* 0x000fe20000000f00 */
[----:B------:R-:W-:-:S02]  /*7670*/  FFMA.FTZ R10, R250, c[0x0][0x2d0], -R0 ;  /* 0x0000b400fa0a7a23 */ /* 0x000fc40000010800 */
[----:B------:R-:W-:Y:S02]  /*7680*/  IMAD.MOV.U32 R146, RZ, RZ, R141 ;  /* 0x000000ffff927224 */ /* 0x000fe400078e008d */
[----:B------:R-:W-:Y:S01]  /*7690*/  IMAD.MOV.U32 R170, RZ, RZ, R150 ;  /* 0x000000ffffaa7224 */ /* 0x000fe200078e0096 */
[----:B------:R-:W-:Y:S01]  /*76a0*/  HMMA.16816.F32.BF16 R76, R4, R30, R76 ;  /* 0x0000001e044c723c */ /* 0x000fe2000004184c */
[----:B------:R-:W-:Y:S02]  /*76b0*/  FFMA.FTZ R12, R248, c[0x0][0x2d0], -R0 ;  /* 0x0000b400f80c7a23 */ /* 0x000fe40000010800 */
[----:B--2---:R-:W-:-:S05]  /*76c0*/  FADD.FTZ R2, R178, R177 ;  /* 0x000000b1b2027221 */ /* 0x004fca0000010000 */
[----:B------:R-:W-:Y:S01]  /*76d0*/  HMMA.16816.F32.BF16 R92, R4, R28, R92 ;  /* 0x0000001c045c723c */ /* 0x000fe2000004185c */
[----:B------:R-:W-:-:S07]  /*76e0*/  FADD.FTZ R0, R162, R163 ;  /* 0x000000a3a2007221 */ /* 0x000fce0000010000 */
[----:B------:R-:W-:Y:S01]  /*76f0*/  HMMA.16816.F32.BF16 R56, R4, R22, R56 ;  /* 0x000000160438723c */ /* 0x000fe20000041838 */
[----:B------:R-:W-:-:S07]  /*7700*/  FADD.FTZ R0, R175, R0 ;  /* 0x00000000af007221 */ /* 0x000fce0000010000 */
[----:B------:R-:W-:Y:S01]  /*7710*/  HMMA.16816.F32.BF16 R60, R4, R20, R60 ;  /* 0x00000014043c723c */ /* 0x000fe2000004183c */
[----:B------:R-:W-:Y:S01]  /*7720*/  IMAD.MOV.U32 R30, RZ, RZ, R128 ;  /* 0x000000ffff1e7224 */ /* 0x000fe200078e0080 */
[----:B------:R2:W-:Y:S01]  /*7730*/  MUFU.EX2 R23, R3 ;  /* 0x0000000300177308 */ /* 0x0005e20000000800 */
[----:B------:R-:W-:-:S05]  /*7740*/  IMAD.MOV.U32 R29, RZ, RZ, R140 ;  /* 0x000000ffff1d7224 */ /* 0x000fca00078e008c */
[----:B------:R-:W-:Y:S01]  /*7750*/  HMMA.16816.F32.BF16 R40, R4, R16, R40 ;  /* 0x000000100428723c */ /* 0x000fe20000041828 */
[----:B------:R-:W-:Y:S01]  /*7760*/  FADD.FTZ R0, R30, R0 ;  /* 0x000000001e007221 */ /* 0x000fe20000010000 */
[----:B------:R3:W-:Y:S01]  /*7770*/  MUFU.EX2 R22, R33 ;  /* 0x0000002100167308 */ /* 0x0007e20000000800 */
[----:B------:R-:W-:-:S05]  /*7780*/  IMAD.MOV.U32 R141, RZ, RZ, R119 ;  /* 0x000000ffff8d7224 */ /* 0x000fca00078e0077 */
[C---:B------:R-:W-:Y:S08]  /*7790*/  HMMA.16816.F32.BF16 R36, R4.reuse, R18, R36 ;  /* 0x000000120424723c */ /* 0x040ff00000041824 */
[----:B------:R-:W-:Y:S01]  /*77a0*/  HMMA.16816.F32.BF16 R48, R4, R14, R48 ;  /* 0x0000000e0430723c */ /* 0x000fe20000041830 */
[----:B--2---:R-:W-:Y:S01]  /*77b0*/  FADD.FTZ R3, R161, R146 ;  /* 0x00000092a1037221 */ /* 0x004fe20000010000 */
[----:B---3--:R-:W-:Y:S01]  /*77c0*/  MOV R33, R156 ;  /* 0x0000009c00217202 */ /* 0x008fe20000000f00 */
[----:B------:R-:W-:Y:S01]  /*77d0*/  FADD.FTZ R11, R170, R173 ;  /* 0x000000adaa0b7221 */ /* 0x000fe20000010000 */
[----:B------:R-:W-:Y:S01]  /*77e0*/  MOV R249, R139 ;  /* 0x0000008b00f97202 */ /* 0x000fe20000000f00 */
[----:B------:R-:W-:Y:S01]  /*77f0*/  IMAD.MOV.U32 R170, RZ, RZ, R172 ;  /* 0x000000ffffaa7224 */ /* 0x000fe200078e00ac */
[----:B------:R-:W-:Y:S01]  /*7800*/  MUFU.EX2 R24, R24 ;  /* 0x0000001800187308 */ /* 0x000fe20000000800 */
[----:B------:R-:W-:Y:S01]  /*7810*/  FADD.FTZ R6, R29, R0 ;  /* 0x000000001d067221 */ /* 0x000fe20000010000 */
[----:B------:R-:W2:Y:S01]  /*7820*/  LDSM.16.MT88.4 R132, [R224+0x3100] ;  /* 0x00310000e084783b */ /* 0x000ea20000004200 */
[----:B------:R-:W-:-:S02]  /*7830*/  FADD.FTZ R3, R168, R3 ;  /* 0x00000003a8037221 */ /* 0x000fc40000010000 */
[----:B------:R-:W-:Y:S01]  /*7840*/  IMAD.MOV.U32 R172, RZ, RZ, R158 ;  /* 0x000000ffffac7224 */ /* 0x000fe200078e009e */
[----:B------:R-:W3:Y:S01]  /*7850*/  LDSM.16.MT88.4 R148, [R227+0x3100] ;  /* 0x00310000e394783b */ /* 0x000ee20000004200 */
[----:B----4-:R-:W-:Y:S01]  /*7860*/  @P4 IMAD.HI.U32 R0, R243, c[0x0][0x2c8], RZ ;  /* 0x0000b200f3004a27 */ /* 0x010fe200078e00ff */
[----:B------:R-:W-:Y:S01]  /*7870*/  MOV R31, R129 ;  /* 0x00000081001f7202 */ /* 0x000fe20000000f00 */
[----:B------:R-:W-:Y:S01]  /*7880*/  MUFU.EX2 R27, R27 ;  /* 0x0000001b001b7308 */ /* 0x000fe20000000800 */
[----:B------:R1:W5:Y:S01]  /*7890*/  LDL.LU R236, [R1+0x8c] ;  /* 0x00008c0001ec7983 */ /* 0x0003620000300800 */
[----:B------:R-:W-:Y:S01]  /*78a0*/  FADD.FTZ R2, R176, R2 ;  /* 0x00000002b0027221 */ /* 0x000fe20000010000 */
[----:B------:R-:W-:Y:S01]  /*78b0*/  MOV R28, R141 ;  /* 0x0000008d001c7202 */ /* 0x000fe20000000f00 */
[----:B------:R-:W-:Y:S01]  /*78c0*/  FADD.FTZ R4, R172, R11 ;  /* 0x0000000bac047221 */ /* 0x000fe20000010000 */
[----:B------:R-:W-:Y:S01]  /*78d0*/  @P4 SHF.R.U32.HI R243, RZ, c[0x0][0x2cc], R0 ;  /* 0x0000b300fff34a19 */ /* 0x000fe20000011600 */
[----:B------:R-:W-:-:S02]  /*78e0*/  FADD.FTZ R3, R33, R3 ;  /* 0x0000000321037221 */ /* 0x000fc40000010000 */
[----:B------:R-:W4:Y:S01]  /*78f0*/  MUFU.EX2 R20, R34 ;  /* 0x0000002200147308 */ /* 0x000f220000000800 */
[----:B------:R-:W-:Y:S01]  /*7900*/  FADD.FTZ R2, R181, R2 ;  /* 0x00000002b5027221 */ /* 0x000fe20000010000 */
[----:B------:R-:W-:Y:S01]  /*7910*/  MOV R168, R174 ;  /* 0x000000ae00a87202 */ /* 0x000fe20000000f00 */
[----:B------:R-:W-:Y:S02]  /*7920*/  FADD.FTZ R7, R31, R4 ;  /* 0x000000041f077221 */ /* 0x000fe40000010000 */
[----:B------:R-:W-:Y:S02]  /*7930*/  IMAD.MOV.U32 R248, RZ, RZ, R138 ;  /* 0x000000fffff87224 */ /* 0x000fe400078e008a */
[----:B------:R-:W-:Y:S01]  /*7940*/  IMAD.MOV.U32 R250, RZ, RZ, R136 ;  /* 0x000000fffffa7224 */ /* 0x000fe200078e0088 */
[----:B------:R1:W-:Y:S01]  /*7950*/  MUFU.EX2 R14, R35 ;  /* 0x00000023000e7308 */ /* 0x0003e20000000800 */
[----:B------:R-:W-:Y:S01]  /*7960*/  FADD.FTZ R5, R28, R3 ;  /* 0x000000031c057221 */ /* 0x000fe20000010000 */
[----:B------:R-:W-:Y:S01]  /*7970*/  IADD3 R3, R243, R154, -R247 ;  /* 0x0000009af3037210 */ /* 0x000fe20007ffe8f7 */
[----:B------:R-:W-:Y:S01]  /*7980*/  FADD.FTZ R4, R180, R2 ;  /* 0x00000002b4047221 */ /* 0x000fe20000010000 */
[----:B------:R-:W-:Y:S01]  /*7990*/  MOV R30, R183 ;  /* 0x000000b7001e7202 */ /* 0x000fe20000000f00 */
[----:B------:R-:W-:Y:S01]  /*79a0*/  IMAD.MOV.U32 R2, RZ, RZ, RZ ;  /* 0x000000ffff027224 */ /* 0x000fe200078e00ff */
[----:B------:R-:W2:Y:S03]  /*79b0*/  LDSM.16.MT88.4 R16, [R226+0x3100] ;  /* 0x00310000e210783b */ /* 0x000ea60000004200 */
[----:B------:R-:W-:Y:S01]  /*79c0*/  IMAD.HI R2, R3, -0x6db6db6d, R2 ;  /* 0x9249249303027827 */ /* 0x000fe200078e0202 */
[----:B------:R3:W-:Y:S01]  /*79d0*/  MUFU.EX2 R21, R32 ;  /* 0x0000002000157308 */ /* 0x0007e20000000800 */
[----:B------:R2:W5:Y:S03]  /*79e0*/  LDL.LU R235, [R1+0x88] ;  /* 0x0000880001eb7983 */ /* 0x0005660000300800 */
[----:B------:R-:W-:Y:S01]  /*79f0*/  SHF.R.U32.HI R0, RZ, 0x1f, R2 ;  /* 0x0000001fff007819 */ /* 0x000fe20000011602 */
[----:B------:R-:W-:Y:S01]  /*7a00*/  IMAD.MOV.U32 R31, RZ, RZ, R169 ;  /* 0x000000ffff1f7224 */ /* 0x000fe200078e00a9 */
[----:B-1----:R-:W-:Y:S01]  /*7a10*/  MOV R35, R121 ;  /* 0x0000007900237202 */ /* 0x002fe20000000f00 */
[----:B------:R-:W-:Y:S01]  /*7a20*/  IMAD.MOV.U32 R34, RZ, RZ, R122 ;  /* 0x000000ffff227224 */ /* 0x000fe200078e007a */
[----:B------:R-:W-:Y:S01]  /*7a30*/  LEA.HI.SX32 R11, R2, R0, 0x1a ;  /* 0x00000000020b7211 */ /* 0x000fe200078fd2ff */
[----:B------:R-:W-:-:S02]  /*7a40*/  IMAD.MOV.U32 R169, RZ, RZ, R123 ;  /* 0x000000ffffa97224 */ /* 0x000fc400078e007b */
[----:B------:R-:W-:Y:S02]  /*7a50*/  FADD.FTZ R6, R170, R6 ;  /* 0x00000006aa067221 */ /* 0x000fe40000010000 */
[----:B------:R-:W-:Y:S02]  /*7a60*/  IMAD.MOV.U32 R251, RZ, RZ, R120 ;  /* 0x000000fffffb7224 */ /* 0x000fe400078e0078 */
[----:B------:R-:W-:Y:S01]  /*7a70*/  IMAD.MOV.U32 R33, RZ, RZ, R182 ;  /* 0x000000ffff217224 */ /* 0x000fe200078e00b6 */
[----:B---3--:R-:W-:Y:S01]  /*7a80*/  MOV R32, R137 ;  /* 0x0000008900207202 */ /* 0x008fe20000000f00 */
[----:B------:R-:W-:Y:S01]  /*7a90*/  FADD.FTZ R2, R35, R7 ;  /* 0x0000000723027221 */ /* 0x000fe20000010000 */
[----:B------:R-:W-:Y:S01]  /*7aa0*/  MOV R28, R153 ;  /* 0x00000099001c7202 */ /* 0x000fe20000000f00 */
[----:B------:R-:W-:Y:S01]  /*7ab0*/  FADD.FTZ R0, R34, R5 ;  /* 0x0000000522007221 */ /* 0x000fe20000010000 */
[----:B------:R-:W1:Y:S01]  /*7ac0*/  MUFU.EX2 R8, R8 ;  /* 0x0000000800087308 */ /* 0x000e620000000800 */
[----:B------:R-:W-:Y:S01]  /*7ad0*/  FADD.FTZ R3, R169, R4 ;  /* 0x00000004a9037221 */ /* 0x000fe20000010000 */
[----:B------:R3:W5:Y:S01]  /*7ae0*/  LDL.LU R234, [R1+0x84] ;  /* 0x0000840001ea7983 */ /* 0x0007620000300800 */
[----:B------:R-:W-:-:S02]  /*7af0*/  FADD.FTZ R5, R168, R2 ;  /* 0x00000002a8057221 */ /* 0x000fc40000010000 */
[----:B------:R-:W-:Y:S01]  /*7b00*/  FADD.FTZ R4, R171, R0 ;  /* 0x00000000ab047221 */ /* 0x000fe20000010000 */
[----:B------:R3:W5:Y:S01]  /*7b10*/  LDL.LU R233, [R1+0x80] ;  /* 0x0000800001e97983 */ /* 0x0007620000300800 */
[----:B------:R-:W-:Y:S02]  /*7b20*/  FADD.FTZ R3, R248, R3 ;  /* 0x00000003f8037221 */ /* 0x000fe40000010000 */
[----:B------:R-:W-:Y:S01]  /*7b30*/  FADD.FTZ R2, R250, R6 ;  /* 0x00000006fa027221 */ /* 0x000fe20000010000 */
[----:B------:R-:W1:Y:S01]  /*7b40*/  MUFU.EX2 R9, R9 ;  /* 0x0000000900097308 */ /* 0x000e620000000800 */
[----:B------:R-:W-:Y:S01]  /*7b50*/  FADD.FTZ R0, R249, R5 ;  /* 0x00000005f9007221 */ /* 0x000fe20000010000 */
[----:B------:R3:W5:Y:S01]  /*7b60*/  LDL.LU R232, [R1+0x7c] ;  /* 0x00007c0001e87983 */ /* 0x0007620000300800 */
[----:B------:R-:W-:Y:S02]  /*7b70*/  FADD.FTZ R5, R32, R4 ;  /* 0x0000000420057221 */ /* 0x000fe40000010000 */
[----:B------:R-:W-:Y:S01]  /*7b80*/  FADD.FTZ R3, R251, R3 ;  /* 0x00000003fb037221 */ /* 0x000fe20000010000 */
[----:B------:R3:W5:Y:S01]  /*7b90*/  LDL.LU R231, [R1+0x78] ;  /* 0x0000780001e77983 */ /* 0x0007620000300800 */
[----:B------:R-:W-:-:S02]  /*7ba0*/  FADD.FTZ R4, R33, R2 ;  /* 0x0000000221047221 */ /* 0x000fc40000010000 */
[----:B------:R-:W-:Y:S02]  /*7bb0*/  FADD.FTZ R2, R30, R0 ;  /* 0x000000001e027221 */ /* 0x000fe40000010000 */
[----:B------:R-:W-:Y:S01]  /*7bc0*/  IMAD.MOV.U32 R29, RZ, RZ, R155 ;  /* 0x000000ffff1d7224 */ /* 0x000fe200078e009b */
[----:B------:R-:W1:Y:S01]  /*7bd0*/  MUFU.EX2 R13, R52 ;  /* 0x00000034000d7308 */ /* 0x000e620000000800 */
[----:B------:R-:W-:-:S07]  /*7be0*/  FADD.FTZ R0, R252, R5 ;  /* 0x00000005fc007221 */ /* 0x000fce0000010000 */
[----:B------:R-:W1:Y:S01]  /*7bf0*/  MUFU.EX2 R10, R10 ;  /* 0x0000000a000a7308 */ /* 0x000e620000000800 */
[----:B------:R-:W-:-:S07]  /*7c00*/  FADD.FTZ R3, R218, R3 ;  /* 0x00000003da037221 */ /* 0x000fce0000010000 */
[----:B------:R-:W1:Y:S01]  /*7c10*/  MUFU.EX2 R15, R53 ;  /* 0x00000035000f7308 */ /* 0x000e620000000800 */
[----:B------:R-:W-:-:S07]  /*7c20*/  FADD.FTZ R4, R245, R4 ;  /* 0x00000004f5047221 */ /* 0x000fce0000010000 */
[----:B------:R-:W1:Y:S01]  /*7c30*/  MUFU.EX2 R12, R12 ;  /* 0x0000000c000c7308 */ /* 0x000e620000000800 */
[----:B------:R-:W-:-:S07]  /*7c40*/  FADD.FTZ R5, R223, R2 ;  /* 0x00000002df057221 */ /* 0x000fce0000010000 */
[----:B------:R-:W1:Y:S01]  /*7c50*/  MUFU.EX2 R25, R25 ;  /* 0x0000001900197308 */ /* 0x000e620000000800 */
[----:B------:R-:W-:Y:S01]  /*7c60*/  FADD.FTZ R0, R31, R0 ;  /* 0x000000001f007221 */ /* 0x000fe20000010000 */
[----:B------:R-:W-:Y:S01]  /*7c70*/  MOV R152, R144 ;  /* 0x0000009000987202 */ /* 0x000fe20000000f00 */
[----:B------:R-:W-:Y:S01]  /*7c80*/  FADD.FTZ R3, R219, R3 ;  /* 0x00000003db037221 */ /* 0x000fe20000010000 */
[----:B------:R-:W-:Y:S01]  /*7c90*/  IMNMX R6, RZ, R11, !PT ;  /* 0x0000000bff067217 */ /* 0x000fe20007800200 */
        /* <DEDUP_REMOVED lines=62> */
[----:B----4-:R-:W-:Y:S02]  /*8080*/  FADD.FTZ R3, R20, R2 ;  /* 0x0000000214037221 */ /* 0x010fe40000010000 */
[----:B-1----:R-:W-:Y:S02]  /*8090*/  FADD.FTZ R2, R8, R0 ;  /* 0x0000000008027221 */ /* 0x002fe40000010000 */
        /* <DEDUP_REMOVED lines=12> */
[----:B------:R-:W-:Y:S01]  /*8160*/  FADD.FTZ R0, R21, R0 ;  /* 0x0000000015007221 */ /* 0x000fe20000010000 */
[----:B------:R3:W-:Y:S01]  /*8170*/  STL [R1+0x10], R6 ;  /* 0x0000100601007387 */ /* 0x0007e20000100800 */
[----:B------:R-:W-:Y:S02]  /*8180*/  FADD.FTZ R2, R25, R2 ;  /* 0x0000000219027221 */ /* 0x000fe40000010000 */
[----:B------:R-:W-:Y:S01]  /*8190*/  IMAD.MOV.U32 R247, RZ, RZ, R152 ;  /* 0x000000fffff77224 */ /* 0x000fe200078e0098 */
[----:B------:R3:W-:Y:S04]  /*81a0*/  STL [R1+0x40], R4 ;  /* 0x0000400401007387 */ /* 0x0007e80000100800 */
[----:B------:R3:W-:Y:S01]  /*81b0*/  STL [R1+0x48], R3 ;  /* 0x0000480301007387 */ /* 0x0007e20000100800 */
[----:B------:R-:W-:-:S03]  /*81c0*/  IADD3 R244, R247, -0x2, RZ ;  /* 0xfffffffef7f47810 */ /* 0x000fc60007ffe0ff */
[----:B------:R3:W-:Y:S04]  /*81d0*/  STL [R1+0x44], R0 ;  /* 0x0000440001007387 */ /* 0x0007e80000100800 */
[----:B------:R3:W-:Y:S01]  /*81e0*/  STL [R1+0x3c], R2 ;  /* 0x00003c0201007387 */ /* 0x0007e20000100800 */
[----:B------:R-:W-:Y:S02]  /*81f0*/  ISETP.GE.AND P0, PT, R244, R6, PT ;  /* 0x00000006f400720c */ /* 0x000fe40003f06270 */
[----:B------:R-:W-:Y:S02]  /*8200*/  F2FP.BF16.PACK_AB R176, R27, R54 ;  /* 0x000000361bb0723e */ /* 0x000fe400000010ff */
[----:B------:R-:W-:Y:S02]  /*8210*/  F2FP.BF16.PACK_AB R177, R23, R24 ;  /* 0x0000001817b1723e */ /* 0x000fe400000010ff */
[----:B------:R-:W-:-:S02]  /*8220*/  F2FP.BF16.PACK_AB R178, R25, R26 ;  /* 0x0000001a19b2723e */ /* 0x000fc400000010ff */
[----:B------:R-:W-:Y:S02]  /*8230*/  F2FP.BF16.PACK_AB R179, R21, R22 ;  /* 0x0000001615b3723e */ /* 0x000fe400000010ff */
[----:B------:R-:W-:Y:S02]  /*8240*/  F2FP.BF16.PACK_AB R180, R14, R20 ;  /* 0x000000140eb4723e */ /* 0x000fe400000010ff */
[----:B------:R-:W-:Y:S02]  /*8250*/  F2FP.BF16.PACK_AB R181, R9, R8 ;  /* 0x0000000809b5723e */ /* 0x000fe400000010ff */
[----:B------:R-:W-:Y:S02]  /*8260*/  F2FP.BF16.PACK_AB R182, R15, R13 ;  /* 0x0000000d0fb6723e */ /* 0x000fe400000010ff */
[----:B------:R-:W-:Y:S01]  /*8270*/  F2FP.BF16.PACK_AB R183, R12, R10 ;  /* 0x0000000a0cb7723e */ /* 0x000fe200000010ff */
[C---:B--2---:R-:W-:Y:S08]  /*8280*/  HMMA.16816.F32.BF16 R124, R176.reuse, R132, R124 ;  /* 0x00000084b07c723c */ /* 0x044ff0000004187c */
        /* <DEDUP_REMOVED lines=16> */
[----:B---3--:R-:W2:Y:S01]  /*8390*/  LDL R247, [R1+0x18] ;  /* 0x0000180001f77983 */ /* 0x008ea20000100800 */
[----:B------:R-:W-:Y:S01]  /*83a0*/  MOV R116, R72 ;  /* 0x0000004800747202 */ /* 0x000fe20000000f00 */
[----:B------:R-:W-:Y:S01]  /*83b0*/  IMAD.MOV.U32 R118, RZ, RZ, R70 ;  /* 0x000000ffff767224 */ /* 0x000fe200078e0046 */
[----:B------:R-:W-:Y:S01]  /*83c0*/  MOV R3, R73 ;  /* 0x0000004900037202 */ /* 0x000fe20000000f00 */
[----:B------:R-:W-:Y:S01]  /*83d0*/  IMAD.MOV.U32 R216, RZ, RZ, R244 ;  /* 0x000000ffffd87224 */ /* 0x000fe200078e00f4 */
[----:B------:R-:W-:Y:S01]  /*83e0*/  MOV R117, R71 ;  /* 0x0000004700757202 */ /* 0x000fe20000000f00 */
[----:B--2---:R-:W-:-:S05]  /*83f0*/  @P4 IMAD.HI.U32 R0, R247, c[0x0][0x2c8], RZ ;  /* 0x0000b200f7004a27 */ /* 0x004fca00078e00ff */
[----:B------:R-:W-:-:S05]  /*8400*/  @P4 SHF.R.U32.HI R0, RZ, c[0x0][0x2cc], R0 ;  /* 0x0000b300ff004a19 */ /* 0x000fca0000011600 */
[----:B------:R1:W-:Y:S02]  /*8410*/  @P4 STL [R1+0x14], R0 ;  /* 0x0000140001004387 */ /* 0x0003e40000100800 */
.L_x_603:
[----:B------:R-:W-:Y:S04]  /*8420*/  DEPBAR.LE SB0, 0x0 ;  /* 0x000080000000791a */ /* 0x000fe80000000000 */
[----:B------:R-:W-:Y:S01]  /*8430*/  BAR.SYNC.DEFER_BLOCKING 0x0 ;  /* 0x0000000000007b1d */ /* 0x000fe20000010000 */
[----:B------:R-:W-:Y:S11]  /*8440*/  ISETP.GE.AND P2, PT, R216, RZ, PT ;  /* 0x000000ffd800720c */ /* 0x000ff60003f46270 */
[----:B------:R-:W-:Y:S02]  /*8450*/  @!UPT UIADD3 URZ, URZ, URZ, URZ ;  /* 0x0000003f3f3ff290 */ /* 0x000fe4000fffe03f */
[----:B-12---:R-:W-:Y:S05]  /*8460*/  @P2 SHF.R.S32.HI R0, RZ, 0x1f, R216 ;  /* 0x0000001fff002819 */ /* 0x006fea00000114d8 */
[----:B------:R-:W-:Y:S04]  /*8470*/  @P2 IMAD R0, R0, c[0x0][0x208], RZ ;  /* 0x0000820000002a24 */ /* 0x000fe800078e02ff */
[C---:B------:R-:W-:Y:S01]  /*8480*/  @P2 IMAD R0, R216.reuse, c[0x0][0x20c], R0 ;  /* 0x00008300d8002a24 */ /* 0x040fe200078e0200 */
[----:B-----5:R-:W-:Y:S08]  /*8490*/  LDSM.16.M88.4 R112, [R230+0x7100] ;  /* 0x00710000e670783b */ /* 0x020ff00000000200 */
[----:B------:R-:W1:Y:S08]  /*84a0*/  LDSM.16.M88.4 R16, [R119+0x3900] ;  /* 0x003900007710783b */ /* 0x000e700000000200 */
[----:B------:R-:W2:Y:S08]  /*84b0*/  LDSM.16.M88.4 R108, [R230+0x9100] ;  /* 0x00910000e66c783b */ /* 0x000eb00000000200 */
        /* <DEDUP_REMOVED lines=22> */
[----:B------:R-:W4:Y:S04]  /*8620*/  LDL R2, [R1+0x14] ;  /* 0x0000140001027983 */ /* 0x000f280000100800 */
[----:B------:R-:W-:Y:S04]  /*8630*/  STL [R1+0x88], R236 ;  /* 0x000088ec01007387 */ /* 0x000fe80000100800 */
[----:B------:R-:W-:Y:S01]  /*8640*/  STL [R1+0x8c], R235 ;  /* 0x00008ceb01007387 */ /* 0x000fe20000100800 */
[-C--:B-1----:R-:W-:Y:S08]  /*8650*/  HMMA.16816.F32.BF16 R4, R112, R16.reuse, RZ ;  /* 0x000000107004723c */ /* 0x082ff000000418ff */
[C---:B--2---:R-:W-:Y:S08]  /*8660*/  HMMA.16816.F32.BF16 R8, R108.reuse, R16, RZ ;  /* 0x000000106c08723c */ /* 0x044ff000000418ff */
        /* <DEDUP_REMOVED lines=28> */
[C---:B------:R-:W-:Y:S08]  /*8830*/  HMMA.16816.F32.BF16 R8, R196.reuse, R192, R8 ;  /* 0x000000c0c408723c */ /* 0x040ff00000041808 */
[-C--:B------:R-:W-:Y:S08]  /*8840*/  HMMA.16816.F32.BF16 R12, R196, R194.reuse, R12 ;  /* 0x000000c2c40c723c */ /* 0x080ff0000004180c */
[C---:B------:R-:W-:Y:S01]  /*8850*/  HMMA.16816.F32.BF16 R16, R188.reuse, R194, R16 ;  /* 0x000000c2bc10723c */ /* 0x040fe20000041810 */
[----:B------:R-:W2:Y:S07]  /*8860*/  LDSM.16.M88.4 R192, [R236] ;  /* 0x00000000ecc0783b */ /* 0x000eae0000000200 */
[-C--:B------:R-:W-:Y:S08]  /*8870*/  HMMA.16816.F32.BF16 R20, R188, R200.reuse, R20 ;  /* 0x000000c8bc14723c */ /* 0x080ff00000041814 */
[C---:B------:R-:W-:Y:S07]  /*8880*/  HMMA.16816.F32.BF16 R24, R196.reuse, R200, R24 ;  /* 0x000000c8c418723c */ /* 0x040fee0000041818 */
[----:B----4-:R-:W-:Y:S01]  /*8890*/  @P2 IMAD.MOV.U32 R200, RZ, RZ, R212 ;  /* 0x000000ffffc82224 */ /* 0x010fe200078e00d4 */
[-C--:B------:R-:W-:Y:S04]  /*88a0*/  HMMA.16816.F32.BF16 R28, R196, R202.reuse, R28 ;  /* 0x000000cac41c723c */ /* 0x080fe8000004181c */
[----:B------:R-:W-:Y:S04]  /*88b0*/  @P2 IMAD.MOV.U32 R201, RZ, RZ, R215 ;  /* 0x000000ffffc92224 */ /* 0x000fe800078e00d7 */
[C---:B------:R-:W-:Y:S07]  /*88c0*/  HMMA.16816.F32.BF16 R32, R188.reuse, R202, R32 ;  /* 0x000000cabc20723c */ /* 0x040fee0000041820 */
[----:B------:R-:W-:Y:S01]  /*88d0*/  @P2 IMAD.WIDE.U32 R202, R216, c[0x0][0x208], RZ ;  /* 0x00008200d8ca2a25 */ /* 0x000fe200078e00ff */
[-C--:B------:R-:W-:Y:S04]  /*88e0*/  HMMA.16816.F32.BF16 R36, R188, R204.reuse, R36 ;  /* 0x000000ccbc24723c */ /* 0x080fe80000041824 */
[----:B------:R-:W-:Y:S01]  /*88f0*/  @P2 IADD3 R0, R203, R0, RZ ;  /* 0x00000000cb002210 */ /* 0x000fe20007ffe0ff */
[----:B------:R-:W-:Y:S03]  /*8900*/  @P2 IMAD.WIDE.U32 R200, R202, 0x70, R200 ;  /* 0x00000070cac82825 */ /* 0x000fe600078e00c8 */
[C---:B------:R-:W-:Y:S04]  /*8910*/  HMMA.16816.F32.BF16 R40, R196.reuse, R204, R40 ;  /* 0x000000ccc428723c */ /* 0x040fe80000041828 */
[----:B------:R-:W-:Y:S03]  /*8920*/  @P2 IMAD R0, R0, 0x70, RZ ;  /* 0x0000007000002824 */ /* 0x000fe600078e02ff */
[C---:B------:R-:W-:Y:S01]  /*8930*/  @P2 LEA R204, P0, R200.reuse, c[0x0][0x1f8], 0x1 ;  /* 0x00007e00c8cc2a11 */ /* 0x040fe200078008ff */
[-C--:B------:R-:W-:Y:S04]  /*8940*/  HMMA.16816.F32.BF16 R44, R196, R206.reuse, R44 ;  /* 0x000000cec42c723c */ /* 0x080fe8000004182c */
[----:B------:R-:W-:Y:S04]  /*8950*/  @P2 IMAD.IADD R0, R201, 0x1, R0 ;  /* 0x00000001c9002824 */ /* 0x000fe800078e0200 */
[C---:B------:R-:W-:Y:S04]  /*8960*/  HMMA.16816.F32.BF16 R48, R188.reuse, R206, R48 ;  /* 0x000000cebc30723c */ /* 0x040fe80000041830 */
[----:B------:R-:W-:Y:S02]  /*8970*/  @P2 LEA.HI.X R205, R200, c[0x0][0x1fc], R0, 0x1, P0 ;  /* 0x00007f00c8cd2a11 */ /* 0x000fe400000f0c00 */
[----:B------:R3:W4:Y:S02]  /*8980*/  LDSM.16.M88.4 R200, [R235] ;  /* 0x00000000ebc8783b */ /* 0x0007240000000200 */
[-C--:B------:R-:W-:Y:S06]  /*8990*/  HMMA.16816.F32.BF16 R52, R188, R208.reuse, R52 ;  /* 0x000000d0bc34723c */ /* 0x080fec0000041834 */
[----:B------:R-:W-:Y:S01]  /*89a0*/  @!PT LDS RZ, [RZ] ;  /* 0x00000000fffff984 */ /* 0x000fe20000000800 */
[----:B------:R-:W-:Y:S01]  /*89b0*/  @!PT LDS RZ, [RZ] ;  /* 0x00000000fffff984 */ /* 0x000fe20000000800 */
[----:B------:R-:W-:Y:S01]  /*89c0*/  @!PT LDS RZ, [RZ] ;  /* 0x00000000fffff984 */ /* 0x000fe20000000800 */
[----:B------:R2:W-:Y:S02]  /*89d0*/  @P2 LDGSTS.E.BYPASS.LTC128B.128 [R241+0x100], [R204.64], !P6 ;  /* 0x00100000ccf12fae */ /* 0x0005e4000f101d4a */
[C---:B------:R-:W-:Y:S07]  /*89e0*/  HMMA.16816.F32.BF16 R56, R196.reuse, R208, R56 ;  /* 0x000000d0c438723c */ /* 0x040fee0000041838 */
[----:B------:R-:W-:Y:S01]  /*89f0*/  @P2 IADD3 R208, P1, R204, UR9, RZ ;  /* 0x00000009ccd02c10 */ /* 0x000fe2000ff3e0ff */
[-C--:B------:R-:W-:Y:S04]  /*8a00*/  HMMA.16816.F32.BF16 R60, R196, R210.reuse, R60 ;  /* 0x000000d2c43c723c */ /* 0x080fe8000004183c */
[----:B------:R-:W-:Y:S01]  /*8a10*/  @P2 IADD3.X R209, R205, UR8, RZ, P1, !PT ;  /* 0x00000008cdd12c10 */ /* 0x000fe20008ffe4ff */
[----:B---3--:R-:W3:Y:S03]  /*8a20*/  LDL R235, [R1+0x20] ;  /* 0x0000200001eb7983 */ /* 0x008ee60000100800 */
[C---:B------:R-:W-:Y:S01]  /*8a30*/  HMMA.16816.F32.BF16 R64, R188.reuse, R210, R64 ;  /* 0x000000d2bc40723c */ /* 0x040fe20000041840 */
[----:B------:R4:W-:Y:S06]  /*8a40*/  @P2 LDGSTS.E.BYPASS.LTC128B.128 [R241+0x900], [R208.64], !P6 ;  /* 0x00900000d0f12fae */ /* 0x0009ec000f101d4a */
[----:B------:R-:W-:Y:S01]  /*8a50*/  @P2 IADD3 R210, P0, R208, UR9, RZ ;  /* 0x00000009d0d22c10 */ /* 0x000fe2000ff1e0ff */
[-C--:B-1----:R-:W-:Y:S01]  /*8a60*/  HMMA.16816.F32.BF16 R68, R188, R184.reuse, R68 ;  /* 0x000000b8bc44723c */ /* 0x082fe20000041844 */
[----:B------:R-:W-:Y:S03]  /*8a70*/  STL [R1+0x90], R231 ;  /* 0x000090e701007387 */ /* 0x000fe60000100800 */
[----:B------:R-:W-:Y:S02]  /*8a80*/  @P2 IADD3.X R211, R209, UR8, RZ, P0, !PT ;  /* 0x00000008d1d32c10 */ /* 0x000fe400087fe4ff */
[----:B------:R-:W-:Y:S02]  /*8a90*/  @P2 IADD3 R206, P1, R210, UR9, RZ ;  /* 0x00000009d2ce2c10 */ /* 0x000fe4000ff3e0ff */
[C---:B------:R-:W-:Y:S01]  /*8aa0*/  HMMA.16816.F32.BF16 R72, R196.reuse, R184, R72 ;  /* 0x000000b8c448723c */ /* 0x040fe20000041848 */
[----:B------:R4:W-:Y:S03]  /*8ab0*/  @P2 LDGSTS.E.BYPASS.LTC128B.128 [R241+0x1100], [R210.64], !P6 ;  /* 0x01100000d2f12fae */ /* 0x0009e6000f101d4a */
[----:B------:R-:W-:Y:S02]  /*8ac0*/  @P2 IADD3.X R207, R211, UR8, RZ, P1, !PT ;  /* 0x00000008d3cf2c10 */ /* 0x000fe40008ffe4ff */
[----:B--2---:R-:W-:Y:S02]  /*8ad0*/  @P2 IADD3 R204, P0, R206, UR9, RZ ;  /* 0x00000009cecc2c10 */ /* 0x004fe4000ff1e0ff */
[-C--:B------:R-:W-:Y:S01]  /*8ae0*/  HMMA.16816.F32.BF16 R76, R196, R186.reuse, R76 ;  /* 0x000000bac44c723c */ /* 0x080fe2000004184c */
[----:B------:R1:W-:Y:S03]  /*8af0*/  @P2 LDGSTS.E.BYPASS.LTC128B.128 [R241+0x1900], [R206.64], !P6 ;  /* 0x01900000cef12fae */ /* 0x0003e6000f101d4a */
[----:B------:R-:W-:Y:S02]  /*8b00*/  @P2 IADD3.X R205, R207, UR8, RZ, P0, !PT ;  /* 0x00000008cfcd2c10 */ /* 0x000fe400087fe4ff */
[----:B------:R-:W-:Y:S02]  /*8b10*/  @P2 IADD3 R184, P1, R204, UR9, RZ ;  /* 0x00000009ccb82c10 */ /* 0x000fe4000ff3e0ff */
[C---:B------:R-:W-:Y:S01]  /*8b20*/  HMMA.16816.F32.BF16 R80, R188.reuse, R186, R80 ;  /* 0x000000babc50723c */ /* 0x040fe20000041850 */
[----:B------:R1:W-:Y:S03]  /*8b30*/  @P2 LDGSTS.E.BYPASS.LTC128B.128 [R241+0x2100], [R204.64], !P6 ;  /* 0x02100000ccf12fae */ /* 0x0003e6000f101d4a */
[----:B------:R-:W-:Y:S03]  /*8b40*/  @P2 IADD3.X R185, R205, UR8, RZ, P1, !PT ;  /* 0x00000008cdb92c10 */ /* 0x000fe60008ffe4ff */
[----:B------:R-:W-:Y:S01]  /*8b50*/  @P2 IADD3 R186, P0, R184, UR9, RZ ;  /* 0x00000009b8ba2c10 */ /* 0x000fe2000ff1e0ff */
[-C--:B------:R-:W-:Y:S01]  /*8b60*/  HMMA.16816.F32.BF16 R84, R188, R192.reuse, R84 ;  /* 0x000000c0bc54723c */ /* 0x080fe20000041854 */
[----:B------:R2:W-:Y:S03]  /*8b70*/  @P2 LDGSTS.E.BYPASS.LTC128B.128 [R241+0x2900], [R184.64], !P6 ;  /* 0x02900000b8f12fae */ /* 0x0005e6000f101d4a */
[----:B------:R-:W-:Y:S04]  /*8b80*/  @P2 IADD3.X R187, R185, UR8, RZ, P0, !PT ;  /* 0x00000008b9bb2c10 */ /* 0x000fe800087fe4ff */
[C---:B------:R-:W-:Y:S01]  /*8b90*/  HMMA.16816.F32.BF16 R88, R196.reuse, R192, R88 ;  /* 0x000000c0c458723c */ /* 0x040fe20000041858 */
[----:B------:R2:W-:Y:S07]  /*8ba0*/  @P2 LDGSTS.E.BYPASS.LTC128B.128 [R241+0x3100], [R186.64], !P6 ;  /* 0x03100000baf12fae */ /* 0x0005ee000f101d4a */
[-C--:B------:R-:W-:Y:S01]  /*8bb0*/  HMMA.16816.F32.BF16 R92, R196, R194.reuse, R92 ;  /* 0x000000c2c45c723c */ /* 0x080fe2000004185c */
[----:B----4-:R-:W-:Y:S07]  /*8bc0*/  LDSM.16.M88.4 R208, [R231+0x9100] ;  /* 0x00910000e7d0783b */ /* 0x010fee0000000200 */
[C---:B------:R-:W-:Y:S01]  /*8bd0*/  HMMA.16816.F32.BF16 R96, R188.reuse, R194, R96 ;  /* 0x000000c2bc60723c */ /* 0x040fe20000041860 */
[----:B-1----:R-:W-:Y:S07]  /*8be0*/  LDSM.16.M88.4 R204, [R229+0x3900] ;  /* 0x00390000e5cc783b */ /* 0x002fee0000000200 */
[-C--:B------:R-:W-:Y:S01]  /*8bf0*/  HMMA.16816.F32.BF16 R100, R188, R200.reuse, R100 ;  /* 0x000000c8bc64723c */ /* 0x080fe20000041864 */
[----:B------:R-:W-:Y:S07]  /*8c00*/  LDSM.16.M88.4 R212, [R229+0x4100] ;  /* 0x00410000e5d4783b */ /* 0x000fee0000000200 */
[C---:B------:R-:W-:Y:S01]  /*8c10*/  HMMA.16816.F32.BF16 R104, R196.reuse, R200, R104 ;  /* 0x000000c8c468723c */ /* 0x040fe20000041868 */
[----:B--2---:R1:W2:Y:S07]  /*8c20*/  LDSM.16.M88.4 R184, [R231+0x7100] ;  /* 0x00710000e7b8783b */ /* 0x0042ae0000000200 */
[-C--:B------:R-:W-:Y:S01]  /*8c30*/  HMMA.16816.F32.BF16 R108, R196, R202.reuse, R108 ;  /* 0x000000cac46c723c */ /* 0x080fe2000004186c */
[----:B------:R-:W4:Y:S07]  /*8c40*/  LDSM.16.M88.4 R192, [R229+0x4900] ;  /* 0x00490000e5c0783b */ /* 0x000f2e0000000200 */
[----:B------:R-:W-:Y:S01]  /*8c50*/  HMMA.16816.F32.BF16 R112, R188, R202, R112 ;  /* 0x000000cabc70723c */ /* 0x000fe20000041870 */
[----:B------:R-:W4:Y:S08]  /*8c60*/  LDSM.16.M88.4 R196, [R229+0x5100] ;  /* 0x00510000e5c4783b */ /* 0x000f300000000200 */
[----:B------:R-:W4:Y:S08]  /*8c70*/  LDSM.16.M88.4 R188, [R229+0x5900] ;  /* 0x00590000e5bc783b */ /* 0x000f300000000200 */
[----:B-1----:R-:W3:Y:S04]  /*8c80*/  LDL R231, [R1+0x38] ;  /* 0x0000380001e77983 */ /* 0x002ee80000100800 */
[----:B------:R-:W-:Y:S01]  /*8c90*/  STL [R1+0x94], R229 ;  /* 0x000094e501007387 */ /* 0x000fe20000100800 */
[-C--:B--2---:R-:W-:Y:S03]  /*8ca0*/  HMMA.16816.F32.BF16 R4, R184, R204.reuse, R4 ;  /* 0x000000ccb804723c */ /* 0x084fe60000041804 */
[----:B------:R-:W-:Y:S05]  /*8cb0*/  LDSM.16.M88.4 R200, [R229+0x6900] ;  /* 0x00690000e5c8783b */ /* 0x000fea0000000200 */
[C---:B------:R-:W-:Y:S03]  /*8cc0*/  HMMA.16816.F32.BF16 R8, R208.reuse, R204, R8 ;  /* 0x000000ccd008723c */ /* 0x040fe60000041808 */
[----:B------:R-:W0:Y:S05]  /*8cd0*/  LDGDEPBAR ;  /* 0x00000000000079af */ /* 0x000e2a0000000000 */
        /* <DEDUP_REMOVED lines=8> */
[-C--:B----4-:R-:W-:Y:S08]  /*8d60*/  HMMA.16816.F32.BF16 R36, R184, R192.reuse, R36 ;  /* 0x000000c0b824723c */ /* 0x090ff00000041824 */
[C---:B------:R-:W-:Y:S08]  /*8d70*/  HMMA.16816.F32.BF16 R40, R208.reuse, R192, R40 ;  /* 0x000000c0d028723c */ /* 0x040ff00000041828 */
[-C--:B------:R-:W-:Y:S08]  /*8d80*/  HMMA.16816.F32.BF16 R44, R208, R194.reuse, R44 ;  /* 0x000000c2d02c723c */ /* 0x080ff0000004182c */
[C---:B------:R-:W-:Y:S01]  /*8d90*/  HMMA.16816.F32.BF16 R48, R184.reuse, R194, R48 ;  /* 0x000000c2b830723c */ /* 0x040fe20000041830 */
[----:B------:R1:W2:Y:S07]  /*8da0*/  LDSM.16.M88.4 R192, [R229+0x6100] ;  /* 0x00610000e5c0783b */ /* 0x0002ae0000000200 */
[-C--:B------:R-:W-:Y:S08]  /*8db0*/  HMMA.16816.F32.BF16 R52, R184, R196.reuse, R52 ;  /* 0x000000c4b834723c */ /* 0x080ff00000041834 */
[C---:B------:R-:W-:Y:S08]  /*8dc0*/  HMMA.16816.F32.BF16 R56, R208.reuse, R196, R56 ;  /* 0x000000c4d038723c */ /* 0x040ff00000041838 */
[-C--:B------:R-:W-:Y:S01]  /*8dd0*/  HMMA.16816.F32.BF16 R60, R208, R198.reuse, R60 ;  /* 0x000000c6d03c723c */ /* 0x080fe2000004183c */
[----:B-1----:R-:W4:Y:S04]  /*8de0*/  LDL R229, [R1+0x1c] ;  /* 0x00001c0001e57983 */ /* 0x002f280000100800 */
[----:B------:R-:W-:Y:S03]  /*8df0*/  STL [R1+0x98], R232 ;  /* 0x000098e801007387 */ /* 0x000fe60000100800 */
[C---:B------:R-:W-:Y:S01]  /*8e00*/  HMMA.16816.F32.BF16 R64, R184.reuse, R198, R64 ;  /* 0x000000c6b840723c */ /* 0x040fe20000041840 */
[----:B------:R-:W-:Y:S04]  /*8e10*/  STL [R1+0x9c], R228 ;  /* 0x00009ce401007387 */ /* 0x000fe80000100800 */
[----:B------:R1:W3:Y:S03]  /*8e20*/  LDL R0, [R1+0x18] ;  /* 0x0000180001007983 */ /* 0x0002e60000100800 */
[-C--:B------:R-:W-:Y:S01]  /*8e30*/  HMMA.16816.F32.BF16 R68, R184, R188.reuse, R68 ;  /* 0x000000bcb844723c */ /* 0x080fe20000041844 */
[----:B------:R-:W1:Y:S07]  /*8e40*/  LDSM.16.M88.4 R196, [R232+0x9100] ;  /* 0x00910000e8c4783b */ /* 0x000e6e0000000200 */
[C---:B------:R-:W-:Y:S08]  /*8e50*/  HMMA.16816.F32.BF16 R72, R208.reuse, R188, R72 ;  /* 0x000000bcd048723c */ /* 0x040ff00000041848 */
[-C--:B------:R-:W-:Y:S08]  /*8e60*/  HMMA.16816.F32.BF16 R76, R208, R190.reuse, R76 ;  /* 0x000000bed04c723c */ /* 0x080ff0000004184c */
[C---:B------:R-:W-:Y:S08]  /*8e70*/  HMMA.16816.F32.BF16 R80, R184.reuse, R190, R80 ;  /* 0x000000beb850723c */ /* 0x040ff00000041850 */
[-C--:B--2---:R-:W-:Y:S08]  /*8e80*/  HMMA.16816.F32.BF16 R84, R184, R192.reuse, R84 ;  /* 0x000000c0b854723c */ /* 0x084ff00000041854 */
[C---:B------:R-:W-:Y:S08]  /*8e90*/  HMMA.16816.F32.BF16 R88, R208.reuse, R192, R88 ;  /* 0x000000c0d058723c */ /* 0x040ff00000041858 */
[-C--:B------:R-:W-:Y:S08]  /*8ea0*/  HMMA.16816.F32.BF16 R92, R208, R194.reuse, R92 ;  /* 0x000000c2d05c723c */ /* 0x080ff0000004185c */
[C---:B------:R-:W-:Y:S08]  /*8eb0*/  HMMA.16816.F32.BF16 R96, R184.reuse, R194, R96 ;  /* 0x000000c2b860723c */ /* 0x040ff00000041860 */
[-C--:B------:R-:W-:Y:S08]  /*8ec0*/  HMMA.16816.F32.BF16 R100, R184, R200.reuse, R100 ;  /* 0x000000c8b864723c */ /* 0x080ff00000041864 */
[C---:B------:R-:W-:Y:S08]  /*8ed0*/  HMMA.16816.F32.BF16 R104, R208.reuse, R200, R104 ;  /* 0x000000c8d068723c */ /* 0x040ff00000041868 */
[-C--:B------:R-:W-:Y:S08]  /*8ee0*/  HMMA.16816.F32.BF16 R108, R208, R202.reuse, R108 ;  /* 0x000000cad06c723c */ /* 0x080ff0000004186c */
[----:B------:R-:W-:Y:S08]  /*8ef0*/  HMMA.16816.F32.BF16 R112, R184, R202, R112 ;  /* 0x000000cab870723c */ /* 0x000ff00000041870 */
[-C--:B------:R-:W-:Y:S08]  /*8f00*/  HMMA.16816.F32.BF16 R4, R204, R212.reuse, R4 ;  /* 0x000000d4cc04723c */ /* 0x080ff00000041804 */
[C---:B-1----:R-:W-:Y:S08]  /*8f10*/  HMMA.16816.F32.BF16 R8, R196.reuse, R212, R8 ;  /* 0x000000d4c408723c */ /* 0x042ff00000041808 */
        /* <DEDUP_REMOVED lines=20> */
[----:B------:R1:W1:Y:S01]  /*9060*/  MUFU.TANH R238, R7 ;  /* 0x0000000700ee7308 */ /* 0x0002620000002400 */
[----:B------:R-:W-:Y:S09]  /*9070*/  FMUL.FTZ R17, R17, c[0x0][0x320] ;  /* 0x0000c80011117a20 */ /* 0x000ff20000410000 */
[----:B------:R-:W-:Y:S10]  /*9080*/  MUFU.TANH R248, R17 ;  /* 0x0000001100f87308 */ /* 0x000ff40000002400 */
[----:B------:R-:W-:Y:S01]  /*9090*/  MUFU.TANH R237, R8 ;  /* 0x0000000800ed7308 */ /* 0x000fe20000002400 */
[----:B-1----:R-:W1:Y:S09]  /*90a0*/  LDSM.16.M88.4 R4, [R228+0x800] ;  /* 0x00080000e404783b */ /* 0x002e720000000200 */
[----:B------:R-:W-:Y:S10]  /*90b0*/  MUFU.TANH R234, R9 ;  /* 0x0000000900ea7308 */ /* 0x000ff40000002400 */
[----:B------:R-:W-:Y:S10]  /*90c0*/  MUFU.TANH R233, R10 ;  /* 0x0000000a00e97308 */ /* 0x000ff40000002400 */
[----:B------:R2:W2:Y:S10]  /*90d0*/  MUFU.TANH R230, R11 ;  /* 0x0000000b00e67308 */ /* 0x0004b40000002400 */
[----:B------:R-:W3:Y:S01]  /*90e0*/  MUFU.TANH R119, R12 ;  /* 0x0000000c00777308 */ /* 0x000ee20000002400 */
[-C--:B-1----:R-:W-:Y:S09]  /*90f0*/  HMMA.16816.F32.BF16 R20, R204, R4.reuse, R20 ;  /* 0x00000004cc14723c */ /* 0x082ff20000041814 */
[----:B------:R-:W-:Y:S01]  /*9100*/  MUFU.TANH R252, R13 ;  /* 0x0000000d00fc7308 */ /* 0x000fe20000002400 */
[C---:B------:R-:W-:Y:S01]  /*9110*/  HMMA.16816.F32.BF16 R24, R196.reuse, R4, R24 ;  /* 0x00000004c418723c */ /* 0x040fe20000041818 */
[----:B--2---:R-:W1:Y:S08]  /*9120*/  LDSM.16.M88.4 R8, [R228+0x1000] ;  /* 0x00100000e408783b */ /* 0x004e700000000200 */
[----:B------:R-:W-:Y:S01]  /*9130*/  MUFU.TANH R251, R14 ;  /* 0x0000000e00fb7308 */ /* 0x000fe20000002400 */
[-C--:B------:R-:W-:Y:S04]  /*9140*/  HMMA.16816.F32.BF16 R28, R196, R6.reuse, R28 ;  /* 0x00000006c41c723c */ /* 0x080fe8000004181c */
[----:B------:R-:W-:Y:S04]  /*9150*/  FMUL.FTZ R22, R22, c[0x0][0x320] ;  /* 0x0000c80016167a20 */ /* 0x000fe80000410000 */
[C---:B------:R-:W-:Y:S01]  /*9160*/  HMMA.16816.F32.BF16 R32, R204.reuse, R6, R32 ;  /* 0x00000006cc20723c */ /* 0x040fe20000041820 */
[----:B------:R2:W-:Y:S01]  /*9170*/  MUFU.TANH R250, R15 ;  /* 0x0000000f00fa7308 */ /* 0x0005e20000002400 */
[----:B------:R-:W3:Y:S02]  /*9180*/  LDSM.16.M88.4 R4, [R228+0x1800] ;  /* 0x00180000e404783b */ /* 0x000ee40000000200 */
[----:B------:R-:W-:Y:S02]  /*9190*/  FMUL.FTZ R21, R21, c[0x0][0x320] ;  /* 0x0000c80015157a20 */ /* 0x000fe40000410000 */
[----:B------:R-:W-:Y:S02]  /*91a0*/  FMUL.FTZ R20, R20, c[0x0][0x320] ;  /* 0x0000c80014147a20 */ /* 0x000fe40000410000 */
[----:B------:R-:W-:Y:S03]  /*91b0*/  FMUL.FTZ R23, R23, c[0x0][0x320] ;  /* 0x0000c80017177a20 */ /* 0x000fe60000410000 */
[----:B------:R3:W3:Y:S01]  /*91c0*/  MUFU.TANH R243, R22 ;  /* 0x0000001600f37308 */ /* 0x0006e20000002400 */
        /* <DEDUP_REMOVED lines=8> */
[-C--:B-1----:R-:W-:Y:S01]  /*9250*/  HMMA.16816.F32.BF16 R36, R204, R8.reuse, R36 ;  /* 0x00000008cc24723c */ /* 0x082fe20000041824 */
[----:B--2---:R-:W-:Y:S02]  /*9260*/  LDSM.16.M88.4 R12, [R228+0x3000] ;  /* 0x00300000e40c783b */ /* 0x004fe40000000200 */
[----:B------:R-:W-:Y:S02]  /*9270*/  FMUL.FTZ R25, R25, c[0x0][0x320] ;  /* 0x0000c80019197a20 */ /* 0x000fe40000410000 */
[----:B------:R-:W-:Y:S01]  /*9280*/  FMUL.FTZ R32, R32, c[0x0][0x320] ;  /* 0x0000c80020207a20 */ /* 0x000fe20000410000 */
[----:B------:R1:W-:Y:S01]  /*9290*/  MUFU.TANH R246, R19 ;  /* 0x0000001300f67308 */ /* 0x0003e20000002400 */
[----:B------:R-:W-:Y:S01]  /*92a0*/  FMUL.FTZ R33, R33, c[0x0][0x320] ;  /* 0x0000c80021217a20 */ /* 0x000fe20000410000 */
[C---:B------:R-:W-:Y:S04]  /*92b0*/  HMMA.16816.F32.BF16 R40, R196.reuse, R8, R40 ;  /* 0x00000008c428723c */ /* 0x040fe80000041828 */
[----:B------:R-:W-:Y:S02]  /*92c0*/  FMUL.FTZ R31, R31, c[0x0][0x320] ;  /* 0x0000c8001f1f7a20 */ /* 0x000fe40000410000 */
[----:B------:R-:W-:Y:S02]  /*92d0*/  FMUL.FTZ R34, R34, c[0x0][0x320] ;  /* 0x0000c80022227a20 */ /* 0x000fe40000410000 */
[----:B------:R2:W-:Y:S01]  /*92e0*/  MUFU.TANH R244, R21 ;  /* 0x0000001500f47308 */ /* 0x0005e20000002400 */
[-C--:B------:R-:W-:Y:S07]  /*92f0*/  HMMA.16816.F32.BF16 R44, R196, R10.reuse, R44 ;  /* 0x0000000ac42c723c */ /* 0x080fee000004182c */
[----:B------:R-:W-:Y:S01]  /*9300*/  FMUL.FTZ R36, R36, c[0x0][0x320] ;  /* 0x0000c80024247a20 */ /* 0x000fe20000410000 */
[C---:B------:R-:W-:Y:S01]  /*9310*/  HMMA.16816.F32.BF16 R48, R204.reuse, R10, R48 ;  /* 0x0000000acc30723c */ /* 0x040fe20000041830 */
[----:B------:R-:W-:Y:S01]  /*9320*/  MUFU.TANH R247, R18 ;  /* 0x0000001200f77308 */ /* 0x000fe20000002400 */
[----:B------:R-:W1:Y:S02]  /*9330*/  LDSM.16.M88.4 R8, [R228+0x2000] ;  /* 0x00200000e408783b */ /* 0x000e640000000200 */
[----:B---3--:R-:W-:Y:S02]  /*9340*/  @P4 IMAD.MOV.U32 R0, RZ, RZ, R2 ;  /* 0x000000ffff004224 */ /* 0x008fe400078e0002 */
[----:B------:R-:W-:Y:S02]  /*9350*/  FMUL.FTZ R37, R37, c[0x0][0x320] ;  /* 0x0000c80025257a20 */ /* 0x000fe40000410000 */
[-C--:B------:R-:W-:Y:S02]  /*9360*/  HMMA.16816.F32.BF16 R52, R204, R4.reuse, R52 ;  /* 0x00000004cc34723c */ /* 0x080fe40000041834 */
[----:B------:R-:W-:Y:S01]  /*9370*/  SHFL.IDX PT, R2, R0, 0x1, 0x1c1f ;  /* 0x003c1f0000027f89 */ /* 0x000fe200000e0000 */
        /* <DEDUP_REMOVED lines=22> */
[----:B------:R1:W1:Y:S01]  /*94e0*/  MUFU.TANH R220, R27 ;  /* 0x0000001b00dc7308 */ /* 0x0002620000002400 */
[----:B------:R-:W-:Y:S02]  /*94f0*/  SHFL.IDX PT, R9, R0, 0x2, 0x1c1f ;  /* 0x005c1f0000097f89 */ /* 0x000fe400000e0000 */
[----:B------:R-:W-:Y:S02]  /*9500*/  FMUL.FTZ R50, R50, c[0x0][0x320] ;  /* 0x0000c80032327a20 */ /* 0x000fe40000410000 */
        /* <DEDUP_REMOVED lines=8> */
[----:B------:R-:W1:Y:S01]  /*9590*/  MUFU.TANH R219, R28 ;  /* 0x0000001c00db7308 */ /* 0x000e620000002400 */
[----:B------:R-:W-:Y:S02]  /*95a0*/  FMUL.FTZ R69, R69, c[0x0][0x320] ;  /* 0x0000c80045457a20 */ /* 0x000fe40000410000 */
[-C--:B---3--:R-:W-:Y:S04]  /*95b0*/  HMMA.16816.F32.BF16 R84, R204, R4.reuse, R84 ;  /* 0x00000004cc54723c */ /* 0x088fe80000041854 */
[----:B------:R-:W-:Y:S02]  /*95c0*/  FMUL.FTZ R73, R73, c[0x0][0x320] ;  /* 0x0000c80049497a20 */ /* 0x000fe40000410000 */
[----:B------:R-:W-:Y:S01]  /*95d0*/  FMUL.FTZ R55, R55, c[0x0][0x320] ;  /* 0x0000c80037377a20 */ /* 0x000fe20000410000 */
[----:B------:R3:W-:Y:S01]  /*95e0*/  MUFU.TANH R213, R36 ;  /* 0x0000002400d57308 */ /* 0x0007e20000002400 */
[C---:B------:R-:W-:Y:S01]  /*95f0*/  HMMA.16816.F32.BF16 R88, R196.reuse, R4, R88 ;  /* 0x00000004c458723c */ /* 0x040fe20000041858 */
[----:B------:R-:W1:Y:S03]  /*9600*/  SHFL.IDX PT, R4, R0, RZ, 0x1c1f ;  /* 0x001c1fff00047589 */ /* 0x000e6600000e0000 */
[----:B------:R-:W-:Y:S02]  /*9610*/  FMUL.FTZ R61, R61, c[0x0][0x320] ;  /* 0x0000c8003d3d7a20 */ /* 0x000fe40000410000 */
[----:B------:R-:W-:Y:S02]  /*9620*/  FMUL.FTZ R62, R62, c[0x0][0x320] ;  /* 0x0000c8003e3e7a20 */ /* 0x000fe40000410000 */
[-C--:B------:R-:W-:Y:S01]  /*9630*/  HMMA.16816.F32.BF16 R92, R196, R6.reuse, R92 ;  /* 0x00000006c45c723c */ /* 0x080fe2000004185c */
[----:B------:R2:W-:Y:S03]  /*9640*/  MUFU.TANH R17, R73 ;  /* 0x0000004900117308 */ /* 0x0005e60000002400 */
[----:B------:R-:W-:Y:S02]  /*9650*/  IMAD R5, R216, -0x70, RZ ;  /* 0xffffff90d8057824 */ /* 0x000fe400078e02ff */
[----:B------:R-:W-:Y:S02]  /*9660*/  FMUL.FTZ R64, R64, c[0x0][0x320] ;  /* 0x0000c80040407a20 */ /* 0x000fe40000410000 */
[C---:B------:R-:W-:Y:S03]  /*9670*/  HMMA.16816.F32.BF16 R96, R204.reuse, R6, R96 ;  /* 0x00000006cc60723c */ /* 0x040fe60000041860 */
[----:B------:R-:W2:Y:S01]  /*9680*/  MUFU.TANH R218, R29 ;  /* 0x0000001d00da7308 */ /* 0x000ea20000002400 */
[----:B----4-:R-:W-:Y:S01]  /*9690*/  IADD3 R5, -R229, 0x1, R5 ;  /* 0x00000001e5057810 */ /* 0x010fe20007ffe105 */
[----:B------:R-:W-:Y:S02]  /*96a0*/  FMUL.FTZ R65, R65, c[0x0][0x320] ;  /* 0x0000c80041417a20 */ /* 0x000fe40000410000 */
[----:B------:R-:W-:Y:S01]  /*96b0*/  FMUL.FTZ R80, R80, c[0x0][0x320] ;  /* 0x0000c80050507a20 */ /* 0x000fe20000410000 */
[-C--:B------:R-:W-:Y:S04]  /*96c0*/  HMMA.16816.F32.BF16 R100, R204, R12.reuse, R100 ;  /* 0x0000000ccc64723c */ /* 0x080fe80000041864 */
[----:B------:R-:W-:Y:S01]  /*96d0*/  IADD3 R5, -R235, R5, R231 ;  /* 0x00000005eb057210 */ /* 0x000fe20007ffe1e7 */
[----:B------:R-:W-:Y:S01]  /*96e0*/  MUFU.TANH R217, R30 ;  /* 0x0000001e00d97308 */ /* 0x000fe20000002400 */
[----:B------:R-:W-:Y:S02]  /*96f0*/  FMUL.FTZ R89, R89, c[0x0][0x320] ;  /* 0x0000c80059597a20 */ /* 0x000fe40000410000 */
[C---:B-1----:R-:W-:Y:S01]  /*9700*/  IADD3 R4, R5.reuse, R4, RZ ;  /* 0x0000000405047210 */ /* 0x042fe20007ffe0ff */
[C---:B------:R-:W-:Y:S01]  /*9710*/  IMAD.IADD R2, R5.reuse, 0x1, R2 ;  /* 0x0000000105027824 */ /* 0x040fe200078e0202 */
[C---:B------:R-:W-:Y:S04]  /*9720*/  HMMA.16816.F32.BF16 R104, R196.reuse, R12, R104 ;  /* 0x0000000cc468723c */ /* 0x040fe80000041868 */
[----:B------:R-:W-:Y:S01]  /*9730*/  ISETP.GT.AND P0, PT, R2, RZ, PT ;  /* 0x000000ff0200720c */ /* 0x000fe20003f04270 */
[----:B------:R-:W-:Y:S01]  /*9740*/  MUFU.TANH R29, R32 ;  /* 0x00000020001d7308 */ /* 0x000fe20000002400 */
[C---:B------:R-:W-:Y:S01]  /*9750*/  IMAD.IADD R0, R5.reuse, 0x1, R9 ;  /* 0x0000000105007824 */ /* 0x040fe200078e0209 */
[----:B------:R-:W-:Y:S01]  /*9760*/  IADD3 R5, R5, R8, RZ ;  /* 0x0000000805057210 */ /* 0x000fe20007ffe0ff */
[----:B------:R-:W-:Y:S01]  /*9770*/  FMUL.FTZ R88, R88, c[0x0][0x320] ;  /* 0x0000c80058587a20 */ /* 0x000fe20000410000 */
[----:B------:R-:W-:Y:S01]  /*9780*/  ISETP.GT.AND P2, PT, R4, RZ, PT ;  /* 0x000000ff0400720c */ /* 0x000fe20003f44270 */
[-C--:B------:R-:W-:Y:S03]  /*9790*/  HMMA.16816.F32.BF16 R108, R196, R14.reuse, R108 ;  /* 0x0000000ec46c723c */ /* 0x080fe6000004186c */
[----:B------:R-:W-:Y:S01]  /*97a0*/  FSEL R8, R236, -INF , P2 ;  /* 0xff800000ec087808 */ /* 0x000fe20001000000 */
[----:B------:R-:W-:Y:S01]  /*97b0*/  FMUL.FTZ R81, R81, c[0x0][0x320] ;  /* 0x0000c80051517a20 */ /* 0x000fe20000410000 */
[----:B------:R-:W-:Y:S01]  /*97c0*/  MUFU.TANH R30, R33 ;  /* 0x00000021001e7308 */ /* 0x000fe20000002400 */
[----:B------:R-:W-:Y:S01]  /*97d0*/  ISETP.GT.AND P5, PT, R2, 0x1, PT ;  /* 0x000000010200780c */ /* 0x000fe20003fa4270 */
[----:B------:R-:W-:Y:S01]  /*97e0*/  FMUL.FTZ R78, R78, c[0x0][0x320] ;  /* 0x0000c8004e4e7a20 */ /* 0x000fe20000410000 */
[----:B------:R-:W-:Y:S01]  /*97f0*/  FSEL R12, R239, -INF , P0 ;  /* 0xff800000ef0c7808 */ /* 0x000fe20000000000 */
[----:B------:R-:W-:Y:S04]  /*9800*/  HMMA.16816.F32.BF16 R112, R204, R14, R112 ;  /* 0x0000000ecc70723c */ /* 0x000fe80000041870 */
[----:B------:R-:W-:Y:S01]  /*9810*/  ISETP.GT.AND P0, PT, R5, 0x1, PT ;  /* 0x000000010500780c */ /* 0x000fe20003f04270 */
[----:B------:R-:W-:Y:S01]  /*9820*/  FMUL.FTZ R84, R84, c[0x0][0x320] ;  /* 0x0000c80054547a20 */ /* 0x000fe20000410000 */
[----:B------:R-:W-:Y:S01]  /*9830*/  MUFU.TANH R32, R35 ;  /* 0x0000002300207308 */ /* 0x000fe20000002400 */
[----:B------:R-:W-:Y:S01]  /*9840*/  FSEL R13, R238, -INF , P5 ;  /* 0xff800000ee0d7808 */ /* 0x000fe20002800000 */
[----:B------:R-:W-:Y:S01]  /*9850*/  FMUL.FTZ R85, R85, c[0x0][0x320] ;  /* 0x0000c80055557a20 */ /* 0x000fe20000410000 */
[----:B------:R-:W-:Y:S02]  /*9860*/  FSEL R22, R230, -INF , P0 ;  /* 0xff800000e6167808 */ /* 0x000fe40000000000 */
[----:B------:R-:W-:Y:S01]  /*9870*/  ISETP.GT.AND P5, PT, R0, 0x8, PT ;  /* 0x000000080000780c */ /* 0x000fe20003fa4270 */
[----:B------:R-:W-:Y:S01]  /*9880*/  FMUL.FTZ R82, R82, c[0x0][0x320] ;  /* 0x0000c80052527a20 */ /* 0x000fe20000410000 */
[----:B------:R-:W-:Y:S01]  /*9890*/  ISETP.GT.AND P1, PT, R4, 0x1, PT ;  /* 0x000000010400780c */ /* 0x000fe20003f24270 */
[----:B------:R-:W-:Y:S01]  /*98a0*/  FMUL.FTZ R86, R86, c[0x0][0x320] ;  /* 0x0000c80056567a20 */ /* 0x000fe20000410000 */
[----:B------:R-:W-:Y:S01]  /*98b0*/  FSEL R19, R119, -INF , P5 ;  /* 0xff80000077137808 */ /* 0x000fe20002800000 */
[----:B------:R1:W-:Y:S01]  /*98c0*/  MUFU.TANH R212, R37 ;  /* 0x0000002500d47308 */ /* 0x0003e20000002400 */
[----:B------:R-:W-:Y:S01]  /*98d0*/  FMUL.FTZ R40, R40, c[0x0][0x320] ;  /* 0x0000c80028287a20 */ /* 0x000fe20000410000 */
[----:B------:R-:W-:Y:S01]  /*98e0*/  FSEL R9, R240, -INF , P1 ;  /* 0xff800000f0097808 */ /* 0x000fe20000800000 */
[----:B------:R-:W-:Y:S01]  /*98f0*/  FMUL.FTZ R83, R83, c[0x0][0x320] ;  /* 0x0000c80053537a20 */ /* 0x000fe20000410000 */
[----:B------:R-:W-:Y:S01]  /*9900*/  ISETP.GT.AND P1, PT, R5, RZ, PT ;  /* 0x000000ff0500720c */ /* 0x000fe20003f24270 */
[----:B------:R-:W-:Y:S01]  /*9910*/  FMUL.FTZ R87, R87, c[0x0][0x320] ;  /* 0x0000c80057577a20 */ /* 0x000fe20000410000 */
[----:B------:R-:W-:Y:S01]  /*9920*/  ISETP.GT.AND P5, PT, R4, 0x9, PT ;  /* 0x000000090400780c */ /* 0x000fe20003fa4270 */
[----:B------:R-:W-:Y:S01]  /*9930*/  FMUL.FTZ R98, R98, c[0x0][0x320] ;  /* 0x0000c80062627a20 */ /* 0x000fe20000410000 */
[----:B--2---:R-:W-:Y:S01]  /*9940*/  FSEL R21, R233, -INF , P1 ;  /* 0xff800000e9157808 */ /* 0x004fe20000800000 */
[----:B------:R-:W-:Y:S01]  /*9950*/  FMUL.FTZ R115, R115, c[0x0][0x320] ;  /* 0x0000c80073737a20 */ /* 0x000fe20000410000 */
[----:B------:R-:W-:Y:S01]  /*9960*/  MUFU.TANH R215, R31 ;  /* 0x0000001f00d77308 */ /* 0x000fe20000002400 */
[----:B------:R-:W-:Y:S01]  /*9970*/  FSEL R11, R248, -INF , P5 ;  /* 0xff800000f80b7808 */ /* 0x000fe20002800000 */
[----:B------:R-:W-:Y:S01]  /*9980*/  FMUL.FTZ R93, R93, c[0x0][0x320] ;  /* 0x0000c8005d5d7a20 */ /* 0x000fe20000410000 */
[----:B------:R-:W-:Y:S01]  /*9990*/  ISETP.GT.AND P5, PT, R2, 0x10, PT ;  /* 0x000000100200780c */ /* 0x000fe20003fa4270 */
[----:B------:R-:W-:Y:S01]  /*99a0*/  FMUL.FTZ R90, R90, c[0x0][0x320] ;  /* 0x0000c8005a5a7a20 */ /* 0x000fe20000410000 */
[----:B------:R-:W-:Y:S01]  /*99b0*/  FMNMX.FTZ R6, R12, R116, !PT ;  /* 0x000000740c067209 */ /* 0x000fe20007810000 */
[----:B------:R-:W-:Y:S01]  /*99c0*/  FMUL.FTZ R99, R99, c[0x0][0x320] ;  /* 0x0000c80063637a20 */ /* 0x000fe20000410000 */
[----:B------:R-:W-:Y:S01]  /*99d0*/  FSEL R27, R243, -INF , P5 ;  /* 0xff800000f31b7808 */ /* 0x000fe20002800000 */
[----:B------:R-:W-:Y:S01]  /*99e0*/  FMUL.FTZ R102, R102, c[0x0][0x320] ;  /* 0x0000c80066667a20 */ /* 0x000fe20000410000 */
[----:B------:R-:W-:Y:S01]  /*99f0*/  ISETP.GT.AND P5, PT, R5, 0x11, PT ;  /* 0x000000110500780c */ /* 0x000fe20003fa4270 */
[----:B------:R-:W2:Y:S01]  /*9a00*/  MUFU.TANH R31, R34 ;  /* 0x00000022001f7308 */ /* 0x000ea20000002400 */
[----:B------:R-:W-:Y:S01]  /*9a10*/  ISETP.GT.AND P3, PT, R0, RZ, PT ;  /* 0x000000ff0000720c */ /* 0x000fe20003f64270 */
[----:B------:R-:W-:Y:S01]  /*9a20*/  FMUL.FTZ R114, R114, c[0x0][0x320] ;  /* 0x0000c80072727a20 */ /* 0x000fe20000410000 */
[----:B---3--:R-:W-:Y:S01]  /*9a30*/  FSEL R36, R220, -INF , P5 ;  /* 0xff800000dc247808 */ /* 0x008fe20002800000 */
[----:B------:R-:W-:Y:S01]  /*9a40*/  FMUL.FTZ R79, R79, c[0x0][0x320] ;  /* 0x0000c8004f4f7a20 */ /* 0x000fe20000410000 */
[----:B------:R-:W-:Y:S01]  /*9a50*/  FSEL R16, R237, -INF , P3 ;  /* 0xff800000ed107808 */ /* 0x000fe20001800000 */
[----:B------:R-:W-:Y:S01]  /*9a60*/  FMUL.FTZ R92, R92, c[0x0][0x320] ;  /* 0x0000c8005c5c7a20 */ /* 0x000fe20000410000 */
[C---:B------:R-:W-:Y:S01]  /*9a70*/  ISETP.GT.AND P3, PT, R0.reuse, 0x9, PT ;  /* 0x000000090000780c */ /* 0x040fe20003f64270 */
[----:B------:R-:W-:Y:S01]  /*9a80*/  FMUL.FTZ R105, R105, c[0x0][0x320] ;  /* 0x0000c80069697a20 */ /* 0x000fe20000410000 */
[----:B------:R-:W-:Y:S01]  /*9a90*/  ISETP.GT.AND P2, PT, R0, 0x1, PT ;  /* 0x000000010000780c */ /* 0x000fe20003f44270 */
[----:B------:R3:W4:Y:S01]  /*9aa0*/  MUFU.TANH R211, R38 ;  /* 0x0000002600d37308 */ /* 0x0007220000002400 */
[----:B------:R-:W-:Y:S01]  /*9ab0*/  FSEL R20, R252, -INF , P3 ;  /* 0xff800000fc147808 */ /* 0x000fe20001800000 */
[----:B------:R-:W-:Y:S01]  /*9ac0*/  FMUL.FTZ R91, R91, c[0x0][0x320] ;  /* 0x0000c8005b5b7a20 */ /* 0x000fe20000410000 */
[----:B------:R-:W-:Y:S01]  /*9ad0*/  FSEL R18, R234, -INF , P2 ;  /* 0xff800000ea127808 */ /* 0x000fe20001000000 */
[----:B------:R-:W-:Y:S01]  /*9ae0*/  FMUL.FTZ R94, R94, c[0x0][0x320] ;  /* 0x0000c8005e5e7a20 */ /* 0x000fe20000410000 */
[----:B------:R-:W-:Y:S01]  /*9af0*/  ISETP.GT.AND P2, PT, R5, 0x8, PT ;  /* 0x000000080500780c */ /* 0x000fe20003f44270 */
[----:B------:R-:W-:Y:S01]  /*9b00*/  FMUL.FTZ R95, R95, c[0x0][0x320] ;  /* 0x0000c8005f5f7a20 */ /* 0x000fe20000410000 */
[----:B------:R-:W-:Y:S01]  /*9b10*/  ISETP.GT.AND P3, PT, R2, 0x8, PT ;  /* 0x000000080200780c */ /* 0x000fe20003f64270 */
[----:B------:R-:W-:Y:S01]  /*9b20*/  FMUL.FTZ R110, R110, c[0x0][0x320] ;  /* 0x0000c8006e6e7a20 */ /* 0x000fe20000410000 */
[----:B------:R-:W-:Y:S01]  /*9b30*/  FSEL R23, R251, -INF , P2 ;  /* 0xff800000fb177808 */ /* 0x000fe20001000000 */
[----:B------:R2:W-:Y:S01]  /*9b40*/  MUFU.TANH R209, R40 ;  /* 0x0000002800d17308 */ /* 0x0005e20000002400 */
[----:B------:R-:W-:Y:S01]  /*9b50*/  ISETP.GT.AND P0, PT, R4, 0x8, PT ;  /* 0x000000080400780c */ /* 0x000fe20003f04270 */
[----:B------:R-:W-:Y:S01]  /*9b60*/  FMUL.FTZ R41, R41, c[0x0][0x320] ;  /* 0x0000c80029297a20 */ /* 0x000fe20000410000 */
[----:B------:R-:W-:Y:S01]  /*9b70*/  FMNMX.FTZ R73, R8, R3, !PT ;  /* 0x0000000308497209 */ /* 0x000fe20007810000 */
[----:B------:R-:W-:Y:S01]  /*9b80*/  FMUL.FTZ R109, R109, c[0x0][0x320] ;  /* 0x0000c8006d6d7a20 */ /* 0x000fe20000410000 */
[----:B------:R-:W-:Y:S01]  /*9b90*/  ISETP.GT.AND P2, PT, R2, 0x9, PT ;  /* 0x000000090200780c */ /* 0x000fe20003f44270 */
[----:B------:R-:W-:Y:S01]  /*9ba0*/  FMUL.FTZ R42, R42, c[0x0][0x320] ;  /* 0x0000c8002a2a7a20 */ /* 0x000fe20000410000 */
[----:B------:R-:W-:Y:S01]  /*9bb0*/  FSEL R14, R247, -INF , P3 ;  /* 0xff800000f70e7808 */ /* 0x000fe20001800000 */
[----:B------:R-:W-:Y:S01]  /*9bc0*/  FMUL.FTZ R46, R46, c[0x0][0x320] ;  /* 0x0000c8002e2e7a20 */ /* 0x000fe20000410000 */
[----:B------:R-:W-:Y:S01]  /*9bd0*/  ISETP.GT.AND P3, PT, R2, 0x11, PT ;  /* 0x000000110200780c */ /* 0x000fe20003f64270 */
[----:B------:R-:W-:Y:S01]  /*9be0*/  MUFU.TANH R109, R109 ;  /* 0x0000006d006d7308 */ /* 0x000fe20000002400 */
[----:B------:R-:W-:Y:S01]  /*9bf0*/  FSEL R15, R246, -INF , P2 ;  /* 0xff800000f60f7808 */ /* 0x000fe20001000000 */
[----:B------:R-:W-:Y:S01]  /*9c00*/  FMUL.FTZ R48, R48, c[0x0][0x320] ;  /* 0x0000c80030307a20 */ /* 0x000fe20000410000 */
[----:B------:R-:W-:Y:S01]  /*9c10*/  FSEL R28, R242, -INF , P3 ;  /* 0xff800000f21c7808 */ /* 0x000fe20001800000 */
[----:B------:R-:W-:Y:S01]  /*9c20*/  FMUL.FTZ R47, R47, c[0x0][0x320] ;  /* 0x0000c8002f2f7a20 */ /* 0x000fe20000410000 */
[----:B------:R-:W-:Y:S01]  /*9c30*/  ISETP.GT.AND P3, PT, R0, 0x18, PT ;  /* 0x000000180000780c */ /* 0x000fe20003f64270 */
[----:B------:R-:W-:Y:S01]  /*9c40*/  FMUL.FTZ R58, R58, c[0x0][0x320] ;  /* 0x0000c8003a3a7a20 */ /* 0x000fe20000410000 */
[----:B------:R-:W-:Y:S01]  /*9c50*/  FSEL R10, R249, -INF , P0 ;  /* 0xff800000f90a7808 */ /* 0x000fe20000000000 */
[----:B------:R-:W-:Y:S01]  /*9c60*/  FMUL.FTZ R59, R59, c[0x0][0x320] ;  /* 0x0000c8003b3b7a20 */ /* 0x000fe20000410000 */
[----:B-1----:R-:W-:Y:S01]  /*9c70*/  FSEL R37, R219, -INF , P3 ;  /* 0xff800000db257808 */ /* 0x002fe20001800000 */
[----:B------:R-:W1:Y:S01]  /*9c80*/  MUFU.TANH R210, R39 ;  /* 0x0000002700d27308 */ /* 0x000e620000002400 */
[----:B------:R-:W-:Y:S01]  /*9c90*/  FMNMX.FTZ R73, R9, R73, !PT ;  /* 0x0000004909497209 */ /* 0x000fe20007810000 */
[----:B------:R-:W-:Y:S01]  /*9ca0*/  FMUL.FTZ R63, R63, c[0x0][0x320] ;  /* 0x0000c8003f3f7a20 */ /* 0x000fe20000410000 */
[----:B------:R-:W-:Y:S01]  /*9cb0*/  ISETP.GT.AND P1, PT, R5, 0x9, PT ;  /* 0x000000090500780c */ /* 0x000fe20003f24270 */
[----:B------:R-:W-:Y:S01]  /*9cc0*/  FMUL.FTZ R56, R56, c[0x0][0x320] ;  /* 0x0000c80038387a20 */ /* 0x000fe20000410000 */
[----:B------:R-:W-:Y:S01]  /*9cd0*/  FMNMX.FTZ R73, R10, R73, !PT ;  /* 0x000000490a497209 */ /* 0x000fe20007810000 */
[----:B------:R-:W-:Y:S01]  /*9ce0*/  FMUL.FTZ R70, R70, c[0x0][0x320] ;  /* 0x0000c80046467a20 */ /* 0x000fe20000410000 */
[----:B------:R-:W-:Y:S01]  /*9cf0*/  FSEL R24, R250, -INF , P1 ;  /* 0xff800000fa187808 */ /* 0x000fe20000800000 */
[----:B------:R-:W-:Y:S01]  /*9d00*/  FMUL.FTZ R74, R74, c[0x0][0x320] ;  /* 0x0000c8004a4a7a20 */ /* 0x000fe20000410000 */
[----:B------:R-:W-:Y:S01]  /*9d10*/  FMNMX.FTZ R73, R11, R73, !PT ;  /* 0x000000490b497209 */ /* 0x000fe20007810000 */
[----:B------:R-:W-:Y:S01]  /*9d20*/  MUFU.TANH R208, R41 ;  /* 0x0000002900d07308 */ /* 0x000fe20000002400 */
[----:B------:R-:W-:Y:S01]  /*9d30*/  ISETP.GT.AND P0, PT, R4, 0x11, PT ;  /* 0x000000110400780c */ /* 0x000fe20003f04270 */
[----:B------:R-:W-:Y:S01]  /*9d40*/  FMUL.FTZ R72, R72, c[0x0][0x320] ;  /* 0x0000c80048487a20 */ /* 0x000fe20000410000 */
[----:B------:R-:W-:Y:S01]  /*9d50*/  ISETP.GT.AND P2, PT, R0, 0x10, PT ;  /* 0x000000100000780c */ /* 0x000fe20003f44270 */
[----:B------:R-:W-:Y:S01]  /*9d60*/  FMUL.FTZ R75, R75, c[0x0][0x320] ;  /* 0x0000c8004b4b7a20 */ /* 0x000fe20000410000 */
[----:B------:R-:W-:Y:S01]  /*9d70*/  FSEL R26, R244, -INF , P0 ;  /* 0xff800000f41a7808 */ /* 0x000fe20000000000 */
[----:B------:R-:W-:Y:S01]  /*9d80*/  FMUL.FTZ R77, R77, c[0x0][0x320] ;  /* 0x0000c8004d4d7a20 */ /* 0x000fe20000410000 */
[----:B------:R-:W-:Y:S01]  /*9d90*/  IADD3 R244, R216, -0x1, RZ ;  /* 0xffffffffd8f47810 */ /* 0x000fe20007ffe0ff */
[----:B------:R-:W-:Y:S01]  /*9da0*/  FMUL.FTZ R71, R71, c[0x0][0x320] ;  /* 0x0000c80047477a20 */ /* 0x000fe20000410000 */
[----:B------:R-:W-:Y:S01]  /*9db0*/  ISETP.GT.AND P0, PT, R5, 0x10, PT ;  /* 0x000000100500780c */ /* 0x000fe20003f04270 */
[----:B------:R4:W1:Y:S01]  /*9dc0*/  MUFU.TANH R202, R43 ;  /* 0x0000002b00ca7308 */ /* 0x0008620000002400 */
[----:B------:R-:W-:Y:S01]  /*9dd0*/  FSEL R33, R223, -INF , P2 ;  /* 0xff800000df217808 */ /* 0x000fe20001000000 */
[----:B------:R-:W-:Y:S01]  /*9de0*/  FMUL.FTZ R76, R76, c[0x0][0x320] ;  /* 0x0000c8004c4c7a20 */ /* 0x000fe20000410000 */
[----:B------:R-:W-:Y:S01]  /*9df0*/  ISETP.GT.AND P2, PT, R0, 0x19, PT ;  /* 0x000000190000780c */ /* 0x000fe20003f44270 */
[----:B------:R-:W-:Y:S01]  /*9e00*/  FMUL.FTZ R96, R96, c[0x0][0x320] ;  /* 0x0000c80060607a20 */ /* 0x000fe20000410000 */
[----:B------:R-:W-:Y:S01]  /*9e10*/  FSEL R35, R221, -INF , P0 ;  /* 0xff800000dd237808 */ /* 0x000fe20000000000 */
[----:B------:R-:W-:Y:S01]  /*9e20*/  FMUL.FTZ R97, R97, c[0x0][0x320] ;  /* 0x0000c80061617a20 */ /* 0x000fe20000410000 */
[----:B---3--:R-:W-:Y:S01]  /*9e30*/  FSEL R38, R218, -INF , P2 ;  /* 0xff800000da267808 */ /* 0x008fe20001000000 */
[----:B------:R-:W-:Y:S01]  /*9e40*/  FMUL.FTZ R100, R100, c[0x0][0x320] ;  /* 0x0000c80064647a20 */ /* 0x000fe20000410000 */
[----:B------:R-:W-:Y:S01]  /*9e50*/  ISETP.GT.AND P2, PT, R2, 0x18, PT ;  /* 0x000000180200780c */ /* 0x000fe20003f44270 */
[----:B------:R-:W-:Y:S01]  /*9e60*/  MUFU.TANH R203, R42 ;  /* 0x0000002a00cb7308 */ /* 0x000fe20000002400 */
[----:B------:R-:W-:Y:S01]  /*9e70*/  ISETP.GT.AND P0, PT, R5, 0x19, PT ;  /* 0x000000190500780c */ /* 0x000fe20003f04270 */
[----:B------:R-:W-:Y:S01]  /*9e80*/  FMUL.FTZ R112, R112, c[0x0][0x320] ;  /* 0x0000c80070707a20 */ /* 0x000fe20000410000 */
[----:B--2---:R-:W-:Y:S01]  /*9e90*/  FSEL R31, R31, -INF , P2 ;  /* 0xff8000001f1f7808 */ /* 0x004fe20001000000 */
[----:B------:R-:W-:Y:S01]  /*9ea0*/  FMUL.FTZ R106, R106, c[0x0][0x320] ;  /* 0x0000c8006a6a7a20 */ /* 0x000fe20000410000 */
[----:B------:R-:W-:Y:S01]  /*9eb0*/  ISETP.GT.AND P2, PT, R2, 0x21, PT ;  /* 0x000000210200780c */ /* 0x000fe20003f44270 */
[----:B------:R-:W-:Y:S01]  /*9ec0*/  FMUL.FTZ R113, R113, c[0x0][0x320] ;  /* 0x0000c80071717a20 */ /* 0x000fe20000410000 */
[----:B------:R-:W-:Y:S01]  /*9ed0*/  ISETP.GT.AND P3, PT, R4, 0x19, PT ;  /* 0x000000190400780c */ /* 0x000fe20003f64270 */
[----:B------:R-:W-:Y:S01]  /*9ee0*/  FMUL.FTZ R57, R57, c[0x0][0x320] ;  /* 0x0000c80039397a20 */ /* 0x000fe20000410000 */
[----:B------:R-:W-:Y:S01]  /*9ef0*/  FSEL R40, R215, -INF , P0 ;  /* 0xff800000d7287808 */ /* 0x000fe20000000000 */
[----:B------:R1:W-:Y:S01]  /*9f00*/  MUFU.TANH R201, R44 ;  /* 0x0000002c00c97308 */ /* 0x0003e20000002400 */
[----:B------:R-:W-:Y:S01]  /*9f10*/  FSEL R30, R30, -INF , P3 ;  /* 0xff8000001e1e7808 */ /* 0x000fe20001800000 */
[----:B------:R-:W-:Y:S01]  /*9f20*/  FMUL.FTZ R101, R101, c[0x0][0x320] ;  /* 0x0000c80065657a20 */ /* 0x000fe20000410000 */
[----:B------:R-:W-:Y:S01]  /*9f30*/  ISETP.GT.AND P3, PT, R2, 0x20, PT ;  /* 0x000000200200780c */ /* 0x000fe20003f64270 */
[----:B------:R-:W-:Y:S01]  /*9f40*/  FMUL.FTZ R104, R104, c[0x0][0x320] ;  /* 0x0000c80068687a20 */ /* 0x000fe20000410000 */
[----:B------:R-:W-:Y:S01]  /*9f50*/  FMNMX.FTZ R6, R13, R6, !PT ;  /* 0x000000060d067209 */ /* 0x000fe20007810000 */
[----:B------:R-:W-:Y:S01]  /*9f60*/  FMUL.FTZ R108, R108, c[0x0][0x320] ;  /* 0x0000c8006c6c7a20 */ /* 0x000fe20000410000 */
[----:B----4-:R-:W-:Y:S02]  /*9f70*/  FSEL R43, R211, -INF , P3 ;  /* 0xff800000d32b7808 */ /* 0x010fe40001800000 */
[----:B------:R-:W-:Y:S01]  /*9f80*/  ISETP.GT.AND P3, PT, R5, 0x21, PT ;  /* 0x000000210500780c */ /* 0x000fe20003f64270 */
[----:B------:R-:W-:Y:S01]  /*9f90*/  MUFU.TANH R113, R113 ;  /* 0x0000007100717308 */ /* 0x000fe20000002400 */
[----:B------:R-:W-:Y:S02]  /*9fa0*/  FMNMX.FTZ R6, R14, R6, !PT ;  /* 0x000000060e067209 */ /* 0x000fe40007810000 */
[C---:B------:R-:W-:Y:S02]  /*9fb0*/  ISETP.GT.AND P1, PT, R4.reuse, 0x10, PT ;  /* 0x000000100400780c */ /* 0x040fe40003f24270 */
[----:B------:R-:W-:Y:S02]  /*9fc0*/  ISETP.GT.AND P5, PT, R4, 0x18, PT ;  /* 0x000000180400780c */ /* 0x000fe40003fa4270 */
[----:B------:R-:W-:Y:S02]  /*9fd0*/  FSEL R25, R245, -INF , P1 ;  /* 0xff800000f5197808 */ /* 0x000fe40000800000 */
[----:B------:R-:W-:Y:S01]  /*9fe0*/  ISETP.GT.AND P1, PT, R0, 0x11, PT ;  /* 0x000000110000780c */ /* 0x000fe20003f24270 */
[----:B------:R2:W-:Y:S01]  /*9ff0*/  MUFU.TANH R192, R52 ;  /* 0x0000003400c07308 */ /* 0x0005e20000002400 */
[----:B------:R-:W-:Y:S02]  /*a000*/  FSEL R29, R29, -INF , P5 ;  /* 0xff8000001d1d7808 */ /* 0x000fe40002800000 */
[----:B------:R-:W-:Y:S02]  /*a010*/  FSEL R34, R222, -INF , P1 ;  /* 0xff800000de227808 */ /* 0x000fe40000800000 */
[----:B------:R-:W-:Y:S02]  /*a020*/  ISETP.GT.AND P1, PT, R5, 0x18, PT ;  /* 0x000000180500780c */ /* 0x000fe40003f24270 */
[----:B-1----:R-:W-:Y:S02]  /*a030*/  FSEL R44, R210, -INF , P2 ;  /* 0xff800000d22c7808 */ /* 0x002fe40001000000 */
[----:B------:R-:W-:Y:S01]  /*a040*/  FSEL R39, R217, -INF , P1 ;  /* 0xff800000d9277808 */ /* 0x000fe20000800000 */
[----:B------:R-:W-:Y:S01]  /*a050*/  MUFU.TANH R200, R45 ;  /* 0x0000002d00c87308 */ /* 0x000fe20000002400 */
[----:B------:R-:W-:Y:S02]  /*a060*/  ISETP.GT.AND P1, PT, R2, 0x19, PT ;  /* 0x000000190200780c */ /* 0x000fe40003f24270 */
[----:B------:R-:W-:Y:S02]  /*a070*/  ISETP.GT.AND P2, PT, R0, 0x28, PT ;  /* 0x000000280000780c */ /* 0x000fe40003f44270 */
[----:B------:R-:W-:Y:S02]  /*a080*/  FSEL R32, R32, -INF , P1 ;  /* 0xff80000020207808 */ /* 0x000fe40000800000 */
[----:B------:R-:W-:Y:S02]  /*a090*/  ISETP.GT.AND P1, PT, R0, 0x20, PT ;  /* 0x000000200000780c */ /* 0x000fe40003f24270 */
[----:B------:R-:W-:Y:S01]  /*a0a0*/  FMNMX.FTZ R73, R25, R73, !PT ;  /* 0x0000004919497209 */ /* 0x000fe20007810000 */
[----:B------:R-:W-:Y:S01]  /*a0b0*/  MUFU.TANH R194, R46 ;  /* 0x0000002e00c27308 */ /* 0x000fe20000002400 */
[----:B------:R-:W-:Y:S02]  /*a0c0*/  ISETP.GT.AND P0, PT, R4, 0x20, PT ;  /* 0x000000200400780c */ /* 0x000fe40003f04270 */
[----:B------:R-:W-:Y:S02]  /*a0d0*/  FMNMX.FTZ R73, R26, R73, !PT ;  /* 0x000000491a497209 */ /* 0x000fe40007810000 */
[----:B--2---:R-:W-:Y:S02]  /*a0e0*/  FSEL R52, R202, -INF , P3 ;  /* 0xff800000ca347808 */ /* 0x004fe40001800000 */
[----:B------:R-:W-:Y:S02]  /*a0f0*/  FSEL R41, R213, -INF , P0 ;  /* 0xff800000d5297808 */ /* 0x000fe40000000000 */
[----:B------:R-:W-:Y:S01]  /*a100*/  ISETP.GT.AND P0, PT, R0, 0x21, PT ;  /* 0x000000210000780c */ /* 0x000fe20003f04270 */
[----:B------:R-:W1:Y:S01]  /*a110*/  MUFU.TANH R45, R48 ;  /* 0x00000030002d7308 */ /* 0x000e620000002400 */
[----:B------:R-:W-:Y:S02]  /*a120*/  FMNMX.FTZ R73, R29, R73, !PT ;  /* 0x000000491d497209 */ /* 0x000fe40007810000 */
[----:B------:R-:W-:Y:S02]  /*a130*/  ISETP.GT.AND P5, PT, R4, 0x21, PT ;  /* 0x000000210400780c */ /* 0x000fe40003fa4270 */
[----:B------:R-:W-:Y:S02]  /*a140*/  FMNMX.FTZ R73, R30, R73, !PT ;  /* 0x000000491e497209 */ /* 0x000fe40007810000 */
[----:B------:R-:W-:Y:S02]  /*a150*/  FSEL R42, R212, -INF , P5 ;  /* 0xff800000d42a7808 */ /* 0x000fe40002800000 */
[----:B------:R-:W-:Y:S01]  /*a160*/  ISETP.GT.AND P5, PT, R5, 0x20, PT ;  /* 0x000000200500780c */ /* 0x000fe20003fa4270 */
[----:B------:R2:W3:Y:S01]  /*a170*/  MUFU.TANH R46, R49 ;  /* 0x00000031002e7308 */ /* 0x0004e20000002400 */
[----:B------:R-:W-:Y:S02]  /*a180*/  ISETP.GT.AND P3, PT, R4, 0x28, PT ;  /* 0x000000280400780c */ /* 0x000fe40003f64270 */
[----:B------:R-:W-:Y:S04]  /*a190*/  FMNMX.FTZ R73, R41, R73, !PT ;  /* 0x0000004929497209 */ /* 0x000fe80007810000 */
[----:B------:R-:W-:Y:S03]  /*a1a0*/  FMNMX.FTZ R73, R42, R73, !PT ;  /* 0x000000492a497209 */ /* 0x000fe60007810000 */
[----:B------:R4:W-:Y:S01]  /*a1b0*/  MUFU.TANH R48, R51 ;  /* 0x0000003300307308 */ /* 0x0009e20000002400 */
[----:B-1----:R-:W-:Y:S02]  /*a1c0*/  FSEL R45, R45, -INF , P3 ;  /* 0xff8000002d2d7808 */ /* 0x002fe40001800000 */
[----:B------:R-:W-:Y:S02]  /*a1d0*/  ISETP.GT.AND P3, PT, R4, 0x31, PT ;  /* 0x000000310400780c */ /* 0x000fe40003f64270 */
[----:B------:R-:W-:Y:S05]  /*a1e0*/  FMNMX.FTZ R73, R45, R73, !PT ;  /* 0x000000492d497209 */ /* 0x000fea0007810000 */
[----:B------:R1:W-:Y:S01]  /*a1f0*/  MUFU.TANH R191, R53 ;  /* 0x0000003500bf7308 */ /* 0x0003e20000002400 */
[----:B--2---:R-:W-:Y:S02]  /*a200*/  FSEL R49, R209, -INF , P1 ;  /* 0xff800000d1317808 */ /* 0x004fe40000800000 */
[----:B------:R-:W-:Y:S07]  /*a210*/  ISETP.GT.AND P1, PT, R0, 0x29, PT ;  /* 0x000000290000780c */ /* 0x000fee0003f24270 */
[----:B------:R-:W2:Y:S01]  /*a220*/  MUFU.TANH R193, R47 ;  /* 0x0000002f00c17308 */ /* 0x000ea20000002400 */
[----:B----4-:R-:W-:Y:S02]  /*a230*/  FSEL R51, R203, -INF , P5 ;  /* 0xff800000cb337808 */ /* 0x010fe40002800000 */
[----:B------:R-:W-:Y:S07]  /*a240*/  ISETP.GT.AND P5, PT, R5, 0x29, PT ;  /* 0x000000290500780c */ /* 0x000fee0003fa4270 */
[----:B------:R4:W-:Y:S01]  /*a250*/  MUFU.TANH R190, R54 ;  /* 0x0000003600be7308 */ /* 0x0009e20000002400 */
[----:B-1----:R-:W-:Y:S02]  /*a260*/  FSEL R53, R201, -INF , P2 ;  /* 0xff800000c9357808 */ /* 0x002fe40001000000 */
[----:B------:R-:W-:Y:S07]  /*a270*/  ISETP.GT.AND P2, PT, R4, 0x29, PT ;  /* 0x000000290400780c */ /* 0x000fee0003f44270 */
[----:B------:R2:W-:Y:S01]  /*a280*/  MUFU.TANH R185, R57 ;  /* 0x0000003900b97308 */ /* 0x0005e20000002400 */
[----:B---3--:R-:W-:Y:S02]  /*a290*/  FSEL R46, R46, -INF , P2 ;  /* 0xff8000002e2e7808 */ /* 0x008fe40001000000 */
[----:B------:R-:W-:Y:S02]  /*a2a0*/  ISETP.GT.AND P2, PT, R2, 0x30, PT ;  /* 0x000000300200780c */ /* 0x000fe40003f44270 */
[----:B------:R-:W-:Y:S05]  /*a2b0*/  FMNMX.FTZ R73, R46, R73, !PT ;  /* 0x000000492e497209 */ /* 0x000fea0007810000 */
[----:B------:R-:W1:Y:S01]  /*a2c0*/  MUFU.TANH R47, R50 ;  /* 0x00000032002f7308 */ /* 0x000e620000002400 */
[----:B----4-:R-:W-:Y:S02]  /*a2d0*/  FSEL R54, R200, -INF , P1 ;  /* 0xff800000c8367808 */ /* 0x010fe40000800000 */
[----:B------:R-:W-:Y:S07]  /*a2e0*/  ISETP.GT.AND P1, PT, R2, 0x28, PT ;  /* 0x000000280200780c */ /* 0x000fee0003f24270 */
[----:B------:R3:W-:Y:S01]  /*a2f0*/  MUFU.TANH R187, R58 ;  /* 0x0000003a00bb7308 */ /* 0x0007e20000002400 */
[----:B--2---:R-:W-:Y:S02]  /*a300*/  FSEL R57, R193, -INF , P5 ;  /* 0xff800000c1397808 */ /* 0x004fe40002800000 */
[----:B------:R-:W-:Y:S07]  /*a310*/  ISETP.GT.AND P5, PT, R4, 0x30, PT ;  /* 0x000000300400780c */ /* 0x000fee0003fa4270 */
[----:B------:R2:W-:Y:S01]  /*a320*/  MUFU.TANH R189, R60 ;  /* 0x0000003c00bd7308 */ /* 0x0005e20000002400 */
[----:B-1----:R-:W-:Y:S02]  /*a330*/  FSEL R47, R47, -INF , P1 ;  /* 0xff8000002f2f7808 */ /* 0x002fe40000800000 */
[----:B------:R-:W-:Y:S02]  /*a340*/  ISETP.GT.AND P1, PT, R2, 0x31, PT ;  /* 0x000000310200780c */ /* 0x000fe40003f24270 */
[----:B------:R-:W-:Y:S05]  /*a350*/  FSEL R50, R208, -INF , P0 ;  /* 0xff800000d0327808 */ /* 0x000fea0000000000 */
[----:B------:R-:W-:Y:S01]  /*a360*/  MUFU.TANH R186, R55 ;  /* 0x0000003700ba7308 */ /* 0x000fe20000002400 */
[----:B------:R-:W-:Y:S02]  /*a370*/  ISETP.GT.AND P0, PT, R5, 0x28, PT ;  /* 0x000000280500780c */ /* 0x000fe40003f04270 */
[----:B---3--:R-:W-:Y:S02]  /*a380*/  FSEL R58, R192, -INF , P5 ;  /* 0xff800000c03a7808 */ /* 0x008fe40002800000 */
[----:B------:R-:W-:Y:S02]  /*a390*/  ISETP.GT.AND P5, PT, R0, 0x31, PT ;  /* 0x000000310000780c */ /* 0x000fe40003fa4270 */
[----:B------:R-:W-:Y:S03]  /*a3a0*/  FMNMX.FTZ R73, R58, R73, !PT ;  /* 0x000000493a497209 */ /* 0x000fe60007810000 */
[----:B------:R1:W3:Y:S01]  /*a3b0*/  MUFU.TANH R188, R59 ;  /* 0x0000003b00bc7308 */ /* 0x0002e20000002400 */
[----:B------:R-:W-:Y:S02]  /*a3c0*/  FSEL R185, R185, -INF , P5 ;  /* 0xff800000b9b97808 */ /* 0x000fe40002800000 */
[C---:B------:R-:W-:Y:S02]  /*a3d0*/  ISETP.GT.AND P5, PT, R5.reuse, 0x38, PT ;  /* 0x000000380500780c */ /* 0x040fe40003fa4270 */
[----:B--2---:R-:W-:Y:S02]  /*a3e0*/  FSEL R60, R190, -INF , P2 ;  /* 0xff800000be3c7808 */ /* 0x004fe40001000000 */
[----:B------:R-:W-:Y:S03]  /*a3f0*/  ISETP.GT.AND P2, PT, R5, 0x31, PT ;  /* 0x000000310500780c */ /* 0x000fe60003f44270 */
[----:B------:R2:W-:Y:S10]  /*a400*/  MUFU.TANH R195, R61 ;  /* 0x0000003d00c37308 */ /* 0x0005f40000002400 */
[----:B------:R-:W4:Y:S01]  /*a410*/  MUFU.TANH R55, R62 ;  /* 0x0000003e00377308 */ /* 0x000f220000002400 */
[----:B-1----:R-:W-:Y:S02]  /*a420*/  FSEL R59, R191, -INF , P3 ;  /* 0xff800000bf3b7808 */ /* 0x002fe40001800000 */
[----:B------:R-:W-:Y:S02]  /*a430*/  ISETP.GT.AND P3, PT, R5, 0x30, PT ;  /* 0x000000300500780c */ /* 0x000fe40003f64270 */
[----:B---3--:R-:W-:Y:S05]  /*a440*/  FSEL R188, R188, -INF , P2 ;  /* 0xff800000bcbc7808 */ /* 0x008fea0001000000 */
[----:B------:R-:W1:Y:S01]  /*a450*/  MUFU.TANH R62, R64 ;  /* 0x00000040003e7308 */ /* 0x000e620000002400 */
[----:B------:R-:W-:Y:S02]  /*a460*/  ISETP.GT.AND P2, PT, R4, 0x38, PT ;  /* 0x000000380400780c */ /* 0x000fe40003f44270 */
[----:B------:R-:W-:Y:S02]  /*a470*/  FSEL R187, R187, -INF , P3 ;  /* 0xff800000bbbb7808 */ /* 0x000fe40001800000 */
[----:B--2---:R-:W-:Y:S02]  /*a480*/  FSEL R61, R186, -INF , P1 ;  /* 0xff800000ba3d7808 */ /* 0x004fe40000800000 */
[----:B------:R-:W-:Y:S02]  /*a490*/  ISETP.GT.AND P1, PT, R0, 0x38, PT ;  /* 0x000000380000780c */ /* 0x000fe40003f24270 */
[----:B------:R-:W-:Y:S01]  /*a4a0*/  ISETP.GT.AND P3, PT, R5, 0x39, PT ;  /* 0x000000390500780c */ /* 0x000fe20003f64270 */
[----:B------:R-:W2:Y:S01]  /*a4b0*/  MUFU.TANH R214, R63 ;  /* 0x0000003f00d67308 */ /* 0x000ea20000002400 */
[----:B------:R-:W-:Y:S02]  /*a4c0*/  FSEL R189, R189, -INF , P1 ;  /* 0xff800000bdbd7808 */ /* 0x000fe40000800000 */
[----:B------:R-:W-:Y:S02]  /*a4d0*/  ISETP.GT.AND P1, PT, R4, 0x39, PT ;  /* 0x000000390400780c */ /* 0x000fe40003f24270 */
[----:B----4-:R-:W-:Y:S02]  /*a4e0*/  FSEL R199, R55, -INF , P5 ;  /* 0xff80000037c77808 */ /* 0x010fe40002800000 */
[----:B------:R-:W-:Y:S02]  /*a4f0*/  ISETP.GT.AND P5, PT, R2, 0x39, PT ;  /* 0x000000390200780c */ /* 0x000fe40003fa4270 */
[----:B------:R-:W-:Y:S01]  /*a500*/  FMNMX.FTZ R73, R59, R73, !PT ;  /* 0x000000493b497209 */ /* 0x000fe20007810000 */
[----:B------:R-:W3:Y:S01]  /*a510*/  MUFU.TANH R63, R65 ;  /* 0x00000041003f7308 */ /* 0x000ee20000002400 */
[----:B-1----:R-:W-:Y:S02]  /*a520*/  FSEL R62, R62, -INF , P2 ;  /* 0xff8000003e3e7808 */ /* 0x002fe40001000000 */
[----:B------:R-:W-:Y:S02]  /*a530*/  ISETP.GT.AND P2, PT, R4, 0x41, PT ;  /* 0x000000410400780c */ /* 0x000fe40003f44270 */
[----:B------:R-:W-:Y:S05]  /*a540*/  FMNMX.FTZ R73, R62, R73, !PT ;  /* 0x000000493e497209 */ /* 0x000fea0007810000 */
[----:B------:R1:W-:Y:S01]  /*a550*/  MUFU.TANH R184, R56 ;  /* 0x0000003800b87308 */ /* 0x0003e20000002400 */
[----:B--2---:R-:W-:Y:S02]  /*a560*/  FSEL R214, R214, -INF , P3 ;  /* 0xff800000d6d67808 */ /* 0x004fe40001800000 */
[----:B------:R-:W-:Y:S07]  /*a570*/  ISETP.GT.AND P3, PT, R4, 0x40, PT ;  /* 0x000000400400780c */ /* 0x000fee0003f64270 */
[----:B------:R-:W2:Y:S01]  /*a580*/  MUFU.TANH R68, R68 ;  /* 0x0000004400447308 */ /* 0x000ea20000002400 */
[----:B---3--:R-:W-:Y:S02]  /*a590*/  FSEL R63, R63, -INF , P1 ;  /* 0xff8000003f3f7808 */ /* 0x008fe40000800000 */
[----:B------:R-:W-:Y:S02]  /*a5a0*/  ISETP.GT.AND P1, PT, R2, 0x40, PT ;  /* 0x000000400200780c */ /* 0x000fe40003f24270 */
[----:B------:R-:W-:Y:S05]  /*a5b0*/  FMNMX.FTZ R73, R63, R73, !PT ;  /* 0x000000493f497209 */ /* 0x000fea0007810000 */
[----:B------:R-:W3:Y:S01]  /*a5c0*/  MUFU.TANH R69, R69 ;  /* 0x0000004500457308 */ /* 0x000ee20000002400 */
[----:B-1----:R-:W-:Y:S02]  /*a5d0*/  FSEL R56, R194, -INF , P0 ;  /* 0xff800000c2387808 */ /* 0x002fe40000000000 */
[----:B------:R-:W-:Y:S07]  /*a5e0*/  ISETP.GT.AND P0, PT, R2, 0x29, PT ;  /* 0x000000290200780c */ /* 0x000fee0003f04270 */
[----:B------:R-:W-:Y:S01]  /*a5f0*/  MUFU.TANH R67, R67 ;  /* 0x0000004300437308 */ /* 0x000fe20000002400 */
[----:B------:R-:W-:Y:S02]  /*a600*/  FSEL R48, R48, -INF , P0 ;  /* 0xff80000030307808 */ /* 0x000fe40000000000 */
[----:B------:R-:W-:Y:S02]  /*a610*/  ISETP.GT.AND P0, PT, R0, 0x30, PT ;  /* 0x000000300000780c */ /* 0x000fe40003f04270 */
[----:B--2---:R-:W-:Y:S02]  /*a620*/  FSEL R210, R68, -INF , P3 ;  /* 0xff80000044d27808 */ /* 0x004fe40001800000 */
[----:B------:R-:W-:Y:S02]  /*a630*/  FSEL R184, R184, -INF , P0 ;  /* 0xff800000b8b87808 */ /* 0x000fe40000000000 */
[----:B------:R-:W-:Y:S01]  /*a640*/  FMNMX.FTZ R73, R210, R73, !PT ;  /* 0x00000049d2497209 */ /* 0x000fe20007810000 */
[----:B------:R-:W1:Y:S01]  /*a650*/  MUFU.TANH R70, R70 ;  /* 0x0000004600467308 */ /* 0x000e620000002400 */
[C---:B------:R-:W-:Y:S02]  /*a660*/  ISETP.GT.AND P0, PT, R0.reuse, 0x39, PT ;  /* 0x000000390000780c */ /* 0x040fe40003f04270 */
[----:B------:R-:W-:Y:S02]  /*a670*/  ISETP.GT.AND P3, PT, R0, 0x41, PT ;  /* 0x000000410000780c */ /* 0x000fe40003f64270 */
[----:B---3--:R-:W-:Y:S02]  /*a680*/  FSEL R218, R69, -INF , P2 ;  /* 0xff80000045da7808 */ /* 0x008fe40001000000 */
[----:B------:R-:W2:Y:S01]  /*a690*/  LDL.64 R68, [R1+0x58] ;  /* 0x0000580001447983 */ /* 0x000ea20000100a00 */
[----:B------:R-:W-:Y:S02]  /*a6a0*/  ISETP.GT.AND P2, PT, R5, 0x40, PT ;  /* 0x000000400500780c */ /* 0x000fe40003f44270 */
[----:B------:R-:W3:Y:S01]  /*a6b0*/  MUFU.TANH R74, R74 ;  /* 0x0000004a004a7308 */ /* 0x000ee20000002400 */
[----:B------:R-:W-:Y:S02]  /*a6c0*/  FMNMX.FTZ R73, R218, R73, !PT ;  /* 0x00000049da497209 */ /* 0x000fe40007810000 */
[----:B------:R-:W-:Y:S02]  /*a6d0*/  FSEL R195, R195, -INF , P0 ;  /* 0xff800000c3c37808 */ /* 0x000fe40000000000 */
[----:B------:R-:W-:Y:S02]  /*a6e0*/  ISETP.GT.AND P0, PT, R2, 0x38, PT ;  /* 0x000000380200780c */ /* 0x000fe40003f04270 */
[----:B------:R-:W-:Y:S01]  /*a6f0*/  FSEL R252, R17, -INF , P3 ;  /* 0xff80000011fc7808 */ /* 0x000fe20001800000 */
[----:B------:R-:W-:Y:S01]  /*a700*/  FMUL.FTZ R17, R103, c[0x0][0x320] ;  /* 0x0000c80067117a20 */ /* 0x000fe20000410000 */
[C---:B------:R-:W-:Y:S01]  /*a710*/  ISETP.GT.AND P3, PT, R5.reuse, 0x48, PT ;  /* 0x000000480500780c */ /* 0x040fe20003f64270 */
[----:B------:R4:W-:Y:S01]  /*a720*/  MUFU.TANH R248, R89 ;  /* 0x0000005900f87308 */ /* 0x0009e20000002400 */
[----:B-1----:R-:W-:Y:S02]  /*a730*/  FSEL R222, R70, -INF , P1 ;  /* 0xff80000046de7808 */ /* 0x002fe40000800000 */
[----:B------:R-:W-:Y:S07]  /*a740*/  ISETP.GT.AND P1, PT, R5, 0x41, PT ;  /* 0x000000410500780c */ /* 0x000fee0003f24270 */
[----:B------:R-:W1:Y:S01]  /*a750*/  MUFU.TANH R72, R72 ;  /* 0x0000004800487308 */ /* 0x000e620000002400 */
[----:B---3--:R-:W-:Y:S02]  /*a760*/  FSEL R74, R74, -INF , P2 ;  /* 0xff8000004a4a7808 */ /* 0x008fe40001000000 */
[----:B------:R-:W-:Y:S07]  /*a770*/  ISETP.GT.AND P2, PT, R4, 0x48, PT ;  /* 0x000000480400780c */ /* 0x000fee0003f44270 */
[----:B------:R-:W3:Y:S01]  /*a780*/  MUFU.TANH R75, R75 ;  /* 0x0000004b004b7308 */ /* 0x000ee20000002400 */
[----:B----4-:R-:W-:Y:S02]  /*a790*/  FSEL R89, R67, -INF , P5 ;  /* 0xff80000043597808 */ /* 0x010fe40002800000 */
[----:B------:R-:W-:Y:S07]  /*a7a0*/  ISETP.GT.AND P5, PT, R0, 0x40, PT ;  /* 0x000000400000780c */ /* 0x000fee0003fa4270 */
[----:B------:R-:W4:Y:S01]  /*a7b0*/  MUFU.TANH R80, R80 ;  /* 0x0000005000507308 */ /* 0x000f220000002400 */
[----:B-1----:R-:W-:Y:S02]  /*a7c0*/  FSEL R72, R72, -INF , P5 ;  /* 0xff80000048487808 */ /* 0x002fe40002800000 */
[----:B------:R-:W-:Y:S07]  /*a7d0*/  ISETP.GT.AND P5, PT, R0, 0x49, PT ;  /* 0x000000490000780c */ /* 0x000fee0003fa4270 */
[----:B------:R-:W1:Y:S01]  /*a7e0*/  MUFU.TANH R77, R77 ;  /* 0x0000004d004d7308 */ /* 0x000e620000002400 */
[----:B---3--:R-:W-:Y:S02]  /*a7f0*/  FSEL R75, R75, -INF , P1 ;  /* 0xff8000004b4b7808 */ /* 0x008fe40000800000 */
[----:B------:R-:W-:Y:S07]  /*a800*/  ISETP.GT.AND P1, PT, R4, 0x49, PT ;  /* 0x000000490400780c */ /* 0x000fee0003f24270 */
[----:B------:R-:W3:Y:S01]  /*a810*/  MUFU.TANH R81, R81 ;  /* 0x0000005100517308 */ /* 0x000ee20000002400 */
[----:B----4-:R-:W-:Y:S02]  /*a820*/  FSEL R209, R80, -INF , P2 ;  /* 0xff80000050d17808 */ /* 0x010fe40001000000 */
[C---:B------:R-:W-:Y:S02]  /*a830*/  ISETP.GT.AND P2, PT, R4.reuse, 0x58, PT ;  /* 0x000000580400780c */ /* 0x040fe40003f44270 */
[----:B------:R-:W-:Y:S05]  /*a840*/  FMNMX.FTZ R73, R209, R73, !PT ;  /* 0x00000049d1497209 */ /* 0x000fea0007810000 */
[----:B------:R-:W4:Y:S01]  /*a850*/  MUFU.TANH R66, R66 ;  /* 0x0000004200427308 */ /* 0x000f220000002400 */
[----:B-1----:R-:W-:Y:S02]  /*a860*/  FSEL R7, R77, -INF , P5 ;  /* 0xff8000004d077808 */ /* 0x002fe40002800000 */
[C---:B------:R-:W-:Y:S07]  /*a870*/  ISETP.GT.AND P5, PT, R4.reuse, 0x50, PT ;  /* 0x000000500400780c */ /* 0x040fee0003fa4270 */
[----:B------:R4:W-:Y:S01]  /*a880*/  MUFU.TANH R249, R88 ;  /* 0x0000005800f97308 */ /* 0x0009e20000002400 */
[----:B---3--:R-:W-:Y:S02]  /*a890*/  FSEL R213, R81, -INF , P1 ;  /* 0xff80000051d57808 */ /* 0x008fe40000800000 */
[----:B------:R-:W-:Y:S02]  /*a8a0*/  ISETP.GT.AND P1, PT, R4, 0x59, PT ;  /* 0x000000590400780c */ /* 0x000fe40003f24270 */
[----:B------:R-:W-:Y:S05]  /*a8b0*/  FMNMX.FTZ R73, R213, R73, !PT ;  /* 0x00000049d5497209 */ /* 0x000fea0007810000 */
[----:B------:R-:W1:Y:S10]  /*a8c0*/  MUFU.TANH R78, R78 ;  /* 0x0000004e004e7308 */ /* 0x000e740000002400 */
[----:B------:R-:W3:Y:S01]  /*a8d0*/  MUFU.TANH R84, R84 ;  /* 0x0000005400547308 */ /* 0x000ee20000002400 */
[----:B----4-:R-:W-:Y:S02]  /*a8e0*/  FSEL R88, R66, -INF , P0 ;  /* 0xff80000042587808 */ /* 0x010fe40000000000 */
[----:B------:R-:W4:Y:S01]  /*a8f0*/  LDL.64 R66, [R1+0x60] ;  /* 0x0000600001427983 */ /* 0x000f220000100a00 */
[----:B------:R-:W-:Y:S06]  /*a900*/  ISETP.GT.AND P0, PT, R2, 0x41, PT ;  /* 0x000000410200780c */ /* 0x000fec0003f04270 */
[----:B------:R-:W3:Y:S01]  /*a910*/  MUFU.TANH R71, R71 ;  /* 0x0000004700477308 */ /* 0x000ee20000002400 */
[----:B-1----:R-:W-:Y:S02]  /*a920*/  FSEL R64, R78, -INF , P3 ;  /* 0xff8000004e407808 */ /* 0x002fe40001800000 */
[----:B------:R-:W-:Y:S07]  /*a930*/  ISETP.GT.AND P3, PT, R4, 0x51, PT ;  /* 0x000000510400780c */ /* 0x000fee0003f64270 */
[----:B------:R-:W1:Y:S01]  /*a940*/  MUFU.TANH R85, R85 ;  /* 0x0000005500557308 */ /* 0x000e620000002400 */
[----:B---3--:R-:W-:Y:S01]  /*a950*/  FSEL R245, R84, -INF , P5 ;  /* 0xff80000054f57808 */ /* 0x008fe20002800000 */
[----:B------:R-:W-:Y:S01]  /*a960*/  IMAD.MOV.U32 R84, RZ, RZ, R74 ;  /* 0x000000ffff547224 */ /* 0x000fe200078e004a */
[----:B------:R-:W-:Y:S01]  /*a970*/  ISETP.GT.AND P5, PT, R4, 0x61, PT ;  /* 0x000000610400780c */ /* 0x000fe20003fa4270 */
[----:B------:R-:W-:Y:S01]  /*a980*/  FMUL.FTZ R74, R111, c[0x0][0x320] ;  /* 0x0000c8006f4a7a20 */ /* 0x000fe20000410000 */
[----:B------:R-:W-:Y:S05]  /*a990*/  MOV R111, R64 ;  /* 0x00000040006f7202 */ /* 0x000fea0000000f00 */
[----:B------:R-:W3:Y:S01]  /*a9a0*/  MUFU.TANH R76, R76 ;  /* 0x0000004c004c7308 */ /* 0x000ee20000002400 */
[----:B------:R-:W-:Y:S02]  /*a9b0*/  FMNMX.FTZ R73, R245, R73, !PT ;  /* 0x00000049f5497209 */ /* 0x000fe40007810000 */
[----:B------:R-:W-:Y:S02]  /*a9c0*/  FSEL R243, R71, -INF , P0 ;  /* 0xff80000047f37808 */ /* 0x000fe40000000000 */
[----:B------:R-:W-:Y:S05]  /*a9d0*/  ISETP.GT.AND P0, PT, R0, 0x48, PT ;  /* 0x000000480000780c */ /* 0x000fea0003f04270 */
[----:B------:R-:W-:Y:S01]  /*a9e0*/  MUFU.TANH R74, R74 ;  /* 0x0000004a004a7308 */ /* 0x000fe20000002400 */
[----:B-1----:R-:W-:Y:S01]  /*a9f0*/  FSEL R223, R85, -INF , P3 ;  /* 0xff80000055df7808 */ /* 0x002fe20001800000 */
[----:B------:R-:W-:Y:S01]  /*aa00*/  IMAD.MOV.U32 R85, RZ, RZ, R72 ;  /* 0x000000ffff557224 */ /* 0x000fe200078e0048 */
[----:B------:R-:W-:Y:S02]  /*aa10*/  ISETP.GT.AND P3, PT, R4, 0x68, PT ;  /* 0x000000680400780c */ /* 0x000fe40003f64270 */
[----:B------:R-:W-:Y:S05]  /*aa20*/  FMNMX.FTZ R73, R223, R73, !PT ;  /* 0x00000049df497209 */ /* 0x000fea0007810000 */
[----:B------:R-:W1:Y:S01]  /*aa30*/  MUFU.TANH R96, R96 ;  /* 0x0000006000607308 */ /* 0x000e620000002400 */
[----:B---3--:R-:W-:Y:S02]  /*aa40*/  FSEL R65, R76, -INF , P0 ;  /* 0xff8000004c417808 */ /* 0x008fe40000000000 */
[----:B------:R-:W-:Y:S07]  /*aa50*/  ISETP.GT.AND P0, PT, R2, 0x48, PT ;  /* 0x000000480200780c */ /* 0x000fee0003f04270 */
[----:B------:R-:W3:Y:S10]  /*aa60*/  MUFU.TANH R82, R82 ;  /* 0x0000005200527308 */ /* 0x000ef40000002400 */
[----:B------:R-:W3:Y:S01]  /*aa70*/  MUFU.TANH R97, R97 ;  /* 0x0000006100617308 */ /* 0x000ee20000002400 */
[----:B-1----:R-:W-:Y:S02]  /*aa80*/  FSEL R219, R96, -INF , P2 ;  /* 0xff80000060db7808 */ /* 0x002fe40001000000 */
[----:B------:R-:W-:Y:S02]  /*aa90*/  ISETP.GT.AND P2, PT, R4, 0x69, PT ;  /* 0x000000690400780c */ /* 0x000fe40003f44270 */
[----:B------:R-:W-:Y:S05]  /*aaa0*/  FMNMX.FTZ R73, R219, R73, !PT ;  /* 0x00000049db497209 */ /* 0x000fea0007810000 */
[----:B------:R-:W1:Y:S01]  /*aab0*/  MUFU.TANH R100, R100 ;  /* 0x0000006400647308 */ /* 0x000e620000002400 */
[----:B------:R-:W-:Y:S02]  /*aac0*/  FSEL R193, R113, -INF , P2 ;  /* 0xff80000071c17808 */ /* 0x000fe40001000000 */
[----:B------:R-:W-:Y:S02]  /*aad0*/  ISETP.GT.AND P2, PT, R2, 0x59, PT ;  /* 0x000000590200780c */ /* 0x000fe40003f44270 */
[----:B---3--:R-:W-:Y:S02]  /*aae0*/  FSEL R221, R82, -INF , P0 ;  /* 0xff80000052dd7808 */ /* 0x008fe40000000000 */
[----:B------:R-:W-:Y:S02]  /*aaf0*/  ISETP.GT.AND P0, PT, R4, 0x60, PT ;  /* 0x000000600400780c */ /* 0x000fe40003f04270 */
[----:B------:R-:W-:Y:S01]  /*ab00*/  FMNMX.FTZ R4, R15, R6, !PT ;  /* 0x000000060f047209 */ /* 0x000fe20007810000 */
[----:B------:R-:W3:Y:S01]  /*ab10*/  MUFU.TANH R101, R101 ;  /* 0x0000006500657308 */ /* 0x000ee20000002400 */
[----:B------:R-:W-:Y:S02]  /*ab20*/  FMNMX.FTZ R6, R16, R117, !PT ;  /* 0x0000007510067209 */ /* 0x000fe40007810000 */
[----:B------:R-:W-:Y:S02]  /*ab30*/  FMNMX.FTZ R4, R27, R4, !PT ;  /* 0x000000041b047209 */ /* 0x000fe40007810000 */
[----:B------:R-:W-:Y:S02]  /*ab40*/  FSEL R201, R97, -INF , P1 ;  /* 0xff80000061c97808 */ /* 0x000fe40000800000 */
[----:B------:R-:W-:Y:S02]  /*ab50*/  ISETP.GT.AND P1, PT, R2, 0x49, PT ;  /* 0x000000490200780c */ /* 0x000fe40003f24270 */
[----:B------:R-:W-:Y:S01]  /*ab60*/  MOV R97, R75 ;  /* 0x0000004b00617202 */ /* 0x000fe20000000f00 */
[----:B------:R-:W3:Y:S01]  /*ab70*/  MUFU.TANH R112, R112 ;  /* 0x0000007000707308 */ /* 0x000ee20000002400 */
[----:B------:R-:W-:Y:S02]  /*ab80*/  FMNMX.FTZ R6, R18, R6, !PT ;  /* 0x0000000612067209 */ /* 0x000fe40007810000 */
[----:B------:R-:W-:Y:S02]  /*ab90*/  FMNMX.FTZ R73, R201, R73, !PT ;  /* 0x00000049c9497209 */ /* 0x000fe40007810000 */
[----:B-1----:R-:W-:Y:S02]  /*aba0*/  FSEL R200, R100, -INF , P0 ;  /* 0xff80000064c87808 */ /* 0x002fe40000000000 */
[----:B------:R-:W-:Y:S02]  /*abb0*/  ISETP.GT.AND P0, PT, R2, 0x50, PT ;  /* 0x000000500200780c */ /* 0x000fe40003f04270 */
[----:B------:R-:W-:Y:S01]  /*abc0*/  FMNMX.FTZ R6, R19, R6, !PT ;  /* 0x0000000613067209 */ /* 0x000fe20007810000 */
[----:B------:R-:W1:Y:S01]  /*abd0*/  MUFU.TANH R86, R86 ;  /* 0x0000005600567308 */ /* 0x000e620000002400 */
[----:B------:R-:W-:Y:S02]  /*abe0*/  FMNMX.FTZ R4, R28, R4, !PT ;  /* 0x000000041c047209 */ /* 0x000fe40007810000 */
[----:B------:R-:W-:Y:S02]  /*abf0*/  FMNMX.FTZ R73, R200, R73, !PT ;  /* 0x00000049c8497209 */ /* 0x000fe40007810000 */
        /* <DEDUP_REMOVED lines=8> */
[----:B------:R-:W-:Y:S01]  /*ac80*/  FMNMX.FTZ R73, R196, R73, !PT ;  /* 0x00000049c4497209 */ /* 0x000fe20007810000 */
[----:B------:R-:W3:Y:S01]  /*ac90*/  MUFU.TANH R87, R87 ;  /* 0x0000005700577308 */ /* 0x000ee20000002400 */
[----:B------:R-:W-:Y:S02]  /*aca0*/  FMNMX.FTZ R4, R43, R4, !PT ;  /* 0x000000042b047209 */ /* 0x000fe40007810000 */
[----:B------:R-:W-:Y:S02]  /*acb0*/  FMNMX.FTZ R73, R193, R73, !PT ;  /* 0x00000049c1497209 */ /* 0x000fe40007810000 */
[----:B-1----:R-:W-:Y:S01]  /*acc0*/  FSEL R197, R86, -INF , P0 ;  /* 0xff80000056c57808 */ /* 0x002fe20000000000 */
[----:B------:R-:W-:Y:S01]  /*acd0*/  IMAD.MOV.U32 R86, RZ, RZ, R7 ;  /* 0x000000ffff567224 */ /* 0x000fe200078e0007 */
[----:B------:R-:W-:Y:S01]  /*ace0*/  ISETP.GT.AND P0, PT, R2, 0x61, PT ;  /* 0x000000610200780c */ /* 0x000fe20003f04270 */
[----:B------:R-:W1:Y:S01]  /*acf0*/  SHFL.BFLY PT, R7, R73, 0x2, 0x1f ;  /* 0x0c401f0049077f89 */ /* 0x000e6200000e0000 */
[----:B------:R-:W-:Y:S01]  /*ad00*/  FMNMX.FTZ R4, R44, R4, !PT ;  /* 0x000000042c047209 */ /* 0x000fe20007810000 */
[----:B------:R-:W1:Y:S03]  /*ad10*/  MUFU.TANH R98, R98 ;  /* 0x0000006200627308 */ /* 0x000e660000002400 */
[----:B------:R-:W-:Y:S02]  /*ad20*/  FMNMX.FTZ R4, R47, R4, !PT ;  /* 0x000000042f047209 */ /* 0x000fe40007810000 */
[----:B---3--:R-:W-:Y:S01]  /*ad30*/  FSEL R103, R83, -INF , P1 ;  /* 0xff80000053677808 */ /* 0x008fe20000800000 */
[----:B------:R-:W-:Y:S01]  /*ad40*/  IMAD.MOV.U32 R83, RZ, RZ, R65 ;  /* 0x000000ffff537224 */ /* 0x000fe200078e0041 */
[----:B------:R-:W-:Y:S02]  /*ad50*/  ISETP.GT.AND P1, PT, R2, 0x60, PT ;  /* 0x000000600200780c */ /* 0x000fe40003f24270 */
[----:B------:R-:W-:Y:S01]  /*ad60*/  FMNMX.FTZ R4, R48, R4, !PT ;  /* 0x0000000430047209 */ /* 0x000fe20007810000 */
[----:B------:R-:W3:Y:S03]  /*ad70*/  MUFU.TANH R115, R115 ;  /* 0x0000007300737308 */ /* 0x000ee60000002400 */
[----:B------:R-:W-:Y:S02]  /*ad80*/  FMNMX.FTZ R4, R60, R4, !PT ;  /* 0x000000043c047209 */ /* 0x000fe40007810000 */
[----:B------:R-:W-:Y:S02]  /*ad90*/  FSEL R191, R87, -INF , P5 ;  /* 0xff80000057bf7808 */ /* 0x000fe40002800000 */
[----:B------:R-:W-:Y:S02]  /*ada0*/  ISETP.GT.AND P5, PT, R2, 0x68, PT ;  /* 0x000000680200780c */ /* 0x000fe40003fa4270 */
[----:B------:R-:W-:Y:S01]  /*adb0*/  FMNMX.FTZ R4, R61, R4, !PT ;  /* 0x000000043d047209 */ /* 0x000fe20007810000 */
[----:B------:R-:W-:Y:S01]  /*adc0*/  MUFU.TANH R93, R93 ;  /* 0x0000005d005d7308 */ /* 0x000fe20000002400 */
[----:B-1----:R-:W-:Y:S02]  /*add0*/  FMNMX.FTZ R73, R73, R7, !PT ;  /* 0x0000000749497209 */ /* 0x002fe40007810000 */
[----:B------:R-:W-:Y:S02]  /*ade0*/  FSEL R190, R98, -INF , P3 ;  /* 0xff80000062be7808 */ /* 0x000fe40001800000 */
[----:B------:R-:W-:Y:S01]  /*adf0*/  ISETP.GT.AND P3, PT, R2, 0x69, PT ;  /* 0x000000690200780c */ /* 0x000fe20003f64270 */
[----:B------:R-:W1:Y:S01]  /*ae00*/  SHFL.BFLY PT, R7, R73, 0x1, 0x1f ;  /* 0x0c201f0049077f89 */ /* 0x000e6200000e0000 */
[----:B------:R-:W-:Y:S03]  /*ae10*/  FMNMX.FTZ R2, R20, R6, !PT ;  /* 0x0000000614027209 */ /* 0x000fe60007810000 */
[----:B------:R-:W1:Y:S01]  /*ae20*/  MUFU.TANH R17, R17 ;  /* 0x0000001100117308 */ /* 0x000e620000002400 */
[----:B------:R-:W-:Y:S02]  /*ae30*/  FMNMX.FTZ R72, R88, R4, !PT ;  /* 0x0000000458487209 */ /* 0x000fe40007810000 */
[----:B------:R-:W-:Y:S02]  /*ae40*/  FMNMX.FTZ R2, R33, R2, !PT ;  /* 0x0000000221027209 */ /* 0x000fe40007810000 */
[----:B------:R-:W-:Y:S02]  /*ae50*/  FMNMX.FTZ R4, R21, R118, !PT ;  /* 0x0000007615047209 */ /* 0x000fe40007810000 */
[----:B------:R-:W-:Y:S02]  /*ae60*/  FMNMX.FTZ R2, R34, R2, !PT ;  /* 0x0000000222027209 */ /* 0x000fe40007810000 */
[----:B------:R-:W-:Y:S01]  /*ae70*/  FMNMX.FTZ R4, R22, R4, !PT ;  /* 0x0000000416047209 */ /* 0x000fe20007810000 */
[----:B------:R-:W-:Y:S01]  /*ae80*/  MUFU.TANH R90, R90 ;  /* 0x0000005a005a7308 */ /* 0x000fe20000002400 */
[----:B------:R-:W-:Y:S02]  /*ae90*/  FMNMX.FTZ R2, R37, R2, !PT ;  /* 0x0000000225027209 */ /* 0x000fe40007810000 */
[----:B------:R-:W-:Y:S02]  /*aea0*/  FMNMX.FTZ R4, R23, R4, !PT ;  /* 0x0000000417047209 */ /* 0x000fe40007810000 */
[----:B------:R-:W-:Y:S02]  /*aeb0*/  FMNMX.FTZ R2, R38, R2, !PT ;  /* 0x0000000226027209 */ /* 0x000fe40007810000 */
[----:B------:R-:W-:Y:S02]  /*aec0*/  FMNMX.FTZ R4, R24, R4, !PT ;  /* 0x0000000418047209 */ /* 0x000fe40007810000 */
[----:B------:R-:W-:Y:S01]  /*aed0*/  FMNMX.FTZ R2, R49, R2, !PT ;  /* 0x0000000231027209 */ /* 0x000fe20007810000 */
[----:B------:R-:W2:Y:S01]  /*aee0*/  MUFU.TANH R99, R99 ;  /* 0x0000006300637308 */ /* 0x000ea20000002400 */
[----:B------:R-:W-:Y:S02]  /*aef0*/  FMNMX.FTZ R4, R35, R4, !PT ;  /* 0x0000000423047209 */ /* 0x000fe40007810000 */
[----:B------:R-:W-:Y:S02]  /*af00*/  FMNMX.FTZ R2, R50, R2, !PT ;  /* 0x0000000232027209 */ /* 0x000fe40007810000 */
[----:B------:R-:W-:Y:S02]  /*af10*/  FMNMX.FTZ R4, R36, R4, !PT ;  /* 0x0000000424047209 */ /* 0x000fe40007810000 */
[----:B------:R-:W-:Y:S02]  /*af20*/  FMNMX.FTZ R2, R53, R2, !PT ;  /* 0x0000000235027209 */ /* 0x000fe40007810000 */
[----:B-1----:R-:W-:Y:S01]  /*af30*/  FMNMX.FTZ R73, R73, R7, !PT ;  /* 0x0000000749497209 */ /* 0x002fe20007810000 */
[----:B------:R-:W1:Y:S01]  /*af40*/  MUFU.TANH R102, R102 ;  /* 0x0000006600667308 */ /* 0x000e620000002400 */
[----:B------:R-:W-:Y:S02]  /*af50*/  FMNMX.FTZ R2, R54, R2, !PT ;  /* 0x0000000236027209 */ /* 0x000fe40007810000 */
[----:B------:R-:W-:Y:S01]  /*af60*/  FMNMX.FTZ R4, R39, R4, !PT ;  /* 0x0000000427047209 */ /* 0x000fe20007810000 */
[----:B------:R-:W-:Y:S01]  /*af70*/  FMUL.FTZ R75, R73, c[0x0][0x2d0] ;  /* 0x0000b400494b7a20 */ /* 0x000fe20000410000 */
[----:B------:R-:W-:Y:S02]  /*af80*/  FMNMX.FTZ R2, R184, R2, !PT ;  /* 0x00000002b8027209 */ /* 0x000fe40007810000 */
[----:B---3--:R-:W-:Y:S02]  /*af90*/  FSEL R115, R115, -INF , P3 ;  /* 0xff80000073737808 */ /* 0x008fe40001800000 */
[----:B------:R-:W-:Y:S01]  /*afa0*/  FSEL R98, R17, -INF , P0 ;  /* 0xff80000011627808 */ /* 0x000fe20000000000 */
[----:B------:R-:W-:Y:S01]  /*afb0*/  MUFU.TANH R7, R110 ;  /* 0x0000006e00077308 */ /* 0x000fe20000002400 */
[----:B------:R-:W-:Y:S01]  /*afc0*/  FMNMX.FTZ R72, R89, R72, !PT ;  /* 0x0000004859487209 */ /* 0x000fe20007810000 */
[----:B------:R-:W-:Y:S01]  /*afd0*/  FMUL.FTZ R17, R107, c[0x0][0x320] ;  /* 0x0000c8006b117a20 */ /* 0x000fe20000410000 */
[----:B------:R-:W-:Y:S02]  /*afe0*/  FMNMX.FTZ R2, R185, R2, !PT ;  /* 0x00000002b9027209 */ /* 0x000fe40007810000 */
[----:B--2---:R-:W-:Y:S02]  /*aff0*/  FSEL R186, R99, -INF , P2 ;  /* 0xff80000063ba7808 */ /* 0x004fe40001000000 */
[----:B------:R-:W-:Y:S02]  /*b000*/  FMNMX.FTZ R2, R189, R2, !PT ;  /* 0x00000002bd027209 */ /* 0x000fe40007810000 */
[----:B------:R-:W-:Y:S01]  /*b010*/  FMNMX.FTZ R4, R40, R4, !PT ;  /* 0x0000000428047209 */ /* 0x000fe20007810000 */
[----:B------:R-:W2:Y:S01]  /*b020*/  MUFU.TANH R114, R114 ;  /* 0x0000007200727308 */ /* 0x000ea20000002400 */
[----:B------:R-:W-:Y:S02]  /*b030*/  FMNMX.FTZ R2, R195, R2, !PT ;  /* 0x00000002c3027209 */ /* 0x000fe40007810000 */
[----:B------:R-:W-:Y:S02]  /*b040*/  FMNMX.FTZ R4, R51, R4, !PT ;  /* 0x0000000433047209 */ /* 0x000fe40007810000 */
[----:B------:R-:W-:Y:S02]  /*b050*/  FMNMX.FTZ R2, R85, R2, !PT ;  /* 0x0000000255027209 */ /* 0x000fe40007810000 */
[----:B------:R-:W-:Y:S02]  /*b060*/  FMNMX.FTZ R4, R52, R4, !PT ;  /* 0x0000000434047209 */ /* 0x000fe40007810000 */
[----:B-1----:R-:W-:Y:S01]  /*b070*/  FSEL R99, R102, -INF , P1 ;  /* 0xff80000066637808 */ /* 0x002fe20000800000 */
[----:B------:R-:W-:Y:S01]  /*b080*/  MUFU.TANH R17, R17 ;  /* 0x0000001100117308 */ /* 0x000fe20000002400 */
[----:B------:R-:W-:Y:S02]  /*b090*/  FMNMX.FTZ R2, R252, R2, !PT ;  /* 0x00000002fc027209 */ /* 0x000fe40007810000 */
[----:B------:R-:W-:Y:S02]  /*b0a0*/  ISETP.GT.AND P3, PT, R0, 0x59, PT ;  /* 0x000000590000780c */ /* 0x000fe40003f64270 */
[----:B------:R-:W-:Y:S02]  /*b0b0*/  FMNMX.FTZ R2, R83, R2, !PT ;  /* 0x0000000253027209 */ /* 0x000fe40007810000 */
[----:B------:R-:W-:Y:S02]  /*b0c0*/  FSEL R107, R93, -INF , P3 ;  /* 0xff8000005d6b7808 */ /* 0x000fe40001800000 */
[----:B------:R-:W-:Y:S01]  /*b0d0*/  FMNMX.FTZ R2, R86, R2, !PT ;  /* 0x0000000256027209 */ /* 0x000fe20007810000 */
[----:B------:R-:W1:Y:S01]  /*b0e0*/  MUFU.TANH R79, R79 ;  /* 0x0000004f004f7308 */ /* 0x000e620000002400 */
[----:B------:R-:W-:Y:S02]  /*b0f0*/  ISETP.GT.AND P3, PT, R5, 0x50, PT ;  /* 0x000000500500780c */ /* 0x000fe40003f64270 */
[----:B------:R-:W-:Y:S02]  /*b100*/  FMNMX.FTZ R72, R222, R72, !PT ;  /* 0x00000048de487209 */ /* 0x000fe40007810000 */
[----:B--2---:R-:W-:Y:S02]  /*b110*/  FSEL R114, R114, -INF , P5 ;  /* 0xff80000072727808 */ /* 0x004fe40002800000 */
[----:B------:R-:W-:Y:S02]  /*b120*/  FSEL R242, R90, -INF , P3 ;  /* 0xff8000005af27808 */ /* 0x000fe40001800000 */
[----:B------:R-:W-:Y:S01]  /*b130*/  FSETP.NEU.FTZ.AND P3, PT, R73, -INF , PT ;  /* 0xff8000004900780b */ /* 0x000fe20003f7d000 */
[----:B------:R-:W2:Y:S01]  /*b140*/  MUFU.TANH R92, R92 ;  /* 0x0000005c005c7308 */ /* 0x000ea20000002400 */
[----:B------:R-:W-:Y:S02]  /*b150*/  FMNMX.FTZ R4, R56, R4, !PT ;  /* 0x0000000438047209 */ /* 0x000fe40007810000 */
[----:B------:R-:W-:Y:S02]  /*b160*/  FSEL R75, R75, RZ, P3 ;  /* 0x000000ff4b4b7208 */ /* 0x000fe40001800000 */
[----:B------:R-:W-:Y:S02]  /*b170*/  ISETP.GT.AND P2, PT, R5, 0x49, PT ;  /* 0x000000490500780c */ /* 0x000fe40003f44270 */
[C---:B------:R-:W-:Y:S02]  /*b180*/  ISETP.GT.AND P5, PT, R0.reuse, 0x58, PT ;  /* 0x000000580000780c */ /* 0x040fe40003fa4270 */
[----:B------:R-:W-:Y:S01]  /*b190*/  FMNMX.FTZ R4, R57, R4, !PT ;  /* 0x0000000439047209 */ /* 0x000fe20007810000 */
[----:B------:R-:W-:Y:S01]  /*b1a0*/  MUFU.TANH R104, R104 ;  /* 0x0000006800687308 */ /* 0x000fe20000002400 */
[C---:B------:R-:W-:Y:S02]  /*b1b0*/  ISETP.GT.AND P1, PT, R0.reuse, 0x50, PT ;  /* 0x000000500000780c */ /* 0x040fe40003f24270 */
[----:B------:R-:W-:Y:S02]  /*b1c0*/  FMNMX.FTZ R4, R187, R4, !PT ;  /* 0x00000004bb047209 */ /* 0x000fe40007810000 */
[----:B-1----:R-:W-:Y:S02]  /*b1d0*/  FSEL R194, R79, -INF , P2 ;  /* 0xff8000004fc27808 */ /* 0x002fe40001000000 */
[----:B------:R-:W-:Y:S02]  /*b1e0*/  FSEL R249, R249, -INF , P1 ;  /* 0xff800000f9f97808 */ /* 0x000fe40000800000 */
[C---:B------:R-:W-:Y:S01]  /*b1f0*/  ISETP.GT.AND P1, PT, R0.reuse, 0x61, PT ;  /* 0x000000610000780c */ /* 0x040fe20003f24270 */
[----:B------:R-:W1:Y:S01]  /*b200*/  MUFU.TANH R105, R105 ;  /* 0x0000006900697308 */ /* 0x000e620000002400 */
[----:B------:R-:W-:Y:S02]  /*b210*/  ISETP.GT.AND P0, PT, R0, 0x51, PT ;  /* 0x000000510000780c */ /* 0x000fe40003f04270 */
[----:B------:R-:W-:Y:S02]  /*b220*/  FMNMX.FTZ R2, R249, R2, !PT ;  /* 0x00000002f9027209 */ /* 0x000fe40007810000 */
[----:B--2---:R-:W-:Y:S02]  /*b230*/  FSEL R247, R92, -INF , P5 ;  /* 0xff8000005cf77808 */ /* 0x004fe40002800000 */
[C---:B------:R-:W-:Y:S02]  /*b240*/  ISETP.GT.AND P5, PT, R0.reuse, 0x69, PT ;  /* 0x000000690000780c */ /* 0x040fe40003fa4270 */
[----:B------:R-:W-:Y:S01]  /*b250*/  FMNMX.FTZ R72, R243, R72, !PT ;  /* 0x00000048f3487209 */ /* 0x000fe20007810000 */
[----:B------:R-:W2:Y:S01]  /*b260*/  MUFU.TANH R108, R108 ;  /* 0x0000006c006c7308 */ /* 0x000ea20000002400 */
[----:B------:R-:W-:Y:S02]  /*b270*/  ISETP.GT.AND P2, PT, R0, 0x60, PT ;  /* 0x000000600000780c */ /* 0x000fe40003f44270 */
[----:B------:R-:W-:Y:S02]  /*b280*/  FSEL R248, R248, -INF , P0 ;  /* 0xff800000f8f87808 */ /* 0x000fe40000000000 */
[----:B------:R-:W-:Y:S02]  /*b290*/  ISETP.GT.AND P0, PT, R0, 0x68, PT ;  /* 0x000000680000780c */ /* 0x000fe40003f04270 */
[----:B------:R-:W-:Y:S01]  /*b2a0*/  FMNMX.FTZ R0, R188, R4, !PT ;  /* 0x00000004bc007209 */ /* 0x000fe20007810000 */
[--C-:B------:R-:W-:Y:S01]  /*b2b0*/  FFMA.FTZ R4, R8, c[0x0][0x2d0], -R75.reuse ;  /* 0x0000b40008047a23 */ /* 0x100fe2000001084b */
[----:B------:R-:W-:Y:S01]  /*b2c0*/  FMNMX.FTZ R72, R221, R72, !PT ;  /* 0x00000048dd487209 */ /* 0x000fe20007810000 */
[----:B------:R-:W3:Y:S01]  /*b2d0*/  MUFU.TANH R91, R91 ;  /* 0x0000005b005b7308 */ /* 0x000ee20000002400 */
[----:B------:R-:W-:Y:S01]  /*b2e0*/  FSEL R202, R109, -INF , P5 ;  /* 0xff8000006dca7808 */ /* 0x000fe20002800000 */
[--C-:B------:R-:W-:Y:S01]  /*b2f0*/  FFMA.FTZ R109, R201, c[0x0][0x2d0], -R75.reuse ;  /* 0x0000b400c96d7a23 */ /* 0x100fe2000001084b */
[----:B------:R-:W-:Y:S02]  /*b300*/  ISETP.GE.AND P5, PT, R216, 0x1, PT ;  /* 0x00000001d800780c */ /* 0x000fe40003fa6270 */
[----:B------:R-:W-:Y:S02]  /*b310*/  FMNMX.FTZ R72, R103, R72, !PT ;  /* 0x0000004867487209 */ /* 0x000fe40007810000 */
[----:B-1----:R-:W-:Y:S01]  /*b320*/  FSEL R207, R105, -INF , P1 ;  /* 0xff80000069cf7808 */ /* 0x002fe20000800000 */
[----:B------:R-:W-:Y:S01]  /*b330*/  IMAD.MOV.U32 R105, RZ, RZ, R86 ;  /* 0x000000ffff697224 */ /* 0x000fe200078e0056 */
[----:B------:R-:W-:Y:S01]  /*b340*/  FMNMX.FTZ R72, R197, R72, !PT ;  /* 0x00000048c5487209 */ /* 0x000fe20007810000 */
[----:B------:R1:W-:Y:S01]  /*b350*/  MUFU.EX2 R220, R4 ;  /* 0x0000000400dc7308 */ /* 0x0003e20000000800 */
[----:B------:R-:W-:Y:S02]  /*b360*/  FMNMX.FTZ R2, R248, R2, !PT ;  /* 0x00000002f8027209 */ /* 0x000fe40007810000 */
[----:B------:R-:W-:Y:S01]  /*b370*/  FSEL R211, R104, -INF , P2 ;  /* 0xff80000068d37808 */ /* 0x000fe20001000000 */
[--C-:B------:R-:W-:Y:S01]  /*b380*/  FFMA.FTZ R104, R223, c[0x0][0x2d0], -R75.reuse ;  /* 0x0000b400df687a23 */ /* 0x100fe2000001084b */
[----:B------:R-:W-:Y:S02]  /*b390*/  FMNMX.FTZ R2, R247, R2, !PT ;  /* 0x00000002f7027209 */ /* 0x000fe40007810000 */
[----:B------:R-:W-:Y:S02]  /*b3a0*/  FMNMX.FTZ R72, R191, R72, !PT ;  /* 0x00000048bf487209 */ /* 0x000fe40007810000 */
[----:B------:R-:W-:Y:S01]  /*b3b0*/  FMNMX.FTZ R2, R107, R2, !PT ;  /* 0x000000026b027209 */ /* 0x000fe20007810000 */
[----:B------:R-:W3:Y:S01]  /*b3c0*/  MUFU.TANH R94, R94 ;  /* 0x0000005e005e7308 */ /* 0x000ee20000002400 */
[----:B------:R-:W-:Y:S02]  /*b3d0*/  FMNMX.FTZ R72, R190, R72, !PT ;  /* 0x00000048be487209 */ /* 0x000fe40007810000 */
[----:B------:R-:W-:Y:S02]  /*b3e0*/  FMNMX.FTZ R2, R211, R2, !PT ;  /* 0x00000002d3027209 */ /* 0x000fe40007810000 */
[----:B--2---:R-:W-:Y:S01]  /*b3f0*/  FSEL R204, R108, -INF , P0 ;  /* 0xff8000006ccc7808 */ /* 0x004fe20000000000 */
[--C-:B------:R-:W-:Y:S01]  /*b400*/  FFMA.FTZ R108, R219, c[0x0][0x2d0], -R75.reuse ;  /* 0x0000b400db6c7a23 */ /* 0x100fe2000001084b */
[----:B------:R-:W-:Y:S02]  /*b410*/  FMNMX.FTZ R2, R207, R2, !PT ;  /* 0x00000002cf027209 */ /* 0x000fe40007810000 */
[----:B------:R-:W-:Y:S01]  /*b420*/  FMNMX.FTZ R72, R186, R72, !PT ;  /* 0x00000048ba487209 */ /* 0x000fe20007810000 */
[----:B------:R-:W2:Y:S01]  /*b430*/  MUFU.TANH R95, R95 ;  /* 0x0000005f005f7308 */ /* 0x000ea20000002400 */
[----:B------:R-:W-:Y:S02]  /*b440*/  FMNMX.FTZ R2, R204, R2, !PT ;  /* 0x00000002cc027209 */ /* 0x000fe40007810000 */
[----:B------:R-:W-:Y:S01]  /*b450*/  FMNMX.FTZ R72, R99, R72, !PT ;  /* 0x0000004863487209 */ /* 0x000fe20007810000 */
[--C-:B-1----:R-:W-:Y:S01]  /*b460*/  FFMA.FTZ R4, R9, c[0x0][0x2d0], -R75.reuse ;  /* 0x0000b40009047a23 */ /* 0x102fe2000001084b */
[----:B------:R-:W-:Y:S01]  /*b470*/  FMNMX.FTZ R2, R202, R2, !PT ;  /* 0x00000002ca027209 */ /* 0x000fe20007810000 */
[----:B------:R-:W-:Y:S01]  /*b480*/  IMAD.MOV.U32 R9, RZ, RZ, c[0x0][0x1e0] ;  /* 0x00007800ff097624 */ /* 0x000fe200078e00ff */
[----:B------:R-:W-:Y:S02]  /*b490*/  FMNMX.FTZ R72, R98, R72, !PT ;  /* 0x0000004862487209 */ /* 0x000fe40007810000 */
[----:B------:R-:W-:Y:S01]  /*b4a0*/  ISETP.GT.AND P2, PT, R5, 0x51, PT ;  /* 0x000000510500780c */ /* 0x000fe20003f44270 */
[----:B------:R1:W1:Y:S01]  /*b4b0*/  MUFU.EX2 R246, R4 ;  /* 0x0000000400f67308 */ /* 0x0002620000000800 */
[----:B------:R-:W-:Y:S01]  /*b4c0*/  FMNMX.FTZ R72, R114, R72, !PT ;  /* 0x0000004872487209 */ /* 0x000fe20007810000 */
[----:B------:R-:W2:Y:S01]  /*b4d0*/  SHFL.BFLY PT, R71, R2, 0x2, 0x1f ;  /* 0x0c401f0002477f89 */ /* 0x000ea200000e0000 */
[----:B------:R-:W-:Y:S02]  /*b4e0*/  FMNMX.FTZ R0, R199, R0, !PT ;  /* 0x00000000c7007209 */ /* 0x000fe40007810000 */
[----:B------:R-:W-:Y:S02]  /*b4f0*/  FMNMX.FTZ R72, R115, R72, !PT ;  /* 0x0000004873487209 */ /* 0x000fe40007810000 */
[----:B------:R-:W-:Y:S02]  /*b500*/  FMNMX.FTZ R0, R214, R0, !PT ;  /* 0x00000000d6007209 */ /* 0x000fe40007810000 */
[----:B---3--:R-:W-:Y:S01]  /*b510*/  FSEL R217, R91, -INF , P2 ;  /* 0xff8000005bd97808 */ /* 0x008fe20001000000 */
[----:B------:R-:W3:Y:S01]  /*b520*/  MUFU.TANH R106, R106 ;  /* 0x0000006a006a7308 */ /* 0x000ee20000002400 */
[----:B------:R-:W3:Y:S01]  /*b530*/  SHFL.BFLY PT, R6, R72, 0x2, 0x1f ;  /* 0x0c401f0048067f89 */ /* 0x000ee200000e0000 */
[----:B------:R-:W-:Y:S02]  /*b540*/  FMNMX.FTZ R0, R84, R0, !PT ;  /* 0x0000000054007209 */ /* 0x000fe40007810000 */
[----:B------:R-:W-:Y:S02]  /*b550*/  ISETP.GT.AND P1, PT, R5, 0x58, PT ;  /* 0x000000580500780c */ /* 0x000fe40003f24270 */
[----:B------:R-:W-:Y:S02]  /*b560*/  FMNMX.FTZ R0, R97, R0, !PT ;  /* 0x0000000061007209 */ /* 0x000fe40007810000 */
[----:B------:R-:W-:Y:S02]  /*b570*/  FSEL R215, R94, -INF , P1 ;  /* 0xff8000005ed77808 */ /* 0x000fe40000800000 */
[----:B------:R-:W-:Y:S02]  /*b580*/  FMNMX.FTZ R0, R111, R0, !PT ;  /* 0x000000006f007209 */ /* 0x000fe40007810000 */
[----:B------:R-:W-:Y:S01]  /*b590*/  ISETP.GT.AND P0, PT, R5, 0x59, PT ;  /* 0x000000590500780c */ /* 0x000fe20003f04270 */
[--C-:B-1----:R-:W-:Y:S01]  /*b5a0*/  FFMA.FTZ R4, R10, c[0x0][0x2d0], -R75.reuse ;  /* 0x0000b4000a047a23 */ /* 0x102fe2000001084b */
[----:B------:R-:W-:Y:S02]  /*b5b0*/  MOV R10, c[0x0][0x1e4] ;  /* 0x00007900000a7a02 */ /* 0x000fe40000000f00 */
[----:B--2---:R-:W-:Y:S01]  /*b5c0*/  FMNMX.FTZ R71, R2, R71, !PT ;  /* 0x0000004702477209 */ /* 0x004fe20007810000 */
[----:B------:R-:W-:Y:S01]  /*b5d0*/  MUFU.EX2 R64, R4 ;  /* 0x0000000400407308 */ /* 0x000fe20000000800 */
[----:B------:R-:W-:Y:S01]  /*b5e0*/  FFMA.FTZ R2, R11, c[0x0][0x2d0], -R75 ;  /* 0x0000b4000b027a23 */ /* 0x000fe2000001084b */
[----:B------:R-:W-:Y:S02]  /*b5f0*/  FSEL R212, R95, -INF , P0 ;  /* 0xff8000005fd47808 */ /* 0x000fe40000000000 */
[----:B------:R-:W-:Y:S02]  /*b600*/  F2FP.BF16.PACK_AB R76, R246, R220 ;  /* 0x000000dcf64c723e */ /* 0x000fe400000010ff */
[C---:B------:R-:W-:Y:S02]  /*b610*/  ISETP.GT.AND P0, PT, R5.reuse, 0x61, PT ;  /* 0x000000610500780c */ /* 0x040fe40003f04270 */
[----:B------:R-:W-:Y:S02]  /*b620*/  FMNMX.FTZ R0, R194, R0, !PT ;  /* 0x00000000c2007209 */ /* 0x000fe40007810000 */
[----:B------:R-:W1:Y:S01]  /*b630*/  MUFU.EX2 R4, R2 ;  /* 0x0000000200047308 */ /* 0x000e620000000800 */
[----:B---3--:R-:W-:Y:S02]  /*b640*/  FMNMX.FTZ R72, R72, R6, !PT ;  /* 0x0000000648487209 */ /* 0x008fe40007810000 */
[----:B------:R-:W-:Y:S02]  /*b650*/  FMNMX.FTZ R0, R242, R0, !PT ;  /* 0x00000000f2007209 */ /* 0x000fe40007810000 */
[----:B------:R-:W-:Y:S01]  /*b660*/  ISETP.GT.AND P1, PT, R5, 0x60, PT ;  /* 0x000000600500780c */ /* 0x000fe20003f24270 */
[----:B------:R-:W2:Y:S01]  /*b670*/  SHFL.BFLY PT, R6, R72, 0x1, 0x1f ;  /* 0x0c201f0048067f89 */ /* 0x000ea200000e0000 */
[----:B------:R-:W-:Y:S02]  /*b680*/  FMNMX.FTZ R0, R217, R0, !PT ;  /* 0x00000000d9007209 */ /* 0x000fe40007810000 */
[----:B------:R-:W-:Y:S02]  /*b690*/  FSEL R208, R106, -INF , P1 ;  /* 0xff8000006ad07808 */ /* 0x000fe40000800000 */
[----:B------:R-:W-:Y:S02]  /*b6a0*/  FMNMX.FTZ R0, R215, R0, !PT ;  /* 0x00000000d7007209 */ /* 0x000fe40007810000 */
[----:B------:R-:W-:Y:S02]  /*b6b0*/  ISETP.GT.AND P1, PT, R5, 0x68, PT ;  /* 0x000000680500780c */ /* 0x000fe40003f24270 */
[----:B------:R-:W-:Y:S02]  /*b6c0*/  FMNMX.FTZ R0, R212, R0, !PT ;  /* 0x00000000d4007209 */ /* 0x000fe40007810000 */
[----:B------:R-:W-:Y:S01]  /*b6d0*/  FSEL R206, R17, -INF , P0 ;  /* 0xff80000011ce7808 */ /* 0x000fe20000000000 */
[----:B------:R-:W-:Y:S01]  /*b6e0*/  @P5 IMAD.SHL.U32 R17, R9, 0x20, RZ ;  /* 0x0000002009115824 */ /* 0x000fe200078e00ff */
[----:B------:R-:W-:Y:S02]  /*b6f0*/  FMNMX.FTZ R0, R208, R0, !PT ;  /* 0x00000000d0007209 */ /* 0x000fe40007810000 */
[----:B------:R-:W-:Y:S02]  /*b700*/  ISETP.GT.AND P0, PT, R5, 0x69, PT ;  /* 0x000000690500780c */ /* 0x000fe40003f04270 */
[----:B------:R-:W-:Y:S01]  /*b710*/  FSEL R203, R7, -INF , P1 ;  /* 0xff80000007cb7808 */ /* 0x000fe20000800000 */
[----:B-1----:R1:W-:Y:S01]  /*b720*/  STL [R1], R4 ;  /* 0x0000000401007387 */ /* 0x0023e20000100800 */
[----:B------:R-:W-:Y:S02]  /*b730*/  FMNMX.FTZ R0, R206, R0, !PT ;  /* 0x00000000ce007209 */ /* 0x000fe40007810000 */
[----:B------:R-:W-:Y:S01]  /*b740*/  FSEL R74, R74, -INF , P0 ;  /* 0xff8000004a4a7808 */ /* 0x000fe20000000000 */
[----:B------:R-:W-:Y:S01]  /*b750*/  STL [R1+0xa0], R216 ;  /* 0x0000a0d801007387 */ /* 0x000fe20000100800 */
[----:B------:R-:W-:Y:S02]  /*b760*/  FMNMX.FTZ R0, R203, R0, !PT ;  /* 0x00000000cb007209 */ /* 0x000fe40007810000 */
[----:B--2---:R-:W-:Y:S01]  /*b770*/  FMNMX.FTZ R72, R72, R6, !PT ;  /* 0x0000000648487209 */ /* 0x004fe20007810000 */
[----:B------:R-:W-:Y:S01]  /*b780*/  STL [R1+0xa4], R244 ;  /* 0x0000a4f401007387 */ /* 0x000fe20000100800 */
[----:B------:R-:W-:Y:S02]  /*b790*/  FMNMX.FTZ R0, R74, R0, !PT ;  /* 0x000000004a007209 */ /* 0x000fe40007810000 */
[C---:B------:R-:W-:Y:S01]  /*b7a0*/  FSETP.NEU.FTZ.AND P2, PT, R72.reuse, -INF , PT ;  /* 0xff8000004800780b */ /* 0x040fe20003f5d000 */
[----:B------:R-:W-:Y:S01]  /*b7b0*/  FMUL.FTZ R96, R72, c[0x0][0x2d0] ;  /* 0x0000b40048607a20 */ /* 0x000fe20000410000 */
[----:B------:R-:W2:Y:S01]  /*b7c0*/  SHFL.BFLY PT, R6, R71, 0x1, 0x1f ;  /* 0x0c201f0047067f89 */ /* 0x000ea200000e0000 */
[----:B------:R-:W-:Y:S03]  /*b7d0*/  @P5 SHF.R.S32.HI R5, RZ, 0x1f, R244 ;  /* 0x0000001fff055819 */ /* 0x000fe600000114f4 */
[----:B------:R-:W-:Y:S02]  /*b7e0*/  FSEL R96, R96, RZ, P2 ;  /* 0x000000ff60607208 */ /* 0x000fe40001000000 */
[----:B------:R-:W-:Y:S02]  /*b7f0*/  @P5 IMAD R5, R5, c[0x0][0x1e0], RZ ;  /* 0x0000780005055a24 */ /* 0x000fe400078e02ff */
[----:B------:R-:W3:Y:S02]  /*b800*/  SHFL.BFLY PT, R2, R0, 0x2, 0x1f ;  /* 0x0c401f0000027f89 */ /* 0x000ee400000e0000 */
[----:B------:R-:W-:Y:S02]  /*b810*/  @P5 IMAD R5, R244, c[0x0][0x1e4], R5 ;  /* 0x00007900f4055a24 */ /* 0x000fe400078e0205 */
[----:B-1----:R-:W-:Y:S01]  /*b820*/  FFMA.FTZ R4, R12, c[0x0][0x2d0], -R96 ;  /* 0x0000b4000c047a23 */ /* 0x002fe20000010860 */
[----:B------:R-:W-:Y:S03]  /*b830*/  @P5 SHF.L.U64.HI R12, R9, 0x5, R10 ;  /* 0x00000005090c5819 */ /* 0x000fe6000001020a */
[----:B------:R1:W-:Y:S01]  /*b840*/  MUFU.EX2 R192, R4 ;  /* 0x0000000400c07308 */ /* 0x0003e20000000800 */
[----:B------:R-:W-:Y:S01]  /*b850*/  STL [R1+0xa8], R73 ;  /* 0x0000a84901007387 */ /* 0x000fe20000100800 */
[----:B--2---:R-:W-:Y:S01]  /*b860*/  FMNMX.FTZ R71, R71, R6, !PT ;  /* 0x0000000647477209 */ /* 0x004fe20007810000 */
[----:B------:R-:W-:Y:S03]  /*b870*/  @P5 IMAD.WIDE.U32 R6, R244, c[0x0][0x1e0], RZ ;  /* 0x00007800f4065a25 */ /* 0x000fe600078e00ff */
[C---:B------:R-:W-:Y:S01]  /*b880*/  FSETP.NEU.FTZ.AND P1, PT, R71.reuse, -INF , PT ;  /* 0xff8000004700780b */ /* 0x040fe20003f3d000 */
[----:B------:R-:W-:Y:S02]  /*b890*/  FMUL.FTZ R100, R71, c[0x0][0x2d0] ;  /* 0x0000b40047647a20 */ /* 0x000fe40000410000 */
[----:B------:R-:W-:Y:S01]  /*b8a0*/  @P5 IMAD.IADD R7, R7, 0x1, R5 ;  /* 0x0000000107075824 */ /* 0x000fe200078e0205 */
[----:B---3--:R-:W-:Y:S02]  /*b8b0*/  FMNMX.FTZ R0, R0, R2, !PT ;  /* 0x0000000200007209 */ /* 0x008fe40007810000 */
[----:B------:R-:W-:Y:S01]  /*b8c0*/  FSEL R100, R100, RZ, P1 ;  /* 0x000000ff64647208 */ /* 0x000fe20000800000 */
[----:B------:R-:W-:Y:S01]  /*b8d0*/  @P5 IMAD R7, R7, 0x70, RZ ;  /* 0x0000007007075824 */ /* 0x000fe200078e02ff */
[----:B------:R-:W-:Y:S01]  /*b8e0*/  @P5 MOV R5, R69 ;  /* 0x0000004500055202 */ /* 0x000fe20000000f00 */
[----:B------:R-:W2:Y:S02]  /*b8f0*/  SHFL.BFLY PT, R2, R0, 0x1, 0x1f ;  /* 0x0c201f0000027f89 */ /* 0x000ea400000e0000 */
[----:B------:R-:W-:Y:S02]  /*b900*/  FFMA.FTZ R8, R16, c[0x0][0x2d0], -R100 ;  /* 0x0000b40010087a23 */ /* 0x000fe40000010864 */
[----:B-1----:R-:W-:Y:S02]  /*b910*/  FFMA.FTZ R4, R13, c[0x0][0x2d0], -R96 ;  /* 0x0000b4000d047a23 */ /* 0x002fe40000010860 */
[----:B------:R1:W-:Y:S01]  /*b920*/  MUFU.EX2 R113, R8 ;  /* 0x0000000800717308 */ /* 0x0003e20000000800 */
[--C-:B------:R-:W-:Y:S02]  /*b930*/  FFMA.FTZ R13, R30, c[0x0][0x2d0], -R75.reuse ;  /* 0x0000b4001e0d7a23 */ /* 0x100fe4000001084b */
[--C-:B------:R-:W-:Y:S02]  /*b940*/  FFMA.FTZ R16, R25, c[0x0][0x2d0], -R75.reuse ;  /* 0x0000b40019107a23 */ /* 0x100fe4000001084b */
[--C-:B------:R-:W-:Y:S05]  /*b950*/  FFMA.FTZ R107, R107, c[0x0][0x2d0], -R100.reuse ;  /* 0x0000b4006b6b7a23 */ /* 0x100fea0000010864 */
[----:B------:R3:W3:Y:S01]  /*b960*/  MUFU.EX2 R205, R4 ;  /* 0x0000000400cd7308 */ /* 0x0006e20000000800 */
[----:B--2---:R-:W-:Y:S01]  /*b970*/  FMNMX.FTZ R70, R0, R2, !PT ;  /* 0x0000000200467209 */ /* 0x004fe20007810000 */
[----:B------:R-:W-:Y:S08]  /*b980*/  FFMA.FTZ R0, R19, c[0x0][0x2d0], -R100 ;  /* 0x0000b40013007a23 */ /* 0x000ff00000010864 */
[----:B------:R2:W-:Y:S01]  /*b990*/  MUFU.EX2 R230, R13 ;  /* 0x0000000d00e67308 */ /* 0x0005e20000000800 */
[----:B------:R-:W-:Y:S02]  /*b9a0*/  FFMA.FTZ R2, R27, c[0x0][0x2d0], -R96 ;  /* 0x0000b4001b027a23 */ /* 0x000fe40000010860 */
[----:B------:R-:W-:Y:S02]  /*b9b0*/  FMUL.FTZ R101, R70, c[0x0][0x2d0] ;  /* 0x0000b40046657a20 */ /* 0x000fe40000410000 */
[----:B-1----:R-:W-:Y:S05]  /*b9c0*/  FFMA.FTZ R8, R18, c[0x0][0x2d0], -R100 ;  /* 0x0000b40012087a23 */ /* 0x002fea0000010864 */
[----:B------:R-:W-:Y:S01]  /*b9d0*/  MUFU.EX2 R65, R8 ;  /* 0x0000000800417308 */ /* 0x000fe20000000800 */
[--C-:B---3--:R-:W-:Y:S01]  /*b9e0*/  FFMA.FTZ R4, R14, c[0x0][0x2d0], -R96.reuse ;  /* 0x0000b4000e047a23 */ /* 0x108fe20000010860 */
[----:B------:R-:W-:Y:S01]  /*b9f0*/  F2FP.BF16.PACK_AB R77, R205, R192 ;  /* 0x000000c0cd4d723e */ /* 0x000fe200000010ff */
[--C-:B------:R-:W-:Y:S07]  /*ba00*/  FFMA.FTZ R14, R29, c[0x0][0x2d0], -R75.reuse ;  /* 0x0000b4001d0e7a23 */ /* 0x100fee000001084b */
[----:B------:R1:W-:Y:S01]  /*ba10*/  MUFU.EX2 R55, R4 ;  /* 0x0000000400377308 */ /* 0x0003e20000000800 */
[--C-:B--2---:R-:W-:Y:S09]  /*ba20*/  FFMA.FTZ R13, R42, c[0x0][0x2d0], -R75.reuse ;  /* 0x0000b4002a0d7a23 */ /* 0x104ff2000001084b */
[----:B------:R2:W-:Y:S10]  /*ba30*/  MUFU.EX2 R106, R0 ;  /* 0x00000000006a7308 */ /* 0x0005f40000000800 */
[----:B------:R3:W-:Y:S01]  /*ba40*/  MUFU.EX2 R229, R2 ;  /* 0x0000000200e57308 */ /* 0x0007e20000000800 */
[----:B-1----:R-:W-:Y:S02]  /*ba50*/  FFMA.FTZ R4, R15, c[0x0][0x2d0], -R96 ;  /* 0x0000b4000f047a23 */ /* 0x002fe40000010860 */
[----:B------:R-:W-:Y:S07]  /*ba60*/  FFMA.FTZ R15, R26, c[0x0][0x2d0], -R75 ;  /* 0x0000b4001a0f7a23 */ /* 0x000fee000001084b */
[----:B------:R4:W-:Y:S01]  /*ba70*/  MUFU.EX2 R244, R4 ;  /* 0x0000000400f47308 */ /* 0x0009e20000000800 */
[--C-:B--2---:R-:W-:Y:S09]  /*ba80*/  FFMA.FTZ R0, R20, c[0x0][0x2d0], -R100.reuse ;  /* 0x0000b40014007a23 */ /* 0x104ff20000010864 */
[----:B------:R-:W1:Y:S01]  /*ba90*/  MUFU.EX2 R216, R0 ;  /* 0x0000000000d87308 */ /* 0x000e620000000800 */
[----:B---3--:R-:W-:Y:S09]  /*baa0*/  FFMA.FTZ R2, R37, c[0x0][0x2d0], -R100 ;  /* 0x0000b40025027a23 */ /* 0x008ff20000010864 */
[----:B------:R2:W-:Y:S01]  /*bab0*/  MUFU.EX2 R234, R2 ;  /* 0x0000000200ea7308 */ /* 0x0005e20000000800 */
[----:B----4-:R-:W-:Y:S04]  /*bac0*/  @P5 IMAD.MOV.U32 R4, RZ, RZ, R66 ;  /* 0x000000ffff045224 */ /* 0x010fe800078e0042 */
[----:B------:R-:W-:Y:S05]  /*bad0*/  @P5 IMAD.WIDE.U32 R4, R6, 0x70, R4 ;  /* 0x0000007006045825 */ /* 0x000fea00078e0004 */
[----:B------:R3:W-:Y:S01]  /*bae0*/  MUFU.EX2 R240, R14 ;  /* 0x0000000e00f07308 */ /* 0x0007e20000000800 */
[----:B------:R-:W-:Y:S01]  /*baf0*/  @P5 IMAD.IADD R7, R5, 0x1, R7 ;  /* 0x0000000105075824 */ /* 0x000fe200078e0207 */
[----:B------:R-:W-:Y:S02]  /*bb00*/  @P5 LEA R6, P0, R4, c[0x0][0x1c8], 0x1 ;  /* 0x0000720004065a11 */ /* 0x000fe400078008ff */
[----:B-1----:R-:W-:Y:S02]  /*bb10*/  F2FP.BF16.PACK_AB R66, R216, R106 ;  /* 0x0000006ad842723e */ /* 0x002fe400000010ff */
[----:B------:R-:W-:Y:S02]  /*bb20*/  @P5 LEA.HI.X R7, R4, c[0x0][0x1cc], R7, 0x1, P0 ;  /* 0x0000730004075a11 */ /* 0x000fe400000f0c07 */
[-C--:B------:R-:W-:Y:S02]  /*bb30*/  @P5 IADD3 R4, P0, R6, R17.reuse, RZ ;  /* 0x0000001106045210 */ /* 0x080fe40007f1e0ff */
[----:B------:R-:W-:Y:S01]  /*bb40*/  MUFU.EX2 R236, R15 ;  /* 0x0000000f00ec7308 */ /* 0x000fe20000000800 */
[----:B------:R1:W-:Y:S02]  /*bb50*/  @P5 LDGSTS.E.BYPASS.LTC128B.128 [R241+0x3900], [R6.64], !P6 ;  /* 0x0390000006f15fae */ /* 0x0003e4000f101d4a */
[----:B------:R-:W-:Y:S01]  /*bb60*/  @P5 IMAD.X R5, R7, 0x1, R12, P0 ;  /* 0x0000000107055824 */ /* 0x000fe200000e060c */
[-C--:B------:R-:W-:Y:S01]  /*bb70*/  @P5 IADD3 R8, P0, R4, R17.reuse, RZ ;  /* 0x0000001104085210 */ /* 0x080fe20007f1e0ff */
[----:B--2---:R-:W-:Y:S03]  /*bb80*/  FFMA.FTZ R2, R43, c[0x0][0x2d0], -R96 ;  /* 0x0000b4002b027a23 */ /* 0x004fe60000010860 */
[----:B------:R-:W-:Y:S02]  /*bb90*/  @P5 IADD3.X R9, R5, R12, RZ, P0, !PT ;  /* 0x0000000c05095210 */ /* 0x000fe400007fe4ff */
[----:B------:R2:W-:Y:S01]  /*bba0*/  MUFU.EX2 R90, R2 ;  /* 0x00000002005a7308 */ /* 0x0005e20000000800 */
[----:B------:R-:W-:Y:S01]  /*bbb0*/  @P5 IADD3 R10, P0, R8, R17, RZ ;  /* 0x00000011080a5210 */ /* 0x000fe20007f1e0ff */
[----:B------:R4:W-:Y:S01]  /*bbc0*/  @P5 LDGSTS.E.BYPASS.LTC128B.128 [R241+0x4100], [R4.64], !P6 ;  /* 0x0410000004f15fae */ /* 0x0009e2000f101d4a */
[----:B---3--:R-:W-:Y:S03]  /*bbd0*/  FFMA.FTZ R14, R41, c[0x0][0x2d0], -R75 ;  /* 0x0000b400290e7a23 */ /* 0x008fe6000001084b */
[----:B------:R-:W-:Y:S01]  /*bbe0*/  @P5 IMAD.X R11, R9, 0x1, R12, P0 ;  /* 0x00000001090b5824 */ /* 0x000fe200000e060c */
[----:B------:R-:W-:Y:S03]  /*bbf0*/  FSETP.NEU.FTZ.AND P0, PT, R70, -INF , PT ;  /* 0xff8000004600780b */ /* 0x000fe60003f1d000 */
[----:B------:R-:W-:Y:S01]  /*bc00*/  MUFU.EX2 R87, R14 ;  /* 0x0000000e00577308 */ /* 0x000fe20000000800 */
[----:B------:R-:W-:Y:S01]  /*bc10*/  FSEL R101, R101, RZ, P0 ;  /* 0x000000ff65657208 */ /* 0x000fe20000000000 */
[----:B------:R3:W-:Y:S04]  /*bc20*/  @P5 LDGSTS.E.BYPASS.LTC128B.128 [R241+0x4900], [R8.64], !P6 ;  /* 0x0490000008f15fae */ /* 0x0007e8000f101d4a */
[--C-:B------:R-:W-:Y:S04]  /*bc30*/  FFMA.FTZ R0, R21, c[0x0][0x2d0], -R101.reuse ;  /* 0x0000b40015007a23 */ /* 0x100fe80000010865 */
[----:B------:R1:W-:Y:S01]  /*bc40*/  MUFU.EX2 R112, R0 ;  /* 0x0000000000707308 */ /* 0x0003e20000000800 */
[----:B------:R3:W-:Y:S01]  /*bc50*/  @P5 LDGSTS.E.BYPASS.LTC128B.128 [R241+0x5100], [R10.64], !P6 ;  /* 0x051000000af15fae */ /* 0x0007e2000f101d4a */
[----:B--2---:R-:W-:Y:S08]  /*bc60*/  FFMA.FTZ R2, R49, c[0x0][0x2d0], -R100 ;  /* 0x0000b40031027a23 */ /* 0x004ff00000010864 */
[----:B------:R-:W-:Y:S10]  /*bc70*/  MUFU.EX2 R80, R2 ;  /* 0x0000000200507308 */ /* 0x000ff40000000800 */
[----:B------:R-:W-:Y:S01]  /*bc80*/  MUFU.EX2 R95, R13 ;  /* 0x0000000d005f7308 */ /* 0x000fe20000000800 */
[--C-:B-1----:R-:W-:Y:S09]  /*bc90*/  FFMA.FTZ R0, R22, c[0x0][0x2d0], -R101.reuse ;  /* 0x0000b40016007a23 */ /* 0x102ff20000010865 */
[----:B------:R1:W-:Y:S10]  /*bca0*/  MUFU.EX2 R250, R0 ;  /* 0x0000000000fa7308 */ /* 0x0003f40000000800 */
[----:B------:R-:W-:Y:S01]  /*bcb0*/  MUFU.EX2 R232, R16 ;  /* 0x0000001000e87308 */ /* 0x000fe20000000800 */
[--C-:B-1----:R-:W-:Y:S09]  /*bcc0*/  FFMA.FTZ R0, R23, c[0x0][0x2d0], -R101.reuse ;  /* 0x0000b40017007a23 */ /* 0x102ff20000010865 */
[----:B------:R1:W-:Y:S02]  /*bcd0*/  MUFU.EX2 R251, R0 ;  /* 0x0000000000fb7308 */ /* 0x0003e40000000800 */
[--C-:B-1----:R-:W-:Y:S08]  /*bce0*/  FFMA.FTZ R0, R24, c[0x0][0x2d0], -R101.reuse ;  /* 0x0000b40018007a23 */ /* 0x102ff00000010865 */
[----:B------:R1:W2:Y:S02]  /*bcf0*/  MUFU.EX2 R228, R0 ;  /* 0x0000000000e47308 */ /* 0x0002a40000000800 */
[--C-:B-1----:R-:W-:Y:S01]  /*bd00*/  FFMA.FTZ R0, R28, c[0x0][0x2d0], -R96.reuse ;  /* 0x0000b4001c007a23 */ /* 0x102fe20000010860 */
[----:B--2---:R-:W-:Y:S07]  /*bd10*/  F2FP.BF16.PACK_AB R67, R228, R251 ;  /* 0x000000fbe443723e */ /* 0x004fee00000010ff */
[----:B------:R1:W-:Y:S02]  /*bd20*/  MUFU.EX2 R237, R0 ;  /* 0x0000000000ed7308 */ /* 0x0003e40000000800 */
[--C-:B-1----:R-:W-:Y:S08]  /*bd30*/  FFMA.FTZ R0, R31, c[0x0][0x2d0], -R96.reuse ;  /* 0x0000b4001f007a23 */ /* 0x102ff00000010860 */
[----:B------:R1:W-:Y:S02]  /*bd40*/  MUFU.EX2 R233, R0 ;  /* 0x0000000000e97308 */ /* 0x0003e40000000800 */
[----:B-1----:R-:W-:Y:S08]  /*bd50*/  FFMA.FTZ R0, R32, c[0x0][0x2d0], -R96 ;  /* 0x0000b40020007a23 */ /* 0x002ff00000010860 */
[----:B------:R1:W-:Y:S02]  /*bd60*/  MUFU.EX2 R92, R0 ;  /* 0x00000000005c7308 */ /* 0x0003e40000000800 */
[--C-:B-1----:R-:W-:Y:S08]  /*bd70*/  FFMA.FTZ R0, R33, c[0x0][0x2d0], -R100.reuse ;  /* 0x0000b40021007a23 */ /* 0x102ff00000010864 */
[----:B------:R1:W-:Y:S02]  /*bd80*/  MUFU.EX2 R231, R0 ;  /* 0x0000000000e77308 */ /* 0x0003e40000000800 */
[--C-:B-1----:R-:W-:Y:S08]  /*bd90*/  FFMA.FTZ R0, R34, c[0x0][0x2d0], -R100.reuse ;  /* 0x0000b40022007a23 */ /* 0x102ff00000010864 */
[----:B------:R1:W-:Y:S02]  /*bda0*/  MUFU.EX2 R238, R0 ;  /* 0x0000000000ee7308 */ /* 0x0003e40000000800 */
[--C-:B-1----:R-:W-:Y:S08]  /*bdb0*/  FFMA.FTZ R0, R35, c[0x0][0x2d0], -R101.reuse ;  /* 0x0000b40023007a23 */ /* 0x102ff00000010865 */
[----:B------:R1:W-:Y:S02]  /*bdc0*/  MUFU.EX2 R235, R0 ;  /* 0x0000000000eb7308 */ /* 0x0003e40000000800 */
[--C-:B-1----:R-:W-:Y:S08]  /*bdd0*/  FFMA.FTZ R0, R36, c[0x0][0x2d0], -R101.reuse ;  /* 0x0000b40024007a23 */ /* 0x102ff00000010865 */
[----:B------:R1:W-:Y:S02]  /*bde0*/  MUFU.EX2 R239, R0 ;  /* 0x0000000000ef7308 */ /* 0x0003e40000000800 */
[----:B-1----:R-:W-:Y:S08]  /*bdf0*/  FFMA.FTZ R0, R38, c[0x0][0x2d0], -R100 ;  /* 0x0000b40026007a23 */ /* 0x002ff00000010864 */
        /* <DEDUP_REMOVED lines=15> */
[----:B-1----:R-:W-:Y:S02]  /*bef0*/  FSEL R0, R73, RZ, P3 ;  /* 0x000000ff49007208 */ /* 0x002fe40001800000 */
[----:B------:R-:W2:Y:S01]  /*bf00*/  LDL.LU R73, [R1] ;  /* 0x0000000001497983 */ /* 0x000ea20000300800 */
[-C--:B------:R-:W-:Y:S02]  /*bf10*/  @P5 IADD3 R6, P3, R10, R17.reuse, RZ ;  /* 0x000000110a065210 */ /* 0x080fe40007f7e0ff */
[----:B------:R-:W-:Y:S01]  /*bf20*/  FADD.FTZ R2, -R0, R3 ;  /* 0x0000000300027221 */ /* 0x000fe20000010100 */
[----:B------:R-:W-:Y:S02]  /*bf30*/  FSEL R0, R72, RZ, P2 ;  /* 0x000000ff48007208 */ /* 0x000fe40001000000 */
[----:B------:R-:W-:Y:S01]  /*bf40*/  @P5 IMAD.X R7, R11, 0x1, R12, P3 ;  /* 0x000000010b075824 */ /* 0x000fe200018e060c */
[-C--:B----4-:R-:W-:Y:S01]  /*bf50*/  @P5 IADD3 R4, P2, R6, R17.reuse, RZ ;  /* 0x0000001106045210 */ /* 0x090fe20007f5e0ff */
[----:B------:R-:W-:Y:S02]  /*bf60*/  FMUL.FTZ R2, R2, c[0x0][0x2d0] ;  /* 0x0000b40002027a20 */ /* 0x000fe40000410000 */
[----:B------:R-:W-:Y:S01]  /*bf70*/  FADD.FTZ R0, -R0, R116 ;  /* 0x0000007400007221 */ /* 0x000fe20000010100 */
[----:B------:R1:W-:Y:S01]  /*bf80*/  @P5 LDGSTS.E.BYPASS.LTC128B.128 [R241+0x5900], [R6.64], !P6 ;  /* 0x0590000006f15fae */ /* 0x0003e2000f101d4a */
[----:B------:R4:W4:Y:S01]  /*bf90*/  MUFU.EX2 R69, R2 ;  /* 0x0000000200457308 */ /* 0x0009220000000800 */
[--C-:B------:R-:W-:Y:S01]  /*bfa0*/  @P5 IMAD.X R5, R7, 0x1, R12.reuse, P2 ;  /* 0x0000000107055824 */ /* 0x100fe200010e060c */
[----:B---3--:R-:W-:Y:S01]  /*bfb0*/  @P5 IADD3 R8, P3, R4, R17, RZ ;  /* 0x0000001104085210 */ /* 0x008fe20007f7e0ff */
[----:B------:R-:W-:Y:S01]  /*bfc0*/  FMUL.FTZ R0, R0, c[0x0][0x2d0] ;  /* 0x0000b40000007a20 */ /* 0x000fe20000410000 */
[----:B------:R-:W-:Y:S02]  /*bfd0*/  MOV R116, R65 ;  /* 0x0000004100747202 */ /* 0x000fe40000000f00 */
[----:B------:R-:W-:Y:S01]  /*bfe0*/  F2FP.BF16.PACK_AB R65, R250, R112 ;  /* 0x00000070fa41723e */ /* 0x000fe200000010ff */
[----:B------:R3:W-:Y:S01]  /*bff0*/  @P5 LDGSTS.E.BYPASS.LTC128B.128 [R241+0x6100], [R4.64], !P6 ;  /* 0x0610000004f15fae */ /* 0x0007e2000f101d4a */
[----:B------:R-:W-:Y:S02]  /*c000*/  @P5 IMAD.X R9, R5, 0x1, R12, P3 ;  /* 0x0000000105095824 */ /* 0x000fe400018e060c */
[----:B------:R1:W1:Y:S05]  /*c010*/  MUFU.EX2 R68, R0 ;  /* 0x0000000000447308 */ /* 0x00026a0000000800 */
[----:B------:R3:W-:Y:S08]  /*c020*/  @P5 LDGSTS.E.BYPASS.LTC128B.128 [R241+0x6900], [R8.64], !P6 ;  /* 0x0690000008f15fae */ /* 0x0007f0000f101d4a */
[----:B------:R-:W2:Y:S01]  /*c030*/  LDSM.16.MT88.4 R20, [R224+0x100] ;  /* 0x00010000e014783b */ /* 0x000ea20000004200 */
[----:B----4-:R-:W-:Y:S01]  /*c040*/  FSEL R2, R71, RZ, P1 ;  /* 0x000000ff47027208 */ /* 0x010fe20000800000 */
[C---:B------:R-:W-:Y:S02]  /*c050*/  FMUL.FTZ R16, R69.reuse, R132 ;  /* 0x0000008445107220 */ /* 0x040fe40000410000 */
[C---:B------:R-:W-:Y:S02]  /*c060*/  FMUL.FTZ R17, R69.reuse, R133 ;  /* 0x0000008545117220 */ /* 0x040fe40000410000 */
[C---:B------:R-:W-:Y:S02]  /*c070*/  FMUL.FTZ R32, R69.reuse, R148 ;  /* 0x0000009445207220 */ /* 0x040fe40000410000 */
[----:B------:R-:W4:Y:S01]  /*c080*/  LDSM.16.MT88.4 R36, [R227+0x100] ;  /* 0x00010000e324783b */ /* 0x000f220000004200 */
[----:B------:R-:W-:Y:S02]  /*c090*/  IMAD.MOV.U32 R132, RZ, RZ, R85 ;  /* 0x000000ffff847224 */ /* 0x000fe400078e0055 */
[----:B-1----:R-:W-:Y:S01]  /*c0a0*/  FADD.FTZ R0, -R2, R117 ;  /* 0x0000007502007221 */ /* 0x002fe20000010100 */
[----:B------:R-:W-:Y:S01]  /*c0b0*/  FSEL R2, R70, RZ, P0 ;  /* 0x000000ff46027208 */ /* 0x000fe20000000000 */
[C---:B---3--:R-:W-:Y:S01]  /*c0c0*/  FMUL.FTZ R5, R69.reuse, R121 ;  /* 0x0000007945057220 */ /* 0x048fe20000410000 */
[----:B------:R-:W-:Y:S01]  /*c0d0*/  MOV R117, R64 ;  /* 0x0000004000757202 */ /* 0x000fe20000000f00 */
[----:B------:R-:W-:Y:S01]  /*c0e0*/  FMUL.FTZ R0, R0, c[0x0][0x2d0] ;  /* 0x0000b40000007a20 */ /* 0x000fe20000410000 */
[----:B------:R-:W-:Y:S01]  /*c0f0*/  F2FP.BF16.PACK_AB R64, R116, R113 ;  /* 0x000000717440723e */ /* 0x000fe200000010ff */
[C---:B------:R-:W-:Y:S01]  /*c100*/  FMUL.FTZ R18, R68.reuse, R134 ;  /* 0x0000008644127220 */ /* 0x040fe20000410000 */
[----:B------:R-:W0:Y:S01]  /*c110*/  LDGDEPBAR ;  /* 0x00000000000079af */ /* 0x000e220000000000 */
[----:B------:R1:W3:Y:S01]  /*c120*/  MUFU.EX2 R3, R0 ;  /* 0x0000000000037308 */ /* 0x0002e20000000800 */
[C---:B------:R-:W-:Y:S01]  /*c130*/  FMUL.FTZ R6, R68.reuse, R122 ;  /* 0x0000007a44067220 */ /* 0x040fe20000410000 */
[----:B------:R-:W-:Y:S01]  /*c140*/  MOV R122, R83 ;  /* 0x00000053007a7202 */ /* 0x000fe20000000f00 */
[C---:B------:R-:W-:Y:S02]  /*c150*/  FMUL.FTZ R4, R69.reuse, R120 ;  /* 0x0000007845047220 */ /* 0x040fe40000410000 */
[C---:B------:R-:W-:Y:S02]  /*c160*/  FMUL.FTZ R7, R68.reuse, R123 ;  /* 0x0000007b44077220 */ /* 0x040fe40000410000 */
[C---:B------:R-:W-:Y:S01]  /*c170*/  FMUL.FTZ R19, R68.reuse, R135 ;  /* 0x0000008744137220 */ /* 0x040fe20000410000 */
[----:B------:R-:W-:Y:S01]  /*c180*/  MOV R135, R84 ;  /* 0x0000005400877202 */ /* 0x000fe20000000f00 */
[C---:B------:R-:W-:Y:S02]  /*c190*/  FMUL.FTZ R35, R68.reuse, R151 ;  /* 0x0000009744237220 */ /* 0x040fe40000410000 */
[----:B------:R-:W-:Y:S01]  /*c1a0*/  FMUL.FTZ R34, R68, R150 ;  /* 0x0000009644227220 */ /* 0x000fe20000410000 */
[----:B------:R-:W-:Y:S01]  /*c1b0*/  MOV R150, R135 ;  /* 0x0000008700967202 */ /* 0x000fe20000000f00 */
[----:B------:R-:W-:Y:S01]  /*c1c0*/  IMAD.MOV.U32 R148, RZ, RZ, R82 ;  /* 0x000000ffff947224 */ /* 0x000fe200078e0052 */
[----:B------:R-:W-:Y:S01]  /*c1d0*/  MOV R135, R105 ;  /* 0x0000006900877202 */ /* 0x000fe20000000f00 */
[C---:B------:R-:W-:Y:S02]  /*c1e0*/  FMUL.FTZ R48, R69.reuse, R164 ;  /* 0x000000a445307220 */ /* 0x040fe40000410000 */
[----:B------:R-:W-:Y:S02]  /*c1f0*/  FMUL.FTZ R49, R69, R165 ;  /* 0x000000a545317220 */ /* 0x000fe40000410000 */
[----:B------:R-:W-:Y:S02]  /*c200*/  FFMA.FTZ R105, R191, c[0x0][0x2d0], -R96 ;  /* 0x0000b400bf697a23 */ /* 0x000fe40000010860 */
[----:B-1----:R-:W-:Y:S02]  /*c210*/  FADD.FTZ R0, -R2, R118 ;  /* 0x0000007602007221 */ /* 0x002fe40000010100 */
[----:B------:R-:W-:Y:S02]  /*c220*/  FFMA.FTZ R2, R50, c[0x0][0x2d0], -R100 ;  /* 0x0000b40032027a23 */ /* 0x000fe40000010864 */
[----:B------:R-:W-:Y:S02]  /*c230*/  FMUL.FTZ R0, R0, c[0x0][0x2d0] ;  /* 0x0000b40000007a20 */ /* 0x000fe40000410000 */
[----:B------:R1:W1:Y:S01]  /*c240*/  MUFU.EX2 R29, R2 ;  /* 0x00000002001d7308 */ /* 0x0002620000000800 */
[C---:B---3--:R-:W-:Y:S02]  /*c250*/  FMUL.FTZ R8, R3.reuse, R124 ;  /* 0x0000007c03087220 */ /* 0x048fe40000410000 */
[----:B------:R-:W-:Y:S02]  /*c260*/  IMAD.MOV.U32 R118, RZ, RZ, R55 ;  /* 0x000000ffff767224 */ /* 0x000fe400078e0037 */
[C---:B------:R-:W-:Y:S02]  /*c270*/  FMUL.FTZ R9, R3.reuse, R125 ;  /* 0x0000007d03097220 */ /* 0x040fe40000410000 */
[C---:B------:R-:W-:Y:S01]  /*c280*/  FMUL.FTZ R13, R3.reuse, R129 ;  /* 0x00000081030d7220 */ /* 0x040fe20000410000 */
[----:B------:R-:W-:Y:S01]  /*c290*/  F2FP.BF16.PACK_AB R79, R244, R118 ;  /* 0x00000076f44f723e */ /* 0x000fe200000010ff */
[C---:B------:R-:W-:Y:S01]  /*c2a0*/  FMUL.FTZ R12, R3.reuse, R128 ;  /* 0x00000080030c7220 */ /* 0x040fe20000410000 */
[----:B------:R-:W3:Y:S01]  /*c2b0*/  MUFU.EX2 R0, R0 ;  /* 0x0000000000007308 */ /* 0x000ee20000000800 */
[C---:B------:R-:W-:Y:S01]  /*c2c0*/  FMUL.FTZ R24, R3.reuse, R140 ;  /* 0x0000008c03187220 */ /* 0x040fe20000410000 */
[----:B------:R-:W-:Y:S01]  /*c2d0*/  MOV R140, R80 ;  /* 0x00000050008c7202 */ /* 0x000fe20000000f00 */
[C---:B------:R-:W-:Y:S02]  /*c2e0*/  FMUL.FTZ R25, R3.reuse, R141 ;  /* 0x0000008d03197220 */ /* 0x040fe40000410000 */
[C---:B------:R-:W-:Y:S02]  /*c2f0*/  FMUL.FTZ R28, R3.reuse, R144 ;  /* 0x00000090031c7220 */ /* 0x040fe40000410000 */
[C---:B------:R-:W-:Y:S02]  /*c300*/  FMUL.FTZ R41, R3.reuse, R157 ;  /* 0x0000009d03297220 */ /* 0x040fe40000410000 */
[----:B------:R-:W-:Y:S02]  /*c310*/  FMUL.FTZ R45, R3, R161 ;  /* 0x000000a1032d7220 */ /* 0x000fe40000410000 */
[----:B------:R-:W-:Y:S02]  /*c320*/  IMAD.MOV.U32 R129, RZ, RZ, R81 ;  /* 0x000000ffff817224 */ /* 0x000fe400078e0051 */
[----:B------:R-:W-:Y:S01]  /*c330*/  LDSM.16.MT88.4 R80, [R226+0x100] ;  /* 0x00010000e250783b */ /* 0x000fe20000004200 */
[----:B-1----:R-:W-:Y:S02]  /*c340*/  FFMA.FTZ R2, R51, c[0x0][0x2d0], -R101 ;  /* 0x0000b40033027a23 */ /* 0x002fe40000010865 */
[----:B------:R-:W-:Y:S02]  /*c350*/  IMAD.MOV.U32 R144, RZ, RZ, R29 ;  /* 0x000000ffff907224 */ /* 0x000fe400078e001d */
[----:B------:R1:W1:Y:S01]  /*c360*/  MUFU.EX2 R33, R2 ;  /* 0x0000000200217308 */ /* 0x0002620000000800 */
[C---:B------:R-:W-:Y:S01]  /*c370*/  FMUL.FTZ R29, R3.reuse, R145 ;  /* 0x00000091031d7220 */ /* 0x040fe20000410000 */
[----:B------:R-:W-:Y:S01]  /*c380*/  MOV R145, R102 ;  /* 0x0000006600917202 */ /* 0x000fe20000000f00 */
[C---:B------:R-:W-:Y:S02]  /*c390*/  FMUL.FTZ R40, R3.reuse, R156 ;  /* 0x0000009c03287220 */ /* 0x040fe40000410000 */
[----:B------:R-:W-:Y:S02]  /*c3a0*/  FMUL.FTZ R44, R3, R160 ;  /* 0x000000a0032c7220 */ /* 0x000fe40000410000 */
[C---:B---3--:R-:W-:Y:S02]  /*c3b0*/  FMUL.FTZ R11, R0.reuse, R127 ;  /* 0x0000007f000b7220 */ /* 0x048fe40000410000 */
[C---:B------:R-:W-:Y:S02]  /*c3c0*/  FMUL.FTZ R10, R0.reuse, R126 ;  /* 0x0000007e000a7220 */ /* 0x040fe40000410000 */
[C---:B------:R-:W-:Y:S02]  /*c3d0*/  FMUL.FTZ R14, R0.reuse, R130 ;  /* 0x00000082000e7220 */ /* 0x040fe40000410000 */
[C---:B------:R-:W-:Y:S02]  /*c3e0*/  FMUL.FTZ R15, R0.reuse, R131 ;  /* 0x00000083000f7220 */ /* 0x040fe40000410000 */
[C---:B------:R-:W-:Y:S02]  /*c3f0*/  FMUL.FTZ R31, R0.reuse, R147 ;  /* 0x00000093001f7220 */ /* 0x040fe40000410000 */
[C---:B------:R-:W-:Y:S01]  /*c400*/  FMUL.FTZ R26, R0.reuse, R142 ;  /* 0x0000008e001a7220 */ /* 0x040fe20000410000 */
[----:B------:R-:W-:Y:S01]  /*c410*/  MOV R142, R90 ;  /* 0x0000005a008e7202 */ /* 0x000fe20000000f00 */
[C---:B------:R-:W-:Y:S02]  /*c420*/  FMUL.FTZ R27, R0.reuse, R143 ;  /* 0x0000008f001b7220 */ /* 0x040fe40000410000 */
[C---:B------:R-:W-:Y:S02]  /*c430*/  FMUL.FTZ R30, R0.reuse, R146 ;  /* 0x00000092001e7220 */ /* 0x040fe40000410000 */
[----:B------:R-:W-:Y:S02]  /*c440*/  FMUL.FTZ R43, R0, R159 ;  /* 0x0000009f002b7220 */ /* 0x000fe40000410000 */
[----:B-1----:R-:W-:Y:S02]  /*c450*/  FFMA.FTZ R2, R52, c[0x0][0x2d0], -R101 ;  /* 0x0000b40034027a23 */ /* 0x002fe40000010865 */
[----:B------:R-:W-:Y:S02]  /*c460*/  IMAD.MOV.U32 R141, RZ, RZ, R33 ;  /* 0x000000ffff8d7224 */ /* 0x000fe400078e0021 */
[----:B------:R1:W-:Y:S01]  /*c470*/  MUFU.EX2 R121, R2 ;  /* 0x0000000200797308 */ /* 0x0003e20000000800 */
[----:B------:R-:W-:Y:S02]  /*c480*/  FMUL.FTZ R33, R69, R149 ;  /* 0x0000009545217220 */ /* 0x000fe40000410000 */
[C---:B------:R-:W-:Y:S02]  /*c490*/  FMUL.FTZ R42, R0.reuse, R158 ;  /* 0x0000009e002a7220 */ /* 0x040fe40000410000 */
[C---:B------:R-:W-:Y:S02]  /*c4a0*/  FMUL.FTZ R47, R0.reuse, R163 ;  /* 0x000000a3002f7220 */ /* 0x040fe40000410000 */
[----:B------:R-:W-:Y:S02]  /*c4b0*/  FMUL.FTZ R46, R0, R162 ;  /* 0x000000a2002e7220 */ /* 0x000fe40000410000 */
[----:B------:R-:W-:Y:S02]  /*c4c0*/  IMAD.MOV.U32 R131, RZ, RZ, R97 ;  /* 0x000000ffff837224 */ /* 0x000fe400078e0061 */
[----:B------:R-:W-:Y:S02]  /*c4d0*/  FFMA.FTZ R97, R199, c[0x0][0x2d0], -R101 ;  /* 0x0000b400c7617a23 */ /* 0x000fe40000010865 */
[C---:B------:R-:W-:Y:S01]  /*c4e0*/  FMUL.FTZ R50, R68.reuse, R166 ;  /* 0x000000a644327220 */ /* 0x040fe20000410000 */
[----:B------:R-:W-:Y:S01]  /*c4f0*/  MOV R149, R131 ;  /* 0x0000008300957202 */ /* 0x000fe20000000f00 */
[----:B------:R-:W-:Y:S01]  /*c500*/  FMUL.FTZ R51, R68, R167 ;  /* 0x000000a744337220 */ /* 0x000fe20000410000 */
[----:B------:R-:W-:Y:S01]  /*c510*/  MUFU.EX2 R156, R97 ;  /* 0x00000061009c7308 */ /* 0x000fe20000000800 */
[----:B------:R-:W-:Y:S01]  /*c520*/  LDSM.16.MT88.4 R164, [R225+0x3100] ;  /* 0x00310000e1a4783b */ /* 0x000fe20000004200 */
[----:B------:R-:W-:Y:S02]  /*c530*/  IMAD.MOV.U32 R143, RZ, RZ, R87 ;  /* 0x000000ffff8f7224 */ /* 0x000fe400078e0057 */
[----:B------:R-:W-:Y:S02]  /*c540*/  IMAD.MOV.U32 R146, RZ, RZ, R95 ;  /* 0x000000ffff927224 */ /* 0x000fe400078e005f */
[----:B------:R-:W-:Y:S02]  /*c550*/  FFMA.FTZ R131, R114, c[0x0][0x2d0], -R96 ;  /* 0x0000b40072837a23 */ /* 0x000fe40000010860 */
[--C-:B-1----:R-:W-:Y:S01]  /*c560*/  FFMA.FTZ R2, R53, c[0x0][0x2d0], -R100.reuse ;  /* 0x0000b40035027a23 */ /* 0x102fe20000010864 */
[----:B------:R-:W-:Y:S01]  /*c570*/  LDSM.16.MT88.4 R84, [R224+0x900] ;  /* 0x00090000e054783b */ /* 0x000fe20000004200 */
[----:B------:R-:W-:Y:S02]  /*c580*/  FFMA.FTZ R102, R245, c[0x0][0x2d0], -R75 ;  /* 0x0000b400f5667a23 */ /* 0x000fe4000001084b */
[----:B------:R1:W-:Y:S02]  /*c590*/  MUFU.EX2 R127, R2 ;  /* 0x00000002007f7308 */ /* 0x0003e40000000800 */
[----:B-1----:R-:W-:Y:S03]  /*c5a0*/  FFMA.FTZ R2, R54, c[0x0][0x2d0], -R100 ;  /* 0x0000b40036027a23 */ /* 0x002fe60000010864 */
[----:B------:R-:W1:Y:S05]  /*c5b0*/  LDSM.16.MT88.4 R52, [R225+0x100] ;  /* 0x00010000e134783b */ /* 0x000e6a0000004200 */
[----:B------:R3:W-:Y:S02]  /*c5c0*/  MUFU.EX2 R124, R2 ;  /* 0x00000002007c7308 */ /* 0x0007e40000000800 */
[--C-:B---3--:R-:W-:Y:S02]  /*c5d0*/  FFMA.FTZ R2, R56, c[0x0][0x2d0], -R101.reuse ;  /* 0x0000b40038027a23 */ /* 0x108fe40000010865 */
[----:B------:R-:W-:Y:S06]  /*c5e0*/  FMUL.FTZ R56, R3, R172 ;  /* 0x000000ac03387220 */ /* 0x000fec0000410000 */
[----:B------:R3:W-:Y:S02]  /*c5f0*/  MUFU.EX2 R134, R2 ;  /* 0x0000000200867308 */ /* 0x0007e40000000800 */
[----:B---3--:R-:W-:Y:S02]  /*c600*/  FFMA.FTZ R2, R57, c[0x0][0x2d0], -R101 ;  /* 0x0000b40039027a23 */ /* 0x008fe40000010865 */
[----:B------:R-:W-:Y:S06]  /*c610*/  FMUL.FTZ R57, R3, R173 ;  /* 0x000000ad03397220 */ /* 0x000fec0000410000 */
[----:B------:R3:W1:Y:S10]  /*c620*/  MUFU.EX2 R147, R2 ;  /* 0x0000000200937308 */ /* 0x0006740000000800 */
[----:B------:R4:W-:Y:S01]  /*c630*/  MUFU.EX2 R173, R105 ;  /* 0x0000006900ad7308 */ /* 0x0009e20000000800 */
[----:B---3--:R-:W-:Y:S02]  /*c640*/  FFMA.FTZ R2, R58, c[0x0][0x2d0], -R75 ;  /* 0x0000b4003a027a23 */ /* 0x008fe4000001084b */
[----:B------:R-:W-:Y:S07]  /*c650*/  FMUL.FTZ R58, R0, R174 ;  /* 0x000000ae003a7220 */ /* 0x000fee0000410000 */
[----:B------:R3:W3:Y:S01]  /*c660*/  MUFU.EX2 R120, R2 ;  /* 0x0000000200787308 */ /* 0x0006e20000000800 */
[----:B-1----:R-:W-:Y:S01]  /*c670*/  IMAD.MOV.U32 R201, RZ, RZ, R147 ;  /* 0x000000ffffc97224 */ /* 0x002fe200078e0093 */
[----:B------:R-:W-:Y:S01]  /*c680*/  MOV R147, R141 ;  /* 0x0000008d00937202 */ /* 0x000fe20000000f00 */
[----:B------:R-:W-:Y:S01]  /*c690*/  IMAD.MOV.U32 R141, RZ, RZ, R140 ;  /* 0x000000ffff8d7224 */ /* 0x000fe200078e008c */
[----:B------:R-:W-:Y:S01]  /*c6a0*/  MOV R140, R121 ;  /* 0x00000079008c7202 */ /* 0x000fe20000000f00 */
[--C-:B------:R-:W-:Y:S02]  /*c6b0*/  FFMA.FTZ R121, R200, c[0x0][0x2d0], -R75.reuse ;  /* 0x0000b400c8797a23 */ /* 0x100fe4000001084b */
[----:B------:R-:W-:Y:S02]  /*c6c0*/  IMAD.MOV.U32 R200, RZ, RZ, R124 ;  /* 0x000000ffffc87224 */ /* 0x000fe400078e007c */
[--C-:B------:R-:W-:Y:S01]  /*c6d0*/  FFMA.FTZ R124, R198, c[0x0][0x2d0], -R75.reuse ;  /* 0x0000b400c67c7a23 */ /* 0x100fe2000001084b */
[----:B------:R-:W-:Y:S01]  /*c6e0*/  MOV R198, R129 ;  /* 0x0000008100c67202 */ /* 0x000fe20000000f00 */
[----:B------:R-:W-:Y:S02]  /*c6f0*/  FFMA.FTZ R129, R196, c[0x0][0x2d0], -R75 ;  /* 0x0000b400c4817a23 */ /* 0x000fe4000001084b */
[----:B------:R-:W-:Y:S01]  /*c700*/  IMAD.MOV.U32 R196, RZ, RZ, R148 ;  /* 0x000000ffffc47224 */ /* 0x000fe200078e0094 */
[----:B------:R-:W-:Y:S01]  /*c710*/  MOV R148, R122 ;  /* 0x0000007a00947202 */ /* 0x000fe20000000f00 */
[----:B------:R-:W-:Y:S02]  /*c720*/  FFMA.FTZ R122, R99, c[0x0][0x2d0], -R96 ;  /* 0x0000b400637a7a23 */ /* 0x000fe40000010860 */
[----:B----4-:R-:W-:Y:S01]  /*c730*/  FFMA.FTZ R105, R215, c[0x0][0x2d0], -R101 ;  /* 0x0000b400d7697a23 */ /* 0x010fe20000010865 */
[----:B--2---:R-:W-:Y:S01]  /*c740*/  F2FP.BF16.PACK_AB R78, R73, R117 ;  /* 0x00000075494e723e */ /* 0x004fe200000010ff */
[----:B---3--:R-:W-:Y:S01]  /*c750*/  FFMA.FTZ R2, R59, c[0x0][0x2d0], -R75 ;  /* 0x0000b4003b027a23 */ /* 0x008fe2000001084b */
[----:B------:R-:W-:Y:S05]  /*c760*/  MOV R219, R120 ;  /* 0x0000007800db7202 */ /* 0x000fea0000000f00 */
[-C--:B------:R-:W-:Y:S05]  /*c770*/  HMMA.16816.F32.BF16 R4, R76, R20.reuse, R4 ;  /* 0x000000144c04723c */ /* 0x080fea0000041804 */
[----:B------:R-:W-:Y:S02]  /*c780*/  FMUL.FTZ R59, R0, R175 ;  /* 0x000000af003b7220 */ /* 0x000fe40000410000 */
[----:B------:R1:W-:Y:S01]  /*c790*/  MUFU.EX2 R175, R104 ;  /* 0x0000006800af7308 */ /* 0x0003e20000000800 */
[C---:B------:R-:W-:Y:S04]  /*c7a0*/  HMMA.16816.F32.BF16 R8, R64.reuse, R20, R8 ;  /* 0x000000144008723c */ /* 0x040fe80000041808 */
[----:B------:R-:W-:Y:S02]  /*c7b0*/  FFMA.FTZ R120, R211, c[0x0][0x2d0], -R100 ;  /* 0x0000b400d3787a23 */ /* 0x000fe40000010864 */
[----:B------:R-:W-:Y:S02]  /*c7c0*/  IMAD.MOV.U32 R211, RZ, RZ, R143 ;  /* 0x000000ffffd37224 */ /* 0x000fe400078e008f */
[-C--:B------:R-:W-:Y:S04]  /*c7d0*/  HMMA.16816.F32.BF16 R12, R64, R22.reuse, R12 ;  /* 0x00000016400c723c */ /* 0x080fe8000004180c */
[C---:B------:R-:W-:Y:S02]  /*c7e0*/  FMUL.FTZ R20, R69.reuse, R136 ;  /* 0x0000008845147220 */ /* 0x040fe40000410000 */
[----:B------:R-:W-:Y:S02]  /*c7f0*/  IMAD.MOV.U32 R136, RZ, RZ, R94 ;  /* 0x000000ffff887224 */ /* 0x000fe400078e005e */
[C---:B------:R-:W-:Y:S04]  /*c800*/  HMMA.16816.F32.BF16 R16, R76.reuse, R22, R16 ;  /* 0x000000164c10723c */ /* 0x040fe80000041810 */
[----:B------:R-:W-:Y:S01]  /*c810*/  FMUL.FTZ R21, R69, R137 ;  /* 0x0000008945157220 */ /* 0x000fe20000410000 */
[----:B------:R-:W-:Y:S02]  /*c820*/  MOV R137, R93 ;  /* 0x0000005d00897202 */ /* 0x000fe40000000f00 */
[C---:B------:R-:W-:Y:S02]  /*c830*/  FMUL.FTZ R22, R68.reuse, R138 ;  /* 0x0000008a44167220 */ /* 0x040fe40000410000 */
[C---:B------:R-:W-:Y:S03]  /*c840*/  FMUL.FTZ R23, R68.reuse, R139 ;  /* 0x0000008b44177220 */ /* 0x040fe60000410000 */
[----:B------:R-:W-:Y:S02]  /*c850*/  IMAD.MOV.U32 R138, RZ, RZ, R92 ;  /* 0x000000ffff8a7224 */ /* 0x000fe400078e005c */
[----:B------:R-:W-:Y:S01]  /*c860*/  LDSM.16.MT88.4 R92, [R225+0x900] ;  /* 0x00090000e15c783b */ /* 0x000fe20000004200 */
[----:B------:R-:W-:Y:S01]  /*c870*/  IMAD.MOV.U32 R139, RZ, RZ, R91 ;  /* 0x000000ffff8b7224 */ /* 0x000fe200078e005b */
[-C--:B------:R-:W-:Y:S03]  /*c880*/  HMMA.16816.F32.BF16 R20, R76, R36.reuse, R20 ;  /* 0x000000244c14723c */ /* 0x080fe60000041814 */
[----:B-1----:R-:W-:Y:S05]  /*c890*/  FFMA.FTZ R104, R217, c[0x0][0x2d0], -R101 ;  /* 0x0000b400d9687a23 */ /* 0x002fea0000010865 */
[C---:B------:R-:W-:Y:S07]  /*c8a0*/  HMMA.16816.F32.BF16 R24, R64.reuse, R36, R24 ;  /* 0x000000244018723c */ /* 0x040fee0000041818 */
[C---:B------:R-:W-:Y:S01]  /*c8b0*/  FMUL.FTZ R37, R69.reuse, R153 ;  /* 0x0000009945257220 */ /* 0x040fe20000410000 */
[-C--:B------:R-:W-:Y:S04]  /*c8c0*/  HMMA.16816.F32.BF16 R28, R64, R38.reuse, R28 ;  /* 0x00000026401c723c */ /* 0x080fe8000004181c */
[C---:B------:R-:W-:Y:S04]  /*c8d0*/  FMUL.FTZ R36, R69.reuse, R152 ;  /* 0x0000009845247220 */ /* 0x040fe80000410000 */
[C---:B------:R-:W-:Y:S07]  /*c8e0*/  HMMA.16816.F32.BF16 R32, R76.reuse, R38, R32 ;  /* 0x000000264c20723c */ /* 0x040fee0000041820 */
[C---:B------:R-:W-:Y:S02]  /*c8f0*/  FMUL.FTZ R39, R68.reuse, R155 ;  /* 0x0000009b44277220 */ /* 0x040fe40000410000 */
[----:B------:R1:W-:Y:S03]  /*c900*/  MUFU.EX2 R155, R2 ;  /* 0x00000002009b7308 */ /* 0x0003e60000000800 */
[----:B------:R-:W-:Y:S07]  /*c910*/  FMUL.FTZ R38, R68, R154 ;  /* 0x0000009a44267220 */ /* 0x000fee0000410000 */
[-C--:B------:R-:W-:Y:S08]  /*c920*/  HMMA.16816.F32.BF16 R36, R76, R52.reuse, R36 ;  /* 0x000000344c24723c */ /* 0x080ff00000041824 */
[C---:B------:R-:W-:Y:S04]  /*c930*/  HMMA.16816.F32.BF16 R40, R64.reuse, R52, R40 ;  /* 0x000000344028723c */ /* 0x040fe80000041828 */
[--C-:B-1----:R-:W-:Y:S04]  /*c940*/  FFMA.FTZ R2, R60, c[0x0][0x2d0], -R96.reuse ;  /* 0x0000b4003c027a23 */ /* 0x102fe80000010860 */
[-C--:B------:R-:W-:Y:S01]  /*c950*/  HMMA.16816.F32.BF16 R44, R64, R54.reuse, R44 ;  /* 0x00000036402c723c */ /* 0x080fe2000004182c */
[----:B------:R1:W-:Y:S03]  /*c960*/  MUFU.EX2 R154, R2 ;  /* 0x00000002009a7308 */ /* 0x0003e60000000800 */
[C---:B------:R-:W-:Y:S02]  /*c970*/  FMUL.FTZ R52, R69.reuse, R168 ;  /* 0x000000a845347220 */ /* 0x040fe40000410000 */
[----:B------:R-:W-:Y:S02]  /*c980*/  FMUL.FTZ R53, R69, R169 ;  /* 0x000000a945357220 */ /* 0x000fe40000410000 */
[C---:B------:R-:W-:Y:S04]  /*c990*/  HMMA.16816.F32.BF16 R48, R76.reuse, R54, R48 ;  /* 0x000000364c30723c */ /* 0x040fe80000041830 */
[----:B------:R-:W-:Y:S01]  /*c9a0*/  FMUL.FTZ R60, R3, R176 ;  /* 0x000000b0033c7220 */ /* 0x000fe20000410000 */
[----:B------:R2:W-:Y:S02]  /*c9b0*/  MUFU.EX2 R168, R102 ;  /* 0x0000006600a87308 */ /* 0x0005e40000000800 */
[C---:B------:R-:W-:Y:S02]  /*c9c0*/  FMUL.FTZ R54, R68.reuse, R170 ;  /* 0x000000aa44367220 */ /* 0x040fe40000410000 */
[----:B------:R-:W-:Y:S07]  /*c9d0*/  FMUL.FTZ R55, R68, R171 ;  /* 0x000000ab44377220 */ /* 0x000fee0000410000 */
[-C--:B------:R-:W-:Y:S03]  /*c9e0*/  HMMA.16816.F32.BF16 R52, R76, R80.reuse, R52 ;  /* 0x000000504c34723c */ /* 0x080fe60000041834 */
[----:B-1----:R-:W-:Y:S02]  /*c9f0*/  FFMA.FTZ R2, R61, c[0x0][0x2d0], -R96 ;  /* 0x0000b4003d027a23 */ /* 0x002fe40000010860 */
[----:B------:R-:W-:Y:S02]  /*ca00*/  FMUL.FTZ R61, R3, R177 ;  /* 0x000000b1033d7220 */ /* 0x000fe40000410000 */
[----:B------:R1:W3:Y:S01]  /*ca10*/  MUFU.EX2 R123, R2 ;  /* 0x00000002007b7308 */ /* 0x0002e20000000800 */
[C---:B------:R-:W-:Y:S04]  /*ca20*/  HMMA.16816.F32.BF16 R56, R64.reuse, R80, R56 ;  /* 0x000000504038723c */ /* 0x040fe80000041838 */
[--C-:B--2---:R-:W-:Y:S03]  /*ca30*/  FFMA.FTZ R102, R248, c[0x0][0x2d0], -R100.reuse ;  /* 0x0000b400f8667a23 */ /* 0x104fe60000010864 */
[----:B------:R-:W-:Y:S01]  /*ca40*/  F2FP.BF16.PACK_AB R80, R238, R231 ;  /* 0x000000e7ee50723e */ /* 0x000fe200000010ff */
[----:B------:R-:W-:Y:S01]  /*ca50*/  IMAD.MOV.U32 R248, RZ, RZ, R141 ;  /* 0x000000fffff87224 */ /* 0x000fe200078e008d */
[----:B------:R-:W-:Y:S03]  /*ca60*/  F2FP.BF16.PACK_AB R81, R239, R235 ;  /* 0x000000ebef51723e */ /* 0x000fe600000010ff */
[----:B-1----:R-:W-:Y:S02]  /*ca70*/  FFMA.FTZ R2, R62, c[0x0][0x2d0], -R75 ;  /* 0x0000b4003e027a23 */ /* 0x002fe4000001084b */
[----:B------:R-:W-:Y:S02]  /*ca80*/  FMUL.FTZ R62, R0, R178 ;  /* 0x000000b2003e7220 */ /* 0x000fe40000410000 */
[----:B------:R1:W2:Y:S01]  /*ca90*/  MUFU.EX2 R125, R2 ;  /* 0x00000002007d7308 */ /* 0x0002a20000000800 */
[----:B---3--:R-:W-:Y:S02]  /*caa0*/  IMAD.MOV.U32 R223, RZ, RZ, R123 ;  /* 0x000000ffffdf7224 */ /* 0x008fe400078e007b */
[----:B------:R-:W-:Y:S02]  /*cab0*/  FFMA.FTZ R123, R208, c[0x0][0x2d0], -R101 ;  /* 0x0000b400d07b7a23 */ /* 0x000fe40000010865 */
[----:B-1----:R-:W-:Y:S01]  /*cac0*/  FFMA.FTZ R2, R63, c[0x0][0x2d0], -R75 ;  /* 0x0000b4003f027a23 */ /* 0x002fe2000001084b */
[----:B--2---:R-:W-:Y:S01]  /*cad0*/  MOV R245, R125 ;  /* 0x0000007d00f57202 */ /* 0x004fe20000000f00 */
[----:B------:R-:W-:Y:S03]  /*cae0*/  FMUL.FTZ R63, R0, R179 ;  /* 0x000000b3003f7220 */ /* 0x000fe60000410000 */
[----:B------:R1:W-:Y:S01]  /*caf0*/  MUFU.EX2 R128, R2 ;  /* 0x0000000200807308 */ /* 0x0003e20000000800 */
[----:B------:R-:W-:Y:S03]  /*cb00*/  FFMA.FTZ R125, R207, c[0x0][0x2d0], -R100 ;  /* 0x0000b400cf7d7a23 */ /* 0x000fe60000010864 */
        /* <DEDUP_REMOVED lines=14> */
[-C--:B------:R-:W-:Y:S03]  /*cbf0*/  HMMA.16816.F32.BF16 R4, R76, R84.reuse, R4 ;  /* 0x000000544c04723c */ /* 0x080fe60000041804 */
[----:B-1----:R-:W-:Y:S02]  /*cc00*/  FFMA.FTZ R2, R89, c[0x0][0x2d0], -R96 ;  /* 0x0000b40059027a23 */ /* 0x002fe40000010860 */
[----:B------:R-:W1:Y:S03]  /*cc10*/  LDSM.16.MT88.4 R88, [R227+0x900] ;  /* 0x00090000e358783b */ /* 0x000e660000004200 */
[C---:B------:R-:W-:Y:S01]  /*cc20*/  HMMA.16816.F32.BF16 R8, R80.reuse, R84, R8 ;  /* 0x000000545008723c */ /* 0x040fe20000041808 */
[----:B------:R2:W-:Y:S07]  /*cc30*/  MUFU.EX2 R130, R2 ;  /* 0x0000000200827308 */ /* 0x0005ee0000000800 */
[-C--:B------:R-:W-:Y:S08]  /*cc40*/  HMMA.16816.F32.BF16 R12, R80, R86.reuse, R12 ;  /* 0x00000056500c723c */ /* 0x080ff0000004180c */
[C---:B------:R-:W-:Y:S01]  /*cc50*/  HMMA.16816.F32.BF16 R16, R76.reuse, R86, R16 ;  /* 0x000000564c10723c */ /* 0x040fe20000041810 */
[----:B------:R-:W3:Y:S03]  /*cc60*/  LDSM.16.MT88.4 R84, [R226+0x900] ;  /* 0x00090000e254783b */ /* 0x000ee60000004200 */
[--C-:B--2---:R-:W-:Y:S04]  /*cc70*/  FFMA.FTZ R2, R184, c[0x0][0x2d0], -R100.reuse ;  /* 0x0000b400b8027a23 */ /* 0x104fe80000010864 */
[----:B------:R2:W-:Y:S01]  /*cc80*/  MUFU.EX2 R153, R2 ;  /* 0x0000000200997308 */ /* 0x0005e20000000800 */
[-C--:B-1----:R-:W-:Y:S08]  /*cc90*/  HMMA.16816.F32.BF16 R20, R76, R88.reuse, R20 ;  /* 0x000000584c14723c */ /* 0x082ff00000041814 */
[C---:B------:R-:W-:Y:S04]  /*cca0*/  HMMA.16816.F32.BF16 R24, R80.reuse, R88, R24 ;  /* 0x000000585018723c */ /* 0x040fe80000041818 */
[--C-:B--2---:R-:W-:Y:S04]  /*ccb0*/  FFMA.FTZ R2, R185, c[0x0][0x2d0], -R100.reuse ;  /* 0x0000b400b9027a23 */ /* 0x104fe80000010864 */
[-C--:B------:R-:W-:Y:S01]  /*ccc0*/  HMMA.16816.F32.BF16 R28, R80, R90.reuse, R28 ;  /* 0x0000005a501c723c */ /* 0x080fe2000004181c */
[----:B------:R1:W-:Y:S07]  /*ccd0*/  MUFU.EX2 R159, R2 ;  /* 0x00000002009f7308 */ /* 0x0003ee0000000800 */
[C---:B------:R-:W-:Y:S01]  /*cce0*/  HMMA.16816.F32.BF16 R32, R76.reuse, R90, R32 ;  /* 0x0000005a4c20723c */ /* 0x040fe20000041820 */
[----:B------:R-:W2:Y:S07]  /*ccf0*/  LDSM.16.MT88.4 R88, [R224+0x1100] ;  /* 0x00110000e058783b */ /* 0x000eae0000004200 */
[-C--:B------:R-:W-:Y:S08]  /*cd00*/  HMMA.16816.F32.BF16 R36, R76, R92.reuse, R36 ;  /* 0x0000005c4c24723c */ /* 0x080ff00000041824 */
[C---:B------:R-:W-:Y:S04]  /*cd10*/  HMMA.16816.F32.BF16 R40, R80.reuse, R92, R40 ;  /* 0x0000005c5028723c */ /* 0x040fe80000041828 */
[--C-:B-1----:R-:W-:Y:S02]  /*cd20*/  FFMA.FTZ R2, R187, c[0x0][0x2d0], -R101.reuse ;  /* 0x0000b400bb027a23 */ /* 0x102fe40000010865 */
[----:B------:R1:W-:Y:S02]  /*cd30*/  MUFU.EX2 R187, R108 ;  /* 0x0000006c00bb7308 */ /* 0x0003e40000000800 */
[-C--:B------:R-:W-:Y:S08]  /*cd40*/  HMMA.16816.F32.BF16 R44, R80, R94.reuse, R44 ;  /* 0x0000005e502c723c */ /* 0x080ff0000004182c */
[C---:B------:R-:W-:Y:S01]  /*cd50*/  HMMA.16816.F32.BF16 R48, R76.reuse, R94, R48 ;  /* 0x0000005e4c30723c */ /* 0x040fe20000041830 */
[----:B------:R4:W-:Y:S01]  /*cd60*/  MUFU.EX2 R152, R2 ;  /* 0x0000000200987308 */ /* 0x0009e20000000800 */
[----:B------:R-:W-:Y:S06]  /*cd70*/  LDSM.16.MT88.4 R92, [R225+0x1100] ;  /* 0x00110000e15c783b */ /* 0x000fec0000004200 */
[-C--:B---3--:R-:W-:Y:S04]  /*cd80*/  HMMA.16816.F32.BF16 R52, R76, R84.reuse, R52 ;  /* 0x000000544c34723c */ /* 0x088fe80000041834 */
[--C-:B-1----:R-:W-:Y:S04]  /*cd90*/  FFMA.FTZ R108, R212, c[0x0][0x2d0], -R101.reuse ;  /* 0x0000b400d46c7a23 */ /* 0x102fe80000010865 */
[C---:B------:R-:W-:Y:S08]  /*cda0*/  HMMA.16816.F32.BF16 R56, R80.reuse, R84, R56 ;  /* 0x000000545038723c */ /* 0x040ff00000041838 */
[-C--:B------:R-:W-:Y:S04]  /*cdb0*/  HMMA.16816.F32.BF16 R60, R80, R86.reuse, R60 ;  /* 0x00000056503c723c */ /* 0x080fe8000004183c */
[----:B----4-:R-:W-:Y:S03]  /*cdc0*/  FFMA.FTZ R2, R188, c[0x0][0x2d0], -R101 ;  /* 0x0000b400bc027a23 */ /* 0x010fe60000010865 */
[----:B------:R-:W-:Y:S01]  /*cdd0*/  FFMA.FTZ R80, R252, c[0x0][0x2d0], -R100 ;  /* 0x0000b400fc507a23 */ /* 0x000fe20000010864 */
[----:B------:R-:W-:Y:S01]  /*cde0*/  HMMA.16816.F32.BF16 R64, R76, R86, R64 ;  /* 0x000000564c40723c */ /* 0x000fe20000041840 */
[----:B------:R1:W-:Y:S01]  /*cdf0*/  MUFU.EX2 R158, R2 ;  /* 0x00000002009e7308 */ /* 0x0003e20000000800 */
[----:B------:R-:W3:Y:S02]  /*ce00*/  LDSM.16.MT88.4 R84, [R227+0x1100] ;  /* 0x00110000e354783b */ /* 0x000ee40000004200 */
[----:B------:R-:W-:Y:S01]  /*ce10*/  IMAD.MOV.U32 R252, RZ, RZ, R127 ;  /* 0x000000fffffc7224 */ /* 0x000fe200078e007f */
[----:B------:R-:W-:Y:S01]  /*ce20*/  F2FP.BF16.PACK_AB R81, R140, R147 ;  /* 0x000000938c51723e */ /* 0x000fe200000010ff */
[----:B------:R-:W-:Y:S01]  /*ce30*/  FFMA.FTZ R127, R98, c[0x0][0x2d0], -R96 ;  /* 0x0000b400627f7a23 */ /* 0x000fe20000010860 */
[----:B------:R-:W-:Y:S02]  /*ce40*/  F2FP.BF16.PACK_AB R76, R146, R143 ;  /* 0x0000008f924c723e */ /* 0x000fe400000010ff */
[----:B------:R-:W-:Y:S02]  /*ce50*/  F2FP.BF16.PACK_AB R77, R145, R142 ;  /* 0x0000008e914d723e */ /* 0x000fe400000010ff */
[----:B------:R4:W-:Y:S01]  /*ce60*/  MUFU.EX2 R191, R80 ;  /* 0x0000005000bf7308 */ /* 0x0009e20000000800 */
[----:B------:R-:W-:Y:S02]  /*ce70*/  F2FP.BF16.PACK_AB R78, R196, R139 ;  /* 0x0000008bc44e723e */ /* 0x000fe400000010ff */
[----:B------:R-:W-:Y:S01]  /*ce80*/  F2FP.BF16.PACK_AB R82, R200, R252 ;  /* 0x000000fcc852723e */ /* 0x000fe200000010ff */
[--C-:B-1----:R-:W-:Y:S06]  /*ce90*/  FFMA.FTZ R2, R189, c[0x0][0x2d0], -R100.reuse ;  /* 0x0000b400bd027a23 */ /* 0x102fec0000010864 */
[----:B------:R1:W-:Y:S01]  /*cea0*/  MUFU.EX2 R157, R2 ;  /* 0x00000002009d7308 */ /* 0x0003e20000000800 */
[----:B----4-:R-:W-:Y:S01]  /*ceb0*/  F2FP.BF16.PACK_AB R80, R144, R141 ;  /* 0x0000008d9050723e */ /* 0x010fe200000010ff */
[----:B-1----:R-:W-:Y:S08]  /*cec0*/  FFMA.FTZ R2, R195, c[0x0][0x2d0], -R100 ;  /* 0x0000b400c3027a23 */ /* 0x002ff00000010864 */
[----:B------:R1:W4:Y:S02]  /*ced0*/  MUFU.EX2 R133, R2 ;  /* 0x0000000200857308 */ /* 0x0003240000000800 */
[----:B-1----:R-:W-:Y:S08]  /*cee0*/  FFMA.FTZ R2, R214, c[0x0][0x2d0], -R101 ;  /* 0x0000b400d6027a23 */ /* 0x002ff00000010865 */
[----:B------:R1:W-:Y:S02]  /*cef0*/  MUFU.EX2 R163, R2 ;  /* 0x0000000200a37308 */ /* 0x0003e40000000800 */
[--C-:B-1----:R-:W-:Y:S08]  /*cf00*/  FFMA.FTZ R2, R210, c[0x0][0x2d0], -R75.reuse ;  /* 0x0000b400d2027a23 */ /* 0x102ff0000001084b */
[----:B------:R1:W-:Y:S02]  /*cf10*/  MUFU.EX2 R162, R2 ;  /* 0x0000000200a27308 */ /* 0x0003e40000000800 */
[----:B-1----:R-:W-:Y:S08]  /*cf20*/  FFMA.FTZ R2, R218, c[0x0][0x2d0], -R75 ;  /* 0x0000b400da027a23 */ /* 0x002ff0000001084b */
[----:B------:R1:W-:Y:S02]  /*cf30*/  MUFU.EX2 R218, R2 ;  /* 0x0000000200da7308 */ /* 0x0003e40000000800 */
[----:B-1----:R-:W-:Y:S01]  /*cf40*/  FFMA.FTZ R2, R222, c[0x0][0x2d0], -R96 ;  /* 0x0000b400de027a23 */ /* 0x002fe20000010860 */
[----:B----4-:R-:W-:Y:S01]  /*cf50*/  MOV R222, R133 ;  /* 0x0000008500de7202 */ /* 0x010fe20000000f00 */
[----:B------:R-:W-:Y:S06]  /*cf60*/  IMAD.MOV.U32 R133, RZ, RZ, R106 ;  /* 0x000000ffff857224 */ /* 0x000fec00078e006a */
[----:B------:R1:W-:Y:S01]  /*cf70*/  MUFU.EX2 R161, R2 ;  /* 0x0000000200a17308 */ /* 0x0003e20000000800 */
[----:B------:R-:W-:Y:S01]  /*cf80*/  FFMA.FTZ R106, R247, c[0x0][0x2d0], -R100 ;  /* 0x0000b400f76a7a23 */ /* 0x000fe20000010864 */
[----:B------:R-:W-:Y:S01]  /*cf90*/  MOV R247, R142 ;  /* 0x0000008e00f77202 */ /* 0x000fe20000000f00 */
[----:B-1----:R-:W-:Y:S02]  /*cfa0*/  FFMA.FTZ R2, R243, c[0x0][0x2d0], -R96 ;  /* 0x0000b400f3027a23 */ /* 0x002fe40000010860 */
[----:B------:R-:W-:Y:S05]  /*cfb0*/  IMAD.MOV.U32 R243, RZ, RZ, R130 ;  /* 0x000000fffff37224 */ /* 0x000fea00078e0082 */
[----:B------:R1:W-:Y:S01]  /*cfc0*/  MUFU.EX2 R214, R2 ;  /* 0x0000000200d67308 */ /* 0x0003e20000000800 */
[----:B------:R-:W-:Y:S02]  /*cfd0*/  FFMA.FTZ R130, R203, c[0x0][0x2d0], -R101 ;  /* 0x0000b400cb827a23 */ /* 0x000fe40000010865 */
[--C-:B-1----:R-:W-:Y:S07]  /*cfe0*/  FFMA.FTZ R2, R209, c[0x0][0x2d0], -R75.reuse ;  /* 0x0000b400d1027a23 */ /* 0x102fee000001084b */
[----:B------:R1:W-:Y:S02]  /*cff0*/  MUFU.EX2 R209, R2 ;  /* 0x0000000200d17308 */ /* 0x0003e40000000800 */
[--C-:B-1----:R-:W-:Y:S01]  /*d000*/  FFMA.FTZ R2, R213, c[0x0][0x2d0], -R75.reuse ;  /* 0x0000b400d5027a23 */ /* 0x102fe2000001084b */
[----:B------:R-:W-:Y:S01]  /*d010*/  MOV R213, R128 ;  /* 0x0000008000d57202 */ /* 0x000fe20000000f00 */
[----:B------:R-:W-:Y:S06]  /*d020*/  FFMA.FTZ R75, R193, c[0x0][0x2d0], -R75 ;  /* 0x0000b400c14b7a23 */ /* 0x000fec000001084b */
[----:B------:R1:W-:Y:S01]  /*d030*/  MUFU.EX2 R210, R2 ;  /* 0x0000000200d27308 */ /* 0x0003e20000000800 */
[----:B------:R-:W-:Y:S02]  /*d040*/  IMAD.MOV.U32 R193, RZ, RZ, R134 ;  /* 0x000000ffffc17224 */ /* 0x000fe400078e0086 */
[----:B------:R-:W-:Y:S02]  /*d050*/  IMAD.MOV.U32 R134, RZ, RZ, R111 ;  /* 0x000000ffff867224 */ /* 0x000fe400078e006f */
[----:B------:R-:W-:Y:S01]  /*d060*/  FFMA.FTZ R111, R186, c[0x0][0x2d0], -R96 ;  /* 0x0000b400ba6f7a23 */ /* 0x000fe20000010860 */
[----:B------:R-:W-:Y:S01]  /*d070*/  F2FP.BF16.PACK_AB R83, R201, R193 ;  /* 0x000000c1c953723e */ /* 0x000fe200000010ff */
[----:B------:R-:W-:Y:S03]  /*d080*/  FFMA.FTZ R128, R204, c[0x0][0x2d0], -R100 ;  /* 0x0000b400cc807a23 */ /* 0x000fe60000010864 */
[----:B------:R-:W-:Y:S10]  /*d090*/  MUFU.EX2 R184, R111 ;  /* 0x0000006f00b87308 */ /* 0x000ff40000000800 */
[----:B------:R-:W-:Y:S01]  /*d0a0*/  MUFU.EX2 R111, R121 ;  /* 0x00000079006f7308 */ /* 0x000fe20000000800 */
[----:B-1----:R-:W-:Y:S02]  /*d0b0*/  FFMA.FTZ R2, R221, c[0x0][0x2d0], -R96 ;  /* 0x0000b400dd027a23 */ /* 0x002fe40000010860 */
[----:B------:R-:W-:Y:S02]  /*d0c0*/  IMAD.MOV.U32 R221, RZ, RZ, R126 ;  /* 0x000000ffffdd7224 */ /* 0x000fe400078e007e */
[--C-:B------:R-:W-:Y:S05]  /*d0d0*/  FFMA.FTZ R126, R206, c[0x0][0x2d0], -R101.reuse ;  /* 0x0000b400ce7e7a23 */ /* 0x100fea0000010865 */
[----:B------:R1:W-:Y:S10]  /*d0e0*/  MUFU.EX2 R199, R2 ;  /* 0x0000000200c77308 */ /* 0x0003f40000000800 */
[----:B------:R-:W-:Y:S10]  /*d0f0*/  MUFU.EX2 R186, R109 ;  /* 0x0000006d00ba7308 */ /* 0x000ff40000000800 */
[----:B------:R-:W-:Y:S01]  /*d100*/  MUFU.EX2 R109, R122 ;  /* 0x0000007a006d7308 */ /* 0x000fe20000000800 */
[--C-:B-1----:R-:W-:Y:S02]  /*d110*/  FFMA.FTZ R2, R103, c[0x0][0x2d0], -R96.reuse ;  /* 0x0000b40067027a23 */ /* 0x102fe40000010860 */
[----:B------:R-:W-:Y:S02]  /*d120*/  FFMA.FTZ R103, R197, c[0x0][0x2d0], -R96 ;  /* 0x0000b400c5677a23 */ /* 0x000fe40000010860 */
[----:B------:R-:W-:Y:S05]  /*d130*/  IMAD.MOV.U32 R197, RZ, RZ, R110 ;  /* 0x000000ffffc57224 */ /* 0x000fea00078e006e */
[----:B------:R1:W-:Y:S01]  /*d140*/  MUFU.EX2 R195, R2 ;  /* 0x0000000200c37308 */ /* 0x0003e20000000800 */
[----:B------:R-:W-:Y:S01]  /*d150*/  FFMA.FTZ R110, R190, c[0x0][0x2d0], -R96 ;  /* 0x0000b400be6e7a23 */ /* 0x000fe20000010860 */
[----:B------:R-:W-:Y:S07]  /*d160*/  F2FP.BF16.PACK_AB R79, R198, R197 ;  /* 0x000000c5c64f723e */ /* 0x000fee00000010ff */
[-C--:B--2---:R-:W-:Y:S01]  /*d170*/  HMMA.16816.F32.BF16 R4, R76, R88.reuse, R4 ;  /* 0x000000584c04723c */ /* 0x084fe20000041804 */
[----:B------:R2:W-:Y:S07]  /*d180*/  MUFU.EX2 R174, R103 ;  /* 0x0000006700ae7308 */ /* 0x0005ee0000000800 */
[C---:B------:R-:W-:Y:S03]  /*d190*/  HMMA.16816.F32.BF16 R8, R80.reuse, R88, R8 ;  /* 0x000000585008723c */ /* 0x040fe60000041808 */
[----:B------:R-:W-:Y:S01]  /*d1a0*/  MUFU.EX2 R185, R110 ;  /* 0x0000006e00b97308 */ /* 0x000fe20000000800 */
[----:B-1----:R-:W-:Y:S04]  /*d1b0*/  FFMA.FTZ R2, R132, c[0x0][0x2d0], -R100 ;  /* 0x0000b40084027a23 */ /* 0x002fe80000010864 */
[-C--:B------:R-:W-:Y:S04]  /*d1c0*/  HMMA.16816.F32.BF16 R12, R80, R90.reuse, R12 ;  /* 0x0000005a500c723c */ /* 0x080fe8000004180c */
[----:B------:R-:W-:Y:S01]  /*d1d0*/  FFMA.FTZ R132, R115, c[0x0][0x2d0], -R96 ;  /* 0x0000b40073847a23 */ /* 0x000fe20000010860 */
[----:B------:R1:W-:Y:S01]  /*d1e0*/  MUFU.EX2 R160, R2 ;  /* 0x0000000200a07308 */ /* 0x0003e20000000800 */
[----:B------:R-:W4:Y:S01]  /*d1f0*/  LDSM.16.MT88.4 R96, [R226+0x1100] ;  /* 0x00110000e260783b */ /* 0x000f220000004200 */
[--C-:B------:R-:W-:Y:S01]  /*d200*/  FFMA.FTZ R88, R148, c[0x0][0x2d0], -R100.reuse ;  /* 0x0000b40094587a23 */ /* 0x100fe20000010864 */
[C---:B------:R-:W-:Y:S04]  /*d210*/  HMMA.16816.F32.BF16 R16, R76.reuse, R90, R16 ;  /* 0x0000005a4c10723c */ /* 0x040fe80000041810 */
[----:B------:R-:W-:Y:S01]  /*d220*/  MOV R148, R116 ;  /* 0x0000007400947202 */ /* 0x000fe20000000f00 */
[--C-:B--2---:R-:W-:Y:S02]  /*d230*/  FFMA.FTZ R103, R242, c[0x0][0x2d0], -R101.reuse ;  /* 0x0000b400f2677a23 */ /* 0x104fe40000010865 */
[----:B------:R2:W-:Y:S01]  /*d240*/  MUFU.EX2 R189, R88 ;  /* 0x0000005800bd7308 */ /* 0x0005e20000000800 */
[-C--:B---3--:R-:W-:Y:S08]  /*d250*/  HMMA.16816.F32.BF16 R20, R76, R84.reuse, R20 ;  /* 0x000000544c14723c */ /* 0x088ff00000041814 */
[C---:B------:R-:W-:Y:S01]  /*d260*/  HMMA.16816.F32.BF16 R24, R80.reuse, R84, R24 ;  /* 0x000000545018723c */ /* 0x040fe20000041818 */
[----:B------:R-:W-:Y:S03]  /*d270*/  MUFU.EX2 R116, R104 ;  /* 0x0000006800747308 */ /* 0x000fe60000000800 */
[--C-:B-1----:R-:W-:Y:S04]  /*d280*/  FFMA.FTZ R2, R150, c[0x0][0x2d0], -R101.reuse ;  /* 0x0000b40096027a23 */ /* 0x102fe80000010865 */
[-C--:B------:R-:W-:Y:S03]  /*d290*/  HMMA.16816.F32.BF16 R28, R80, R86.reuse, R28 ;  /* 0x00000056501c723c */ /* 0x080fe6000004181c */
[----:B------:R1:W-:Y:S01]  /*d2a0*/  MUFU.EX2 R190, R2 ;  /* 0x0000000200be7308 */ /* 0x0003e20000000800 */
[----:B--2---:R-:W-:Y:S04]  /*d2b0*/  LDSM.16.MT88.4 R88, [R227+0x1900] ;  /* 0x00190000e358783b */ /* 0x004fe80000004200 */
[C---:B------:R-:W-:Y:S05]  /*d2c0*/  HMMA.16816.F32.BF16 R32, R76.reuse, R86, R32 ;  /* 0x000000564c20723c */ /* 0x040fea0000041820 */
[----:B------:R-:W-:Y:S01]  /*d2d0*/  MUFU.EX2 R104, R132 ;  /* 0x0000008400687308 */ /* 0x000fe20000000800 */
[----:B------:R-:W2:Y:S02]  /*d2e0*/  LDSM.16.MT88.4 R84, [R224+0x1900] ;  /* 0x00190000e054783b */ /* 0x000ea40000004200 */
[-C--:B------:R-:W-:Y:S07]  /*d2f0*/  HMMA.16816.F32.BF16 R36, R76, R92.reuse, R36 ;  /* 0x0000005c4c24723c */ /* 0x080fee0000041824 */
[----:B------:R-:W3:Y:S01]  /*d300*/  MUFU.EX2 R110, R124 ;  /* 0x0000007c006e7308 */ /* 0x000ee20000000800 */
[C---:B------:R-:W-:Y:S04]  /*d310*/  HMMA.16816.F32.BF16 R40, R80.reuse, R92, R40 ;  /* 0x0000005c5028723c */ /* 0x040fe80000041828 */
[--C-:B-1----:R-:W-:Y:S04]  /*d320*/  FFMA.FTZ R2, R149, c[0x0][0x2d0], -R101.reuse ;  /* 0x0000b40095027a23 */ /* 0x102fe80000010865 */
[-C--:B------:R-:W-:Y:S01]  /*d330*/  HMMA.16816.F32.BF16 R44, R80, R94.reuse, R44 ;  /* 0x0000005e502c723c */ /* 0x080fe2000004182c */
[----:B------:R1:W1:Y:S07]  /*d340*/  MUFU.EX2 R188, R2 ;  /* 0x0000000200bc7308 */ /* 0x00026e0000000800 */
[C---:B------:R-:W-:Y:S01]  /*d350*/  HMMA.16816.F32.BF16 R48, R76.reuse, R94, R48 ;  /* 0x0000005e4c30723c */ /* 0x040fe20000041830 */
[----:B------:R-:W2:Y:S03]  /*d360*/  LDSM.16.MT88.4 R92, [R225+0x1900] ;  /* 0x00190000e15c783b */ /* 0x000ea60000004200 */
[----:B---3--:R-:W-:Y:S04]  /*d370*/  F2FP.BF16.PACK_AB R180, R110, R111 ;  /* 0x0000006f6eb4723e */ /* 0x008fe800000010ff */
[-C--:B----4-:R-:W-:Y:S08]  /*d380*/  HMMA.16816.F32.BF16 R52, R76, R96.reuse, R52 ;  /* 0x000000604c34723c */ /* 0x090ff00000041834 */
[C---:B------:R-:W-:Y:S04]  /*d390*/  HMMA.16816.F32.BF16 R56, R80.reuse, R96, R56 ;  /* 0x000000605038723c */ /* 0x040fe80000041838 */
[--C-:B-1----:R-:W-:Y:S02]  /*d3a0*/  FFMA.FTZ R2, R135, c[0x0][0x2d0], -R100.reuse ;  /* 0x0000b40087027a23 */ /* 0x102fe40000010864 */
[----:B------:R-:W3:Y:S02]  /*d3b0*/  LDL.LU R135, [R1+0x40] ;  /* 0x0000400001877983 */ /* 0x000ee40000300800 */
[-C--:B------:R-:W-:Y:S01]  /*d3c0*/  HMMA.16816.F32.BF16 R60, R80, R98.reuse, R60 ;  /* 0x00000062503c723c */ /* 0x080fe2000004183c */
[----:B------:R1:W4:Y:S06]  /*d3d0*/  MUFU.EX2 R171, R2 ;  /* 0x0000000200ab7308 */ /* 0x00032c0000000800 */
[----:B------:R-:W-:Y:S01]  /*d3e0*/  F2FP.BF16.PACK_AB R80, R159, R153 ;  /* 0x000000999f50723e */ /* 0x000fe200000010ff */
[----:B------:R-:W-:Y:S01]  /*d3f0*/  HMMA.16816.F32.BF16 R64, R76, R98, R64 ;  /* 0x000000624c40723c */ /* 0x000fe20000041840 */
[----:B------:R-:W4:Y:S03]  /*d400*/  LDSM.16.MT88.4 R96, [R226+0x1900] ;  /* 0x00190000e260783b */ /* 0x000f260000004200 */
[----:B------:R-:W-:Y:S02]  /*d410*/  F2FP.BF16.PACK_AB R81, R158, R152 ;  /* 0x000000989e51723e */ /* 0x000fe400000010ff */
[----:B------:R-:W-:Y:S02]  /*d420*/  F2FP.BF16.PACK_AB R82, R222, R157 ;  /* 0x0000009dde52723e */ /* 0x000fe400000010ff */
[----:B------:R-:W-:Y:S04]  /*d430*/  F2FP.BF16.PACK_AB R76, R155, R219 ;  /* 0x000000db9b4c723e */ /* 0x000fe800000010ff */
[----:B------:R-:W-:Y:S02]  /*d440*/  F2FP.BF16.PACK_AB R77, R223, R154 ;  /* 0x0000009adf4d723e */ /* 0x000fe400000010ff */
[----:B------:R-:W-:Y:S02]  /*d450*/  F2FP.BF16.PACK_AB R78, R213, R245 ;  /* 0x000000f5d54e723e */ /* 0x000fe400000010ff */
[----:B------:R-:W-:Y:S01]  /*d460*/  F2FP.BF16.PACK_AB R79, R243, R221 ;  /* 0x000000ddf34f723e */ /* 0x000fe200000010ff */
[--C-:B-1----:R-:W-:Y:S01]  /*d470*/  FFMA.FTZ R2, R134, c[0x0][0x2d0], -R101.reuse ;  /* 0x0000b40086027a23 */ /* 0x102fe20000010865 */
[----:B------:R-:W-:Y:S01]  /*d480*/  F2FP.BF16.PACK_AB R83, R163, R156 ;  /* 0x0000009ca353723e */ /* 0x000fe200000010ff */
[----:B------:R-:W3:Y:S02]  /*d490*/  LDL.LU R134, [R1+0x48] ;  /* 0x0000480001867983 */ /* 0x000ee40000300800 */
[----:B------:R1:W-:Y:S02]  /*d4a0*/  MUFU.EX2 R170, R2 ;  /* 0x0000000200aa7308 */ /* 0x0003e40000000800 */
[-C--:B--2---:R-:W-:Y:S01]  /*d4b0*/  HMMA.16816.F32.BF16 R4, R76, R84.reuse, R4 ;  /* 0x000000544c04723c */ /* 0x084fe20000041804 */
[----:B------:R-:W2:Y:S04]  /*d4c0*/  LDL.LU R115, [R1+0x3c] ;  /* 0x00003c0001737983 */ /* 0x000ea80000300800 */
[----:B------:R-:W2:Y:S03]  /*d4d0*/  LDL.LU R114, [R1+0x44] ;  /* 0x0000440001727983 */ /* 0x000ea60000300800 */
[C---:B------:R-:W-:Y:S08]  /*d4e0*/  HMMA.16816.F32.BF16 R8, R80.reuse, R84, R8 ;  /* 0x000000545008723c */ /* 0x040ff00000041808 */
[-C--:B------:R-:W-:Y:S04]  /*d4f0*/  HMMA.16816.F32.BF16 R12, R80, R86.reuse, R12 ;  /* 0x00000056500c723c */ /* 0x080fe8000004180c */
[----:B-1----:R-:W-:Y:S04]  /*d500*/  FFMA.FTZ R2, R194, c[0x0][0x2d0], -R101 ;  /* 0x0000b400c2027a23 */ /* 0x002fe80000010865 */
[C---:B------:R-:W-:Y:S01]  /*d510*/  HMMA.16816.F32.BF16 R16, R76.reuse, R86, R16 ;  /* 0x000000564c10723c */ /* 0x040fe20000041810 */
[----:B------:R-:W1:Y:S01]  /*d520*/  LDSM.16.MT88.4 R84, [R224+0x2100] ;  /* 0x00210000e054783b */ /* 0x000e620000004200 */
[----:B------:R4:W1:Y:S02]  /*d530*/  MUFU.EX2 R169, R2 ;  /* 0x0000000200a97308 */ /* 0x0008640000000800 */
[----:B------:R-:W-:Y:S02]  /*d540*/  IMAD.MOV.U32 R194, RZ, RZ, R139 ;  /* 0x000000ffffc27224 */ /* 0x000fe400078e008b */
[----:B------:R-:W-:Y:S02]  /*d550*/  FFMA.FTZ R101, R74, c[0x0][0x2d0], -R101 ;  /* 0x0000b4004a657a23 */ /* 0x000fe40000010865 */
[-C--:B------:R-:W-:Y:S04]  /*d560*/  HMMA.16816.F32.BF16 R20, R76, R88.reuse, R20 ;  /* 0x000000584c14723c */ /* 0x080fe80000041814 */
[----:B------:R-:W-:Y:S04]  /*d570*/  MUFU.EX2 R101, R101 ;  /* 0x0000006500657308 */ /* 0x000fe80000000800 */
[C---:B------:R-:W-:Y:S08]  /*d580*/  HMMA.16816.F32.BF16 R24, R80.reuse, R88, R24 ;  /* 0x000000585018723c */ /* 0x040ff00000041818 */
[-C--:B------:R-:W-:Y:S04]  /*d590*/  HMMA.16816.F32.BF16 R28, R80, R90.reuse, R28 ;  /* 0x0000005a501c723c */ /* 0x080fe8000004181c */
[--C-:B----4-:R-:W-:Y:S01]  /*d5a0*/  FFMA.FTZ R2, R249, c[0x0][0x2d0], -R100.reuse ;  /* 0x0000b400f9027a23 */ /* 0x110fe20000010864 */
[----:B------:R-:W-:Y:S01]  /*d5b0*/  MOV R249, R140 ;  /* 0x0000008c00f97202 */ /* 0x000fe20000000f00 */
[----:B------:R-:W-:Y:S02]  /*d5c0*/  FFMA.FTZ R100, R202, c[0x0][0x2d0], -R100 ;  /* 0x0000b400ca647a23 */ /* 0x000fe40000010864 */
[C---:B------:R-:W-:Y:S01]  /*d5d0*/  HMMA.16816.F32.BF16 R32, R76.reuse, R90, R32 ;  /* 0x0000005a4c20723c */ /* 0x040fe20000041820 */
[----:B------:R-:W-:Y:S01]  /*d5e0*/  MUFU.EX2 R172, R2 ;  /* 0x0000000200ac7308 */ /* 0x000fe20000000800 */
[----:B------:R-:W4:Y:S06]  /*d5f0*/  LDSM.16.MT88.4 R88, [R227+0x2100] ;  /* 0x00210000e358783b */ /* 0x000f2c0000004200 */
[-C--:B------:R-:W-:Y:S03]  /*d600*/  HMMA.16816.F32.BF16 R36, R76, R92.reuse, R36 ;  /* 0x0000005c4c24723c */ /* 0x080fe60000041824 */
[----:B------:R-:W-:Y:S05]  /*d610*/  MUFU.EX2 R100, R100 ;  /* 0x0000006400647308 */ /* 0x000fea0000000800 */
        /* <DEDUP_REMOVED lines=15> */
[----:B------:R-:W-:Y:S02]  /*d710*/  F2FP.BF16.PACK_AB R79, R195, R199 ;  /* 0x000000c7c34f723e */ /* 0x000fe400000010ff */
[----:B-1----:R-:W-:Y:S05]  /*d720*/  F2FP.BF16.PACK_AB R83, R169, R170 ;  /* 0x000000aaa953723e */ /* 0x002fea00000010ff */
[-C--:B------:R-:W-:Y:S08]  /*d730*/  HMMA.16816.F32.BF16 R4, R76, R84.reuse, R4 ;  /* 0x000000544c04723c */ /* 0x080ff00000041804 */
[C---:B------:R-:W-:Y:S08]  /*d740*/  HMMA.16816.F32.BF16 R8, R80.reuse, R84, R8 ;  /* 0x000000545008723c */ /* 0x040ff00000041808 */
[-C--:B------:R-:W-:Y:S08]  /*d750*/  HMMA.16816.F32.BF16 R12, R80, R86.reuse, R12 ;  /* 0x00000056500c723c */ /* 0x080ff0000004180c */
[C---:B------:R-:W-:Y:S01]  /*d760*/  HMMA.16816.F32.BF16 R16, R76.reuse, R86, R16 ;  /* 0x000000564c10723c */ /* 0x040fe20000041810 */
[----:B------:R-:W1:Y:S07]  /*d770*/  LDSM.16.MT88.4 R84, [R224+0x2900] ;  /* 0x00290000e054783b */ /* 0x000e6e0000004200 */
[-C--:B----4-:R-:W-:Y:S08]  /*d780*/  HMMA.16816.F32.BF16 R20, R76, R88.reuse, R20 ;  /* 0x000000584c14723c */ /* 0x090ff00000041814 */
[C---:B------:R-:W-:Y:S08]  /*d790*/  HMMA.16816.F32.BF16 R24, R80.reuse, R88, R24 ;  /* 0x000000585018723c */ /* 0x040ff00000041818 */
[-C--:B------:R-:W-:Y:S08]  /*d7a0*/  HMMA.16816.F32.BF16 R28, R80, R90.reuse, R28 ;  /* 0x0000005a501c723c */ /* 0x080ff0000004181c */
[C---:B------:R-:W-:Y:S01]  /*d7b0*/  HMMA.16816.F32.BF16 R32, R76.reuse, R90, R32 ;  /* 0x0000005a4c20723c */ /* 0x040fe20000041820 */
[----:B------:R-:W4:Y:S07]  /*d7c0*/  LDSM.16.MT88.4 R88, [R227+0x2900] ;  /* 0x00290000e358783b */ /* 0x000f2e0000004200 */
[-C--:B------:R-:W-:Y:S08]  /*d7d0*/  HMMA.16816.F32.BF16 R36, R76, R92.reuse, R36 ;  /* 0x0000005c4c24723c */ /* 0x080ff00000041824 */
[C---:B------:R-:W-:Y:S08]  /*d7e0*/  HMMA.16816.F32.BF16 R40, R80.reuse, R92, R40 ;  /* 0x0000005c5028723c */ /* 0x040ff00000041828 */
[-C--:B------:R-:W-:Y:S08]  /*d7f0*/  HMMA.16816.F32.BF16 R44, R80, R94.reuse, R44 ;  /* 0x0000005e502c723c */ /* 0x080ff0000004182c */
[C---:B------:R-:W-:Y:S01]  /*d800*/  HMMA.16816.F32.BF16 R48, R76.reuse, R94, R48 ;  /* 0x0000005e4c30723c */ /* 0x040fe20000041830 */
[----:B------:R-:W1:Y:S07]  /*d810*/  LDSM.16.MT88.4 R92, [R225+0x2900] ;  /* 0x00290000e15c783b */ /* 0x000e6e0000004200 */
[-C--:B------:R-:W-:Y:S08]  /*d820*/  HMMA.16816.F32.BF16 R52, R76, R96.reuse, R52 ;  /* 0x000000604c34723c */ /* 0x080ff00000041834 */
[C---:B------:R-:W-:Y:S08]  /*d830*/  HMMA.16816.F32.BF16 R56, R80.reuse, R96, R56 ;  /* 0x000000605038723c */ /* 0x040ff00000041838 */
[-C--:B------:R-:W-:Y:S08]  /*d840*/  HMMA.16816.F32.BF16 R60, R80, R98.reuse, R60 ;  /* 0x00000062503c723c */ /* 0x080ff0000004183c */
[----:B------:R-:W-:Y:S01]  /*d850*/  HMMA.16816.F32.BF16 R64, R76, R98, R64 ;  /* 0x000000624c40723c */ /* 0x000fe20000041840 */
[----:B------:R-:W2:Y:S03]  /*d860*/  LDSM.16.MT88.4 R96, [R226+0x2900] ;  /* 0x00290000e260783b */ /* 0x000ea60000004200 */
[----:B---3--:R-:W-:Y:S02]  /*d870*/  FFMA.FTZ R69, R69, R135, R220 ;  /* 0x0000008745457223 */ /* 0x008fe400000100dc */
[----:B------:R-:W-:Y:S01]  /*d880*/  IMAD.MOV.U32 R135, RZ, RZ, R117 ;  /* 0x000000ffff877224 */ /* 0x000fe200078e0075 */
[----:B------:R-:W-:Y:S01]  /*d890*/  F2FP.BF16.PACK_AB R76, R175, R168 ;  /* 0x000000a8af4c723e */ /* 0x000fe200000010ff */
[----:B------:R-:W-:Y:S01]  /*d8a0*/  FADD.FTZ R69, R246, R69 ;  /* 0x00000045f6457221 */ /* 0x000fe20000010000 */
[----:B------:R-:W3:Y:S03]  /*d8b0*/  MUFU.EX2 R117, R103 ;  /* 0x0000006700757308 */ /* 0x000ee60000000800 */
[----:B------:R-:W-:Y:S02]  /*d8c0*/  F2FP.BF16.PACK_AB R77, R173, R174 ;  /* 0x000000aead4d723e */ /* 0x000fe400000010ff */
[----:B------:R-:W-:Y:S02]  /*d8d0*/  F2FP.BF16.PACK_AB R78, R186, R187 ;  /* 0x000000bbba4e723e */ /* 0x000fe400000010ff */
[----:B------:R-:W-:Y:S03]  /*d8e0*/  F2FP.BF16.PACK_AB R79, R184, R185 ;  /* 0x000000b9b84f723e */ /* 0x000fe600000010ff */
[----:B------:R-:W-:Y:S04]  /*d8f0*/  MUFU.EX2 R103, R120 ;  /* 0x0000007800677308 */ /* 0x000fe80000000800 */
[-C--:B-1----:R-:W-:Y:S03]  /*d900*/  HMMA.16816.F32.BF16 R4, R76, R84.reuse, R4 ;  /* 0x000000544c04723c */ /* 0x082fe60000041804 */
[----:B------:R-:W-:Y:S01]  /*d910*/  FFMA.FTZ R68, R68, R134, R192 ;  /* 0x0000008644447223 */ /* 0x000fe200000100c0 */
[----:B------:R-:W-:Y:S01]  /*d920*/  MOV R134, R118 ;  /* 0x0000007600867202 */ /* 0x000fe20000000f00 */
[----:B--2---:R-:W-:Y:S01]  /*d930*/  FFMA.FTZ R74, R3, R115, R113 ;  /* 0x00000073034a7223 */ /* 0x004fe20000010071 */
[----:B------:R-:W1:Y:S01]  /*d940*/  MUFU.EX2 R118, R102 ;  /* 0x0000006600767308 */ /* 0x000e620000000800 */
[----:B------:R-:W-:Y:S01]  /*d950*/  FADD.FTZ R3, R205, R68 ;  /* 0x00000044cd037221 */ /* 0x000fe20000010000 */
[----:B---3--:R-:W-:Y:S01]  /*d960*/  F2FP.BF16.PACK_AB R81, R116, R117 ;  /* 0x000000757451723e */ /* 0x008fe200000010ff */
[----:B------:R-:W-:Y:S03]  /*d970*/  FADD.FTZ R68, R135, R69 ;  /* 0x0000004587447221 */ /* 0x000fe60000010000 */
[----:B------:R-:W-:Y:S02]  /*d980*/  FADD.FTZ R2, R148, R74 ;  /* 0x0000004a94027221 */ /* 0x000fe40000010000 */
[----:B------:R-:W-:Y:S01]  /*d990*/  FADD.FTZ R3, R134, R3 ;  /* 0x0000000386037221 */ /* 0x000fe20000010000 */
[----:B------:R-:W-:Y:S01]  /*d9a0*/  LDSM.16.MT88.4 R148, [R227+0x3100] ;  /* 0x00310000e394783b */ /* 0x000fe20000004200 */
[----:B------:R-:W-:Y:S01]  /*d9b0*/  FADD.FTZ R68, R73, R68 ;  /* 0x0000004449447221 */ /* 0x000fe20000010000 */
[----:B------:R-:W-:Y:S01]  /*d9c0*/  MUFU.EX2 R115, R106 ;  /* 0x0000006a00737308 */ /* 0x000fe20000000800 */
[----:B------:R-:W-:Y:S02]  /*d9d0*/  FFMA.FTZ R0, R0, R114, R112 ;  /* 0x0000007200007223 */ /* 0x000fe40000010070 */
[----:B------:R-:W-:Y:S02]  /*d9e0*/  FADD.FTZ R2, R133, R2 ;  /* 0x0000000285027221 */ /* 0x000fe40000010000 */
[----:B------:R-:W-:Y:S01]  /*d9f0*/  FADD.FTZ R3, R244, R3 ;  /* 0x00000003f4037221 */ /* 0x000fe20000010000 */
[----:B------:R-:W2:Y:S01]  /*da00*/  LDL.LU R73, [R1+0xa8] ;  /* 0x0000a80001497983 */ /* 0x000ea20000300800 */
[----:B------:R-:W-:Y:S02]  /*da10*/  FADD.FTZ R0, R250, R0 ;  /* 0x00000000fa007221 */ /* 0x000fe40000010000 */
[----:B------:R-:W-:Y:S01]  /*da20*/  FADD.FTZ R2, R216, R2 ;  /* 0x00000002d8027221 */ /* 0x000fe20000010000 */
[----:B------:R3:W-:Y:S01]  /*da30*/  MUFU.EX2 R106, R75 ;  /* 0x0000004b006a7308 */ /* 0x0007e20000000800 */
[----:B------:R-:W2:Y:S01]  /*da40*/  LDL.LU R244, [R1+0xa4] ;  /* 0x0000a40001f47983 */ /* 0x000ea20000300800 */
[----:B------:R-:W-:Y:S02]  /*da50*/  FADD.FTZ R0, R251, R0 ;  /* 0x00000000fb007221 */ /* 0x000fe40000010000 */
[----:B------:R-:W-:Y:S01]  /*da60*/  FADD.FTZ R68, R232, R68 ;  /* 0x00000044e8447221 */ /* 0x000fe20000010000 */
[----:B------:R-:W2:Y:S01]  /*da70*/  LDL.LU R216, [R1+0xa0] ;  /* 0x0000a00001d87983 */ /* 0x000ea20000300800 */
[----:B------:R-:W-:Y:S01]  /*da80*/  FADD.FTZ R0, R228, R0 ;  /* 0x00000000e4007221 */ /* 0x000fe20000010000 */
[----:B-1----:R-:W-:Y:S01]  /*da90*/  F2FP.BF16.PACK_AB R80, R118, R172 ;  /* 0x000000ac7650723e */ /* 0x002fe200000010ff */
[----:B------:R-:W-:Y:S01]  /*daa0*/  FADD.FTZ R3, R229, R3 ;  /* 0x00000003e5037221 */ /* 0x000fe20000010000 */
[----:B------:R1:W5:Y:S01]  /*dab0*/  LDL.LU R228, [R1+0x9c] ;  /* 0x00009c0001e47983 */ /* 0x0003620000300800 */
[----:B------:R-:W-:Y:S01]  /*dac0*/  FADD.FTZ R69, R231, R2 ;  /* 0x00000002e7457221 */ /* 0x000fe20000010000 */
[----:B------:R-:W1:Y:S01]  /*dad0*/  MUFU.EX2 R114, R107 ;  /* 0x0000006b00727308 */ /* 0x000e620000000800 */
        /* <DEDUP_REMOVED lines=8> */
[----:B------:R-:W-:Y:S01]  /*db60*/  MUFU.EX2 R113, R105 ;  /* 0x0000006900717308 */ /* 0x000fe20000000800 */
[----:B---3--:R-:W-:Y:S02]  /*db70*/  FADD.FTZ R75, R235, R0 ;  /* 0x00000000eb4b7221 */ /* 0x008fe40000010000 */
[----:B------:R-:W3:Y:S01]  /*db80*/  LDSM.16.MT88.4 R132, [R224+0x3100] ;  /* 0x00310000e084783b */ /* 0x000ee20000004200 */
[----:B------:R-:W-:Y:S02]  /*db90*/  FADD.FTZ R0, R237, R3 ;  /* 0x00000003ed007221 */ /* 0x000fe40000010000 */
[----:B------:R-:W-:Y:S02]  /*dba0*/  FADD.FTZ R3, R239, R75 ;  /* 0x0000004bef037221 */ /* 0x000fe40000010000 */
[----:B------:R-:W-:Y:S02]  /*dbb0*/  FADD.FTZ R0, R233, R0 ;  /* 0x00000000e9007221 */ /* 0x000fe40000010000 */
[----:B------:R-:W4:Y:S01]  /*dbc0*/  MUFU.EX2 R112, R108 ;  /* 0x0000006c00707308 */ /* 0x000f220000000800 */
[----:B------:R2:W5:Y:S01]  /*dbd0*/  LDL.LU R235, [R1+0x8c] ;  /* 0x00008c0001eb7983 */ /* 0x0005620000300800 */
[----:B------:R-:W-:Y:S01]  /*dbe0*/  FADD.FTZ R3, R119, R3 ;  /* 0x0000000377037221 */ /* 0x000fe20000010000 */
[----:B-1----:R-:W-:Y:S01]  /*dbf0*/  F2FP.BF16.PACK_AB R82, R114, R115 ;  /* 0x000000737252723e */ /* 0x002fe200000010ff */
[----:B------:R-:W-:Y:S01]  /*dc00*/  FADD.FTZ R2, R138, R0 ;  /* 0x000000008a027221 */ /* 0x000fe20000010000 */
[----:B------:R-:W2:Y:S01]  /*dc10*/  LDL R121, [R1+0x10] ;  /* 0x0000100001797983 */ /* 0x000ea20000100800 */
[----:B------:R-:W-:Y:S02]  /*dc20*/  FADD.FTZ R0, R137, R68 ;  /* 0x0000004489007221 */ /* 0x000fe40000010000 */
[----:B------:R-:W-:Y:S01]  /*dc30*/  FADD.FTZ R68, R136, R3 ;  /* 0x0000000388447221 */ /* 0x000fe20000010000 */
[----:B------:R1:W5:Y:S01]  /*dc40*/  LDL.LU R236, [R1+0x88] ;  /* 0x0000880001ec7983 */ /* 0x0003620000300800 */
[----:B------:R-:W-:Y:S01]  /*dc50*/  FADD.FTZ R3, R211, R69 ;  /* 0x00000045d3037221 */ /* 0x000fe20000010000 */
[----:B------:R-:W1:Y:S01]  /*dc60*/  MUFU.EX2 R107, R127 ;  /* 0x0000007f006b7308 */ /* 0x000e620000000800 */
[----:B------:R-:W-:Y:S01]  /*dc70*/  FADD.FTZ R2, R247, R2 ;  /* 0x00000002f7027221 */ /* 0x000fe20000010000 */
[----:B------:R2:W5:Y:S01]  /*dc80*/  LDL.LU R237, [R1+0x84] ;  /* 0x0000840001ed7983 */ /* 0x0005620000300800 */
[----:B------:R-:W-:Y:S03]  /*dc90*/  FADD.FTZ R0, R248, R0 ;  /* 0x00000000f8007221 */ /* 0x000fe60000010000 */
[----:B------:R2:W5:Y:S04]  /*dca0*/  LDL.LU R238, [R1+0x80] ;  /* 0x0000800001ee7983 */ /* 0x0005680000300800 */
[----:B------:R2:W5:Y:S01]  /*dcb0*/  LDL.LU R239, [R1+0x7c] ;  /* 0x00007c0001ef7983 */ /* 0x0005620000300800 */
[----:B------:R-:W3:Y:S01]  /*dcc0*/  MUFU.EX2 R108, R129 ;  /* 0x00000081006c7308 */ /* 0x000ee20000000800 */
[----:B----4-:R-:W-:Y:S02]  /*dcd0*/  F2FP.BF16.PACK_AB R83, R112, R113 ;  /* 0x000000717053723e */ /* 0x010fe400000010ff */
[----:B------:R4:W5:Y:S04]  /*dce0*/  LDL.LU R240, [R1+0x78] ;  /* 0x0000780001f07983 */ /* 0x0009680000300800 */
[----:B------:R4:W5:Y:S01]  /*dcf0*/  LDL.LU R233, [R1+0x74] ;  /* 0x0000740001e97983 */ /* 0x0009620000300800 */
[C---:B------:R-:W-:Y:S02]  /*dd00*/  HMMA.16816.F32.BF16 R8, R80.reuse, R84, R8 ;  /* 0x000000545008723c */ /* 0x040fe40000041808 */
[----:B------:R-:W4:Y:S01]  /*dd10*/  MUFU.EX2 R105, R131 ;  /* 0x0000008300697308 */ /* 0x000f220000000800 */
[----:B------:R2:W5:Y:S01]  /*dd20*/  LDL.LU R234, [R1+0x70] ;  /* 0x0000700001ea7983 */ /* 0x0005620000300800 */
[----:B-1----:R-:W-:Y:S03]  /*dd30*/  F2FP.BF16.PACK_AB R181, R107, R109 ;  /* 0x0000006d6bb5723e */ /* 0x002fe600000010ff */
[----:B------:R1:W5:Y:S01]  /*dd40*/  LDL.LU R119, [R1+0x6c] ;  /* 0x00006c0001777983 */ /* 0x0003620000300800 */
[-C--:B------:R-:W-:Y:S03]  /*dd50*/  HMMA.16816.F32.BF16 R12, R80, R86.reuse, R12 ;  /* 0x00000056500c723c */ /* 0x080fe6000004180c */
[----:B------:R1:W5:Y:S01]  /*dd60*/  LDL.LU R230, [R1+0x68] ;  /* 0x0000680001e67983 */ /* 0x0003620000300800 */
[----:B------:R-:W1:Y:S01]  /*dd70*/  MUFU.EX2 R102, R125 ;  /* 0x0000007d00667308 */ /* 0x000e620000000800 */
[----:B---3--:R-:W-:Y:S03]  /*dd80*/  F2FP.BF16.PACK_AB R182, R106, R108 ;  /* 0x0000006c6ab6723e */ /* 0x008fe600000010ff */
[C---:B------:R-:W-:Y:S06]  /*dd90*/  HMMA.16816.F32.BF16 R16, R76.reuse, R86, R16 ;  /* 0x000000564c10723c */ /* 0x040fec0000041810 */
[----:B------:R-:W-:Y:S02]  /*dda0*/  MUFU.EX2 R86, R123 ;  /* 0x0000007b00567308 */ /* 0x000fe40000000800 */
[-C--:B------:R-:W-:Y:S04]  /*ddb0*/  HMMA.16816.F32.BF16 R20, R76, R88.reuse, R20 ;  /* 0x000000584c14723c */ /* 0x080fe80000041814 */
[----:B----4-:R-:W-:Y:S04]  /*ddc0*/  F2FP.BF16.PACK_AB R183, R104, R105 ;  /* 0x0000006968b7723e */ /* 0x010fe800000010ff */
[----:B------:R-:W3:Y:S01]  /*ddd0*/  MUFU.EX2 R85, R126 ;  /* 0x0000007e00557308 */ /* 0x000ee20000000800 */
[C---:B------:R-:W-:Y:S04]  /*dde0*/  HMMA.16816.F32.BF16 R24, R80.reuse, R88, R24 ;  /* 0x000000585018723c */ /* 0x040fe80000041818 */
[----:B-1----:R-:W-:Y:S04]  /*ddf0*/  F2FP.BF16.PACK_AB R176, R102, R103 ;  /* 0x0000006766b0723e */ /* 0x002fe800000010ff */
[-C--:B------:R-:W-:Y:S01]  /*de00*/  HMMA.16816.F32.BF16 R28, R80, R90.reuse, R28 ;  /* 0x0000005a501c723c */ /* 0x080fe2000004181c */
[----:B------:R-:W1:Y:S07]  /*de10*/  MUFU.EX2 R84, R128 ;  /* 0x0000008000547308 */ /* 0x000e6e0000000800 */
[C---:B------:R-:W-:Y:S03]  /*de20*/  HMMA.16816.F32.BF16 R32, R76.reuse, R90, R32 ;  /* 0x0000005a4c20723c */ /* 0x040fe60000041820 */
[----:B------:R-:W4:Y:S01]  /*de30*/  MUFU.EX2 R74, R130 ;  /* 0x00000082004a7308 */ /* 0x000f220000000800 */
[----:B---3--:R-:W-:Y:S04]  /*de40*/  F2FP.BF16.PACK_AB R177, R85, R86 ;  /* 0x0000005655b1723e */ /* 0x008fe800000010ff */
[-C--:B------:R-:W-:Y:S08]  /*de50*/  HMMA.16816.F32.BF16 R36, R76, R92.reuse, R36 ;  /* 0x0000005c4c24723c */ /* 0x080ff00000041824 */
[C---:B------:R-:W-:Y:S04]  /*de60*/  HMMA.16816.F32.BF16 R40, R80.reuse, R92, R40 ;  /* 0x0000005c5028723c */ /* 0x040fe80000041828 */
[----:B-1----:R-:W-:Y:S04]  /*de70*/  F2FP.BF16.PACK_AB R178, R100, R84 ;  /* 0x0000005464b2723e */ /* 0x002fe800000010ff */
[-C--:B------:R-:W-:Y:S04]  /*de80*/  HMMA.16816.F32.BF16 R44, R80, R94.reuse, R44 ;  /* 0x0000005e502c723c */ /* 0x080fe8000004182c */
[----:B----4-:R-:W-:Y:S04]  /*de90*/  F2FP.BF16.PACK_AB R179, R101, R74 ;  /* 0x0000004a65b3723e */ /* 0x010fe800000010ff */
[C---:B------:R-:W-:Y:S08]  /*dea0*/  HMMA.16816.F32.BF16 R48, R76.reuse, R94, R48 ;  /* 0x0000005e4c30723c */ /* 0x040ff00000041830 */
[-C--:B------:R-:W-:Y:S08]  /*deb0*/  HMMA.16816.F32.BF16 R52, R76, R96.reuse, R52 ;  /* 0x000000604c34723c */ /* 0x080ff00000041834 */
[C---:B------:R-:W-:Y:S08]  /*dec0*/  HMMA.16816.F32.BF16 R56, R80.reuse, R96, R56 ;  /* 0x000000605038723c */ /* 0x040ff00000041838 */
[-C--:B------:R-:W-:Y:S08]  /*ded0*/  HMMA.16816.F32.BF16 R60, R80, R98.reuse, R60 ;  /* 0x00000062503c723c */ /* 0x080ff0000004183c */
[----:B------:R-:W-:Y:S04]  /*dee0*/  HMMA.16816.F32.BF16 R64, R76, R98, R64 ;  /* 0x000000624c40723c */ /* 0x000fe80000041840 */
[----:B--2---:R-:W-:Y:S04]  /*def0*/  ISETP.GT.AND P0, PT, R216, R121, PT ;  /* 0x00000079d800720c */ /* 0x004fe80003f04270 */
[-C--:B------:R-:W-:Y:S05]  /*df00*/  HMMA.16816.F32.BF16 R120, R180, R132.reuse, R4 ;  /* 0x00000084b478723c */ /* 0x080fea0000041804 */
[----:B------:R-:W-:Y:S02]  /*df10*/  MOV R216, R244 ;  /* 0x000000f400d87202 */ /* 0x000fe40000000f00 */
        /* <DEDUP_REMOVED lines=61> */
[----:B------:R-:W-:Y:S01]  /*e2f0*/  FADD.FTZ R0, R117, R9 ;  /* 0x0000000975007221 */ /* 0x000fe20000010000 */
[----:B------:R-:W-:Y:S01]  /*e300*/  MOV R117, R71 ;  /* 0x0000004700757202 */ /* 0x000fe20000000f00 */
[----:B------:R-:W-:Y:S02]  /*e310*/  FADD.FTZ R11, R175, R8 ;  /* 0x00000008af0b7221 */ /* 0x000fe40000010000 */
[----:B------:R-:W-:Y:S02]  /*e320*/  FADD.FTZ R10, R173, R3 ;  /* 0x00000003ad0a7221 */ /* 0x000fe40000010000 */
[C---:B------:R-:W-:Y:S04]  /*e330*/  HMMA.16816.F32.BF16 R172, R176.reuse, R4, R56 ;  /* 0x00000004b0ac723c */ /* 0x040fe80000041838 */
[----:B------:R-:W-:Y:S02]  /*e340*/  FADD.FTZ R9, R118, R2 ;  /* 0x0000000276097221 */ /* 0x000fe40000010000 */
[----:B------:R-:W-:Y:S01]  /*e350*/  FADD.FTZ R8, R116, R0 ;  /* 0x0000000074087221 */ /* 0x000fe20000010000 */
[----:B------:R-:W-:Y:S01]  /*e360*/  MOV R116, R72 ;  /* 0x0000004800747202 */ /* 0x000fe20000000f00 */
        /* <DEDUP_REMOVED lines=26> */
[----:B------:R-:W-:Y:S01]  /*e510*/  FADD.FTZ R0, R101, R0 ;  /* 0x0000000065007221 */ /* 0x000fe20000010000 */
[----:B------:R1:W-:Y:S01]  /*e520*/  STL [R1+0x48], R3 ;  /* 0x0000480301007387 */ /* 0x0003e20000100800 */
[----:B------:R-:W-:Y:S03]  /*e530*/  IMAD.MOV.U32 R118, RZ, RZ, R70 ;  /* 0x000000ffff767224 */ /* 0x000fe600078e0046 */
[----:B------:R2:W-:Y:S04]  /*e540*/  STL [R1+0x3c], R2 ;  /* 0x00003c0201007387 */ /* 0x0005e80000100800 */
[----:B------:R2:W-:Y:S01]  /*e550*/  STL [R1+0x44], R0 ;  /* 0x0000440001007387 */ /* 0x0005e20000100800 */
[----:B-1----:R-:W-:Y:S01]  /*e560*/  IMAD.MOV.U32 R3, RZ, RZ, R73 ;  /* 0x000000ffff037224 */ /* 0x002fe200078e0049 */
[----:B------:R-:W-:-:S05]  /*e570*/  @P0 BRA `(.L_x_603) ;  /* 0xffff9ea000000947 */ /* 0x000fca000383ffff */
.L_x_602:
[----:B---3--:R-:W-:-:S13]  /*e580*/  ISETP.GE.AND P0, PT, R244, RZ, PT ;  /* 0x000000fff400720c */ /* 0x008fda0003f06270 */
[----:B------:R-:W-:Y:S05]  /*e590*/  @!P0 BRA `(.L_x_604) ;  /* 0x00005f2000008947 */ /* 0x000fea0003800000 */
[----:B------:R-:W3:Y:S01]  /*e5a0*/  LDL.LU.64 R6, [R1+0x28] ;  /* 0x0000280001067983 */ /* 0x000ee20000300a00 */
[----:B------:R-:W-:Y:S01]  /*e5b0*/  ULDC.64 UR4, c[0x0][0x208] ;  /* 0x0000820000047ab9 */ /* 0x000fe20000000a00 */
[----:B------:R-:W-:Y:S01]  /*e5c0*/  MOV R3, R72 ;  /* 0x0000004800037202 */ /* 0x000fe20000000f00 */
[----:B------:R-:W-:Y:S01]  /*e5d0*/  UIMAD.WIDE.U32 UR12, UR4, 0x70, URZ ;  /* 0x00000070040c78a5 */ /* 0x000fe2000f8e003f */
[----:B------:R-:W3:Y:S01]  /*e5e0*/  LDL.LU.64 R4, [R1+0x30] ;  /* 0x0000300001047983 */ /* 0x000ee20000300a00 */
[----:B------:R-:W-:Y:S01]  /*e5f0*/  UIMAD UR5, UR5, 0x70, URZ ;  /* 0x00000070050578a4 */ /* 0x000fe2000f8e023f */
[----:B--2---:R-:W-:Y:S01]  /*e600*/  MOV R2, R73 ;  /* 0x0000004900027202 */ /* 0x004fe20000000f00 */
[----:B------:R-:W-:Y:S01]  /*e610*/  ULDC.64 UR6, c[0x0][0x1e0] ;  /* 0x0000780000067ab9 */ /* 0x000fe20000000a00 */
[----:B------:R-:W-:Y:S01]  /*e620*/  IMAD.MOV.U32 R117, RZ, RZ, R70 ;  /* 0x000000ffff757224 */ /* 0x000fe200078e0046 */
[----:B------:R-:W-:Y:S01]  /*e630*/  MOV R116, R71 ;  /* 0x0000004700747202 */ /* 0x000fe20000000f00 */
[----:B------:R-:W-:-:S02]  /*e640*/  USHF.L.U64.HI UR7, UR6, 0x5, UR7 ;  /* 0x0000000506077899 */ /* 0x000fc40008010207 */
[----:B------:R-:W-:Y:S02]  /*e650*/  USHF.L.U32 UR6, UR6, 0x5, URZ ;  /* 0x0000000506067899 */ /* 0x000fe4000800063f */
[----:B------:R-:W-:Y:S01]  /*e660*/  UIADD3 UR5, UR13, UR5, URZ ;  /* 0x000000050d057290 */ /* 0x000fe2000fffe03f */
[----:B---3--:R-:W-:-:S05]  /*e670*/  IMAD.MOV.U32 R5, RZ, RZ, R7 ;  /* 0x000000ffff057224 */ /* 0x008fca00078e0007 */
[----:B------:R1:W-:Y:S04]  /*e680*/  STL.64 [R1+0x50], R4 ;  /* 0x0000500401007387 */ /* 0x0003e80000100a00 */
.L_x_605:
[----:B------:R-:W2:Y:S01]  /*e690*/  LDL.64 R78, [R1+0x50] ;  /* 0x00005000014e7983 */ /* 0x000ea20000100a00 */
[----:B------:R-:W-:Y:S04]  /*e6a0*/  DEPBAR.LE SB0, 0x0 ;  /* 0x000080000000791a */ /* 0x000fe80000000000 */
[----:B------:R-:W-:Y:S01]  /*e6b0*/  SHF.R.S32.HI R76, RZ, 0x1f, R244 ;  /* 0x0000001fff4c7819 */ /* 0x000fe200000114f4 */
[----:B------:R-:W-:Y:S01]  /*e6c0*/  BAR.SYNC.DEFER_BLOCKING 0x0 ;  /* 0x0000000000007b1d */ /* 0x000fe20000010000 */
[----:B---3--:R-:W-:Y:S04]  /*e6d0*/  IMAD R0, R244, UR5, RZ ;  /* 0x00000005f4007c24 */ /* 0x008fe8000f8e02ff */
[----:B------:R-:W-:Y:S03]  /*e6e0*/  IMAD R0, R76, UR12, R0 ;  /* 0x0000000c4c007c24 */ /* 0x000fe6000f8e0200 */
[----:B-----5:R-:W-:Y:S04]  /*e6f0*/  STL [R1+0x68], R230 ;  /* 0x000068e601007387 */ /* 0x020fe80000100800 */
[----:B------:R-:W-:Y:S04]  /*e700*/  STL [R1+0x6c], R119 ;  /* 0x00006c7701007387 */ /* 0x000fe80000100800 */
[----:B------:R-:W-:Y:S04]  /*e710*/  STL [R1+0x70], R234 ;  /* 0x000070ea01007387 */ /* 0x000fe80000100800 */
        /* <DEDUP_REMOVED lines=28> */
[----:B--2---:R-:W-:Y:S01]  /*e8e0*/  IMAD.WIDE.U32 R84, R244, UR12, R78 ;  /* 0x0000000cf4547c25 */ /* 0x004fe2000f8e004e */
        /* <DEDUP_REMOVED lines=32> */
[----:B----4-:R-:W-:Y:S04]  /*eaf0*/  IADD3 R104, P0, R242, UR9, RZ ;  /* 0x00000009f2687c10 */ /* 0x010fe8000ff1e0ff */
        /* <DEDUP_REMOVED lines=17> */
[-C--:B-1----:R-:W-:Y:S08]  /*ec10*/  HMMA.16816.F32.BF16 R92, R108, R98.reuse, RZ ;  /* 0x000000626c5c723c */ /* 0x082ff000000418ff */
[C---:B------:R-:W-:Y:S08]  /*ec20*/  HMMA.16816.F32.BF16 R96, R112.reuse, R98, RZ ;  /* 0x000000627060723c */ /* 0x040ff000000418ff */
[-C--:B--2---:R-:W-:Y:S08]  /*ec30*/  HMMA.16816.F32.BF16 R100, R112, R184.reuse, RZ ;  /* 0x000000b87064723c */ /* 0x084ff000000418ff */
[C---:B---3--:R-:W-:Y:S08]  /*ec40*/  HMMA.16816.F32.BF16 R104, R108.reuse, R184, RZ ;  /* 0x000000b86c68723c */ /* 0x048ff000000418ff */
        /* <DEDUP_REMOVED lines=35> */
[-C--:B------:R-:W-:Y:S01]  /*ee80*/  HMMA.16816.F32.BF16 R108, R196, R222.reuse, R108 ;  /* 0x000000dec46c723c */ /* 0x080fe2000004186c */
[----:B------:R-:W4:Y:S07]  /*ee90*/  LDSM.16.M88.4 R196, [R229+0x4900] ;  /* 0x00490000e5c4783b */ /* 0x000f2e0000000200 */
[----:B------:R-:W-:Y:S01]  /*eea0*/  HMMA.16816.F32.BF16 R112, R188, R222, R112 ;  /* 0x000000debc70723c */ /* 0x000fe20000041870 */
[----:B------:R-:W4:Y:S07]  /*eeb0*/  LDSM.16.M88.4 R188, [R229+0x5100] ;  /* 0x00510000e5bc783b */ /* 0x000f2e0000000200 */
[-C--:B-1----:R-:W-:Y:S01]  /*eec0*/  HMMA.16816.F32.BF16 R4, R184, R192.reuse, R4 ;  /* 0x000000c0b804723c */ /* 0x082fe20000041804 */
[----:B------:R-:W-:Y:S07]  /*eed0*/  LDSM.16.M88.4 R220, [R228] ;  /* 0x00000000e4dc783b */ /* 0x000fee0000000200 */
[C---:B--2---:R-:W-:Y:S08]  /*eee0*/  HMMA.16816.F32.BF16 R8, R200.reuse, R192, R8 ;  /* 0x000000c0c808723c */ /* 0x044ff00000041808 */
[-C--:B------:R-:W-:Y:S08]  /*eef0*/  HMMA.16816.F32.BF16 R12, R200, R194.reuse, R12 ;  /* 0x000000c2c80c723c */ /* 0x080ff0000004180c */
[C---:B------:R-:W-:Y:S01]  /*ef00*/  HMMA.16816.F32.BF16 R16, R184.reuse, R194, R16 ;  /* 0x000000c2b810723c */ /* 0x040fe20000041810 */
[----:B------:R-:W1:Y:S07]  /*ef10*/  LDSM.16.M88.4 R192, [R229+0x5900] ;  /* 0x00590000e5c0783b */ /* 0x000e6e0000000200 */
        /* <DEDUP_REMOVED lines=12> */
[----:B------:R-:W2:Y:S07]  /*efe0*/  LDSM.16.M88.4 R188, [R232+0x9100] ;  /* 0x00910000e8bc783b */ /* 0x000eae0000000200 */
        /* <DEDUP_REMOVED lines=13> */
[C---:B--2---:R-:W-:Y:S08]  /*f0c0*/  HMMA.16816.F32.BF16 R8, R188.reuse, R220, R8 ;  /* 0x000000dcbc08723c */ /* 0x044ff00000041808 */
        /* <DEDUP_REMOVED lines=23> */
[----:B------:R-:W-:Y:S01]  /*f240*/  MUFU.TANH R186, R9 ;  /* 0x0000000900ba7308 */ /* 0x000fe20000002400 */
[----:B-1----:R-:W1:Y:S09]  /*f250*/  LDSM.16.M88.4 R4, [R228+0x800] ;  /* 0x00080000e404783b */ /* 0x002e720000000200 */
[----:B------:R-:W-:Y:S10]  /*f260*/  MUFU.TANH R193, R10 ;  /* 0x0000000a00c17308 */ /* 0x000ff40000002400 */
[----:B------:R2:W-:Y:S10]  /*f270*/  MUFU.TANH R192, R11 ;  /* 0x0000000b00c07308 */ /* 0x0005f40000002400 */
[----:B------:R-:W-:Y:S10]  /*f280*/  MUFU.TANH R16, R16 ;  /* 0x0000001000107308 */ /* 0x000ff40000002400 */
[----:B------:R-:W-:Y:S01]  /*f290*/  MUFU.TANH R17, R17 ;  /* 0x0000001100117308 */ /* 0x000fe20000002400 */
[----:B--2---:R-:W2:Y:S01]  /*f2a0*/  LDSM.16.M88.4 R8, [R228+0x1000] ;  /* 0x00100000e408783b */ /* 0x004ea20000000200 */
[-C--:B-1----:R-:W-:Y:S08]  /*f2b0*/  HMMA.16816.F32.BF16 R20, R216, R4.reuse, R20 ;  /* 0x00000004d814723c */ /* 0x082ff00000041814 */
[----:B------:R-:W-:Y:S01]  /*f2c0*/  MUFU.TANH R18, R18 ;  /* 0x0000001200127308 */ /* 0x000fe20000002400 */
        /* <DEDUP_REMOVED lines=9> */
[----:B------:R-:W-:Y:S01]  /*f360*/  MUFU.TANH R20, R20 ;  /* 0x0000001400147308 */ /* 0x000fe20000002400 */
[----:B------:R-:W-:Y:S02]  /*f370*/  FMUL.FTZ R23, R23, c[0x0][0x320] ;  /* 0x0000c80017177a20 */ /* 0x000fe40000410000 */
[----:B------:R-:W-:Y:S01]  /*f380*/  FMUL.FTZ R24, R24, c[0x0][0x320] ;  /* 0x0000c80018187a20 */ /* 0x000fe20000410000 */
[-C--:B--2---:R-:W-:Y:S03]  /*f390*/  HMMA.16816.F32.BF16 R36, R216, R8.reuse, R36 ;  /* 0x00000008d824723c */ /* 0x084fe60000041824 */
        /* <DEDUP_REMOVED lines=40> */
[----:B------:R-:W2:Y:S03]  /*f620*/  MUFU.TANH R0, R59 ;  /* 0x0000003b00007308 */ /* 0x000ea60000002400 */
[----:B------:R-:W-:Y:S02]  /*f630*/  FMUL.FTZ R62, R62, c[0x0][0x320] ;  /* 0x0000c8003e3e7a20 */ /* 0x000fe40000410000 */
[----:B------:R-:W-:Y:S02]  /*f640*/  FMUL.FTZ R66, R66, c[0x0][0x320] ;  /* 0x0000c80042427a20 */ /* 0x000fe40000410000 */
[-C--:B------:R-:W-:Y:S03]  /*f650*/  HMMA.16816.F32.BF16 R76, R188, R10.reuse, R76 ;  /* 0x0000000abc4c723c */ /* 0x080fe6000004184c */
[----:B------:R-:W-:Y:S01]  /*f660*/  MUFU.TANH R213, R52 ;  /* 0x0000003400d57308 */ /* 0x000fe20000002400 */
[----:B------:R-:W-:Y:S02]  /*f670*/  FMUL.FTZ R48, R48, c[0x0][0x320] ;  /* 0x0000c80030307a20 */ /* 0x000fe40000410000 */
[----:B------:R-:W-:Y:S02]  /*f680*/  FMUL.FTZ R65, R65, c[0x0][0x320] ;  /* 0x0000c80041417a20 */ /* 0x000fe40000410000 */
[C---:B------:R-:W-:Y:S01]  /*f690*/  HMMA.16816.F32.BF16 R80, R216.reuse, R10, R80 ;  /* 0x0000000ad850723c */ /* 0x040fe20000041850 */
[----:B------:R-:W3:Y:S01]  /*f6a0*/  LDSM.16.M88.4 R8, [R228+0x3000] ;  /* 0x00300000e408783b */ /* 0x000ee20000000200 */
[----:B------:R-:W-:Y:S04]  /*f6b0*/  DEPBAR.LE SB0, 0x0 ;  /* 0x000080000000791a */ /* 0x000fe80000000000 */
[----:B------:R-:W-:Y:S01]  /*f6c0*/  MUFU.TANH R48, R48 ;  /* 0x0000003000307308 */ /* 0x000fe20000002400 */
[----:B------:R-:W-:Y:S01]  /*f6d0*/  FMUL.FTZ R69, R69, c[0x0][0x320] ;  /* 0x0000c80045457a20 */ /* 0x000fe20000410000 */
[-C--:B-1----:R-:W-:Y:S01]  /*f6e0*/  HMMA.16816.F32.BF16 R84, R216, R4.reuse, R84 ;  /* 0x00000004d854723c */ /* 0x082fe20000041854 */
[----:B--2---:R1:W-:Y:S04]  /*f6f0*/  STL [R1+0x8], R0 ;  /* 0x0000080001007387 */ /* 0x0043e80000100800 */
[----:B------:R-:W-:Y:S01]  /*f700*/  STL [R1+0x9c], R228 ;  /* 0x00009ce401007387 */ /* 0x000fe20000100800 */
[----:B------:R-:W-:Y:S02]  /*f710*/  FMUL.FTZ R73, R73, c[0x0][0x320] ;  /* 0x0000c80049497a20 */ /* 0x000fe40000410000 */
[----:B------:R-:W-:Y:S01]  /*f720*/  MUFU.TANH R210, R65 ;  /* 0x0000004100d27308 */ /* 0x000fe20000002400 */
[C---:B------:R-:W-:Y:S01]  /*f730*/  HMMA.16816.F32.BF16 R88, R188.reuse, R4, R88 ;  /* 0x00000004bc58723c */ /* 0x040fe20000041858 */
[----:B------:R-:W-:Y:S03]  /*f740*/  BAR.SYNC.DEFER_BLOCKING 0x0 ;  /* 0x0000000000007b1d */ /* 0x000fe60000010000 */
[----:B------:R-:W-:Y:S02]  /*f750*/  FMUL.FTZ R71, R71, c[0x0][0x320] ;  /* 0x0000c80047477a20 */ /* 0x000fe40000410000 */
[----:B------:R-:W-:Y:S01]  /*f760*/  FMUL.FTZ R78, R78, c[0x0][0x320] ;  /* 0x0000c8004e4e7a20 */ /* 0x000fe20000410000 */
[----:B------:R-:W-:Y:S01]  /*f770*/  FMNMX.FTZ R5, R194, R116, !PT ;  /* 0x00000074c2057209 */ /* 0x000fe20007810000 */
[-C--:B------:R-:W-:Y:S01]  /*f780*/  HMMA.16816.F32.BF16 R92, R188, R6.reuse, R92 ;  /* 0x00000006bc5c723c */ /* 0x080fe2000004185c */
[----:B------:R-:W-:Y:S03]  /*f790*/  MUFU.TANH R238, R73 ;  /* 0x0000004900ee7308 */ /* 0x000fe60000002400 */
[----:B------:R-:W-:Y:S02]  /*f7a0*/  FMUL.FTZ R82, R82, c[0x0][0x320] ;  /* 0x0000c80052527a20 */ /* 0x000fe40000410000 */
[----:B------:R-:W-:Y:S02]  /*f7b0*/  FMUL.FTZ R76, R76, c[0x0][0x320] ;  /* 0x0000c8004c4c7a20 */ /* 0x000fe40000410000 */
[----:B------:R-:W-:Y:S01]  /*f7c0*/  FMUL.FTZ R87, R87, c[0x0][0x320] ;  /* 0x0000c80057577a20 */ /* 0x000fe20000410000 */
[C---:B------:R-:W-:Y:S02]  /*f7d0*/  HMMA.16816.F32.BF16 R96, R216.reuse, R6, R96 ;  /* 0x00000006d860723c */ /* 0x040fe40000041860 */
[----:B-1----:R-:W-:Y:S02]  /*f7e0*/  MUFU.TANH R0, R66 ;  /* 0x0000004200007308 */ /* 0x002fe40000002400 */
[----:B------:R-:W-:Y:S02]  /*f7f0*/  FMUL.FTZ R86, R86, c[0x0][0x320] ;  /* 0x0000c80056567a20 */ /* 0x000fe40000410000 */
[----:B------:R-:W-:Y:S02]  /*f800*/  FMUL.FTZ R84, R84, c[0x0][0x320] ;  /* 0x0000c80054547a20 */ /* 0x000fe40000410000 */
[-C--:B---3--:R-:W-:Y:S04]  /*f810*/  HMMA.16816.F32.BF16 R100, R216, R8.reuse, R100 ;  /* 0x00000008d864723c */ /* 0x088fe80000041864 */
[----:B------:R-:W1:Y:S01]  /*f820*/  MUFU.TANH R4, R87 ;  /* 0x0000005700047308 */ /* 0x000e620000002400 */
[----:B------:R-:W-:Y:S02]  /*f830*/  FMUL.FTZ R85, R85, c[0x0][0x320] ;  /* 0x0000c80055557a20 */ /* 0x000fe40000410000 */
[----:B------:R-:W-:Y:S01]  /*f840*/  FMUL.FTZ R95, R95, c[0x0][0x320] ;  /* 0x0000c8005f5f7a20 */ /* 0x000fe20000410000 */
[C---:B------:R-:W-:Y:S04]  /*f850*/  HMMA.16816.F32.BF16 R104, R188.reuse, R8, R104 ;  /* 0x00000008bc68723c */ /* 0x040fe80000041868 */
[----:B------:R-:W-:Y:S02]  /*f860*/  FMUL.FTZ R88, R88, c[0x0][0x320] ;  /* 0x0000c80058587a20 */ /* 0x000fe40000410000 */
[----:B------:R-:W-:Y:S01]  /*f870*/  MUFU.TANH R49, R49 ;  /* 0x0000003100317308 */ /* 0x000fe20000002400 */
[----:B------:R-:W-:Y:S01]  /*f880*/  FMUL.FTZ R79, R79, c[0x0][0x320] ;  /* 0x0000c8004f4f7a20 */ /* 0x000fe20000410000 */
[-C--:B------:R-:W-:Y:S04]  /*f890*/  HMMA.16816.F32.BF16 R108, R188, R10.reuse, R108 ;  /* 0x0000000abc6c723c */ /* 0x080fe8000004186c */
[----:B------:R-:W-:Y:S02]  /*f8a0*/  FMUL.FTZ R97, R97, c[0x0][0x320] ;  /* 0x0000c80061617a20 */ /* 0x000fe40000410000 */
[----:B------:R-:W-:Y:S02]  /*f8b0*/  FMUL.FTZ R99, R99, c[0x0][0x320] ;  /* 0x0000c80063637a20 */ /* 0x000fe40000410000 */
[----:B------:R2:W-:Y:S01]  /*f8c0*/  MUFU.TANH R52, R97 ;  /* 0x0000006100347308 */ /* 0x0005e20000002400 */
[----:B------:R-:W-:Y:S01]  /*f8d0*/  HMMA.16816.F32.BF16 R112, R216, R10, R112 ;  /* 0x0000000ad870723c */ /* 0x000fe20000041870 */
[----:B-1----:R1:W-:Y:S03]  /*f8e0*/  STL [R1+0x20], R4 ;  /* 0x0000200401007387 */ /* 0x0023e60000100800 */
        /* <DEDUP_REMOVED lines=10> */
[----:B------:R-:W-:Y:S01]  /*f990*/  FMUL.FTZ R92, R92, c[0x0][0x320] ;  /* 0x0000c8005c5c7a20 */ /* 0x000fe20000410000 */
[----:B--2---:R-:W-:Y:S01]  /*f9a0*/  MOV R97, R0 ;  /* 0x0000000000617202 */ /* 0x004fe20000000f00 */
[----:B------:R-:W-:Y:S01]  /*f9b0*/  FMUL.FTZ R115, R115, c[0x0][0x320] ;  /* 0x0000c80073737a20 */ /* 0x000fe20000410000 */
[----:B------:R-:W-:Y:S01]  /*f9c0*/  FMNMX.FTZ R0, R184, R2, !PT ;  /* 0x00000002b8007209 */ /* 0x000fe20007810000 */
[----:B------:R-:W-:Y:S02]  /*f9d0*/  FMUL.FTZ R113, R113, c[0x0][0x320] ;  /* 0x0000c80071717a20 */ /* 0x000fe40000410000 */
[----:B------:R-:W-:Y:S01]  /*f9e0*/  FMUL.FTZ R93, R93, c[0x0][0x320] ;  /* 0x0000c8005d5d7a20 */ /* 0x000fe20000410000 */
[----:B-1----:R-:W1:Y:S01]  /*f9f0*/  MUFU.TANH R4, R99 ;  /* 0x0000006300047308 */ /* 0x002e620000002400 */
[----:B------:R-:W-:Y:S01]  /*fa00*/  FMNMX.FTZ R73, R118, R0, !PT ;  /* 0x0000000076497209 */ /* 0x000fe20007810000 */
[----:B------:R-:W-:Y:S02]  /*fa10*/  FMUL.FTZ R109, R109, c[0x0][0x320] ;  /* 0x0000c8006d6d7a20 */ /* 0x000fe40000410000 */
[----:B------:R-:W-:Y:S01]  /*fa20*/  FMUL.FTZ R91, R91, c[0x0][0x320] ;  /* 0x0000c8005b5b7a20 */ /* 0x000fe20000410000 */
[----:B------:R-:W-:Y:S01]  /*fa30*/  FMNMX.FTZ R73, R16, R73, !PT ;  /* 0x0000004910497209 */ /* 0x000fe20007810000 */
[----:B------:R-:W-:Y:S02]  /*fa40*/  FMUL.FTZ R94, R94, c[0x0][0x320] ;  /* 0x0000c8005e5e7a20 */ /* 0x000fe40000410000 */
[----:B------:R-:W-:Y:S01]  /*fa50*/  FMUL.FTZ R68, R68, c[0x0][0x320] ;  /* 0x0000c80044447a20 */ /* 0x000fe20000410000 */
[----:B------:R-:W-:Y:S01]  /*fa60*/  FMNMX.FTZ R73, R17, R73, !PT ;  /* 0x0000004911497209 */ /* 0x000fe20007810000 */
[----:B------:R-:W2:Y:S01]  /*fa70*/  MUFU.TANH R235, R69 ;  /* 0x0000004500eb7308 */ /* 0x000ea20000002400 */
[----:B------:R-:W-:Y:S02]  /*fa80*/  FMUL.FTZ R51, R51, c[0x0][0x320] ;  /* 0x0000c80033337a20 */ /* 0x000fe40000410000 */
[----:B------:R-:W-:Y:S01]  /*fa90*/  FMNMX.FTZ R73, R20, R73, !PT ;  /* 0x0000004914497209 */ /* 0x000fe20007810000 */
[----:B------:R-:W-:Y:S02]  /*faa0*/  FMUL.FTZ R83, R83, c[0x0][0x320] ;  /* 0x0000c80053537a20 */ /* 0x000fe40000410000 */
[----:B------:R-:W-:Y:S01]  /*fab0*/  FMUL.FTZ R57, R57, c[0x0][0x320] ;  /* 0x0000c80039397a20 */ /* 0x000fe20000410000 */
[----:B------:R-:W-:Y:S01]  /*fac0*/  FMNMX.FTZ R73, R21, R73, !PT ;  /* 0x0000004915497209 */ /* 0x000fe20007810000 */
[----:B------:R-:W-:Y:S02]  /*fad0*/  FMUL.FTZ R112, R112, c[0x0][0x320] ;  /* 0x0000c80070707a20 */ /* 0x000fe40000410000 */
[----:B------:R-:W-:Y:S01]  /*fae0*/  MUFU.TANH R23, R23 ;  /* 0x0000001700177308 */ /* 0x000fe20000002400 */
[----:B------:R-:W-:Y:S01]  /*faf0*/  FMNMX.FTZ R73, R32, R73, !PT ;  /* 0x0000004920497209 */ /* 0x000fe20007810000 */
[----:B------:R-:W-:Y:S01]  /*fb00*/  FMUL.FTZ R103, R103, c[0x0][0x320] ;  /* 0x0000c80067677a20 */ /* 0x000fe20000410000 */
[----:B-1----:R1:W-:Y:S02]  /*fb10*/  STL [R1+0xc], R4 ;  /* 0x00000c0401007387 */ /* 0x0023e40000100800 */
[----:B------:R-:W-:Y:S01]  /*fb20*/  FMNMX.FTZ R73, R33, R73, !PT ;  /* 0x0000004921497209 */ /* 0x000fe20007810000 */
[----:B------:R-:W-:Y:S01]  /*fb30*/  FMUL.FTZ R114, R114, c[0x0][0x320] ;  /* 0x0000c80072727a20 */ /* 0x000fe20000410000 */
[----:B------:R-:W-:Y:S01]  /*fb40*/  STL [R1+0xa8], R210 ;  /* 0x0000a8d201007387 */ /* 0x000fe20000100800 */
[----:B------:R-:W-:Y:S02]  /*fb50*/  FMUL.FTZ R58, R58, c[0x0][0x320] ;  /* 0x0000c8003a3a7a20 */ /* 0x000fe40000410000 */
[----:B------:R-:W3:Y:S01]  /*fb60*/  MUFU.TANH R24, R24 ;  /* 0x0000001800187308 */ /* 0x000ee20000002400 */
[----:B------:R-:W-:Y:S01]  /*fb70*/  FMUL.FTZ R72, R72, c[0x0][0x320] ;  /* 0x0000c80048487a20 */ /* 0x000fe20000410000 */
[----:B------:R-:W-:Y:S01]  /*fb80*/  FMNMX.FTZ R73, R31, R73, !PT ;  /* 0x000000491f497209 */ /* 0x000fe20007810000 */
[----:B------:R-:W-:Y:S01]  /*fb90*/  FMUL.FTZ R61, R61, c[0x0][0x320] ;  /* 0x0000c8003d3d7a20 */ /* 0x000fe20000410000 */
[----:B--2---:R2:W-:Y:S01]  /*fba0*/  STL [R1+0xa0], R235 ;  /* 0x0000a0eb01007387 */ /* 0x0045e20000100800 */
[----:B------:R-:W-:Y:S01]  /*fbb0*/  FMUL.FTZ R74, R74, c[0x0][0x320] ;  /* 0x0000c8004a4a7a20 */ /* 0x000fe20000410000 */
[----:B------:R-:W-:Y:S01]  /*fbc0*/  FMNMX.FTZ R73, R199, R73, !PT ;  /* 0x00000049c7497209 */ /* 0x000fe20007810000 */
[----:B------:R-:W-:Y:S02]  /*fbd0*/  FMUL.FTZ R106, R106, c[0x0][0x320] ;  /* 0x0000c8006a6a7a20 */ /* 0x000fe40000410000 */
[----:B------:R-:W-:Y:S01]  /*fbe0*/  FMUL.FTZ R105, R105, c[0x0][0x320] ;  /* 0x0000c80069697a20 */ /* 0x000fe20000410000 */
[----:B------:R-:W4:Y:S01]  /*fbf0*/  MUFU.TANH R214, R53 ;  /* 0x0000003500d67308 */ /* 0x000f220000002400 */
[----:B------:R-:W-:Y:S01]  /*fc00*/  FMUL.FTZ R64, R64, c[0x0][0x320] ;  /* 0x0000c80040407a20 */ /* 0x000fe20000410000 */
[----:B------:R-:W-:Y:S01]  /*fc10*/  FMNMX.FTZ R73, R48, R73, !PT ;  /* 0x0000004930497209 */ /* 0x000fe20007810000 */
[----:B------:R-:W-:Y:S02]  /*fc20*/  FMUL.FTZ R108, R108, c[0x0][0x320] ;  /* 0x0000c8006c6c7a20 */ /* 0x000fe40000410000 */
[----:B------:R-:W-:Y:S01]  /*fc30*/  FMUL.FTZ R40, R40, c[0x0][0x320] ;  /* 0x0000c80028287a20 */ /* 0x000fe20000410000 */
[----:B------:R-:W-:Y:S01]  /*fc40*/  FMNMX.FTZ R73, R49, R73, !PT ;  /* 0x0000004931497209 */ /* 0x000fe20007810000 */
[----:B------:R-:W-:Y:S01]  /*fc50*/  FMUL.FTZ R41, R41, c[0x0][0x320] ;  /* 0x0000c80029297a20 */ /* 0x000fe20000410000 */
[----:B-1----:R-:W-:Y:S02]  /*fc60*/  FMNMX.FTZ R4, R187, R3, !PT ;  /* 0x00000003bb047209 */ /* 0x002fe40007810000 */
        /* <DEDUP_REMOVED lines=10> */
[----:B------:R-:W2:Y:S01]  /*fd10*/  MUFU.TANH R211, R64 ;  /* 0x0000004000d37308 */ /* 0x000ea20000002400 */
[----:B------:R-:W-:Y:S01]  /*fd20*/  FMNMX.FTZ R0, R19, R0, !PT ;  /* 0x0000000013007209 */ /* 0x000fe20007810000 */
[----:B------:R-:W-:Y:S01]  /*fd30*/  FMUL.FTZ R80, R80, c[0x0][0x320] ;  /* 0x0000c80050507a20 */ /* 0x000fe20000410000 */
[----:B------:R-:W-:Y:S01]  /*fd40*/  FMNMX.FTZ R4, R13, R4, !PT ;  /* 0x000000040d047209 */ /* 0x000fe20007810000 */
[----:B------:R-:W-:Y:S01]  /*fd50*/  FMUL.FTZ R47, R47, c[0x0][0x320] ;  /* 0x0000c8002f2f7a20 */ /* 0x000fe20000410000 */
[----:B------:R-:W-:Y:S01]  /*fd60*/  FMNMX.FTZ R5, R22, R0, !PT ;  /* 0x0000000016057209 */ /* 0x000fe20007810000 */
[----:B------:R-:W-:Y:S01]  /*fd70*/  FMUL.FTZ R81, R81, c[0x0][0x320] ;  /* 0x0000c80051517a20 */ /* 0x000fe20000410000 */
[----:B---3--:R-:W-:Y:S01]  /*fd80*/  FMNMX.FTZ R0, R24, R4, !PT ;  /* 0x0000000418007209 */ /* 0x008fe20007810000 */
[----:B------:R-:W-:Y:S01]  /*fd90*/  FMUL.FTZ R26, R26, c[0x0][0x320] ;  /* 0x0000c8001a1a7a20 */ /* 0x000fe20000410000 */
[----:B------:R-:W-:Y:S01]  /*fda0*/  FMNMX.FTZ R5, R23, R5, !PT ;  /* 0x0000000517057209 */ /* 0x000fe20007810000 */
[----:B------:R-:W3:Y:S01]  /*fdb0*/  MUFU.TANH R28, R28 ;  /* 0x0000001c001c7308 */ /* 0x000ee20000002400 */
[----:B----4-:R-:W-:Y:S01]  /*fdc0*/  FMNMX.FTZ R73, R214, R73, !PT ;  /* 0x00000049d6497209 */ /* 0x010fe20007810000 */
[----:B------:R-:W-:Y:S01]  /*fdd0*/  FMUL.FTZ R27, R27, c[0x0][0x320] ;  /* 0x0000c8001b1b7a20 */ /* 0x000fe20000410000 */
[----:B------:R-:W-:Y:S01]  /*fde0*/  FMNMX.FTZ R5, R34, R5, !PT ;  /* 0x0000000522057209 */ /* 0x000fe20007810000 */
[----:B------:R-:W-:Y:S01]  /*fdf0*/  FMUL.FTZ R42, R42, c[0x0][0x320] ;  /* 0x0000c8002a2a7a20 */ /* 0x000fe20000410000 */
[----:B-1----:R-:W-:Y:S01]  /*fe00*/  FMNMX.FTZ R0, R25, R0, !PT ;  /* 0x0000000019007209 */ /* 0x002fe20007810000 */
[----:B------:R-:W-:Y:S02]  /*fe10*/  FMUL.FTZ R46, R46, c[0x0][0x320] ;  /* 0x0000c8002e2e7a20 */ /* 0x000fe40000410000 */
[----:B------:R-:W-:Y:S02]  /*fe20*/  FMUL.FTZ R60, R60, c[0x0][0x320] ;  /* 0x0000c8003c3c7a20 */ /* 0x000fe40000410000 */
[----:B------:R-:W1:Y:S01]  /*fe30*/  MUFU.TANH R35, R35 ;  /* 0x0000002300237308 */ /* 0x000e620000002400 */
[----:B------:R-:W-:Y:S02]  /*fe40*/  FMUL.FTZ R75, R75, c[0x0][0x320] ;  /* 0x0000c8004b4b7a20 */ /* 0x000fe40000410000 */
[----:B------:R-:W-:Y:S01]  /*fe50*/  FMUL.FTZ R107, R107, c[0x0][0x320] ;  /* 0x0000c8006b6b7a20 */ /* 0x000fe20000410000 */
[----:B--2---:R-:W-:Y:S01]  /*fe60*/  FMNMX.FTZ R73, R211, R73, !PT ;  /* 0x00000049d3497209 */ /* 0x004fe20007810000 */
[----:B------:R-:W-:Y:S02]  /*fe70*/  FMUL.FTZ R101, R101, c[0x0][0x320] ;  /* 0x0000c80065657a20 */ /* 0x000fe40000410000 */
[----:B------:R-:W-:Y:S01]  /*fe80*/  FMUL.FTZ R30, R30, c[0x0][0x320] ;  /* 0x0000c8001e1e7a20 */ /* 0x000fe20000410000 */
[----:B------:R-:W-:Y:S02]  /*fe90*/  FMNMX.FTZ R73, R210, R73, !PT ;  /* 0x00000049d2497209 */ /* 0x000fe40007810000 */
[----:B------:R-:W-:Y:S01]  /*fea0*/  MUFU.TANH R190, R101 ;  /* 0x0000006500be7308 */ /* 0x000fe20000002400 */
[----:B---3--:R-:W-:Y:S09]  /*feb0*/  FMNMX.FTZ R0, R28, R0, !PT ;  /* 0x000000001c007209 */ /* 0x008ff20007810000 */
[----:B------:R-:W2:Y:S01]  /*fec0*/  MUFU.TANH R29, R29 ;  /* 0x0000001d001d7308 */ /* 0x000ea20000002400 */
[----:B-1----:R-:W-:Y:S09]  /*fed0*/  FMNMX.FTZ R5, R35, R5, !PT ;  /* 0x0000000523057209 */ /* 0x002ff20007810000 */
[----:B------:R-:W1:Y:S10]  /*fee0*/  MUFU.TANH R205, R38 ;  /* 0x0000002600cd7308 */ /* 0x000e740000002400 */
[----:B------:R-:W3:Y:S01]  /*fef0*/  MUFU.TANH R220, R68 ;  /* 0x0000004400dc7308 */ /* 0x000ee20000002400 */
[----:B--2---:R-:W-:Y:S09]  /*ff00*/  FMNMX.FTZ R0, R29, R0, !PT ;  /* 0x000000001d007209 */ /* 0x004ff20007810000 */
[----:B------:R-:W-:Y:S01]  /*ff10*/  MUFU.TANH R206, R39 ;  /* 0x0000002700ce7308 */ /* 0x000fe20000002400 */
[----:B-1----:R-:W-:Y:S09]  /*ff20*/  FMNMX.FTZ R5, R205, R5, !PT ;  /* 0x00000005cd057209 */ /* 0x002ff20007810000 */
[----:B------:R-:W1:Y:S01]  /*ff30*/  MUFU.TANH R207, R40 ;  /* 0x0000002800cf7308 */ /* 0x000e620000002400 */
[----:B---3--:R-:W-:Y:S04]  /*ff40*/  FMNMX.FTZ R73, R220, R73, !PT ;  /* 0x00000049dc497209 */ /* 0x008fe80007810000 */
[----:B------:R-:W-:Y:S05]  /*ff50*/  FMNMX.FTZ R73, R235, R73, !PT ;  /* 0x00000049eb497209 */ /* 0x000fea0007810000 */
[----:B------:R-:W2:Y:S01]  /*ff60*/  MUFU.TANH R202, R50 ;  /* 0x0000003200ca7308 */ /* 0x000ea20000002400 */
[----:B------:R-:W4:Y:S09]  /*ff70*/  LDL.LU R235, [R1+0x20] ;  /* 0x0000200001eb7983 */ /* 0x000f320000300800 */
[----:B------:R-:W4:Y:S01]  /*ff80*/  MUFU.TANH R203, R51 ;  /* 0x0000003300cb7308 */ /* 0x000f220000002400 */
[----:B-1----:R-:W-:Y:S02]  /*ff90*/  FMNMX.FTZ R4, R207, R0, !PT ;  /* 0x00000000cf047209 */ /* 0x002fe40007810000 */
[----:B------:R-:W-:Y:S02]  /*ffa0*/  FMNMX.FTZ R0, R206, R5, !PT ;  /* 0x00000005ce007209 */ /* 0x000fe40007810000 */
[----:B------:R-:W-:Y:S05]  /*ffb0*/  FMNMX.FTZ R5, R193, R117, !PT ;  /* 0x00000075c1057209 */ /* 0x000fea0007810000 */
[----:B------:R-:W1:Y:S01]  /*ffc0*/  MUFU.TANH R249, R54 ;  /* 0x0000003600f97308 */ /* 0x000e620000002400 */
[----:B------:R-:W-:Y:S02]  /*ffd0*/  FMNMX.FTZ R5, R192, R5, !PT ;  /* 0x00000005c0057209 */ /* 0x000fe40007810000 */
[----:B--2---:R-:W-:Y:S07]  /*ffe0*/  FMNMX.FTZ R0, R202, R0, !PT ;  /* 0x00000000ca007209 */ /* 0x004fee0007810000 */
[----:B------:R1:W-:Y:S01]  /*fff0*/  MUFU.TANH R229, R63 ;  /* 0x0000003f00e57308 */ /* 0x0003e20000002400 */
[----:B----4-:R-:W-:Y:S09]  /*10000*/  FMNMX.FTZ R0, R203, R0, !PT ;  /* 0x00000000cb007209 */ /* 0x010ff20007810000 */
[----:B------:R-:W2:Y:S10]  /*10010*/  MUFU.TANH R237, R71 ;  /* 0x0000004700ed7308 */ /* 0x000eb40000002400 */
[----:B------:R-:W-:Y:S01]  /*10020*/  MUFU.TANH R212, R45 ;  /* 0x0000002d00d47308 */ /* 0x000fe20000002400 */
[----:B-1----:R-:W-:Y:S04]  /*10030*/  MOV R63, R249 ;  /* 0x000000f9003f7202 */ /* 0x002fe80000000f00 */
[----:B------:R-:W-:Y:S05]  /*10040*/  FMNMX.FTZ R0, R63, R0, !PT ;  /* 0x000000003f007209 */ /* 0x000fea0007810000 */
[----:B------:R-:W1:Y:S01]  /*10050*/  MUFU.TANH R230, R55 ;  /* 0x0000003700e67308 */ /* 0x000e620000002400 */
[----:B--2---:R2:W-:Y:S09]  /*10060*/  STL [R1+0xa4], R237 ;  /* 0x0000a4ed01007387 */ /* 0x0045f20000100800 */
[----:B------:R1:W-:Y:S10]  /*10070*/  MUFU.TANH R45, R86 ;  /* 0x00000056002d7308 */ /* 0x0003f40000002400 */
[----:B------:R-:W4:Y:S10]  /*10080*/  MUFU.TANH R209, R41 ;  /* 0x0000002900d17308 */ /* 0x000f340000002400 */
[----:B------:R-:W2:Y:S01]  /*10090*/  MUFU.TANH R41, R67 ;  /* 0x0000004300297308 */ /* 0x000ea20000002400 */
[----:B-1----:R-:W-:Y:S04]  /*100a0*/  MOV R86, R230 ;  /* 0x000000e600567202 */ /* 0x002fe80000000f00 */
[----:B------:R-:W-:Y:S05]  /*100b0*/  FMNMX.FTZ R0, R86, R0, !PT ;  /* 0x0000000056007209 */ /* 0x000fea0007810000 */
[----:B------:R-:W-:Y:S01]  /*100c0*/  MUFU.TANH R247, R56 ;  /* 0x0000003800f77308 */ /* 0x000fe20000002400 */
[----:B------:R-:W-:Y:S02]  /*100d0*/  FMNMX.FTZ R0, R97, R0, !PT ;  /* 0x0000000061007209 */ /* 0x000fe40007810000 */
[----:B----4-:R-:W-:Y:S07]  /*100e0*/  FMNMX.FTZ R4, R209, R4, !PT ;  /* 0x00000004d1047209 */ /* 0x010fee0007810000 */
[----:B------:R-:W1:Y:S01]  /*100f0*/  MUFU.TANH R56, R70 ;  /* 0x0000004600387308 */ /* 0x000e620000002400 */
[----:B--2---:R-:W-:Y:S09]  /*10100*/  FMNMX.FTZ R0, R41, R0, !PT ;  /* 0x0000000029007209 */ /* 0x004ff20007810000 */
[----:B------:R-:W2:Y:S10]  /*10110*/  MUFU.TANH R39, R82 ;  /* 0x0000005200277308 */ /* 0x000eb40000002400 */
[----:B------:R-:W4:Y:S01]  /*10120*/  MUFU.TANH R51, R83 ;  /* 0x0000005300337308 */ /* 0x000f220000002400 */
[----:B-1----:R-:W-:Y:S04]  /*10130*/  FMNMX.FTZ R0, R56, R0, !PT ;  /* 0x0000000038007209 */ /* 0x002fe80007810000 */
[----:B------:R-:W-:Y:S05]  /*10140*/  FMNMX.FTZ R0, R237, R0, !PT ;  /* 0x00000000ed007209 */ /* 0x000fea0007810000 */
[----:B------:R4:W-:Y:S01]  /*10150*/  MUFU.TANH R87, R96 ;  /* 0x0000006000577308 */ /* 0x0009e20000002400 */
[----:B------:R-:W3:Y:S01]  /*10160*/  LDL.LU R237, [R1+0xc] ;  /* 0x00000c0001ed7983 */ /* 0x000ee20000300800 */
[----:B--2---:R-:W-:Y:S03]  /*10170*/  MOV R99, R39 ;  /* 0x0000002700637202 */ /* 0x004fe60000000f00 */
[----:B------:R-:W2:Y:S01]  /*10180*/  LDL.LU R228, [R1+0x8] ;  /* 0x0000080001e47983 */ /* 0x000ea20000300800 */
[----:B------:R-:W-:Y:S03]  /*10190*/  FMNMX.FTZ R0, R99, R0, !PT ;  /* 0x0000000063007209 */ /* 0x000fe60007810000 */
[----:B------:R-:W2:Y:S01]  /*101a0*/  LDL.64 R54, [R1+0x58] ;  /* 0x0000580001367983 */ /* 0x000ea20000100a00 */
[----:B------:R-:W1:Y:S10]  /*101b0*/  MUFU.TANH R14, R14 ;  /* 0x0000000e000e7308 */ /* 0x000e740000002400 */
[----:B------:R-:W4:Y:S02]  /*101c0*/  MUFU.TANH R208, R44 ;  /* 0x0000002c00d07308 */ /* 0x000f240000002400 */
[----:B----4-:R-:W-:Y:S04]  /*101d0*/  MOV R96, R51 ;  /* 0x0000003300607202 */ /* 0x010fe80000000f00 */
[----:B------:R-:W-:Y:S04]  /*101e0*/  FMNMX.FTZ R0, R96, R0, !PT ;  /* 0x0000000060007209 */ /* 0x000fe80007810000 */
[----:B------:R-:W4:Y:S01]  /*101f0*/  MUFU.TANH R44, R80 ;  /* 0x00000050002c7308 */ /* 0x000f220000002400 */
[----:B------:R-:W-:Y:S02]  /*10200*/  FMNMX.FTZ R0, R45, R0, !PT ;  /* 0x000000002d007209 */ /* 0x000fe40007810000 */
[----:B-1----:R-:W-:Y:S07]  /*10210*/  FMNMX.FTZ R5, R14, R5, !PT ;  /* 0x000000050e057209 */ /* 0x002fee0007810000 */
[----:B------:R-:W1:Y:S01]  /*10220*/  MUFU.TANH R15, R15 ;  /* 0x0000000f000f7308 */ /* 0x000e620000002400 */
[----:B------:R-:W-:Y:S04]  /*10230*/  FMNMX.FTZ R4, R208, R4, !PT ;  /* 0x00000004d0047209 */ /* 0x000fe80007810000 */
[----:B------:R-:W-:Y:S05]  /*10240*/  FMNMX.FTZ R4, R212, R4, !PT ;  /* 0x00000004d4047209 */ /* 0x000fea0007810000 */
[----:B------:R-:W-:Y:S01]  /*10250*/  MUFU.TANH R221, R47 ;  /* 0x0000002f00dd7308 */ /* 0x000fe20000002400 */
[----:B------:R-:W-:Y:S02]  /*10260*/  FMNMX.FTZ R4, R247, R4, !PT ;  /* 0x00000004f7047209 */ /* 0x000fe40007810000 */
[----:B----4-:R-:W-:Y:S07]  /*10270*/  FMNMX.FTZ R73, R44, R73, !PT ;  /* 0x000000492c497209 */ /* 0x010fee0007810000 */
[----:B------:R-:W4:Y:S01]  /*10280*/  MUFU.TANH R47, R81 ;  /* 0x00000051002f7308 */ /* 0x000f220000002400 */
[----:B-1----:R-:W-:Y:S09]  /*10290*/  FMNMX.FTZ R5, R15, R5, !PT ;  /* 0x000000050f057209 */ /* 0x002ff20007810000 */
[----:B------:R-:W1:Y:S10]  /*102a0*/  MUFU.TANH R26, R26 ;  /* 0x0000001a001a7308 */ /* 0x000e740000002400 */
[----:B------:R-:W4:Y:S02]  /*102b0*/  MUFU.TANH R234, R84 ;  /* 0x0000005400ea7308 */ /* 0x000f240000002400 */
[----:B----4-:R-:W-:Y:S08]  /*102c0*/  FMNMX.FTZ R73, R47, R73, !PT ;  /* 0x000000492f497209 */ /* 0x010ff00007810000 */
[----:B------:R-:W4:Y:S01]  /*102d0*/  MUFU.TANH R27, R27 ;  /* 0x0000001b001b7308 */ /* 0x000f220000002400 */
[----:B-1----:R-:W-:Y:S09]  /*102e0*/  FMNMX.FTZ R5, R26, R5, !PT ;  /* 0x000000051a057209 */ /* 0x002ff20007810000 */
[----:B------:R-:W1:Y:S01]  /*102f0*/  MUFU.TANH R84, R85 ;  /* 0x0000005500547308 */ /* 0x000e620000002400 */
[----:B------:R-:W-:Y:S09]  /*10300*/  FMNMX.FTZ R73, R234, R73, !PT ;  /* 0x00000049ea497209 */ /* 0x000ff20007810000 */
[----:B------:R-:W-:Y:S01]  /*10310*/  MUFU.TANH R250, R57 ;  /* 0x0000003900fa7308 */ /* 0x000fe20000002400 */
[----:B----4-:R-:W-:Y:S09]  /*10320*/  FMNMX.FTZ R5, R27, R5, !PT ;  /* 0x000000051b057209 */ /* 0x010ff20007810000 */
[----:B------:R-:W-:Y:S01]  /*10330*/  MUFU.TANH R57, R98 ;  /* 0x0000006200397308 */ /* 0x000fe20000002400 */
[----:B-1----:R-:W-:Y:S04]  /*10340*/  FMNMX.FTZ R73, R84, R73, !PT ;  /* 0x0000004954497209 */ /* 0x002fe80007810000 */
[----:B------:R-:W-:Y:S05]  /*10350*/  FMNMX.FTZ R73, R87, R73, !PT ;  /* 0x0000004957497209 */ /* 0x000fea0007810000 */
[----:B------:R-:W1:Y:S10]  /*10360*/  MUFU.TANH R30, R30 ;  /* 0x0000001e001e7308 */ /* 0x000e740000002400 */
[----:B------:R4:W-:Y:S10]  /*10370*/  MUFU.TANH R188, R112 ;  /* 0x0000007000bc7308 */ /* 0x0009f40000002400 */
[----:B------:R-:W4:Y:S01]  /*10380*/  MUFU.TANH R6, R102 ;  /* 0x0000006600067308 */ /* 0x000f220000002400 */
[----:B-1----:R-:W-:Y:S04]  /*10390*/  FMNMX.FTZ R5, R30, R5, !PT ;  /* 0x000000051e057209 */ /* 0x002fe80007810000 */
[----:B------:R-:W-:Y:S05]  /*103a0*/  FMNMX.FTZ R5, R195, R5, !PT ;  /* 0x00000005c3057209 */ /* 0x000fea0007810000 */
[----:B------:R-:W-:Y:S01]  /*103b0*/  MUFU.TANH R230, R104 ;  /* 0x0000006800e67308 */ /* 0x000fe20000002400 */
[----:B------:R-:W-:Y:S02]  /*103c0*/  FMNMX.FTZ R0, R235, R0, !PT ;  /* 0x00000000eb007209 */ /* 0x000fe40007810000 */
[----:B----4-:R-:W-:Y:S02]  /*103d0*/  MOV R112, R52 ;  /* 0x0000003400707202 */ /* 0x010fe40000000f00 */
[----:B------:R-:W-:Y:S02]  /*103e0*/  FMNMX.FTZ R0, R57, R0, !PT ;  /* 0x0000000039007209 */ /* 0x000fe40007810000 */
[----:B------:R-:W-:Y:S03]  /*103f0*/  FMNMX.FTZ R73, R112, R73, !PT ;  /* 0x0000004970497209 */ /* 0x000fe60007810000 */
[----:B------:R1:W-:Y:S10]  /*10400*/  MUFU.TANH R104, R108 ;  /* 0x0000006c00687308 */ /* 0x0003f40000002400 */
[----:B------:R-:W4:Y:S10]  /*10410*/  MUFU.TANH R215, R42 ;  /* 0x0000002a00d77308 */ /* 0x000f340000002400 */
[----:B------:R-:W4:Y:S01]  /*10420*/  MUFU.TANH R231, R100 ;  /* 0x0000006400e77308 */ /* 0x000f220000002400 */
[----:B-1----:R-:W-:Y:S09]  /*10430*/  MOV R108, R6 ;  /* 0x00000006006c7202 */ /* 0x002ff20000000f00 */
[----:B------:R-:W-:Y:S01]  /*10440*/  MUFU.TANH R40, R103 ;  /* 0x0000006700287308 */ /* 0x000fe20000002400 */
[----:B----4-:R-:W-:Y:S09]  /*10450*/  FMNMX.FTZ R5, R215, R5, !PT ;  /* 0x00000005d7057209 */ /* 0x010ff20007810000 */
[----:B------:R-:W1:Y:S01]  /*10460*/  MUFU.TANH R245, R43 ;  /* 0x0000002b00f57308 */ /* 0x000e620000002400 */
[----:B------:R-:W-:Y:S04]  /*10470*/  FMNMX.FTZ R73, R231, R73, !PT ;  /* 0x00000049e7497209 */ /* 0x000fe80007810000 */
[----:B------:R-:W-:Y:S05]  /*10480*/  FMNMX.FTZ R73, R190, R73, !PT ;  /* 0x00000049be497209 */ /* 0x000fea0007810000 */
[----:B------:R-:W-:Y:S01]  /*10490*/  MUFU.TANH R51, R114 ;  /* 0x0000007200337308 */ /* 0x000fe20000002400 */
[----:B------:R-:W-:Y:S09]  /*104a0*/  FMNMX.FTZ R73, R188, R73, !PT ;  /* 0x00000049bc497209 */ /* 0x000ff20007810000 */
[----:B------:R-:W4:Y:S01]  /*104b0*/  MUFU.TANH R246, R46 ;  /* 0x0000002e00f67308 */ /* 0x000f220000002400 */
[----:B-1----:R-:W-:Y:S09]  /*104c0*/  FMNMX.FTZ R5, R245, R5, !PT ;  /* 0x00000005f5057209 */ /* 0x002ff20007810000 */
[----:B------:R-:W-:Y:S10]  /*104d0*/  MUFU.TANH R38, R88 ;  /* 0x0000005800267308 */ /* 0x000ff40000002400 */
[----:B------:R-:W-:Y:S01]  /*104e0*/  MUFU.TANH R88, R115 ;  /* 0x0000007300587308 */ /* 0x000fe20000002400 */
[----:B----4-:R-:W-:Y:S04]  /*104f0*/  FMNMX.FTZ R5, R246, R5, !PT ;  /* 0x00000005f6057209 */ /* 0x010fe80007810000 */
[----:B------:R-:W-:Y:S05]  /*10500*/  FMNMX.FTZ R5, R221, R5, !PT ;  /* 0x00000005dd057209 */ /* 0x000fea0007810000 */
[----:B------:R-:W1:Y:S10]  /*10510*/  MUFU.TANH R248, R58 ;  /* 0x0000003a00f87308 */ /* 0x000e740000002400 */
[----:B------:R4:W4:Y:S10]  /*10520*/  MUFU.TANH R103, R113 ;  /* 0x0000007100677308 */ /* 0x0009340000002400 */
[----:B------:R-:W-:Y:S01]  /*10530*/  MUFU.TANH R42, R72 ;  /* 0x00000048002a7308 */ /* 0x000fe20000002400 */
[----:B-1----:R-:W-:Y:S04]  /*10540*/  MOV R98, R248 ;  /* 0x000000f800627202 */ /* 0x002fe80000000f00 */
[----:B------:R-:W-:Y:S05]  /*10550*/  FMNMX.FTZ R5, R98, R5, !PT ;  /* 0x0000000562057209 */ /* 0x000fea0007810000 */
[----:B------:R-:W1:Y:S01]  /*10560*/  MUFU.TANH R50, R61 ;  /* 0x0000003d00327308 */ /* 0x000e620000002400 */
[----:B----4-:R-:W-:Y:S02]  /*10570*/  MOV R113, R38 ;  /* 0x0000002600717202 */ /* 0x010fe40000000f00 */
[----:B------:R-:W4:Y:S01]  /*10580*/  LDL.64 R38, [R1+0x60] ;  /* 0x0000600001267983 */ /* 0x000f220000100a00 */
[----:B------:R-:W-:Y:S06]  /*10590*/  FMNMX.FTZ R73, R103, R73, !PT ;  /* 0x0000004967497209 */ /* 0x000fec0007810000 */
[----:B------:R-:W1:Y:S01]  /*105a0*/  MUFU.TANH R232, R62 ;  /* 0x0000003e00e87308 */ /* 0x000e620000002400 */
[----:B---3--:R-:W-:Y:S01]  /*105b0*/  FMNMX.FTZ R0, R237, R0, !PT ;  /* 0x00000000ed007209 */ /* 0x008fe20007810000 */
[----:B------:R-:W3:Y:S03]  /*105c0*/  SHFL.BFLY PT, R6, R73, 0x2, 0x1f ;  /* 0x0c401f0049067f89 */ /* 0x000ee600000e0000 */
[----:B------:R-:W-:Y:S02]  /*105d0*/  FMNMX.FTZ R0, R108, R0, !PT ;  /* 0x000000006c007209 */ /* 0x000fe40007810000 */
[----:B--2---:R-:W-:Y:S02]  /*105e0*/  FMNMX.FTZ R5, R228, R5, !PT ;  /* 0x00000005e4057209 */ /* 0x004fe40007810000 */
[----:B------:R-:W-:Y:S01]  /*105f0*/  FMNMX.FTZ R0, R40, R0, !PT ;  /* 0x0000000028007209 */ /* 0x000fe20007810000 */
[----:B------:R-:W2:Y:S03]  /*10600*/  MUFU.TANH R58, R60 ;  /* 0x0000003c003a7308 */ /* 0x000ea60000002400 */
[----:B------:R-:W-:Y:S01]  /*10610*/  FMNMX.FTZ R0, R51, R0, !PT ;  /* 0x0000000033007209 */ /* 0x000fe20007810000 */
[----:B-1----:R-:W-:Y:S01]  /*10620*/  IMAD.MOV.U32 R85, RZ, RZ, R50 ;  /* 0x000000ffff557224 */ /* 0x002fe200078e0032 */
[----:B------:R-:W-:Y:S02]  /*10630*/  MOV R61, R250 ;  /* 0x000000fa003d7202 */ /* 0x000fe40000000f00 */
[----:B------:R-:W-:Y:S02]  /*10640*/  FMNMX.FTZ R0, R88, R0, !PT ;  /* 0x0000000058007209 */ /* 0x000fe40007810000 */
[----:B------:R-:W-:Y:S01]  /*10650*/  FMNMX.FTZ R4, R61, R4, !PT ;  /* 0x000000043d047209 */ /* 0x000fe20007810000 */
[----:B------:R-:W1:Y:S02]  /*10660*/  MUFU.TANH R60, R74 ;  /* 0x0000004a003c7308 */ /* 0x000e640000002400 */
[----:B------:R-:W1:Y:S01]  /*10670*/  SHFL.BFLY PT, R72, R0, 0x2, 0x1f ;  /* 0x0c401f0000487f89 */ /* 0x000e6200000e0000 */
[----:B------:R-:W-:Y:S02]  /*10680*/  FMNMX.FTZ R5, R232, R5, !PT ;  /* 0x00000005e8057209 */ /* 0x000fe40007810000 */
[----:B---3--:R-:W-:Y:S02]  /*10690*/  FMNMX.FTZ R73, R73, R6, !PT ;  /* 0x0000000649497209 */ /* 0x008fe40007810000 */
[----:B------:R-:W-:Y:S03]  /*106a0*/  FMNMX.FTZ R5, R229, R5, !PT ;  /* 0x00000005e5057209 */ /* 0x000fe60007810000 */
[----:B------:R-:W3:Y:S01]  /*106b0*/  MUFU.TANH R46, R75 ;  /* 0x0000004b002e7308 */ /* 0x000ee20000002400 */
[----:B------:R-:W3:Y:S01]  /*106c0*/  SHFL.BFLY PT, R8, R73, 0x1, 0x1f ;  /* 0x0c201f0049087f89 */ /* 0x000ee200000e0000 */
[----:B--2---:R-:W-:Y:S04]  /*106d0*/  FMNMX.FTZ R4, R58, R4, !PT ;  /* 0x000000043a047209 */ /* 0x004fe80007810000 */
[----:B------:R-:W-:Y:S04]  /*106e0*/  FMNMX.FTZ R4, R85, R4, !PT ;  /* 0x0000000455047209 */ /* 0x000fe80007810000 */
[----:B------:R-:W2:Y:S01]  /*106f0*/  MUFU.TANH R119, R78 ;  /* 0x0000004e00777308 */ /* 0x000ea20000002400 */
[----:B------:R-:W-:Y:S02]  /*10700*/  FMNMX.FTZ R4, R42, R4, !PT ;  /* 0x000000042a047209 */ /* 0x000fe40007810000 */
[----:B-1----:R-:W-:Y:S02]  /*10710*/  FMNMX.FTZ R5, R60, R5, !PT ;  /* 0x000000053c057209 */ /* 0x002fe40007810000 */
[----:B------:R-:W-:Y:S02]  /*10720*/  FMNMX.FTZ R4, R238, R4, !PT ;  /* 0x00000004ee047209 */ /* 0x000fe40007810000 */
[----:B------:R-:W-:Y:S03]  /*10730*/  FMNMX.FTZ R72, R0, R72, !PT ;  /* 0x0000004800487209 */ /* 0x000fe60007810000 */
[----:B------:R-:W1:Y:S02]  /*10740*/  MUFU.TANH R239, R76 ;  /* 0x0000004c00ef7308 */ /* 0x000e640000002400 */
[----:B------:R-:W1:Y:S01]  /*10750*/  SHFL.BFLY PT, R6, R72, 0x1, 0x1f ;  /* 0x0c201f0048067f89 */ /* 0x000e6200000e0000 */
[----:B---3--:R-:W-:Y:S02]  /*10760*/  FMNMX.FTZ R5, R46, R5, !PT ;  /* 0x000000052e057209 */ /* 0x008fe40007810000 */
[----:B------:R-:W-:Y:S05]  /*10770*/  FMNMX.FTZ R73, R73, R8, !PT ;  /* 0x0000000849497209 */ /* 0x000fea0007810000 */
[----:B------:R-:W3:Y:S01]  /*10780*/  MUFU.TANH R240, R79 ;  /* 0x0000004f00f07308 */ /* 0x000ee20000002400 */
[----:B--2---:R-:W-:Y:S09]  /*10790*/  FMNMX.FTZ R0, R119, R5, !PT ;  /* 0x0000000577007209 */ /* 0x004ff20007810000 */
[----:B------:R-:W2:Y:S01]  /*107a0*/  MUFU.TANH R36, R90 ;  /* 0x0000005a00247308 */ /* 0x000ea20000002400 */
[----:B-1----:R-:W-:Y:S01]  /*107b0*/  FMNMX.FTZ R4, R239, R4, !PT ;  /* 0x00000004ef047209 */ /* 0x002fe20007810000 */
[----:B------:R-:W-:Y:S01]  /*107c0*/  FMUL.FTZ R76, R110, c[0x0][0x320] ;  /* 0x0000c8006e4c7a20 */ /* 0x000fe20000410000 */
[----:B------:R-:W-:Y:S02]  /*107d0*/  MOV R110, R45 ;  /* 0x0000002d006e7202 */ /* 0x000fe40000000f00 */
[----:B------:R-:W-:Y:S05]  /*107e0*/  FMNMX.FTZ R72, R72, R6, !PT ;  /* 0x0000000648487209 */ /* 0x000fea0007810000 */
[----:B------:R2:W-:Y:S01]  /*107f0*/  MUFU.TANH R189, R106 ;  /* 0x0000006a00bd7308 */ /* 0x0005e20000002400 */
[----:B------:R-:W-:Y:S01]  /*10800*/  FMUL.FTZ R78, R72, c[0x0][0x2d0] ;  /* 0x0000b400484e7a20 */ /* 0x000fe20000410000 */
[----:B---3--:R-:W-:Y:S01]  /*10810*/  FMNMX.FTZ R0, R240, R0, !PT ;  /* 0x00000000f0007209 */ /* 0x008fe20007810000 */
[----:B------:R-:W-:Y:S07]  /*10820*/  FMUL.FTZ R79, R73, c[0x0][0x2d0] ;  /* 0x0000b400494f7a20 */ /* 0x000fee0000410000 */
[----:B------:R-:W1:Y:S10]  /*10830*/  MUFU.TANH R233, R77 ;  /* 0x0000004d00e97308 */ /* 0x000e740000002400 */
[----:B------:R-:W3:Y:S01]  /*10840*/  MUFU.TANH R236, R89 ;  /* 0x0000005900ec7308 */ /* 0x000ee20000002400 */
[----:B--2---:R-:W-:Y:S04]  /*10850*/  MOV R106, R36 ;  /* 0x00000024006a7202 */ /* 0x004fe80000000f00 */
[----:B------:R-:W-:Y:S01]  /*10860*/  FMNMX.FTZ R5, R106, R0, !PT ;  /* 0x000000006a057209 */ /* 0x000fe20007810000 */
[----:B------:R-:W-:Y:S04]  /*10870*/  FMUL.FTZ R0, R111, c[0x0][0x320] ;  /* 0x0000c8006f007a20 */ /* 0x000fe80000410000 */
[----:B------:R-:W2:Y:S01]  /*10880*/  MUFU.TANH R43, R92 ;  /* 0x0000005c002b7308 */ /* 0x000ea20000002400 */
[----:B------:R-:W-:Y:S02]  /*10890*/  MOV R111, R51 ;  /* 0x00000033006f7202 */ /* 0x000fe40000000f00 */
[----:B-1----:R-:W-:Y:S04]  /*108a0*/  FMNMX.FTZ R4, R233, R4, !PT ;  /* 0x00000004e9047209 */ /* 0x002fe80007810000 */
[----:B------:R-:W-:Y:S03]  /*108b0*/  FMNMX.FTZ R4, R113, R4, !PT ;  /* 0x0000000471047209 */ /* 0x000fe60007810000 */
[----:B------:R-:W1:Y:S01]  /*108c0*/  MUFU.TANH R59, R93 ;  /* 0x0000005d003b7308 */ /* 0x000e620000002400 */
[----:B---3--:R-:W-:Y:S09]  /*108d0*/  FMNMX.FTZ R4, R236, R4, !PT ;  /* 0x00000004ec047209 */ /* 0x008ff20007810000 */
[----:B------:R-:W3:Y:S01]  /*108e0*/  MUFU.TANH R7, R105 ;  /* 0x0000006900077308 */ /* 0x000ee20000002400 */
[----:B--2---:R-:W-:Y:S09]  /*108f0*/  FMNMX.FTZ R4, R43, R4, !PT ;  /* 0x000000042b047209 */ /* 0x004ff20007810000 */
[----:B------:R2:W-:Y:S01]  /*10900*/  MUFU.TANH R75, R0 ;  /* 0x00000000004b7308 */ /* 0x0005e20000002400 */
[----:B-1----:R-:W-:Y:S04]  /*10910*/  FMNMX.FTZ R4, R59, R4, !PT ;  /* 0x000000043b047209 */ /* 0x002fe80007810000 */
[----:B------:R-:W-:Y:S05]  /*10920*/  FMNMX.FTZ R4, R230, R4, !PT ;  /* 0x00000004e6047209 */ /* 0x000fea0007810000 */
[----:B------:R-:W1:Y:S01]  /*10930*/  MUFU.TANH R210, R109 ;  /* 0x0000006d00d27308 */ /* 0x000e620000002400 */
[----:B---3--:R-:W-:Y:S04]  /*10940*/  MOV R115, R7 ;  /* 0x0000000700737202 */ /* 0x008fe80000000f00 */
[----:B------:R-:W-:Y:S05]  /*10950*/  FMNMX.FTZ R4, R115, R4, !PT ;  /* 0x0000000473047209 */ /* 0x000fea0007810000 */
[----:B------:R-:W3:Y:S01]  /*10960*/  MUFU.TANH R37, R91 ;  /* 0x0000005b00257308 */ /* 0x000ee20000002400 */
[----:B------:R-:W-:Y:S01]  /*10970*/  FMNMX.FTZ R4, R104, R4, !PT ;  /* 0x0000000468047209 */ /* 0x000fe20007810000 */
[----:B--2---:R-:W-:Y:S04]  /*10980*/  FADD.FTZ R0, -R73, R2 ;  /* 0x0000000249007221 */ /* 0x004fe80000010100 */
[----:B------:R-:W-:Y:S04]  /*10990*/  FMUL.FTZ R2, R0, c[0x0][0x2d0] ;  /* 0x0000b40000027a20 */ /* 0x000fe80000410000 */
[----:B------:R-:W2:Y:S01]  /*109a0*/  MUFU.TANH R100, R94 ;  /* 0x0000005e00647308 */ /* 0x000ea20000002400 */
[----:B-1----:R-:W-:Y:S05]  /*109b0*/  FMNMX.FTZ R4, R210, R4, !PT ;  /* 0x00000004d2047209 */ /* 0x002fea0007810000 */
[----:B------:R-:W1:Y:S04]  /*109c0*/  SHFL.BFLY PT, R7, R4, 0x2, 0x1f ;  /* 0x0c401f0004077f89 */ /* 0x000e6800000e0000 */
[----:B------:R1:W1:Y:S01]  /*109d0*/  MUFU.EX2 R74, R2 ;  /* 0x00000002004a7308 */ /* 0x0002620000000800 */
[----:B---3--:R-:W-:Y:S04]  /*109e0*/  MOV R109, R37 ;  /* 0x00000025006d7202 */ /* 0x008fe80000000f00 */
[----:B------:R-:W-:Y:S05]  /*109f0*/  FMNMX.FTZ R5, R109, R5, !PT ;  /* 0x000000056d057209 */ /* 0x000fea0007810000 */
[----:B------:R-:W3:Y:S01]  /*10a00*/  MUFU.TANH R102, R95 ;  /* 0x0000005f00667308 */ /* 0x000ee20000002400 */
[----:B--2---:R-:W-:Y:S09]  /*10a10*/  FMNMX.FTZ R5, R100, R5, !PT ;  /* 0x0000000564057209 */ /* 0x004ff20007810000 */
[----:B------:R-:W2:Y:S01]  /*10a20*/  MUFU.TANH R62, R107 ;  /* 0x0000006b003e7308 */ /* 0x000ea20000002400 */
[----:B-1----:R-:W-:Y:S01]  /*10a30*/  FMNMX.FTZ R4, R4, R7, !PT ;  /* 0x0000000704047209 */ /* 0x002fe20007810000 */
[----:B------:R-:W-:Y:S02]  /*10a40*/  FADD.FTZ R2, -R72, R3 ;  /* 0x0000000348027221 */ /* 0x000fe40000010100 */
[--C-:B------:R-:W-:Y:S02]  /*10a50*/  FFMA.FTZ R7, R33, c[0x0][0x2d0], -R79.reuse ;  /* 0x0000b40021077a23 */ /* 0x100fe4000001084f */
[----:B------:R-:W1:Y:S01]  /*10a60*/  SHFL.BFLY PT, R71, R4, 0x1, 0x1f ;  /* 0x0c201f0004477f89 */ /* 0x000e6200000e0000 */
[----:B------:R-:W-:Y:S03]  /*10a70*/  FMUL.FTZ R2, R2, c[0x0][0x2d0] ;  /* 0x0000b40002027a20 */ /* 0x000fe60000410000 */
[----:B------:R-:W1:Y:S01]  /*10a80*/  MUFU.TANH R76, R76 ;  /* 0x0000004c004c7308 */ /* 0x000e620000002400 */
[----:B------:R-:W-:Y:S01]  /*10a90*/  FMUL.FTZ R33, R74, R149 ;  /* 0x000000954a217220 */ /* 0x000fe20000410000 */
[----:B---3--:R-:W-:Y:S04]  /*10aa0*/  FMNMX.FTZ R5, R102, R5, !PT ;  /* 0x0000000566057209 */ /* 0x008fe80007810000 */
[----:B------:R-:W-:Y:S04]  /*10ab0*/  FMNMX.FTZ R5, R189, R5, !PT ;  /* 0x00000005bd057209 */ /* 0x000fe80007810000 */
[----:B------:R3:W3:Y:S01]  /*10ac0*/  MUFU.EX2 R69, R2 ;  /* 0x0000000200457308 */ /* 0x0006e20000000800 */
[----:B--2---:R-:W-:Y:S01]  /*10ad0*/  FMNMX.FTZ R0, R62, R5, !PT ;  /* 0x000000053e007209 */ /* 0x004fe20007810000 */
[----:B------:R-:W-:Y:S02]  /*10ae0*/  FFMA.FTZ R5, R21, c[0x0][0x2d0], -R79 ;  /* 0x0000b40015057a23 */ /* 0x000fe4000001084f */
[----:B------:R-:W-:Y:S06]  /*10af0*/  IMAD.MOV.U32 R107, RZ, RZ, R59 ;  /* 0x000000ffff6b7224 */ /* 0x000fec00078e003b */
[----:B------:R2:W-:Y:S01]  /*10b00*/  MUFU.EX2 R90, R5 ;  /* 0x00000005005a7308 */ /* 0x0005e20000000800 */
[----:B-1----:R-:W-:Y:S01]  /*10b10*/  FMNMX.FTZ R71, R4, R71, !PT ;  /* 0x0000004704477209 */ /* 0x002fe20007810000 */
[----:B------:R-:W-:Y:S01]  /*10b20*/  FFMA.FTZ R4, R184, c[0x0][0x2d0], -R79 ;  /* 0x0000b400b8047a23 */ /* 0x000fe2000001084f */
[----:B------:R-:W-:Y:S02]  /*10b30*/  FMNMX.FTZ R0, R76, R0, !PT ;  /* 0x000000004c007209 */ /* 0x000fe40007810000 */
[----:B------:R-:W-:Y:S01]  /*10b40*/  MOV R184, R247 ;  /* 0x000000f700b87202 */ /* 0x000fe20000000f00 */
[----:B------:R-:W-:Y:S01]  /*10b50*/  FMUL.FTZ R105, R71, c[0x0][0x2d0] ;  /* 0x0000b40047697a20 */ /* 0x000fe20000410000 */
[----:B------:R-:W-:Y:S03]  /*10b60*/  FMNMX.FTZ R0, R75, R0, !PT ;  /* 0x000000004b007209 */ /* 0x000fe60007810000 */
[----:B------:R-:W-:Y:S01]  /*10b70*/  MUFU.EX2 R223, R4 ;  /* 0x0000000400df7308 */ /* 0x000fe20000000800 */
[----:B------:R-:W-:Y:S01]  /*10b80*/  FFMA.FTZ R104, R104, c[0x0][0x2d0], -R105 ;  /* 0x0000b40068687a23 */ /* 0x000fe20000010869 */
[----:B------:R-:W1:Y:S01]  /*10b90*/  SHFL.BFLY PT, R3, R0, 0x2, 0x1f ;  /* 0x0c401f0000037f89 */ /* 0x000e6200000e0000 */
[----:B---3--:R-:W-:Y:S01]  /*10ba0*/  FADD.FTZ R2, -R71, R116 ;  /* 0x0000007447027221 */ /* 0x008fe20000010100 */
[----:B------:R-:W-:Y:S01]  /*10bb0*/  MOV R116, R42 ;  /* 0x0000002a00747202 */ /* 0x000fe20000000f00 */
[----:B------:R-:W-:Y:S02]  /*10bc0*/  FMUL.FTZ R51, R69, R167 ;  /* 0x000000a745337220 */ /* 0x000fe40000410000 */
[----:B------:R-:W-:Y:S03]  /*10bd0*/  FMUL.FTZ R2, R2, c[0x0][0x2d0] ;  /* 0x0000b40002027a20 */ /* 0x000fe60000410000 */
[----:B------:R-:W-:Y:S01]  /*10be0*/  MUFU.EX2 R94, R7 ;  /* 0x00000007005e7308 */ /* 0x000fe20000000800 */
[----:B--2---:R-:W-:Y:S09]  /*10bf0*/  @P0 MOV R5, R55 ;  /* 0x0000003700050202 */ /* 0x004ff20000000f00 */
[----:B------:R2:W3:Y:S01]  /*10c00*/  MUFU.EX2 R68, R2 ;  /* 0x0000000200447308 */ /* 0x0004e20000000800 */
[----:B-1----:R-:W-:Y:S01]  /*10c10*/  FMNMX.FTZ R0, R0, R3, !PT ;  /* 0x0000000300007209 */ /* 0x002fe20007810000 */
[--C-:B------:R-:W-:Y:S08]  /*10c20*/  FFMA.FTZ R3, R17, c[0x0][0x2d0], -R79.reuse ;  /* 0x0000b40011037a23 */ /* 0x100ff0000001084f */
[----:B------:R-:W-:Y:S01]  /*10c30*/  MUFU.EX2 R104, R104 ;  /* 0x0000006800687308 */ /* 0x000fe20000000800 */
[----:B------:R-:W-:Y:S01]  /*10c40*/  FMUL.FTZ R17, R74, R133 ;  /* 0x000000854a117220 */ /* 0x000fe20000410000 */
[----:B------:R-:W-:Y:S04]  /*10c50*/  MOV R133, R63 ;  /* 0x0000003f00857202 */ /* 0x000fe80000000f00 */
[----:B------:R-:W-:Y:S02]  /*10c60*/  MOV R149, R133 ;  /* 0x0000008500957202 */ /* 0x000fe40000000f00 */
[----:B------:R-:W-:Y:S02]  /*10c70*/  MOV R133, R98 ;  /* 0x0000006200857202 */ /* 0x000fe40000000f00 */
[----:B------:R1:W-:Y:S01]  /*10c80*/  MUFU.EX2 R10, R3 ;  /* 0x00000003000a7308 */ /* 0x0003e20000000800 */
[--C-:B--2---:R-:W-:Y:S02]  /*10c90*/  FFMA.FTZ R2, R118, c[0x0][0x2d0], -R79.reuse ;  /* 0x0000b40076027a23 */ /* 0x104fe4000001084f */
[----:B---3--:R-:W-:Y:S07]  /*10ca0*/  FMUL.FTZ R45, R68, R161 ;  /* 0x000000a1442d7220 */ /* 0x008fee0000410000 */
[----:B------:R2:W3:Y:S01]  /*10cb0*/  MUFU.EX2 R243, R2 ;  /* 0x0000000200f37308 */ /* 0x0004e20000000800 */
[--C-:B-1----:R-:W-:Y:S01]  /*10cc0*/  FFMA.FTZ R3, R187, c[0x0][0x2d0], -R78.reuse ;  /* 0x0000b400bb037a23 */ /* 0x102fe2000001084e */
[----:B------:R-:W-:Y:S08]  /*10cd0*/  MOV R187, R62 ;  /* 0x0000003e00bb7202 */ /* 0x000ff00000000f00 */
[----:B------:R1:W-:Y:S01]  /*10ce0*/  MUFU.EX2 R222, R3 ;  /* 0x0000000300de7308 */ /* 0x0003e20000000800 */
[----:B--2---:R-:W-:Y:S01]  /*10cf0*/  FFMA.FTZ R2, R16, c[0x0][0x2d0], -R79 ;  /* 0x0000b40010027a23 */ /* 0x004fe2000001084f */
[----:B---3--:R-:W-:Y:S01]  /*10d00*/  F2FP.BF16.PACK_AB R80, R243, R223 ;  /* 0x000000dff350723e */ /* 0x008fe200000010ff */
[----:B------:R-:W-:Y:S01]  /*10d10*/  FMUL.FTZ R16, R74, R132 ;  /* 0x000000844a107220 */ /* 0x000fe20000410000 */
[----:B------:R-:W-:Y:S06]  /*10d20*/  MOV R132, R44 ;  /* 0x0000002c00847202 */ /* 0x000fec0000000f00 */
[----:B------:R2:W-:Y:S01]  /*10d30*/  MUFU.EX2 R36, R2 ;  /* 0x0000000200247308 */ /* 0x0005e20000000800 */
[----:B------:R-:W-:Y:S02]  /*10d40*/  FMUL.FTZ R44, R68, R160 ;  /* 0x000000a0442c7220 */ /* 0x000fe40000410000 */
[--C-:B-1----:R-:W-:Y:S01]  /*10d50*/  FFMA.FTZ R3, R185, c[0x0][0x2d0], -R78.reuse ;  /* 0x0000b400b9037a23 */ /* 0x102fe2000001084e */
[----:B------:R-:W-:Y:S06]  /*10d60*/  MOV R185, R88 ;  /* 0x0000005800b97202 */ /* 0x000fec0000000f00 */
[----:B------:R1:W3:Y:S01]  /*10d70*/  MUFU.EX2 R242, R3 ;  /* 0x0000000300f27308 */ /* 0x0002e20000000800 */
[----:B--2---:R-:W2:Y:S01]  /*10d80*/  SHFL.BFLY PT, R2, R0, 0x1, 0x1f ;  /* 0x0c201f0000027f89 */ /* 0x004ea200000e0000 */
[--C-:B-1----:R-:W-:Y:S01]  /*10d90*/  FFMA.FTZ R3, R18, c[0x0][0x2d0], -R78.reuse ;  /* 0x0000b40012037a23 */ /* 0x102fe2000001084e */
[----:B---3--:R-:W-:Y:S01]  /*10da0*/  F2FP.BF16.PACK_AB R81, R242, R222 ;  /* 0x000000def251723e */ /* 0x008fe200000010ff */
[----:B------:R-:W-:Y:S01]  /*10db0*/  FMUL.FTZ R18, R69, R134 ;  /* 0x0000008645127220 */ /* 0x000fe20000410000 */
[----:B------:R-:W-:Y:S05]  /*10dc0*/  MOV R134, R60 ;  /* 0x0000003c00867202 */ /* 0x000fea0000000f00 */
[----:B------:R1:W-:Y:S01]  /*10dd0*/  MUFU.EX2 R50, R3 ;  /* 0x0000000300327308 */ /* 0x0003e20000000800 */
[----:B------:R-:W-:Y:S01]  /*10de0*/  FMUL.FTZ R60, R68, R176 ;  /* 0x000000b0443c7220 */ /* 0x000fe20000410000 */
[----:B--2---:R-:W-:Y:S01]  /*10df0*/  FMNMX.FTZ R70, R0, R2, !PT ;  /* 0x0000000200467209 */ /* 0x004fe20007810000 */
[----:B------:R-:W-:Y:S01]  /*10e00*/  FFMA.FTZ R2, R194, c[0x0][0x2d0], -R105 ;  /* 0x0000b400c2027a23 */ /* 0x000fe20000010869 */
[----:B------:R-:W-:Y:S01]  /*10e10*/  MOV R194, R57 ;  /* 0x0000003900c27202 */ /* 0x000fe20000000f00 */
[----:B------:R-:W-:Y:S02]  /*10e20*/  FMUL.FTZ R57, R68, R173 ;  /* 0x000000ad44397220 */ /* 0x000fe40000410000 */
[----:B------:R-:W-:Y:S02]  /*10e30*/  FMUL.FTZ R77, R70, c[0x0][0x2d0] ;  /* 0x0000b400464d7a20 */ /* 0x000fe40000410000 */
[----:B------:R-:W-:Y:S01]  /*10e40*/  FFMA.FTZ R0, R19, c[0x0][0x2d0], -R78 ;  /* 0x0000b40013007a23 */ /* 0x000fe2000001084e */
[----:B------:R2:W-:Y:S01]  /*10e50*/  MUFU.EX2 R118, R2 ;  /* 0x0000000200767308 */ /* 0x0005e20000000800 */
[----:B------:R-:W-:Y:S01]  /*10e60*/  FMUL.FTZ R19, R69, R135 ;  /* 0x0000008745137220 */ /* 0x000fe20000410000 */
[----:B------:R-:W-:Y:S01]  /*10e70*/  MOV R135, R61 ;  /* 0x0000003d00877202 */ /* 0x000fe20000000f00 */
[----:B------:R-:W-:Y:S02]  /*10e80*/  FMUL.FTZ R61, R68, R177 ;  /* 0x000000b1443d7220 */ /* 0x000fe40000410000 */
[----:B------:R-:W-:Y:S05]  /*10e90*/  FFMA.FTZ R75, R75, c[0x0][0x2d0], -R77 ;  /* 0x0000b4004b4b7a23 */ /* 0x000fea000001084d */
[----:B------:R3:W3:Y:S01]  /*10ea0*/  MUFU.EX2 R191, R0 ;  /* 0x0000000000bf7308 */ /* 0x0006e20000000800 */
[----:B-1----:R-:W-:Y:S09]  /*10eb0*/  FFMA.FTZ R3, R20, c[0x0][0x2d0], -R79 ;  /* 0x0000b40014037a23 */ /* 0x002ff2000001084f */
[----:B------:R-:W-:Y:S01]  /*10ec0*/  MUFU.EX2 R89, R3 ;  /* 0x0000000300597308 */ /* 0x000fe20000000800 */
[----:B--2---:R-:W-:Y:S01]  /*10ed0*/  FFMA.FTZ R2, R186, c[0x0][0x2d0], -R105 ;  /* 0x0000b400ba027a23 */ /* 0x004fe20000010869 */
[----:B------:R-:W-:Y:S01]  /*10ee0*/  MOV R186, R40 ;  /* 0x0000002800ba7202 */ /* 0x000fe20000000f00 */
[----:B------:R-:W-:Y:S07]  /*10ef0*/  FMUL.FTZ R40, R68, R156 ;  /* 0x0000009c44287220 */ /* 0x000fee0000410000 */
[----:B------:R1:W2:Y:S01]  /*10f00*/  MUFU.EX2 R114, R2 ;  /* 0x0000000200727308 */ /* 0x0002a20000000800 */
[----:B---3--:R-:W-:Y:S01]  /*10f10*/  FADD.FTZ R0, -R70, R117 ;  /* 0x0000007546007221 */ /* 0x008fe20000010100 */
[----:B------:R-:W-:Y:S02]  /*10f20*/  F2FP.BF16.PACK_AB R83, R191, R50 ;  /* 0x00000032bf53723e */ /* 0x000fe400000010ff */
[----:B------:R-:W-:Y:S01]  /*10f30*/  MOV R117, R84 ;  /* 0x0000005400757202 */ /* 0x000fe20000000f00 */
[----:B------:R-:W-:Y:S05]  /*10f40*/  FMUL.FTZ R0, R0, c[0x0][0x2d0] ;  /* 0x0000b40000007a20 */ /* 0x000fea0000410000 */
[----:B------:R-:W-:Y:S10]  /*10f50*/  MUFU.EX2 R75, R75 ;  /* 0x0000004b004b7308 */ /* 0x000ff40000000800 */
[----:B------:R-:W3:Y:S01]  /*10f60*/  MUFU.EX2 R0, R0 ;  /* 0x0000000000007308 */ /* 0x000ee20000000800 */
[----:B-1----:R-:W-:Y:S01]  /*10f70*/  FFMA.FTZ R2, R12, c[0x0][0x2d0], -R105 ;  /* 0x0000b4000c027a23 */ /* 0x002fe20000010869 */
[----:B--2---:R-:W-:Y:S01]  /*10f80*/  F2FP.BF16.PACK_AB R64, R114, R118 ;  /* 0x000000767240723e */ /* 0x004fe200000010ff */
[C---:B------:R-:W-:Y:S02]  /*10f90*/  FMUL.FTZ R12, R68.reuse, R128 ;  /* 0x00000080440c7220 */ /* 0x040fe40000410000 */
[----:B------:R-:W-:Y:S05]  /*10fa0*/  IMAD.MOV.U32 R128, RZ, RZ, R41 ;  /* 0x000000ffff807224 */ /* 0x000fea00078e0029 */
[----:B------:R1:W-:Y:S01]  /*10fb0*/  MUFU.EX2 R52, R2 ;  /* 0x0000000200347308 */ /* 0x0003e20000000800 */
[----:B------:R-:W-:Y:S02]  /*10fc0*/  FMUL.FTZ R41, R68, R157 ;  /* 0x0000009d44297220 */ /* 0x000fe40000410000 */
[C---:B---3--:R-:W-:Y:S02]  /*10fd0*/  FMUL.FTZ R42, R0.reuse, R158 ;  /* 0x0000009e002a7220 */ /* 0x048fe40000410000 */
[C---:B------:R-:W-:Y:S02]  /*10fe0*/  FMUL.FTZ R59, R0.reuse, R175 ;  /* 0x000000af003b7220 */ /* 0x040fe40000410000 */
[C---:B------:R-:W-:Y:S02]  /*10ff0*/  FMUL.FTZ R62, R0.reuse, R178 ;  /* 0x000000b2003e7220 */ /* 0x040fe40000410000 */
[----:B------:R-:W-:Y:S02]  /*11000*/  FMUL.FTZ R63, R0, R179 ;  /* 0x000000b3003f7220 */ /* 0x000fe40000410000 */
[----:B-1----:R-:W-:Y:S02]  /*11010*/  FFMA.FTZ R2, R13, c[0x0][0x2d0], -R105 ;  /* 0x0000b4000d027a23 */ /* 0x002fe40000010869 */
[C---:B------:R-:W-:Y:S01]  /*11020*/  FMUL.FTZ R13, R68.reuse, R129 ;  /* 0x00000081440d7220 */ /* 0x040fe20000410000 */
[----:B------:R-:W-:Y:S01]  /*11030*/  MOV R129, R86 ;  /* 0x0000005600817202 */ /* 0x000fe20000000f00 */
[----:B------:R1:W-:Y:S02]  /*11040*/  MUFU.EX2 R53, R2 ;  /* 0x0000000200357308 */ /* 0x0003e40000000800 */
[--C-:B-1----:R-:W-:Y:S01]  /*11050*/  FFMA.FTZ R2, R193, c[0x0][0x2d0], -R77.reuse ;  /* 0x0000b400c1027a23 */ /* 0x102fe2000001084d */
[----:B------:R-:W-:Y:S01]  /*11060*/  MOV R193, R56 ;  /* 0x0000003800c17202 */ /* 0x000fe20000000f00 */
[----:B------:R-:W-:Y:S06]  /*11070*/  FMUL.FTZ R56, R68, R172 ;  /* 0x000000ac44387220 */ /* 0x000fec0000410000 */
[----:B------:R1:W-:Y:S02]  /*11080*/  MUFU.EX2 R101, R2 ;  /* 0x0000000200657308 */ /* 0x0003e40000000800 */
[--C-:B-1----:R-:W-:Y:S01]  /*11090*/  FFMA.FTZ R2, R192, c[0x0][0x2d0], -R77.reuse ;  /* 0x0000b400c0027a23 */ /* 0x102fe2000001084d */
[----:B------:R-:W-:Y:S07]  /*110a0*/  MOV R192, R10 ;  /* 0x0000000a00c07202 */ /* 0x000fee0000000f00 */
[----:B------:R1:W2:Y:S02]  /*110b0*/  MUFU.EX2 R200, R2 ;  /* 0x0000000200c87308 */ /* 0x0002a40000000800 */
[--C-:B-1----:R-:W-:Y:S01]  /*110c0*/  FFMA.FTZ R2, R14, c[0x0][0x2d0], -R77.reuse ;  /* 0x0000b4000e027a23 */ /* 0x102fe2000001084d */
[----:B--2---:R-:W-:Y:S01]  /*110d0*/  F2FP.BF16.PACK_AB R65, R200, R101 ;  /* 0x00000065c841723e */ /* 0x004fe200000010ff */
[C---:B------:R-:W-:Y:S01]  /*110e0*/  FMUL.FTZ R14, R0.reuse, R130 ;  /* 0x00000082000e7220 */ /* 0x040fe20000410000 */
[----:B------:R-:W-:Y:S05]  /*110f0*/  MOV R130, R85 ;  /* 0x0000005500827202 */ /* 0x000fea0000000f00 */
[----:B------:R1:W-:Y:S02]  /*11100*/  MUFU.EX2 R201, R2 ;  /* 0x0000000200c97308 */ /* 0x0003e40000000800 */
[----:B-1----:R-:W-:Y:S02]  /*11110*/  FFMA.FTZ R2, R15, c[0x0][0x2d0], -R77 ;  /* 0x0000b4000f027a23 */ /* 0x002fe4000001084d */
[C---:B------:R-:W-:Y:S01]  /*11120*/  FMUL.FTZ R15, R0.reuse, R131 ;  /* 0x00000083000f7220 */ /* 0x040fe20000410000 */
[----:B------:R-:W-:Y:S05]  /*11130*/  MOV R131, R43 ;  /* 0x0000002b00837202 */ /* 0x000fea0000000f00 */
[----:B------:R1:W2:Y:S01]  /*11140*/  MUFU.EX2 R204, R2 ;  /* 0x0000000200cc7308 */ /* 0x0002a20000000800 */
[----:B------:R-:W-:Y:S01]  /*11150*/  FMUL.FTZ R43, R0, R159 ;  /* 0x0000009f002b7220 */ /* 0x000fe20000410000 */
[----:B-1----:R-:W-:Y:S02]  /*11160*/  @P0 SHF.R.S32.HI R2, RZ, 0x1f, R244 ;  /* 0x0000001fff020819 */ /* 0x002fe400000114f4 */
[----:B--2---:R-:W-:Y:S03]  /*11170*/  F2FP.BF16.PACK_AB R67, R204, R201 ;  /* 0x000000c9cc43723e */ /* 0x004fe600000010ff */
[----:B------:R-:W-:Y:S02]  /*11180*/  @P0 IMAD R4, R2, c[0x0][0x1e0], RZ ;  /* 0x0000780002040a24 */ /* 0x000fe400078e02ff */
[C---:B------:R-:W-:Y:S04]  /*11190*/  @P0 IMAD.WIDE.U32 R2, R244.reuse, c[0x0][0x1e0], RZ ;  /* 0x00007800f4020a25 */ /* 0x040fe800078e00ff */
[----:B------:R-:W-:Y:S02]  /*111a0*/  @P0 IMAD R6, R244, c[0x0][0x1e4], R4 ;  /* 0x00007900f4060a24 */ /* 0x000fe400078e0204 */
[----:B----4-:R-:W-:Y:S03]  /*111b0*/  @P0 IMAD.MOV.U32 R4, RZ, RZ, R38 ;  /* 0x000000ffff040224 */ /* 0x010fe600078e0026 */
[----:B------:R-:W-:Y:S01]  /*111c0*/  @P0 IADD3 R3, R3, R6, RZ ;  /* 0x0000000603030210 */ /* 0x000fe20007ffe0ff */
[----:B------:R-:W-:Y:S04]  /*111d0*/  @P0 IMAD.WIDE.U32 R4, R2, 0x70, R4 ;  /* 0x0000007002040825 */ /* 0x000fe800078e0004 */
[----:B------:R-:W-:Y:S01]  /*111e0*/  @P0 IMAD R3, R3, 0x70, RZ ;  /* 0x0000007003030824 */ /* 0x000fe200078e02ff */
[----:B------:R-:W-:Y:S01]  /*111f0*/  @P0 LEA R2, P2, R4, c[0x0][0x1c8], 0x1 ;  /* 0x0000720004020a11 */ /* 0x000fe200078408ff */
[----:B------:R-:W-:Y:S03]  /*11200*/  FFMA.FTZ R6, R32, c[0x0][0x2d0], -R79 ;  /* 0x0000b40020067a23 */ /* 0x000fe6000001084f */
[----:B------:R-:W-:Y:S01]  /*11210*/  @P0 IADD3 R3, R5, R3, RZ ;  /* 0x0000000305030210 */ /* 0x000fe20007ffe0ff */
[----:B------:R1:W-:Y:S03]  /*11220*/  MUFU.EX2 R92, R6 ;  /* 0x00000006005c7308 */ /* 0x0003e60000000800 */
[----:B------:R-:W-:Y:S01]  /*11230*/  @P0 LEA.HI.X R3, R4, c[0x0][0x1cc], R3, 0x1, P2 ;  /* 0x0000730004030a11 */ /* 0x000fe200010f0c03 */
[--C-:B------:R-:W-:Y:S04]  /*11240*/  FFMA.FTZ R4, R22, c[0x0][0x2d0], -R78.reuse ;  /* 0x0000b40016047a23 */ /* 0x100fe8000001084e */
[----:B------:R2:W-:Y:S02]  /*11250*/  @P0 LDGSTS.E.BYPASS.LTC128B.128 [R241+0x3900], [R2.64], !P6 ;  /* 0x0390000002f10fae */ /* 0x0005e4000f101d4a */
[----:B------:R3:W-:Y:S01]  /*11260*/  MUFU.EX2 R251, R4 ;  /* 0x0000000400fb7308 */ /* 0x0007e20000000800 */
[----:B-1----:R-:W-:Y:S04]  /*11270*/  @P0 IADD3 R6, P1, R2, UR6, RZ ;  /* 0x0000000602060c10 */ /* 0x002fe8000ff3e0ff */
[----:B------:R-:W-:Y:S02]  /*11280*/  @P0 IADD3.X R7, R3, UR7, RZ, P1, !PT ;  /* 0x0000000703070c10 */ /* 0x000fe40008ffe4ff */
[----:B------:R-:W-:Y:S03]  /*11290*/  @P0 IADD3 R10, P3, R6, UR6, RZ ;  /* 0x00000006060a0c10 */ /* 0x000fe6000ff7e0ff */
[----:B------:R1:W-:Y:S01]  /*112a0*/  @P0 LDGSTS.E.BYPASS.LTC128B.128 [R241+0x4100], [R6.64], !P6 ;  /* 0x0410000006f10fae */ /* 0x0003e2000f101d4a */
[----:B------:R-:W-:Y:S01]  /*112b0*/  @P0 IADD3.X R11, R7, UR7, RZ, P3, !PT ;  /* 0x00000007070b0c10 */ /* 0x000fe20009ffe4ff */
[--C-:B--2---:R-:W-:Y:S01]  /*112c0*/  FFMA.FTZ R2, R23, c[0x0][0x2d0], -R78.reuse ;  /* 0x0000b40017027a23 */ /* 0x104fe2000001084e */
[----:B------:R-:W-:Y:S03]  /*112d0*/  @P0 IADD3 R8, P2, R10, UR6, RZ ;  /* 0x000000060a080c10 */ /* 0x000fe6000ff5e0ff */
[----:B------:R2:W4:Y:S01]  /*112e0*/  MUFU.EX2 R91, R2 ;  /* 0x00000002005b7308 */ /* 0x0005220000000800 */
[----:B------:R-:W-:Y:S01]  /*112f0*/  @P0 IADD3.X R9, R11, UR7, RZ, P2, !PT ;  /* 0x000000070b090c10 */ /* 0x000fe200097fe4ff */
[----:B------:R4:W-:Y:S01]  /*11300*/  @P0 LDGSTS.E.BYPASS.LTC128B.128 [R241+0x4900], [R10.64], !P6 ;  /* 0x049000000af10fae */ /* 0x0009e2000f101d4a */
[----:B---3--:R-:W-:Y:S04]  /*11310*/  @P0 IADD3 R4, P1, R8, UR6, RZ ;  /* 0x0000000608040c10 */ /* 0x008fe8000ff3e0ff */
[----:B------:R-:W-:Y:S03]  /*11320*/  @P0 IADD3.X R5, R9, UR7, RZ, P1, !PT ;  /* 0x0000000709050c10 */ /* 0x000fe60008ffe4ff */
[----:B------:R3:W-:Y:S08]  /*11330*/  @P0 LDGSTS.E.BYPASS.LTC128B.128 [R241+0x5100], [R8.64], !P6 ;  /* 0x0510000008f10fae */ /* 0x0007f0000f101d4a */
[----:B------:R3:W-:Y:S01]  /*11340*/  @P0 LDGSTS.E.BYPASS.LTC128B.128 [R241+0x5900], [R4.64], !P6 ;  /* 0x0590000004f10fae */ /* 0x0007e2000f101d4a */
[--C-:B-1----:R-:W-:Y:S02]  /*11350*/  FFMA.FTZ R7, R34, c[0x0][0x2d0], -R78.reuse ;  /* 0x0000b40022077a23 */ /* 0x102fe4000001084e */
[----:B------:R-:W-:Y:S01]  /*11360*/  FMUL.FTZ R34, R69, R150 ;  /* 0x0000009645227220 */ /* 0x000fe20000410000 */
[----:B--2---:R-:W-:Y:S01]  /*11370*/  @P0 IADD3 R2, P2, R4, UR6, RZ ;  /* 0x0000000604020c10 */ /* 0x004fe2000ff5e0ff */
[----:B------:R1:W-:Y:S03]  /*11380*/  MUFU.EX2 R93, R7 ;  /* 0x00000007005d7308 */ /* 0x0003e60000000800 */
[----:B------:R-:W-:Y:S01]  /*11390*/  @P0 IADD3.X R3, R5, UR7, RZ, P2, !PT ;  /* 0x0000000705030c10 */ /* 0x000fe200097fe4ff */
[----:B----4-:R-:W-:Y:S01]  /*113a0*/  FMUL.FTZ R11, R0, R127 ;  /* 0x0000007f000b7220 */ /* 0x010fe20000410000 */
[----:B------:R-:W-:Y:S01]  /*113b0*/  @P0 IADD3 R6, P1, R2, UR6, RZ ;  /* 0x0000000602060c10 */ /* 0x000fe2000ff3e0ff */
[----:B------:R-:W-:Y:S01]  /*113c0*/  FMUL.FTZ R10, R0, R126 ;  /* 0x0000007e000a7220 */ /* 0x000fe20000410000 */
[----:B------:R-:W-:Y:S01]  /*113d0*/  MOV R127, R52 ;  /* 0x00000034007f7202 */ /* 0x000fe20000000f00 */
[----:B------:R2:W-:Y:S01]  /*113e0*/  @P0 LDGSTS.E.BYPASS.LTC128B.128 [R241+0x6100], [R2.64], !P6 ;  /* 0x0610000002f10fae */ /* 0x0005e2000f101d4a */
[----:B------:R-:W-:Y:S01]  /*113f0*/  MOV R126, R50 ;  /* 0x00000032007e7202 */ /* 0x000fe20000000f00 */
[----:B------:R-:W-:Y:S02]  /*11400*/  FMUL.FTZ R50, R69, R166 ;  /* 0x000000a645327220 */ /* 0x000fe40000410000 */
[C---:B---3--:R-:W-:Y:S01]  /*11410*/  FMUL.FTZ R8, R68.reuse, R124 ;  /* 0x0000007c44087220 */ /* 0x048fe20000410000 */
[----:B------:R-:W-:Y:S01]  /*11420*/  MOV R124, R53 ;  /* 0x00000035007c7202 */ /* 0x000fe20000000f00 */
[----:B------:R-:W-:Y:S02]  /*11430*/  FMUL.FTZ R9, R68, R125 ;  /* 0x0000007d44097220 */ /* 0x000fe40000410000 */
[----:B------:R-:W-:Y:S01]  /*11440*/  IMAD.MOV.U32 R125, RZ, RZ, R87 ;  /* 0x000000ffff7d7224 */ /* 0x000fe200078e0057 */
[----:B------:R-:W-:Y:S01]  /*11450*/  F2FP.BF16.PACK_AB R66, R124, R127 ;  /* 0x0000007f7c42723e */ /* 0x000fe200000010ff */
[----:B------:R-:W-:Y:S02]  /*11460*/  FFMA.FTZ R4, R35, c[0x0][0x2d0], -R78 ;  /* 0x0000b40023047a23 */ /* 0x000fe4000001084e */
[----:B------:R-:W-:Y:S01]  /*11470*/  FMUL.FTZ R5, R74, R121 ;  /* 0x000000794a057220 */ /* 0x000fe20000410000 */
[----:B------:R-:W-:Y:S01]  /*11480*/  MOV R121, R91 ;  /* 0x0000005b00797202 */ /* 0x000fe20000000f00 */
[----:B------:R3:W4:Y:S01]  /*11490*/  MUFU.EX2 R32, R4 ;  /* 0x0000000400207308 */ /* 0x0007220000000800 */
[----:B-1----:R-:W-:Y:S01]  /*114a0*/  @P0 IADD3.X R7, R3, UR7, RZ, P1, !PT ;  /* 0x0000000703070c10 */ /* 0x002fe20008ffe4ff */
[C---:B------:R-:W-:Y:S04]  /*114b0*/  FMUL.FTZ R35, R69.reuse, R151 ;  /* 0x0000009745237220 */ /* 0x040fe80000410000 */
[----:B------:R1:W-:Y:S01]  /*114c0*/  @P0 LDGSTS.E.BYPASS.LTC128B.128 [R241+0x6900], [R6.64], !P6 ;  /* 0x0690000006f10fae */ /* 0x0003e2000f101d4a */
[--C-:B--2---:R-:W-:Y:S01]  /*114d0*/  FFMA.FTZ R2, R24, c[0x0][0x2d0], -R105.reuse ;  /* 0x0000b40018027a23 */ /* 0x104fe20000010869 */
[----:B------:R-:W-:Y:S01]  /*114e0*/  MOV R3, R36 ;  /* 0x0000002400037202 */ /* 0x000fe20000000f00 */
[----:B------:R-:W-:Y:S05]  /*114f0*/  FMUL.FTZ R24, R68, R140 ;  /* 0x0000008c44187220 */ /* 0x000fea0000410000 */
[----:B------:R-:W2:Y:S01]  /*11500*/  LDSM.16.MT88.4 R20, [R224+0x100] ;  /* 0x00010000e014783b */ /* 0x000ea20000004200 */
[----:B------:R1:W-:Y:S01]  /*11510*/  MUFU.EX2 R248, R2 ;  /* 0x0000000200f87308 */ /* 0x0003e20000000800 */
[----:B------:R-:W-:Y:S06]  /*11520*/  F2FP.BF16.PACK_AB R82, R192, R3 ;  /* 0x00000003c052723e */ /* 0x000fec00000010ff */
[----:B------:R-:W2:Y:S01]  /*11530*/  LDSM.16.MT88.4 R36, [R227+0x100] ;  /* 0x00010000e324783b */ /* 0x000ea20000004200 */
[C---:B---3--:R-:W-:Y:S02]  /*11540*/  FMUL.FTZ R4, R74.reuse, R120 ;  /* 0x000000784a047220 */ /* 0x048fe40000410000 */
[----:B----4-:R-:W-:Y:S02]  /*11550*/  IMAD.MOV.U32 R140, RZ, RZ, R32 ;  /* 0x000000ffff8c7224 */ /* 0x010fe400078e0020 */
[----:B------:R-:W-:Y:S01]  /*11560*/  FMUL.FTZ R32, R74, R148 ;  /* 0x000000944a207220 */ /* 0x000fe20000410000 */
[----:B------:R-:W-:Y:S02]  /*11570*/  MOV R148, R245 ;  /* 0x000000f500947202 */ /* 0x000fe40000000f00 */
[----:B------:R-:W3:Y:S01]  /*11580*/  LDSM.16.MT88.4 R52, [R225+0x100] ;  /* 0x00010000e134783b */ /* 0x000ee20000004200 */
[C---:B-1----:R-:W-:Y:S01]  /*11590*/  FMUL.FTZ R6, R69.reuse, R122 ;  /* 0x0000007a45067220 */ /* 0x042fe20000410000 */
[----:B------:R-:W-:Y:S01]  /*115a0*/  MOV R122, R90 ;  /* 0x0000005a007a7202 */ /* 0x000fe20000000f00 */
[----:B------:R-:W-:Y:S01]  /*115b0*/  FMUL.FTZ R7, R69, R123 ;  /* 0x0000007b45077220 */ /* 0x000fe20000410000 */
[----:B------:R-:W-:Y:S04]  /*115c0*/  MOV R123, R89 ;  /* 0x00000059007b7202 */ /* 0x000fe80000000f00 */
[----:B------:R-:W1:Y:S01]  /*115d0*/  LDSM.16.MT88.4 R84, [R226+0x100] ;  /* 0x00010000e254783b */ /* 0x000e620000004200 */
[--C-:B------:R-:W-:Y:S02]  /*115e0*/  FFMA.FTZ R2, R25, c[0x0][0x2d0], -R105.reuse ;  /* 0x0000b40019027a23 */ /* 0x100fe40000010869 */
[----:B------:R-:W-:Y:S01]  /*115f0*/  FMUL.FTZ R25, R68, R141 ;  /* 0x0000008d44197220 */ /* 0x000fe20000410000 */
[----:B------:R-:W-:Y:S01]  /*11600*/  MOV R141, R94 ;  /* 0x0000005e008d7202 */ /* 0x000fe20000000f00 */
[----:B------:R4:W1:Y:S03]  /*11610*/  MUFU.EX2 R249, R2 ;  /* 0x0000000200f97308 */ /* 0x0008660000000800 */
[----:B------:R-:W1:Y:S01]  /*11620*/  LDSM.16.MT88.4 R88, [R224+0x900] ;  /* 0x00090000e058783b */ /* 0x000e620000004200 */
[-C--:B--2---:R-:W-:Y:S07]  /*11630*/  HMMA.16816.F32.BF16 R4, R80, R20.reuse, R4 ;  /* 0x000000145004723c */ /* 0x084fee0000041804 */
[----:B------:R-:W0:Y:S01]  /*11640*/  LDGDEPBAR ;  /* 0x00000000000079af */ /* 0x000e220000000000 */
[C---:B------:R-:W-:Y:S04]  /*11650*/  HMMA.16816.F32.BF16 R8, R64.reuse, R20, R8 ;  /* 0x000000144008723c */ /* 0x040fe80000041808 */
[--C-:B----4-:R-:W-:Y:S02]  /*11660*/  FFMA.FTZ R2, R28, c[0x0][0x2d0], -R105.reuse ;  /* 0x0000b4001c027a23 */ /* 0x110fe40000010869 */
[----:B------:R-:W-:Y:S02]  /*11670*/  FMUL.FTZ R28, R68, R144 ;  /* 0x00000090441c7220 */ /* 0x000fe40000410000 */
[-C--:B------:R-:W-:Y:S01]  /*11680*/  HMMA.16816.F32.BF16 R12, R64, R22.reuse, R12 ;  /* 0x00000016400c723c */ /* 0x080fe2000004180c */
[----:B------:R2:W-:Y:S03]  /*11690*/  MUFU.EX2 R250, R2 ;  /* 0x0000000200fa7308 */ /* 0x0005e60000000800 */
[C---:B------:R-:W-:Y:S02]  /*116a0*/  FMUL.FTZ R20, R74.reuse, R136 ;  /* 0x000000884a147220 */ /* 0x040fe40000410000 */
[----:B------:R-:W-:Y:S01]  /*116b0*/  FMUL.FTZ R21, R74, R137 ;  /* 0x000000894a157220 */ /* 0x000fe20000410000 */
[----:B------:R-:W-:Y:S01]  /*116c0*/  MOV R137, R58 ;  /* 0x0000003a00897202 */ /* 0x000fe20000000f00 */
[C---:B------:R-:W-:Y:S04]  /*116d0*/  HMMA.16816.F32.BF16 R16, R80.reuse, R22, R16 ;  /* 0x000000165010723c */ /* 0x040fe80000041810 */
[----:B------:R-:W-:Y:S02]  /*116e0*/  IMAD.MOV.U32 R136, RZ, RZ, R46 ;  /* 0x000000ffff887224 */ /* 0x000fe400078e002e */
[C---:B------:R-:W-:Y:S02]  /*116f0*/  FMUL.FTZ R46, R0.reuse, R162 ;  /* 0x000000a2002e7220 */ /* 0x040fe40000410000 */
[C---:B------:R-:W-:Y:S01]  /*11700*/  FMUL.FTZ R23, R69.reuse, R139 ;  /* 0x0000008b45177220 */ /* 0x040fe20000410000 */
[----:B------:R-:W-:Y:S03]  /*11710*/  MOV R139, R221 ;  /* 0x000000dd008b7202 */ /* 0x000fe60000000f00 */
[----:B------:R-:W-:Y:S01]  /*11720*/  FMUL.FTZ R22, R69, R138 ;  /* 0x0000008a45167220 */ /* 0x000fe20000410000 */
[----:B------:R-:W-:Y:S01]  /*11730*/  MOV R138, R220 ;  /* 0x000000dc008a7202 */ /* 0x000fe20000000f00 */
[----:B------:R-:W-:Y:S01]  /*11740*/  FMUL.FTZ R58, R0, R174 ;  /* 0x000000ae003a7220 */ /* 0x000fe20000410000 */
[----:B------:R-:W-:Y:S01]  /*11750*/  MOV R150, R139 ;  /* 0x0000008b00967202 */ /* 0x000fe20000000f00 */
[----:B--2---:R-:W-:Y:S01]  /*11760*/  FFMA.FTZ R2, R29, c[0x0][0x2d0], -R105 ;  /* 0x0000b4001d027a23 */ /* 0x004fe20000010869 */
[----:B------:R-:W-:Y:S02]  /*11770*/  MOV R139, R135 ;  /* 0x00000087008b7202 */ /* 0x000fe40000000f00 */
[-C--:B------:R-:W-:Y:S01]  /*11780*/  HMMA.16816.F32.BF16 R20, R80, R36.reuse, R20 ;  /* 0x000000245014723c */ /* 0x080fe20000041814 */
[----:B------:R2:W-:Y:S02]  /*11790*/  MUFU.EX2 R252, R2 ;  /* 0x0000000200fc7308 */ /* 0x0005e40000000800 */
[----:B------:R-:W-:Y:S01]  /*117a0*/  FMUL.FTZ R29, R68, R145 ;  /* 0x00000091441d7220 */ /* 0x000fe20000410000 */
[----:B------:R-:W-:Y:S02]  /*117b0*/  MOV R135, R130 ;  /* 0x0000008200877202 */ /* 0x000fe40000000f00 */
[----:B------:R-:W-:Y:S02]  /*117c0*/  MOV R130, R125 ;  /* 0x0000007d00827202 */ /* 0x000fe40000000f00 */
[----:B------:R-:W-:Y:S04]  /*117d0*/  MOV R125, R185 ;  /* 0x000000b9007d7202 */ /* 0x000fe80000000f00 */
[----:B------:R-:W-:Y:S01]  /*117e0*/  MOV R185, R99 ;  /* 0x0000006300b97202 */ /* 0x000fe20000000f00 */
[--C-:B--2---:R-:W-:Y:S02]  /*117f0*/  FFMA.FTZ R2, R26, c[0x0][0x2d0], -R77.reuse ;  /* 0x0000b4001a027a23 */ /* 0x104fe4000001084d */
[C---:B------:R-:W-:Y:S01]  /*11800*/  FMUL.FTZ R26, R0.reuse, R142 ;  /* 0x0000008e001a7220 */ /* 0x040fe20000410000 */
[----:B------:R-:W-:Y:S01]  /*11810*/  MOV R142, R93 ;  /* 0x0000005d008e7202 */ /* 0x000fe20000000f00 */
[----:B------:R2:W-:Y:S02]  /*11820*/  MUFU.EX2 R120, R2 ;  /* 0x0000000200787308 */ /* 0x0005e40000000800 */
[--C-:B--2---:R-:W-:Y:S02]  /*11830*/  FFMA.FTZ R2, R27, c[0x0][0x2d0], -R77.reuse ;  /* 0x0000b4001b027a23 */ /* 0x104fe4000001084d */
[----:B------:R-:W-:Y:S01]  /*11840*/  FMUL.FTZ R27, R0, R143 ;  /* 0x0000008f001b7220 */ /* 0x000fe20000410000 */
[----:B------:R-:W-:Y:S05]  /*11850*/  MOV R143, R92 ;  /* 0x0000005c008f7202 */ /* 0x000fea0000000f00 */
[----:B------:R2:W4:Y:S01]  /*11860*/  MUFU.EX2 R198, R2 ;  /* 0x0000000200c67308 */ /* 0x0005220000000800 */
[----:B------:R-:W1:Y:S01]  /*11870*/  LDSM.16.MT88.4 R92, [R227+0x900] ;  /* 0x00090000e35c783b */ /* 0x000e620000004200 */
[C---:B------:R-:W-:Y:S07]  /*11880*/  HMMA.16816.F32.BF16 R24, R64.reuse, R36, R24 ;  /* 0x000000244018723c */ /* 0x040fee0000041818 */
[C---:B------:R-:W-:Y:S02]  /*11890*/  FMUL.FTZ R37, R74.reuse, R153 ;  /* 0x000000994a257220 */ /* 0x040fe40000410000 */
[----:B------:R-:W-:Y:S03]  /*118a0*/  FMUL.FTZ R36, R74, R152 ;  /* 0x000000984a247220 */ /* 0x000fe60000410000 */
[--C-:B--2---:R-:W-:Y:S02]  /*118b0*/  FFMA.FTZ R2, R30, c[0x0][0x2d0], -R77.reuse ;  /* 0x0000b4001e027a23 */ /* 0x104fe4000001084d */
[C---:B------:R-:W-:Y:S02]  /*118c0*/  FMUL.FTZ R30, R0.reuse, R146 ;  /* 0x00000092001e7220 */ /* 0x040fe40000410000 */
[----:B------:R2:W-:Y:S02]  /*118d0*/  MUFU.EX2 R197, R2 ;  /* 0x0000000200c57308 */ /* 0x0005e40000000800 */
[----:B--2---:R-:W-:Y:S01]  /*118e0*/  FFMA.FTZ R2, R195, c[0x0][0x2d0], -R77 ;  /* 0x0000b400c3027a23 */ /* 0x004fe2000001084d */
[----:B------:R-:W-:Y:S01]  /*118f0*/  MOV R195, R47 ;  /* 0x0000002f00c37202 */ /* 0x000fe20000000f00 */
[C---:B------:R-:W-:Y:S06]  /*11900*/  FMUL.FTZ R47, R0.reuse, R163 ;  /* 0x000000a3002f7220 */ /* 0x040fec0000410000 */
[----:B------:R2:W1:Y:S02]  /*11910*/  MUFU.EX2 R196, R2 ;  /* 0x0000000200c47308 */ /* 0x0004640000000800 */
[--C-:B--2---:R-:W-:Y:S02]  /*11920*/  FFMA.FTZ R2, R31, c[0x0][0x2d0], -R79.reuse ;  /* 0x0000b4001f027a23 */ /* 0x104fe4000001084f */
[----:B------:R-:W-:Y:S06]  /*11930*/  FMUL.FTZ R31, R0, R147 ;  /* 0x00000093001f7220 */ /* 0x000fec0000410000 */
[----:B------:R2:W-:Y:S01]  /*11940*/  MUFU.EX2 R247, R2 ;  /* 0x0000000200f77308 */ /* 0x0005e20000000800 */
[-C--:B------:R-:W-:Y:S08]  /*11950*/  HMMA.16816.F32.BF16 R28, R64, R38.reuse, R28 ;  /* 0x00000026401c723c */ /* 0x080ff0000004181c */
[C---:B------:R-:W-:Y:S07]  /*11960*/  HMMA.16816.F32.BF16 R32, R80.reuse, R38, R32 ;  /* 0x000000265020723c */ /* 0x040fee0000041820 */
[C---:B------:R-:W-:Y:S02]  /*11970*/  FMUL.FTZ R38, R69.reuse, R154 ;  /* 0x0000009a45267220 */ /* 0x040fe40000410000 */
[----:B------:R-:W-:Y:S03]  /*11980*/  FMUL.FTZ R39, R69, R155 ;  /* 0x0000009b45277220 */ /* 0x000fe60000410000 */
[--C-:B--2---:R-:W-:Y:S01]  /*11990*/  FFMA.FTZ R2, R199, c[0x0][0x2d0], -R79.reuse ;  /* 0x0000b400c7027a23 */ /* 0x104fe2000001084f */
[----:B------:R-:W-:Y:S03]  /*119a0*/  MOV R199, R246 ;  /* 0x000000f600c77202 */ /* 0x000fe60000000f00 */
[-C--:B---3--:R-:W-:Y:S01]  /*119b0*/  HMMA.16816.F32.BF16 R36, R80, R52.reuse, R36 ;  /* 0x000000345024723c */ /* 0x088fe20000041824 */
[----:B------:R2:W-:Y:S02]  /*119c0*/  MUFU.EX2 R147, R2 ;  /* 0x0000000200937308 */ /* 0x0005e40000000800 */
[----:B------:R-:W-:Y:S02]  /*119d0*/  MOV R151, R199 ;  /* 0x000000c700977202 */ /* 0x000fe40000000f00 */
[----:B------:R-:W-:Y:S03]  /*119e0*/  MOV R199, R97 ;  /* 0x0000006100c77202 */ /* 0x000fe60000000f00 */
[C---:B------:R-:W-:Y:S07]  /*119f0*/  HMMA.16816.F32.BF16 R40, R64.reuse, R52, R40 ;  /* 0x000000344028723c */ /* 0x040fee0000041828 */
[C---:B------:R-:W-:Y:S01]  /*11a00*/  FMUL.FTZ R53, R74.reuse, R169 ;  /* 0x000000a94a357220 */ /* 0x040fe20000410000 */
[-C--:B------:R-:W-:Y:S04]  /*11a10*/  HMMA.16816.F32.BF16 R44, R64, R54.reuse, R44 ;  /* 0x00000036402c723c */ /* 0x080fe8000004182c */
[----:B------:R-:W-:Y:S02]  /*11a20*/  FMUL.FTZ R52, R74, R168 ;  /* 0x000000a84a347220 */ /* 0x000fe40000410000 */
[--C-:B--2---:R-:W-:Y:S02]  /*11a30*/  FFMA.FTZ R2, R48, c[0x0][0x2d0], -R79.reuse ;  /* 0x0000b40030027a23 */ /* 0x104fe4000001084f */
[C---:B------:R-:W-:Y:S02]  /*11a40*/  FMUL.FTZ R48, R74.reuse, R164 ;  /* 0x000000a44a307220 */ /* 0x040fe40000410000 */
[----:B------:R2:W-:Y:S02]  /*11a50*/  MUFU.EX2 R245, R2 ;  /* 0x0000000200f57308 */ /* 0x0005e40000000800 */
[----:B--2---:R-:W-:Y:S02]  /*11a60*/  FFMA.FTZ R2, R49, c[0x0][0x2d0], -R79 ;  /* 0x0000b40031027a23 */ /* 0x004fe4000001084f */
[----:B------:R-:W-:Y:S06]  /*11a70*/  FMUL.FTZ R49, R74, R165 ;  /* 0x000000a54a317220 */ /* 0x000fec0000410000 */
[----:B------:R2:W-:Y:S01]  /*11a80*/  MUFU.EX2 R246, R2 ;  /* 0x0000000200f67308 */ /* 0x0005e20000000800 */
[C---:B------:R-:W-:Y:S07]  /*11a90*/  HMMA.16816.F32.BF16 R48, R80.reuse, R54, R48 ;  /* 0x000000365030723c */ /* 0x040fee0000041830 */
[C---:B------:R-:W-:Y:S02]  /*11aa0*/  FMUL.FTZ R55, R69.reuse, R171 ;  /* 0x000000ab45377220 */ /* 0x040fe40000410000 */
[----:B------:R-:W-:Y:S07]  /*11ab0*/  FMUL.FTZ R54, R69, R170 ;  /* 0x000000aa45367220 */ /* 0x000fee0000410000 */
[-C--:B-1----:R-:W-:Y:S03]  /*11ac0*/  HMMA.16816.F32.BF16 R52, R80, R84.reuse, R52 ;  /* 0x000000545034723c */ /* 0x082fe60000041834 */
[--C-:B--2---:R-:W-:Y:S04]  /*11ad0*/  FFMA.FTZ R2, R205, c[0x0][0x2d0], -R78.reuse ;  /* 0x0000b400cd027a23 */ /* 0x104fe8000001084e */
[----:B------:R1:W-:Y:S01]  /*11ae0*/  MUFU.EX2 R146, R2 ;  /* 0x0000000200927308 */ /* 0x0003e20000000800 */
[C---:B------:R-:W-:Y:S07]  /*11af0*/  HMMA.16816.F32.BF16 R56, R64.reuse, R84, R56 ;  /* 0x000000544038723c */ /* 0x040fee0000041838 */
[----:B------:R-:W-:Y:S01]  /*11b00*/  F2FP.BF16.PACK_AB R84, R249, R248 ;  /* 0x000000f8f954723e */ /* 0x000fe200000010ff */
[-C--:B------:R-:W-:Y:S04]  /*11b10*/  HMMA.16816.F32.BF16 R60, R64, R86.reuse, R60 ;  /* 0x00000056403c723c */ /* 0x080fe8000004183c */
[----:B----4-:R-:W-:Y:S03]  /*11b20*/  F2FP.BF16.PACK_AB R85, R198, R120 ;  /* 0x00000078c655723e */ /* 0x010fe600000010ff */
[C---:B------:R-:W-:Y:S02]  /*11b30*/  FMUL.FTZ R64, R74.reuse, R180 ;  /* 0x000000b44a407220 */ /* 0x040fe40000410000 */
[----:B------:R-:W-:Y:S03]  /*11b40*/  FMUL.FTZ R65, R74, R181 ;  /* 0x000000b54a417220 */ /* 0x000fe60000410000 */
[C---:B------:R-:W-:Y:S02]  /*11b50*/  FMUL.FTZ R66, R69.reuse, R182 ;  /* 0x000000b645427220 */ /* 0x040fe40000410000 */
[----:B------:R-:W-:Y:S02]  /*11b60*/  FMUL.FTZ R67, R69, R183 ;  /* 0x000000b745437220 */ /* 0x000fe40000410000 */
[--C-:B-1----:R-:W-:Y:S04]  /*11b70*/  FFMA.FTZ R2, R206, c[0x0][0x2d0], -R78.reuse ;  /* 0x0000b400ce027a23 */ /* 0x102fe8000001084e */
[----:B------:R1:W-:Y:S01]  /*11b80*/  MUFU.EX2 R221, R2 ;  /* 0x0000000200dd7308 */ /* 0x0003e20000000800 */
[----:B------:R-:W-:Y:S07]  /*11b90*/  HMMA.16816.F32.BF16 R64, R80, R86, R64 ;  /* 0x000000565040723c */ /* 0x000fee0000041840 */
[----:B------:R-:W-:Y:S02]  /*11ba0*/  F2FP.BF16.PACK_AB R80, R122, R123 ;  /* 0x0000007b7a50723e */ /* 0x000fe400000010ff */
[----:B------:R-:W-:Y:S03]  /*11bb0*/  F2FP.BF16.PACK_AB R82, R141, R143 ;  /* 0x0000008f8d52723e */ /* 0x000fe600000010ff */
[----:B------:R-:W-:Y:S02]  /*11bc0*/  F2FP.BF16.PACK_AB R81, R121, R251 ;  /* 0x000000fb7951723e */ /* 0x000fe400000010ff */
[----:B------:R-:W-:Y:S02]  /*11bd0*/  F2FP.BF16.PACK_AB R83, R140, R142 ;  /* 0x0000008e8c53723e */ /* 0x000fe400000010ff */
[----:B------:R-:W-:Y:S02]  /*11be0*/  F2FP.BF16.PACK_AB R86, R252, R250 ;  /* 0x000000fafc56723e */ /* 0x000fe400000010ff */
[----:B------:R-:W-:Y:S03]  /*11bf0*/  F2FP.BF16.PACK_AB R87, R196, R197 ;  /* 0x000000c5c457723e */ /* 0x000fe600000010ff */
[-C--:B------:R-:W-:Y:S03]  /*11c00*/  HMMA.16816.F32.BF16 R4, R80, R88.reuse, R4 ;  /* 0x000000585004723c */ /* 0x080fe60000041804 */
[--C-:B-1----:R-:W-:Y:S04]  /*11c10*/  FFMA.FTZ R2, R202, c[0x0][0x2d0], -R78.reuse ;  /* 0x0000b400ca027a23 */ /* 0x102fe8000001084e */
[----:B------:R1:W-:Y:S01]  /*11c20*/  MUFU.EX2 R219, R2 ;  /* 0x0000000200db7308 */ /* 0x0003e20000000800 */
[C---:B------:R-:W-:Y:S08]  /*11c30*/  HMMA.16816.F32.BF16 R8, R84.reuse, R88, R8 ;  /* 0x000000585408723c */ /* 0x040ff00000041808 */
[-C--:B------:R-:W-:Y:S08]  /*11c40*/  HMMA.16816.F32.BF16 R12, R84, R90.reuse, R12 ;  /* 0x0000005a540c723c */ /* 0x080ff0000004180c */
[C---:B------:R-:W-:Y:S01]  /*11c50*/  HMMA.16816.F32.BF16 R16, R80.reuse, R90, R16 ;  /* 0x0000005a5010723c */ /* 0x040fe20000041810 */
[----:B------:R-:W-:Y:S03]  /*11c60*/  LDSM.16.MT88.4 R88, [R226+0x900] ;  /* 0x00090000e258783b */ /* 0x000fe60000004200 */
[----:B-1----:R-:W-:Y:S04]  /*11c70*/  FFMA.FTZ R2, R203, c[0x0][0x2d0], -R78 ;  /* 0x0000b400cb027a23 */ /* 0x002fe8000001084e */
[-C--:B------:R-:W-:Y:S01]  /*11c80*/  HMMA.16816.F32.BF16 R20, R80, R92.reuse, R20 ;  /* 0x0000005c5014723c */ /* 0x080fe20000041814 */
[----:B------:R1:W-:Y:S07]  /*11c90*/  MUFU.EX2 R220, R2 ;  /* 0x0000000200dc7308 */ /* 0x0003ee0000000800 */
[C---:B------:R-:W-:Y:S08]  /*11ca0*/  HMMA.16816.F32.BF16 R24, R84.reuse, R92, R24 ;  /* 0x0000005c5418723c */ /* 0x040ff00000041818 */
[-C--:B------:R-:W-:Y:S08]  /*11cb0*/  HMMA.16816.F32.BF16 R28, R84, R94.reuse, R28 ;  /* 0x0000005e541c723c */ /* 0x080ff0000004181c */
[C---:B------:R-:W-:Y:S01]  /*11cc0*/  HMMA.16816.F32.BF16 R32, R80.reuse, R94, R32 ;  /* 0x0000005e5020723c */ /* 0x040fe20000041820 */
[----:B------:R-:W-:Y:S03]  /*11cd0*/  LDSM.16.MT88.4 R92, [R224+0x1100] ;  /* 0x00110000e05c783b */ /* 0x000fe60000004200 */
[--C-:B-1----:R-:W-:Y:S04]  /*11ce0*/  FFMA.FTZ R2, R207, c[0x0][0x2d0], -R105.reuse ;  /* 0x0000b400cf027a23 */ /* 0x102fe80000010869 */
[----:B------:R1:W-:Y:S04]  /*11cf0*/  MUFU.EX2 R145, R2 ;  /* 0x0000000200917308 */ /* 0x0003e80000000800 */
[--C-:B-1----:R-:W-:Y:S06]  /*11d00*/  FFMA.FTZ R2, R209, c[0x0][0x2d0], -R105.reuse ;  /* 0x0000b400d1027a23 */ /* 0x102fec0000010869 */
[----:B------:R1:W2:Y:S02]  /*11d10*/  MUFU.EX2 R218, R2 ;  /* 0x0000000200da7308 */ /* 0x0002a40000000800 */
[--C-:B-1----:R-:W-:Y:S08]  /*11d20*/  FFMA.FTZ R2, R208, c[0x0][0x2d0], -R105.reuse ;  /* 0x0000b400d0027a23 */ /* 0x102ff00000010869 */
[----:B------:R1:W-:Y:S02]  /*11d30*/  MUFU.EX2 R216, R2 ;  /* 0x0000000200d87308 */ /* 0x0003e40000000800 */
[----:B-1----:R-:W-:Y:S08]  /*11d40*/  FFMA.FTZ R2, R212, c[0x0][0x2d0], -R105 ;  /* 0x0000b400d4027a23 */ /* 0x002ff00000010869 */
[----:B------:R1:W3:Y:S02]  /*11d50*/  MUFU.EX2 R217, R2 ;  /* 0x0000000200d97308 */ /* 0x0002e40000000800 */
[--C-:B-1----:R-:W-:Y:S08]  /*11d60*/  FFMA.FTZ R2, R215, c[0x0][0x2d0], -R77.reuse ;  /* 0x0000b400d7027a23 */ /* 0x102ff0000001084d */
[----:B------:R1:W-:Y:S02]  /*11d70*/  MUFU.EX2 R144, R2 ;  /* 0x0000000200907308 */ /* 0x0003e40000000800 */
[----:B-1----:R-:W-:Y:S02]  /*11d80*/  FFMA.FTZ R2, R148, c[0x0][0x2d0], -R77 ;  /* 0x0000b40094027a23 */ /* 0x002fe4000001084d */
[----:B------:R-:W-:Y:S01]  /*11d90*/  IMAD.MOV.U32 R148, RZ, RZ, R129 ;  /* 0x000000ffff947224 */ /* 0x000fe200078e0081 */
[----:B------:R-:W-:Y:S05]  /*11da0*/  MOV R129, R96 ;  /* 0x0000006000817202 */ /* 0x000fea0000000f00 */
[----:B------:R1:W2:Y:S01]  /*11db0*/  MUFU.EX2 R153, R2 ;  /* 0x0000000200997308 */ /* 0x0002a20000000800 */
[----:B------:R-:W2:Y:S01]  /*11dc0*/  LDSM.16.MT88.4 R96, [R225+0x900] ;  /* 0x00090000e160783b */ /* 0x000ea20000004200 */
[--C-:B-1----:R-:W-:Y:S01]  /*11dd0*/  FFMA.FTZ R2, R151, c[0x0][0x2d0], -R77.reuse ;  /* 0x0000b40097027a23 */ /* 0x102fe2000001084d */
[----:B------:R-:W-:Y:S02]  /*11de0*/  MOV R151, R149 ;  /* 0x0000009500977202 */ /* 0x000fe40000000f00 */
[----:B------:R-:W-:Y:S05]  /*11df0*/  MOV R149, R199 ;  /* 0x000000c700957202 */ /* 0x000fea0000000f00 */
[----:B------:R1:W-:Y:S01]  /*11e00*/  MUFU.EX2 R152, R2 ;  /* 0x0000000200987308 */ /* 0x0003e20000000800 */
[----:B------:R-:W-:Y:S02]  /*11e10*/  MOV R199, R184 ;  /* 0x000000b800c77202 */ /* 0x000fe40000000f00 */
[----:B------:R-:W-:Y:S02]  /*11e20*/  MOV R184, R210 ;  /* 0x000000d200b87202 */ /* 0x000fe40000000f00 */
[----:B------:R-:W4:Y:S01]  /*11e30*/  LDL.LU R210, [R1+0xa8] ;  /* 0x0000a80001d27983 */ /* 0x000f220000300800 */
[-C--:B--2---:R-:W-:Y:S08]  /*11e40*/  HMMA.16816.F32.BF16 R36, R80, R96.reuse, R36 ;  /* 0x000000605024723c */ /* 0x084ff00000041824 */
[C---:B------:R-:W-:Y:S04]  /*11e50*/  HMMA.16816.F32.BF16 R40, R84.reuse, R96, R40 ;  /* 0x000000605428723c */ /* 0x040fe80000041828 */
[----:B-1----:R-:W-:Y:S02]  /*11e60*/  FFMA.FTZ R2, R150, c[0x0][0x2d0], -R77 ;  /* 0x0000b40096027a23 */ /* 0x002fe4000001084d */
[----:B------:R-:W-:Y:S01]  /*11e70*/  IMAD.MOV.U32 R150, RZ, RZ, R148 ;  /* 0x000000ffff967224 */ /* 0x000fe200078e0094 */
[----:B------:R-:W-:Y:S01]  /*11e80*/  MOV R148, R128 ;  /* 0x0000008000947202 */ /* 0x000fe20000000f00 */
[-C--:B------:R-:W-:Y:S01]  /*11e90*/  HMMA.16816.F32.BF16 R44, R84, R98.reuse, R44 ;  /* 0x00000062542c723c */ /* 0x080fe2000004182c */
[----:B------:R1:W2:Y:S03]  /*11ea0*/  MUFU.EX2 R154, R2 ;  /* 0x00000002009a7308 */ /* 0x0002a60000000800 */
[----:B------:R-:W-:Y:S01]  /*11eb0*/  MOV R128, R3 ;  /* 0x0000000300807202 */ /* 0x000fe20000000f00 */
[--C-:B------:R-:W-:Y:S03]  /*11ec0*/  FFMA.FTZ R3, R214, c[0x0][0x2d0], -R79.reuse ;  /* 0x0000b400d6037a23 */ /* 0x100fe6000001084f */
[C---:B------:R-:W-:Y:S01]  /*11ed0*/  HMMA.16816.F32.BF16 R48, R80.reuse, R98, R48 ;  /* 0x000000625030723c */ /* 0x040fe20000041830 */
[----:B------:R-:W-:Y:S02]  /*11ee0*/  LDSM.16.MT88.4 R96, [R225+0x1100] ;  /* 0x00110000e160783b */ /* 0x000fe40000004200 */
[----:B------:R-:W-:Y:S05]  /*11ef0*/  MUFU.EX2 R215, R3 ;  /* 0x0000000300d77308 */ /* 0x000fea0000000800 */
[-C--:B------:R-:W-:Y:S08]  /*11f00*/  HMMA.16816.F32.BF16 R52, R80, R88.reuse, R52 ;  /* 0x000000585034723c */ /* 0x080ff00000041834 */
[C---:B------:R-:W-:Y:S04]  /*11f10*/  HMMA.16816.F32.BF16 R56, R84.reuse, R88, R56 ;  /* 0x000000585438723c */ /* 0x040fe80000041838 */
[--C-:B-1----:R-:W-:Y:S04]  /*11f20*/  FFMA.FTZ R2, R213, c[0x0][0x2d0], -R79.reuse ;  /* 0x0000b400d5027a23 */ /* 0x102fe8000001084f */
[-C--:B------:R-:W-:Y:S01]  /*11f30*/  HMMA.16816.F32.BF16 R60, R84, R90.reuse, R60 ;  /* 0x0000005a543c723c */ /* 0x080fe2000004183c */
[----:B------:R1:W1:Y:S06]  /*11f40*/  MUFU.EX2 R213, R2 ;  /* 0x0000000200d57308 */ /* 0x00026c0000000800 */
[----:B------:R-:W-:Y:S01]  /*11f50*/  F2FP.BF16.PACK_AB R84, R218, R145 ;  /* 0x00000091da54723e */ /* 0x000fe200000010ff */
[----:B------:R-:W-:Y:S01]  /*11f60*/  HMMA.16816.F32.BF16 R64, R80, R90, R64 ;  /* 0x0000005a5040723c */ /* 0x000fe20000041840 */
[----:B------:R-:W2:Y:S03]  /*11f70*/  LDSM.16.MT88.4 R88, [R227+0x1100] ;  /* 0x00110000e358783b */ /* 0x000ea60000004200 */
[----:B---3--:R-:W-:Y:S02]  /*11f80*/  F2FP.BF16.PACK_AB R86, R217, R216 ;  /* 0x000000d8d956723e */ /* 0x008fe400000010ff */
[----:B------:R-:W-:Y:S02]  /*11f90*/  F2FP.BF16.PACK_AB R85, R153, R144 ;  /* 0x000000909955723e */ /* 0x000fe400000010ff */
[----:B------:R-:W-:Y:S04]  /*11fa0*/  F2FP.BF16.PACK_AB R80, R147, R247 ;  /* 0x000000f79350723e */ /* 0x000fe800000010ff */
[----:B------:R-:W-:Y:S02]  /*11fb0*/  F2FP.BF16.PACK_AB R82, R246, R245 ;  /* 0x000000f5f652723e */ /* 0x000fe400000010ff */
[----:B------:R-:W-:Y:S02]  /*11fc0*/  F2FP.BF16.PACK_AB R81, R221, R146 ;  /* 0x00000092dd51723e */ /* 0x000fe400000010ff */
[----:B------:R-:W-:Y:S01]  /*11fd0*/  F2FP.BF16.PACK_AB R83, R220, R219 ;  /* 0x000000dbdc53723e */ /* 0x000fe200000010ff */
[--C-:B-1----:R-:W-:Y:S01]  /*11fe0*/  FFMA.FTZ R2, R211, c[0x0][0x2d0], -R79.reuse ;  /* 0x0000b400d3027a23 */ /* 0x102fe2000001084f */
[----:B--2---:R-:W-:Y:S03]  /*11ff0*/  F2FP.BF16.PACK_AB R87, R154, R152 ;  /* 0x000000989a57723e */ /* 0x004fe600000010ff */
[----:B------:R4:W-:Y:S02]  /*12000*/  MUFU.EX2 R212, R2 ;  /* 0x0000000200d47308 */ /* 0x0009e40000000800 */
        /* <DEDUP_REMOVED lines=8> */
[C---:B------:R-:W-:Y:S01]  /*12090*/  HMMA.16816.F32.BF16 R32, R80.reuse, R90, R32 ;  /* 0x0000005a5020723c */ /* 0x040fe20000041820 */
[----:B------:R-:W2:Y:S07]  /*120a0*/  LDSM.16.MT88.4 R88, [R224+0x1900] ;  /* 0x00190000e058783b */ /* 0x000eae0000004200 */
[-C--:B------:R-:W-:Y:S08]  /*120b0*/  HMMA.16816.F32.BF16 R36, R80, R96.reuse, R36 ;  /* 0x000000605024723c */ /* 0x080ff00000041824 */
[C---:B------:R-:W-:Y:S08]  /*120c0*/  HMMA.16816.F32.BF16 R40, R84.reuse, R96, R40 ;  /* 0x000000605428723c */ /* 0x040ff00000041828 */
[-C--:B------:R-:W-:Y:S08]  /*120d0*/  HMMA.16816.F32.BF16 R44, R84, R98.reuse, R44 ;  /* 0x00000062542c723c */ /* 0x080ff0000004182c */
[C---:B------:R-:W-:Y:S01]  /*120e0*/  HMMA.16816.F32.BF16 R48, R80.reuse, R98, R48 ;  /* 0x000000625030723c */ /* 0x040fe20000041830 */
[----:B------:R-:W-:Y:S07]  /*120f0*/  LDSM.16.MT88.4 R96, [R225+0x1900] ;  /* 0x00190000e160783b */ /* 0x000fee0000004200 */
[-C--:B-1----:R-:W-:Y:S08]  /*12100*/  HMMA.16816.F32.BF16 R52, R80, R92.reuse, R52 ;  /* 0x0000005c5034723c */ /* 0x082ff00000041834 */
[C---:B------:R-:W-:Y:S08]  /*12110*/  HMMA.16816.F32.BF16 R56, R84.reuse, R92, R56 ;  /* 0x0000005c5438723c */ /* 0x040ff00000041838 */
[-C--:B------:R-:W-:Y:S08]  /*12120*/  HMMA.16816.F32.BF16 R60, R84, R94.reuse, R60 ;  /* 0x0000005e543c723c */ /* 0x080ff0000004183c */
[----:B------:R-:W-:Y:S01]  /*12130*/  HMMA.16816.F32.BF16 R64, R80, R94, R64 ;  /* 0x0000005e5040723c */ /* 0x000fe20000041840 */
[----:B------:R-:W1:Y:S06]  /*12140*/  LDSM.16.MT88.4 R92, [R227+0x1900] ;  /* 0x00190000e35c783b */ /* 0x000e6c0000004200 */
[----:B------:R-:W-:Y:S01]  /*12150*/  F2FP.BF16.PACK_AB R80, R215, R213 ;  /* 0x000000d5d750723e */ /* 0x000fe200000010ff */
[----:B----4-:R-:W-:Y:S04]  /*12160*/  FFMA.FTZ R2, R210, c[0x0][0x2d0], -R79 ;  /* 0x0000b400d2027a23 */ /* 0x010fe8000001084f */
[----:B------:R3:W4:Y:S02]  /*12170*/  MUFU.EX2 R214, R2 ;  /* 0x0000000200d67308 */ /* 0x0007240000000800 */
[----:B---3--:R-:W-:Y:S01]  /*12180*/  FFMA.FTZ R2, R151, c[0x0][0x2d0], -R78 ;  /* 0x0000b40097027a23 */ /* 0x008fe2000001084e */
[----:B----4-:R-:W-:Y:S02]  /*12190*/  F2FP.BF16.PACK_AB R82, R214, R212 ;  /* 0x000000d4d652723e */ /* 0x010fe400000010ff */
[----:B------:R-:W-:Y:S05]  /*121a0*/  MOV R151, R150 ;  /* 0x0000009600977202 */ /* 0x000fea0000000f00 */
[----:B------:R3:W-:Y:S01]  /*121b0*/  MUFU.EX2 R159, R2 ;  /* 0x00000002009f7308 */ /* 0x0007e20000000800 */
[----:B------:R-:W-:Y:S01]  /*121c0*/  MOV R150, R149 ;  /* 0x0000009500967202 */ /* 0x000fe20000000f00 */
[----:B------:R-:W-:Y:S01]  /*121d0*/  IMAD.MOV.U32 R149, RZ, RZ, R148 ;  /* 0x000000ffff957224 */ /* 0x000fe200078e0094 */
[----:B------:R-:W-:Y:S02]  /*121e0*/  MOV R148, R199 ;  /* 0x000000c700947202 */ /* 0x000fe40000000f00 */
[----:B------:R-:W-:Y:S02]  /*121f0*/  MOV R199, R139 ;  /* 0x0000008b00c77202 */ /* 0x000fe40000000f00 */
[----:B------:R-:W-:Y:S02]  /*12200*/  MOV R139, R137 ;  /* 0x00000089008b7202 */ /* 0x000fe40000000f00 */
[----:B------:R-:W-:Y:S02]  /*12210*/  MOV R137, R132 ;  /* 0x0000008400897202 */ /* 0x000fe40000000f00 */
[----:B------:R-:W-:Y:S02]  /*12220*/  MOV R132, R237 ;  /* 0x000000ed00847202 */ /* 0x000fe40000000f00 */
[----:B------:R-:W4:Y:S01]  /*12230*/  LDL.LU R237, [R1+0xa4] ;  /* 0x0000a40001ed7983 */ /* 0x000f220000300800 */
[----:B---3--:R-:W-:Y:S01]  /*12240*/  FFMA.FTZ R2, R151, c[0x0][0x2d0], -R78 ;  /* 0x0000b40097027a23 */ /* 0x008fe2000001084e */
[----:B------:R-:W-:Y:S02]  /*12250*/  MOV R151, R150 ;  /* 0x0000009600977202 */ /* 0x000fe40000000f00 */
[----:B------:R-:W-:Y:S01]  /*12260*/  MOV R150, R149 ;  /* 0x0000009500967202 */ /* 0x000fe20000000f00 */
[----:B------:R3:W1:Y:S01]  /*12270*/  MUFU.EX2 R158, R2 ;  /* 0x00000002009e7308 */ /* 0x0006620000000800 */
[----:B------:R-:W-:Y:S01]  /*12280*/  IMAD.MOV.U32 R149, RZ, RZ, R148 ;  /* 0x000000ffff957224 */ /* 0x000fe200078e0094 */
[----:B------:R-:W-:Y:S02]  /*12290*/  MOV R148, R199 ;  /* 0x000000c700947202 */ /* 0x000fe40000000f00 */
[----:B------:R-:W-:Y:S02]  /*122a0*/  MOV R199, R139 ;  /* 0x0000008b00c77202 */ /* 0x000fe40000000f00 */
[----:B------:R-:W-:Y:S02]  /*122b0*/  MOV R139, R135 ;  /* 0x00000087008b7202 */ /* 0x000fe40000000f00 */
[----:B------:R-:W-:Y:S02]  /*122c0*/  MOV R135, R235 ;  /* 0x000000eb00877202 */ /* 0x000fe40000000f00 */
[----:B------:R-:W4:Y:S01]  /*122d0*/  LDL.LU R235, [R1+0xa0] ;  /* 0x0000a00001eb7983 */ /* 0x000f220000300800 */
[--C-:B---3--:R-:W-:Y:S01]  /*122e0*/  FFMA.FTZ R2, R151, c[0x0][0x2d0], -R78.reuse ;  /* 0x0000b40097027a23 */ /* 0x108fe2000001084e */
[----:B-1----:R-:W-:Y:S02]  /*122f0*/  F2FP.BF16.PACK_AB R81, R158, R159 ;  /* 0x0000009f9e51723e */ /* 0x002fe400000010ff */
[----:B------:R-:W-:Y:S01]  /*12300*/  MOV R151, R150 ;  /* 0x0000009600977202 */ /* 0x000fe20000000f00 */
[----:B------:R1:W-:Y:S01]  /*12310*/  MUFU.EX2 R157, R2 ;  /* 0x00000002009d7308 */ /* 0x0003e20000000800 */
[----:B------:R-:W-:Y:S02]  /*12320*/  MOV R150, R149 ;  /* 0x0000009500967202 */ /* 0x000fe40000000f00 */
[----:B------:R-:W-:Y:S01]  /*12330*/  MOV R149, R148 ;  /* 0x0000009400957202 */ /* 0x000fe20000000f00 */
[----:B------:R-:W-:Y:S01]  /*12340*/  IMAD.MOV.U32 R148, RZ, RZ, R199 ;  /* 0x000000ffff947224 */ /* 0x000fe200078e00c7 */
[----:B------:R-:W-:Y:S02]  /*12350*/  MOV R199, R139 ;  /* 0x0000008b00c77202 */ /* 0x000fe40000000f00 */
[----:B------:R-:W-:Y:S02]  /*12360*/  MOV R139, R133 ;  /* 0x00000085008b7202 */ /* 0x000fe40000000f00 */
[----:B------:R-:W-:Y:S02]  /*12370*/  MOV R133, R130 ;  /* 0x0000008200857202 */ /* 0x000fe40000000f00 */
[----:B------:R-:W-:Y:S02]  /*12380*/  MOV R130, R228 ;  /* 0x000000e400827202 */ /* 0x000fe40000000f00 */
[----:B------:R3:W5:Y:S01]  /*12390*/  LDL.LU R228, [R1+0x9c] ;  /* 0x00009c0001e47983 */ /* 0x0007620000300800 */
[----:B-1----:R-:W-:Y:S01]  /*123a0*/  FFMA.FTZ R2, R151, c[0x0][0x2d0], -R78 ;  /* 0x0000b40097027a23 */ /* 0x002fe2000001084e */
[----:B------:R-:W-:Y:S02]  /*123b0*/  MOV R151, R150 ;  /* 0x0000009600977202 */ /* 0x000fe40000000f00 */
[----:B------:R-:W-:Y:S01]  /*123c0*/  MOV R150, R149 ;  /* 0x0000009500967202 */ /* 0x000fe20000000f00 */
[----:B------:R1:W1:Y:S01]  /*123d0*/  MUFU.EX2 R163, R2 ;  /* 0x0000000200a37308 */ /* 0x0002620000000800 */
[----:B------:R-:W-:Y:S01]  /*123e0*/  MOV R149, R148 ;  /* 0x0000009400957202 */ /* 0x000fe20000000f00 */
[----:B------:R-:W-:Y:S01]  /*123f0*/  IMAD.MOV.U32 R148, RZ, RZ, R199 ;  /* 0x000000ffff947224 */ /* 0x000fe200078e00c7 */
[----:B------:R-:W-:Y:S02]  /*12400*/  MOV R199, R139 ;  /* 0x0000008b00c77202 */ /* 0x000fe40000000f00 */
[----:B------:R-:W-:Y:S02]  /*12410*/  MOV R139, R130 ;  /* 0x00000082008b7202 */ /* 0x000fe40000000f00 */
[----:B------:R-:W-:Y:S02]  /*12420*/  MOV R130, R232 ;  /* 0x000000e800827202 */ /* 0x000fe40000000f00 */
[----:B------:R3:W5:Y:S01]  /*12430*/  LDL.LU R232, [R1+0x98] ;  /* 0x0000980001e87983 */ /* 0x0007620000300800 */
[----:B-1----:R-:W-:Y:S01]  /*12440*/  FFMA.FTZ R2, R151, c[0x0][0x2d0], -R105 ;  /* 0x0000b40097027a23 */ /* 0x002fe20000010869 */
[----:B------:R-:W-:Y:S02]  /*12450*/  F2FP.BF16.PACK_AB R83, R163, R157 ;  /* 0x0000009da353723e */ /* 0x000fe400000010ff */
[----:B------:R-:W-:Y:S01]  /*12460*/  MOV R151, R150 ;  /* 0x0000009600977202 */ /* 0x000fe20000000f00 */
[----:B------:R1:W-:Y:S01]  /*12470*/  MUFU.EX2 R155, R2 ;  /* 0x00000002009b7308 */ /* 0x0003e20000000800 */
[----:B------:R-:W-:Y:S02]  /*12480*/  MOV R150, R149 ;  /* 0x0000009500967202 */ /* 0x000fe40000000f00 */
[----:B------:R-:W-:Y:S01]  /*12490*/  MOV R149, R148 ;  /* 0x0000009400957202 */ /* 0x000fe20000000f00 */
[-C--:B--2---:R-:W-:Y:S03]  /*124a0*/  HMMA.16816.F32.BF16 R4, R80, R88.reuse, R4 ;  /* 0x000000585004723c */ /* 0x084fe60000041804 */
[----:B------:R-:W-:Y:S01]  /*124b0*/  MOV R148, R199 ;  /* 0x000000c700947202 */ /* 0x000fe20000000f00 */
[----:B------:R-:W-:Y:S01]  /*124c0*/  IMAD.MOV.U32 R199, RZ, RZ, R139 ;  /* 0x000000ffffc77224 */ /* 0x000fe200078e008b */
[----:B------:R-:W-:Y:S02]  /*124d0*/  MOV R139, R130 ;  /* 0x00000082008b7202 */ /* 0x000fe40000000f00 */
[----:B------:R-:W-:Y:S02]  /*124e0*/  MOV R130, R229 ;  /* 0x000000e500827202 */ /* 0x000fe40000000f00 */
[----:B------:R3:W5:Y:S03]  /*124f0*/  LDL.LU R229, [R1+0x94] ;  /* 0x0000940001e57983 */ /* 0x0007660000300800 */
[--C-:B-1----:R-:W-:Y:S01]  /*12500*/  FFMA.FTZ R2, R151, c[0x0][0x2d0], -R105.reuse ;  /* 0x0000b40097027a23 */ /* 0x102fe20000010869 */
[----:B------:R-:W-:Y:S02]  /*12510*/  MOV R151, R150 ;  /* 0x0000009600977202 */ /* 0x000fe40000000f00 */
[----:B------:R-:W-:Y:S01]  /*12520*/  MOV R150, R149 ;  /* 0x0000009500967202 */ /* 0x000fe20000000f00 */
[----:B------:R1:W2:Y:S01]  /*12530*/  MUFU.EX2 R156, R2 ;  /* 0x00000002009c7308 */ /* 0x0002a20000000800 */
[----:B------:R-:W-:Y:S02]  /*12540*/  MOV R149, R148 ;  /* 0x0000009400957202 */ /* 0x000fe40000000f00 */
[----:B------:R-:W-:Y:S02]  /*12550*/  MOV R148, R199 ;  /* 0x000000c700947202 */ /* 0x000fe40000000f00 */
[----:B------:R-:W-:Y:S01]  /*12560*/  MOV R199, R139 ;  /* 0x0000008b00c77202 */ /* 0x000fe20000000f00 */
[----:B------:R-:W-:Y:S01]  /*12570*/  IMAD.MOV.U32 R139, RZ, RZ, R130 ;  /* 0x000000ffff8b7224 */ /* 0x000fe200078e0082 */
[----:B------:R-:W-:Y:S02]  /*12580*/  MOV R130, R231 ;  /* 0x000000e700827202 */ /* 0x000fe40000000f00 */
[----:B------:R3:W5:Y:S01]  /*12590*/  LDL.LU R231, [R1+0x90] ;  /* 0x0000900001e77983 */ /* 0x0007620000300800 */
[--C-:B-1----:R-:W-:Y:S01]  /*125a0*/  FFMA.FTZ R2, R151, c[0x0][0x2d0], -R105.reuse ;  /* 0x0000b40097027a23 */ /* 0x102fe20000010869 */
[----:B--2---:R-:W-:Y:S02]  /*125b0*/  F2FP.BF16.PACK_AB R84, R156, R155 ;  /* 0x0000009b9c54723e */ /* 0x004fe400000010ff */
[----:B------:R-:W-:Y:S01]  /*125c0*/  MOV R151, R150 ;  /* 0x0000009600977202 */ /* 0x000fe20000000f00 */
[----:B------:R1:W-:Y:S01]  /*125d0*/  MUFU.EX2 R162, R2 ;  /* 0x0000000200a27308 */ /* 0x0003e20000000800 */
[----:B------:R-:W-:Y:S02]  /*125e0*/  MOV R150, R149 ;  /* 0x0000009500967202 */ /* 0x000fe40000000f00 */
[----:B------:R-:W-:Y:S02]  /*125f0*/  MOV R149, R148 ;  /* 0x0000009400957202 */ /* 0x000fe40000000f00 */
[----:B------:R-:W-:Y:S02]  /*12600*/  MOV R148, R199 ;  /* 0x000000c700947202 */ /* 0x000fe40000000f00 */
[----:B------:R-:W-:Y:S02]  /*12610*/  MOV R199, R139 ;  /* 0x0000008b00c77202 */ /* 0x000fe40000000f00 */
[----:B------:R-:W-:Y:S01]  /*12620*/  MOV R139, R138 ;  /* 0x0000008a008b7202 */ /* 0x000fe20000000f00 */
[----:B-1----:R-:W-:Y:S01]  /*12630*/  FFMA.FTZ R2, R151, c[0x0][0x2d0], -R105 ;  /* 0x0000b40097027a23 */ /* 0x002fe20000010869 */
[----:B------:R-:W-:Y:S02]  /*12640*/  MOV R151, R150 ;  /* 0x0000009600977202 */ /* 0x000fe40000000f00 */
[----:B------:R-:W-:Y:S01]  /*12650*/  MOV R150, R149 ;  /* 0x0000009500967202 */ /* 0x000fe20000000f00 */
[----:B------:R1:W2:Y:S01]  /*12660*/  MUFU.EX2 R161, R2 ;  /* 0x0000000200a17308 */ /* 0x0002a20000000800 */
[----:B------:R-:W-:Y:S02]  /*12670*/  MOV R149, R148 ;  /* 0x0000009400957202 */ /* 0x000fe40000000f00 */
[----:B------:R-:W-:Y:S02]  /*12680*/  MOV R148, R199 ;  /* 0x000000c700947202 */ /* 0x000fe40000000f00 */
[----:B------:R-:W-:Y:S02]  /*12690*/  MOV R199, R139 ;  /* 0x0000008b00c77202 */ /* 0x000fe40000000f00 */
[----:B------:R-:W-:Y:S02]  /*126a0*/  MOV R205, R150 ;  /* 0x0000009600cd7202 */ /* 0x000fe40000000f00 */
[----:B------:R-:W-:Y:S01]  /*126b0*/  MOV R150, R148 ;  /* 0x0000009400967202 */ /* 0x000fe20000000f00 */
[----:B-1----:R-:W-:Y:S01]  /*126c0*/  FFMA.FTZ R2, R151, c[0x0][0x2d0], -R77 ;  /* 0x0000b40097027a23 */ /* 0x002fe2000001084d */
[----:B------:R-:W-:Y:S02]  /*126d0*/  MOV R151, R149 ;  /* 0x0000009500977202 */ /* 0x000fe40000000f00 */
[----:B------:R-:W-:Y:S02]  /*126e0*/  MOV R149, R199 ;  /* 0x000000c700957202 */ /* 0x000fe40000000f00 */
[----:B--2---:R-:W-:Y:S01]  /*126f0*/  F2FP.BF16.PACK_AB R86, R161, R162 ;  /* 0x000000a2a156723e */ /* 0x004fe200000010ff */
[----:B----4-:R-:W-:Y:S02]  /*12700*/  IMAD.MOV.U32 R138, RZ, RZ, R235 ;  /* 0x000000ffff8a7224 */ /* 0x010fe400078e00eb */
[----:B------:R3:W5:Y:S03]  /*12710*/  LDL.LU R235, [R1+0x8c] ;  /* 0x00008c0001eb7983 */ /* 0x0007660000300800 */
[----:B------:R-:W-:Y:S02]  /*12720*/  MOV R139, R138 ;  /* 0x0000008a008b7202 */ /* 0x000fe40000000f00 */
[----:B------:R-:W-:Y:S01]  /*12730*/  MOV R138, R137 ;  /* 0x00000089008a7202 */ /* 0x000fe20000000f00 */
[----:B------:R-:W-:Y:S01]  /*12740*/  IMAD.MOV.U32 R137, RZ, RZ, R195 ;  /* 0x000000ffff897224 */ /* 0x000fe200078e00c3 */
[----:B------:R-:W-:Y:S02]  /*12750*/  MOV R195, R193 ;  /* 0x000000c100c37202 */ /* 0x000fe40000000f00 */
[----:B------:R-:W-:Y:S01]  /*12760*/  MOV R148, R139 ;  /* 0x0000008b00947202 */ /* 0x000fe20000000f00 */
[----:B------:R-:W-:Y:S01]  /*12770*/  IMAD.MOV.U32 R199, RZ, RZ, R138 ;  /* 0x000000ffffc77224 */ /* 0x000fe200078e008a */
[----:B------:R-:W-:Y:S02]  /*12780*/  MOV R138, R195 ;  /* 0x000000c3008a7202 */ /* 0x000fe40000000f00 */
[----:B------:R-:W-:Y:S02]  /*12790*/  MOV R195, R117 ;  /* 0x0000007500c37202 */ /* 0x000fe40000000f00 */
[----:B------:R1:W-:Y:S01]  /*127a0*/  MUFU.EX2 R117, R2 ;  /* 0x0000000200757308 */ /* 0x0003e20000000800 */
[----:B------:R-:W-:Y:S02]  /*127b0*/  MOV R139, R137 ;  /* 0x00000089008b7202 */ /* 0x000fe40000000f00 */
[----:B------:R-:W-:Y:S02]  /*127c0*/  MOV R137, R237 ;  /* 0x000000ed00897202 */ /* 0x000fe40000000f00 */
[----:B------:R-:W-:Y:S02]  /*127d0*/  MOV R193, R236 ;  /* 0x000000ec00c17202 */ /* 0x000fe40000000f00 */
[----:B------:R3:W5:Y:S04]  /*127e0*/  LDL.LU R236, [R1+0x88] ;  /* 0x0000880001ec7983 */ /* 0x0007680000300800 */
[----:B------:R3:W5:Y:S01]  /*127f0*/  LDL.LU R237, [R1+0x84] ;  /* 0x0000840001ed7983 */ /* 0x0007620000300800 */
[--C-:B-1----:R-:W-:Y:S01]  /*12800*/  FFMA.FTZ R2, R205, c[0x0][0x2d0], -R77.reuse ;  /* 0x0000b400cd027a23 */ /* 0x102fe2000001084d */
[----:B------:R-:W-:Y:S02]  /*12810*/  MOV R205, R151 ;  /* 0x0000009700cd7202 */ /* 0x000fe40000000f00 */
[----:B------:R-:W-:Y:S02]  /*12820*/  MOV R151, R150 ;  /* 0x0000009600977202 */ /* 0x000fe40000000f00 */
[----:B------:R-:W-:Y:S01]  /*12830*/  MOV R150, R149 ;  /* 0x0000009500967202 */ /* 0x000fe20000000f00 */
[----:B------:R-:W-:Y:S01]  /*12840*/  IMAD.MOV.U32 R149, RZ, RZ, R148 ;  /* 0x000000ffff957224 */ /* 0x000fe200078e0094 */
[----:B------:R-:W-:Y:S02]  /*12850*/  MOV R148, R199 ;  /* 0x000000c700947202 */ /* 0x000fe40000000f00 */
[----:B------:R-:W-:Y:S02]  /*12860*/  MOV R199, R139 ;  /* 0x0000008b00c77202 */ /* 0x000fe40000000f00 */
[----:B------:R-:W-:Y:S02]  /*12870*/  MOV R139, R138 ;  /* 0x0000008a008b7202 */ /* 0x000fe40000000f00 */
[----:B------:R-:W-:Y:S02]  /*12880*/  MOV R138, R137 ;  /* 0x00000089008a7202 */ /* 0x000fe40000000f00 */
[----:B------:R-:W-:Y:S02]  /*12890*/  MOV R137, R185 ;  /* 0x000000b900897202 */ /* 0x000fe40000000f00 */
[----:B------:R-:W-:Y:S02]  /*128a0*/  MOV R185, R115 ;  /* 0x0000007300b97202 */ /* 0x000fe40000000f00 */
[----:B------:R1:W2:Y:S01]  /*128b0*/  MUFU.EX2 R115, R2 ;  /* 0x0000000200737308 */ /* 0x0002a20000000800 */
[----:B------:R-:W-:Y:S02]  /*128c0*/  MOV R206, R151 ;  /* 0x0000009700ce7202 */ /* 0x000fe40000000f00 */
[----:B------:R-:W-:Y:S02]  /*128d0*/  MOV R151, R149 ;  /* 0x0000009500977202 */ /* 0x000fe40000000f00 */
[----:B------:R-:W-:Y:S02]  /*128e0*/  MOV R149, R199 ;  /* 0x000000c700957202 */ /* 0x000fe40000000f00 */
[----:B------:R-:W-:Y:S02]  /*128f0*/  MOV R199, R138 ;  /* 0x0000008a00c77202 */ /* 0x000fe40000000f00 */
[----:B------:R-:W-:Y:S02]  /*12900*/  MOV R138, R129 ;  /* 0x00000081008a7202 */ /* 0x000fe40000000f00 */
[----:B------:R-:W-:Y:S02]  /*12910*/  MOV R129, R238 ;  /* 0x000000ee00817202 */ /* 0x000fe40000000f00 */
[----:B------:R3:W5:Y:S01]  /*12920*/  LDL.LU R238, [R1+0x80] ;  /* 0x0000800001ee7983 */ /* 0x0007620000300800 */
[--C-:B-1----:R-:W-:Y:S01]  /*12930*/  FFMA.FTZ R2, R205, c[0x0][0x2d0], -R77.reuse ;  /* 0x0000b400cd027a23 */ /* 0x102fe2000001084d */
[----:B--2---:R-:W-:Y:S01]  /*12940*/  F2FP.BF16.PACK_AB R85, R115, R117 ;  /* 0x000000757355723e */ /* 0x004fe200000010ff */
[----:B------:R-:W-:Y:S01]  /*12950*/  IMAD.MOV.U32 R205, RZ, RZ, R150 ;  /* 0x000000ffffcd7224 */ /* 0x000fe200078e0096 */
[----:B------:R-:W-:Y:S02]  /*12960*/  MOV R150, R148 ;  /* 0x0000009400967202 */ /* 0x000fe40000000f00 */
[----:B------:R-:W-:Y:S02]  /*12970*/  MOV R148, R139 ;  /* 0x0000008b00947202 */ /* 0x000fe40000000f00 */
[----:B------:R-:W-:Y:S01]  /*12980*/  MOV R139, R137 ;  /* 0x00000089008b7202 */ /* 0x000fe20000000f00 */
[----:B------:R-:W-:Y:S02]  /*12990*/  IMAD.MOV.U32 R137, RZ, RZ, R116 ;  /* 0x000000ffff897224 */ /* 0x000fe400078e0074 */
[----:B------:R1:W-:Y:S02]  /*129a0*/  MUFU.EX2 R116, R2 ;  /* 0x0000000200747308 */ /* 0x0003e40000000800 */
[----:B-1----:R-:W-:Y:S01]  /*129b0*/  FFMA.FTZ R2, R206, c[0x0][0x2d0], -R77 ;  /* 0x0000b400ce027a23 */ /* 0x002fe2000001084d */
[----:B------:R-:W-:Y:S02]  /*129c0*/  MOV R206, R205 ;  /* 0x000000cd00ce7202 */ /* 0x000fe40000000f00 */
[----:B------:R-:W-:Y:S02]  /*129d0*/  MOV R205, R151 ;  /* 0x0000009700cd7202 */ /* 0x000fe40000000f00 */
[----:B------:R-:W-:Y:S01]  /*129e0*/  MOV R151, R150 ;  /* 0x0000009600977202 */ /* 0x000fe20000000f00 */
[----:B------:R-:W-:Y:S01]  /*129f0*/  FFMA.FTZ R3, R206, c[0x0][0x2d0], -R79 ;  /* 0x0000b400ce037a23 */ /* 0x000fe2000001084f */
[----:B------:R-:W-:Y:S02]  /*12a00*/  MOV R150, R149 ;  /* 0x0000009500967202 */ /* 0x000fe40000000f00 */
[----:B------:R-:W-:Y:S01]  /*12a10*/  MOV R149, R148 ;  /* 0x0000009400957202 */ /* 0x000fe20000000f00 */
[----:B------:R-:W-:Y:S01]  /*12a20*/  MUFU.EX2 R160, R3 ;  /* 0x0000000300a07308 */ /* 0x000fe20000000800 */
[----:B------:R-:W-:Y:S01]  /*12a30*/  MOV R148, R199 ;  /* 0x000000c700947202 */ /* 0x000fe20000000f00 */
[----:B------:R-:W-:Y:S01]  /*12a40*/  IMAD.MOV.U32 R199, RZ, RZ, R139 ;  /* 0x000000ffffc77224 */ /* 0x000fe200078e008b */
[----:B------:R-:W-:Y:S02]  /*12a50*/  MOV R139, R138 ;  /* 0x0000008a008b7202 */ /* 0x000fe40000000f00 */
[----:B------:R-:W-:Y:S02]  /*12a60*/  MOV R138, R137 ;  /* 0x00000089008a7202 */ /* 0x000fe40000000f00 */
[----:B------:R-:W-:Y:S02]  /*12a70*/  MOV R137, R129 ;  /* 0x0000008100897202 */ /* 0x000fe40000000f00 */
[----:B------:R-:W-:Y:S02]  /*12a80*/  MOV R129, R114 ;  /* 0x0000007200817202 */ /* 0x000fe40000000f00 */
[----:B------:R1:W2:Y:S01]  /*12a90*/  MUFU.EX2 R114, R2 ;  /* 0x0000000200727308 */ /* 0x0002a20000000800 */
        /* <DEDUP_REMOVED lines=13> */
[----:B------:R-:W-:Y:S01]  /*12b70*/  IMAD.MOV.U32 R205, RZ, RZ, R151 ;  /* 0x000000ffffcd7224 */ /* 0x000fe200078e0097 */
[----:B------:R-:W-:Y:S01]  /*12b80*/  MOV R151, R150 ;  /* 0x0000009600977202 */ /* 0x000fe20000000f00 */
[----:B------:R1:W4:Y:S01]  /*12b90*/  MUFU.EX2 R210, R2 ;  /* 0x0000000200d27308 */ /* 0x0003220000000800 */
[----:B------:R-:W-:Y:S02]  /*12ba0*/  MOV R150, R149 ;  /* 0x0000009500967202 */ /* 0x000fe40000000f00 */
[----:B------:R-:W-:Y:S02]  /*12bb0*/  MOV R149, R148 ;  /* 0x0000009400957202 */ /* 0x000fe40000000f00 */
[----:B------:R-:W-:Y:S02]  /*12bc0*/  MOV R148, R199 ;  /* 0x000000c700947202 */ /* 0x000fe40000000f00 */
[----:B------:R-:W-:Y:S02]  /*12bd0*/  MOV R199, R139 ;  /* 0x0000008b00c77202 */ /* 0x000fe40000000f00 */
[----:B------:R-:W-:Y:S02]  /*12be0*/  MOV R139, R138 ;  /* 0x0000008a008b7202 */ /* 0x000fe40000000f00 */
[----:B------:R-:W-:Y:S01]  /*12bf0*/  MOV R138, R137 ;  /* 0x00000089008a7202 */ /* 0x000fe20000000f00 */
[----:B------:R-:W-:Y:S01]  /*12c00*/  IMAD.MOV.U32 R137, RZ, RZ, R134 ;  /* 0x000000ffff897224 */ /* 0x000fe200078e0086 */
[----:B------:R-:W-:Y:S02]  /*12c10*/  MOV R134, R240 ;  /* 0x000000f000867202 */ /* 0x000fe40000000f00 */
[----:B------:R3:W5:Y:S01]  /*12c20*/  LDL.LU R240, [R1+0x78] ;  /* 0x0000780001f07983 */ /* 0x0007620000300800 */
[----:B--2---:R-:W-:Y:S07]  /*12c30*/  F2FP.BF16.PACK_AB R87, R114, R116 ;  /* 0x000000747257723e */ /* 0x004fee00000010ff */
[C---:B------:R-:W-:Y:S04]  /*12c40*/  HMMA.16816.F32.BF16 R8, R84.reuse, R88, R8 ;  /* 0x000000585408723c */ /* 0x040fe80000041808 */
[----:B-1----:R-:W-:Y:S01]  /*12c50*/  FFMA.FTZ R2, R206, c[0x0][0x2d0], -R79 ;  /* 0x0000b400ce027a23 */ /* 0x002fe2000001084f */
[----:B------:R-:W-:Y:S02]  /*12c60*/  MOV R206, R205 ;  /* 0x000000cd00ce7202 */ /* 0x000fe40000000f00 */
[----:B------:R-:W-:Y:S01]  /*12c70*/  MOV R205, R151 ;  /* 0x0000009700cd7202 */ /* 0x000fe20000000f00 */
[-C--:B------:R-:W-:Y:S01]  /*12c80*/  HMMA.16816.F32.BF16 R12, R84, R90.reuse, R12 ;  /* 0x0000005a540c723c */ /* 0x080fe2000004180c */
[----:B------:R1:W-:Y:S03]  /*12c90*/  MUFU.EX2 R211, R2 ;  /* 0x0000000200d37308 */ /* 0x0003e60000000800 */
[----:B------:R-:W-:Y:S02]  /*12ca0*/  MOV R151, R150 ;  /* 0x0000009600977202 */ /* 0x000fe40000000f00 */
[----:B------:R-:W-:Y:S02]  /*12cb0*/  MOV R150, R149 ;  /* 0x0000009500967202 */ /* 0x000fe40000000f00 */
[C---:B------:R-:W-:Y:S01]  /*12cc0*/  HMMA.16816.F32.BF16 R16, R80.reuse, R90, R16 ;  /* 0x0000005a5010723c */ /* 0x040fe20000041810 */
[----:B------:R-:W2:Y:S03]  /*12cd0*/  LDSM.16.MT88.4 R88, [R226+0x1900] ;  /* 0x00190000e258783b */ /* 0x000ea60000004200 */
[----:B------:R-:W-:Y:S02]  /*12ce0*/  MOV R149, R148 ;  /* 0x0000009400957202 */ /* 0x000fe40000000f00 */
[----:B------:R-:W-:Y:S01]  /*12cf0*/  MOV R148, R199 ;  /* 0x000000c700947202 */ /* 0x000fe20000000f00 */
[----:B------:R-:W-:Y:S01]  /*12d00*/  IMAD.MOV.U32 R199, RZ, RZ, R139 ;  /* 0x000000ffffc77224 */ /* 0x000fe200078e008b */
[-C--:B------:R-:W-:Y:S04]  /*12d10*/  HMMA.16816.F32.BF16 R20, R80, R92.reuse, R20 ;  /* 0x0000005c5014723c */ /* 0x080fe80000041814 */
[----:B------:R-:W-:Y:S02]  /*12d20*/  MOV R139, R138 ;  /* 0x0000008a008b7202 */ /* 0x000fe40000000f00 */
[----:B------:R-:W-:Y:S02]  /*12d30*/  MOV R138, R233 ;  /* 0x000000e9008a7202 */ /* 0x000fe40000000f00 */
[C---:B------:R-:W-:Y:S01]  /*12d40*/  HMMA.16816.F32.BF16 R24, R84.reuse, R92, R24 ;  /* 0x0000005c5418723c */ /* 0x040fe20000041818 */
[----:B------:R3:W5:Y:S03]  /*12d50*/  LDL.LU R233, [R1+0x74] ;  /* 0x0000740001e97983 */ /* 0x0007660000300800 */
[----:B-1----:R-:W-:Y:S01]  /*12d60*/  FFMA.FTZ R2, R206, c[0x0][0x2d0], -R79 ;  /* 0x0000b400ce027a23 */ /* 0x002fe2000001084f */
[----:B------:R-:W-:Y:S02]  /*12d70*/  MOV R206, R205 ;  /* 0x000000cd00ce7202 */ /* 0x000fe40000000f00 */
[----:B------:R-:W-:Y:S01]  /*12d80*/  MOV R205, R151 ;  /* 0x0000009700cd7202 */ /* 0x000fe20000000f00 */
[-C--:B------:R-:W-:Y:S01]  /*12d90*/  HMMA.16816.F32.BF16 R28, R84, R94.reuse, R28 ;  /* 0x0000005e541c723c */ /* 0x080fe2000004181c */
[----:B------:R1:W1:Y:S03]  /*12da0*/  MUFU.EX2 R209, R2 ;  /* 0x0000000200d17308 */ /* 0x0002660000000800 */
[----:B------:R-:W-:Y:S02]  /*12db0*/  MOV R151, R150 ;  /* 0x0000009600977202 */ /* 0x000fe40000000f00 */
[----:B------:R-:W-:Y:S02]  /*12dc0*/  MOV R150, R149 ;  /* 0x0000009500967202 */ /* 0x000fe40000000f00 */
[C---:B------:R-:W-:Y:S01]  /*12dd0*/  HMMA.16816.F32.BF16 R32, R80.reuse, R94, R32 ;  /* 0x0000005e5020723c */ /* 0x040fe20000041820 */
[----:B------:R-:W3:Y:S03]  /*12de0*/  LDSM.16.MT88.4 R92, [R224+0x2100] ;  /* 0x00210000e05c783b */ /* 0x000ee60000004200 */
[----:B------:R-:W-:Y:S01]  /*12df0*/  MOV R149, R148 ;  /* 0x0000009400957202 */ /* 0x000fe20000000f00 */
[----:B------:R-:W-:Y:S01]  /*12e00*/  IMAD.MOV.U32 R148, RZ, RZ, R199 ;  /* 0x000000ffff947224 */ /* 0x000fe200078e00c7 */
[----:B------:R-:W-:Y:S02]  /*12e10*/  MOV R199, R139 ;  /* 0x0000008b00c77202 */ /* 0x000fe40000000f00 */
[-C--:B------:R-:W-:Y:S04]  /*12e20*/  HMMA.16816.F32.BF16 R36, R80, R96.reuse, R36 ;  /* 0x000000605024723c */ /* 0x080fe80000041824 */
[----:B------:R-:W-:Y:S02]  /*12e30*/  MOV R139, R138 ;  /* 0x0000008a008b7202 */ /* 0x000fe40000000f00 */
[----:B------:R-:W-:Y:S02]  /*12e40*/  MOV R138, R136 ;  /* 0x00000088008a7202 */ /* 0x000fe40000000f00 */
[C---:B------:R-:W-:Y:S04]  /*12e50*/  HMMA.16816.F32.BF16 R40, R84.reuse, R96, R40 ;  /* 0x000000605428723c */ /* 0x040fe80000041828 */
[----:B-1----:R-:W-:Y:S01]  /*12e60*/  FFMA.FTZ R2, R206, c[0x0][0x2d0], -R78 ;  /* 0x0000b400ce027a23 */ /* 0x002fe2000001084e */
[----:B------:R-:W-:Y:S02]  /*12e70*/  MOV R206, R205 ;  /* 0x000000cd00ce7202 */ /* 0x000fe40000000f00 */
[----:B------:R-:W-:Y:S01]  /*12e80*/  MOV R205, R151 ;  /* 0x0000009700cd7202 */ /* 0x000fe20000000f00 */
[-C--:B------:R-:W-:Y:S01]  /*12e90*/  HMMA.16816.F32.BF16 R44, R84, R98.reuse, R44 ;  /* 0x00000062542c723c */ /* 0x080fe2000004182c */
[----:B------:R1:W-:Y:S03]  /*12ea0*/  MUFU.EX2 R208, R2 ;  /* 0x0000000200d07308 */ /* 0x0003e60000000800 */
[----:B------:R-:W-:Y:S01]  /*12eb0*/  MOV R164, R205 ;  /* 0x000000cd00a47202 */ /* 0x000fe20000000f00 */
[----:B------:R-:W-:Y:S01]  /*12ec0*/  IMAD.MOV.U32 R151, RZ, RZ, R150 ;  /* 0x000000ffff977224 */ /* 0x000fe200078e0096 */
[----:B------:R-:W-:Y:S02]  /*12ed0*/  MOV R150, R149 ;  /* 0x0000009500967202 */ /* 0x000fe40000000f00 */
[C---:B------:R-:W-:Y:S01]  /*12ee0*/  HMMA.16816.F32.BF16 R48, R80.reuse, R98, R48 ;  /* 0x000000625030723c */ /* 0x040fe20000041830 */
[----:B------:R-:W-:Y:S03]  /*12ef0*/  LDSM.16.MT88.4 R96, [R225+0x2100] ;  /* 0x00210000e160783b */ /* 0x000fe60000004200 */
[----:B------:R-:W-:Y:S01]  /*12f00*/  IMAD.MOV.U32 R205, RZ, RZ, R151 ;  /* 0x000000ffffcd7224 */ /* 0x000fe200078e0097 */
[----:B------:R-:W-:Y:S02]  /*12f10*/  MOV R151, R150 ;  /* 0x0000009600977202 */ /* 0x000fe40000000f00 */
[----:B------:R-:W-:Y:S01]  /*12f20*/  MOV R149, R148 ;  /* 0x0000009400957202 */ /* 0x000fe20000000f00 */
[-C--:B--2---:R-:W-:Y:S04]  /*12f30*/  HMMA.16816.F32.BF16 R52, R80, R88.reuse, R52 ;  /* 0x000000585034723c */ /* 0x084fe80000041834 */
[----:B------:R-:W-:Y:S02]  /*12f40*/  MOV R150, R149 ;  /* 0x0000009500967202 */ /* 0x000fe40000000f00 */
[----:B------:R-:W-:Y:S02]  /*12f50*/  MOV R148, R199 ;  /* 0x000000c700947202 */ /* 0x000fe40000000f00 */
[----:B------:R-:W-:Y:S01]  /*12f60*/  MOV R199, R139 ;  /* 0x0000008b00c77202 */ /* 0x000fe20000000f00 */
[--C-:B-1----:R-:W-:Y:S01]  /*12f70*/  FFMA.FTZ R2, R206, c[0x0][0x2d0], -R78.reuse ;  /* 0x0000b400ce027a23 */ /* 0x102fe2000001084e */
[C---:B------:R-:W-:Y:S03]  /*12f80*/  HMMA.16816.F32.BF16 R56, R84.reuse, R88, R56 ;  /* 0x000000585438723c */ /* 0x040fe60000041838 */
[----:B------:R1:W2:Y:S01]  /*12f90*/  MUFU.EX2 R206, R2 ;  /* 0x0000000200ce7308 */ /* 0x0002a20000000800 */
[----:B------:R-:W-:Y:S02]  /*12fa0*/  MOV R149, R148 ;  /* 0x0000009400957202 */ /* 0x000fe40000000f00 */
[----:B------:R-:W-:Y:S02]  /*12fb0*/  MOV R148, R199 ;  /* 0x000000c700947202 */ /* 0x000fe40000000f00 */
[----:B------:R-:W-:Y:S01]  /*12fc0*/  MOV R139, R138 ;  /* 0x0000008a008b7202 */ /* 0x000fe20000000f00 */
[-C--:B------:R-:W-:Y:S03]  /*12fd0*/  HMMA.16816.F32.BF16 R60, R84, R90.reuse, R60 ;  /* 0x0000005a543c723c */ /* 0x080fe6000004183c */
[----:B------:R-:W-:Y:S02]  /*12fe0*/  MOV R199, R139 ;  /* 0x0000008b00c77202 */ /* 0x000fe40000000f00 */
[----:B------:R-:W-:Y:S02]  /*12ff0*/  MOV R136, R110 ;  /* 0x0000006e00887202 */ /* 0x000fe40000000f00 */
[----:B------:R-:W-:Y:S01]  /*13000*/  MOV R110, R234 ;  /* 0x000000ea006e7202 */ /* 0x000fe20000000f00 */
[----:B------:R-:W-:Y:S01]  /*13010*/  HMMA.16816.F32.BF16 R64, R80, R90, R64 ;  /* 0x0000005a5040723c */ /* 0x000fe20000041840 */
[----:B------:R3:W5:Y:S03]  /*13020*/  LDL.LU R234, [R1+0x70] ;  /* 0x0000700001ea7983 */ /* 0x0007660000300800 */
[----:B------:R-:W-:Y:S01]  /*13030*/  MOV R138, R119 ;  /* 0x00000077008a7202 */ /* 0x000fe20000000f00 */
[----:B------:R-:W3:Y:S02]  /*13040*/  LDSM.16.MT88.4 R88, [R227+0x2100] ;  /* 0x00210000e358783b */ /* 0x000ee40000004200 */
[----:B----4-:R-:W-:Y:S02]  /*13050*/  F2FP.BF16.PACK_AB R80, R210, R160 ;  /* 0x000000a0d250723e */ /* 0x010fe400000010ff */
[----:B------:R-:W-:Y:S03]  /*13060*/  MOV R139, R138 ;  /* 0x0000008a008b7202 */ /* 0x000fe60000000f00 */
[--C-:B-1----:R-:W-:Y:S01]  /*13070*/  FFMA.FTZ R2, R164, c[0x0][0x2d0], -R78.reuse ;  /* 0x0000b400a4027a23 */ /* 0x102fe2000001084e */
[----:B------:R1:W5:Y:S01]  /*13080*/  LDL.LU R119, [R1+0x6c] ;  /* 0x00006c0001777983 */ /* 0x0003620000300800 */
[----:B------:R-:W-:Y:S02]  /*13090*/  F2FP.BF16.PACK_AB R82, R209, R211 ;  /* 0x000000d3d152723e */ /* 0x000fe400000010ff */
[----:B------:R4:W-:Y:S01]  /*130a0*/  MUFU.EX2 R207, R2 ;  /* 0x0000000200cf7308 */ /* 0x0009e20000000800 */
[----:B------:R-:W-:Y:S01]  /*130b0*/  MOV R138, R195 ;  /* 0x000000c3008a7202 */ /* 0x000fe20000000f00 */
[----:B------:R-:W-:Y:S01]  /*130c0*/  IMAD.MOV.U32 R195, RZ, RZ, R135 ;  /* 0x000000ffffc37224 */ /* 0x000fe200078e0087 */
[----:B------:R-:W-:Y:S01]  /*130d0*/  MOV R135, R194 ;  /* 0x000000c200877202 */ /* 0x000fe20000000f00 */
[----:B------:R-:W-:Y:S01]  /*130e0*/  LDSM.16.MT88.4 R164, [R225+0x3100] ;  /* 0x00310000e1a4783b */ /* 0x000fe20000004200 */
[----:B------:R-:W-:Y:S02]  /*130f0*/  MOV R194, R230 ;  /* 0x000000e600c27202 */ /* 0x000fe40000000f00 */
[----:B--2---:R-:W-:Y:S05]  /*13100*/  F2FP.BF16.PACK_AB R81, R206, R208 ;  /* 0x000000d0ce51723e */ /* 0x004fea00000010ff */
[----:B------:R1:W5:Y:S01]  /*13110*/  LDL.LU R230, [R1+0x68] ;  /* 0x0000680001e67983 */ /* 0x0003620000300800 */
[----:B----4-:R-:W-:Y:S04]  /*13120*/  FFMA.FTZ R2, R205, c[0x0][0x2d0], -R78 ;  /* 0x0000b400cd027a23 */ /* 0x010fe8000001084e */
[----:B------:R2:W4:Y:S02]  /*13130*/  MUFU.EX2 R205, R2 ;  /* 0x0000000200cd7308 */ /* 0x0005240000000800 */
[--C-:B--2---:R-:W-:Y:S01]  /*13140*/  FFMA.FTZ R2, R151, c[0x0][0x2d0], -R105.reuse ;  /* 0x0000b40097027a23 */ /* 0x104fe20000010869 */
[----:B----4-:R-:W-:Y:S07]  /*13150*/  F2FP.BF16.PACK_AB R83, R205, R207 ;  /* 0x000000cfcd53723e */ /* 0x010fee00000010ff */
[----:B------:R2:W-:Y:S01]  /*13160*/  MUFU.EX2 R171, R2 ;  /* 0x0000000200ab7308 */ /* 0x0005e20000000800 */
[-C--:B---3--:R-:W-:Y:S03]  /*13170*/  HMMA.16816.F32.BF16 R4, R80, R92.reuse, R4 ;  /* 0x0000005c5004723c */ /* 0x088fe60000041804 */
[--C-:B--2---:R-:W-:Y:S06]  /*13180*/  FFMA.FTZ R2, R150, c[0x0][0x2d0], -R105.reuse ;  /* 0x0000b40096027a23 */ /* 0x104fec0000010869 */
[----:B------:R2:W3:Y:S03]  /*13190*/  MUFU.EX2 R169, R2 ;  /* 0x0000000200a97308 */ /* 0x0004e60000000800 */
[--C-:B--2---:R-:W-:Y:S01]  /*131a0*/  FFMA.FTZ R2, R149, c[0x0][0x2d0], -R105.reuse ;  /* 0x0000b40095027a23 */ /* 0x104fe20000010869 */
[----:B---3--:R-:W-:Y:S06]  /*131b0*/  F2FP.BF16.PACK_AB R84, R169, R171 ;  /* 0x000000aba954723e */ /* 0x008fec00000010ff */
[----:B------:R2:W-:Y:S02]  /*131c0*/  MUFU.EX2 R170, R2 ;  /* 0x0000000200aa7308 */ /* 0x0005e40000000800 */
[----:B--2---:R-:W-:Y:S08]  /*131d0*/  FFMA.FTZ R2, R148, c[0x0][0x2d0], -R105 ;  /* 0x0000b40094027a23 */ /* 0x004ff00000010869 */
[----:B------:R2:W3:Y:S02]  /*131e0*/  MUFU.EX2 R168, R2 ;  /* 0x0000000200a87308 */ /* 0x0004e40000000800 */
[--C-:B--2---:R-:W-:Y:S01]  /*131f0*/  FFMA.FTZ R2, R137, c[0x0][0x2d0], -R77.reuse ;  /* 0x0000b40089027a23 */ /* 0x104fe2000001084d */
[----:B------:R-:W-:Y:S02]  /*13200*/  MOV R137, R134 ;  /* 0x0000008600897202 */ /* 0x000fe40000000f00 */
[----:B------:R-:W-:Y:S05]  /*13210*/  MOV R134, R112 ;  /* 0x0000007000867202 */ /* 0x000fea0000000f00 */
[----:B------:R2:W-:Y:S01]  /*13220*/  MUFU.EX2 R112, R2 ;  /* 0x0000000200707308 */ /* 0x0005e20000000800 */
[----:B---3--:R-:W-:Y:S01]  /*13230*/  F2FP.BF16.PACK_AB R86, R168, R170 ;  /* 0x000000aaa856723e */ /* 0x008fe200000010ff */
[----:B--2---:R-:W-:Y:S01]  /*13240*/  FFMA.FTZ R2, R199, c[0x0][0x2d0], -R77 ;  /* 0x0000b400c7027a23 */ /* 0x004fe2000001084d */
[----:B------:R-:W-:Y:S07]  /*13250*/  MOV R199, R110 ;  /* 0x0000006e00c77202 */ /* 0x000fee0000000f00 */
[----:B------:R2:W3:Y:S01]  /*13260*/  MUFU.EX2 R110, R2 ;  /* 0x00000002006e7308 */ /* 0x0004e20000000800 */
[----:B------:R-:W-:Y:S09]  /*13270*/  FFMA.FTZ R3, R199, c[0x0][0x2d0], -R79 ;  /* 0x0000b400c7037a23 */ /* 0x000ff2000001084f */
[----:B------:R4:W-:Y:S01]  /*13280*/  MUFU.EX2 R203, R3 ;  /* 0x0000000300cb7308 */ /* 0x0009e20000000800 */
[----:B--2---:R-:W-:Y:S01]  /*13290*/  FFMA.FTZ R2, R139, c[0x0][0x2d0], -R77 ;  /* 0x0000b4008b027a23 */ /* 0x004fe2000001084d */
[----:B------:R-:W-:Y:S02]  /*132a0*/  MOV R139, R138 ;  /* 0x0000008a008b7202 */ /* 0x000fe40000000f00 */
[----:B------:R-:W-:Y:S01]  /*132b0*/  MOV R138, R133 ;  /* 0x00000085008a7202 */ /* 0x000fe20000000f00 */
[----:B------:R-:W-:Y:S01]  /*132c0*/  IMAD.MOV.U32 R133, RZ, RZ, R132 ;  /* 0x000000ffff857224 */ /* 0x000fe200078e0084 */
[----:B------:R-:W-:Y:S02]  /*132d0*/  MOV R132, R131 ;  /* 0x0000008300847202 */ /* 0x000fe40000000f00 */
[----:B------:R-:W-:Y:S02]  /*132e0*/  MOV R131, R130 ;  /* 0x0000008200837202 */ /* 0x000fe40000000f00 */
[----:B------:R-:W-:Y:S01]  /*132f0*/  MOV R130, R129 ;  /* 0x0000008100827202 */ /* 0x000fe20000000f00 */
[----:B----4-:R-:W-:Y:S01]  /*13300*/  FFMA.FTZ R3, R107, c[0x0][0x2d0], -R105 ;  /* 0x0000b4006b037a23 */ /* 0x010fe20000010869 */
[----:B------:R-:W-:Y:S02]  /*13310*/  MOV R129, R128 ;  /* 0x0000008000817202 */ /* 0x000fe40000000f00 */
[----:B------:R-:W-:Y:S02]  /*13320*/  MOV R128, R126 ;  /* 0x0000007e00807202 */ /* 0x000fe40000000f00 */
[----:B------:R-:W-:Y:S02]  /*13330*/  MOV R126, R111 ;  /* 0x0000006f007e7202 */ /* 0x000fe40000000f00 */
[----:B------:R2:W-:Y:S01]  /*13340*/  MUFU.EX2 R111, R2 ;  /* 0x00000002006f7308 */ /* 0x0005e20000000800 */
[----:B---3--:R-:W-:Y:S01]  /*13350*/  F2FP.BF16.PACK_AB R85, R110, R112 ;  /* 0x000000706e55723e */ /* 0x008fe200000010ff */
[----:B--2---:R-:W-:Y:S01]  /*13360*/  FFMA.FTZ R2, R137, c[0x0][0x2d0], -R77 ;  /* 0x0000b40089027a23 */ /* 0x004fe2000001084d */
[----:B------:R-:W-:Y:S01]  /*13370*/  MOV R137, R134 ;  /* 0x0000008600897202 */ /* 0x000fe20000000f00 */
[----:B------:R-:W-:Y:S06]  /*13380*/  IMAD.MOV.U32 R134, RZ, RZ, R113 ;  /* 0x000000ffff867224 */ /* 0x000fec00078e0071 */
[----:B------:R2:W3:Y:S02]  /*13390*/  MUFU.EX2 R113, R2 ;  /* 0x0000000200717308 */ /* 0x0004e40000000800 */
[--C-:B--2---:R-:W-:Y:S01]  /*133a0*/  FFMA.FTZ R2, R139, c[0x0][0x2d0], -R79.reuse ;  /* 0x0000b4008b027a23 */ /* 0x104fe2000001084f */
[----:B---3--:R-:W-:Y:S07]  /*133b0*/  F2FP.BF16.PACK_AB R87, R113, R111 ;  /* 0x0000006f7157723e */ /* 0x008fee00000010ff */
[----:B------:R2:W-:Y:S01]  /*133c0*/  MUFU.EX2 R175, R2 ;  /* 0x0000000200af7308 */ /* 0x0005e20000000800 */
[C---:B------:R-:W-:Y:S08]  /*133d0*/  HMMA.16816.F32.BF16 R8, R84.reuse, R92, R8 ;  /* 0x0000005c5408723c */ /* 0x040ff00000041808 */
[-C--:B------:R-:W-:Y:S08]  /*133e0*/  HMMA.16816.F32.BF16 R12, R84, R94.reuse, R12 ;  /* 0x0000005e540c723c */ /* 0x080ff0000004180c */
[C---:B------:R-:W-:Y:S01]  /*133f0*/  HMMA.16816.F32.BF16 R16, R80.reuse, R94, R16 ;  /* 0x0000005e5010723c */ /* 0x040fe20000041810 */
[----:B------:R-:W3:Y:S03]  /*13400*/  LDSM.16.MT88.4 R92, [R226+0x2100] ;  /* 0x00210000e25c783b */ /* 0x000ee60000004200 */
[--C-:B--2---:R-:W-:Y:S04]  /*13410*/  FFMA.FTZ R2, R138, c[0x0][0x2d0], -R79.reuse ;  /* 0x0000b4008a027a23 */ /* 0x104fe8000001084f */
[-C--:B------:R-:W-:Y:S01]  /*13420*/  HMMA.16816.F32.BF16 R20, R80, R88.reuse, R20 ;  /* 0x000000585014723c */ /* 0x080fe20000041814 */
[----:B------:R2:W-:Y:S07]  /*13430*/  MUFU.EX2 R202, R2 ;  /* 0x0000000200ca7308 */ /* 0x0005ee0000000800 */
[C---:B------:R-:W-:Y:S08]  /*13440*/  HMMA.16816.F32.BF16 R24, R84.reuse, R88, R24 ;  /* 0x000000585418723c */ /* 0x040ff00000041818 */
[-C--:B------:R-:W-:Y:S08]  /*13450*/  HMMA.16816.F32.BF16 R28, R84, R90.reuse, R28 ;  /* 0x0000005a541c723c */ /* 0x080ff0000004181c */
[C---:B------:R-:W-:Y:S01]  /*13460*/  HMMA.16816.F32.BF16 R32, R80.reuse, R90, R32 ;  /* 0x0000005a5020723c */ /* 0x040fe20000041820 */
[----:B------:R-:W4:Y:S03]  /*13470*/  LDSM.16.MT88.4 R88, [R224+0x2900] ;  /* 0x00290000e058783b */ /* 0x000f260000004200 */
[----:B--2---:R-:W-:Y:S04]  /*13480*/  FFMA.FTZ R2, R137, c[0x0][0x2d0], -R79 ;  /* 0x0000b40089027a23 */ /* 0x004fe8000001084f */
[-C--:B------:R-:W-:Y:S01]  /*13490*/  HMMA.16816.F32.BF16 R36, R80, R96.reuse, R36 ;  /* 0x000000605024723c */ /* 0x080fe20000041824 */
[----:B------:R2:W-:Y:S07]  /*134a0*/  MUFU.EX2 R199, R2 ;  /* 0x0000000200c77308 */ /* 0x0005ee0000000800 */
[C---:B------:R-:W-:Y:S08]  /*134b0*/  HMMA.16816.F32.BF16 R40, R84.reuse, R96, R40 ;  /* 0x000000605428723c */ /* 0x040ff00000041828 */
[-C--:B------:R-:W-:Y:S08]  /*134c0*/  HMMA.16816.F32.BF16 R44, R84, R98.reuse, R44 ;  /* 0x00000062542c723c */ /* 0x080ff0000004182c */
[C---:B------:R-:W-:Y:S01]  /*134d0*/  HMMA.16816.F32.BF16 R48, R80.reuse, R98, R48 ;  /* 0x000000625030723c */ /* 0x040fe20000041830 */
[----:B------:R-:W1:Y:S03]  /*134e0*/  LDSM.16.MT88.4 R96, [R227+0x2900] ;  /* 0x00290000e360783b */ /* 0x000e660000004200 */
[--C-:B--2---:R-:W-:Y:S01]  /*134f0*/  FFMA.FTZ R2, R136, c[0x0][0x2d0], -R78.reuse ;  /* 0x0000b40088027a23 */ /* 0x104fe2000001084e */
[----:B------:R-:W-:Y:S03]  /*13500*/  MOV R136, R189 ;  /* 0x000000bd00887202 */ /* 0x000fe60000000f00 */
[-C--:B---3--:R-:W-:Y:S01]  /*13510*/  HMMA.16816.F32.BF16 R52, R80, R92.reuse, R52 ;  /* 0x0000005c5034723c */ /* 0x088fe20000041834 */
[----:B------:R2:W-:Y:S07]  /*13520*/  MUFU.EX2 R174, R2 ;  /* 0x0000000200ae7308 */ /* 0x0005ee0000000800 */
[C---:B------:R-:W-:Y:S08]  /*13530*/  HMMA.16816.F32.BF16 R56, R84.reuse, R92, R56 ;  /* 0x0000005c5438723c */ /* 0x040ff00000041838 */
[-C--:B------:R-:W-:Y:S01]  /*13540*/  HMMA.16816.F32.BF16 R60, R84, R94.reuse, R60 ;  /* 0x0000005e543c723c */ /* 0x080fe2000004183c */
[----:B------:R-:W3:Y:S07]  /*13550*/  LDSM.16.MT88.4 R84, [R225+0x2900] ;  /* 0x00290000e154783b */ /* 0x000eee0000004200 */
[----:B------:R-:W-:Y:S01]  /*13560*/  HMMA.16816.F32.BF16 R64, R80, R94, R64 ;  /* 0x0000005e5040723c */ /* 0x000fe20000041840 */
[----:B------:R-:W1:Y:S03]  /*13570*/  LDSM.16.MT88.4 R92, [R226+0x2900] ;  /* 0x00290000e25c783b */ /* 0x000e660000004200 */
[--C-:B--2---:R-:W-:Y:S04]  /*13580*/  FFMA.FTZ R2, R195, c[0x0][0x2d0], -R78.reuse ;  /* 0x0000b400c3027a23 */ /* 0x104fe8000001084e */
[----:B------:R2:W-:Y:S04]  /*13590*/  MUFU.EX2 R173, R2 ;  /* 0x0000000200ad7308 */ /* 0x0005e80000000800 */
[--C-:B--2---:R-:W-:Y:S06]  /*135a0*/  FFMA.FTZ R2, R135, c[0x0][0x2d0], -R78.reuse ;  /* 0x0000b40087027a23 */ /* 0x104fec000001084e */
[----:B------:R2:W-:Y:S02]  /*135b0*/  MUFU.EX2 R195, R2 ;  /* 0x0000000200c37308 */ /* 0x0005e40000000800 */
[--C-:B--2---:R-:W-:Y:S01]  /*135c0*/  FFMA.FTZ R2, R133, c[0x0][0x2d0], -R78.reuse ;  /* 0x0000b40085027a23 */ /* 0x104fe2000001084e */
        /* <DEDUP_REMOVED lines=8> */
[----:B------:R-:W-:Y:S04]  /*13650*/  MOV R132, R192 ;  /* 0x000000c000847202 */ /* 0x000fe80000000f00 */
[----:B------:R-:W-:Y:S03]  /*13660*/  MOV R138, R132 ;  /* 0x00000084008a7202 */ /* 0x000fe60000000f00 */
[----:B------:R1:W-:Y:S01]  /*13670*/  MUFU.EX2 R192, R3 ;  /* 0x0000000300c07308 */ /* 0x0003e20000000800 */
[----:B--2---:R-:W-:Y:S02]  /*13680*/  FFMA.FTZ R2, R134, c[0x0][0x2d0], -R105 ;  /* 0x0000b40086027a23 */ /* 0x004fe40000010869 */
[----:B------:R-:W-:Y:S01]  /*13690*/  IMAD.MOV.U32 R134, RZ, RZ, R131 ;  /* 0x000000ffff867224 */ /* 0x000fe200078e0083 */
[----:B------:R-:W-:Y:S06]  /*136a0*/  MOV R131, R185 ;  /* 0x000000b900837202 */ /* 0x000fec0000000f00 */
[----:B------:R2:W-:Y:S01]  /*136b0*/  MUFU.EX2 R172, R2 ;  /* 0x0000000200ac7308 */ /* 0x0005e20000000800 */
[----:B------:R-:W-:Y:S02]  /*136c0*/  MOV R185, R108 ;  /* 0x0000006c00b97202 */ /* 0x000fe40000000f00 */
[----:B------:R-:W-:Y:S02]  /*136d0*/  MOV R148, R134 ;  /* 0x0000008600947202 */ /* 0x000fe40000000f00 */
[----:B------:R-:W3:Y:S01]  /*136e0*/  LDL.LU R134, [R1+0x40] ;  /* 0x0000400001867983 */ /* 0x000ee20000300800 */
[----:B-1----:R-:W-:Y:S01]  /*136f0*/  FFMA.FTZ R3, R135, c[0x0][0x2d0], -R79 ;  /* 0x0000b40087037a23 */ /* 0x002fe2000001084f */
[----:B------:R-:W-:Y:S02]  /*13700*/  MOV R137, R131 ;  /* 0x0000008300897202 */ /* 0x000fe40000000f00 */
[----:B------:R-:W-:Y:S01]  /*13710*/  MOV R135, R187 ;  /* 0x000000bb00877202 */ /* 0x000fe20000000f00 */
[----:B------:R1:W-:Y:S01]  /*13720*/  MUFU.EX2 R189, R3 ;  /* 0x0000000300bd7308 */ /* 0x0003e20000000800 */
[----:B--2---:R-:W-:Y:S09]  /*13730*/  FFMA.FTZ R2, R193, c[0x0][0x2d0], -R105 ;  /* 0x0000b400c1027a23 */ /* 0x004ff20000010869 */
[----:B------:R2:W2:Y:S01]  /*13740*/  MUFU.EX2 R193, R2 ;  /* 0x0000000200c17308 */ /* 0x0004a20000000800 */
[----:B-1----:R-:W-:Y:S02]  /*13750*/  FFMA.FTZ R3, R135, c[0x0][0x2d0], -R77 ;  /* 0x0000b40087037a23 */ /* 0x002fe4000001084d */
[----:B--2---:R-:W-:Y:S01]  /*13760*/  FFMA.FTZ R2, R133, c[0x0][0x2d0], -R105 ;  /* 0x0000b40085027a23 */ /* 0x004fe20000010869 */
[----:B------:R-:W-:Y:S02]  /*13770*/  MOV R133, R126 ;  /* 0x0000007e00857202 */ /* 0x000fe40000000f00 */
[----:B------:R-:W-:Y:S02]  /*13780*/  MOV R126, R125 ;  /* 0x0000007d007e7202 */ /* 0x000fe40000000f00 */
[----:B------:R-:W-:Y:S01]  /*13790*/  MOV R125, R191 ;  /* 0x000000bf007d7202 */ /* 0x000fe20000000f00 */
[----:B------:R-:W-:Y:S01]  /*137a0*/  IMAD.MOV.U32 R139, RZ, RZ, R133 ;  /* 0x000000ffff8b7224 */ /* 0x000fe200078e0085 */
[----:B------:R1:W2:Y:S01]  /*137b0*/  MUFU.EX2 R191, R2 ;  /* 0x0000000200bf7308 */ /* 0x0002a20000000800 */
[----:B------:R-:W4:Y:S01]  /*137c0*/  LDL.LU R133, [R1+0x48] ;  /* 0x0000480001857983 */ /* 0x000f220000300800 */
[----:B------:R-:W-:Y:S03]  /*137d0*/  F2FP.BF16.PACK_AB R80, R193, R172 ;  /* 0x000000acc150723e */ /* 0x000fe600000010ff */
[----:B------:R-:W4:Y:S04]  /*137e0*/  LDL.LU R132, [R1+0x3c] ;  /* 0x00003c0001847983 */ /* 0x000f280000300800 */
[----:B------:R-:W4:Y:S01]  /*137f0*/  LDL.LU R131, [R1+0x44] ;  /* 0x0000440001837983 */ /* 0x000f220000300800 */
[--C-:B-1----:R-:W-:Y:S01]  /*13800*/  FFMA.FTZ R2, R106, c[0x0][0x2d0], -R77.reuse ;  /* 0x0000b4006a027a23 */ /* 0x102fe2000001084d */
[----:B--2---:R-:W-:Y:S03]  /*13810*/  F2FP.BF16.PACK_AB R82, R192, R191 ;  /* 0x000000bfc052723e */ /* 0x004fe600000010ff */
[----:B------:R1:W-:Y:S02]  /*13820*/  MUFU.EX2 R107, R2 ;  /* 0x00000002006b7308 */ /* 0x0003e40000000800 */
[--C-:B-1----:R-:W-:Y:S08]  /*13830*/  FFMA.FTZ R2, R109, c[0x0][0x2d0], -R77.reuse ;  /* 0x0000b4006d027a23 */ /* 0x102ff0000001084d */
[----:B------:R1:W2:Y:S02]  /*13840*/  MUFU.EX2 R109, R2 ;  /* 0x00000002006d7308 */ /* 0x0002a40000000800 */
[--C-:B-1----:R-:W-:Y:S01]  /*13850*/  FFMA.FTZ R2, R100, c[0x0][0x2d0], -R77.reuse ;  /* 0x0000b40064027a23 */ /* 0x102fe2000001084d */
[----:B--2---:R-:W-:Y:S01]  /*13860*/  F2FP.BF16.PACK_AB R81, R109, R107 ;  /* 0x0000006b6d51723e */ /* 0x004fe200000010ff */
[--C-:B------:R-:W-:Y:S01]  /*13870*/  FFMA.FTZ R100, R76, c[0x0][0x2d0], -R77.reuse ;  /* 0x0000b4004c647a23 */ /* 0x100fe2000001084d */
[----:B------:R-:W-:Y:S05]  /*13880*/  F2FP.BF16.PACK_AB R76, R175, R203 ;  /* 0x000000cbaf4c723e */ /* 0x000fea00000010ff */
[----:B------:R1:W-:Y:S10]  /*13890*/  MUFU.EX2 R106, R2 ;  /* 0x00000002006a7308 */ /* 0x0003f40000000800 */
[----:B------:R-:W2:Y:S01]  /*138a0*/  MUFU.EX2 R100, R100 ;  /* 0x0000006400647308 */ /* 0x000ea20000000800 */
[----:B-1----:R-:W-:Y:S02]  /*138b0*/  FFMA.FTZ R2, R102, c[0x0][0x2d0], -R77 ;  /* 0x0000b40066027a23 */ /* 0x002fe4000001084d */
[----:B------:R-:W-:Y:S07]  /*138c0*/  FFMA.FTZ R102, R138, c[0x0][0x2d0], -R105 ;  /* 0x0000b4008a667a23 */ /* 0x000fee0000010869 */
[----:B------:R1:W1:Y:S01]  /*138d0*/  MUFU.EX2 R108, R2 ;  /* 0x00000002006c7308 */ /* 0x0002620000000800 */
[----:B--2---:R-:W-:Y:S09]  /*138e0*/  F2FP.BF16.PACK_AB R179, R75, R100 ;  /* 0x000000644bb3723e */ /* 0x004ff200000010ff */
[----:B------:R-:W-:Y:S01]  /*138f0*/  MUFU.EX2 R102, R102 ;  /* 0x0000006600667308 */ /* 0x000fe20000000800 */
[--C-:B-1----:R-:W-:Y:S01]  /*13900*/  FFMA.FTZ R2, R190, c[0x0][0x2d0], -R79.reuse ;  /* 0x0000b400be027a23 */ /* 0x102fe2000001084f */
[----:B------:R-:W-:Y:S08]  /*13910*/  F2FP.BF16.PACK_AB R83, R108, R106 ;  /* 0x0000006a6c53723e */ /* 0x000ff000000010ff */
[----:B------:R1:W2:Y:S02]  /*13920*/  MUFU.EX2 R190, R2 ;  /* 0x0000000200be7308 */ /* 0x0002a40000000800 */
[--C-:B-1----:R-:W-:Y:S01]  /*13930*/  FFMA.FTZ R2, R188, c[0x0][0x2d0], -R79.reuse ;  /* 0x0000b400bc027a23 */ /* 0x102fe2000001084f */
[----:B--2---:R-:W-:Y:S07]  /*13940*/  F2FP.BF16.PACK_AB R180, R190, R189 ;  /* 0x000000bdbeb4723e */ /* 0x004fee00000010ff */
[----:B------:R1:W-:Y:S02]  /*13950*/  MUFU.EX2 R188, R2 ;  /* 0x0000000200bc7308 */ /* 0x0003e40000000800 */
[----:B-1----:R-:W-:Y:S01]  /*13960*/  FFMA.FTZ R2, R103, c[0x0][0x2d0], -R79 ;  /* 0x0000b40067027a23 */ /* 0x002fe2000001084f */
[----:B------:R-:W-:Y:S01]  /*13970*/  F2FP.BF16.PACK_AB R79, R194, R195 ;  /* 0x000000c3c24f723e */ /* 0x000fe200000010ff */
[--C-:B------:R-:W-:Y:S06]  /*13980*/  FFMA.FTZ R103, R137, c[0x0][0x2d0], -R105.reuse ;  /* 0x0000b40089677a23 */ /* 0x100fec0000010869 */
[----:B------:R1:W2:Y:S01]  /*13990*/  MUFU.EX2 R187, R2 ;  /* 0x0000000200bb7308 */ /* 0x0002a20000000800 */
[----:B------:R-:W-:Y:S09]  /*139a0*/  FFMA.FTZ R105, R184, c[0x0][0x2d0], -R105 ;  /* 0x0000b400b8697a23 */ /* 0x000ff20000010869 */
[----:B------:R-:W2:Y:S10]  /*139b0*/  MUFU.EX2 R105, R105 ;  /* 0x0000006900697308 */ /* 0x000eb40000000800 */
[----:B------:R-:W3:Y:S01]  /*139c0*/  MUFU.EX2 R103, R103 ;  /* 0x0000006700677308 */ /* 0x000ee20000000800 */
[--C-:B-1----:R-:W-:Y:S01]  /*139d0*/  FFMA.FTZ R2, R185, c[0x0][0x2d0], -R78.reuse ;  /* 0x0000b400b9027a23 */ /* 0x102fe2000001084e */
[----:B--2---:R-:W-:Y:S08]  /*139e0*/  F2FP.BF16.PACK_AB R182, R187, R188 ;  /* 0x000000bcbbb6723e */ /* 0x004ff000000010ff */
[----:B------:R1:W-:Y:S01]  /*139f0*/  MUFU.EX2 R185, R2 ;  /* 0x0000000200b97308 */ /* 0x0003e20000000800 */
[----:B------:R-:W-:Y:S02]  /*13a00*/  F2FP.BF16.PACK_AB R178, R105, R104 ;  /* 0x0000006869b2723e */ /* 0x000fe400000010ff */
[----:B---3--:R-:W-:Y:S01]  /*13a10*/  F2FP.BF16.PACK_AB R176, R103, R102 ;  /* 0x0000006667b0723e */ /* 0x008fe200000010ff */
[----:B------:R-:W-:Y:S02]  /*13a20*/  FFMA.FTZ R74, R74, R134, R223 ;  /* 0x000000864a4a7223 */ /* 0x000fe400000100df */
[--C-:B-1----:R-:W-:Y:S04]  /*13a30*/  FFMA.FTZ R2, R186, c[0x0][0x2d0], -R78.reuse ;  /* 0x0000b400ba027a23 */ /* 0x102fe8000001084e */
[----:B------:R1:W2:Y:S02]  /*13a40*/  MUFU.EX2 R186, R2 ;  /* 0x0000000200ba7308 */ /* 0x0002a40000000800 */
[--C-:B-1----:R-:W-:Y:S01]  /*13a50*/  FFMA.FTZ R2, R148, c[0x0][0x2d0], -R78.reuse ;  /* 0x0000b40094027a23 */ /* 0x102fe2000001084e */
[----:B--2---:R-:W-:Y:S01]  /*13a60*/  F2FP.BF16.PACK_AB R181, R186, R185 ;  /* 0x000000b9bab5723e */ /* 0x004fe200000010ff */
[----:B------:R-:W-:Y:S01]  /*13a70*/  FFMA.FTZ R78, R139, c[0x0][0x2d0], -R78 ;  /* 0x0000b4008b4e7a23 */ /* 0x000fe2000001084e */
[----:B------:R-:W-:Y:S05]  /*13a80*/  LDSM.16.MT88.4 R148, [R227+0x3100] ;  /* 0x00310000e394783b */ /* 0x000fea0000004200 */
[----:B------:R1:W-:Y:S01]  /*13a90*/  MUFU.EX2 R184, R2 ;  /* 0x0000000200b87308 */ /* 0x0003e20000000800 */
[----:B----4-:R-:W-:Y:S02]  /*13aa0*/  FFMA.FTZ R69, R69, R133, R222 ;  /* 0x0000008545457223 */ /* 0x010fe400000100de */
[----:B------:R-:W-:Y:S07]  /*13ab0*/  FFMA.FTZ R68, R68, R132, R118 ;  /* 0x0000008444447223 */ /* 0x000fee0000010076 */
[----:B------:R2:W3:Y:S01]  /*13ac0*/  MUFU.EX2 R118, R78 ;  /* 0x0000004e00767308 */ /* 0x0004e20000000800 */
[----:B-1----:R-:W-:Y:S01]  /*13ad0*/  FFMA.FTZ R2, R136, c[0x0][0x2d0], -R77 ;  /* 0x0000b40088027a23 */ /* 0x002fe2000001084d */
[----:B------:R-:W-:Y:S01]  /*13ae0*/  F2FP.BF16.PACK_AB R77, R173, R174 ;  /* 0x000000aead4d723e */ /* 0x000fe200000010ff */
[----:B------:R-:W1:Y:S01]  /*13af0*/  LDSM.16.MT88.4 R132, [R224+0x3100] ;  /* 0x00310000e084783b */ /* 0x000e620000004200 */
[----:B------:R-:W-:Y:S02]  /*13b00*/  FFMA.FTZ R0, R0, R131, R101 ;  /* 0x0000008300007223 */ /* 0x000fe40000010065 */
        /* <DEDUP_REMOVED lines=9> */
[----:B--2---:R-:W-:Y:S02]  /*13ba0*/  F2FP.BF16.PACK_AB R78, R199, R202 ;  /* 0x000000cac74e723e */ /* 0x004fe400000010ff */
[----:B---3--:R-:W-:Y:S05]  /*13bb0*/  F2FP.BF16.PACK_AB R183, R118, R184 ;  /* 0x000000b876b7723e */ /* 0x008fea00000010ff */
[-C--:B------:R-:W-:Y:S08]  /*13bc0*/  HMMA.16816.F32.BF16 R4, R76, R88.reuse, R4 ;  /* 0x000000584c04723c */ /* 0x080ff00000041804 */
[C---:B------:R-:W-:Y:S01]  /*13bd0*/  HMMA.16816.F32.BF16 R8, R80.reuse, R88, R8 ;  /* 0x000000585008723c */ /* 0x040fe20000041808 */
[----:B------:R2:W-:Y:S07]  /*13be0*/  MUFU.EX2 R88, R2 ;  /* 0x0000000200587308 */ /* 0x0005ee0000000800 */
[-C--:B------:R-:W-:Y:S08]  /*13bf0*/  HMMA.16816.F32.BF16 R12, R80, R90.reuse, R12 ;  /* 0x0000005a500c723c */ /* 0x080ff0000004180c */
[C---:B------:R-:W-:Y:S08]  /*13c00*/  HMMA.16816.F32.BF16 R16, R76.reuse, R90, R16 ;  /* 0x0000005a4c10723c */ /* 0x040ff00000041810 */
[-C--:B------:R-:W-:Y:S04]  /*13c10*/  HMMA.16816.F32.BF16 R20, R76, R96.reuse, R20 ;  /* 0x000000604c14723c */ /* 0x080fe80000041814 */
[----:B--2---:R-:W-:Y:S02]  /*13c20*/  FADD.FTZ R2, R128, R74 ;  /* 0x0000004a80027221 */ /* 0x004fe40000010000 */
[----:B------:R-:W-:Y:S02]  /*13c30*/  FADD.FTZ R74, R248, R0 ;  /* 0x00000000f84a7221 */ /* 0x000fe40000010000 */
[C---:B------:R-:W-:Y:S04]  /*13c40*/  HMMA.16816.F32.BF16 R24, R80.reuse, R96, R24 ;  /* 0x000000605018723c */ /* 0x040fe80000041818 */
[----:B------:R-:W-:Y:S04]  /*13c50*/  FADD.FTZ R2, R125, R2 ;  /* 0x000000027d027221 */ /* 0x000fe80000010000 */
[-C--:B------:R-:W-:Y:S04]  /*13c60*/  HMMA.16816.F32.BF16 R28, R80, R98.reuse, R28 ;  /* 0x00000062501c723c */ /* 0x080fe8000004181c */
[----:B------:R-:W-:Y:S04]  /*13c70*/  FADD.FTZ R2, R251, R2 ;  /* 0x00000002fb027221 */ /* 0x000fe80000010000 */
[C---:B------:R-:W-:Y:S04]  /*13c80*/  HMMA.16816.F32.BF16 R32, R76.reuse, R98, R32 ;  /* 0x000000624c20723c */ /* 0x040fe80000041820 */
[----:B------:R-:W-:Y:S04]  /*13c90*/  FADD.FTZ R0, R121, R2 ;  /* 0x0000000279007221 */ /* 0x000fe80000010000 */
[-C--:B------:R-:W-:Y:S04]  /*13ca0*/  HMMA.16816.F32.BF16 R36, R76, R84.reuse, R36 ;  /* 0x000000544c24723c */ /* 0x080fe80000041824 */
[----:B------:R-:W-:Y:S04]  /*13cb0*/  FADD.FTZ R0, R142, R0 ;  /* 0x000000008e007221 */ /* 0x000fe80000010000 */
[C---:B------:R-:W-:Y:S01]  /*13cc0*/  HMMA.16816.F32.BF16 R40, R80.reuse, R84, R40 ;  /* 0x000000545028723c */ /* 0x040fe20000041828 */
[----:B------:R2:W3:Y:S07]  /*13cd0*/  MUFU.EX2 R84, R3 ;  /* 0x0000000300547308 */ /* 0x0004ee0000000800 */
[-C--:B------:R-:W-:Y:S08]  /*13ce0*/  HMMA.16816.F32.BF16 R44, R80, R86.reuse, R44 ;  /* 0x00000056502c723c */ /* 0x080ff0000004182c */
[C---:B------:R-:W-:Y:S08]  /*13cf0*/  HMMA.16816.F32.BF16 R48, R76.reuse, R86, R48 ;  /* 0x000000564c30723c */ /* 0x040ff00000041830 */
[-C--:B------:R-:W-:Y:S04]  /*13d00*/  HMMA.16816.F32.BF16 R52, R76, R92.reuse, R52 ;  /* 0x0000005c4c34723c */ /* 0x080fe80000041834 */
[----:B--2---:R-:W-:Y:S01]  /*13d10*/  FADD.FTZ R3, R129, R101 ;  /* 0x0000006581037221 */ /* 0x004fe20000010000 */
[----:B---3--:R-:W-:Y:S03]  /*13d20*/  F2FP.BF16.PACK_AB R177, R84, R88 ;  /* 0x0000005854b1723e */ /* 0x008fe600000010ff */
[----:B------:R-:W-:Y:S01]  /*13d30*/  FADD.FTZ R3, R126, R3 ;  /* 0x000000037e037221 */ /* 0x000fe20000010000 */
[C---:B------:R-:W-:Y:S04]  /*13d40*/  HMMA.16816.F32.BF16 R56, R80.reuse, R92, R56 ;  /* 0x0000005c5038723c */ /* 0x040fe80000041838 */
[----:B------:R-:W-:Y:S04]  /*13d50*/  FADD.FTZ R3, R123, R3 ;  /* 0x000000037b037221 */ /* 0x000fe80000010000 */
[----:B------:R-:W-:Y:S01]  /*13d60*/  FADD.FTZ R68, R122, R3 ;  /* 0x000000037a447221 */ /* 0x000fe20000010000 */
[-C--:B------:R-:W-:Y:S03]  /*13d70*/  HMMA.16816.F32.BF16 R60, R80, R94.reuse, R60 ;  /* 0x0000005e503c723c */ /* 0x080fe6000004183c */
[----:B------:R-:W-:Y:S02]  /*13d80*/  FADD.FTZ R3, R198, R69 ;  /* 0x00000045c6037221 */ /* 0x000fe40000010000 */
[----:B------:R-:W-:Y:S03]  /*13d90*/  FADD.FTZ R2, R143, R68 ;  /* 0x000000448f027221 */ /* 0x000fe60000010000 */
[----:B------:R-:W-:Y:S08]  /*13da0*/  HMMA.16816.F32.BF16 R64, R76, R94, R64 ;  /* 0x0000005e4c40723c */ /* 0x000ff00000041840 */
[-C--:B-1----:R-:W-:Y:S07]  /*13db0*/  HMMA.16816.F32.BF16 R120, R180, R132.reuse, R4 ;  /* 0x00000084b478723c */ /* 0x082fee0000041804 */
        /* <DEDUP_REMOVED lines=39> */
[----:B------:R-:W-:Y:S02]  /*14030*/  FADD.FTZ R11, R156, R8 ;  /* 0x000000089c0b7221 */ /* 0x000fe40000010000 */
[----:B------:R-:W-:Y:S03]  /*14040*/  FADD.FTZ R9, R212, R2 ;  /* 0x00000002d4097221 */ /* 0x000fe60000010000 */
        /* <DEDUP_REMOVED lines=64> */
[----:B------:R1:W-:Y:S01]  /*14450*/  STL [R1+0x48], R3 ;  /* 0x0000480301007387 */ /* 0x0003e20000100800 */
[----:B------:R-:W-:Y:S03]  /*14460*/  FADD.FTZ R0, R75, R0 ;  /* 0x000000004b007221 */ /* 0x000fe60000010000 */
[----:B------:R2:W-:Y:S04]  /*14470*/  STL [R1+0x3c], R2 ;  /* 0x00003c0201007387 */ /* 0x0005e80000100800 */
[----:B------:R3:W-:Y:S01]  /*14480*/  STL [R1+0x44], R0 ;  /* 0x0000440001007387 */ /* 0x0007e20000100800 */
[----:B-1----:R-:W-:Y:S02]  /*14490*/  MOV R3, R72 ;  /* 0x0000004800037202 */ /* 0x002fe40000000f00 */
[----:B--2---:R-:W-:Y:S01]  /*144a0*/  MOV R2, R73 ;  /* 0x0000004900027202 */ /* 0x004fe20000000f00 */
[----:B------:R-:W-:-:S05]  /*144b0*/  @P0 BRA `(.L_x_605) ;  /* 0xffffa1d000000947 */ /* 0x000fca000383ffff */
.L_x_604:
[----:B--23--:R-:W2:Y:S04]  /*144c0*/  LDL.LU R0, [R1+0x40] ;  /* 0x0000400001007983 */ /* 0x00cea80000300800 */
        /* <DEDUP_REMOVED lines=25> */
[----:B------:R-:W-:Y:S01]  /*14660*/  FSETP.NE.FTZ.AND P3, PT, R5, RZ, PT ;  /* 0x000000ff0500720b */ /* 0x000fe20003f75000 */
[----:B------:R-:W-:Y:S01]  /*14670*/  CS2R R2, SRZ ;  /* 0x0000000000027805 */ /* 0x000fe2000001ff00 */
[----:B----4-:R-:W-:Y:S02]  /*14680*/  FADD.FTZ R7, R8, R7 ;  /* 0x0000000708077221 */ /* 0x010fe40000010000 */
[----:B------:R-:W-:-:S03]  /*14690*/  FSETP.NE.FTZ.AND P2, PT, R6, RZ, PT ;  /* 0x000000ff0600720b */ /* 0x000fc60003f55000 */
[----:B------:R-:W-:-:S04]  /*146a0*/  FSETP.NE.FTZ.AND P1, PT, R7, RZ, PT ;  /* 0x000000ff0700720b */ /* 0x000fc80003f35000 */
        /* <DEDUP_REMOVED lines=89> */
.L_x_586:
[----:B------:R-:W-:Y:S05]  /*14c40*/  @P0 BRA `(.L_x_606) ;  /* 0x0000131000000947 */ /* 0x000fea0003800000 */
[----:B------:R-:W3:Y:S01]  /*14c50*/  LDL R43, [R1+0x4c] ;  /* 0x00004c00012b7983 */ /* 0x000ee20000100800 */
[----:B------:R-:W-:Y:S01]  /*14c60*/  IMAD.MOV.U32 R6, RZ, RZ, -0x10 ;  /* 0xfffffff0ff067424 */ /* 0x000fe200078e00ff */
[----:B------:R-:W-:Y:S02]  /*14c70*/  F2FP.BF16.PACK_AB R5, R121, R120 ;  /* 0x000000787905723e */ /* 0x000fe400000010ff */
[----:B------:R-:W4:Y:S01]  /*14c80*/  S2R R41, SR_TID.X ;  /* 0x0000000000297919 */ /* 0x000f220000002100 */
        /* <DEDUP_REMOVED lines=12> */
[----:B----4-:R-:W-:Y:S02]  /*14d50*/  SHF.R.S32.HI R42, RZ, 0x1f, R41 ;  /* 0x0000001fff2a7819 */ /* 0x010fe40000011429 */
        /* <DEDUP_REMOVED lines=53> */
[----:B----4-:R-:W-:-:S03]  /*150b0*/  IMAD.MOV.U32 R5, RZ, RZ, 0x20 ;  /* 0x00000020ff057424 */ /* 0x010fc600078e00ff */
[----:B------:R4:W-:Y:S02]  /*150c0*/  STS [R3+0x2480], R130 ;  /* 0x0024808203007388 */ /* 0x0009e40000000800 */
[----:B-1----:R-:W-:Y:S02]  /*150d0*/  SEL R8, R5, 0xffffffe0, !P1 ;  /* 0xffffffe005087807 */ /* 0x002fe40004800000 */
[----:B------:R-:W-:-:S03]  /*150e0*/  ISETP.NE.U32.AND P1, PT, RZ, c[0x0][0x508], PT ;  /* 0x00014200ff007a0c */ /* 0x000fc60003f25070 */
[----:B------:R-:W-:Y:S01]  /*150f0*/  IMAD.IADD R5, R2, 0x1, R8 ;  /* 0x0000000102057824 */ /* 0x000fe200078e0208 */
[----:B------:R-:W-:Y:S01]  /*15100*/  ISETP.NE.AND.EX P1, PT, RZ, c[0x0][0x50c], PT, P1 ;  /* 0x00014300ff007a0c */ /* 0x000fe20003f25310 */
[----:B------:R-:W-:-:S03]  /*15110*/  IMAD.IADD R4, R8, 0x1, R3 ;  /* 0x0000000108047824 */ /* 0x000fc600078e0203 */
[----:B------:R-:W-:Y:S01]  /*15120*/  STS [R5+0x80], R29 ;  /* 0x0000801d05007388 */ /* 0x000fe20000000800 */
[----:B--2---:R-:W-:-:S03]  /*15130*/  IADD3 R2, R8, 0x400, R0 ;  /* 0x0000040008027810 */ /* 0x004fc60007ffe000 */
[----:B------:R-:W-:Y:S02]  /*15140*/  STS [R5+0x480], R28 ;  /* 0x0004801c05007388 */ /* 0x000fe40000000800 */
[C---:B------:R-:W-:Y:S02]  /*15150*/  IMAD.IADD R7, R6.reuse, 0x1, R2 ;  /* 0x0000000106077824 */ /* 0x040fe400078e0202 */
[----:B------:R-:W-:Y:S01]  /*15160*/  STS [R4+0x80], R14 ;  /* 0x0000800e04007388 */ /* 0x000fe20000000800 */
[----:B------:R-:W-:-:S03]  /*15170*/  IMAD.IADD R2, R6, 0x1, R0 ;  /* 0x0000000106027824 */ /* 0x000fc600078e0200 */
[----:B------:R-:W-:Y:S01]  /*15180*/  STS [R4+0x480], R26 ;  /* 0x0004801a04007388 */ /* 0x000fe20000000800 */
[----:B----4-:R-:W-:-:S03]  /*15190*/  IMAD.IADD R3, R8, 0x1, R2 ;  /* 0x0000000108037824 */ /* 0x010fc600078e0202 */
        /* <DEDUP_REMOVED lines=14> */
[----:B--2---:R-:W-:-:S03]  /*15280*/  IMAD.MOV.U32 R2, RZ, RZ, 0x4 ;  /* 0x00000004ff027424 */ /* 0x004fc600078e00ff */
[----:B------:R-:W-:Y:S04]  /*15290*/  STS [R0+0x400], R16 ;  /* 0x0004001000007388 */ /* 0x000fe80000000800 */
[----:B------:R-:W-:Y:S04]  /*152a0*/  STS [R3], R12 ;  /* 0x0000000c03007388 */ /* 0x000fe80000000800 */
[----:B------:R-:W-:Y:S04]  /*152b0*/  STS [R7], R11 ;  /* 0x0000000b07007388 */ /* 0x000fe80000000800 */
[----:B------:R-:W-:Y:S04]  /*152c0*/  STS [R0+0x2000], R13 ;  /* 0x0020000d00007388 */ /* 0x000fe80000000800 */
[----:B------:R1:W-:Y:S04]  /*152d0*/  STS [R0+0x2400], R15 ;  /* 0x0024000f00007388 */ /* 0x0003e80000000800 */
[----:B------:R2:W-:Y:S04]  /*152e0*/  STS [R3+0x2000], R10 ;  /* 0x0020000a03007388 */ /* 0x0005e80000000800 */
[----:B------:R4:W-:Y:S01]  /*152f0*/  STS [R7+0x2000], R9 ;  /* 0x0020000907007388 */ /* 0x0009e20000000800 */
[----:B---3--:R-:W-:-:S03]  /*15300*/  IMAD.WIDE R4, R43, R2, c[0x0][0x500] ;  /* 0x000140002b047625 */ /* 0x008fc600078e0202 */
[----:B------:R-:W-:Y:S06]  /*15310*/  BAR.SYNC.DEFER_BLOCKING 0x1, 0x80 ;  /* 0x0042000000007b1d */ /* 0x000fec0000010000 */
[----:B-1----:R-:W3:Y:S01]  /*15320*/  @P0 LDG.E R0, [R4.64] ;  /* 0x0000000a04000981 */ /* 0x002ee2000c1e1900 */
[----:B------:R-:W-:Y:S02]  /*15330*/  IMAD.MOV.U32 R17, RZ, RZ, c[0x0][0x388] ;  /* 0x0000e200ff117624 */ /* 0x000fe400078e00ff */
[----:B--2---:R-:W-:-:S05]  /*15340*/  @P1 IMAD.WIDE R2, R43, R2, c[0x0][0x508] ;  /* 0x000142002b021625 */ /* 0x004fca00078e0202 */
[----:B------:R1:W5:Y:S02]  /*15350*/  @P1 LDG.E R17, [R2.64] ;  /* 0x0000000a02111981 */ /* 0x000364000c1e1900 */
[----:B-1----:R-:W-:Y:S02]  /*15360*/  CS2R R2, SRZ ;  /* 0x0000000000027805 */ /* 0x002fe4000001ff00 */
[--C-:B---3--:R-:W-:Y:S01]  /*15370*/  @P0 SHF.R.S32.HI R3, RZ, 0x1f, R0.reuse ;  /* 0x0000001fff030819 */ /* 0x108fe20000011400 */
[----:B------:R-:W-:Y:S01]  /*15380*/  @P0 IMAD.MOV.U32 R2, RZ, RZ, R0 ;  /* 0x000000ffff020224 */ /* 0x000fe200078e0000 */
[----:B------:R-:W-:Y:S05]  /*15390*/  @P1 BRA `(.L_x_607) ;  /* 0x0000004000001947 */ /* 0x000fea0003800000 */
[----:B----4-:R-:W-:Y:S05]  /*153a0*/  @!P0 BRA `(.L_x_607) ;  /* 0x0000003000008947 */ /* 0x010fea0003800000 */
[----:B------:R-:W2:Y:S04]  /*153b0*/  LDG.E R6, [R4.64] ;  /* 0x0000000a04067981 */ /* 0x000ea8000c1e1900 */
[----:B------:R-:W2:Y:S02]  /*153c0*/  LDG.E R0, [R4.64+0x4] ;  /* 0x0000040a04007981 */ /* 0x000ea4000c1e1900 */
[----:B--2--5:R-:W-:-:S02]  /*153d0*/  IADD3 R17, -R6, R0, RZ ;  /* 0x0000000006117210 */ /* 0x024fc40007ffe1ff */
.L_x_607:
        /* <DEDUP_REMOVED lines=184> */
.L_x_606:
[----:B------:R-:W3:Y:S01]  /*15f60*/  LDL R8, [R1+0x4c] ;  /* 0x00004c0001087983 */ /* 0x000ee20000100800 */
[----:B------:R-:W-:Y:S01]  /*15f70*/  ISETP.NE.U32.AND P0, PT, RZ, c[0x0][0x508], PT ;  /* 0x00014200ff007a0c */ /* 0x000fe20003f05070 */
[----:B------:R-:W-:Y:S01]  /*15f80*/  IMAD.MOV.U32 R2, RZ, RZ, 0x4 ;  /* 0x00000004ff027424 */ /* 0x000fe200078e00ff */
[----:B------:R-:W-:Y:S02]  /*15f90*/  ISETP.NE.U32.AND P1, PT, RZ, c[0x0][0x500], PT ;  /* 0x00014000ff007a0c */ /* 0x000fe40003f25070 */
[----:B------:R-:W-:Y:S02]  /*15fa0*/  ISETP.NE.AND.EX P0, PT, RZ, c[0x0][0x50c], PT, P0 ;  /* 0x00014300ff007a0c */ /* 0x000fe40003f05300 */
[----:B------:R-:W-:Y:S01]  /*15fb0*/  ISETP.NE.AND.EX P1, PT, RZ, c[0x0][0x504], PT, P1 ;  /* 0x00014100ff007a0c */ /* 0x000fe20003f25310 */
[----:B------:R-:W-:Y:S02]  /*15fc0*/  IMAD.MOV.U32 R18, RZ, RZ, c[0x0][0x388] ;  /* 0x0000e200ff127624 */ /* 0x000fe400078e00ff */
[----:B---3--:R-:W-:-:S08]  /*15fd0*/  IMAD.WIDE R6, R8, R2, c[0x0][0x500] ;  /* 0x0001400008067625 */ /* 0x008fd000078e0202 */
[----:B------:R-:W-:Y:S02]  /*15fe0*/  @P0 IMAD.WIDE R2, R8, R2, c[0x0][0x508] ;  /* 0x0001420008020625 */ /* 0x000fe400078e0202 */
[----:B------:R-:W3:Y:S04]  /*15ff0*/  @P1 LDG.E R0, [R6.64] ;  /* 0x0000000a06001981 */ /* 0x000ee8000c1e1900 */
[----:B------:R4:W5:Y:S01]  /*16000*/  @P0 LDG.E R18, [R2.64] ;  /* 0x0000000a02120981 */ /* 0x000962000c1e1900 */
[----:B------:R-:W-:Y:S02]  /*16010*/  CS2R R4, SRZ ;  /* 0x0000000000047805 */ /* 0x000fe4000001ff00 */
[--C-:B---3--:R-:W-:Y:S01]  /*16020*/  @P1 SHF.R.S32.HI R5, RZ, 0x1f, R0.reuse ;  /* 0x0000001fff051819 */ /* 0x108fe20000011400 */
[----:B------:R-:W-:Y:S01]  /*16030*/  @P1 IMAD.MOV.U32 R4, RZ, RZ, R0 ;  /* 0x000000ffff041224 */ /* 0x000fe200078e0000 */
[----:B------:R-:W-:Y:S05]  /*16040*/  @P0 BRA `(.L_x_608) ;  /* 0x0000004000000947 */ /* 0x000fea0003800000 */
[----:B----4-:R-:W-:Y:S05]  /*16050*/  @!P1 BRA `(.L_x_608) ;  /* 0x0000003000009947 */ /* 0x010fea0003800000 */
[----:B------:R3:W4:Y:S04]  /*16060*/  LDG.E R0, [R6.64] ;  /* 0x0000000a06007981 */ /* 0x000728000c1e1900 */
[----:B---3--:R-:W4:Y:S02]  /*16070*/  LDG.E R6, [R6.64+0x4] ;  /* 0x0000040a06067981 */ /* 0x008f24000c1e1900 */
[----:B----45:R-:W-:-:S02]  /*16080*/  IADD3 R18, -R0, R6, RZ ;  /* 0x0000000600127210 */ /* 0x030fc40007ffe1ff */
.L_x_608:
[----:B----4-:R-:W3:Y:S01]  /*16090*/  S2R R12, SR_TID.X ;  /* 0x00000000000c7919 */ /* 0x010ee20000002100 */
[----:B------:R-:W-:Y:S01]  /*160a0*/  SHF.R.S32.HI R0, RZ, 0x1f, R8 ;  /* 0x0000001fff007819 */ /* 0x000fe20000011408 */
[----:B------:R-:W-:Y:S01]  /*160b0*/  BSSY B0, `(.L_x_609) ;  /* 0x0000028000007945 */ /* 0x000fe20003800000 */
[----:B------:R-:W-:-:S02]  /*160c0*/  SEL R10, R8, RZ, !P1 ;  /* 0x000000ff080a7207 */ /* 0x000fc40004800000 */
[----:B------:R-:W-:Y:S02]  /*160d0*/  SEL R11, R0, RZ, !P1 ;  /* 0x000000ff000b7207 */ /* 0x000fe40004800000 */
[----:B---3--:R-:W-:-:S13]  /*160e0*/  ISETP.GT.AND P0, PT, R12, 0x7f, PT ;  /* 0x0000007f0c00780c */ /* 0x008fda0003f04270 */
[----:B------:R-:W-:Y:S05]  /*160f0*/  @P0 BRA `(.L_x_610) ;  /* 0x0000023000000947 */ /* 0x000fea0003800000 */
[----:B------:R-:W3:Y:S01]  /*16100*/  S2R R9, SR_CTAID.X ;  /* 0x0000000000097919 */ /* 0x000ee20000002500 */
[----:B-----5:R-:W-:Y:S01]  /*16110*/  IMAD R0, R18, c[0x0][0x4e8], RZ ;  /* 0x00013a0012007a24 */ /* 0x020fe200078e02ff */
[----:B---3--:R-:W-:-:S04]  /*16120*/  LEA R9, R9, R12, 0x7 ;  /* 0x0000000c09097211 */ /* 0x008fc800078e38ff */
[----:B------:R-:W-:-:S13]  /*16130*/  ISETP.GE.AND P0, PT, R9, R0, PT ;  /* 0x000000000900720c */ /* 0x000fda0003f06270 */
[----:B------:R-:W-:Y:S05]  /*16140*/  @P0 BRA `(.L_x_610) ;  /* 0x000001e000000947 */ /* 0x000fea0003800000 */
[----:B------:R-:W3:Y:S01]  /*16150*/  S2R R8, SR_CTAID.Y ;  /* 0x0000000000087919 */ /* 0x000ee20000002600 */
[----:B------:R-:W-:Y:S01]  /*16160*/  MOV R0, c[0x0][0x4e8] ;  /* 0x00013a0000007a02 */ /* 0x000fe20000000f00 */
[----:B------:R-:W-:Y:S01]  /*16170*/  IMAD.MOV.U32 R3, RZ, RZ, R5 ;  /* 0x000000ffff037224 */ /* 0x000fe200078e0005 */
[----:B------:R-:W-:Y:S02]  /*16180*/  MOV R2, R4 ;  /* 0x0000000400027202 */ /* 0x000fe40000000f00 */
[----:B------:R-:W-:-:S13]  /*16190*/  ISETP.NE.AND P0, PT, R0, 0x1, PT ;  /* 0x000000010000780c */ /* 0x000fda0003f05270 */
[----:B------:R-:W-:Y:S01]  /*161a0*/  @P0 IMAD.HI.U32 R7, R9, c[0x0][0x4ec], RZ ;  /* 0x00013b0009070a27 */ /* 0x000fe200078e00ff */
[----:B---3--:R-:W-:-:S03]  /*161b0*/  SHF.R.S32.HI R0, RZ, 0x1f, R8 ;  /* 0x0000001fff007819 */ /* 0x008fc60000011408 */
        /* <DEDUP_REMOVED lines=23> */
.L_x_610:
[----:B------:R-:W-:Y:S05]  /*16330*/  BSYNC B0 ;  /* 0x0000000000007941 */ /* 0x000fea0003800000 */
.L_x_609:
[----:B---3--:R-:W3:Y:S01]  /*16340*/  S2R R6, SR_CTAID.Y ;  /* 0x0000000000067919 */ /* 0x008ee20000002600 */
[----:B------:R-:W-:Y:S01]  /*16350*/  IMAD R0, R5, c[0x0][0x3a0], RZ ;  /* 0x0000e80005007a24 */ /* 0x000fe200078e02ff */
[----:B------:R-:W-:Y:S01]  /*16360*/  SHF.R.S32.HI R5, RZ, 0x1f, R12 ;  /* 0x0000001fff057819 */ /* 0x000fe2000001140c */
[C---:B------:R-:W-:Y:S01]  /*16370*/  IMAD.WIDE.U32 R2, R4.reuse, c[0x0][0x3a0], RZ ;  /* 0x0000e80004027a25 */ /* 0x040fe200078e00ff */
[----:B------:R-:W4:Y:S02]  /*16380*/  S2R R13, SR_CTAID.X ;  /* 0x00000000000d7919 */ /* 0x000f240000002500 */
        /* <DEDUP_REMOVED lines=10> */
[----:B---3--:R-:W-:Y:S01]  /*16430*/  SHF.R.S32.HI R7, RZ, 0x1f, R6 ;  /* 0x0000001fff077819 */ /* 0x008fe20000011406 */
[----:B------:R-:W-:-:S04]  /*16440*/  IMAD.WIDE.U32 R2, R6, c[0x0][0x3e8], R2 ;  /* 0x0000fa0006027a25 */ /* 0x000fc800078e0002 */
[----:B------:R-:W-:Y:S02]  /*16450*/  IMAD R0, R7, c[0x0][0x3e8], RZ ;  /* 0x0000fa0007007a24 */ /* 0x000fe400078e02ff */
[----:B----4-:R-:W-:Y:S02]  /*16460*/  IMAD R4, R13, 0x80, R4 ;  /* 0x000000800d047824 */ /* 0x010fe400078e0204 */
        /* <DEDUP_REMOVED lines=22> */
[----:B------:R-:W3:Y:S01]  /*165d0*/  SHFL.IDX PT, R6, R4, RZ, 0x181f ;  /* 0x00181fff04067589 */ /* 0x000ee200000e0000 */
[----:B------:R-:W-:Y:S02]  /*165e0*/  IMAD.SHL.U32 R0, R8, 0x8, RZ ;  /* 0x0000000808007824 */ /* 0x000fe400078e00ff */
[----:B------:R-:W-:Y:S01]  /*165f0*/  LEA.HI.X R3, R2, c[0x0][0x384], R3, 0x1, P0 ;  /* 0x0000e10002037a11 */ /* 0x000fe200000f0c03 */
[----:B------:R-:W-:Y:S01]  /*16600*/  IMAD R2, R13, 0x80, R9 ;  /* 0x000000800d027824 */ /* 0x000fe200078e0209 */
[----:B------:R-:W-:Y:S01]  /*16610*/  SHFL.IDX PT, R5, R4, 0x1, 0x181f ;  /* 0x00381f0004057f89 */ /* 0x000fe200000e0000 */
[----:B------:R-:W-:Y:S02]  /*16620*/  ISETP.GE.AND P0, PT, R0, c[0x0][0x3c8], PT ;  /* 0x0000f20000007a0c */ /* 0x000fe40003f06270 */
[----:B------:R-:W-:Y:S01]  /*16630*/  SHF.R.S32.HI R19, RZ, 0x1f, R0 ;  /* 0x0000001fff137819 */ /* 0x000fe20000011400 */
[----:B------:R-:W4:Y:S01]  /*16640*/  SHFL.IDX PT, R7, R3, RZ, 0x181f ;  /* 0x00181fff03077589 */ /* 0x000f2200000e0000 */
[----:B------:R-:W-:-:S02]  /*16650*/  ISETP.GE.OR P2, PT, R2, R18, P0 ;  /* 0x000000120200720c */ /* 0x000fc40000746670 */
[C---:B------:R-:W-:Y:S01]  /*16660*/  IADD3 R8, R2.reuse, 0x10, RZ ;  /* 0x0000001002087810 */ /* 0x040fe20007ffe0ff */
[----:B------:R-:W1:Y:S01]  /*16670*/  SHFL.IDX PT, R9, R3, 0x1, 0x181f ;  /* 0x00381f0003097f89 */ /* 0x000e6200000e0000 */
[----:B------:R-:W-:Y:S02]  /*16680*/  IADD3 R14, R2, 0x20, RZ ;  /* 0x00000020020e7810 */ /* 0x000fe40007ffe0ff */
[-C--:B------:R-:W-:Y:S01]  /*16690*/  ISETP.GE.OR P4, PT, R8, R18.reuse, P0 ;  /* 0x000000120800720c */ /* 0x080fe20000786670 */
[----:B------:R-:W-:Y:S01]  /*166a0*/  SHFL.IDX PT, R12, R3, 0x2, 0x181f ;  /* 0x00581f00030c7f89 */ /* 0x000fe200000e0000 */
[C---:B------:R-:W-:Y:S02]  /*166b0*/  IADD3 R10, R2.reuse, 0x40, RZ ;  /* 0x00000040020a7810 */ /* 0x040fe40007ffe0ff */
[----:B------:R-:W-:Y:S01]  /*166c0*/  IADD3 R13, R2, 0x30, RZ ;  /* 0x00000030020d7810 */ /* 0x000fe20007ffe0ff */
[----:B------:R-:W2:Y:S01]  /*166d0*/  SHFL.IDX PT, R8, R4, 0x2, 0x181f ;  /* 0x00581f0004087f89 */ /* 0x000ea200000e0000 */
[----:B------:R-:W-:-:S02]  /*166e0*/  ISETP.GE.OR P3, PT, R14, R18, P0 ;  /* 0x000000120e00720c */ /* 0x000fc40000766670 */
[----:B---3--:R-:W-:Y:S01]  /*166f0*/  @!P2 LEA R6, P1, R0, R6, 0x1 ;  /* 0x000000060006a211 */ /* 0x008fe200078208ff */
[----:B------:R-:W-:Y:S01]  /*16700*/  SHFL.IDX PT, R11, R4, 0x3, 0x181f ;  /* 0x00781f00040b7f89 */ /* 0x000fe200000e0000 */
[----:B------:R-:W-:-:S03]  /*16710*/  ISETP.GE.OR P6, PT, R10, R18, P0 ;  /* 0x000000120a00720c */ /* 0x000fc600007c6670 */
[----:B------:R-:W-:Y:S01]  /*16720*/  SHFL.IDX PT, R14, R3, 0x3, 0x181f ;  /* 0x00781f00030e7f89 */ /* 0x000fe200000e0000 */
[----:B----4-:R-:W-:-:S03]  /*16730*/  @!P2 LEA.HI.X R7, R0, R7, R19, 0x1, P1 ;  /* 0x000000070007a211 */ /* 0x010fc600008f0c13 */
[----:B------:R-:W3:Y:S01]  /*16740*/  SHFL.IDX PT, R10, R4, 0x4, 0x181f ;  /* 0x00981f00040a7f89 */ /* 0x000ee200000e0000 */
[----:B------:R-:W-:-:S03]  /*16750*/  ISETP.GE.OR P1, PT, R13, R18, P0 ;  /* 0x000000120d00720c */ /* 0x000fc60000726670 */
[----:B------:R4:W-:Y:S04]  /*16760*/  @!P2 ST.E.128 [R6.64], RZ ;  /* 0x000000ff0600a985 */ /* 0x0009e8000c101d0a */
[----:B------:R-:W-:Y:S04]  /*16770*/  SHFL.IDX PT, R13, R4, 0x5, 0x181f ;  /* 0x00b81f00040d7f89 */ /* 0x000fe800000e0000 */
[----:B------:R-:W1:Y:S04]  /*16780*/  SHFL.IDX PT, R17, R3, 0x4, 0x181f ;  /* 0x00981f0003117f89 */ /* 0x000e6800000e0000 */
[----:B------:R-:W2:Y:S04]  /*16790*/  SHFL.IDX PT, R16, R3, 0x5, 0x181f ;  /* 0x00b81f0003107f89 */ /* 0x000ea800000e0000 */
[----:B------:R-:W-:Y:S04]  /*167a0*/  SHFL.IDX PT, R15, R3, 0x6, 0x181f ;  /* 0x00d81f00030f7f89 */ /* 0x000fe800000e0000 */
[----:B------:R-:W-:Y:S01]  /*167b0*/  SHFL.IDX PT, R3, R3, 0x7, 0x181f ;  /* 0x00f81f0003037f89 */ /* 0x000fe200000e0000 */
[----:B----4-:R-:W-:-:S02]  /*167c0*/  @!P4 LEA R6, P2, R0, R5, 0x1 ;  /* 0x000000050006c211 */ /* 0x010fc400078408ff */
[----:B------:R-:W-:Y:S01]  /*167d0*/  IADD3 R7, R2, 0x50, RZ ;  /* 0x0000005002077810 */ /* 0x000fe20007ffe0ff */
[----:B------:R-:W4:Y:S03]  /*167e0*/  SHFL.IDX PT, R5, R4, 0x6, 0x181f ;  /* 0x00d81f0004057f89 */ /* 0x000f2600000e0000 */
[----:B------:R-:W-:Y:S01]  /*167f0*/  ISETP.GE.OR P5, PT, R7, R18, P0 ;  /* 0x000000120700720c */ /* 0x000fe200007a6670 */
[----:B------:R-:W4:Y:S01]  /*16800*/  SHFL.IDX PT, R4, R4, 0x7, 0x181f ;  /* 0x00f81f0004047f89 */ /* 0x000f2200000e0000 */
[----:B-1----:R-:W-:Y:S02]  /*16810*/  @!P4 LEA.HI.X R7, R0, R9, R19, 0x1, P2 ;  /* 0x000000090007c211 */ /* 0x002fe400010f0c13 */
[----:B------:R-:W-:Y:S02]  /*16820*/  IADD3 R9, R2, 0x60, RZ ;  /* 0x0000006002097810 */ /* 0x000fe40007ffe0ff */
[----:B--2---:R-:W-:Y:S01]  /*16830*/  @!P3 LEA R8, P2, R0, R8, 0x1 ;  /* 0x000000080008b211 */ /* 0x004fe200078408ff */
[----:B------:R1:W-:Y:S01]  /*16840*/  @!P4 ST.E.128 [R6.64], RZ ;  /* 0x000000ff0600c985 */ /* 0x0003e2000c101d0a */
[----:B------:R-:W-:-:S02]  /*16850*/  ISETP.GE.OR P4, PT, R9, R18, P0 ;  /* 0x000000120900720c */ /* 0x000fc40000786670 */
[----:B------:R-:W-:Y:S02]  /*16860*/  @!P3 LEA.HI.X R9, R0, R12, R19, 0x1, P2 ;  /* 0x0000000c0009b211 */ /* 0x000fe400010f0c13 */
[----:B------:R-:W-:-:S03]  /*16870*/  IADD3 R2, R2, 0x70, RZ ;  /* 0x0000007002027810 */ /* 0x000fc60007ffe0ff */
[----:B------:R2:W-:Y:S01]  /*16880*/  @!P3 ST.E.128 [R8.64], RZ ;  /* 0x000000ff0800b985 */ /* 0x0005e2000c101d0a */
[----:B------:R-:W-:Y:S02]  /*16890*/  ISETP.GE.OR P0, PT, R2, R18, P0 ;  /* 0x000000120200720c */ /* 0x000fe40000706670 */
[C---:B---3--:R-:W-:Y:S02]  /*168a0*/  @!P6 LEA R10, P3, R0.reuse, R10, 0x1 ;  /* 0x0000000a000ae211 */ /* 0x048fe400078608ff */
[C---:B-1----:R-:W-:Y:S02]  /*168b0*/  @!P1 LEA R6, P2, R0.reuse, R11, 0x1 ;  /* 0x0000000b00069211 */ /* 0x042fe400078408ff */
[C-C-:B------:R-:W-:Y:S02]  /*168c0*/  @!P6 LEA.HI.X R11, R0.reuse, R17, R19.reuse, 0x1, P3 ;  /* 0x00000011000be211 */ /* 0x140fe400018f0c13 */
[C---:B------:R-:W-:Y:S02]  /*168d0*/  @!P1 LEA.HI.X R7, R0.reuse, R14, R19, 0x1, P2 ;  /* 0x0000000e00079211 */ /* 0x040fe400010f0c13 */
[----:B--2---:R-:W-:-:S03]  /*168e0*/  @!P5 LEA R8, P2, R0, R13, 0x1 ;  /* 0x0000000d0008d211 */ /* 0x004fc600078408ff */
[----:B------:R4:W-:Y:S01]  /*168f0*/  @!P1 ST.E.128 [R6.64], RZ ;  /* 0x000000ff06009985 */ /* 0x0009e2000c101d0a */
[----:B------:R-:W-:-:S03]  /*16900*/  @!P5 LEA.HI.X R9, R0, R16, R19, 0x1, P2 ;  /* 0x000000100009d211 */ /* 0x000fc600010f0c13 */
[----:B------:R1:W-:Y:S04]  /*16910*/  @!P6 ST.E.128 [R10.64], RZ ;  /* 0x000000ff0a00e985 */ /* 0x0003e8000c101d0a */
[----:B------:R1:W-:Y:S01]  /*16920*/  @!P5 ST.E.128 [R8.64], RZ ;  /* 0x000000ff0800d985 */ /* 0x0003e2000c101d0a */
[----:B----4-:R-:W-:-:S04]  /*16930*/  @!P4 LEA R6, P1, R0, R5, 0x1 ;  /* 0x000000050006c211 */ /* 0x010fc800078208ff */
[----:B------:R-:W-:-:S05]  /*16940*/  @!P4 LEA.HI.X R7, R0, R15, R19, 0x1, P1 ;  /* 0x0000000f0007c211 */ /* 0x000fca00008f0c13 */
[----:B------:R1:W-:Y:S01]  /*16950*/  @!P4 ST.E.128 [R6.64], RZ ;  /* 0x000000ff0600c985 */ /* 0x0003e2000c101d0a */
[----:B------:R-:W-:Y:S05]  /*16960*/  @P0 EXIT ;  /* 0x000000000000094d */ /* 0x000fea0003800000 */
[----:B------:R-:W-:-:S04]  /*16970*/  LEA R2, P0, R0, R4, 0x1 ;  /* 0x0000000400027211 */ /* 0x000fc800078008ff */
[----:B------:R-:W-:-:S05]  /*16980*/  LEA.HI.X R3, R0, R3, R19, 0x1, P0 ;  /* 0x0000000300037211 */ /* 0x000fca00000f0c13 */
[----:B------:R-:W-:Y:S01]  /*16990*/  ST.E.128 [R2.64], RZ ;  /* 0x000000ff02007985 */ /* 0x000fe2000c101d0a */
[----:B------:R-:W-:Y:S05]  /*169a0*/  EXIT ;  /* 0x000000000000794d */ /* 0x000fea0003800000 */
.L_x_611:
        /* <DEDUP_REMOVED lines=13> */
.L_x_1479:


//--------------------- .text._ZN7cutlass13device_kernelIN5flash19enable_sm80_to_sm89INS1_16FlashAttnFwdSm80INS1_25CollectiveMainloopFwdSm80ILi4ELi1ELb0EN4cute5tupleIJNS5_1CILi128EEENS7_ILi112EEENS7_ILi64EEEEEELi64ENS_10bfloat16_tEfNS_4arch4Sm80ELb1ELb0ELb1ELb1ELb0ELb1ELb1ELb0EEENS1_21CollectiveEpilogueFwdINS6_IJS8_SA_S9_EEENS6_IJNS7_ILi1EEESI_SI_EEESC_SE_Li128ELb1ELb1ELb0ELb0EEENS1_19SingleTileSchedulerILb1ELb0ELb1ELi128EEEEEEEEEvNT_6ParamsE --------------------------
	.section	.text._ZN7cutlass13device_kernelIN5flash19enable_sm80_to_sm89INS1_16FlashAttnFwdSm80INS1_25CollectiveMainloopFwdSm80ILi4ELi1ELb0EN4cute5tupleIJNS5_1CILi128EEENS7_ILi112EEENS7_ILi64EEEEEELi64ENS_10bfloat16_tEfNS_4arch4Sm80ELb1ELb0ELb1ELb1ELb0ELb1ELb1ELb0EEENS1_21CollectiveEpilogueFwdINS6_IJS8_SA_S9_EEENS6_IJNS7_ILi1EEESI_SI_EEESC_SE_Li128ELb1ELb1ELb0ELb0EEENS1_19SingleTileSchedulerILb1ELb0ELb1ELi128EEEEEEEEEvNT_6ParamsE,"ax",@progbits
	.sectioninfo	@"SHI_REGISTERS=255"
	.align	128
.text._ZN7cutlass13device_kernelIN5flash19enable_sm80_to_sm89INS1_16FlashAttnFwdSm80INS1_25CollectiveMainloopFwdSm80ILi4ELi1ELb0EN4cute5tupleIJNS5_1CILi128EEENS7_ILi112EEENS7_ILi64EEEEEELi64ENS_10bfloat16_tEfNS_4arch4Sm80ELb1ELb0ELb1ELb1ELb0ELb1ELb1ELb0EEENS1_21CollectiveEpilogueFwdINS6_IJS8_SA_S9_EEENS6_IJNS7_ILi1EEESI_SI_EEESC_SE_Li128ELb1ELb1ELb0ELb0EEENS1_19SingleTileSchedulerILb1ELb0ELb1ELi128EEEEEEEEEvNT_6ParamsE:
        .type           _ZN7cutlass13device_kernelIN5flash19enable_sm80_to_sm89INS1_16FlashAttnFwdSm80INS1_25CollectiveMainloopFwdSm80ILi4ELi1ELb0EN4cute5tupleIJNS5_1CILi128EEENS7_ILi112EEENS7_ILi64EEEEEELi64ENS_10bfloat16_tEfNS_4arch4Sm80ELb1ELb0ELb1ELb1ELb0ELb1ELb1ELb0EEENS1_21CollectiveEpilogueFwdINS6_IJS8_SA_S9_EEENS6_IJNS7_ILi1EEESI_SI_EEESC_SE_Li128ELb1ELb1ELb0ELb0EEENS1_19SingleTileSchedulerILb1ELb0ELb1ELi128EEEEEEEEEvNT_6ParamsE,@function
        .size           _ZN7cutlass13device_kernelIN5flash19enable_sm80_to_sm89INS1_16FlashAttnFwdSm80INS1_25CollectiveMainloopFwdSm80ILi4ELi1ELb0EN4cute5tupleIJNS5_1CILi128EEENS7_ILi112EEENS7_ILi64EEEEEELi64ENS_10bfloat16_tEfNS_4arch4Sm80ELb1ELb0ELb1ELb1ELb0ELb1ELb1ELb0EEENS1_21CollectiveEpilogueFwdINS6_IJS8_SA_S9_EEENS6_IJNS7_ILi1EEESI_SI_EEESC_SE_Li128ELb1ELb1ELb0ELb0EEENS1_19SingleTileSchedulerILb1ELb0ELb1ELi128EEEEEEEEEvNT_6ParamsE,(.L_x_1480 - _ZN7cutlass13device_kernelIN5flash19enable_sm80_to_sm89INS1_16FlashAttnFwdSm80INS1_25CollectiveMainloopFwdSm80ILi4ELi1ELb0EN4cute5tupleIJNS5_1CILi128EEENS7_ILi112EEENS7_ILi64EEEEEELi64ENS_10bfloat16_tEfNS_4arch4Sm80ELb1ELb0ELb1ELb1ELb0ELb1ELb1ELb0EEENS1_21CollectiveEpilogueFwdINS6_IJS8_SA_S9_EEENS6_IJNS7_ILi1EEESI_SI_EEESC_SE_Li128ELb1ELb1ELb0ELb0EEENS1_19SingleTileSchedulerILb1ELb0ELb1ELi128EEEEEEEEEvNT_6ParamsE)
        .other          _ZN7cutlass13device_kernelIN5flash19enable_sm80_to_sm89INS1_16FlashAttnFwdSm80INS1_25CollectiveMainloopFwdSm80ILi4ELi1ELb0EN4cute5tupleIJNS5_1CILi128EEENS7_ILi112EEENS7_ILi64EEEEEELi64ENS_10bfloat16_tEfNS_4arch4Sm80ELb1ELb0ELb1ELb1ELb0ELb1ELb1ELb0EEENS1_21CollectiveEpilogueFwdINS6_IJS8_SA_S9_EEENS6_IJNS7_ILi1EEESI_SI_EEESC_SE_Li128ELb1ELb1ELb0ELb0EEENS1_19SingleTileSchedulerILb1ELb0ELb1ELi128EEEEEEEEEvNT_6ParamsE,@"STO_CUDA_ENTRY STV_DEFAULT"
_ZN7cutlass13device_kernelIN5flash19enable_sm80_to_sm89INS1_16FlashAttnFwdSm80INS1_25CollectiveMainloopFwdSm80ILi4ELi1ELb0EN4cute5tupleIJNS5_1CILi128EEENS7_ILi112EEENS7_ILi64EEEEEELi64ENS_10bfloat16_tEfNS_4arch4Sm80ELb1ELb0ELb1ELb1ELb0ELb1ELb1ELb0EEENS1_21CollectiveEpilogueFwdINS6_IJS8_SA_S9_EEENS6_IJNS7_ILi1EEESI_SI_EEESC_SE_Li128ELb1ELb1ELb0ELb0EEENS1_19SingleTileSchedulerILb1ELb0ELb1ELi128EEEEEEEEEvNT_6ParamsE:
        /* <DEDUP_REMOVED lines=17> */
.L_x_613:
        /* <DEDUP_REMOVED lines=8> */
.L_x_615:
[----:B------:R-:W-:-:S04]  /*0190*/  MOV R0, c[0x0][0x54c] ;  /* 0x0001530000007a02 */ /* 0x000fc80000000f00 */
.L_x_614:
[----:B------:R-:W-:Y:S01]  /*01a0*/  USHF.L.U32 UR4, UR4, 0x7, URZ ;  /* 0x0000000704047899 */ /* 0x000fe2000800063f */
[----:B-----5:R-:W-:-:S05]  /*01b0*/  IMAD R0, R0, c[0x0][0x548], RZ ;  /* 0x0001520000007a24 */ /* 0x020fca00078e02ff */
[----:B------:R-:W-:-:S04]  /*01c0*/  MOV R12, UR4 ;  /* 0x00000004000c7c02 */ /* 0x000fc80008000f00 */
[----:B------:R-:W-:-:S04]  /*01d0*/  ISETP.GE.AND P0, PT, R12, R0, PT ;  /* 0x000000000c00720c */ /* 0x000fc80003f06270 */
[----:B------:R-:W-:-:S05]  /*01e0*/  SEL R0, R5, 0xffffffff, !P0 ;  /* 0xffffffff05007807 */ /* 0x000fca0004000000 */
[----:B------:R2:W-:Y:S01]  /*01f0*/  STL [R1+0x78], R0 ;  /* 0x0000780001007387 */ /* 0x0005e20000100800 */
[----:B------:R-:W-:Y:S05]  /*0200*/  BRA `(.L_x_616) ;  /* 0x0000014000007947 */ /* 0x000fea0003800000 */
.L_x_612:
[----:B------:R-:W-:-:S04]  /*0210*/  ISETP.NE.U32.AND P0, PT, RZ, c[0x0][0x568], PT ;  /* 0x00015a00ff007a0c */ /* 0x000fc80003f05070 */
[----:B------:R-:W-:-:S13]  /*0220*/  ISETP.NE.AND.EX P0, PT, RZ, c[0x0][0x56c], PT, P0 ;  /* 0x00015b00ff007a0c */ /* 0x000fda0003f05300 */
[----:B------:R-:W-:Y:S05]  /*0230*/  @!P0 BRA `(.L_x_617) ;  /* 0x0000002000008947 */ /* 0x000fea0003800000 */
[----:B------:R1:W5:Y:S01]  /*0240*/  LDG.E R0, [R2.64] ;  /* 0x0000000802007981 */ /* 0x000362000c1e1900 */
[----:B------:R-:W-:Y:S05]  /*0250*/  BRA `(.L_x_618) ;  /* 0x0000009000007947 */ /* 0x000fea0003800000 */
.L_x_617:
        /* <DEDUP_REMOVED lines=8> */
.L_x_619:
[----:B------:R-:W-:-:S04]  /*02e0*/  MOV R0, c[0x0][0x54c] ;  /* 0x0001530000007a02 */ /* 0x000fc80000000f00 */
.L_x_618:
[----:B------:R-:W-:Y:S01]  /*02f0*/  USHF.L.U32 UR4, UR4, 0x7, URZ ;  /* 0x0000000704047899 */ /* 0x000fe2000800063f */
[----:B-----5:R-:W-:-:S05]  /*0300*/  IMAD R0, R0, c[0x0][0x548], RZ ;  /* 0x0001520000007a24 */ /* 0x020fca00078e02ff */
[----:B------:R-:W-:-:S04]  /*0310*/  MOV R12, UR4 ;  /* 0x00000004000c7c02 */ /* 0x000fc80008000f00 */
[----:B------:R-:W-:-:S04]  /*0320*/  ISETP.GE.AND P0, PT, R12, R0, PT ;  /* 0x000000000c00720c */ /* 0x000fc80003f06270 */
[----:B------:R-:W-:-:S05]  /*0330*/  SEL R0, R5, 0xffffffff, !P0 ;  /* 0xffffffff05007807 */ /* 0x000fca0004000000 */
[----:B------:R2:W-:Y:S04]  /*0340*/  STL [R1+0x78], R0 ;  /* 0x0000780001007387 */ /* 0x0005e80000100800 */
.L_x_616:
        /* <DEDUP_REMOVED lines=18> */
[----:B------:R-:W-:Y:S01]  /*0470*/  @P2 IMAD.WIDE R10, R38, R15, c[0x0][0x370] ;  /* 0x0000dc00260a2625 */ /* 0x000fe200078e020f */
[----:B------:R-:W-:-:S03]  /*0480*/  ISETP.NE.AND.EX P3, PT, RZ, c[0x0][0x35c], PT, P3 ;  /* 0x0000d700ff007a0c */ /* 0x000fc60003f65330 */
[CC--:B------:R-:W-:Y:S01]  /*0490*/  @P0 IMAD.WIDE R8, R38.reuse, R15.reuse, c[0x0][0x360] ;  /* 0x0000d80026080625 */ /* 0x0c0fe200078e020f */
[----:B------:R2:W5:Y:S03]  /*04a0*/  @P2 LDG.E R187, [R10.64] ;  /* 0x000000080abb2981 */ /* 0x000566000c1e1900 */
[----:B-1----:R-:W-:Y:S01]  /*04b0*/  IMAD.WIDE R2, R38, R15, c[0x0][0x358] ;  /* 0x0000d60026027625 */ /* 0x002fe200078e020f */
[----:B------:R-:W3:Y:S04]  /*04c0*/  @P0 LDG.E R0, [R8.64] ;  /* 0x0000000808000981 */ /* 0x000ee8000c1e1900 */
[----:B------:R2:W5:Y:S04]  /*04d0*/  @P1 LDG.E R186, [R6.64] ;  /* 0x0000000806ba1981 */ /* 0x000568000c1e1900 */
[----:B------:R2:W5:Y:S04]  /*04e0*/  @P5 LDG.E R190, [R4.64] ;  /* 0x0000000804be5981 */ /* 0x000568000c1e1900 */
[----:B------:R2:W5:Y:S04]  /*04f0*/  @P3 LDG.E R13, [R2.64] ;  /* 0x00000008020d3981 */ /* 0x000568000c1e1900 */
[----:B------:R-:W1:Y:S01]  /*0500*/  S2R R40, SR_CTAID.Y ;  /* 0x0000000000287919 */ /* 0x000e620000002600 */
[----:B------:R-:W-:Y:S01]  /*0510*/  IMAD.MOV.U32 R14, RZ, RZ, c[0x0][0x1d0] ;  /* 0x00007400ff0e7624 */ /* 0x000fe200078e00ff */
[----:B-1----:R-:W-:-:S02]  /*0520*/  SHF.R.S32.HI R217, RZ, 0x1f, R40 ;  /* 0x0000001fffd97819 */ /* 0x002fc40000011428 */
[----:B---3--:R1:W-:Y:S01]  /*0530*/  STL [R1+0x40], R0 ;  /* 0x0000400001007387 */ /* 0x0083e20000100800 */
[----:B------:R-:W-:Y:S02]  /*0540*/  IMAD.MOV.U32 R9, RZ, RZ, R0 ;  /* 0x000000ffff097224 */ /* 0x000fe400078e0000 */
[----:B-1----:R-:W-:Y:S01]  /*0550*/  IMAD.MOV.U32 R0, RZ, RZ, c[0x0][0x228] ;  /* 0x00008a00ff007624 */ /* 0x002fe200078e00ff */
[----:B------:R-:W-:Y:S05]  /*0560*/  @P0 BRA `(.L_x_620) ;  /* 0x0000005000000947 */ /* 0x000fea0003800000 */
[----:B--2---:R-:W-:Y:S05]  /*0570*/  @!P1 BRA `(.L_x_620) ;  /* 0x0000004000009947 */ /* 0x004fea0003800000 */
[----:B------:R1:W2:Y:S04]  /*0580*/  LDG.E R8, [R6.64] ;  /* 0x0000000806087981 */ /* 0x0002a8000c1e1900 */
[----:B-1----:R-:W2:Y:S02]  /*0590*/  LDG.E R6, [R6.64+0x4] ;  /* 0x0000040806067981 */ /* 0x002ea4000c1e1900 */
[----:B--2---:R-:W-:-:S05]  /*05a0*/  IADD3 R9, -R8, R6, RZ ;  /* 0x0000000608097210 */ /* 0x004fca0007ffe1ff */
[----:B------:R1:W-:Y:S02]  /*05b0*/  STL [R1+0x40], R9 ;  /* 0x0000400901007387 */ /* 0x0003e40000100800 */
.L_x_620:
[----:B--2---:R-:W-:-:S04]  /*05c0*/  ISETP.NE.U32.AND P0, PT, RZ, c[0x0][0x368], PT ;  /* 0x0000da00ff007a0c */ /* 0x004fc80003f05070 */
[----:B------:R-:W-:-:S13]  /*05d0*/  ISETP.NE.AND.EX P0, PT, RZ, c[0x0][0x36c], PT, P0 ;  /* 0x0000db00ff007a0c */ /* 0x000fda0003f05300 */
[----:B------:R-:W-:Y:S05]  /*05e0*/  @!P0 BRA `(.L_x_621) ;  /* 0x0000003000008947 */ /* 0x000fea0003800000 */
[----:B------:R-:W-:-:S05]  /*05f0*/  IMAD.WIDE R4, R38, R15, c[0x0][0x368] ;  /* 0x0000da0026047625 */ /* 0x000fca00078e020f */
[----:B------:R2:W5:Y:S01]  /*0600*/  LDG.E R14, [R4.64] ;  /* 0x00000008040e7981 */ /* 0x000562000c1e1900 */
[----:B------:R-:W-:Y:S05]  /*0610*/  BRA `(.L_x_622) ;  /* 0x0000004000007947 */ /* 0x000fea0003800000 */
.L_x_621:
[----:B------:R-:W-:Y:S05]  /*0620*/  @!P5 BRA `(.L_x_622) ;  /* 0x000000300000d947 */ /* 0x000fea0003800000 */
[----:B------:R2:W3:Y:S04]  /*0630*/  LDG.E R6, [R4.64] ;  /* 0x0000000804067981 */ /* 0x0004e8000c1e1900 */
[----:B--2---:R-:W3:Y:S02]  /*0640*/  LDG.E R4, [R4.64+0x4] ;  /* 0x0000040804047981 */ /* 0x004ee4000c1e1900 */
[----:B---3--:R-:W-:Y:S02]  /*0650*/  IADD3 R14, -R6, R4, RZ ;  /* 0x00000004060e7210 */ /* 0x008fe40007ffe1ff */
.L_x_622:
[----:B--2---:R2:W3:Y:S04]  /*0660*/  @P3 LDG.E R5, [R2.64] ;  /* 0x0000000802053981 */ /* 0x0044e8000c1e1900 */
[----:B------:R2:W3:Y:S01]  /*0670*/  @P3 LDG.E R4, [R2.64+0x4] ;  /* 0x0000040802043981 */ /* 0x0004e2000c1e1900 */
[----:B------:R-:W-:Y:S01]  /*0680*/  ISETP.NE.U32.AND P0, PT, RZ, c[0x0][0x378], PT ;  /* 0x0000de00ff007a0c */ /* 0x000fe20003f05070 */
[----:B-----5:R-:W-:-:S03]  /*0690*/  IMAD.MOV.U32 R167, RZ, RZ, R14 ;  /* 0x000000ffffa77224 */ /* 0x020fc600078e000e */
[----:B------:R-:W-:Y:S01]  /*06a0*/  ISETP.NE.AND.EX P0, PT, RZ, c[0x0][0x37c], PT, P0 ;  /* 0x0000df00ff007a0c */ /* 0x000fe20003f05300 */
[----:B------:R-:W-:-:S12]  /*06b0*/  IMAD.MOV.U32 R6, RZ, RZ, c[0x0][0x2c4] ;  /* 0x0000b100ff067624 */ /* 0x000fd800078e00ff */
[----:B--2---:R-:W-:-:S05]  /*06c0*/  @P0 IMAD.WIDE R2, R38, R15, c[0x0][0x378] ;  /* 0x0000de0026020625 */ /* 0x004fca00078e020f */
[----:B------:R2:W5:Y:S01]  /*06d0*/  @P0 LDG.E R167, [R2.64] ;  /* 0x0000000802a70981 */ /* 0x000562000c1e1900 */
[----:B------:R-:W-:Y:S01]  /*06e0*/  ISETP.NE.AND P0, PT, R6, 0x1, PT ;  /* 0x000000010600780c */ /* 0x000fe20003f05270 */
[----:B------:R-:W-:Y:S02]  /*06f0*/  IMAD.IADD R6, R14, 0x1, -R187 ;  /* 0x000000010e067824 */ /* 0x000fe400078e0abb */
[----:B--2---:R-:W-:Y:S01]  /*0700*/  IMAD.MOV.U32 R2, RZ, RZ, R12 ;  /* 0x000000ffff027224 */ /* 0x004fe200078e000c */
[----:B------:R-:W-:-:S04]  /*0710*/  IADD3 R3, R12, 0x7f, RZ ;  /* 0x0000007f0c037810 */ /* 0x000fc80007ffe0ff */
[----:B------:R2:W-:Y:S05]  /*0720*/  STL [R1+0x18], R2 ;  /* 0x0000180201007387 */ /* 0x0005ea0000100800 */
[----:B--2---:R-:W-:-:S05]  /*0730*/  @P0 IADD3 R2, R2, 0x7f, RZ ;  /* 0x0000007f02020810 */ /* 0x004fca0007ffe0ff */
[----:B------:R-:W-:-:S05]  /*0740*/  @P0 IMAD.HI.U32 R2, R2, c[0x0][0x2c8], RZ ;  /* 0x0000b20002020a27 */ /* 0x000fca00078e00ff */
[----:B------:R-:W-:Y:S01]  /*0750*/  @P0 SHF.R.U32.HI R3, RZ, c[0x0][0x2cc], R2 ;  /* 0x0000b300ff030a19 */ /* 0x000fe20000011602 */
[----:B------:R-:W-:Y:S02]  /*0760*/  IMAD.MOV.U32 R2, RZ, RZ, RZ ;  /* 0x000000ffff027224 */ /* 0x000fe400078e00ff */
[----:B---3--:R-:W-:Y:S02]  /*0770*/  @P3 IMAD.IADD R0, R4, 0x1, -R5 ;  /* 0x0000000104003824 */ /* 0x008fe400078e0a05 */
[----:B------:R-:W-:Y:S02]  /*0780*/  IMAD.MOV.U32 R4, RZ, RZ, RZ ;  /* 0x000000ffff047224 */ /* 0x000fe400078e00ff */
[----:B------:R-:W-:-:S05]  /*0790*/  IMAD.IADD R5, R6, 0x1, R0 ;  /* 0x0000000106057824 */ /* 0x000fca00078e0200 */
[----:B------:R-:W-:Y:S01]  /*07a0*/  IADD3 R199, R5, 0x70, -R9 ;  /* 0x0000007005c77810 */ /* 0x000fe20007ffe809 */
[----:B------:R2:W-:Y:S04]  /*07b0*/  STL [R1+0x44], R5 ;  /* 0x0000440501007387 */ /* 0x0005e80000100800 */
[----:B------:R-:W-:-:S04]  /*07c0*/  IMAD.IADD R3, R199, 0x1, R3 ;  /* 0x00000001c7037824 */ /* 0x000fc800078e0203 */
[----:B------:R-:W-:-:S05]  /*07d0*/  IMAD.HI R2, R3, -0x6db6db6d, R2 ;  /* 0x9249249303027827 */ /* 0x000fca00078e0202 */
[----:B------:R-:W-:-:S04]  /*07e0*/  SHF.R.U32.HI R3, RZ, 0x1f, R2 ;  /* 0x0000001fff037819 */ /* 0x000fc80000011602 */
[----:B------:R-:W-:Y:S02]  /*07f0*/  LEA.HI.SX32 R2, R2, R3, 0x1a ;  /* 0x0000000302027211 */ /* 0x000fe400078fd2ff */
[----:B--2---:R-:W-:-:S05]  /*0800*/  IADD3 R5, R5, 0x6f, RZ ;  /* 0x0000006f05057810 */ /* 0x004fca0007ffe0ff */
[----:B------:R-:W-:-:S05]  /*0810*/  IMAD.HI R4, R5, -0x6db6db6d, R4 ;  /* 0x9249249305047827 */ /* 0x000fca00078e0204 */
[----:B------:R-:W-:-:S04]  /*0820*/  SHF.R.U32.HI R5, RZ, 0x1f, R4 ;  /* 0x0000001fff057819 */ /* 0x000fc80000011604 */
[----:B------:R-:W-:-:S04]  /*0830*/  LEA.HI.SX32 R198, R4, R5, 0x1a ;  /* 0x0000000504c67211 */ /* 0x000fc800078fd2ff */
[----:B------:R-:W-:Y:S01]  /*0840*/  IMNMX R3, R198, R2, PT ;  /* 0x00000002c6037217 */ /* 0x000fe20003800200 */
[----:B------:R-:W-:-:S04]  /*0850*/  IMAD.MOV R2, RZ, RZ, -R6 ;  /* 0x000000ffff027224 */ /* 0x000fc800078e0a06 */
[----:B------:R-:W-:Y:S01]  /*0860*/  IMAD R3, R3, 0x70, -R6 ;  /* 0x0000007003037824 */ /* 0x000fe200078e0a06 */
[----:B------:R-:W-:-:S04]  /*0870*/  IMNMX R2, RZ, R2, !PT ;  /* 0x00000002ff027217 */ /* 0x000fc80007800200 */
[----:B------:R-:W-:-:S04]  /*0880*/  IMNMX R3, R3, R0, PT ;  /* 0x0000000003037217 */ /* 0x000fc80003800200 */
[----:B------:R-:W-:Y:S02]  /*0890*/  ISETP.GT.AND P0, PT, R3, R2, PT ;  /* 0x000000020300720c */ /* 0x000fe40003f04270 */
[----:B------:R-:W-:-:S05]  /*08a0*/  SHF.R.U32.HI R2, RZ, 0x4, R2 ;  /* 0x00000004ff027819 */ /* 0x000fca0000011602 */
[----:B------:R-:W-:-:S04]  /*08b0*/  IMAD.WIDE.U32 R4, R2, 0x24924925, RZ ;  /* 0x2492492502047825 */ /* 0x000fc800078e00ff */
[----:B------:R-:W-:Y:S02]  /*08c0*/  IMAD.MOV.U32 R164, RZ, RZ, R5 ;  /* 0x000000ffffa47224 */ /* 0x000fe400078e0005 */
[----:B------:R-:W-:Y:S01]  /*08d0*/  @P0 IADD3 R3, R3, 0x6f, RZ ;  /* 0x0000006f03030810 */ /* 0x000fe20007ffe0ff */
[----:B------:R-:W-:Y:S02]  /*08e0*/  @P0 IMAD.MOV.U32 R2, RZ, RZ, RZ ;  /* 0x000000ffff020224 */ /* 0x000fe400078e00ff */
[----:B------:R-:W-:Y:S02]  /*08f0*/  IMAD.MOV.U32 R6, RZ, RZ, R164 ;  /* 0x000000ffff067224 */ /* 0x000fe400078e00a4 */
[----:B------:R-:W-:-:S05]  /*0900*/  @P0 IMAD.HI R2, R3, -0x6db6db6d, R2 ;  /* 0x9249249303020827 */ /* 0x000fca00078e0202 */
[----:B------:R-:W-:-:S04]  /*0910*/  @P0 SHF.R.U32.HI R3, RZ, 0x1f, R2 ;  /* 0x0000001fff030819 */ /* 0x000fc80000011602 */
[----:B------:R-:W-:-:S04]  /*0920*/  @P0 LEA.HI.SX32 R6, R2, R3, 0x1a ;  /* 0x0000000302060211 */ /* 0x000fc800078fd2ff */
[----:B------:R-:W-:-:S13]  /*0930*/  ISETP.GT.AND P0, PT, R6, R164, PT ;  /* 0x000000a40600720c */ /* 0x000fda0003f04270 */
[----:B------:R-:W-:Y:S05]  /*0940*/  @!P0 BRA `(.L_x_623) ;  /* 0x000077c000008947 */ /* 0x000fea0003800000 */
[----:B------:R-:W-:-:S04]  /*0950*/  ISETP.NE.U32.AND P0, PT, RZ, c[0x0][0x340], PT ;  /* 0x0000d000ff007a0c */ /* 0x000fc80003f05070 */
[----:B------:R-:W-:-:S13]  /*0960*/  ISETP.NE.AND.EX P4, PT, RZ, c[0x0][0x344], PT, P0 ;  /* 0x0000d100ff007a0c */ /* 0x000fda0003f85300 */
[----:B------:R-:W-:-:S05]  /*0970*/  @P4 IMAD.WIDE R2, R38, R15, c[0x0][0x340] ;  /* 0x0000d00026024625 */ /* 0x000fca00078e020f */
[----:B------:R2:W3:Y:S01]  /*0980*/  @P4 LDG.E R34, [R2.64] ;  /* 0x0000000802224981 */ /* 0x0004e2000c1e1900 */
        /* <DEDUP_REMOVED lines=24> */
[-C--:B--2---:R-:W-:Y:S01]  /*0b10*/  LEA.HI R3, R36, R250.reuse, RZ, 0x3 ;  /* 0x000000fa24037211 */ /* 0x084fe200078f18ff */
        /* <DEDUP_REMOVED lines=11> */
[----:B------:R-:W-:Y:S01]  /*0bd0*/  IADD3 R117, R26, 0x20, RZ ;  /* 0x000000201a757810 */ /* 0x000fe20007ffe0ff */
[----:B------:R-:W-:Y:S01]  /*0be0*/  IMAD.SHL.U32 R10, R2, 0x8, RZ ;  /* 0x00000008020a7824 */ /* 0x000fe200078e00ff */
[C---:B------:R-:W-:Y:S01]  /*0bf0*/  LEA.HI.X.SX32 R165, R5.reuse, R3, 0x1, P0 ;  /* 0x0000000305a57211 */ /* 0x040fe200000f0eff */
[----:B------:R-:W-:Y:S01]  /*0c00*/  IMAD.SHL.U32 R5, R5, 0x40, RZ ;  /* 0x0000004005057824 */ /* 0x000fe200078e00ff */
[----:B------:R-:W-:Y:S01]  /*0c10*/  SHF.R.S32.HI R27, RZ, 0x1f, R26 ;  /* 0x0000001fff1b7819 */ /* 0x000fe2000001141a */
[----:B------:R-:W-:Y:S01]  /*0c20*/  IMAD R13, R39, -0x70, R140 ;  /* 0xffffff90270d7824 */ /* 0x000fe200078e028c */
[----:B------:R-:W-:Y:S01]  /*0c30*/  SHF.R.S32.HI R11, RZ, 0x1f, R10 ;  /* 0x0000001fff0b7819 */ /* 0x000fe2000001140a */
[----:B------:R-:W-:Y:S01]  /*0c40*/  IMAD R2, R165, c[0x0][0x238], RZ ;  /* 0x00008e00a5027a24 */ /* 0x000fe200078e02ff */
[----:B------:R-:W-:Y:S01]  /*0c50*/  ISETP.GE.AND P6, PT, R10, c[0x0][0x1d4], PT ;  /* 0x000075000a007a0c */ /* 0x000fe20003fc6270 */
[----:B------:R-:W-:Y:S01]  /*0c60*/  IMAD R16, R101, c[0x0][0x284], R16 ;  /* 0x0000a10065107a24 */ /* 0x000fe200078e0210 */
[C---:B------:R-:W-:Y:S01]  /*0c70*/  ISETP.GE.AND P1, PT, R13.reuse, 0x1, PT ;  /* 0x000000010d00780c */ /* 0x040fe20003f26270 */
[C---:B------:R-:W-:Y:S01]  /*0c80*/  IMAD R4, R160.reuse, c[0x0][0x23c], R2 ;  /* 0x00008f00a0047a24 */ /* 0x040fe200078e0202 */
[C---:B------:R-:W-:Y:S01]  /*0c90*/  ISETP.GE.AND P0, PT, R13.reuse, 0x11, PT ;  /* 0x000000110d00780c */ /* 0x040fe20003f06270 */
        /* <DEDUP_REMOVED lines=40> */
[----:B------:R-:W-:Y:S01]  /*0f20*/  IMAD.WIDE.U32 R14, R101, c[0x0][0x280], R32 ;  /* 0x0000a000650e7a25 */ /* 0x000fe200078e0020 */
[----:B------:R-:W-:-:S03]  /*0f30*/  @P1 LEA R4, P2, R22, c[0x0][0x220], 0x1 ;  /* 0x0000880016041a11 */ /* 0x000fc600078408ff */
[----:B------:R-:W-:Y:S01]  /*0f40*/  IMAD.SHL.U32 R94, R2, 0x2, RZ ;  /* 0x00000002025e7824 */ /* 0x000fe200078e00ff */
[----:B------:R-:W-:Y:S01]  /*0f50*/  @P1 LEA.HI.X R5, R22, c[0x0][0x224], R3, 0x1, P2 ;  /* 0x0000890016051a11 */ /* 0x000fe200010f0c03 */
[----:B------:R-:W-:Y:S01]  /*0f60*/  IMAD.IADD R115, R15, 0x1, R16 ;  /* 0x000000010f737824 */ /* 0x000fe200078e0210 */
[----:B------:R-:W-:Y:S01]  /*0f70*/  @P0 LEA R2, P2, R166, R22, 0x4 ;  /* 0x00000016a6020211 */ /* 0x000fe200078420ff */
[----:B------:R-:W-:Y:S02]  /*0f80*/  IMAD.MOV.U32 R114, RZ, RZ, R14 ;  /* 0x000000ffff727224 */ /* 0x000fe400078e000e */
[----:B------:R-:W-:Y:S01]  /*0f90*/  @!PT LDS RZ, [RZ] ;  /* 0x00000000fffff984 */ /* 0x000fe20000000800 */
[----:B------:R-:W-:Y:S01]  /*0fa0*/  @!PT LDS RZ, [RZ] ;  /* 0x00000000fffff984 */ /* 0x000fe20000000800 */
[----:B------:R-:W-:Y:S01]  /*0fb0*/  @!PT LDS RZ, [RZ] ;  /* 0x00000000fffff984 */ /* 0x000fe20000000800 */
[----:B------:R2:W-:Y:S01]  /*0fc0*/  @P1 LDGSTS.E.BYPASS.LTC128B.128 [R94+0x3900], [R4.64], !P6 ;  /* 0x03900000045e1fae */ /* 0x0005e2000f101d48 */
[----:B------:R-:W-:Y:S01]  /*0fd0*/  ISETP.GE.AND P1, PT, R13, 0x31, PT ;  /* 0x000000310d00780c */ /* 0x000fe20003f26270 */
[----:B------:R-:W-:-:S04]  /*0fe0*/  IMAD.WIDE.U32 R188, R101, c[0x0][0x1e0], RZ ;  /* 0x0000780065bc7a25 */ /* 0x000fc800078e00ff */
[----:B------:R-:W-:Y:S02]  /*0ff0*/  IMAD.SHL.U32 R215, R180, 0x40, RZ ;  /* 0x00000040b4d77824 */ /* 0x000fe400078e00ff */
[C---:B------:R-:W-:Y:S02]  /*1000*/  IMAD R201, R172.reuse, c[0x0][0x294], RZ ;  /* 0x0000a500acc97a24 */ /* 0x040fe400078e02ff */
[C---:B------:R-:W-:Y:S02]  /*1010*/  IMAD R202, R172.reuse, c[0x0][0x284], RZ ;  /* 0x0000a100acca7a24 */ /* 0x040fe400078e02ff */
[C---:B------:R-:W-:Y:S02]  /*1020*/  IMAD R203, R172.reuse, c[0x0][0x1e4], RZ ;  /* 0x00007900accb7a24 */ /* 0x040fe400078e02ff */
[----:B------:R-:W-:Y:S02]  /*1030*/  @P1 IMAD R12, R37, 0x30, RZ ;  /* 0x00000030250c1824 */ /* 0x000fe400078e02ff */
[----:B------:R-:W-:-:S04]  /*1040*/  IMAD.WIDE.U32 R176, R172, c[0x0][0x290], RZ ;  /* 0x0000a400acb07a25 */ /* 0x000fc800078e00ff */
[----:B------:R-:W-:-:S04]  /*1050*/  IMAD.WIDE.U32 R174, R172, c[0x0][0x280], RZ ;  /* 0x0000a000acae7a25 */ /* 0x000fc800078e00ff */
[----:B------:R-:W-:Y:S01]  /*1060*/  IMAD.WIDE.U32 R180, R180, 0x60, RZ ;  /* 0x00000060b4b47825 */ /* 0x000fe200078e00ff */
[----:B--2---:R-:W-:-:S03]  /*1070*/  @P0 LEA.HI.X R5, R166, R3, R37, 0x4, P2 ;  /* 0x00000003a6050211 */ /* 0x004fc600010f2425 */
[----:B------:R-:W-:Y:S01]  /*1080*/  IMAD.WIDE.U32 R194, R169, c[0x0][0x1e0], RZ ;  /* 0x00007800a9c27a25 */ /* 0x000fe200078e00ff */
[----:B------:R-:W-:Y:S02]  /*1090*/  @P0 LEA R4, P2, R2, c[0x0][0x220], 0x1 ;  /* 0x0000880002040a11 */ /* 0x000fe400078408ff */
[----:B------:R-:W-:Y:S01]  /*10a0*/  IADD3 R200, R181, UR10, RZ ;  /* 0x0000000ab5c87c10 */ /* 0x000fe2000fffe0ff */
[----:B------:R-:W-:Y:S01]  /*10b0*/  IMAD.WIDE.U32 R172, R172, c[0x0][0x1e0], RZ ;  /* 0x00007800acac7a25 */ /* 0x000fe200078e00ff */
[----:B------:R-:W-:Y:S02]  /*10c0*/  @P0 LEA.HI.X R5, R2, c[0x0][0x224], R5, 0x1, P2 ;  /* 0x0000890002050a11 */ /* 0x000fe400010f0c05 */
[----:B------:R-:W-:Y:S01]  /*10d0*/  @P3 IADD3 R6, P2, R22, R6, RZ ;  /* 0x0000000616063210 */ /* 0x000fe20007f5e0ff */
[----:B------:R-:W-:Y:S02]  /*10e0*/  IMAD.SHL.U32 R2, R37, 0x20, RZ ;  /* 0x0000002025027824 */ /* 0x000fe400078e00ff */
[----:B------:R2:W-:Y:S01]  /*10f0*/  @P0 LDGSTS.E.BYPASS.LTC128B.128 [R94+0x4100], [R4.64], !P6 ;  /* 0x04100000045e0fae */ /* 0x0005e2000f101d48 */
[----:B------:R-:W-:Y:S01]  /*1100*/  @P3 LEA R8, P0, R6, c[0x0][0x220], 0x1 ;  /* 0x0000880006083a11 */ /* 0x000fe200078008ff */
[----:B------:R-:W-:Y:S01]  /*1110*/  IMAD.WIDE.U32 R196, R170, c[0x0][0x1e0], RZ ;  /* 0x00007800aac47a25 */ /* 0x000fe200078e00ff */
[----:B------:R-:W-:-:S02]  /*1120*/  @P3 IADD3.X R7, R3, R7, R2, P2, !PT ;  /* 0x0000000703073210 */ /* 0x000fc400017fe402 */
[----:B------:R-:W-:Y:S01]  /*1130*/  @P1 MOV R2, R22 ;  /* 0x0000001600021202 */ /* 0x000fe20000000f00 */
[----:B------:R-:W-:Y:S01]  /*1140*/  IMAD.WIDE.U32 R192, R168, c[0x0][0x1e0], RZ ;  /* 0x00007800a8c07a25 */ /* 0x000fe200078e00ff */
[----:B------:R-:W-:Y:S02]  /*1150*/  ISETP.GE.AND P2, PT, R13, 0x41, PT ;  /* 0x000000410d00780c */ /* 0x000fe40003f46270 */
[----:B-1----:R-:W-:Y:S01]  /*1160*/  @P3 LEA.HI.X R9, R6, c[0x0][0x224], R7, 0x1, P0 ;  /* 0x0000890006093a11 */ /* 0x002fe200000f0c07 */
[----:B-----5:R-:W-:-:S04]  /*1170*/  IMAD.WIDE.U32 R114, R167, c[0x0][0x280], R114 ;  /* 0x0000a000a7727a25 */ /* 0x020fc800078e0072 */
[----:B------:R1:W-:Y:S01]  /*1180*/  @P3 LDGSTS.E.BYPASS.LTC128B.128 [R94+0x4900], [R8.64], !P6 ;  /* 0x04900000085e3fae */ /* 0x0003e2000f101d48 */
[----:B------:R-:W-:Y:S02]  /*1190*/  IMAD.IADD R201, R177, 0x1, R201 ;  /* 0x00000001b1c97824 */ /* 0x000fe400078e02c9 */
[----:B------:R-:W-:Y:S02]  /*11a0*/  IMAD.IADD R202, R175, 0x1, R202 ;  /* 0x00000001afca7824 */ /* 0x000fe400078e02ca */
[----:B------:R-:W-:Y:S02]  /*11b0*/  IMAD.IADD R203, R173, 0x1, R203 ;  /* 0x00000001adcb7824 */ /* 0x000fe400078e02cb */
[----:B--2---:R-:W-:-:S04]  /*11c0*/  @P1 IMAD.WIDE.U32 R4, R166, 0x30, R2 ;  /* 0x00000030a6041825 */ /* 0x004fc800078e0002 */
        /* <DEDUP_REMOVED lines=8> */
[----:B-1----:R-:W-:Y:S01]  /*1250*/  IMAD R9, R217, c[0x0][0x260], RZ ;  /* 0x00009800d9097a24 */ /* 0x002fe200078e02ff */
        /* <DEDUP_REMOVED lines=15> */
[----:B--2---:R-:W-:-:S03]  /*1350*/  IMAD R6, R31, c[0x0][0x1e0], RZ ;  /* 0x000078001f067a24 */ /* 0x004fc600078e02ff */
[----:B------:R-:W-:Y:S02]  /*1360*/  SEL R23, RZ, 0xffffffff, P0 ;  /* 0xffffffffff177807 */ /* 0x000fe40000000000 */
[----:B------:R-:W-:Y:S01]  /*1370*/  ISETP.GT.AND P0, PT, R13, 0x60, PT ;  /* 0x000000600d00780c */ /* 0x000fe20003f04270 */
[----:B------:R-:W-:-:S04]  /*1380*/  IMAD R6, R28, c[0x0][0x1e4], R6 ;  /* 0x000079001c067a24 */ /* 0x000fc800078e0206 */
[----:B------:R-:W-:-:S04]  /*1390*/  IMAD.IADD R5, R5, 0x1, R6 ;  /* 0x0000000105057824 */ /* 0x000fc800078e0206 */
        /* <DEDUP_REMOVED lines=32> */
[----:B------:R-:W-:Y:S01]  /*15a0*/  @P1 IMAD R6, R37, 0x50, RZ ;  /* 0x0000005025061824 */ /* 0x000fe200078e02ff */
[----:B------:R-:W-:Y:S01]  /*15b0*/  LEA.HI R7, R36, R250, RZ, 0x5 ;  /* 0x000000fa24077211 */ /* 0x000fe200078f28ff */
[----:B------:R-:W-:Y:S01]  /*15c0*/  @P1 IMAD.WIDE.U32 R4, R166, 0x50, R4 ;  /* 0x00000050a6041825 */ /* 0x000fe200078e0004 */
[C---:B------:R-:W-:Y:S02]  /*15d0*/  LOP3.LUT R98, R24.reuse, 0x1, RZ, 0xc0, !PT ;  /* 0x0000000118627812 */ /* 0x040fe400078ec0ff */
[----:B------:R-:W-:Y:S01]  /*15e0*/  LOP3.LUT R99, R24, 0x2, RZ, 0xc0, !PT ;  /* 0x0000000218637812 */ /* 0x000fe200078ec0ff */
[----:B------:R-:W-:Y:S01]  /*15f0*/  @P1 IMAD.IADD R5, R5, 0x1, R6 ;  /* 0x0000000105051824 */ /* 0x000fe200078e0206 */
[----:B------:R-:W-:Y:S01]  /*1600*/  @P1 LEA R8, P2, R4, c[0x0][0x220], 0x1 ;  /* 0x0000880004081a11 */ /* 0x000fe200078408ff */
[----:B------:R-:W-:-:S02]  /*1610*/  IMAD.IADD R2, R101, 0x1, -R2 ;  /* 0x0000000165027824 */ /* 0x000fc400078e0a02 */
        /* <DEDUP_REMOVED lines=11> */
[----:B------:R-:W-:Y:S01]  /*16d0*/  IMAD.WIDE.U32 R112, R167, c[0x0][0x290], R112 ;  /* 0x0000a400a7707a25 */ /* 0x000fe200078e0070 */
        /* <DEDUP_REMOVED lines=14> */
[----:B------:R-:W-:Y:S01]  /*17c0*/  IMAD.IADD R104, R103, 0x1, R104 ;  /* 0x0000000167687824 */ /* 0x000fe200078e0268 */
[----:B------:R-:W-:Y:S02]  /*17d0*/  SHF.R.U32.HI R7, RZ, 0x3, R4 ;  /* 0x00000003ff077819 */ /* 0x000fe40000011604 */
[----:B------:R-:W-:Y:S02]  /*17e0*/  LOP3.LUT R11, R4, 0x38, R20, 0xf8, !PT ;  /* 0x00000038040b7812 */ /* 0x000fe400078ef814 */
[----:B------:R-:W-:Y:S02]  /*17f0*/  LOP3.LUT R97, R6, R12, R5, 0xf6, !PT ;  /* 0x0000000c06617212 */ /* 0x000fe400078ef605 */
[----:B------:R-:W-:Y:S02]  /*1800*/  LOP3.LUT R4, R4, 0x38, R100, 0xf8, !PT ;  /* 0x0000003804047812 */ /* 0x000fe400078ef864 */
[----:B------:R-:W-:-:S02]  /*1810*/  LOP3.LUT R12, R2, 0x38, R20, 0xf8, !PT ;  /* 0x00000038020c7812 */ /* 0x000fc400078ef814 */
[----:B--2---:R-:W-:Y:S02]  /*1820*/  SHF.R.S32.HI R8, RZ, 0x1f, R169 ;  /* 0x0000001fff087819 */ /* 0x004fe400000114a9 */
[----:B------:R-:W-:Y:S02]  /*1830*/  LOP3.LUT R2, R2, 0x38, R100, 0xf8, !PT ;  /* 0x0000003802027812 */ /* 0x000fe400078ef864 */
[C-C-:B-1----:R-:W-:Y:S02]  /*1840*/  LOP3.LUT R19, R10.reuse, R11, R7.reuse, 0xf6, !PT ;  /* 0x0000000b0a137212 */ /* 0x142fe400078ef607 */
        /* <DEDUP_REMOVED lines=31> */
[----:B---3--:R-:W-:-:S02]  /*1a40*/  @P4 SHF.R.S32.HI R3, RZ, 0x1f, R34 ;  /* 0x0000001fff034819 */ /* 0x008fc40000011422 */
        /* <DEDUP_REMOVED lines=19> */
[----:B------:R-:W-:Y:S01]  /*1b80*/  SHF.L.U64.HI R184, R5, R185, c[0x0][0x284] ;  /* 0x0000a10005b87619 */ /* 0x000fe200000102b9 */
        /* <DEDUP_REMOVED lines=28> */
[----:B------:R-:W-:Y:S01]  /*1d50*/  IMAD.WIDE.U32 R136, R2, c[0x0][0x1e0], RZ ;  /* 0x0000780002887a25 */ /* 0x000fe200078e00ff */
        /* <DEDUP_REMOVED lines=12> */
[C---:B------:R-:W-:Y:S01]  /*1e20*/  IMAD.X R142, R191.reuse, 0x1, R143, P1 ;  /* 0x00000001bf8e7824 */ /* 0x040fe200008e068f */
        /* <DEDUP_REMOVED lines=27> */
.L_x_670:
        /* <DEDUP_REMOVED lines=48> */
.L_x_628:
[----:B------:R-:W-:Y:S05]  /*22e0*/  BSYNC B0 ;  /* 0x0000000000007941 */ /* 0x000fea0003800000 */
.L_x_627:
        /* <DEDUP_REMOVED lines=37> */
.L_x_630:
[----:B------:R-:W-:Y:S05]  /*2540*/  BSYNC B0 ;  /* 0x0000000000007941 */ /* 0x000fea0003800000 */
.L_x_629:
        /* <DEDUP_REMOVED lines=40> */
.L_x_632:
[----:B------:R-:W-:Y:S05]  /*27d0*/  BSYNC B0 ;  /* 0x0000000000007941 */ /* 0x000fea0003800000 */
.L_x_631:
        /* <DEDUP_REMOVED lines=38> */
.L_x_634:
[----:B------:R-:W-:Y:S05]  /*2a40*/  BSYNC B0 ;  /* 0x0000000000007941 */ /* 0x000fea0003800000 */
.L_x_633:
        /* <DEDUP_REMOVED lines=76> */
.L_x_638:
[----:B------:R-:W-:Y:S05]  /*2f10*/  BSYNC B0 ;  /* 0x0000000000007941 */ /* 0x000fea0003800000 */
.L_x_637:
        /* <DEDUP_REMOVED lines=59> */
.L_x_636:
[----:B------:R-:W-:Y:S05]  /*32d0*/  BSYNC B1 ;  /* 0x0000000000017941 */ /* 0x000fea0003800000 */
.L_x_635:
        /* <DEDUP_REMOVED lines=64> */
.L_x_642:
[----:B------:R-:W-:Y:S05]  /*36e0*/  BSYNC B0 ;  /* 0x0000000000007941 */ /* 0x000fea0003800000 */
.L_x_641:
        /* <DEDUP_REMOVED lines=59> */
.L_x_640:
[----:B------:R-:W-:Y:S05]  /*3aa0*/  BSYNC B1 ;  /* 0x0000000000017941 */ /* 0x000fea0003800000 */
.L_x_639:
        /* <DEDUP_REMOVED lines=63> */
.L_x_646:
[----:B------:R-:W-:Y:S05]  /*3ea0*/  BSYNC B0 ;  /* 0x0000000000007941 */ /* 0x000fea0003800000 */
.L_x_645:
        /* <DEDUP_REMOVED lines=59> */
.L_x_644:
[----:B------:R-:W-:Y:S05]  /*4260*/  BSYNC B1 ;  /* 0x0000000000017941 */ /* 0x000fea0003800000 */
.L_x_643:
        /* <DEDUP_REMOVED lines=62> */
.L_x_649:
[----:B------:R-:W-:Y:S05]  /*4650*/  BSYNC B0 ;  /* 0x0000000000007941 */ /* 0x000fea0003800000 */
.L_x_648:
        /* <DEDUP_REMOVED lines=60> */
.L_x_626:
        /* <DEDUP_REMOVED lines=223> */
.L_x_651:
[----:B------:R-:W-:Y:S05]  /*5810*/  BSYNC B0 ;  /* 0x0000000000007941 */ /* 0x000fea0003800000 */
.L_x_650:
        /* <DEDUP_REMOVED lines=115> */
.L_x_653:
[----:B------:R-:W-:Y:S05]  /*5f50*/  BSYNC B0 ;  /* 0x0000000000007941 */ /* 0x000fea0003800000 */
.L_x_652:
        /* <DEDUP_REMOVED lines=115> */
.L_x_655:
[----:B------:R-:W-:Y:S05]  /*6690*/  BSYNC B0 ;  /* 0x0000000000007941 */ /* 0x000fea0003800000 */
.L_x_654:
        /* <DEDUP_REMOVED lines=115> */
.L_x_625:
        /* <DEDUP_REMOVED lines=20> */
.L_x_657:
[----:B------:R-:W-:Y:S05]  /*6f10*/  BSYNC B0 ;  /* 0x0000000000007941 */ /* 0x000fea0003800000 */
.L_x_656:
        /* <DEDUP_REMOVED lines=20> */
.L_x_659:
[----:B------:R-:W-:Y:S05]  /*7060*/  BSYNC B0 ;  /* 0x0000000000007941 */ /* 0x000fea0003800000 */
.L_x_658:
        /* <DEDUP_REMOVED lines=20> */
.L_x_661:
[----:B------:R-:W-:Y:S05]  /*71b0*/  BSYNC B0 ;  /* 0x0000000000007941 */ /* 0x000fea0003800000 */
.L_x_660:
        /* <DEDUP_REMOVED lines=19> */
.L_x_647:
[----:B------:R-:W-:Y:S05]  /*72f0*/  BSYNC B2 ;  /* 0x0000000000027941 */ /* 0x000fea0003800000 */
.L_x_624:
        /* <DEDUP_REMOVED lines=125> */
.L_x_663:
[----:B-1----:R-:W-:Y:S05]  /*7ad0*/  BSYNC B0 ;  /* 0x0000000000007941 */ /* 0x002fea0003800000 */
.L_x_662:
        /* <DEDUP_REMOVED lines=20> */
.L_x_665:
[----:B------:R-:W-:Y:S05]  /*7c20*/  BSYNC B0 ;  /* 0x0000000000007941 */ /* 0x000fea0003800000 */
.L_x_664:
        /* <DEDUP_REMOVED lines=20> */
.L_x_667:
[----:B------:R-:W-:Y:S05]  /*7d70*/  BSYNC B0 ;  /* 0x0000000000007941 */ /* 0x000fea0003800000 */
.L_x_666:
        /* <DEDUP_REMOVED lines=20> */
.L_x_669:
[----:B------:R-:W-:Y:S05]  /*7ec0*/  BSYNC B0 ;  /* 0x0000000000007941 */ /* 0x000fea0003800000 */
.L_x_668:
        /* <DEDUP_REMOVED lines=36> */
.L_x_623:
[----:B------:R-:W3:Y:S01]  /*8110*/  LDL.LU R27, [R1+0x60] ;  /* 0x00006000011b7983 */ /* 0x000ee20000300800 */
[----:B------:R-:W-:-:S03]  /*8120*/  IMAD.MOV.U32 R0, RZ, RZ, c[0x0][0x2c4] ;  /* 0x0000b100ff007624 */ /* 0x000fc600078e00ff */
[----:B------:R-:W4:Y:S02]  /*8130*/  LDL R86, [R1+0x18] ;  /* 0x0000180001567983 */ /* 0x000f240000100800 */
[----:B------:R-:W-:Y:S01]  /*8140*/  ISETP.NE.AND P6, PT, R0, 0x1, PT ;  /* 0x000000010000780c */ /* 0x000fe20003fc5270 */
[----:B--2---:R-:W-:Y:S01]  /*8150*/  IMAD.IADD R6, R190, 0x1, R187 ;  /* 0x00000001be067824 */ /* 0x004fe200078e02bb */
[----:B------:R-:W-:Y:S01]  /*8160*/  PLOP3.LUT P4, PT, PT, PT, PT, 0x80, 0x0 ;  /* 0x000000000000781c */ /* 0x000fe20003f8f070 */
[----:B------:R-:W-:Y:S01]  /*8170*/  CS2R R178, SRZ ;  /* 0x0000000000b27805 */ /* 0x000fe2000001ff00 */
[----:B------:R-:W-:Y:S01]  /*8180*/  CS2R R176, SRZ ;  /* 0x0000000000b07805 */ /* 0x000fe2000001ff00 */
[----:B------:R-:W-:Y:S01]  /*8190*/  IMAD.MOV.U32 R11, RZ, RZ, RZ ;  /* 0x000000ffff0b7224 */ /* 0x000fe200078e00ff */
[----:B------:R-:W-:Y:S01]  /*81a0*/  MOV R182, RZ ;  /* 0x000000ff00b67202 */ /* 0x000fe20000000f00 */
[----:B------:R-:W-:Y:S01]  /*81b0*/  CS2R R12, SRZ ;  /* 0x00000000000c7805 */ /* 0x000fe2000001ff00 */
[----:B------:R-:W-:Y:S01]  /*81c0*/  IMAD.MOV.U32 R180, RZ, RZ, RZ ;  /* 0x000000ffffb47224 */ /* 0x000fe200078e00ff */
[----:B------:R-:W-:Y:S01]  /*81d0*/  CS2R R16, SRZ ;  /* 0x0000000000107805 */ /* 0x000fe2000001ff00 */
[----:B------:R-:W-:Y:S01]  /*81e0*/  IMAD.MOV.U32 R174, RZ, RZ, RZ ;  /* 0x000000ffffae7224 */ /* 0x000fe200078e00ff */
[----:B------:R-:W-:Y:S01]  /*81f0*/  CS2R R14, SRZ ;  /* 0x00000000000e7805 */ /* 0x000fe2000001ff00 */
[----:B------:R-:W-:Y:S01]  /*8200*/  MOV R172, RZ ;  /* 0x000000ff00ac7202 */ /* 0x000fe20000000f00 */
[----:B------:R-:W-:Y:S01]  /*8210*/  IMAD.MOV.U32 R170, RZ, RZ, RZ ;  /* 0x000000ffffaa7224 */ /* 0x000fe200078e00ff */
[----:B------:R-:W-:Y:S01]  /*8220*/  CS2R R18, SRZ ;  /* 0x0000000000127805 */ /* 0x000fe2000001ff00 */
[----:B------:R-:W-:Y:S01]  /*8230*/  IMAD.MOV.U32 R168, RZ, RZ, RZ ;  /* 0x000000ffffa87224 */ /* 0x000fe200078e00ff */
[----:B------:R-:W-:Y:S01]  /*8240*/  MOV R26, RZ ;  /* 0x000000ff001a7202 */ /* 0x000fe20000000f00 */
[----:B------:R-:W-:Y:S01]  /*8250*/  IMAD.MOV.U32 R162, RZ, RZ, RZ ;  /* 0x000000ffffa27224 */ /* 0x000fe200078e00ff */
[----:B------:R-:W-:Y:S01]  /*8260*/  MOV R166, RZ ;  /* 0x000000ff00a67202 */ /* 0x000fe20000000f00 */
[----:B------:R-:W-:Y:S01]  /*8270*/  IMAD.MOV.U32 R160, RZ, RZ, RZ ;  /* 0x000000ffffa07224 */ /* 0x000fe200078e00ff */
[----:B------:R-:W-:Y:S01]  /*8280*/  CS2R R20, SRZ ;  /* 0x0000000000147805 */ /* 0x000fe2000001ff00 */
[----:B------:R-:W-:Y:S01]  /*8290*/  IMAD.MOV.U32 R164, RZ, RZ, RZ ;  /* 0x000000ffffa47224 */ /* 0x000fe200078e00ff */
[----:B------:R-:W-:Y:S01]  /*82a0*/  CS2R R22, SRZ ;  /* 0x0000000000167805 */ /* 0x000fe2000001ff00 */
[----:B------:R-:W-:Y:S01]  /*82b0*/  IMAD.MOV.U32 R158, RZ, RZ, RZ ;  /* 0x000000ffff9e7224 */ /* 0x000fe200078e00ff */
        /* <DEDUP_REMOVED lines=26> */
[----:B------:R-:W-:-:S02]  /*8460*/  MOV R37, RZ ;  /* 0x000000ff00257202 */ /* 0x000fc40000000f00 */
[----:B----4-:R-:W-:-:S05]  /*8470*/  IADD3 R0, R86, 0x7f, RZ ;  /* 0x0000007f56007810 */ /* 0x010fca0007ffe0ff */
[----:B------:R-:W-:-:S05]  /*8480*/  @P6 IMAD.HI.U32 R2, R0, c[0x0][0x2c8], RZ ;  /* 0x0000b20000026a27 */ /* 0x000fca00078e00ff */
[----:B------:R-:W-:Y:S02]  /*8490*/  @P6 SHF.R.U32.HI R0, RZ, c[0x0][0x2cc], R2 ;  /* 0x0000b300ff006a19 */ /* 0x000fe40000011602 */
[----:B------:R-:W-:-:S03]  /*84a0*/  MOV R2, RZ ;  /* 0x000000ff00027202 */ /* 0x000fc60000000f00 */
[----:B------:R-:W-:Y:S01]  /*84b0*/  IMAD.IADD R3, R199, 0x1, R0 ;  /* 0x00000001c7037824 */ /* 0x000fe200078e0200 */
[----:B---3--:R-:W-:-:S03]  /*84c0*/  LOP3.LUT R27, R27, 0xfffffffd, RZ, 0xc0, !PT ;  /* 0xfffffffd1b1b7812 */ /* 0x008fc600078ec0ff */
[----:B------:R-:W-:Y:S01]  /*84d0*/  IMAD.HI R2, R3, -0x6db6db6d, R2 ;  /* 0x9249249303027827 */ /* 0x000fe200078e0202 */
[----:B------:R-:W-:-:S04]  /*84e0*/  @P6 LOP3.LUT R27, R27, 0x2, RZ, 0xfc, !PT ;  /* 0x000000021b1b6812 */ /* 0x000fc800078efcff */
[----:B------:R-:W-:Y:S01]  /*84f0*/  SHF.R.U32.HI R0, RZ, 0x1f, R2 ;  /* 0x0000001fff007819 */ /* 0x000fe20000011602 */
[----:B------:R2:W-:Y:S03]  /*8500*/  STL [R1+0x60], R27 ;  /* 0x0000601b01007387 */ /* 0x0005e60000100800 */
[----:B------:R-:W-:-:S04]  /*8510*/  LEA.HI.SX32 R2, R2, R0, 0x1a ;  /* 0x0000000002027211 */ /* 0x000fc800078fd2ff */
[----:B------:R-:W-:-:S04]  /*8520*/  IMNMX R235, R198, R2, PT ;  /* 0x00000002c6eb7217 */ /* 0x000fc80003800200 */
[----:B------:R-:W-:-:S13]  /*8530*/  ISETP.GE.AND P0, PT, R235, 0x1, PT ;  /* 0x00000001eb00780c */ /* 0x000fda0003f06270 */
[----:B------:R-:W-:Y:S05]  /*8540*/  @!P0 BRA `(.L_x_671) ;  /* 0x00018df000008947 */ /* 0x000fea0003800000 */
[----:B------:R-:W3:Y:S01]  /*8550*/  LDL R36, [R1+0x78] ;  /* 0x0000780001247983 */ /* 0x000ee20000100800 */
[----:B------:R-:W-:-:S03]  /*8560*/  ISETP.NE.U32.AND P0, PT, RZ, c[0x0][0x340], PT ;  /* 0x0000d000ff007a0c */ /* 0x000fc60003f05070 */
[----:B------:R-:W4:Y:S01]  /*8570*/  LDL R35, [R1+0x40] ;  /* 0x0000400001237983 */ /* 0x000f220000100800 */
[----:B------:R-:W-:-:S13]  /*8580*/  ISETP.NE.AND.EX P2, PT, RZ, c[0x0][0x344], PT, P0 ;  /* 0x0000d100ff007a0c */ /* 0x000fda0003f45300 */
[----:B------:R-:W-:Y:S01]  /*8590*/  @P2 IMAD.MOV.U32 R2, RZ, RZ, 0x4 ;  /* 0x00000004ff022424 */ /* 0x000fe200078e00ff */
[----:B------:R-:W1:Y:S01]  /*85a0*/  S2R R41, SR_CTAID.Y ;  /* 0x0000000000297919 */ /* 0x000e620000002600 */
        /* <DEDUP_REMOVED lines=10> */
[----:B-1----:R-:W-:Y:S02]  /*8650*/  IMAD R4, R41, c[0x0][0x1bc], R5 ;  /* 0x00006f0029047a24 */ /* 0x002fe400078e0205 */
[----:B---3--:R-:W-:-:S05]  /*8660*/  @P2 IMAD.WIDE R2, R36, R2, c[0x0][0x340] ;  /* 0x0000d00024022625 */ /* 0x008fca00078e0202 */
[----:B------:R1:W3:Y:S01]  /*8670*/  @P2 LDG.E R16, [R2.64] ;  /* 0x0000000802102981 */ /* 0x0002e2000c1e1900 */
[----:B------:R-:W-:Y:S01]  /*8680*/  ISETP.NE.U32.AND P0, PT, RZ, c[0x0][0x348], PT ;  /* 0x0000d200ff007a0c */ /* 0x000fe20003f05070 */
[----:B----4-:R-:W-:Y:S01]  /*8690*/  IMAD R25, R35, c[0x0][0x2c4], RZ ;  /* 0x0000b10023197a24 */ /* 0x010fe200078e02ff */
[----:B------:R-:W-:Y:S01]  /*86a0*/  SHF.R.S32.HI R15, RZ, 0x1f, R36 ;  /* 0x0000001fff0f7819 */ /* 0x000fe20000011424 */
[----:B------:R-:W-:Y:S01]  /*86b0*/  BSSY B0, `(.L_x_672) ;  /* 0x0000066000007945 */ /* 0x000fe20003800000 */
[----:B------:R-:W-:Y:S02]  /*86c0*/  ISETP.NE.AND.EX P0, PT, RZ, c[0x0][0x34c], PT, P0 ;  /* 0x0000d300ff007a0c */ /* 0x000fe40003f05300 */
[----:B------:R-:W-:Y:S02]  /*86d0*/  LEA.HI R83, R249, R250, RZ, 0x4 ;  /* 0x000000faf9537211 */ /* 0x000fe400078f20ff */
[----:B------:R-:W-:Y:S02]  /*86e0*/  SHF.R.S32.HI R9, RZ, 0x1f, R6 ;  /* 0x0000001fff097819 */ /* 0x000fe40000011406 */
[----:B------:R-:W-:-:S02]  /*86f0*/  LOP3.LUT R7, R83, 0xfffffff0, RZ, 0xc0, !PT ;  /* 0xfffffff053077812 */ /* 0x000fc400078ec0ff */
[----:B------:R-:W-:Y:S02]  /*8700*/  SHF.R.S32.HI R73, RZ, 0x1f, R72 ;  /* 0x0000001fff497819 */ /* 0x000fe40000011448 */
[----:B------:R-:W-:Y:S02]  /*8710*/  IADD3 R11, -R7, R250, RZ ;  /* 0x000000fa070b7210 */ /* 0x000fe40007ffe1ff */
[----:B------:R-:W-:Y:S02]  /*8720*/  ISETP.NE.U32.AND P1, PT, RZ, c[0x0][0x350], PT ;  /* 0x0000d400ff007a0c */ /* 0x000fe40003f25070 */
[----:B------:R-:W-:Y:S02]  /*8730*/  ISETP.GE.AND P3, PT, R72, c[0x0][0x198], PT ;  /* 0x0000660048007a0c */ /* 0x000fe40003f66270 */
[----:B------:R-:W-:Y:S01]  /*8740*/  ISETP.NE.AND.EX P1, PT, RZ, c[0x0][0x354], PT, P1 ;  /* 0x0000d500ff007a0c */ /* 0x000fe20003f25310 */
[----:B-1----:R-:W-:-:S04]  /*8750*/  IMAD.WIDE.U32 R2, R186, c[0x0][0x178], RZ ;  /* 0x00005e00ba027a25 */ /* 0x002fc800078e00ff */
        /* <DEDUP_REMOVED lines=8> */
[----:B------:R-:W-:Y:S01]  /*87e0*/  IMAD R0, R117, 0x10, R68 ;  /* 0x0000001075007824 */ /* 0x000fe200078e0244 */
[----:B------:R-:W-:-:S04]  /*87f0*/  SEL R4, R15, RZ, !P0 ;  /* 0x000000ff0f047207 */ /* 0x000fc80004000000 */
[----:B------:R-:W-:Y:S02]  /*8800*/  IADD3 R12, R86, R0, RZ ;  /* 0x00000000560c7210 */ /* 0x000fe40007ffe0ff */
[----:B------:R-:W-:Y:S02]  /*8810*/  SEL R0, R36, RZ, !P0 ;  /* 0x000000ff24007207 */ /* 0x000fe40004000000 */
[----:B------:R-:W-:Y:S01]  /*8820*/  IADD3 R5, P0, R68, R6, RZ ;  /* 0x0000000644057210 */ /* 0x000fe20007f1e0ff */
[----:B------:R-:W-:Y:S02]  /*8830*/  IMAD R6, R4, c[0x0][0x1c0], RZ ;  /* 0x0000700004067a24 */ /* 0x000fe400078e02ff */
[----:B------:R-:W-:Y:S01]  /*8840*/  @P6 IMAD.HI.U32 R10, R12, c[0x0][0x2c8], RZ ;  /* 0x0000b2000c0a6a27 */ /* 0x000fe200078e00ff */
[----:B------:R-:W-:Y:S02]  /*8850*/  LEA.HI.X.SX32 R4, R68, R9, 0x1, P0 ;  /* 0x0000000944047211 */ /* 0x000fe400000f0eff */
[----:B------:R-:W-:Y:S01]  /*8860*/  SHF.R.S32.HI R9, RZ, 0x1f, R11 ;  /* 0x0000001fff097819 */ /* 0x000fe2000001140b */
[----:B------:R-:W-:-:S02]  /*8870*/  IMAD R7, R0, c[0x0][0x1c4], R6 ;  /* 0x0000710000077a24 */ /* 0x000fc400078e0206 */
[----:B------:R-:W-:Y:S01]  /*8880*/  IMAD.WIDE.U32 R2, R0, c[0x0][0x1c0], R2 ;  /* 0x0000700000027a25 */ /* 0x000fe200078e0002 */
[----:B------:R-:W-:-:S03]  /*8890*/  LEA.HI R82, R9, R11, RZ, 0x3 ;  /* 0x0000000b09527211 */ /* 0x000fc600078f18ff */
[----:B------:R-:W-:Y:S01]  /*88a0*/  IMAD.MOV.U32 R8, RZ, RZ, R12 ;  /* 0x000000ffff087224 */ /* 0x000fe200078e000c */
[----:B------:R-:W-:Y:S01]  /*88b0*/  @P6 SHF.R.U32.HI R8, RZ, c[0x0][0x2cc], R10 ;  /* 0x0000b300ff086a19 */ /* 0x000fe2000001160a */
[----:B------:R-:W-:Y:S01]  /*88c0*/  IMAD R0, R4, c[0x0][0x208], RZ ;  /* 0x0000820004007a24 */ /* 0x000fe200078e02ff */
[----:B------:R-:W-:Y:S01]  /*88d0*/  LOP3.LUT R10, R82, 0xfffffff8, RZ, 0xc0, !PT ;  /* 0xfffffff8520a7812 */ /* 0x000fe200078ec0ff */
[----:B------:R-:W-:Y:S01]  /*88e0*/  IMAD R6, R4, c[0x0][0x1e0], RZ ;  /* 0x0000780004067a24 */ /* 0x000fe200078e02ff */
[----:B------:R-:W-:Y:S01]  /*88f0*/  IADD3 R9, -R8, RZ, RZ ;  /* 0x000000ff08097210 */ /* 0x000fe20007ffe1ff */
[C---:B------:R-:W-:Y:S01]  /*8900*/  IMAD R14, R5.reuse, c[0x0][0x20c], R0 ;  /* 0x00008300050e7a24 */ /* 0x040fe200078e0200 */
[----:B------:R-:W-:Y:S01]  /*8910*/  SHF.R.S32.HI R0, RZ, 0x1f, R8 ;  /* 0x0000001fff007819 */ /* 0x000fe20000011408 */
[----:B------:R-:W-:Y:S01]  /*8920*/  IMAD R13, R5, c[0x0][0x1e4], R6 ;  /* 0x00007900050d7a24 */ /* 0x000fe200078e0206 */
[----:B------:R-:W-:Y:S01]  /*8930*/  IADD3 R81, R11, -R10, RZ ;  /* 0x8000000a0b517210 */ /* 0x000fe20007ffe0ff */
[----:B------:R-:W-:-:S02]  /*8940*/  IMAD.IADD R3, R3, 0x1, R7 ;  /* 0x0000000103037824 */ /* 0x000fc400078e0207 */
[----:B------:R-:W-:-:S04]  /*8950*/  IMAD.WIDE.U32 R6, R5, c[0x0][0x1e0], R72 ;  /* 0x0000780005067a25 */ /* 0x000fc800078e0048 */
[----:B------:R-:W-:Y:S02]  /*8960*/  IMAD R0, R0, c[0x0][0x1b0], RZ ;  /* 0x00006c0000007a24 */ /* 0x000fe400078e02ff */
[----:B------:R-:W-:Y:S02]  /*8970*/  IMAD.IADD R7, R7, 0x1, R13 ;  /* 0x0000000107077824 */ /* 0x000fe400078e020d */
[C---:B------:R-:W-:Y:S02]  /*8980*/  IMAD R13, R8.reuse, c[0x0][0x1b4], R0 ;  /* 0x00006d00080d7a24 */ /* 0x040fe400078e0200 */
[----:B------:R-:W-:-:S04]  /*8990*/  IMAD.WIDE.U32 R2, R8, c[0x0][0x1b0], R2 ;  /* 0x00006c0008027a25 */ /* 0x000fc800078e0002 */
[----:B------:R-:W-:Y:S01]  /*89a0*/  IMAD.WIDE.U32 R4, R5, c[0x0][0x208], R72 ;  /* 0x0000820005047a25 */ /* 0x000fe200078e0048 */
[----:B------:R-:W-:-:S03]  /*89b0*/  IADD3 R3, R3, R13, RZ ;  /* 0x0000000d03037210 */ /* 0x000fc60007ffe0ff */
[----:B------:R-:W-:Y:S02]  /*89c0*/  IMAD R0, R9, c[0x0][0x2c4], R12 ;  /* 0x0000b10009007a24 */ /* 0x000fe400078e020c */
[----:B------:R-:W-:Y:S02]  /*89d0*/  IMAD.IADD R5, R5, 0x1, R14 ;  /* 0x0000000105057824 */ /* 0x000fe400078e020e */
[----:B------:R-:W-:Y:S01]  /*89e0*/  IMAD.WIDE.U32 R8, R41, c[0x0][0x1e8], R6 ;  /* 0x00007a0029087a25 */ /* 0x000fe200078e0006 */
[----:B------:R-:W-:-:S03]  /*89f0*/  SHF.R.S32.HI R10, RZ, 0x1f, R0 ;  /* 0x0000001fff0a7819 */ /* 0x000fc60000011400 */
[----:B------:R-:W-:-:S04]  /*8a00*/  IMAD.WIDE.U32 R6, R41, c[0x0][0x210], R4 ;  /* 0x0000840029067a25 */ /* 0x000fc800078e0004 */
[----:B------:R-:W-:-:S04]  /*8a10*/  IMAD.WIDE.U32 R4, R0, c[0x0][0x1a8], R2 ;  /* 0x00006a0000047a25 */ /* 0x000fc800078e0002 */
[----:B------:R-:W-:Y:S02]  /*8a20*/  IMAD R10, R10, c[0x0][0x1a8], RZ ;  /* 0x00006a000a0a7a24 */ /* 0x000fe400078e02ff */
[C---:B------:R-:W-:Y:S02]  /*8a30*/  IMAD R12, R217.reuse, c[0x0][0x210], RZ ;  /* 0x00008400d90c7a24 */ /* 0x040fe400078e02ff */
[----:B------:R-:W-:Y:S02]  /*8a40*/  IMAD R10, R0, c[0x0][0x1ac], R10 ;  /* 0x00006b00000a7a24 */ /* 0x000fe400078e020a */
[----:B------:R-:W-:Y:S02]  /*8a50*/  IMAD R11, R217, c[0x0][0x1e8], RZ ;  /* 0x00007a00d90b7a24 */ /* 0x000fe400078e02ff */
[C---:B------:R-:W-:Y:S02]  /*8a60*/  IMAD R12, R41.reuse, c[0x0][0x214], R12 ;  /* 0x00008500290c7a24 */ /* 0x040fe400078e020c */
[----:B------:R-:W-:-:S02]  /*8a70*/  IMAD R11, R41, c[0x0][0x1ec], R11 ;  /* 0x00007b00290b7a24 */ /* 0x000fc400078e020b */
[----:B------:R-:W-:Y:S01]  /*8a80*/  IMAD.IADD R10, R5, 0x1, R10 ;  /* 0x00000001050a7824 */ /* 0x000fe200078e020a */
[----:B------:R-:W-:Y:S01]  /*8a90*/  IADD3 R7, R12, R7, RZ ;  /* 0x000000070c077210 */ /* 0x000fe20007ffe0ff */
[----:B------:R-:W-:Y:S01]  /*8aa0*/  IMAD.IADD R9, R11, 0x1, R9 ;  /* 0x000000010b097824 */ /* 0x000fe200078e0209 */
[----:B------:R-:W-:Y:S01]  /*8ab0*/  LEA R12, P0, R4, c[0x0][0x160], 0x1 ;  /* 0x00005800040c7a11 */ /* 0x000fe200078008ff */
[----:B------:R-:W-:-:S03]  /*8ac0*/  IMAD.IADD R5, R86, 0x1, R68 ;  /* 0x0000000156057824 */ /* 0x000fc600078e0244 */
[----:B------:R-:W-:Y:S01]  /*8ad0*/  LEA.HI.X R10, R4, c[0x0][0x164], R10, 0x1, P0 ;  /* 0x00005900040a7a11 */ /* 0x000fe200000f0c0a */
[----:B------:R1:W4:Y:S01]  /*8ae0*/  SHFL.IDX PT, R13, R12, RZ, 0x181f ;  /* 0x00181fff0c0d7589 */ /* 0x00032200000e0000 */
[----:B------:R-:W-:Y:S02]  /*8af0*/  ISETP.GE.AND P0, PT, R5, R25, PT ;  /* 0x000000190500720c */ /* 0x000fe40003f06270 */
[----:B------:R-:W-:Y:S01]  /*8b00*/  LEA.HI R4, R249, R250, RZ, 0x6 ;  /* 0x000000faf9047211 */ /* 0x000fe200078f30ff */
[----:B------:R1:W2:Y:S03]  /*8b10*/  SHFL.IDX PT, R14, R10, RZ, 0x181f ;  /* 0x00181fff0a0e7589 */ /* 0x0002a600000e0000 */
[----:B------:R-:W-:-:S04]  /*8b20*/  SHF.L.U32 R4, R4, 0x3, RZ ;  /* 0x0000000304047819 */ /* 0x000fc800000006ff */
[----:B------:R-:W-:Y:S02]  /*8b30*/  LOP3.LUT R74, R17, 0xfffffe00, R4, 0xf8, !PT ;  /* 0xfffffe00114a7812 */ /* 0x000fe400078ef804 */
[----:B---3--:R-:W-:Y:S01]  /*8b40*/  @P2 MOV R2, R16 ;  /* 0x0000001000022202 */ /* 0x008fe20000000f00 */
[----:B------:R-:W-:Y:S01]  /*8b50*/  @!P2 IMAD.MOV.U32 R2, RZ, RZ, R36 ;  /* 0x000000ffff02a224 */ /* 0x000fe200078e0024 */
[----:B------:R-:W-:Y:S01]  /*8b60*/  @P2 SHF.R.S32.HI R3, RZ, 0x1f, R16 ;  /* 0x0000001fff032819 */ /* 0x000fe20000011410 */
[----:B------:R-:W-:Y:S01]  /*8b70*/  IMAD.MOV.U32 R16, RZ, RZ, 0x20 ;  /* 0x00000020ff107424 */ /* 0x000fe200078e00ff */
[----:B------:R-:W-:Y:S02]  /*8b80*/  @!P2 MOV R3, R15 ;  /* 0x0000000f0003a202 */ /* 0x000fe40000000f00 */
[----:B------:R-:W-:Y:S02]  /*8b90*/  SEL R0, R2, RZ, !P1 ;  /* 0x000000ff02007207 */ /* 0x000fe40004800000 */
[----:B------:R-:W-:-:S02]  /*8ba0*/  SEL R2, R3, RZ, !P1 ;  /* 0x000000ff03027207 */ /* 0x000fc40004800000 */
[----:B------:R-:W-:Y:S01]  /*8bb0*/  R2P PR, R81, 0x6 ;  /* 0x0000000651007804 */ /* 0x000fe20000000000 */
[----:B------:R-:W-:Y:S01]  /*8bc0*/  IMAD.WIDE.U32 R100, R0, c[0x0][0x218], R6 ;  /* 0x0000860000647a25 */ /* 0x000fe200078e0006 */
[----:B------:R-:W-:-:S03]  /*8bd0*/  MOV R15, 0x10 ;  /* 0x00000010000f7802 */ /* 0x000fc60000000f00 */
[----:B------:R-:W-:Y:S01]  /*8be0*/  IMAD R3, R2, c[0x0][0x1f0], RZ ;  /* 0x00007c0002037a24 */ /* 0x000fe200078e02ff */
[----:B------:R-:W-:Y:S01]  /*8bf0*/  SEL R4, R16, 0xffffffe0, !P2 ;  /* 0xffffffe010047807 */ /* 0x000fe20005000000 */
[----:B------:R-:W-:Y:S02]  /*8c00*/  IMAD R2, R2, c[0x0][0x218], RZ ;  /* 0x0000860002027a24 */ /* 0x000fe400078e02ff */
[C---:B------:R-:W-:Y:S02]  /*8c10*/  IMAD R11, R0.reuse, c[0x0][0x1f4], R3 ;  /* 0x00007d00000b7a24 */ /* 0x040fe400078e0203 */
[C---:B------:R-:W-:Y:S01]  /*8c20*/  IMAD R3, R0.reuse, c[0x0][0x21c], R2 ;  /* 0x0000870000037a24 */ /* 0x040fe200078e0202 */
[----:B------:R-:W-:Y:S01]  /*8c30*/  SEL R2, R15, 0xfffffff0, !P1 ;  /* 0xfffffff00f027807 */ /* 0x000fe20004800000 */
[----:B------:R-:W-:-:S03]  /*8c40*/  IMAD.WIDE.U32 R20, R0, c[0x0][0x1f0], R8 ;  /* 0x00007c0000147a25 */ /* 0x000fc600078e0008 */
[----:B------:R-:W-:Y:S01]  /*8c50*/  IADD3 R85, R101, R3, RZ ;  /* 0x0000000365557210 */ /* 0x000fe20007ffe0ff */
[----:B------:R-:W-:Y:S01]  /*8c60*/  IMAD.IADD R19, R21, 0x1, R11 ;  /* 0x0000000115137824 */ /* 0x000fe200078e020b */
[----:B------:R1:W-:Y:S04]  /*8c70*/  STL.64 [R1+0x70], R20 ;  /* 0x0000701401007387 */ /* 0x0003e80000100a00 */
[----:B------:R1:W-:Y:S04]  /*8c80*/  STL.64 [R1+0x38], R100 ;  /* 0x0000386401007387 */ /* 0x0003e80000100a00 */
[----:B------:R1:W-:Y:S04]  /*8c90*/  STL [R1+0x34], R85 ;  /* 0x0000345501007387 */ /* 0x0003e80000100800 */
[----:B------:R1:W-:Y:S01]  /*8ca0*/  STL [R1+0x6c], R19 ;  /* 0x00006c1301007387 */ /* 0x0003e20000100800 */
[----:B------:R-:W-:Y:S05]  /*8cb0*/  @P0 BRA `(.L_x_673) ;  /* 0x0000005000000947 */ /* 0x000fea0003800000 */
[----:B--2-4-:R-:W-:Y:S01]  /*8cc0*/  LEA R6, P0, R72, R13, 0x1 ;  /* 0x0000000d48067211 */ /* 0x014fe200078008ff */
[----:B------:R-:W-:-:S03]  /*8cd0*/  IMAD.SHL.U32 R0, R74, 0x2, RZ ;  /* 0x000000024a007824 */ /* 0x000fc600078e00ff */
[----:B------:R-:W-:-:S05]  /*8ce0*/  LEA.HI.X R7, R72, R14, R73, 0x1, P0 ;  /* 0x0000000e48077211 */ /* 0x000fca00000f0c49 */
[----:B------:R-:W-:Y:S01]  /*8cf0*/  @!PT LDS RZ, [RZ] ;  /* 0x00000000fffff984 */ /* 0x000fe20000000800 */
[----:B------:R2:W-:Y:S04]  /*8d00*/  LDGSTS.E.BYPASS.LTC128B.128 [R0+0x7100], [R6.64], !P3 ;  /* 0x0710000006007fae */ /* 0x0005e8000d901d48 */
.L_x_673:
[----:B--2-4-:R-:W-:Y:S05]  /*8d10*/  BSYNC B0 ;  /* 0x0000000000007941 */ /* 0x014fea0003800000 */
.L_x_672:
        /* <DEDUP_REMOVED lines=11> */
.L_x_675:
[----:B------:R-:W-:Y:S05]  /*8dd0*/  BSYNC B0 ;  /* 0x0000000000007941 */ /* 0x000fea0003800000 */
.L_x_674:
        /* <DEDUP_REMOVED lines=11> */
.L_x_677:
[----:B------:R-:W-:Y:S05]  /*8e90*/  BSYNC B0 ;  /* 0x0000000000007941 */ /* 0x000fea0003800000 */
.L_x_676:
        /* <DEDUP_REMOVED lines=11> */
.L_x_679:
[----:B------:R-:W-:Y:S05]  /*8f50*/  BSYNC B0 ;  /* 0x0000000000007941 */ /* 0x000fea0003800000 */
.L_x_678:
        /* <DEDUP_REMOVED lines=11> */
.L_x_681:
[----:B------:R-:W-:Y:S05]  /*9010*/  BSYNC B0 ;  /* 0x0000000000007941 */ /* 0x000fea0003800000 */
.L_x_680:
        /* <DEDUP_REMOVED lines=11> */
.L_x_683:
[----:B------:R-:W-:Y:S05]  /*90d0*/  BSYNC B0 ;  /* 0x0000000000007941 */ /* 0x000fea0003800000 */
.L_x_682:
        /* <DEDUP_REMOVED lines=11> */
.L_x_685:
[----:B------:R-:W-:Y:S05]  /*9190*/  BSYNC B0 ;  /* 0x0000000000007941 */ /* 0x000fea0003800000 */
.L_x_684:
[----:B-12---:R-:W2:Y:S01]  /*91a0*/  LDL R7, [R1+0x44] ;  /* 0x0000440001077983 */ /* 0x006ea20000100800 */
[----:B------:R-:W-:Y:S01]  /*91b0*/  IADD3 R0, R5, 0x70, RZ ;  /* 0x0000007005007810 */ /* 0x000fe20007ffe0ff */
[----:B----4-:R-:W-:Y:S01]  /*91c0*/  IMAD.MOV.U32 R6, RZ, RZ, 0x70 ;  /* 0x00000070ff067424 */ /* 0x010fe200078e00ff */
[C---:B------:R-:W-:Y:S01]  /*91d0*/  IADD3 R96, R235.reuse, -0x1, RZ ;  /* 0xffffffffeb607810 */ /* 0x040fe20007ffe0ff */
[----:B------:R-:W1:Y:S01]  /*91e0*/  SHFL.IDX PT, R8, R12, 0x7, 0x181f ;  /* 0x00f81f000c087f89 */ /* 0x000e6200000e0000 */
[----:B------:R-:W-:Y:S01]  /*91f0*/  ISETP.GE.AND P1, PT, R0, R25, PT ;  /* 0x000000190000720c */ /* 0x000fe20003f26270 */
[----:B------:R-:W-:Y:S01]  /*9200*/  IMAD R242, R235, -0x70, R6 ;  /* 0xffffff90ebf27824 */ /* 0x000fe200078e0206 */
[----:B------:R-:W-:Y:S01]  /*9210*/  SHF.R.S32.HI R97, RZ, 0x1f, R96 ;  /* 0x0000001fff617819 */ /* 0x000fe20000011460 */
[----:B------:R-:W4:Y:S01]  /*9220*/  SHFL.IDX PT, R3, R10, 0x7, 0x181f ;  /* 0x00f81f000a037f89 */ /* 0x000f2200000e0000 */
[----:B------:R-:W-:Y:S01]  /*9230*/  IMAD.MOV.U32 R14, RZ, RZ, R18 ;  /* 0x000000ffff0e7224 */ /* 0x000fe200078e0012 */
[----:B------:R-:W-:Y:S01]  /*9240*/  BSSY B0, `(.L_x_686) ;  /* 0x0000057000007945 */ /* 0x000fe20003800000 */
[----:B------:R-:W-:-:S02]  /*9250*/  IMAD.MOV.U32 R15, RZ, RZ, R19 ;  /* 0x000000ffff0f7224 */ /* 0x000fc400078e0013 */
[C---:B------:R-:W-:Y:S02]  /*9260*/  IMAD R0, R6.reuse, c[0x0][0x1e4], RZ ;  /* 0x0000790006007a24 */ /* 0x040fe400078e02ff */
[----:B------:R-:W-:-:S04]  /*9270*/  IMAD.WIDE.U32 R18, R6, c[0x0][0x1e0], RZ ;  /* 0x0000780006127a25 */ /* 0x000fc800078e00ff */
[----:B------:R-:W-:Y:S02]  /*9280*/  IMAD.IADD R251, R19, 0x1, R0 ;  /* 0x0000000113fb7824 */ /* 0x000fe400078e0200 */
[----:B------:R-:W-:Y:S02]  /*9290*/  IMAD.MOV.U32 R14, RZ, RZ, R20 ;  /* 0x000000ffff0e7224 */ /* 0x000fe400078e0014 */
[----:B------:R-:W-:Y:S02]  /*92a0*/  IMAD R6, R251, R96, RZ ;  /* 0x00000060fb067224 */ /* 0x000fe400078e02ff */
[----:B------:R-:W-:Y:S01]  /*92b0*/  IMAD.MOV.U32 R252, RZ, RZ, c[0x0][0x1e0] ;  /* 0x00007800fffc7624 */ /* 0x000fe200078e00ff */
[----:B------:R3:W-:Y:S01]  /*92c0*/  STL.64 [R1+0x68], R14 ;  /* 0x0000680e01007387 */ /* 0x0007e20000100a00 */
[----:B------:R-:W-:Y:S01]  /*92d0*/  IMAD R6, R97, R18, R6 ;  /* 0x0000001261067224 */ /* 0x000fe200078e0206 */
[----:B-1----:R-:W-:Y:S01]  /*92e0*/  @!P1 LEA R8, P0, R72, R8, 0x1 ;  /* 0x0000000848089211 */ /* 0x002fe200078008ff */
[----:B------:R-:W-:-:S02]  /*92f0*/  IMAD.MOV.U32 R20, RZ, RZ, c[0x0][0x1e4] ;  /* 0x00007900ff147624 */ /* 0x000fc400078e00ff */
[----:B------:R-:W-:Y:S01]  /*9300*/  IMAD.MOV.U32 R16, RZ, RZ, R27 ;  /* 0x000000ffff107224 */ /* 0x000fe200078e001b */
[----:B----4-:R-:W-:Y:S01]  /*9310*/  @!P1 LEA.HI.X R9, R72, R3, R73, 0x1, P0 ;  /* 0x0000000348099211 */ /* 0x010fe200000f0c49 */
[----:B------:R-:W-:Y:S02]  /*9320*/  @!P1 IMAD.SHL.U32 R3, R74, 0x2, RZ ;  /* 0x000000024a039824 */ /* 0x000fe400078e00ff */
[----:B---3--:R-:W-:Y:S01]  /*9330*/  IMAD.WIDE.U32 R12, R252, 0x20, RZ ;  /* 0x00000020fc0c7825 */ /* 0x008fe200078e00ff */
[----:B------:R-:W-:Y:S02]  /*9340*/  LOP3.LUT R16, R16, 0xfffffffe, RZ, 0xc0, !PT ;  /* 0xfffffffe10107812 */ /* 0x000fe400078ec0ff */
[----:B------:R-:W-:Y:S01]  /*9350*/  @!PT LDS RZ, [RZ] ;  /* 0x00000000fffff984 */ /* 0x000fe20000000800 */
[----:B------:R1:W-:Y:S01]  /*9360*/  @!P1 LDGSTS.E.BYPASS.LTC128B.128 [R3+0xa900], [R8.64], !P3 ;  /* 0x0a90000008039fae */ /* 0x0003e2000d901d48 */
[----:B------:R-:W-:-:S03]  /*9370*/  ISETP.GE.AND P3, PT, R72, c[0x0][0x1d4], PT ;  /* 0x0000750048007a0c */ /* 0x000fc60003f66270 */
[----:B------:R-:W0:Y:S10]  /*9380*/  LDGDEPBAR ;  /* 0x00000000000079af */ /* 0x000e340000000000 */
[----:B------:R-:W-:Y:S01]  /*9390*/  @P3 LOP3.LUT R16, R16, 0x1, RZ, 0xfc, !PT ;  /* 0x0000000110103812 */ /* 0x000fe200078efcff */
[----:B------:R-:W-:-:S04]  /*93a0*/  IMAD.WIDE.U32 R14, R96, R18, R14 ;  /* 0x00000012600e7225 */ /* 0x000fc800078e000e */
[----:B------:R3:W-:Y:S01]  /*93b0*/  STL [R1+0x60], R16 ;  /* 0x0000601001007387 */ /* 0x0007e20000100800 */
[----:B-1----:R-:W-:-:S03]  /*93c0*/  IMAD.SHL.U32 R3, R20, 0x20, RZ ;  /* 0x0000002014037824 */ /* 0x002fc600078e00ff */
[----:B------:R-:W-:Y:S01]  /*93d0*/  BAR.SYNC.DEFER_BLOCKING 0x0 ;  /* 0x0000000000007b1d */ /* 0x000fe20000010000 */
[----:B--2---:R-:W-:Y:S01]  /*93e0*/  IADD3 R75, R242, R7, -R68 ;  /* 0x00000007f24b7210 */ /* 0x004fe20007ffe844 */
[----:B------:R-:W-:-:S03]  /*93f0*/  IMAD.IADD R7, R15, 0x1, R6 ;  /* 0x000000010f077824 */ /* 0x000fc600078e0206 */
[C---:B------:R-:W-:Y:S02]  /*9400*/  ISETP.GE.AND P2, PT, R75.reuse, 0x11, PT ;  /* 0x000000114b00780c */ /* 0x040fe40003f46270 */
[C---:B------:R-:W-:Y:S02]  /*9410*/  ISETP.GE.AND P4, PT, R75.reuse, 0x1, PT ;  /* 0x000000014b00780c */ /* 0x040fe40003f86270 */
[----:B------:R-:W-:-:S09]  /*9420*/  ISETP.GE.AND P5, PT, R75, 0x21, PT ;  /* 0x000000214b00780c */ /* 0x000fd20003fa6270 */
[----:B------:R-:W-:Y:S02]  /*9430*/  @P2 LEA R0, P0, R252, R14, 0x4 ;  /* 0x0000000efc002211 */ /* 0x000fe400078020ff */
[----:B------:R-:W-:Y:S02]  /*9440*/  @P4 LEA R8, P1, R14, c[0x0][0x1c8], 0x1 ;  /* 0x000072000e084a11 */ /* 0x000fe400078208ff */
[----:B------:R-:W-:Y:S02]  /*9450*/  @P2 LEA.HI.X R5, R252, R7, R20, 0x4, P0 ;  /* 0x00000007fc052211 */ /* 0x000fe400000f2414 */
[----:B------:R-:W-:Y:S02]  /*9460*/  @P2 LEA R10, P0, R0, c[0x0][0x1c8], 0x1 ;  /* 0x00007200000a2a11 */ /* 0x000fe400078008ff */
[----:B------:R-:W-:Y:S02]  /*9470*/  @P4 LEA.HI.X R9, R14, c[0x0][0x1cc], R7, 0x1, P1 ;  /* 0x000073000e094a11 */ /* 0x000fe400008f0c07 */
[----:B------:R-:W-:Y:S01]  /*9480*/  @P2 LEA.HI.X R11, R0, c[0x0][0x1cc], R5, 0x1, P0 ;  /* 0x00007300000b2a11 */ /* 0x000fe200000f0c05 */
[----:B------:R-:W-:Y:S01]  /*9490*/  @P4 IMAD.SHL.U32 R5, R74, 0x2, RZ ;  /* 0x000000024a054824 */ /* 0x000fe200078e00ff */
[----:B------:R-:W-:-:S02]  /*94a0*/  ISETP.GE.AND P1, PT, R75, 0x31, PT ;  /* 0x000000314b00780c */ /* 0x000fc40003f26270 */
[----:B------:R-:W-:Y:S02]  /*94b0*/  @P5 IADD3 R0, P0, R14, R12, RZ ;  /* 0x0000000c0e005210 */ /* 0x000fe40007f1e0ff */
[----:B------:R-:W-:Y:S01]  /*94c0*/  @!PT LDS RZ, [RZ] ;  /* 0x00000000fffff984 */ /* 0x000fe20000000800 */
[----:B------:R-:W-:Y:S01]  /*94d0*/  @!PT LDS RZ, [RZ] ;  /* 0x00000000fffff984 */ /* 0x000fe20000000800 */
[----:B------:R-:W-:Y:S01]  /*94e0*/  @!PT LDS RZ, [RZ] ;  /* 0x00000000fffff984 */ /* 0x000fe20000000800 */
[----:B------:R1:W-:Y:S01]  /*94f0*/  @P4 LDGSTS.E.BYPASS.LTC128B.128 [R5+0x3900], [R8.64], !P3 ;  /* 0x0390000008054fae */ /* 0x0003e2000d901d48 */
[----:B------:R-:W-:Y:S02]  /*9500*/  LOP3.LUT P4, RZ, R16, 0x1, RZ, 0xc0, !PT ;  /* 0x0000000110ff7812 */ /* 0x000fe4000788c0ff */
[----:B------:R-:W-:Y:S01]  /*9510*/  @P5 IADD3.X R12, R7, R13, R3, P0, !PT ;  /* 0x0000000d070c5210 */ /* 0x000fe200007fe403 */
[----:B------:R-:W-:Y:S01]  /*9520*/  @P2 IMAD.SHL.U32 R3, R74, 0x2, RZ ;  /* 0x000000024a032824 */ /* 0x000fe200078e00ff */
[C---:B------:R-:W-:Y:S02]  /*9530*/  @P5 LEA R18, P3, R0.reuse, c[0x0][0x1c8], 0x1 ;  /* 0x0000720000125a11 */ /* 0x040fe400078608ff */
[----:B------:R-:W-:Y:S02]  /*9540*/  ISETP.GE.AND P0, PT, R75, 0x51, PT ;  /* 0x000000514b00780c */ /* 0x000fe40003f06270 */
[----:B------:R-:W-:Y:S01]  /*9550*/  @P1 IMAD.MOV.U32 R6, RZ, RZ, R14 ;  /* 0x000000ffff061224 */ /* 0x000fe200078e000e */
[----:B------:R-:W-:-:S04]  /*9560*/  @P5 LEA.HI.X R19, R0, c[0x0][0x1cc], R12, 0x1, P3 ;  /* 0x0000730000135a11 */ /* 0x000fc800018f0c0c */
[----:B------:R2:W-:Y:S01]  /*9570*/  @P2 LDGSTS.E.BYPASS.LTC128B.128 [R3+0x4100], [R10.64], !P4 ;  /* 0x041000000a032fae */ /* 0x0005e2000e101d48 */
[----:B------:R-:W-:Y:S01]  /*9580*/  ISETP.GE.AND P2, PT, R75, 0x41, PT ;  /* 0x000000414b00780c */ /* 0x000fe20003f46270 */
[----:B-1----:R-:W-:-:S04]  /*9590*/  @P1 IMAD.WIDE.U32 R8, R252, 0x30, R6 ;  /* 0x00000030fc081825 */ /* 0x002fc800078e0006 */
[----:B------:R-:W-:Y:S01]  /*95a0*/  @P0 IMAD R5, R20, 0x50, RZ ;  /* 0x0000005014050824 */ /* 0x000fe200078e02ff */
[----:B---3--:R-:W-:Y:S01]  /*95b0*/  @P1 LEA R16, P3, R8, c[0x0][0x1c8], 0x1 ;  /* 0x0000720008101a11 */ /* 0x008fe200078608ff */
[----:B--2---:R-:W-:-:S04]  /*95c0*/  @P1 IMAD R3, R20, 0x30, RZ ;  /* 0x0000003014031824 */ /* 0x004fc800078e02ff */
[----:B------:R-:W-:Y:S02]  /*95d0*/  @P1 IMAD.IADD R0, R9, 0x1, R3 ;  /* 0x0000000109001824 */ /* 0x000fe400078e0203 */
[----:B------:R-:W-:-:S03]  /*95e0*/  @P0 IMAD.MOV.U32 R9, RZ, RZ, R7 ;  /* 0x000000ffff090224 */ /* 0x000fc600078e0007 */
[----:B------:R-:W-:Y:S01]  /*95f0*/  @P1 LEA.HI.X R17, R8, c[0x0][0x1cc], R0, 0x1, P3 ;  /* 0x0000730008111a11 */ /* 0x000fe200018f0c00 */
[----:B------:R-:W-:Y:S01]  /*9600*/  @P0 IMAD.MOV.U32 R8, RZ, RZ, R14 ;  /* 0x000000ffff080224 */ /* 0x000fe200078e000e */
[----:B------:R-:W-:-:S03]  /*9610*/  @P2 LEA R0, P3, R252, R14, 0x6 ;  /* 0x0000000efc002211 */ /* 0x000fc600078630ff */
[C---:B------:R-:W-:Y:S01]  /*9620*/  @P0 IMAD.WIDE.U32 R8, R252.reuse, 0x50, R8 ;  /* 0x00000050fc080825 */ /* 0x040fe200078e0008 */
[----:B------:R-:W-:Y:S02]  /*9630*/  @P2 LEA.HI.X R3, R252, R7, R20, 0x6, P3 ;  /* 0x00000007fc032211 */ /* 0x000fe400018f3414 */
[----:B------:R-:W-:-:S04]  /*9640*/  @P2 LEA R12, P3, R0, c[0x0][0x1c8], 0x1 ;  /* 0x00007200000c2a11 */ /* 0x000fc800078608ff */
[----:B------:R-:W-:Y:S01]  /*9650*/  @P2 LEA.HI.X R13, R0, c[0x0][0x1cc], R3, 0x1, P3 ;  /* 0x00007300000d2a11 */ /* 0x000fe200018f0c03 */
[----:B------:R-:W-:Y:S01]  /*9660*/  @P5 IMAD.SHL.U32 R3, R74, 0x2, RZ ;  /* 0x000000024a035824 */ /* 0x000fe200078e00ff */
[----:B------:R-:W-:Y:S01]  /*9670*/  @P0 LEA R10, P3, R8, c[0x0][0x1c8], 0x1 ;  /* 0x00007200080a0a11 */ /* 0x000fe200078608ff */
[----:B------:R-:W-:Y:S02]  /*9680*/  @P0 IMAD.IADD R0, R9, 0x1, R5 ;  /* 0x0000000109000824 */ /* 0x000fe400078e0205 */
[----:B------:R-:W-:Y:S01]  /*9690*/  @P1 IMAD.SHL.U32 R5, R74, 0x2, RZ ;  /* 0x000000024a051824 */ /* 0x000fe200078e00ff */
[----:B------:R1:W-:Y:S02]  /*96a0*/  @P5 LDGSTS.E.BYPASS.LTC128B.128 [R3+0x4900], [R18.64], !P4 ;  /* 0x0490000012035fae */ /* 0x0003e4000e101d48 */
[----:B------:R-:W-:Y:S01]  /*96b0*/  @P0 LEA.HI.X R11, R8, c[0x0][0x1cc], R0, 0x1, P3 ;  /* 0x00007300080b0a11 */ /* 0x000fe200018f0c00 */
[C---:B------:R-:W-:Y:S01]  /*96c0*/  @P0 IMAD.SHL.U32 R0, R74.reuse, 0x2, RZ ;  /* 0x000000024a000824 */ /* 0x040fe200078e00ff */
[----:B------:R2:W-:Y:S01]  /*96d0*/  @P1 LDGSTS.E.BYPASS.LTC128B.128 [R5+0x5100], [R16.64], !P4 ;  /* 0x0510000010051fae */ /* 0x0005e2000e101d48 */
[----:B-1----:R-:W-:-:S05]  /*96e0*/  @P2 IMAD.SHL.U32 R3, R74, 0x2, RZ ;  /* 0x000000024a032824 */ /* 0x002fca00078e00ff */
[----:B------:R2:W-:Y:S04]  /*96f0*/  @P2 LDGSTS.E.BYPASS.LTC128B.128 [R3+0x5900], [R12.64], !P4 ;  /* 0x059000000c032fae */ /* 0x0005e8000e101d48 */
[----:B------:R2:W-:Y:S01]  /*9700*/  @P0 LDGSTS.E.BYPASS.LTC128B.128 [R0+0x6100], [R10.64], !P4 ;  /* 0x061000000a000fae */ /* 0x0005e2000e101d48 */
[----:B------:R-:W-:-:S13]  /*9710*/  ISETP.GE.AND P0, PT, R75, 0x61, PT ;  /* 0x000000614b00780c */ /* 0x000fda0003f06270 */
[----:B------:R-:W-:Y:S05]  /*9720*/  @!P0 BRA `(.L_x_687) ;  /* 0x0000008000008947 */ /* 0x000fea0003800000 */
[----:B------:R-:W-:Y:S01]  /*9730*/  MOV R6, R14 ;  /* 0x0000000e00067202 */ /* 0x000fe20000000f00 */
[----:B--2---:R-:W-:-:S04]  /*9740*/  IMAD R0, R20, 0x60, RZ ;  /* 0x0000006014007824 */ /* 0x004fc800078e02ff */
[----:B------:R-:W-:-:S05]  /*9750*/  IMAD.WIDE.U32 R8, R252, 0x60, R6 ;  /* 0x00000060fc087825 */ /* 0x000fca00078e0006 */
[----:B------:R-:W-:Y:S02]  /*9760*/  IADD3 R0, R0, R9, RZ ;  /* 0x0000000900007210 */ /* 0x000fe40007ffe0ff */
[----:B------:R-:W-:-:S04]  /*9770*/  LEA R6, P0, R8, c[0x0][0x1c8], 0x1 ;  /* 0x0000720008067a11 */ /* 0x000fc800078008ff */
[----:B------:R-:W-:Y:S02]  /*9780*/  LEA.HI.X R7, R8, c[0x0][0x1cc], R0, 0x1, P0 ;  /* 0x0000730008077a11 */ /* 0x000fe400000f0c00 */
[----:B------:R-:W-:-:S05]  /*9790*/  SHF.L.U32 R0, R74, 0x1, RZ ;  /* 0x000000014a007819 */ /* 0x000fca00000006ff */
[----:B------:R1:W-:Y:S02]  /*97a0*/  LDGSTS.E.BYPASS.LTC128B.128 [R0+0x6900], [R6.64], !P4 ;  /* 0x0690000006007fae */ /* 0x0003e4000e101d48 */
.L_x_687:
[----:B------:R-:W-:Y:S05]  /*97b0*/  BSYNC B0 ;  /* 0x0000000000007941 */ /* 0x000fea0003800000 */
.L_x_686:
[----:B------:R-:W-:Y:S01]  /*97c0*/  ISETP.LT.AND P0, PT, RZ, c[0x0][0x27c], PT ;  /* 0x00009f00ff007a0c */ /* 0x000fe20003f01270 */
[----:B------:R-:W0:Y:S01]  /*97d0*/  LDGDEPBAR ;  /* 0x00000000000079af */ /* 0x000e220000000000 */
[----:B------:R-:W-:-:S04]  /*97e0*/  LEA.HI R243, R249, R250, RZ, 0x5 ;  /* 0x000000faf9f37211 */ /* 0x000fc800078f28ff */
[----:B------:R-:W-:-:S07]  /*97f0*/  SHF.R.S32.HI R248, RZ, 0x5, R243 ;  /* 0x00000005fff87819 */ /* 0x000fce00000114f3 */
[----:B------:R-:W-:Y:S05]  /*9800*/  @P0 BRA `(.L_x_688) ;  /* 0x0000002000000947 */ /* 0x000fea0003800000 */
[----:B------:R-:W-:-:S04]  /*9810*/  DEPBAR.LE SB0, 0x1 ;  /* 0x000080400000791a */ /* 0x000fc80000000000 */
[----:B------:R-:W-:Y:S05]  /*9820*/  BRA `(.L_x_689) ;  /* 0x00004d7000007947 */ /* 0x000fea0003800000 */
.L_x_688:
[----:B------:R-:W-:Y:S01]  /*9830*/  ULDC.U8 UR4, c[0x0][0x298] ;  /* 0x0000a60000047ab9 */ /* 0x000fe20000000000 */
[----:B-12--5:R-:W-:Y:S01]  /*9840*/  SHF.R.S32.HI R0, RZ, 0x1f, R167 ;  /* 0x0000001fff007819 */ /* 0x026fe200000114a7 */
[----:B------:R-:W-:Y:S01]  /*9850*/  IMAD.WIDE.U32 R12, R167, c[0x0][0x280], RZ ;  /* 0x0000a000a70c7a25 */ /* 0x000fe200078e00ff */
        /* <DEDUP_REMOVED lines=17> */
[----:B------:R-:W-:Y:S01]  /*9970*/  @P6 IMAD.HI.U32 R3, R0, c[0x0][0x2c8], RZ ;  /* 0x0000b20000036a27 */ /* 0x000fe200078e00ff */
[----:B------:R-:W-:Y:S01]  /*9980*/  MOV R8, R12 ;  /* 0x0000000c00087202 */ /* 0x000fe20000000f00 */
[----:B------:R-:W-:Y:S01]  /*9990*/  BSSY B0, `(.L_x_691) ;  /* 0x000002e000007945 */ /* 0x000fe20003800000 */
[----:B------:R-:W-:Y:S01]  /*99a0*/  MOV R6, R10 ;  /* 0x0000000a00067202 */ /* 0x000fe20000000f00 */
[----:B------:R-:W-:Y:S01]  /*99b0*/  IMAD.SHL.U32 R17, R14, 0x4, RZ ;  /* 0x000000040e117824 */ /* 0x000fe200078e00ff */
[----:B------:R-:W-:Y:S01]  /*99c0*/  @P6 SHF.R.U32.HI R0, RZ, c[0x0][0x2cc], R3 ;  /* 0x0000b300ff006a19 */ /* 0x000fe20000011603 */
[----:B------:R-:W-:Y:S01]  /*99d0*/  CS2R R38, SRZ ;  /* 0x0000000000267805 */ /* 0x000fe2000001ff00 */
[----:B------:R-:W-:Y:S01]  /*99e0*/  CS2R R26, SRZ ;  /* 0x00000000001a7805 */ /* 0x000fe2000001ff00 */
[----:B------:R-:W-:Y:S01]  /*99f0*/  CS2R R14, SRZ ;  /* 0x00000000000e7805 */ /* 0x000fe2000001ff00 */
[----:B------:R-:W-:Y:S01]  /*9a00*/  SHF.R.S32.HI R3, RZ, 0x1f, R0 ;  /* 0x0000001fff037819 */ /* 0x000fe20000011400 */
[----:B------:R-:W-:Y:S01]  /*9a10*/  IMAD.WIDE.U32 R8, R0, c[0x0][0x280], R8 ;  /* 0x0000a00000087a25 */ /* 0x000fe200078e0008 */
[----:B------:R-:W-:Y:S01]  /*9a20*/  CS2R R28, SRZ ;  /* 0x00000000001c7805 */ /* 0x000fe2000001ff00 */
[----:B------:R-:W-:-:S02]  /*9a30*/  CS2R R18, SRZ ;  /* 0x0000000000127805 */ /* 0x000fc4000001ff00 */
        /* <DEDUP_REMOVED lines=35> */
.L_x_692:
[----:B------:R-:W-:Y:S05]  /*9c70*/  BSYNC B0 ;  /* 0x0000000000007941 */ /* 0x000fea0003800000 */
.L_x_691:
        /* <DEDUP_REMOVED lines=41> */
.L_x_694:
[----:B------:R-:W-:Y:S05]  /*9f10*/  BSYNC B0 ;  /* 0x0000000000007941 */ /* 0x000fea0003800000 */
.L_x_693:
        /* <DEDUP_REMOVED lines=43> */
.L_x_696:
[----:B------:R-:W-:Y:S05]  /*a1d0*/  BSYNC B0 ;  /* 0x0000000000007941 */ /* 0x000fea0003800000 */
.L_x_695:
[----:B------:R-:W-:Y:S01]  /*a1e0*/  IADD3 R0, R24, 0x60, RZ ;  /* 0x0000006018007810 */ /* 0x000fe20007ffe0ff */
[----:B--2--5:R-:W-:Y:S01]  /*a1f0*/  IMAD.MOV.U32 R10, RZ, RZ, R44 ;  /* 0x000000ffff0a7224 */ /* 0x024fe200078e002c */
[----:B------:R-:W2:Y:S01]  /*a200*/  SHFL.IDX PT, R9, R20, 0x3, 0x1c1f ;  /* 0x007c1f0014097f89 */ /* 0x000ea200000e0000 */
[----:B------:R-:W-:Y:S01]  /*a210*/  IMAD.MOV.U32 R5, RZ, RZ, R45 ;  /* 0x000000ffff057224 */ /* 0x000fe200078e002d */
[----:B------:R-:W-:Y:S01]  /*a220*/  ISETP.GE.AND P0, PT, R0, R25, PT ;  /* 0x000000190000720c */ /* 0x000fe20003f06270 */
[----:B------:R-:W-:Y:S01]  /*a230*/  IMAD.MOV.U32 R3, RZ, RZ, R40 ;  /* 0x000000ffff037224 */ /* 0x000fe200078e0028 */
[----:B------:R-:W4:Y:S01]  /*a240*/  SHFL.IDX PT, R8, R21, 0x3, 0x1c1f ;  /* 0x007c1f0015087f89 */ /* 0x000f2200000e0000 */
[----:B------:R-:W-:Y:S01]  /*a250*/  IMAD.MOV.U32 R0, RZ, RZ, R41 ;  /* 0x000000ffff007224 */ /* 0x000fe200078e0029 */
[----:B------:R-:W-:Y:S01]  /*a260*/  PRMT R65, R5, 0x5410, R10 ;  /* 0x0000541005417816 */ /* 0x000fe2000000000a */
[----:B------:R-:W-:Y:S01]  /*a270*/  IMAD.MOV.U32 R5, RZ, RZ, R47 ;  /* 0x000000ffff057224 */ /* 0x000fe200078e002f */
[----:B------:R-:W-:Y:S01]  /*a280*/  MOV R10, R46 ;  /* 0x0000002e000a7202 */ /* 0x000fe20000000f00 */
[----:B-1----:R-:W1:Y:S01]  /*a290*/  SHFL.IDX PT, R7, R16, 0x3, 0x1c1f ;  /* 0x007c1f0010077f89 */ /* 0x002e6200000e0000 */
[----:B------:R-:W-:Y:S01]  /*a2a0*/  PRMT R63, R0, 0x5410, R3 ;  /* 0x00005410003f7816 */ /* 0x000fe20000000003 */
[----:B------:R-:W-:Y:S01]  /*a2b0*/  IMAD.MOV.U32 R3, RZ, RZ, R42 ;  /* 0x000000ffff037224 */ /* 0x000fe200078e002a */
[----:B------:R-:W-:Y:S01]  /*a2c0*/  MOV R0, R43 ;  /* 0x0000002b00007202 */ /* 0x000fe20000000f00 */
[----:B---3--:R3:W1:Y:S01]  /*a2d0*/  SHFL.IDX PT, R6, R22, 0x3, 0x1c1f ;  /* 0x007c1f0016067f89 */ /* 0x00866200000e0000 */
[----:B------:R-:W-:Y:S01]  /*a2e0*/  BSSY B0, `(.L_x_697) ;  /* 0x0000019000007945 */ /* 0x000fe20003800000 */
[----:B------:R-:W-:Y:S01]  /*a2f0*/  PRMT R64, R5, 0x5410, R10 ;  /* 0x0000541005407816 */ /* 0x000fe2000000000a */
[----:B------:R-:W-:Y:S01]  /*a300*/  CS2R R50, SRZ ;  /* 0x0000000000327805 */ /* 0x000fe2000001ff00 */
[----:B------:R-:W-:Y:S01]  /*a310*/  PRMT R62, R0, 0x5410, R3 ;  /* 0x00005410003e7816 */ /* 0x000fe20000000003 */
[----:B------:R-:W-:Y:S01]  /*a320*/  CS2R R48, SRZ ;  /* 0x0000000000307805 */ /* 0x000fe2000001ff00 */
[----:B---34-:R-:W-:Y:S01]  /*a330*/  CS2R R22, SRZ ;  /* 0x0000000000167805 */ /* 0x018fe2000001ff00 */
[----:B------:R-:W-:Y:S05]  /*a340*/  @P0 BRA `(.L_x_698) ;  /* 0x0000012000000947 */ /* 0x000fea0003800000 */
[C---:B-12---:R-:W-:Y:S01]  /*a350*/  IADD3 R3, R17.reuse, 0x10, RZ ;  /* 0x0000001011037810 */ /* 0x046fe20007ffe0ff */
[----:B------:R-:W-:Y:S01]  /*a360*/  CS2R R22, SRZ ;  /* 0x0000000000167805 */ /* 0x000fe2000001ff00 */
[----:B------:R-:W-:Y:S01]  /*a370*/  ISETP.GE.AND P1, PT, R17, c[0x0][0x27c], PT ;  /* 0x00009f0011007a0c */ /* 0x000fe20003f26270 */
[----:B------:R-:W-:Y:S01]  /*a380*/  CS2R R48, SRZ ;  /* 0x0000000000307805 */ /* 0x000fe2000001ff00 */
[----:B------:R-:W-:Y:S01]  /*a390*/  ISETP.GE.AND P0, PT, R3, c[0x0][0x27c], PT ;  /* 0x00009f0003007a0c */ /* 0x000fe20003f06270 */
[----:B------:R-:W-:Y:S01]  /*a3a0*/  CS2R R52, SRZ ;  /* 0x0000000000347805 */ /* 0x000fe2000001ff00 */
[----:B------:R-:W-:-:S09]  /*a3b0*/  CS2R R50, SRZ ;  /* 0x0000000000327805 */ /* 0x000fd2000001ff00 */
[----:B------:R-:W-:Y:S02]  /*a3c0*/  @!P1 IMAD.WIDE R12, R17, 0x2, R8 ;  /* 0x00000002110c9825 */ /* 0x000fe400078e0208 */
[----:B------:R-:W-:-:S03]  /*a3d0*/  @!P0 SHF.R.S32.HI R0, RZ, 0x1f, R3 ;  /* 0x0000001fff008819 */ /* 0x000fc60000011403 */
[----:B------:R1:W5:Y:S01]  /*a3e0*/  @!P1 LD.E.64 R22, [R12.64] ;  /* 0x000000080c169980 */ /* 0x000362000c101b00 */
[----:B------:R-:W-:-:S04]  /*a3f0*/  @!P0 LEA.HI R0, R0, R3, RZ, 0x2 ;  /* 0x0000000300008211 */ /* 0x000fc800078f10ff */
[----:B------:R-:W-:-:S05]  /*a400*/  @!P0 LOP3.LUT R0, R0, 0xfffffffc, RZ, 0xc0, !PT ;  /* 0xfffffffc00008812 */ /* 0x000fca00078ec0ff */
[----:B------:R-:W-:-:S04]  /*a410*/  @!P0 IMAD.WIDE R10, R0, 0x2, R8 ;  /* 0x00000002000a8825 */ /* 0x000fc800078e0208 */
[--C-:B------:R-:W-:Y:S01]  /*a420*/  @!P0 IMAD.WIDE R8, R0, 0x2, R6.reuse ;  /* 0x0000000200088825 */ /* 0x100fe200078e0206 */
[----:B------:R1:W5:Y:S03]  /*a430*/  @!P0 LD.E.64 R52, [R10.64] ;  /* 0x000000080a348980 */ /* 0x000366000c101b00 */
[----:B------:R-:W-:Y:S01]  /*a440*/  @!P1 IMAD.WIDE R6, R17, 0x2, R6 ;  /* 0x0000000211069825 */ /* 0x000fe200078e0206 */
[----:B------:R1:W5:Y:S04]  /*a450*/  @!P0 LD.E.64 R50, [R8.64] ;  /* 0x0000000808328980 */ /* 0x000368000c101b00 */
[----:B------:R1:W5:Y:S02]  /*a460*/  @!P1 LD.E.64 R48, [R6.64] ;  /* 0x0000000806309980 */ /* 0x000364000c101b00 */
.L_x_698:
[----:B-12---:R-:W-:Y:S05]  /*a470*/  BSYNC B0 ;  /* 0x0000000000007941 */ /* 0x006fea0003800000 */
.L_x_697:
[----:B------:R-:W-:Y:S01]  /*a480*/  SHF.R.S32.HI R0, RZ, 0x1f, R60 ;  /* 0x0000001fff007819 */ /* 0x000fe2000001143c */
[----:B-----5:R-:W-:Y:S01]  /*a490*/  IMAD.MOV.U32 R6, RZ, RZ, R52 ;  /* 0x000000ffff067224 */ /* 0x020fe200078e0034 */
[----:B------:R-:W-:-:S04]  /*a4a0*/  DEPBAR.LE SB0, 0x1 ;  /* 0x000080400000791a */ /* 0x000fc80000000000 */
[----:B------:R-:W-:Y:S01]  /*a4b0*/  LEA.HI R0, R0, R60, RZ, 0x3 ;  /* 0x0000003c00007211 */ /* 0x000fe200078f18ff */
[----:B------:R-:W-:Y:S01]  /*a4c0*/  IMAD.MOV.U32 R5, RZ, RZ, R53 ;  /* 0x000000ffff057224 */ /* 0x000fe200078e0035 */
[----:B------:R-:W-:Y:S01]  /*a4d0*/  BSSY B1, `(.L_x_699) ;  /* 0x0000082000017945 */ /* 0x000fe20003800000 */
[----:B------:R-:W-:Y:S01]  /*a4e0*/  IMAD.MOV.U32 R3, RZ, RZ, R22 ;  /* 0x000000ffff037224 */ /* 0x000fe200078e0016 */
[----:B------:R-:W-:Y:S01]  /*a4f0*/  LOP3.LUT R0, R0, 0xfffffff8, RZ, 0xc0, !PT ;  /* 0xfffffff800007812 */ /* 0x000fe200078ec0ff */
[----:B------:R-:W-:Y:S01]  /*a500*/  IMAD.MOV.U32 R7, RZ, RZ, R51 ;  /* 0x000000ffff077224 */ /* 0x000fe200078e0033 */
        /* <DEDUP_REMOVED lines=15> */
[----:B------:R-:W-:Y:S02]  /*a600*/  PRMT R66, R0, 0x7610, R66 ;  /* 0x0000761000427816 */ /* 0x000fe40000000042 */
[----:B------:R-:W-:Y:S01]  /*a610*/  PRMT R67, R7, 0x7610, R67 ;  /* 0x0000761007437816 */ /* 0x000fe20000000043 */
[----:B------:R-:W-:Y:S01]  /*a620*/  IMAD R0, R248, 0x200, R5 ;  /* 0x00000200f8007824 */ /* 0x000fe200078e0205 */
[----:B------:R-:W-:Y:S01]  /*a630*/  IMNMX R25, R3, 0x80, PT ;  /* 0x0000008003197817 */ /* 0x000fe20003800200 */
[----:B------:R-:W-:-:S03]  /*a640*/  IMAD.MOV.U32 R5, RZ, RZ, R49 ;  /* 0x000000ffff057224 */ /* 0x000fc600078e0031 */
[----:B------:R-:W-:Y:S02]  /*a650*/  ISETP.GE.AND P0, PT, R60, R25, PT ;  /* 0x000000193c00720c */ /* 0x000fe40003f06270 */
[C---:B------:R-:W-:Y:S02]  /*a660*/  IADD3 R3, R0.reuse, 0x20, RZ ;  /* 0x0000002000037810 */ /* 0x040fe40007ffe0ff */
[C---:B------:R-:W-:Y:S02]  /*a670*/  @P1 IADD3 R3, R0.reuse, -0x20, RZ ;  /* 0xffffffe000031810 */ /* 0x040fe40007ffe0ff */
[----:B------:R-:W-:Y:S02]  /*a680*/  PRMT R31, R5, 0x5410, R6 ;  /* 0x00005410051f7816 */ /* 0x000fe40000000006 */
[----:B------:R-:W-:Y:S02]  /*a690*/  LEA R21, R0, 0x7100, 0x1 ;  /* 0x0000710000157811 */ /* 0x000fe400078e08ff */
        /* <DEDUP_REMOVED lines=16> */
[----:B------:R-:W-:Y:S01]  /*a7a0*/  IMAD.U32 R19, R3, 0x10000, RZ ;  /* 0x0001000003137824 */ /* 0x000fe200078e00ff */
[C---:B-1----:R-:W-:Y:S01]  /*a7b0*/  LOP3.LUT R5, R10.reuse, 0xffff0000, RZ, 0xc0, !PT ;  /* 0xffff00000a057812 */ /* 0x042fe200078ec0ff */
[----:B------:R-:W-:Y:S01]  /*a7c0*/  IMAD.U32 R6, R10, 0x10000, RZ ;  /* 0x000100000a067824 */ /* 0x000fe200078e00ff */
[C---:B------:R-:W-:Y:S01]  /*a7d0*/  LOP3.LUT R10, R11.reuse, 0xffff0000, RZ, 0xc0, !PT ;  /* 0xffff00000b0a7812 */ /* 0x040fe200078ec0ff */
[----:B------:R-:W-:Y:S01]  /*a7e0*/  IMAD.U32 R12, R11, 0x10000, RZ ;  /* 0x000100000b0c7824 */ /* 0x000fe200078e00ff */
[----:B------:R-:W-:Y:S01]  /*a7f0*/  LOP3.LUT R11, R3, 0xffff0000, RZ, 0xc0, !PT ;  /* 0xffff0000030b7812 */ /* 0x000fe200078ec0ff */
[C---:B------:R-:W-:Y:S01]  /*a800*/  FMUL.FTZ R0, R5.reuse, R18 ;  /* 0x0000001205007220 */ /* 0x040fe20000410000 */
[C---:B------:R-:W-:Y:S01]  /*a810*/  SHF.L.U32 R15, R8.reuse, 0x10, RZ ;  /* 0x00000010080f7819 */ /* 0x040fe200000006ff */
[-C--:B------:R-:W-:Y:S01]  /*a820*/  FMUL.FTZ R5, R5, R19.reuse ;  /* 0x0000001305057220 */ /* 0x080fe20000410000 */
[----:B------:R-:W-:Y:S01]  /*a830*/  LOP3.LUT R7, R8, 0xffff0000, RZ, 0xc0, !PT ;  /* 0xffff000008077812 */ /* 0x000fe200078ec0ff */
[----:B------:R-:W-:Y:S01]  /*a840*/  FFMA.FTZ R19, R6, R19, -R0 ;  /* 0x0000001306137223 */ /* 0x000fe20000010800 */
[C---:B------:R-:W-:Y:S01]  /*a850*/  SHF.L.U32 R16, R9.reuse, 0x10, RZ ;  /* 0x0000001009107819 */ /* 0x040fe200000006ff */
[C---:B------:R-:W-:Y:S01]  /*a860*/  FMUL.FTZ R3, R10.reuse, R20 ;  /* 0x000000140a037220 */ /* 0x040fe20000410000 */
[----:B------:R-:W-:Y:S01]  /*a870*/  LOP3.LUT R8, R9, 0xffff0000, RZ, 0xc0, !PT ;  /* 0xffff000009087812 */ /* 0x000fe200078ec0ff */
[-C--:B------:R-:W-:Y:S01]  /*a880*/  FMUL.FTZ R0, R10, R11.reuse ;  /* 0x0000000b0a007220 */ /* 0x080fe20000410000 */
[----:B------:R-:W-:Y:S01]  /*a890*/  SHF.L.U32 R9, R14, 0x10, RZ ;  /* 0x000000100e097819 */ /* 0x000fe200000006ff */
[C---:B------:R-:W-:Y:S01]  /*a8a0*/  IMAD.U32 R10, R13.reuse, 0x10000, RZ ;  /* 0x000100000d0a7824 */ /* 0x040fe200078e00ff */
[----:B------:R-:W-:Y:S01]  /*a8b0*/  LOP3.LUT R13, R13, 0xffff0000, RZ, 0xc0, !PT ;  /* 0xffff00000d0d7812 */ /* 0x000fe200078ec0ff */
[----:B------:R-:W-:Y:S01]  /*a8c0*/  FFMA.FTZ R18, R6, R18, R5 ;  /* 0x0000001206127223 */ /* 0x000fe20000010005 */
[----:B------:R-:W-:Y:S01]  /*a8d0*/  LOP3.LUT R14, R14, 0xffff0000, RZ, 0xc0, !PT ;  /* 0xffff00000e0e7812 */ /* 0x000fe200078ec0ff */
[----:B------:R-:W-:-:S02]  /*a8e0*/  FFMA.FTZ R6, R12, R11, -R3 ;  /* 0x0000000b0c067223 */ /* 0x000fc40000010803 */
[----:B------:R-:W-:Y:S02]  /*a8f0*/  FFMA.FTZ R11, R12, R20, R0 ;  /* 0x000000140c0b7223 */ /* 0x000fe40000010000 */
[----:B------:R-:W-:Y:S02]  /*a900*/  FMUL.FTZ R5, R7, R10 ;  /* 0x0000000a07057220 */ /* 0x000fe40000410000 */
[C---:B------:R-:W-:Y:S01]  /*a910*/  FMUL.FTZ R0, R8.reuse, R13 ;  /* 0x0000000d08007220 */ /* 0x040fe20000410000 */
[----:B------:R-:W-:Y:S01]  /*a920*/  F2FP.BF16.PACK_AB R11, R11, R6 ;  /* 0x000000060b0b723e */ /* 0x000fe200000010ff */
[-C--:B------:R-:W-:Y:S02]  /*a930*/  FMUL.FTZ R3, R7, R9.reuse ;  /* 0x0000000907037220 */ /* 0x080fe40000410000 */
[----:B------:R-:W-:Y:S02]  /*a940*/  FMUL.FTZ R8, R8, R14 ;  /* 0x0000000e08087220 */ /* 0x000fe40000410000 */
[----:B------:R-:W-:-:S02]  /*a950*/  FFMA.FTZ R5, R15, R9, -R5 ;  /* 0x000000090f057223 */ /* 0x000fc40000010805 */
[----:B------:R-:W-:Y:S01]  /*a960*/  FFMA.FTZ R3, R15, R10, R3 ;  /* 0x0000000a0f037223 */ /* 0x000fe20000010003 */
[----:B------:R-:W-:Y:S01]  /*a970*/  F2FP.BF16.PACK_AB R10, R18, R19 ;  /* 0x00000013120a723e */ /* 0x000fe200000010ff */
[C---:B------:R-:W-:Y:S02]  /*a980*/  FFMA.FTZ R0, R16.reuse, R14, -R0 ;  /* 0x0000000e10007223 */ /* 0x040fe40000010800 */
[----:B------:R-:W-:Y:S01]  /*a990*/  FFMA.FTZ R9, R16, R13, R8 ;  /* 0x0000000d10097223 */ /* 0x000fe20000010008 */
[----:B------:R-:W-:-:S04]  /*a9a0*/  F2FP.BF16.PACK_AB R8, R3, R5 ;  /* 0x000000050308723e */ /* 0x000fc800000010ff */
[----:B------:R-:W-:-:S05]  /*a9b0*/  F2FP.BF16.PACK_AB R9, R9, R0 ;  /* 0x000000000909723e */ /* 0x000fca00000010ff */
[----:B------:R1:W-:Y:S02]  /*a9c0*/  STS.128 [R21], R8 ;  /* 0x0000000815007388 */ /* 0x0003e40000000c00 */
.L_x_702:
[----:B------:R-:W-:Y:S05]  /*a9d0*/  BSYNC B0 ;  /* 0x0000000000007941 */ /* 0x000fea0003800000 */
.L_x_701:
        /* <DEDUP_REMOVED lines=49> */
.L_x_700:
[----:B------:R-:W-:Y:S05]  /*acf0*/  BSYNC B1 ;  /* 0x0000000000017941 */ /* 0x000fea0003800000 */
.L_x_699:
        /* <DEDUP_REMOVED lines=52> */
[----:B------:R1:W-:Y:S02]  /*b040*/  STS.128 [R21+0x1000], R8 ;  /* 0x0010000815007388 */ /* 0x0003e40000000c00 */
.L_x_706:
[----:B------:R-:W-:Y:S05]  /*b050*/  BSYNC B0 ;  /* 0x0000000000007941 */ /* 0x000fea0003800000 */
.L_x_705:
        /* <DEDUP_REMOVED lines=49> */
.L_x_704:
[----:B------:R-:W-:Y:S05]  /*b370*/  BSYNC B1 ;  /* 0x0000000000017941 */ /* 0x000fea0003800000 */
.L_x_703:
        /* <DEDUP_REMOVED lines=53> */
.L_x_710:
[----:B------:R-:W-:Y:S05]  /*b6d0*/  BSYNC B0 ;  /* 0x0000000000007941 */ /* 0x000fea0003800000 */
.L_x_709:
        /* <DEDUP_REMOVED lines=49> */
.L_x_708:
[----:B------:R-:W-:Y:S05]  /*b9f0*/  BSYNC B1 ;  /* 0x0000000000017941 */ /* 0x000fea0003800000 */
.L_x_707:
        /* <DEDUP_REMOVED lines=52> */
.L_x_713:
[----:B------:R-:W-:Y:S05]  /*bd40*/  BSYNC B0 ;  /* 0x0000000000007941 */ /* 0x000fea0003800000 */
.L_x_712:
        /* <DEDUP_REMOVED lines=28> */
[----:B------:R-:W-:Y:S01]  /*bf10*/  FMUL.FTZ R0, R10, R11 ;  /* 0x0000000b0a007220 */ /* 0x000fe20000410000 */
        /* <DEDUP_REMOVED lines=19> */
[----:B------:R1:W-:Y:S01]  /*c050*/  STS.128 [R24+0x3000], R8 ;  /* 0x0030000818007388 */ /* 0x0003e20000000c00 */
[----:B------:R-:W-:Y:S05]  /*c060*/  BRA `(.L_x_711) ;  /* 0x0000252000007947 */ /* 0x000fea0003800000 */
.L_x_690:
[----:B------:R-:W-:Y:S01]  /*c070*/  @P6 IMAD.HI.U32 R3, R0, c[0x0][0x2c8], RZ ;  /* 0x0000b20000036a27 */ /* 0x000fe200078e00ff */
[----:B------:R-:W-:Y:S01]  /*c080*/  ISETP.GE.AND P2, PT, R31, c[0x0][0x27c], PT ;  /* 0x00009f001f007a0c */ /* 0x000fe20003f46270 */
[----:B------:R-:W-:Y:S01]  /*c090*/  CS2R R22, SRZ ;  /* 0x0000000000167805 */ /* 0x000fe2000001ff00 */
[----:B------:R-:W-:Y:S01]  /*c0a0*/  SHF.R.S32.HI R32, RZ, 0x1f, R31 ;  /* 0x0000001fff207819 */ /* 0x000fe2000001141f */
[----:B------:R-:W-:Y:S01]  /*c0b0*/  IMAD.MOV.U32 R8, RZ, RZ, R12 ;  /* 0x000000ffff087224 */ /* 0x000fe200078e000c */
[----:B------:R-:W-:Y:S01]  /*c0c0*/  @P6 SHF.R.U32.HI R0, RZ, c[0x0][0x2cc], R3 ;  /* 0x0000b300ff006a19 */ /* 0x000fe20000011603 */
[----:B------:R-:W-:Y:S01]  /*c0d0*/  IMAD.MOV.U32 R6, RZ, RZ, R10 ;  /* 0x000000ffff067224 */ /* 0x000fe200078e000a */
[----:B------:R-:W-:Y:S02]  /*c0e0*/  CS2R R20, SRZ ;  /* 0x0000000000147805 */ /* 0x000fe4000001ff00 */
        /* <DEDUP_REMOVED lines=20> */
[----:B-1----:R-:W-:-:S04]  /*c230*/  @!P0 IADD3 R8, P1, R8, R0, RZ ;  /* 0x0000000008088210 */ /* 0x002fc80007f3e0ff */
[----:B--2---:R-:W-:Y:S02]  /*c240*/  @!P0 IADD3.X R9, R7, R3, RZ, P1, !PT ;  /* 0x0000000307098210 */ /* 0x004fe40000ffe4ff */
[----:B---3--:R-:W-:Y:S01]  /*c250*/  @!P0 IADD3 R6, P1, R6, R0, RZ ;  /* 0x0000000006068210 */ /* 0x008fe20007f3e0ff */
[----:B------:R-:W-:Y:S02]  /*c260*/  CS2R R18, SRZ ;  /* 0x0000000000127805 */ /* 0x000fe4000001ff00 */
[----:B------:R1:W2:Y:S01]  /*c270*/  @!P0 LD.E.128 R20, [R8.64] ;  /* 0x0000000808148980 */ /* 0x0002a2000c101d00 */
[----:B------:R-:W-:Y:S01]  /*c280*/  CS2R R16, SRZ ;  /* 0x0000000000107805 */ /* 0x000fe2000001ff00 */
        /* <DEDUP_REMOVED lines=39> */
.L_x_715:
[----:B-1-3--:R-:W-:Y:S05]  /*c500*/  BSYNC B0 ;  /* 0x0000000000007941 */ /* 0x00afea0003800000 */
.L_x_714:
        /* <DEDUP_REMOVED lines=65> */
.L_x_717:
[----:B-1-3--:R-:W-:Y:S05]  /*c920*/  BSYNC B0 ;  /* 0x0000000000007941 */ /* 0x00afea0003800000 */
.L_x_716:
        /* <DEDUP_REMOVED lines=28> */
[----:B------:R-:W-:Y:S01]  /*caf0*/  SHF.R.U32.HI R6, RZ, 0x10, R23 ;  /* 0x00000010ff067819 */ /* 0x000fe20000011617 */
[----:B------:R-:W-:Y:S01]  /*cb00*/  IMAD.SHL.U32 R44, R3, 0x2, RZ ;  /* 0x00000002032c7824 */ /* 0x000fe200078e00ff */
[----:B------:R-:W-:Y:S01]  /*cb10*/  SHF.R.U64 R7, R16, 0x10, R17 ;  /* 0x0000001010077819 */ /* 0x000fe20000001211 */
[----:B------:R-:W-:Y:S01]  /*cb20*/  IMAD.SHL.U32 R34, R0, 0x2, RZ ;  /* 0x0000000200227824 */ /* 0x000fe200078e00ff */
[----:B------:R-:W-:-:S02]  /*cb30*/  SHF.R.U64 R0, R20, 0x10, R21 ;  /* 0x0000001014007819 */ /* 0x000fc40000001215 */
[----:B------:R-:W1:Y:S01]  /*cb40*/  LDS.128 R12, [R44+0x7100] ;  /* 0x007100002c0c7984 */ /* 0x000e620000000c00 */
[----:B------:R-:W-:Y:S02]  /*cb50*/  SHF.R.U32.HI R3, RZ, 0x10, R21 ;  /* 0x00000010ff037819 */ /* 0x000fe40000011615 */
[----:B------:R-:W-:Y:S01]  /*cb60*/  SHF.R.U32.HI R17, RZ, 0x10, R17 ;  /* 0x00000010ff117819 */ /* 0x000fe20000011611 */
[----:B------:R-:W2:Y:S01]  /*cb70*/  LDS.128 R8, [R34+0x7100] ;  /* 0x0071000022087984 */ /* 0x000ea20000000c00 */
[--C-:B------:R-:W-:Y:S02]  /*cb80*/  SHF.R.U64 R16, R18, 0x10, R19.reuse ;  /* 0x0000001012107819 */ /* 0x100fe40000001213 */
[----:B------:R-:W-:Y:S02]  /*cb90*/  SHF.R.U32.HI R18, RZ, 0x10, R19 ;  /* 0x00000010ff127819 */ /* 0x000fe40000011613 */
[----:B------:R-:W-:Y:S02]  /*cba0*/  PRMT R28, R28, 0x5410, R6 ;  /* 0x000054101c1c7816 */ /* 0x000fe40000000006 */
[----:B------:R-:W-:-:S02]  /*cbb0*/  PRMT R6, R26, 0x5432, R7 ;  /* 0x000054321a067816 */ /* 0x000fc40000000007 */
[----:B------:R-:W-:Y:S02]  /*cbc0*/  SHF.R.U64 R5, R22, 0x10, R23 ;  /* 0x0000001016057819 */ /* 0x000fe40000001217 */
[C---:B------:R-:W-:Y:S02]  /*cbd0*/  PRMT R20, R27.reuse, 0x5432, R0 ;  /* 0x000054321b147816 */ /* 0x040fe40000000000 */
[----:B------:R-:W-:Y:S02]  /*cbe0*/  PRMT R22, R27, 0x5410, R3 ;  /* 0x000054101b167816 */ /* 0x000fe40000000003 */
[----:B------:R-:W-:Y:S02]  /*cbf0*/  PRMT R17, R26, 0x5410, R17 ;  /* 0x000054101a117816 */ /* 0x000fe40000000011 */
[C---:B------:R-:W-:Y:S02]  /*cc00*/  PRMT R27, R30.reuse, 0x5432, R16 ;  /* 0x000054321e1b7816 */ /* 0x040fe40000000010 */
[----:B------:R-:W-:-:S02]  /*cc10*/  PRMT R26, R30, 0x5410, R18 ;  /* 0x000054101e1a7816 */ /* 0x000fc40000000012 */
[----:B------:R-:W-:Y:S02]  /*cc20*/  PRMT R29, R29, 0x5410, R5 ;  /* 0x000054101d1d7816 */ /* 0x000fe40000000005 */
[C---:B------:R-:W-:Y:S01]  /*cc30*/  LOP3.LUT R45, R6.reuse, 0xffff0000, RZ, 0xc0, !PT ;  /* 0xffff0000062d7812 */ /* 0x040fe200078ec0ff */
[C---:B-1----:R-:W-:Y:S01]  /*cc40*/  IMAD.U32 R25, R15.reuse, 0x10000, RZ ;  /* 0x000100000f197824 */ /* 0x042fe200078e00ff */
[----:B------:R-:W-:Y:S01]  /*cc50*/  LOP3.LUT R30, R15, 0xffff0000, RZ, 0xc0, !PT ;  /* 0xffff00000f1e7812 */ /* 0x000fe200078ec0ff */
[----:B------:R-:W-:Y:S01]  /*cc60*/  IMAD.U32 R15, R6, 0x10000, RZ ;  /* 0x00010000060f7824 */ /* 0x000fe200078e00ff */
[----:B------:R-:W-:Y:S01]  /*cc70*/  LOP3.LUT R32, R14, 0xffff0000, RZ, 0xc0, !PT ;  /* 0xffff00000e207812 */ /* 0x000fe200078ec0ff */
[C---:B--2---:R-:W-:Y:S01]  /*cc80*/  IMAD.U32 R3, R8.reuse, 0x10000, RZ ;  /* 0x0001000008037824 */ /* 0x044fe200078e00ff */
[----:B------:R-:W-:Y:S01]  /*cc90*/  LOP3.LUT R5, R8, 0xffff0000, RZ, 0xc0, !PT ;  /* 0xffff000008057812 */ /* 0x000fe200078ec0ff */
[----:B------:R-:W-:Y:S01]  /*cca0*/  IMAD.U32 R21, R14, 0x10000, RZ ;  /* 0x000100000e157824 */ /* 0x000fe200078e00ff */
[C---:B------:R-:W-:Y:S01]  /*ccb0*/  SHF.L.U32 R7, R9.reuse, 0x10, RZ ;  /* 0x0000001009077819 */ /* 0x040fe200000006ff */
[----:B------:R-:W-:Y:S01]  /*ccc0*/  IMAD.U32 R16, R12, 0x10000, RZ ;  /* 0x000100000c107824 */ /* 0x000fe200078e00ff */
[----:B------:R-:W-:Y:S01]  /*ccd0*/  LOP3.LUT R8, R9, 0xffff0000, RZ, 0xc0, !PT ;  /* 0xffff000009087812 */ /* 0x000fe200078ec0ff */
[----:B------:R-:W-:Y:S01]  /*cce0*/  IMAD.U32 R14, R20, 0x10000, RZ ;  /* 0x00010000140e7824 */ /* 0x000fe200078e00ff */
[----:B------:R-:W-:Y:S01]  /*ccf0*/  LOP3.LUT R18, R12, 0xffff0000, RZ, 0xc0, !PT ;  /* 0xffff00000c127812 */ /* 0x000fe200078ec0ff */
[----:B------:R-:W-:Y:S01]  /*cd00*/  FMUL.FTZ R0, R3, R15 ;  /* 0x0000000f03007220 */ /* 0x000fe20000410000 */
[C---:B------:R-:W-:Y:S01]  /*cd10*/  LOP3.LUT R24, R10.reuse, 0xffff0000, RZ, 0xc0, !PT ;  /* 0xffff00000a187812 */ /* 0x040fe200078ec0ff */
[----:B------:R-:W-:Y:S01]  /*cd20*/  IMAD.U32 R9, R10, 0x10000, RZ ;  /* 0x000100000a097824 */ /* 0x000fe200078e00ff */
[----:B------:R-:W-:Y:S01]  /*cd30*/  SHF.L.U32 R12, R11, 0x10, RZ ;  /* 0x000000100b0c7819 */ /* 0x000fe200000006ff */
[-C--:B------:R-:W-:Y:S01]  /*cd40*/  FMUL.FTZ R3, R3, R14.reuse ;  /* 0x0000000e03037220 */ /* 0x080fe20000410000 */
[----:B------:R-:W-:Y:S01]  /*cd50*/  LOP3.LUT R23, R11, 0xffff0000, RZ, 0xc0, !PT ;  /* 0xffff00000b177812 */ /* 0x000fe200078ec0ff */
[----:B------:R-:W-:Y:S01]  /*cd60*/  FFMA.FTZ R35, R16, R14, -R0 ;  /* 0x0000000e10237223 */ /* 0x000fe20000010800 */
[----:B------:R-:W-:Y:S01]  /*cd70*/  LOP3.LUT R10, R20, 0xffff0000, RZ, 0xc0, !PT ;  /* 0xffff0000140a7812 */ /* 0x000fe200078ec0ff */
[----:B------:R-:W-:Y:S01]  /*cd80*/  IMAD.U32 R11, R17, 0x10000, RZ ;  /* 0x00010000110b7824 */ /* 0x000fe200078e00ff */
[----:B------:R-:W-:Y:S01]  /*cd90*/  SHF.L.U32 R19, R13, 0x10, RZ ;  /* 0x000000100d137819 */ /* 0x000fe200000006ff */
[----:B------:R-:W-:Y:S01]  /*cda0*/  FMUL.FTZ R0, R5, R45 ;  /* 0x0000002d05007220 */ /* 0x000fe20000410000 */
[----:B------:R-:W-:Y:S01]  /*cdb0*/  LOP3.LUT R14, R17, 0xffff0000, RZ, 0xc0, !PT ;  /* 0xffff0000110e7812 */ /* 0x000fe200078ec0ff */
[----:B------:R-:W-:Y:S01]  /*cdc0*/  IMAD.U32 R6, R22, 0x10000, RZ ;  /* 0x0001000016067824 */ /* 0x000fe200078e00ff */
[----:B------:R-:W-:Y:S01]  /*cdd0*/  LOP3.LUT R13, R13, 0xffff0000, RZ, 0xc0, !PT ;  /* 0xffff00000d0d7812 */ /* 0x000fe200078ec0ff */
[----:B------:R-:W-:-:S02]  /*cde0*/  FFMA.FTZ R33, R16, R15, R3 ;  /* 0x0000000f10217223 */ /* 0x000fc40000010003 */
[----:B------:R-:W-:Y:S02]  /*cdf0*/  FFMA.FTZ R20, R18, R10, -R0 ;  /* 0x0000000a12147223 */ /* 0x000fe40000010800 */
[CC--:B------:R-:W-:Y:S02]  /*ce00*/  FMUL.FTZ R3, R7.reuse, R11.reuse ;  /* 0x0000000b07037220 */ /* 0x0c0fe40000410000 */
[-C--:B------:R-:W-:Y:S02]  /*ce10*/  FMUL.FTZ R0, R7, R6.reuse ;  /* 0x0000000607007220 */ /* 0x080fe40000410000 */
[C---:B------:R-:W-:Y:S01]  /*ce20*/  FFMA.FTZ R17, R19.reuse, R6, -R3 ;  /* 0x0000000613117223 */ /* 0x040fe20000010803 */
[----:B------:R-:W-:Y:S01]  /*ce30*/  LOP3.LUT R3, R22, 0xffff0000, RZ, 0xc0, !PT ;  /* 0xffff000016037812 */ /* 0x000fe200078ec0ff */
[----:B------:R-:W-:Y:S02]  /*ce40*/  FFMA.FTZ R19, R19, R11, R0 ;  /* 0x0000000b13137223 */ /* 0x000fe40000010000 */
[----:B------:R-:W-:Y:S01]  /*ce50*/  FMUL.FTZ R5, R5, R10 ;  /* 0x0000000a05057220 */ /* 0x000fe20000410000 */
[----:B------:R-:W-:Y:S01]  /*ce60*/  SHF.L.U32 R10, R27, 0x10, RZ ;  /* 0x000000101b0a7819 */ /* 0x000fe200000006ff */
[----:B------:R-:W-:-:S02]  /*ce70*/  FMUL.FTZ R0, R8, R14 ;  /* 0x0000000e08007220 */ /* 0x000fc40000410000 */
[----:B------:R-:W-:Y:S02]  /*ce80*/  IMAD.U32 R7, R29, 0x10000, RZ ;  /* 0x000100001d077824 */ /* 0x000fe400078e00ff */
[----:B------:R-:W-:Y:S02]  /*ce90*/  FFMA.FTZ R18, R18, R45, R5 ;  /* 0x0000002d12127223 */ /* 0x000fe40000010005 */
[-C--:B------:R-:W-:Y:S02]  /*cea0*/  FFMA.FTZ R16, R13, R3.reuse, -R0 ;  /* 0x000000030d107223 */ /* 0x080fe40000010800 */
[----:B------:R-:W-:Y:S01]  /*ceb0*/  FMUL.FTZ R5, R8, R3 ;  /* 0x0000000308057220 */ /* 0x000fe20000410000 */
[----:B------:R-:W-:Y:S01]  /*cec0*/  LOP3.LUT R8, R28, 0xffff0000, RZ, 0xc0, !PT ;  /* 0xffff00001c087812 */ /* 0x000fe200078ec0ff */
[----:B------:R-:W-:Y:S02]  /*ced0*/  FMUL.FTZ R0, R9, R7 ;  /* 0x0000000709007220 */ /* 0x000fe40000410000 */
[----:B------:R-:W-:-:S02]  /*cee0*/  IMAD.U32 R11, R26, 0x10000, RZ ;  /* 0x000100001a0b7824 */ /* 0x000fc400078e00ff */
[----:B------:R-:W-:Y:S02]  /*cef0*/  IMAD.U32 R6, R28, 0x10000, RZ ;  /* 0x000100001c067824 */ /* 0x000fe400078e00ff */
[----:B------:R-:W-:Y:S02]  /*cf00*/  FMUL.FTZ R3, R9, R10 ;  /* 0x0000000a09037220 */ /* 0x000fe40000410000 */
[----:B------:R-:W-:Y:S01]  /*cf10*/  FFMA.FTZ R9, R13, R14, R5 ;  /* 0x0000000e0d097223 */ /* 0x000fe20000010005 */
[----:B------:R-:W-:Y:S01]  /*cf20*/  LOP3.LUT R13, R27, 0xffff0000, RZ, 0xc0, !PT ;  /* 0xffff00001b0d7812 */ /* 0x000fe200078ec0ff */
[----:B------:R-:W-:Y:S02]  /*cf30*/  FFMA.FTZ R10, R21, R10, R0 ;  /* 0x0000000a150a7223 */ /* 0x000fe40000010000 */
[C---:B------:R-:W-:Y:S01]  /*cf40*/  FMUL.FTZ R5, R12.reuse, R11 ;  /* 0x0000000b0c057220 */ /* 0x040fe20000410000 */
[----:B------:R-:W-:Y:S01]  /*cf50*/  F2FP.BF16.PACK_AB R9, R9, R19 ;  /* 0x000000130909723e */ /* 0x000fe200000010ff */
[-C--:B------:R-:W-:Y:S01]  /*cf60*/  FMUL.FTZ R0, R12, R6.reuse ;  /* 0x000000060c007220 */ /* 0x080fe20000410000 */
[----:B------:R-:W-:Y:S01]  /*cf70*/  LOP3.LUT R12, R26, 0xffff0000, RZ, 0xc0, !PT ;  /* 0xffff00001a0c7812 */ /* 0x000fe200078ec0ff */
[----:B------:R-:W-:Y:S01]  /*cf80*/  FFMA.FTZ R14, R21, R7, -R3 ;  /* 0x00000007150e7223 */ /* 0x000fe20000010803 */
[----:B------:R-:W-:Y:S01]  /*cf90*/  LOP3.LUT R7, R29, 0xffff0000, RZ, 0xc0, !PT ;  /* 0xffff00001d077812 */ /* 0x000fe200078ec0ff */
[----:B------:R-:W-:-:S02]  /*cfa0*/  FFMA.FTZ R15, R25, R6, -R5 ;  /* 0x00000006190f7223 */ /* 0x000fc40000010805 */
[----:B------:R-:W-:Y:S02]  /*cfb0*/  FFMA.FTZ R11, R25, R11, R0 ;  /* 0x0000000b190b7223 */ /* 0x000fe40000010000 */
[C---:B------:R-:W-:Y:S02]  /*cfc0*/  FMUL.FTZ R6, R24.reuse, R13 ;  /* 0x0000000d18067220 */ /* 0x040fe40000410000 */
[C---:B------:R-:W-:Y:S02]  /*cfd0*/  FMUL.FTZ R3, R23.reuse, R12 ;  /* 0x0000000c17037220 */ /* 0x040fe40000410000 */
[-C--:B------:R-:W-:Y:S02]  /*cfe0*/  FMUL.FTZ R5, R24, R7.reuse ;  /* 0x0000000718057220 */ /* 0x080fe40000410000 */
[----:B------:R-:W-:Y:S02]  /*cff0*/  FMUL.FTZ R0, R23, R8 ;  /* 0x0000000817007220 */ /* 0x000fe40000410000 */
[----:B------:R-:W-:-:S02]  /*d000*/  FFMA.FTZ R6, R32, R7, -R6 ;  /* 0x0000000720067223 */ /* 0x000fc40000010806 */
[----:B------:R-:W-:Y:S01]  /*d010*/  FFMA.FTZ R3, R30, R8, -R3 ;  /* 0x000000081e037223 */ /* 0x000fe20000010803 */
[----:B------:R-:W-:Y:S01]  /*d020*/  F2FP.BF16.PACK_AB R8, R18, R33 ;  /* 0x000000211208723e */ /* 0x000fe200000010ff */
[----:B------:R-:W-:Y:S01]  /*d030*/  FFMA.FTZ R5, R32, R13, R5 ;  /* 0x0000000d20057223 */ /* 0x000fe20000010005 */
[----:B------:R-:W-:Y:S01]  /*d040*/  F2FP.BF16.PACK_AB R13, R16, R17 ;  /* 0x00000011100d723e */ /* 0x000fe200000010ff */
[----:B------:R-:W-:Y:S01]  /*d050*/  FFMA.FTZ R0, R30, R12, R0 ;  /* 0x0000000c1e007223 */ /* 0x000fe20000010000 */
[----:B------:R-:W-:Y:S02]  /*d060*/  F2FP.BF16.PACK_AB R12, R20, R35 ;  /* 0x00000023140c723e */ /* 0x000fe400000010ff */
[----:B------:R-:W-:Y:S02]  /*d070*/  F2FP.BF16.PACK_AB R14, R6, R14 ;  /* 0x0000000e060e723e */ /* 0x000fe400000010ff */
[----:B------:R-:W-:Y:S02]  /*d080*/  F2FP.BF16.PACK_AB R15, R3, R15 ;  /* 0x0000000f030f723e */ /* 0x000fe400000010ff */
[----:B------:R-:W-:-:S02]  /*d090*/  F2FP.BF16.PACK_AB R10, R5, R10 ;  /* 0x0000000a050a723e */ /* 0x000fc400000010ff */
[----:B------:R-:W-:Y:S01]  /*d0a0*/  F2FP.BF16.PACK_AB R11, R0, R11 ;  /* 0x0000000b000b723e */ /* 0x000fe200000010ff */
[----:B------:R1:W-:Y:S04]  /*d0b0*/  STS.128 [R44+0x7100], R12 ;  /* 0x0071000c2c007388 */ /* 0x0003e80000000c00 */
[----:B------:R1:W-:Y:S02]  /*d0c0*/  STS.128 [R34+0x7100], R8 ;  /* 0x0071000822007388 */ /* 0x0003e40000000c00 */
.L_x_719:
[----:B------:R-:W-:Y:S05]  /*d0d0*/  BSYNC B0 ;  /* 0x0000000000007941 */ /* 0x000fea0003800000 */
.L_x_718:
        /* <DEDUP_REMOVED lines=17> */
[----:B------:R-:W-:Y:S01]  /*d1f0*/  SHF.R.U32.HI R6, RZ, 0x10, R43 ;  /* 0x00000010ff067819 */ /* 0x000fe2000001162b */
[----:B------:R-:W-:Y:S01]  /*d200*/  IMAD.SHL.U32 R45, R5, 0x2, RZ ;  /* 0x00000002052d7824 */ /* 0x000fe200078e00ff */
[----:B------:R-:W-:Y:S01]  /*d210*/  SHF.R.U64 R7, R36, 0x10, R37 ;  /* 0x0000001024077819 */ /* 0x000fe20000001225 */
[----:B-1----:R-:W-:Y:S01]  /*d220*/  IMAD.SHL.U32 R44, R0, 0x2, RZ ;  /* 0x00000002002c7824 */ /* 0x002fe200078e00ff */
[----:B------:R-:W-:-:S02]  /*d230*/  SHF.R.U64 R0, R40, 0x10, R41 ;  /* 0x0000001028007819 */ /* 0x000fc40000001229 */
[----:B------:R-:W1:Y:S01]  /*d240*/  LDS.128 R12, [R45+0x7100] ;  /* 0x007100002d0c7984 */ /* 0x000e620000000c00 */
[----:B------:R-:W-:Y:S02]  /*d250*/  PRMT R28, R63, 0x5410, R6 ;  /* 0x000054103f1c7816 */ /* 0x000fe40000000006 */
[----:B------:R-:W-:Y:S01]  /*d260*/  SHF.R.U32.HI R3, RZ, 0x10, R41 ;  /* 0x00000010ff037819 */ /* 0x000fe20000011629 */
[----:B------:R-:W2:Y:S01]  /*d270*/  LDS.128 R8, [R44+0x7100] ;  /* 0x007100002c087984 */ /* 0x000ea20000000c00 */
[----:B------:R-:W-:Y:S02]  /*d280*/  PRMT R6, R47, 0x5432, R7 ;  /* 0x000054322f067816 */ /* 0x000fe40000000007 */
[----:B------:R-:W-:Y:S02]  /*d290*/  PRMT R19, R61, 0x5432, R0 ;  /* 0x000054323d137816 */ /* 0x000fe40000000000 */
[----:B------:R-:W-:Y:S02]  /*d2a0*/  SHF.R.U64 R17, R38, 0x10, R39 ;  /* 0x0000001026117819 */ /* 0x000fe40000001227 */
[----:B------:R-:W-:-:S02]  /*d2b0*/  SHF.R.U64 R5, R42, 0x10, R43 ;  /* 0x000000102a057819 */ /* 0x000fc4000000122b */
[----:B------:R-:W-:Y:S02]  /*d2c0*/  PRMT R22, R61, 0x5410, R3 ;  /* 0x000054103d167816 */ /* 0x000fe40000000003 */
[----:B------:R-:W-:Y:S02]  /*d2d0*/  SHF.L.U32 R32, R6, 0x10, RZ ;  /* 0x0000001006207819 */ /* 0x000fe400000006ff */
[----:B------:R-:W-:Y:S02]  /*d2e0*/  SHF.R.U32.HI R18, RZ, 0x10, R39 ;  /* 0x00000010ff127819 */ /* 0x000fe40000011627 */
[----:B------:R-:W-:Y:S02]  /*d2f0*/  PRMT R20, R47, 0x5410, R16 ;  /* 0x000054102f147816 */ /* 0x000fe40000000010 */
[----:B------:R-:W-:Y:S02]  /*d300*/  PRMT R24, R62, 0x5432, R17 ;  /* 0x000054323e187816 */ /* 0x000fe40000000011 */
[----:B------:R-:W-:-:S02]  /*d310*/  PRMT R27, R63, 0x5432, R5 ;  /* 0x000054323f1b7816 */ /* 0x000fc40000000005 */
[----:B------:R-:W-:Y:S02]  /*d320*/  PRMT R26, R62, 0x5410, R18 ;  /* 0x000054103e1a7816 */ /* 0x000fe40000000012 */
[----:B------:R-:W-:Y:S01]  /*d330*/  LOP3.LUT R34, R6, 0xffff0000, RZ, 0xc0, !PT ;  /* 0xffff000006227812 */ /* 0x000fe200078ec0ff */
[----:B------:R-:W-:Y:S02]  /*d340*/  IMAD.U32 R6, R22, 0x10000, RZ ;  /* 0x0001000016067824 */ /* 0x000fe400078e00ff */
[C---:B-1----:R-:W-:Y:S01]  /*d350*/  IMAD.U32 R25, R14.reuse, 0x10000, RZ ;  /* 0x000100000e197824 */ /* 0x042fe200078e00ff */
[----:B------:R-:W-:Y:S01]  /*d360*/  LOP3.LUT R30, R14, 0xffff0000, RZ, 0xc0, !PT ;  /* 0xffff00000e1e7812 */ /* 0x000fe200078ec0ff */
[----:B------:R-:W-:Y:S01]  /*d370*/  IMAD.U32 R14, R19, 0x10000, RZ ;  /* 0x00010000130e7824 */ /* 0x000fe200078e00ff */
[C---:B------:R-:W-:Y:S01]  /*d380*/  LOP3.LUT R21, R13.reuse, 0xffff0000, RZ, 0xc0, !PT ;  /* 0xffff00000d157812 */ /* 0x040fe200078ec0ff */
[C---:B--2---:R-:W-:Y:S01]  /*d390*/  IMAD.U32 R3, R8.reuse, 0x10000, RZ ;  /* 0x0001000008037824 */ /* 0x044fe200078e00ff */
[----:B------:R-:W-:Y:S01]  /*d3a0*/  LOP3.LUT R5, R8, 0xffff0000, RZ, 0xc0, !PT ;  /* 0xffff000008057812 */ /* 0x000fe200078ec0ff */
[----:B------:R-:W-:Y:S01]  /*d3b0*/  IMAD.U32 R17, R13, 0x10000, RZ ;  /* 0x000100000d117824 */ /* 0x000fe200078e00ff */
[----:B------:R-:W-:Y:S01]  /*d3c0*/  LOP3.LUT R23, R10, 0xffff0000, RZ, 0xc0, !PT ;  /* 0xffff00000a177812 */ /* 0x000fe200078ec0ff */
[----:B------:R-:W-:Y:S01]  /*d3d0*/  IMAD.U32 R16, R12, 0x10000, RZ ;  /* 0x000100000c107824 */ /* 0x000fe200078e00ff */
[----:B------:R-:W-:Y:S01]  /*d3e0*/  LOP3.LUT R29, R15, 0xffff0000, RZ, 0xc0, !PT ;  /* 0xffff00000f1d7812 */ /* 0x000fe200078ec0ff */
[----:B------:R-:W-:Y:S01]  /*d3f0*/  IMAD.U32 R13, R10, 0x10000, RZ ;  /* 0x000100000a0d7824 */ /* 0x000fe200078e00ff */
[----:B------:R-:W-:Y:S01]  /*d400*/  LOP3.LUT R10, R19, 0xffff0000, RZ, 0xc0, !PT ;  /* 0xffff0000130a7812 */ /* 0x000fe200078ec0ff */
[----:B------:R-:W-:Y:S01]  /*d410*/  FMUL.FTZ R0, R3, R32 ;  /* 0x0000002003007220 */ /* 0x000fe20000410000 */
[----:B------:R-:W-:Y:S01]  /*d420*/  LOP3.LUT R12, R12, 0xffff0000, RZ, 0xc0, !PT ;  /* 0xffff00000c0c7812 */ /* 0x000fe200078ec0ff */
[----:B------:R-:W-:Y:S01]  /*d430*/  IMAD.U32 R18, R15, 0x10000, RZ ;  /* 0x000100000f127824 */ /* 0x000fe200078e00ff */
[C---:B------:R-:W-:Y:S01]  /*d440*/  LOP3.LUT R15, R11.reuse, 0xffff0000, RZ, 0xc0, !PT ;  /* 0xffff00000b0f7812 */ /* 0x040fe200078ec0ff */
[----:B------:R-:W-:-:S02]  /*d450*/  IMAD.U32 R8, R11, 0x10000, RZ ;  /* 0x000100000b087824 */ /* 0x000fc400078e00ff */
[-C--:B------:R-:W-:Y:S02]  /*d460*/  FMUL.FTZ R3, R3, R14.reuse ;  /* 0x0000000e03037220 */ /* 0x080fe40000410000 */
[C---:B------:R-:W-:Y:S01]  /*d470*/  IMAD.U32 R7, R9.reuse, 0x10000, RZ ;  /* 0x0001000009077824 */ /* 0x040fe200078e00ff */
[----:B------:R-:W-:Y:S01]  /*d480*/  LOP3.LUT R9, R9, 0xffff0000, RZ, 0xc0, !PT ;  /* 0xffff000009097812 */ /* 0x000fe200078ec0ff */
[----:B------:R-:W-:Y:S02]  /*d490*/  IMAD.U32 R11, R20, 0x10000, RZ ;  /* 0x00010000140b7824 */ /* 0x000fe400078e00ff */
[----:B------:R-:W-:Y:S01]  /*d4a0*/  FFMA.FTZ R36, R16, R14, -R0 ;  /* 0x0000000e10247223 */ /* 0x000fe20000010800 */
[----:B------:R-:W-:Y:S01]  /*d4b0*/  SHF.L.U32 R14, R26, 0x10, RZ ;  /* 0x000000101a0e7819 */ /* 0x000fe200000006ff */
[----:B------:R-:W-:Y:S02]  /*d4c0*/  FMUL.FTZ R0, R5, R34 ;  /* 0x0000002205007220 */ /* 0x000fe40000410000 */
[----:B------:R-:W-:-:S02]  /*d4d0*/  FFMA.FTZ R35, R16, R32, R3 ;  /* 0x0000002010237223 */ /* 0x000fc40000010003 */
[-C--:B------:R-:W-:Y:S02]  /*d4e0*/  FMUL.FTZ R5, R5, R10.reuse ;  /* 0x0000000a05057220 */ /* 0x080fe40000410000 */
[C---:B------:R-:W-:Y:S02]  /*d4f0*/  FMUL.FTZ R3, R7.reuse, R11 ;  /* 0x0000000b07037220 */ /* 0x040fe40000410000 */
[----:B------:R-:W-:Y:S01]  /*d500*/  FFMA.FTZ R33, R12, R10, -R0 ;  /* 0x0000000a0c217223 */ /* 0x000fe20000010800 */
[----:B------:R-:W-:Y:S01]  /*d510*/  LOP3.LUT R10, R20, 0xffff0000, RZ, 0xc0, !PT ;  /* 0xffff0000140a7812 */ /* 0x000fe200078ec0ff */
[----:B------:R-:W-:Y:S02]  /*d520*/  FMUL.FTZ R0, R7, R6 ;  /* 0x0000000607007220 */ /* 0x000fe40000410000 */
[----:B------:R-:W-:Y:S01]  /*d530*/  FFMA.FTZ R32, R12, R34, R5 ;  /* 0x000000220c207223 */ /* 0x000fe20000010005 */
[----:B------:R-:W-:Y:S01]  /*d540*/  LOP3.LUT R12, R28, 0xffff0000, RZ, 0xc0, !PT ;  /* 0xffff00001c0c7812 */ /* 0x000fe200078ec0ff */
[----:B------:R-:W-:-:S02]  /*d550*/  FFMA.FTZ R19, R17, R6, -R3 ;  /* 0x0000000611137223 */ /* 0x000fc40000010803 */
[----:B------:R-:W-:Y:S02]  /*d560*/  IMAD.U32 R5, R28, 0x10000, RZ ;  /* 0x000100001c057824 */ /* 0x000fe400078e00ff */
[----:B------:R-:W-:Y:S02]  /*d570*/  FMUL.FTZ R3, R8, R14 ;  /* 0x0000000e08037220 */ /* 0x000fe40000410000 */
[----:B------:R-:W-:Y:S02]  /*d580*/  IMAD.U32 R20, R24, 0x10000, RZ ;  /* 0x0001000018147824 */ /* 0x000fe400078e00ff */
[----:B------:R-:W-:Y:S01]  /*d590*/  FFMA.FTZ R17, R17, R11, R0 ;  /* 0x0000000b11117223 */ /* 0x000fe20000010000 */
[----:B------:R-:W-:Y:S01]  /*d5a0*/  LOP3.LUT R11, R22, 0xffff0000, RZ, 0xc0, !PT ;  /* 0xffff0000160b7812 */ /* 0x000fe200078ec0ff */
[-C--:B------:R-:W-:Y:S01]  /*d5b0*/  FMUL.FTZ R0, R8, R5.reuse ;  /* 0x0000000508007220 */ /* 0x080fe20000410000 */
[----:B------:R-:W-:Y:S01]  /*d5c0*/  LOP3.LUT R8, R24, 0xffff0000, RZ, 0xc0, !PT ;  /* 0xffff000018087812 */ /* 0x000fe200078ec0ff */
[----:B------:R-:W-:-:S02]  /*d5d0*/  FFMA.FTZ R16, R18, R5, -R3 ;  /* 0x0000000512107223 */ /* 0x000fc40000010803 */
[----:B------:R-:W-:Y:S02]  /*d5e0*/  IMAD.U32 R7, R27, 0x10000, RZ ;  /* 0x000100001b077824 */ /* 0x000fe400078e00ff */
[----:B------:R-:W-:Y:S02]  /*d5f0*/  FMUL.FTZ R6, R9, R10 ;  /* 0x0000000a09067220 */ /* 0x000fe40000410000 */
[----:B------:R-:W-:Y:S02]  /*d600*/  FMUL.FTZ R3, R13, R20 ;  /* 0x000000140d037220 */ /* 0x000fe40000410000 */
[----:B------:R-:W-:Y:S02]  /*d610*/  FFMA.FTZ R18, R18, R14, R0 ;  /* 0x0000000e12127223 */ /* 0x000fe40000010000 */
[-C--:B------:R-:W-:Y:S02]  /*d620*/  FMUL.FTZ R5, R9, R11.reuse ;  /* 0x0000000b09057220 */ /* 0x080fe40000410000 */
[----:B------:R-:W-:-:S02]  /*d630*/  FFMA.FTZ R14, R21, R11, -R6 ;  /* 0x0000000b150e7223 */ /* 0x000fc40000010806 */
[-C--:B------:R-:W-:Y:S01]  /*d640*/  FMUL.FTZ R0, R13, R7.reuse ;  /* 0x000000070d007220 */ /* 0x080fe20000410000 */
[----:B------:R-:W-:Y:S01]  /*d650*/  LOP3.LUT R13, R26, 0xffff0000, RZ, 0xc0, !PT ;  /* 0xffff00001a0d7812 */ /* 0x000fe200078ec0ff */
[----:B------:R-:W-:Y:S01]  /*d660*/  FFMA.FTZ R11, R25, R7, -R3 ;  /* 0x00000007190b7223 */ /* 0x000fe20000010803 */
[----:B------:R-:W-:Y:S01]  /*d670*/  LOP3.LUT R7, R27, 0xffff0000, RZ, 0xc0, !PT ;  /* 0xffff00001b077812 */ /* 0x000fe200078ec0ff */
[----:B------:R-:W-:Y:S02]  /*d680*/  FFMA.FTZ R9, R21, R10, R5 ;  /* 0x0000000a15097223 */ /* 0x000fe40000010005 */
[----:B------:R-:W-:Y:S02]  /*d690*/  FFMA.FTZ R10, R25, R20, R0 ;  /* 0x00000014190a7223 */ /* 0x000fe40000010000 */
[----:B------:R-:W-:Y:S01]  /*d6a0*/  FMUL.FTZ R6, R23, R8 ;  /* 0x0000000817067220 */ /* 0x000fe20000410000 */
[----:B------:R-:W-:Y:S01]  /*d6b0*/  F2FP.BF16.PACK_AB R9, R9, R17 ;  /* 0x000000110909723e */ /* 0x000fe200000010ff */
[----:B------:R-:W-:-:S02]  /*d6c0*/  FMUL.FTZ R3, R15, R13 ;  /* 0x0000000d0f037220 */ /* 0x000fc40000410000 */
        /* <DEDUP_REMOVED lines=15> */
.L_x_721:
[----:B------:R-:W-:Y:S05]  /*d7c0*/  BSYNC B0 ;  /* 0x0000000000007941 */ /* 0x000fea0003800000 */
.L_x_720:
        /* <DEDUP_REMOVED lines=22> */
[----:B-1----:R-:W1:Y:S01]  /*d930*/  LDS.128 R12, [R37+0x7100] ;  /* 0x00710000250c7984 */ /* 0x002e620000000c00 */
        /* <DEDUP_REMOVED lines=87> */
.L_x_723:
[----:B------:R-:W-:Y:S05]  /*deb0*/  BSYNC B0 ;  /* 0x0000000000007941 */ /* 0x000fea0003800000 */
.L_x_722:
        /* <DEDUP_REMOVED lines=20> */
[----:B------:R-:W-:-:S02]  /*e000*/  PRMT R29, R80, 0x5410, R6 ;  /* 0x00005410501d7816 */ /* 0x000fc40000000006 */
[----:B------:R-:W1:Y:S01]  /*e010*/  LDS.128 R12, [R36+0x7100] ;  /* 0x00710000240c7984 */ /* 0x000e620000000c00 */
[--C-:B------:R-:W-:Y:S02]  /*e020*/  SHF.R.U64 R0, R64, 0x10, R65.reuse ;  /* 0x0000001040007819 */ /* 0x100fe40000001241 */
[----:B------:R-:W-:Y:S01]  /*e030*/  SHF.R.U32.HI R3, RZ, 0x10, R65 ;  /* 0x00000010ff037819 */ /* 0x000fe20000011641 */
[----:B------:R-:W2:Y:S01]  /*e040*/  LDS.128 R8, [R34+0x7100] ;  /* 0x0071000022087984 */ /* 0x000ea20000000c00 */
[----:B------:R-:W-:Y:S02]  /*e050*/  PRMT R6, R77, 0x5432, R7 ;  /* 0x000054324d067816 */ /* 0x000fe40000000007 */
[----:B------:R-:W-:Y:S02]  /*e060*/  PRMT R26, R79, 0x5410, R18 ;  /* 0x000054104f1a7816 */ /* 0x000fe40000000012 */
[----:B------:R-:W-:Y:S02]  /*e070*/  SHF.R.U64 R5, R66, 0x10, R67 ;  /* 0x0000001042057819 */ /* 0x000fe40000001243 */
[----:B------:R-:W-:-:S02]  /*e080*/  SHF.R.U32.HI R16, RZ, 0x10, R57 ;  /* 0x00000010ff107819 */ /* 0x000fc40000011639 */
[C---:B------:R-:W-:Y:S02]  /*e090*/  PRMT R19, R78.reuse, 0x5432, R0 ;  /* 0x000054324e137816 */ /* 0x040fe40000000000 */
[----:B------:R-:W-:Y:S02]  /*e0a0*/  PRMT R22, R78, 0x5410, R3 ;  /* 0x000054104e167816 */ /* 0x000fe40000000003 */
[----:B------:R-:W-:Y:S02]  /*e0b0*/  SHF.R.U64 R17, R58, 0x10, R59 ;  /* 0x000000103a117819 */ /* 0x000fe4000000123b */
[----:B------:R-:W-:Y:S02]  /*e0c0*/  PRMT R28, R80, 0x5432, R5 ;  /* 0x00005432501c7816 */ /* 0x000fe40000000005 */
[----:B------:R-:W-:Y:S02]  /*e0d0*/  PRMT R20, R77, 0x5410, R16 ;  /* 0x000054104d147816 */ /* 0x000fe40000000010 */
[----:B------:R-:W-:-:S02]  /*e0e0*/  LOP3.LUT R32, R6, 0xffff0000, RZ, 0xc0, !PT ;  /* 0xffff000006207812 */ /* 0x000fc400078ec0ff */
[----:B------:R-:W-:Y:S01]  /*e0f0*/  PRMT R25, R79, 0x5432, R17 ;  /* 0x000054324f197816 */ /* 0x000fe20000000011 */
[C---:B-1----:R-:W-:Y:S01]  /*e100*/  IMAD.U32 R18, R15.reuse, 0x10000, RZ ;  /* 0x000100000f127824 */ /* 0x042fe200078e00ff */
[----:B------:R-:W-:Y:S01]  /*e110*/  LOP3.LUT R30, R15, 0xffff0000, RZ, 0xc0, !PT ;  /* 0xffff00000f1e7812 */ /* 0x000fe200078ec0ff */
[----:B------:R-:W-:Y:S01]  /*e120*/  IMAD.U32 R27, R14, 0x10000, RZ ;  /* 0x000100000e1b7824 */ /* 0x000fe200078e00ff */
[----:B------:R-:W-:Y:S01]  /*e130*/  SHF.L.U32 R15, R6, 0x10, RZ ;  /* 0x00000010060f7819 */ /* 0x000fe200000006ff */
[----:B--2---:R-:W-:Y:S01]  /*e140*/  IMAD.U32 R3, R8, 0x10000, RZ ;  /* 0x0001000008037824 */ /* 0x004fe200078e00ff */
        /* <DEDUP_REMOVED lines=9> */
[----:B------:R-:W-:Y:S01]  /*e1e0*/  IMAD.U32 R13, R10, 0x10000, RZ ;  /* 0x000100000a0d7824 */ /* 0x000fe200078e00ff */
[----:B------:R-:W-:Y:S01]  /*e1f0*/  LOP3.LUT R19, R19, 0xffff0000, RZ, 0xc0, !PT ;  /* 0xffff000013137812 */ /* 0x000fe200078ec0ff */
[-C--:B------:R-:W-:Y:S01]  /*e200*/  FMUL.FTZ R3, R3, R14.reuse ;  /* 0x0000000e03037220 */ /* 0x080fe20000410000 */
[----:B------:R-:W-:Y:S01]  /*e210*/  LOP3.LUT R23, R11, 0xffff0000, RZ, 0xc0, !PT ;  /* 0xffff00000b177812 */ /* 0x000fe200078ec0ff */
[----:B------:R-:W-:-:S02]  /*e220*/  FFMA.FTZ R37, R16, R14, -R0 ;  /* 0x0000000e10257223 */ /* 0x000fc40000010800 */
[C---:B------:R-:W-:Y:S01]  /*e230*/  IMAD.U32 R7, R9.reuse, 0x10000, RZ ;  /* 0x0001000009077824 */ /* 0x040fe200078e00ff */
[----:B------:R-:W-:Y:S01]  /*e240*/  LOP3.LUT R9, R9, 0xffff0000, RZ, 0xc0, !PT ;  /* 0xffff000009097812 */ /* 0x000fe200078ec0ff */
[----:B------:R-:W-:Y:S02]  /*e250*/  IMAD.U32 R10, R20, 0x10000, RZ ;  /* 0x00010000140a7824 */ /* 0x000fe400078e00ff */
[----:B------:R-:W-:Y:S02]  /*e260*/  FMUL.FTZ R0, R5, R32 ;  /* 0x0000002005007220 */ /* 0x000fe40000410000 */
[----:B------:R-:W-:Y:S02]  /*e270*/  IMAD.U32 R6, R22, 0x10000, RZ ;  /* 0x0001000016067824 */ /* 0x000fe400078e00ff */
[----:B------:R-:W-:Y:S01]  /*e280*/  FFMA.FTZ R35, R16, R15, R3 ;  /* 0x0000000f10237223 */ /* 0x000fe20000010003 */
[----:B------:R-:W-:Y:S01]  /*e290*/  LOP3.LUT R15, R22, 0xffff0000, RZ, 0xc0, !PT ;  /* 0xffff0000160f7812 */ /* 0x000fe200078ec0ff */
[----:B------:R-:W-:Y:S01]  /*e2a0*/  IMAD.U32 R8, R11, 0x10000, RZ ;  /* 0x000100000b087824 */ /* 0x000fe200078e00ff */
[----:B------:R-:W-:Y:S01]  /*e2b0*/  SHF.L.U32 R11, R26, 0x10, RZ ;  /* 0x000000101a0b7819 */ /* 0x000fe200000006ff */
[----:B------:R-:W-:-:S02]  /*e2c0*/  FFMA.FTZ R33, R12, R19, -R0 ;  /* 0x000000130c217223 */ /* 0x000fc40000010800 */
[----:B------:R-:W-:Y:S02]  /*e2d0*/  FMUL.FTZ R3, R7, R10 ;  /* 0x0000000a07037220 */ /* 0x000fe40000410000 */
[----:B------:R-:W-:Y:S02]  /*e2e0*/  FMUL.FTZ R5, R5, R19 ;  /* 0x0000001305057220 */ /* 0x000fe40000410000 */
[-C--:B------:R-:W-:Y:S02]  /*e2f0*/  FMUL.FTZ R0, R7, R6.reuse ;  /* 0x0000000607007220 */ /* 0x080fe40000410000 */
[C---:B------:R-:W-:Y:S02]  /*e300*/  FFMA.FTZ R19, R17.reuse, R6, -R3 ;  /* 0x0000000611137223 */ /* 0x040fe40000010803 */
[----:B------:R-:W-:Y:S01]  /*e310*/  FFMA.FTZ R32, R12, R32, R5 ;  /* 0x000000200c207223 */ /* 0x000fe20000010005 */
[----:B------:R-:W-:Y:S01]  /*e320*/  LOP3.LUT R12, R26, 0xffff0000, RZ, 0xc0, !PT ;  /* 0xffff00001a0c7812 */ /* 0x000fe200078ec0ff */
[----:B------:R-:W-:Y:S01]  /*e330*/  FFMA.FTZ R17, R17, R10, R0 ;  /* 0x0000000a11117223 */ /* 0x000fe20000010000 */
[----:B------:R-:W-:Y:S01]  /*e340*/  LOP3.LUT R10, R20, 0xffff0000, RZ, 0xc0, !PT ;  /* 0xffff0000140a7812 */ /* 0x000fe200078ec0ff */
[----:B------:R-:W-:-:S02]  /*e350*/  IMAD.U32 R5, R29, 0x10000, RZ ;  /* 0x000100001d057824 */ /* 0x000fc400078e00ff */
[C---:B------:R-:W-:Y:S02]  /*e360*/  FMUL.FTZ R3, R8.reuse, R11 ;  /* 0x0000000b08037220 */ /* 0x040fe40000410000 */
[C---:B------:R-:W-:Y:S02]  /*e370*/  IMAD.U32 R20, R25.reuse, 0x10000, RZ ;  /* 0x0001000019147824 */ /* 0x040fe400078e00ff */
[-C--:B------:R-:W-:Y:S01]  /*e380*/  FMUL.FTZ R0, R8, R5.reuse ;  /* 0x0000000508007220 */ /* 0x080fe20000410000 */
[----:B------:R-:W-:Y:S01]  /*e390*/  LOP3.LUT R8, R25, 0xffff0000, RZ, 0xc0, !PT ;  /* 0xffff000019087812 */ /* 0x000fe200078ec0ff */
[----:B------:R-:W-:Y:S02]  /*e3a0*/  FFMA.FTZ R16, R18, R5, -R3 ;  /* 0x0000000512107223 */ /* 0x000fe40000010803 */
[----:B------:R-:W-:Y:S02]  /*e3b0*/  IMAD.U32 R7, R28, 0x10000, RZ ;  /* 0x000100001c077824 */ /* 0x000fe400078e00ff */
[----:B------:R-:W-:-:S02]  /*e3c0*/  FMUL.FTZ R3, R13, R20 ;  /* 0x000000140d037220 */ /* 0x000fc40000410000 */
[----:B------:R-:W-:Y:S01]  /*e3d0*/  FFMA.FTZ R18, R18, R11, R0 ;  /* 0x0000000b12127223 */ /* 0x000fe20000010000 */
[----:B------:R-:W-:Y:S01]  /*e3e0*/  LOP3.LUT R11, R29, 0xffff0000, RZ, 0xc0, !PT ;  /* 0xffff00001d0b7812 */ /* 0x000fe200078ec0ff */
[C---:B------:R-:W-:Y:S02]  /*e3f0*/  FMUL.FTZ R6, R9.reuse, R10 ;  /* 0x0000000a09067220 */ /* 0x040fe40000410000 */
[----:B------:R-:W-:Y:S02]  /*e400*/  FMUL.FTZ R5, R9, R15 ;  /* 0x0000000f09057220 */ /* 0x000fe40000410000 */
[-C--:B------:R-:W-:Y:S02]  /*e410*/  FMUL.FTZ R0, R13, R7.reuse ;  /* 0x000000070d007220 */ /* 0x080fe40000410000 */
[----:B------:R-:W-:Y:S01]  /*e420*/  FFMA.FTZ R14, R27, R7, -R3 ;  /* 0x000000071b0e7223 */ /* 0x000fe20000010803 */
[----:B------:R-:W-:Y:S01]  /*e430*/  LOP3.LUT R7, R28, 0xffff0000, RZ, 0xc0, !PT ;  /* 0xffff00001c077812 */ /* 0x000fe200078ec0ff */
[----:B------:R-:W-:-:S02]  /*e440*/  FFMA.FTZ R15, R21, R15, -R6 ;  /* 0x0000000f150f7223 */ /* 0x000fc40000010806 */
[----:B------:R-:W-:Y:S02]  /*e450*/  FFMA.FTZ R9, R21, R10, R5 ;  /* 0x0000000a15097223 */ /* 0x000fe40000010005 */
[----:B------:R-:W-:Y:S01]  /*e460*/  FFMA.FTZ R10, R27, R20, R0 ;  /* 0x000000141b0a7223 */ /* 0x000fe20000010000 */
[----:B------:R-:W-:Y:S01]  /*e470*/  F2FP.BF16.PACK_AB R13, R15, R19 ;  /* 0x000000130f0d723e */ /* 0x000fe200000010ff */
[C---:B------:R-:W-:Y:S01]  /*e480*/  FMUL.FTZ R6, R24.reuse, R8 ;  /* 0x0000000818067220 */ /* 0x040fe20000410000 */
[----:B------:R-:W-:Y:S01]  /*e490*/  F2FP.BF16.PACK_AB R9, R9, R17 ;  /* 0x000000110909723e */ /* 0x000fe200000010ff */
[C---:B------:R-:W-:Y:S02]  /*e4a0*/  FMUL.FTZ R3, R23.reuse, R12 ;  /* 0x0000000c17037220 */ /* 0x040fe40000410000 */
[----:B------:R-:W-:Y:S02]  /*e4b0*/  FMUL.FTZ R5, R24, R7 ;  /* 0x0000000718057220 */ /* 0x000fe40000410000 */
[----:B------:R-:W-:-:S02]  /*e4c0*/  FMUL.FTZ R0, R23, R11 ;  /* 0x0000000b17007220 */ /* 0x000fc40000410000 */
[C---:B------:R-:W-:Y:S02]  /*e4d0*/  FFMA.FTZ R6, R31.reuse, R7, -R6 ;  /* 0x000000071f067223 */ /* 0x040fe40000010806 */
[----:B------:R-:W-:Y:S02]  /*e4e0*/  FFMA.FTZ R3, R30, R11, -R3 ;  /* 0x0000000b1e037223 */ /* 0x000fe40000010803 */
[----:B------:R-:W-:Y:S01]  /*e4f0*/  FFMA.FTZ R5, R31, R8, R5 ;  /* 0x000000081f057223 */ /* 0x000fe20000010005 */
[----:B------:R-:W-:Y:S01]  /*e500*/  F2FP.BF16.PACK_AB R14, R6, R14 ;  /* 0x0000000e060e723e */ /* 0x000fe200000010ff */
[----:B------:R-:W-:Y:S01]  /*e510*/  FFMA.FTZ R0, R30, R12, R0 ;  /* 0x0000000c1e007223 */ /* 0x000fe20000010000 */
[----:B------:R-:W-:Y:S02]  /*e520*/  F2FP.BF16.PACK_AB R12, R33, R37 ;  /* 0x00000025210c723e */ /* 0x000fe400000010ff */
[----:B------:R-:W-:Y:S02]  /*e530*/  F2FP.BF16.PACK_AB R15, R3, R16 ;  /* 0x00000010030f723e */ /* 0x000fe400000010ff */
[----:B------:R-:W-:-:S02]  /*e540*/  F2FP.BF16.PACK_AB R8, R32, R35 ;  /* 0x000000232008723e */ /* 0x000fc400000010ff */
[----:B------:R-:W-:Y:S01]  /*e550*/  F2FP.BF16.PACK_AB R10, R5, R10 ;  /* 0x0000000a050a723e */ /* 0x000fe200000010ff */
[----:B------:R1:W-:Y:S01]  /*e560*/  STS.128 [R36+0x7100], R12 ;  /* 0x0071000c24007388 */ /* 0x0003e20000000c00 */
[----:B------:R-:W-:-:S05]  /*e570*/  F2FP.BF16.PACK_AB R11, R0, R18 ;  /* 0x00000012000b723e */ /* 0x000fca00000010ff */
[----:B------:R1:W-:Y:S02]  /*e580*/  STS.128 [R34+0x7100], R8 ;  /* 0x0071000822007388 */ /* 0x0003e40000000c00 */
.L_x_711:
[----:B------:R-:W-:Y:S05]  /*e590*/  BSYNC B2 ;  /* 0x0000000000027941 */ /* 0x000fea0003800000 */
.L_x_689:
[----:B-1----:R-:W-:Y:S01]  /*e5a0*/  SHF.R.S32.HI R7, RZ, 0x4, R83 ;  /* 0x00000004ff077819 */ /* 0x002fe20000011453 */
[----:B------:R-:W-:Y:S01]  /*e5b0*/  IMAD.SHL.U32 R6, R117, 0x40, RZ ;  /* 0x0000004075067824 */ /* 0x000fe200078e00ff */
[----:B------:R-:W-:-:S04]  /*e5c0*/  DEPBAR.LE SB0, 0x0 ;  /* 0x000080000000791a */ /* 0x000fc80000000000 */
[----:B--2---:R-:W-:Y:S01]  /*e5d0*/  LEA.HI R0, R83, R7, RZ, 0x1 ;  /* 0x0000000753007211 */ /* 0x004fe200078f08ff */
[----:B------:R-:W-:Y:S01]  /*e5e0*/  IMAD.SHL.U32 R3, R81, 0x40, RZ ;  /* 0x0000004051037824 */ /* 0x000fe200078e00ff */
[----:B------:R-:W-:Y:S01]  /*e5f0*/  LOP3.LUT P0, RZ, R117, 0x2, RZ, 0xc0, !PT ;  /* 0x0000000275ff7812 */ /* 0x000fe2000780c0ff */
[----:B------:R-:W-:Y:S01]  /*e600*/  IMAD.SHL.U32 R5, R82, 0x40, RZ ;  /* 0x0000004052057824 */ /* 0x000fe200078e00ff */
[----:B------:R-:W-:Y:S01]  /*e610*/  LOP3.LUT R0, R0, 0xfffffffe, RZ, 0xc0, !PT ;  /* 0xfffffffe00007812 */ /* 0x000fe200078ec0ff */
[----:B------:R-:W-:Y:S01]  /*e620*/  IMAD.SHL.U32 R8, R68, 0x8, RZ ;  /* 0x0000000844087824 */ /* 0x000fe200078e00ff */
[----:B------:R-:W-:Y:S01]  /*e630*/  LOP3.LUT R3, R3, 0x1c0, RZ, 0xc0, !PT ;  /* 0x000001c003037812 */ /* 0x000fe200078ec0ff */
[----:B------:R-:W-:Y:S01]  /*e640*/  IMAD.MOV.U32 R98, RZ, RZ, R84 ;  /* 0x000000ffff627224 */ /* 0x000fe200078e0054 */
[----:B------:R-:W-:Y:S01]  /*e650*/  LOP3.LUT R116, R5, 0xfffffe00, RZ, 0xc0, !PT ;  /* 0xfffffe0005747812 */ /* 0x000fe200078ec0ff */
[----:B------:R-:W-:Y:S01]  /*e660*/  IMAD.IADD R7, R7, 0x1, -R0 ;  /* 0x0000000107077824 */ /* 0x000fe200078e0a00 */
[----:B------:R-:W-:Y:S01]  /*e670*/  LOP3.LUT R0, R6, 0x1c0, RZ, 0xc0, !PT ;  /* 0x000001c006007812 */ /* 0x000fe200078ec0ff */
[----:B------:R-:W-:-:S02]  /*e680*/  IMAD.MOV.U32 R99, RZ, RZ, R85 ;  /* 0x000000ffff637224 */ /* 0x000fc400078e0055 */
        /* <DEDUP_REMOVED lines=11> */
[----:B------:R-:W-:-:S03]  /*e740*/  LOP3.LUT R5, R8, R6, RZ, 0x3c, !PT ;  /* 0x0000000608057212 */ /* 0x000fc600078e3cff */
[----:B------:R-:W-:Y:S02]  /*e750*/  IMAD R0, R7, 0x200, R0 ;  /* 0x0000020007007824 */ /* 0x000fe400078e0200 */
[----:B------:R-:W-:Y:S02]  /*e760*/  IMAD.IADD R3, R5, 0x1, R3 ;  /* 0x0000000105037824 */ /* 0x000fe400078e0203 */
[----:B------:R-:W-:Y:S01]  /*e770*/  IMAD.SHL.U32 R119, R0, 0x2, RZ ;  /* 0x0000000200777824 */ /* 0x000fe200078e00ff */
[----:B------:R-:W-:Y:S01]  /*e780*/  BAR.SYNC.DEFER_BLOCKING 0x0 ;  /* 0x0000000000007b1d */ /* 0x000fe20000010000 */
[----:B------:R-:W-:Y:S02]  /*e790*/  IMAD.SHL.U32 R230, R3, 0x2, RZ ;  /* 0x0000000203e67824 */ /* 0x000fe400078e00ff */
[----:B------:R-:W-:Y:S01]  /*e7a0*/  IMAD.WIDE.U32 R6, R96, c[0x0][0x208], RZ ;  /* 0x0000820060067a25 */ /* 0x000fe200078e00ff */
[C---:B------:R-:W-:Y:S02]  /*e7b0*/  IADD3 R0, R119.reuse, 0x3900, RZ ;  /* 0x0000390077007810 */ /* 0x040fe40007ffe0ff */
[----:B------:R-:W-:Y:S01]  /*e7c0*/  IADD3 R234, R119, 0x3920, RZ ;  /* 0x0000392077ea7810 */ /* 0x000fe20007ffe0ff */
[----:B------:R-:W-:Y:S01]  /*e7d0*/  IMAD.MOV.U32 R3, RZ, RZ, c[0x0][0x208] ;  /* 0x00008200ff037624 */ /* 0x000fe200078e00ff */
[----:B------:R-:W-:Y:S01]  /*e7e0*/  @P0 IADD3 R234, R0, -0x20, RZ ;  /* 0xffffffe000ea0810 */ /* 0x000fe20007ffe0ff */
[----:B------:R-:W-:-:S02]  /*e7f0*/  IMAD R0, R97, c[0x0][0x208], RZ ;  /* 0x0000820061007a24 */ /* 0x000fc400078e02ff */
[----:B------:R-:W-:Y:S01]  /*e800*/  IMAD R233, R2, 0x2, R230 ;  /* 0x0000000202e97824 */ /* 0x000fe200078e02e6 */
[----:B------:R-:W-:Y:S01]  /*e810*/  IADD3 R240, R234, 0x800, RZ ;  /* 0x00000800eaf07810 */ /* 0x000fe20007ffe0ff */
[----:B------:R-:W-:Y:S02]  /*e820*/  IMAD R0, R96, c[0x0][0x20c], R0 ;  /* 0x0000830060007a24 */ /* 0x000fe400078e0200 */
[----:B------:R-:W-:Y:S02]  /*e830*/  IMAD R231, R4, 0x2, R230 ;  /* 0x0000000204e77824 */ /* 0x000fe400078e02e6 */
[----:B------:R-:W-:Y:S02]  /*e840*/  IMAD.IADD R0, R7, 0x1, R0 ;  /* 0x0000000107007824 */ /* 0x000fe400078e0200 */
[----:B------:R-:W-:-:S04]  /*e850*/  IMAD.WIDE.U32 R6, R6, 0x70, R98 ;  /* 0x0000007006067825 */ /* 0x000fc800078e0062 */
[----:B------:R-:W-:Y:S01]  /*e860*/  IMAD R0, R0, 0x70, RZ ;  /* 0x0000007000007824 */ /* 0x000fe200078e02ff */
[----:B------:R-:W-:Y:S01]  /*e870*/  LDSM.16.M88.4 R24, [R119+0x3900] ;  /* 0x003900007718783b */ /* 0x000fe20000000200 */
[----:B------:R-:W-:Y:S02]  /*e880*/  IMAD R232, R2, 0x2, R231 ;  /* 0x0000000202e87824 */ /* 0x000fe400078e02e7 */
[----:B------:R-:W-:Y:S01]  /*e890*/  IMAD.IADD R0, R7, 0x1, R0 ;  /* 0x0000000107007824 */ /* 0x000fe200078e0200 */
[----:B------:R-:W1:Y:S04]  /*e8a0*/  LDSM.16.M88.4 R8, [R230+0x9100] ;  /* 0x00910000e608783b */ /* 0x000e680000000200 */
[----:B------:R-:W2:Y:S04]  /*e8b0*/  LDSM.16.M88.4 R12, [R230+0x7100] ;  /* 0x00710000e60c783b */ /* 0x000ea80000000200 */
[----:B------:R-:W3:Y:S04]  /*e8c0*/  LDSM.16.M88.4 R20, [R119+0x4100] ;  /* 0x004100007714783b */ /* 0x000ee80000000200 */
[----:B------:R-:W4:Y:S04]  /*e8d0*/  LDSM.16.M88.4 R16, [R119+0x4900] ;  /* 0x004900007710783b */ /* 0x000f280000000200 */
[----:B------:R-:W2:Y:S04]  /*e8e0*/  LDSM.16.M88.4 R28, [R119+0x5100] ;  /* 0x00510000771c783b */ /* 0x000ea80000000200 */
[----:B------:R-:W3:Y:S04]  /*e8f0*/  LDSM.16.M88.4 R32, [R119+0x5900] ;  /* 0x005900007720783b */ /* 0x000ee80000000200 */
[----:B------:R-:W3:Y:S04]  /*e900*/  LDSM.16.M88.4 R40, [R119+0x6100] ;  /* 0x006100007728783b */ /* 0x000ee80000000200 */
[----:B------:R-:W3:Y:S04]  /*e910*/  LDSM.16.M88.4 R36, [R119+0x6900] ;  /* 0x006900007724783b */ /* 0x000ee80000000200 */
[----:B------:R-:W-:Y:S04]  /*e920*/  LDSM.16.M88.4 R56, [R234] ;  /* 0x00000000ea38783b */ /* 0x000fe80000000200 */
[----:B------:R-:W-:Y:S01]  /*e930*/  LDSM.16.M88.4 R48, [R234+0x1000] ;  /* 0x00100000ea30783b */ /* 0x000fe20000000200 */
[C---:B-1----:R-:W-:Y:S03]  /*e940*/  HMMA.16816.F32.BF16 R60, R8.reuse, R24, RZ ;  /* 0x00000018083c723c */ /* 0x042fe600000418ff */
[----:B------:R-:W-:Y:S04]  /*e950*/  LDSM.16.M88.4 R44, [R234+0x1800] ;  /* 0x00180000ea2c783b */ /* 0x000fe80000000200 */
[----:B------:R-:W-:Y:S01]  /*e960*/  LDSM.16.M88.4 R52, [R234+0x800] ;  /* 0x00080000ea34783b */ /* 0x000fe20000000200 */
[----:B------:R-:W-:Y:S08]  /*e970*/  HMMA.16816.F32.BF16 R108, R8, R26, RZ ;  /* 0x0000001a086c723c */ /* 0x000ff000000418ff */
[C---:B--2---:R-:W-:Y:S07]  /*e980*/  HMMA.16816.F32.BF16 R184, R12.reuse, R24, RZ ;  /* 0x000000180cb8723c */ /* 0x044fee00000418ff */
[C---:B------:R-:W-:Y:S01]  /*e990*/  LEA R24, P0, R6.reuse, c[0x0][0x1f8], 0x1 ;  /* 0x00007e0006187a11 */ /* 0x040fe200078008ff */
[----:B------:R-:W-:Y:S03]  /*e9a0*/  HMMA.16816.F32.BF16 R180, R12, R26, RZ ;  /* 0x0000001a0cb4723c */ /* 0x000fe600000418ff */
[----:B------:R-:W-:Y:S01]  /*e9b0*/  LEA.HI.X R25, R6, c[0x0][0x1fc], R0, 0x1, P0 ;  /* 0x00007f0006197a11 */ /* 0x000fe200000f0c00 */
[----:B------:R-:W-:-:S03]  /*e9c0*/  IMAD.MOV.U32 R0, RZ, RZ, 0x40 ;  /* 0x00000040ff007424 */ /* 0x000fc600078e00ff */
[C---:B------:R-:W-:Y:S01]  /*e9d0*/  IMAD.SHL.U32 R27, R3.reuse, 0x20, RZ ;  /* 0x00000020031b7824 */ /* 0x040fe200078e00ff */
[----:B---3--:R-:W-:Y:S01]  /*e9e0*/  HMMA.16816.F32.BF16 R64, R8, R20, RZ ;  /* 0x000000140840723c */ /* 0x008fe200000418ff */
[----:B------:R-:W-:-:S07]  /*e9f0*/  SHF.L.U64.HI R26, R3, R118, c[0x0][0x20c] ;  /* 0x00008300031a7619 */ /* 0x000fce0000010276 */
[C---:B------:R-:W-:Y:S07]  /*ea00*/  HMMA.16816.F32.BF16 R156, R12.reuse, R20, RZ ;  /* 0x000000140c9c723c */ /* 0x040fee00000418ff */
[----:B------:R-:W-:Y:S01]  /*ea10*/  IADD3 R20, P0, R27, R24, RZ ;  /* 0x000000181b147210 */ /* 0x000fe20007f1e0ff */
[----:B------:R-:W-:Y:S04]  /*ea20*/  HMMA.16816.F32.BF16 R176, R12, R22, RZ ;  /* 0x000000160cb0723c */ /* 0x000fe800000418ff */
[----:B------:R-:W-:Y:S01]  /*ea30*/  IMAD.X R21, R26, 0x1, R25, P0 ;  /* 0x000000011a157824 */ /* 0x000fe200000e0619 */
[----:B------:R-:W-:-:S03]  /*ea40*/  ISETP.GE.AND P0, PT, R72, c[0x0][0x1d4], PT ;  /* 0x0000750048007a0c */ /* 0x000fc60003f06270 */
[----:B----4-:R-:W-:Y:S01]  /*ea50*/  HMMA.16816.F32.BF16 R148, R12, R16, RZ ;  /* 0x000000100c94723c */ /* 0x010fe200000418ff */
[C---:B------:R-:W-:Y:S02]  /*ea60*/  ISETP.LT.OR P4, PT, R75.reuse, 0x1, P0 ;  /* 0x000000014b00780c */ /* 0x040fe40000781670 */
[C---:B------:R-:W-:Y:S02]  /*ea70*/  ISETP.LT.OR P3, PT, R75.reuse, 0x11, P0 ;  /* 0x000000114b00780c */ /* 0x040fe40000761670 */
[----:B------:R-:W-:-:S03]  /*ea80*/  ISETP.LT.OR P5, PT, R75, 0x31, P0 ;  /* 0x000000314b00780c */ /* 0x000fc600007a1670 */
[C---:B------:R-:W-:Y:S08]  /*ea90*/  HMMA.16816.F32.BF16 R172, R12.reuse, R18, RZ ;  /* 0x000000120cac723c */ /* 0x040ff000000418ff */
[C---:B------:R-:W-:Y:S08]  /*eaa0*/  HMMA.16816.F32.BF16 R144, R12.reuse, R28, RZ ;  /* 0x0000001c0c90723c */ /* 0x040ff000000418ff */
[C---:B------:R-:W-:Y:S08]  /*eab0*/  HMMA.16816.F32.BF16 R168, R12.reuse, R30, RZ ;  /* 0x0000001e0ca8723c */ /* 0x040ff000000418ff */
[C---:B------:R-:W-:Y:S08]  /*eac0*/  HMMA.16816.F32.BF16 R140, R12.reuse, R32, RZ ;  /* 0x000000200c8c723c */ /* 0x040ff000000418ff */
[C---:B-----5:R-:W-:Y:S08]  /*ead0*/  HMMA.16816.F32.BF16 R164, R12.reuse, R34, RZ ;  /* 0x000000220ca4723c */ /* 0x060ff000000418ff */
[C---:B------:R-:W-:Y:S08]  /*eae0*/  HMMA.16816.F32.BF16 R132, R12.reuse, R40, RZ ;  /* 0x000000280c84723c */ /* 0x040ff000000418ff */
[C---:B------:R-:W-:Y:S08]  /*eaf0*/  HMMA.16816.F32.BF16 R152, R12.reuse, R42, RZ ;  /* 0x0000002a0c98723c */ /* 0x040ff000000418ff */
[C---:B------:R-:W-:Y:S08]  /*eb00*/  HMMA.16816.F32.BF16 R128, R12.reuse, R36, RZ ;  /* 0x000000240c80723c */ /* 0x040ff000000418ff */
[----:B------:R-:W-:Y:S07]  /*eb10*/  HMMA.16816.F32.BF16 R136, R12, R38, RZ ;  /* 0x000000260c88723c */ /* 0x000fee00000418ff */
[-C--:B------:R-:W-:Y:S01]  /*eb20*/  IADD3 R14, P2, R20, R27.reuse, RZ ;  /* 0x0000001b140e7210 */ /* 0x080fe20007f5e0ff */
[----:B------:R-:W-:Y:S03]  /*eb30*/  HMMA.16816.F32.BF16 R68, R8, R16, RZ ;  /* 0x000000100844723c */ /* 0x000fe600000418ff */
[----:B------:R-:W-:Y:S01]  /*eb40*/  IADD3 R12, P1, R14, R27, RZ ;  /* 0x0000001b0e0c7210 */ /* 0x000fe20007f3e0ff */
[----:B------:R-:W-:-:S03]  /*eb50*/  IMAD.X R15, R21, 0x1, R26, P2 ;  /* 0x00000001150f7824 */ /* 0x000fc600010e061a */
[----:B------:R-:W-:Y:S01]  /*eb60*/  IADD3 R6, P2, R12, R27, RZ ;  /* 0x0000001b0c067210 */ /* 0x000fe20007f5e0ff */
[----:B------:R-:W-:Y:S01]  /*eb70*/  HMMA.16816.F32.BF16 R112, R8, R18, RZ ;  /* 0x000000120870723c */ /* 0x000fe200000418ff */
[----:B------:R-:W1:Y:S01]  /*eb80*/  LDSM.16.M88.4 R16, [R233+0x9100] ;  /* 0x00910000e910783b */ /* 0x000e620000000200 */
[----:B------:R-:W-:-:S04]  /*eb90*/  IMAD.X R13, R15, 0x1, R26, P1 ;  /* 0x000000010f0d7824 */ /* 0x000fc800008e061a */
[--C-:B------:R-:W-:Y:S01]  /*eba0*/  IMAD.X R7, R13, 0x1, R26.reuse, P2 ;  /* 0x000000010d077824 */ /* 0x100fe200010e061a */
[----:B------:R-:W-:Y:S01]  /*ebb0*/  ISETP.LT.OR P2, PT, R75, 0x21, P0 ;  /* 0x000000214b00780c */ /* 0x000fe20000741670 */
[C---:B------:R-:W-:Y:S08]  /*ebc0*/  HMMA.16816.F32.BF16 R80, R8.reuse, R32, RZ ;  /* 0x000000200850723c */ /* 0x040ff000000418ff */
[C---:B------:R-:W-:Y:S01]  /*ebd0*/  HMMA.16816.F32.BF16 R160, R8.reuse, R34, RZ ;  /* 0x0000002208a0723c */ /* 0x040fe200000418ff */
[----:B------:R-:W2:Y:S07]  /*ebe0*/  LDSM.16.M88.4 R32, [R234+0x2800] ;  /* 0x00280000ea20783b */ /* 0x000eae0000000200 */
[C---:B------:R-:W-:Y:S08]  /*ebf0*/  HMMA.16816.F32.BF16 R76, R8.reuse, R28, RZ ;  /* 0x0000001c084c723c */ /* 0x040ff000000418ff */
[C---:B------:R-:W-:Y:S08]  /*ec00*/  HMMA.16816.F32.BF16 R84, R8.reuse, R40, RZ ;  /* 0x000000280854723c */ /* 0x040ff000000418ff */
[C---:B------:R-:W-:Y:S01]  /*ec10*/  HMMA.16816.F32.BF16 R124, R8.reuse, R30, RZ ;  /* 0x0000001e087c723c */ /* 0x040fe200000418ff */
[----:B------:R-:W-:Y:S07]  /*ec20*/  LDSM.16.M88.4 R28, [R234+0x3000] ;  /* 0x00300000ea1c783b */ /* 0x000fee0000000200 */
[C---:B------:R-:W-:Y:S01]  /*ec30*/  HMMA.16816.F32.BF16 R192, R8.reuse, R42, RZ ;  /* 0x0000002a08c0723c */ /* 0x040fe200000418ff */
[----:B------:R-:W3:Y:S07]  /*ec40*/  LDSM.16.M88.4 R40, [R234+0x2000] ;  /* 0x00200000ea28783b */ /* 0x000eee0000000200 */
[C---:B------:R-:W-:Y:S07]  /*ec50*/  HMMA.16816.F32.BF16 R92, R8.reuse, R22, RZ ;  /* 0x00000016085c723c */ /* 0x040fee00000418ff */
[----:B------:R-:W-:Y:S01]  /*ec60*/  IADD3 R22, P1, R6, R27, RZ ;  /* 0x0000001b06167210 */ /* 0x000fe20007f3e0ff */
[----:B------:R-:W-:Y:S04]  /*ec70*/  HMMA.16816.F32.BF16 R88, R8, R36, RZ ;  /* 0x000000240858723c */ /* 0x000fe800000418ff */
[----:B------:R-:W-:Y:S01]  /*ec80*/  IMAD.X R23, R7, 0x1, R26, P1 ;  /* 0x0000000107177824 */ /* 0x000fe200008e061a */
[----:B------:R-:W-:-:S03]  /*ec90*/  ISETP.LT.OR P1, PT, R75, 0x61, P0 ;  /* 0x000000614b00780c */ /* 0x000fc60000721670 */
[----:B------:R-:W-:Y:S01]  /*eca0*/  HMMA.16816.F32.BF16 R188, R8, R38, RZ ;  /* 0x0000002608bc723c */ /* 0x000fe200000418ff */
[----:B------:R-:W4:Y:S04]  /*ecb0*/  LDSM.16.M88.4 R8, [R233+0x7100] ;  /* 0x00710000e908783b */ /* 0x000f280000000200 */
[----:B------:R-:W-:Y:S01]  /*ecc0*/  @!PT LDS RZ, [RZ] ;  /* 0x00000000fffff984 */ /* 0x000fe20000000800 */
[----:B------:R-:W-:Y:S01]  /*ecd0*/  @!PT LDS RZ, [RZ] ;  /* 0x00000000fffff984 */ /* 0x000fe20000000800 */
[----:B------:R-:W-:Y:S01]  /*ece0*/  @!PT LDS RZ, [RZ] ;  /* 0x00000000fffff984 */ /* 0x000fe20000000800 */
[----:B------:R2:W-:Y:S01]  /*ecf0*/  LDGSTS.E.BYPASS.LTC128B.128 [R241+0x100], [R24.64], !P4 ;  /* 0x0010000018f17fae */ /* 0x0005e2000e101d48 */
[----:B------:R-:W-:Y:S02]  /*ed00*/  ISETP.LT.OR P4, PT, R75, 0x41, P0 ;  /* 0x000000414b00780c */ /* 0x000fe40000781670 */
[----:B-1----:R-:W-:Y:S01]  /*ed10*/  HMMA.16816.F32.BF16 R120, R16, R56, R60 ;  /* 0x000000381078723c */ /* 0x002fe2000004183c */
[----:B------:R1:W-:Y:S01]  /*ed20*/  LDGSTS.E.BYPASS.LTC128B.128 [R241+0x900], [R20.64], !P3 ;  /* 0x0090000014f17fae */ /* 0x0003e2000d901d48 */
[----:B------:R-:W-:-:S03]  /*ed30*/  LOP3.LUT P3, RZ, R117, 0x4, RZ, 0xc0, !PT ;  /* 0x0000000475ff7812 */ /* 0x000fc6000786c0ff */
[----:B------:R1:W-:Y:S01]  /*ed40*/  LDGSTS.E.BYPASS.LTC128B.128 [R241+0x1100], [R14.64], !P2 ;  /* 0x011000000ef17fae */ /* 0x0003e2000d101d48 */
[----:B------:R-:W-:Y:S02]  /*ed50*/  ISETP.LT.OR P2, PT, R75, 0x51, P0 ;  /* 0x000000514b00780c */ /* 0x000fe40000741670 */
[----:B------:R-:W-:Y:S01]  /*ed60*/  SEL R0, R0, 0xffffffc0, !P3 ;  /* 0xffffffc000007807 */ /* 0x000fe20005800000 */
[----:B------:R1:W-:Y:S01]  /*ed70*/  LDGSTS.E.BYPASS.LTC128B.128 [R241+0x1900], [R12.64], !P5 ;  /* 0x019000000cf17fae */ /* 0x0003e2000e901d48 */
[----:B------:R-:W-:Y:S03]  /*ed80*/  HMMA.16816.F32.BF16 R100, R16, R48, R68 ;  /* 0x000000301064723c */ /* 0x000fe60000041844 */
[----:B------:R-:W-:Y:S01]  /*ed90*/  IMAD.IADD R229, R119, 0x1, R0 ;  /* 0x0000000177e57824 */ /* 0x000fe200078e0200 */
[----:B------:R3:W-:Y:S01]  /*eda0*/  LDGSTS.E.BYPASS.LTC128B.128 [R241+0x2100], [R6.64], !P4 ;  /* 0x0210000006f17fae */ /* 0x0007e2000e101d48 */
[----:B------:R-:W-:Y:S01]  /*edb0*/  IMAD.IADD R228, R0, 0x1, R234 ;  /* 0x0000000100e47824 */ /* 0x000fe200078e02ea */
[----:B------:R-:W-:-:S02]  /*edc0*/  LOP3.LUT R0, R5, R116, RZ, 0xfc, !PT ;  /* 0x0000007405007212 */ /* 0x000fc400078efcff */
[C---:B------:R-:W-:Y:S01]  /*edd0*/  HMMA.16816.F32.BF16 R208, R16.reuse, R46, R124 ;  /* 0x0000002e10d0723c */ /* 0x040fe2000004187c */
[----:B------:R3:W-:Y:S07]  /*ede0*/  LDGSTS.E.BYPASS.LTC128B.128 [R241+0x2900], [R22.64], !P2 ;  /* 0x0290000016f17fae */ /* 0x0007ee000d101d48 */
[C---:B--2---:R-:W-:Y:S08]  /*edf0*/  HMMA.16816.F32.BF16 R204, R16.reuse, R34, R192 ;  /* 0x0000002210cc723c */ /* 0x044ff000000418c0 */
[----:B------:R-:W-:Y:S01]  /*ee00*/  HMMA.16816.F32.BF16 R104, R16, R52, R64 ;  /* 0x000000341068723c */ /* 0x000fe20000041840 */
[----:B-1----:R-:W-:-:S05]  /*ee10*/  IADD3 R12, P0, R22, R27, RZ ;  /* 0x0000001b160c7210 */ /* 0x002fca0007f1e0ff */
[----:B------:R-:W-:Y:S02]  /*ee20*/  IMAD.X R13, R23, 0x1, R26, P0 ;  /* 0x00000001170d7824 */ /* 0x000fe400000e061a */
[C---:B------:R-:W-:Y:S03]  /*ee30*/  HMMA.16816.F32.BF16 R96, R16.reuse, R44, R76 ;  /* 0x0000002c1060723c */ /* 0x040fe6000004184c */
[----:B------:R1:W-:Y:S04]  /*ee40*/  LDGSTS.E.BYPASS.LTC128B.128 [R241+0x3100], [R12.64], !P1 ;  /* 0x031000000cf17fae */ /* 0x0003e8000c901d48 */
[----:B---3--:R-:W-:Y:S01]  /*ee50*/  LDSM.16.M88.4 R20, [R231+0x9100] ;  /* 0x00910000e714783b */ /* 0x008fe20000000200 */
[C---:B------:R-:W-:Y:S03]  /*ee60*/  HMMA.16816.F32.BF16 R36, R16.reuse, R40, R80 ;  /* 0x000000281024723c */ /* 0x040fe60000041850 */
[----:B------:R-:W2:Y:S04]  /*ee70*/  LDSM.16.M88.4 R60, [R229+0x5900] ;  /* 0x00590000e53c783b */ /* 0x000ea80000000200 */
[----:B------:R-:W3:Y:S01]  /*ee80*/  LDSM.16.M88.4 R72, [R229+0x4100] ;  /* 0x00410000e548783b */ /* 0x000ee20000000200 */
[C---:B------:R-:W-:Y:S03]  /*ee90*/  HMMA.16816.F32.BF16 R84, R16.reuse, R32, R84 ;  /* 0x000000201054723c */ /* 0x040fe60000041854 */
[----:B------:R-:W2:Y:S04]  /*eea0*/  LDSM.16.M88.4 R68, [R229+0x4900] ;  /* 0x00490000e544783b */ /* 0x000ea80000000200 */
[----:B------:R-:W2:Y:S01]  /*eeb0*/  LDSM.16.M88.4 R76, [R229+0x3900] ;  /* 0x00390000e54c783b */ /* 0x000ea20000000200 */
[C---:B------:R-:W-:Y:S03]  /*eec0*/  HMMA.16816.F32.BF16 R88, R16.reuse, R28, R88 ;  /* 0x0000001c1058723c */ /* 0x040fe60000041858 */
[----:B------:R-:W2:Y:S04]  /*eed0*/  LDSM.16.M88.4 R64, [R229+0x5100] ;  /* 0x00510000e540783b */ /* 0x000ea80000000200 */
[----:B------:R-:W2:Y:S01]  /*eee0*/  LDSM.16.M88.4 R80, [R229+0x6100] ;  /* 0x00610000e550783b */ /* 0x000ea20000000200 */
[C---:B------:R-:W-:Y:S03]  /*eef0*/  HMMA.16816.F32.BF16 R108, R16.reuse, R58, R108 ;  /* 0x0000003a106c723c */ /* 0x040fe6000004186c */
[----:B-1----:R-:W-:Y:S04]  /*ef00*/  LDSM.16.M88.4 R12, [R232+0x7100] ;  /* 0x00710000e80c783b */ /* 0x002fe80000000200 */
[----:B------:R-:W-:Y:S01]  /*ef10*/  LDSM.16.M88.4 R24, [R228+0x3000] ;  /* 0x00300000e418783b */ /* 0x000fe20000000200 */
[C---:B------:R-:W-:Y:S03]  /*ef20*/  HMMA.16816.F32.BF16 R236, R16.reuse, R54, R92 ;  /* 0x0000003610ec723c */ /* 0x040fe6000004185c */
[----:B------:R-:W1:Y:S04]  /*ef30*/  LDSM.16.M88.4 R92, [R229+0x6900] ;  /* 0x00690000e55c783b */ /* 0x000e680000000200 */
[----:B------:R-:W0:Y:S01]  /*ef40*/  LDGDEPBAR ;  /* 0x00000000000079af */ /* 0x000e220000000000 */
[C---:B------:R-:W-:Y:S08]  /*ef50*/  HMMA.16816.F32.BF16 R224, R16.reuse, R50, R112 ;  /* 0x0000003210e0723c */ /* 0x040ff00000041870 */
[C---:B------:R-:W-:Y:S08]  /*ef60*/  HMMA.16816.F32.BF16 R124, R16.reuse, R42, R160 ;  /* 0x0000002a107c723c */ /* 0x040ff000000418a0 */
[----:B------:R-:W-:Y:S01]  /*ef70*/  HMMA.16816.F32.BF16 R192, R16, R30, R188 ;  /* 0x0000001e10c0723c */ /* 0x000fe200000418bc */
[----:B------:R-:W1:Y:S07]  /*ef80*/  LDSM.16.M88.4 R16, [R231+0x7100] ;  /* 0x00710000e710783b */ /* 0x000e6e0000000200 */
[C---:B----4-:R-:W-:Y:S08]  /*ef90*/  HMMA.16816.F32.BF16 R188, R8.reuse, R56, R184 ;  /* 0x0000003808bc723c */ /* 0x050ff000000418b8 */
[C---:B------:R-:W-:Y:S08]  /*efa0*/  HMMA.16816.F32.BF16 R196, R8.reuse, R52, R156 ;  /* 0x0000003408c4723c */ /* 0x040ff0000004189c */
[C---:B------:R-:W-:Y:S08]  /*efb0*/  HMMA.16816.F32.BF16 R200, R8.reuse, R48, R148 ;  /* 0x0000003008c8723c */ /* 0x040ff00000041894 */
[C---:B------:R-:W-:Y:S08]  /*efc0*/  HMMA.16816.F32.BF16 R56, R8.reuse, R58, R180 ;  /* 0x0000003a0838723c */ /* 0x040ff000000418b4 */
[C---:B------:R-:W-:Y:S08]  /*efd0*/  HMMA.16816.F32.BF16 R52, R8.reuse, R54, R176 ;  /* 0x000000360834723c */ /* 0x040ff000000418b0 */
[C---:B------:R-:W-:Y:S01]  /*efe0*/  HMMA.16816.F32.BF16 R148, R8.reuse, R50, R172 ;  /* 0x000000320894723c */ /* 0x040fe200000418ac */
[----:B------:R-:W-:Y:S07]  /*eff0*/  LDSM.16.M88.4 R48, [R228] ;  /* 0x00000000e430783b */ /* 0x000fee0000000200 */
[C---:B------:R-:W-:Y:S08]  /*f000*/  HMMA.16816.F32.BF16 R212, R8.reuse, R44, R144 ;  /* 0x0000002c08d4723c */ /* 0x040ff00000041890 */
[C---:B------:R-:W-:Y:S01]  /*f010*/  HMMA.16816.F32.BF16 R160, R8.reuse, R46, R168 ;  /* 0x0000002e08a0723c */ /* 0x040fe200000418a8 */
[----:B------:R-:W-:Y:S07]  /*f020*/  LDSM.16.M88.4 R44, [R228+0x800] ;  /* 0x00080000e42c783b */ /* 0x000fee0000000200 */
[C---:B------:R-:W-:Y:S08]  /*f030*/  HMMA.16816.F32.BF16 R216, R8.reuse, R40, R140 ;  /* 0x0000002808d8723c */ /* 0x040ff0000004188c */
[C---:B------:R-:W-:Y:S08]  /*f040*/  HMMA.16816.F32.BF16 R220, R8.reuse, R32, R132 ;  /* 0x0000002008dc723c */ /* 0x040ff00000041884 */
[C---:B------:R-:W-:Y:S08]  /*f050*/  HMMA.16816.F32.BF16 R244, R8.reuse, R28, R128 ;  /* 0x0000001c08f4723c */ /* 0x040ff00000041880 */
[C---:B------:R-:W-:Y:S01]  /*f060*/  HMMA.16816.F32.BF16 R180, R8.reuse, R42, R164 ;  /* 0x0000002a08b4723c */ /* 0x040fe200000418a4 */
[----:B------:R-:W-:Y:S07]  /*f070*/  LDSM.16.M88.4 R40, [R228+0x1000] ;  /* 0x00100000e428783b */ /* 0x000fee0000000200 */
[C---:B------:R-:W-:Y:S01]  /*f080*/  HMMA.16816.F32.BF16 R184, R8.reuse, R34, R152 ;  /* 0x0000002208b8723c */ /* 0x040fe20000041898 */
[----:B------:R-:W-:Y:S07]  /*f090*/  LDSM.16.M88.4 R32, [R228+0x2000] ;  /* 0x00200000e420783b */ /* 0x000fee0000000200 */
[----:B------:R-:W-:Y:S01]  /*f0a0*/  HMMA.16816.F32.BF16 R176, R8, R30, R136 ;  /* 0x0000001e08b0723c */ /* 0x000fe20000041888 */
[----:B------:R-:W4:Y:S04]  /*f0b0*/  LDSM.16.M88.4 R8, [R232+0x9100] ;  /* 0x00910000e808783b */ /* 0x000f280000000200 */
[----:B------:R-:W-:Y:S03]  /*f0c0*/  LDSM.16.M88.4 R28, [R228+0x2800] ;  /* 0x00280000e41c783b */ /* 0x000fe60000000200 */
[----:B--2---:R-:W-:Y:S01]  /*f0d0*/  HMMA.16816.F32.BF16 R152, R20, R60, R36 ;  /* 0x0000003c1498723c */ /* 0x004fe20000041824 */
[----:B------:R-:W2:Y:S01]  /*f0e0*/  LDSM.16.M88.4 R36, [R228+0x1800] ;  /* 0x00180000e424783b */ /* 0x000ea20000000200 */
[----:B------:R-:W-:-:S06]  /*f0f0*/  DEPBAR.LE SB0, 0x0 ;  /* 0x000080000000791a */ /* 0x000fcc0000000000 */
[C---:B---3--:R-:W-:Y:S08]  /*f100*/  HMMA.16816.F32.BF16 R168, R20.reuse, R72, R104 ;  /* 0x0000004814a8723c */ /* 0x048ff00000041868 */
[C---:B------:R-:W-:Y:S08]  /*f110*/  HMMA.16816.F32.BF16 R164, R20.reuse, R68, R100 ;  /* 0x0000004414a4723c */ /* 0x040ff00000041864 */
[C---:B------:R-:W-:Y:S08]  /*f120*/  HMMA.16816.F32.BF16 R172, R20.reuse, R76, R120 ;  /* 0x0000004c14ac723c */ /* 0x040ff00000041878 */
[C---:B------:R-:W-:Y:S08]  /*f130*/  HMMA.16816.F32.BF16 R156, R20.reuse, R64, R96 ;  /* 0x00000040149c723c */ /* 0x040ff00000041860 */
[C---:B------:R-:W-:Y:S08]  /*f140*/  HMMA.16816.F32.BF16 R144, R20.reuse, R80, R84 ;  /* 0x000000501490723c */ /* 0x040ff00000041854 */
[C---:B-1----:R-:W-:Y:S08]  /*f150*/  HMMA.16816.F32.BF16 R112, R20.reuse, R92, R88 ;  /* 0x0000005c1470723c */ /* 0x042ff00000041858 */
[----:B------:R-:W-:Y:S08]  /*f160*/  HMMA.16816.F32.BF16 R140, R20, R78, R108 ;  /* 0x0000004e148c723c */ /* 0x000ff0000004186c */
[C---:B------:R-:W-:Y:S08]  /*f170*/  HMMA.16816.F32.BF16 R104, R16.reuse, R76, R188 ;  /* 0x0000004c1068723c */ /* 0x040ff000000418bc */
[----:B------:R-:W-:Y:S08]  /*f180*/  HMMA.16816.F32.BF16 R100, R16, R78, R56 ;  /* 0x0000004e1064723c */ /* 0x000ff00000041838 */
[C---:B------:R-:W-:Y:S07]  /*f190*/  HMMA.16816.F32.BF16 R136, R20.reuse, R74, R236 ;  /* 0x0000004a1488723c */ /* 0x040fee00000418ec */
[C---:B------:R-:W-:Y:S01]  /*f1a0*/  IADD3 R239, R234.reuse, 0x1000, RZ ;  /* 0x00001000eaef7810 */ /* 0x040fe20007ffe0ff */
[----:B------:R-:W-:Y:S01]  /*f1b0*/  HMMA.16816.F32.BF16 R132, R20, R70, R224 ;  /* 0x000000461484723c */ /* 0x000fe200000418e0 */
[----:B------:R-:W-:-:S02]  /*f1c0*/  IADD3 R238, R234, 0x1800, RZ ;  /* 0x00001800eaee7810 */ /* 0x000fc40007ffe0ff */
[C---:B------:R-:W-:Y:S02]  /*f1d0*/  IADD3 R237, R234.reuse, 0x2000, RZ ;  /* 0x00002000eaed7810 */ /* 0x040fe40007ffe0ff */
[----:B------:R-:W-:-:S03]  /*f1e0*/  IADD3 R236, R234, 0x2800, RZ ;  /* 0x00002800eaec7810 */ /* 0x000fc60007ffe0ff */
[C---:B------:R-:W-:Y:S08]  /*f1f0*/  HMMA.16816.F32.BF16 R96, R16.reuse, R72, R196 ;  /* 0x000000481060723c */ /* 0x040ff000000418c4 */
[C---:B------:R-:W-:Y:S08]  /*f200*/  HMMA.16816.F32.BF16 R88, R16.reuse, R74, R52 ;  /* 0x0000004a1058723c */ /* 0x040ff00000041834 */
[C---:B------:R-:W-:Y:S08]  /*f210*/  HMMA.16816.F32.BF16 R84, R16.reuse, R68, R200 ;  /* 0x000000441054723c */ /* 0x040ff000000418c8 */
[----:B------:R-:W-:Y:S08]  /*f220*/  HMMA.16816.F32.BF16 R76, R16, R70, R148 ;  /* 0x00000046104c723c */ /* 0x000ff00000041894 */
[----:B------:R-:W-:Y:S07]  /*f230*/  HMMA.16816.F32.BF16 R128, R20, R66, R208 ;  /* 0x000000421480723c */ /* 0x000fee00000418d0 */
[----:B------:R-:W-:Y:S01]  /*f240*/  IMAD.MOV.U32 R211, RZ, RZ, R235 ;  /* 0x000000ffffd37224 */ /* 0x000fe200078e00eb */
[----:B------:R-:W-:Y:S01]  /*f250*/  HMMA.16816.F32.BF16 R72, R16, R64, R212 ;  /* 0x000000401048723c */ /* 0x000fe200000418d4 */
[----:B------:R-:W-:-:S03]  /*f260*/  IADD3 R235, R234, 0x3000, RZ ;  /* 0x00003000eaeb7810 */ /* 0x000fc60007ffe0ff */
[----:B------:R-:W-:-:S04]  /*f270*/  ISETP.GE.AND P0, PT, R211, 0x2, PT ;  /* 0x00000002d300780c */ /* 0x000fc80003f06270 */
[----:B------:R-:W-:Y:S08]  /*f280*/  HMMA.16816.F32.BF16 R68, R16, R66, R160 ;  /* 0x000000421044723c */ /* 0x000ff000000418a0 */
        /* <DEDUP_REMOVED lines=9> */
[C---:B----4-:R-:W-:Y:S08]  /*f320*/  HMMA.16816.F32.BF16 R172, R8.reuse, R48, R172 ;  /* 0x0000003008ac723c */ /* 0x050ff000000418ac */
[C---:B------:R-:W-:Y:S08]  /*f330*/  HMMA.16816.F32.BF16 R140, R8.reuse, R50, R140 ;  /* 0x00000032088c723c */ /* 0x040ff0000004188c */
        /* <DEDUP_REMOVED lines=8> */
[C---:B--2---:R-:W-:Y:S08]  /*f3c0*/  HMMA.16816.F32.BF16 R156, R8.reuse, R36, R156 ;  /* 0x00000024089c723c */ /* 0x044ff0000004189c */
        /* <DEDUP_REMOVED lines=19> */
[----:B------:R-:W2:Y:S04]  /*f500*/  LDL.64 R226, [R1+0x68] ;  /* 0x0000680001e27983 */ /* 0x000ea80000100a00 */
[----:B------:R-:W3:Y:S01]  /*f510*/  LDL R3, [R1+0x60] ;  /* 0x0000600001037983 */ /* 0x000ee20000100800 */
[----:B------:R-:W-:Y:S01]  /*f520*/  SHF.L.U32 R16, R252, 0x5, RZ ;  /* 0x00000005fc107819 */ /* 0x000fe200000006ff */
[----:B--2---:R-:W-:-:S02]  /*f530*/  IMAD.MOV.U32 R224, RZ, RZ, R226 ;  /* 0x000000ffffe07224 */ /* 0x004fc400078e00e2 */
[----:B------:R-:W-:Y:S01]  /*f540*/  IMAD.MOV.U32 R226, RZ, RZ, 0x70 ;  /* 0x00000070ffe27424 */ /* 0x000fe200078e00ff */
[----:B---3--:R-:W-:Y:S01]  /*f550*/  LOP3.LUT P5, RZ, R3, 0x1, RZ, 0xc0, !PT ;  /* 0x0000000103ff7812 */ /* 0x008fe200078ac0ff */
[----:B------:R-:W-:Y:S01]  /*f560*/  IMAD.MOV.U32 R225, RZ, RZ, R227 ;  /* 0x000000ffffe17224 */ /* 0x000fe200078e00e3 */
[----:B------:R-:W-:Y:S01]  /*f570*/  IADD3 R3, R211, -0x2, RZ ;  /* 0xfffffffed3037810 */ /* 0x000fe20007ffe0ff */
[----:B------:R-:W-:-:S03]  /*f580*/  IMAD.WIDE.U32 R226, R226, c[0x0][0x1e0], RZ ;  /* 0x00007800e2e27a25 */ /* 0x000fc600078e00ff */
        /* <DEDUP_REMOVED lines=15> */
[----:B------:R1:W-:Y:S03]  /*f680*/  LDGSTS.E.BYPASS.LTC128B.128 [R241+0x3900], [R6.64], !P5 ;  /* 0x0390000006f17fae */ /* 0x0003e6000e901d48 */
[----:B------:R-:W-:Y:S01]  /*f690*/  IADD3.X R13, R5, R15, RZ, P0, !PT ;  /* 0x0000000f050d7210 */ /* 0x000fe200007fe4ff */
[----:B------:R2:W-:Y:S01]  /*f6a0*/  LDGSTS.E.BYPASS.LTC128B.128 [R241+0x4100], [R14.64], !P5 ;  /* 0x041000000ef17fae */ /* 0x0005e2000e901d48 */
[----:B------:R-:W-:-:S03]  /*f6b0*/  IADD3 R8, P0, R16, R10, RZ ;  /* 0x0000000a10087210 */ /* 0x000fc60007f1e0ff */
[C---:B------:R-:W-:Y:S01]  /*f6c0*/  IMAD.X R11, R5.reuse, 0x1, R13, P1 ;  /* 0x00000001050b7824 */ /* 0x040fe200008e060d */
        /* <DEDUP_REMOVED lines=10> */
.L_x_724:
[----:B------:R-:W-:Y:S01]  /*f770*/  FMUL.FTZ R3, R105, c[0x0][0x320] ;  /* 0x0000c80069037a20 */ /* 0x000fe20000410000 */
[----:B------:R-:W2:Y:S03]  /*f780*/  LDL R199, [R1+0x44] ;  /* 0x0000440001c77983 */ /* 0x000ea60000100800 */
[----:B------:R1:W4:Y:S01]  /*f790*/  MUFU.TANH R22, R3 ;  /* 0x0000000300167308 */ /* 0x0003220000002400 */
[----:B---3--:R-:W3:Y:S04]  /*f7a0*/  LDL.LU R204, [R1+0x18] ;  /* 0x0000180001cc7983 */ /* 0x008ee80000300800 */
[----:B------:R-:W-:Y:S04]  /*f7b0*/  STL [R1+0xac], R239 ;  /* 0x0000acef01007387 */ /* 0x000fe80000100800 */
[----:B------:R-:W-:Y:S04]  /*f7c0*/  STL [R1+0xa8], R238 ;  /* 0x0000a8ee01007387 */ /* 0x000fe80000100800 */
[----:B------:R-:W-:Y:S01]  /*f7d0*/  STL [R1+0xa4], R237 ;  /* 0x0000a4ed01007387 */ /* 0x000fe20000100800 */
[----:B-1----:R-:W-:-:S03]  /*f7e0*/  FMUL.FTZ R3, R100, c[0x0][0x320] ;  /* 0x0000c80064037a20 */ /* 0x002fc60000410000 */
[----:B------:R-:W-:Y:S01]  /*f7f0*/  STL [R1+0xa0], R236 ;  /* 0x0000a0ec01007387 */ /* 0x000fe20000100800 */
[----:B------:R1:W1:Y:S03]  /*f800*/  MUFU.TANH R92, R3 ;  /* 0x00000003005c7308 */ /* 0x0002660000002400 */
[----:B------:R-:W-:Y:S04]  /*f810*/  STL [R1+0x9c], R235 ;  /* 0x00009ceb01007387 */ /* 0x000fe80000100800 */
[----:B------:R-:W-:Y:S04]  /*f820*/  STL [R1+0x98], R234 ;  /* 0x000098ea01007387 */ /* 0x000fe80000100800 */
[----:B------:R4:W-:Y:S01]  /*f830*/  STL [R1+0x94], R233 ;  /* 0x000094e901007387 */ /* 0x0009e20000100800 */
[----:B------:R-:W-:Y:S01]  /*f840*/  FMUL.FTZ R5, R122, c[0x0][0x320] ;  /* 0x0000c8007a057a20 */ /* 0x000fe20000410000 */
[----:B------:R-:W-:-:S02]  /*f850*/  SHF.R.S32.HI R6, RZ, 0x1f, R248 ;  /* 0x0000001fff067819 */ /* 0x000fc400000114f8 */
[----:B------:R-:W-:Y:S01]  /*f860*/  LEA.HI R7, R249, R250, RZ, 0x2 ;  /* 0x000000faf9077211 */ /* 0x000fe200078f10ff */
[----:B------:R-:W-:Y:S01]  /*f870*/  FMUL.FTZ R9, R112, c[0x0][0x320] ;  /* 0x0000c80070097a20 */ /* 0x000fe20000410000 */
[----:B------:R-:W0:Y:S01]  /*f880*/  LDGDEPBAR ;  /* 0x00000000000079af */ /* 0x000e220000000000 */
[----:B-1----:R-:W-:-:S04]  /*f890*/  FMUL.FTZ R3, R101, c[0x0][0x320] ;  /* 0x0000c80065037a20 */ /* 0x002fc80000410000 */
[----:B------:R1:W-:Y:S01]  /*f8a0*/  MUFU.TANH R93, R3 ;  /* 0x00000003005d7308 */ /* 0x0003e20000002400 */
[----:B----4-:R-:W4:Y:S01]  /*f8b0*/  LDL R233, [R1+0x40] ;  /* 0x0000400001e97983 */ /* 0x010f220000100800 */
[----:B------:R-:W-:Y:S01]  /*f8c0*/  LEA.HI R6, R6, R248, RZ, 0x2 ;  /* 0x000000f806067211 */ /* 0x000fe200078f10ff */
[----:B-1----:R-:W-:-:S05]  /*f8d0*/  FMUL.FTZ R3, R96, c[0x0][0x320] ;  /* 0x0000c80060037a20 */ /* 0x002fca0000410000 */
[----:B------:R-:W-:Y:S01]  /*f8e0*/  MUFU.TANH R24, R9 ;  /* 0x0000000900187308 */ /* 0x000fe20000002400 */
[----:B------:R-:W-:Y:S01]  /*f8f0*/  STL [R1+0x90], R232 ;  /* 0x000090e801007387 */ /* 0x000fe20000100800 */
[----:B------:R-:W-:Y:S01]  /*f900*/  LOP3.LUT R8, R6, 0xffffffc, RZ, 0xc0, !PT ;  /* 0x0ffffffc06087812 */ /* 0x000fe200078ec0ff */
[----:B------:R-:W-:Y:S02]  /*f910*/  FMUL.FTZ R6, R123, c[0x0][0x320] ;  /* 0x0000c8007b067a20 */ /* 0x000fe40000410000 */
[----:B------:R-:W-:Y:S01]  /*f920*/  STL [R1+0x8c], R231 ;  /* 0x00008ce701007387 */ /* 0x000fe20000100800 */
[----:B------:R-:W-:Y:S02]  /*f930*/  FMUL.FTZ R19, R111, c[0x0][0x320] ;  /* 0x0000c8006f137a20 */ /* 0x000fe40000410000 */
[----:B------:R1:W-:Y:S01]  /*f940*/  MUFU.TANH R94, R3 ;  /* 0x00000003005e7308 */ /* 0x0003e20000002400 */
[----:B------:R-:W-:Y:S01]  /*f950*/  IMAD.IADD R11, R248, 0x1, -R8 ;  /* 0x00000001f80b7824 */ /* 0x000fe200078e0a08 */
[----:B------:R-:W-:Y:S01]  /*f960*/  STL [R1+0x88], R230 ;  /* 0x000088e601007387 */ /* 0x000fe20000100800 */
[----:B------:R-:W-:-:S02]  /*f970*/  IMAD.SHL.U32 R224, R0, 0x2, RZ ;  /* 0x0000000200e07824 */ /* 0x000fc400078e00ff */
[----:B------:R-:W-:Y:S01]  /*f980*/  FMUL.FTZ R27, R59, c[0x0][0x320] ;  /* 0x0000c8003b1b7a20 */ /* 0x000fe20000410000 */
[----:B------:R-:W-:Y:S01]  /*f990*/  STL [R1+0x84], R229 ;  /* 0x000084e501007387 */ /* 0x000fe20000100800 */
[----:B------:R-:W-:Y:S01]  /*f9a0*/  IMAD R227, R2, 0x2, R224 ;  /* 0x0000000202e37824 */ /* 0x000fe200078e02e0 */
[----:B------:R-:W-:Y:S02]  /*f9b0*/  LEA R225, R4, R224, 0x1 ;  /* 0x000000e004e17211 */ /* 0x000fe400078e08ff */
[----:B------:R-:W-:Y:S01]  /*f9c0*/  STL [R1+0x80], R228 ;  /* 0x000080e401007387 */ /* 0x000fe20000100800 */
[----:B------:R-:W-:Y:S02]  /*f9d0*/  MUFU.TANH R27, R27 ;  /* 0x0000001b001b7308 */ /* 0x000fe40000002400 */
[----:B------:R-:W-:Y:S01]  /*f9e0*/  IMAD R226, R2, 0x2, R225 ;  /* 0x0000000202e27824 */ /* 0x000fe200078e02e1 */
[----:B------:R-:W-:Y:S01]  /*f9f0*/  STL [R1+0x7c], R119 ;  /* 0x00007c7701007387 */ /* 0x000fe20000100800 */
[----:B-1----:R-:W-:-:S04]  /*fa00*/  FMUL.FTZ R3, R97, c[0x0][0x320] ;  /* 0x0000c80061037a20 */ /* 0x002fc80000410000 */
        /* <DEDUP_REMOVED lines=30> */
[----:B------:R-:W-:Y:S08]  /*fbf0*/  MUFU.TANH R56, R6 ;  /* 0x0000000600387308 */ /* 0x000ff00000002400 */
[----:B------:R1:W-:Y:S02]  /*fc00*/  MUFU.TANH R88, R3 ;  /* 0x0000000300587308 */ /* 0x0003e40000002400 */
[----:B-1----:R-:W-:-:S06]  /*fc10*/  FMUL.FTZ R3, R57, c[0x0][0x320] ;  /* 0x0000c80039037a20 */ /* 0x002fcc0000410000 */
[----:B------:R1:W-:Y:S02]  /*fc20*/  MUFU.TANH R85, R3 ;  /* 0x0000000300557308 */ /* 0x0003e40000002400 */
[----:B-1----:R-:W-:-:S06]  /*fc30*/  FMUL.FTZ R3, R52, c[0x0][0x320] ;  /* 0x0000c80034037a20 */ /* 0x002fcc0000410000 */
[----:B------:R1:W-:Y:S08]  /*fc40*/  MUFU.TANH R52, R5 ;  /* 0x0000000500347308 */ /* 0x0003f00000002400 */
[----:B------:R2:W-:Y:S01]  /*fc50*/  MUFU.TANH R82, R3 ;  /* 0x0000000300527308 */ /* 0x0005e20000002400 */
[----:B-1----:R-:W-:-:S05]  /*fc60*/  LOP3.LUT R5, R7, 0xfffffffc, RZ, 0xc0, !PT ;  /* 0xfffffffc07057812 */ /* 0x002fca00078ec0ff */
[----:B------:R-:W-:Y:S02]  /*fc70*/  IMAD.IADD R5, R250, 0x1, -R5 ;  /* 0x00000001fa057824 */ /* 0x000fe400078e0a05 */
[----:B--2---:R-:W-:-:S03]  /*fc80*/  FMUL.FTZ R3, R53, c[0x0][0x320] ;  /* 0x0000c80035037a20 */ /* 0x004fc60000410000 */
[----:B------:R-:W-:Y:S01]  /*fc90*/  LEA.HI R6, R5, R5, RZ, 0x1 ;  /* 0x0000000505067211 */ /* 0x000fe200078f08ff */
[----:B------:R1:W-:Y:S03]  /*fca0*/  MUFU.TANH R84, R3 ;  /* 0x0000000300547308 */ /* 0x0003e60000002400 */
[C---:B------:R-:W-:Y:S02]  /*fcb0*/  SHF.L.U32 R10, R6.reuse, 0x5, RZ ;  /* 0x00000005060a7819 */ /* 0x040fe400000006ff */
[----:B------:R-:W-:Y:S02]  /*fcc0*/  LOP3.LUT R6, R6, 0x1ffffffe, RZ, 0xc0, !PT ;  /* 0x1ffffffe06067812 */ /* 0x000fe400078ec0ff */
[----:B------:R-:W-:Y:S01]  /*fcd0*/  LOP3.LUT R9, R10, 0xffffffc0, RZ, 0xc0, !PT ;  /* 0xffffffc00a097812 */ /* 0x000fe200078ec0ff */
        /* <DEDUP_REMOVED lines=9> */
[----:B------:R1:W2:Y:S02]  /*fd70*/  MUFU.TANH R20, R3 ;  /* 0x0000000300147308 */ /* 0x0002a40000002400 */
        /* <DEDUP_REMOVED lines=123> */
[----:B------:R-:W-:-:S04]  /*10530*/  LEA.HI R7, R7, R3, RZ, 0x2 ;  /* 0x0000000307077211 */ /* 0x000fc800078f10ff */
[C---:B---3--:R-:W-:Y:S02]  /*10540*/  LEA.HI.SX32 R8, R7.reuse, R204, 0x1e ;  /* 0x000000cc07087211 */ /* 0x048fe400078ff2ff */
[----:B------:R-:W-:-:S03]  /*10550*/  LOP3.LUT R7, R7, 0x7ffffffc, RZ, 0xc0, !PT ;  /* 0x7ffffffc07077812 */ /* 0x000fc600078ec0ff */
[----:B------:R-:W-:Y:S02]  /*10560*/  IMAD R11, R11, 0x10, R8 ;  /* 0x000000100b0b7824 */ /* 0x000fe400078e0208 */
[----:B------:R-:W-:Y:S02]  /*10570*/  IMAD.IADD R8, R5, 0x1, -R6 ;  /* 0x0000000105087824 */ /* 0x000fe400078e0a06 */
[----:B------:R-:W-:Y:S02]  /*10580*/  IMAD.IADD R6, R9, 0x1, R11 ;  /* 0x0000000109067824 */ /* 0x000fe400078e020b */
[----:B------:R-:W-:Y:S02]  /*10590*/  IMAD.IADD R7, R3, 0x1, -R7 ;  /* 0x0000000103077824 */ /* 0x000fe400078e0a07 */
[----:B------:R-:W-:Y:S01]  /*105a0*/  IMAD.IADD R3, R199, 0x1, R242 ;  /* 0x00000001c7037824 */ /* 0x000fe200078e02f2 */
[----:B------:R-:W-:Y:S01]  /*105b0*/  LEA R12, R8, R6, 0x3 ;  /* 0x00000006080c7211 */ /* 0x000fe200078e18ff */
[----:B------:R-:W-:Y:S01]  /*105c0*/  FMUL.FTZ R5, R113, c[0x0][0x320] ;  /* 0x0000c80071057a20 */ /* 0x000fe20000410000 */
[----:B------:R-:W-:Y:S01]  /*105d0*/  SHF.L.U32 R13, R7, 0x1, RZ ;  /* 0x00000001070d7819 */ /* 0x000fe200000006ff */
[----:B------:R-:W-:-:S02]  /*105e0*/  FMUL.FTZ R7, R156, c[0x0][0x320] ;  /* 0x0000c8009c077a20 */ /* 0x000fc40000410000 */
[----:B------:R-:W-:Y:S01]  /*105f0*/  @P6 IMAD.HI.U32 R6, R12, c[0x0][0x2c8], RZ ;  /* 0x0000b2000c066a27 */ /* 0x000fe200078e00ff */
[----:B------:R4:W-:Y:S01]  /*10600*/  STL [R1+0x24], R12 ;  /* 0x0000240c01007387 */ /* 0x0009e20000100800 */
[----:B------:R1:W-:Y:S02]  /*10610*/  MUFU.TANH R18, R5 ;  /* 0x0000000500127308 */ /* 0x0003e40000002400 */
[----:B------:R-:W-:Y:S01]  /*10620*/  IMAD.MOV.U32 R11, RZ, RZ, R12 ;  /* 0x000000ffff0b7224 */ /* 0x000fe200078e000c */
[----:B------:R-:W-:Y:S01]  /*10630*/  @P6 SHF.R.U32.HI R11, RZ, c[0x0][0x2cc], R6 ;  /* 0x0000b300ff0b6a19 */ /* 0x000fe20000011606 */
[----:B------:R3:W-:Y:S01]  /*10640*/  STL [R1+0x28], R13 ;  /* 0x0000280d01007387 */ /* 0x0007e20000100800 */
[----:B------:R-:W-:-:S03]  /*10650*/  IADD3 R6, -R13, 0x1, R3 ;  /* 0x000000010d067810 */ /* 0x000fc60007ffe103 */
[----:B------:R-:W2:Y:S01]  /*10660*/  SHFL.IDX PT, R8, R11, RZ, 0x1c1f ;  /* 0x001c1fff0b087589 */ /* 0x000ea200000e0000 */
[----:B------:R-:W-:Y:S03]  /*10670*/  MUFU.TANH R7, R7 ;  /* 0x0000000700077308 */ /* 0x000fe60000002400 */
[----:B------:R-:W-:Y:S01]  /*10680*/  SHFL.IDX PT, R9, R11, 0x2, 0x1c1f ;  /* 0x005c1f000b097f89 */ /* 0x000fe200000e0000 */
[----:B-1----:R-:W-:-:S03]  /*10690*/  FMUL.FTZ R5, R114, c[0x0][0x320] ;  /* 0x0000c80072057a20 */ /* 0x002fc60000410000 */
[----:B------:R-:W1:Y:S01]  /*106a0*/  SHFL.IDX PT, R10, R11, 0x3, 0x1c1f ;  /* 0x007c1f000b0a7f89 */ /* 0x000e6200000e0000 */
[----:B------:R2:W-:Y:S01]  /*106b0*/  MUFU.TANH R48, R5 ;  /* 0x0000000500307308 */ /* 0x0005e20000002400 */
[----:B----4-:R-:W-:Y:S02]  /*106c0*/  IMAD.IADD R12, R6, 0x1, -R233 ;  /* 0x00000001060c7824 */ /* 0x010fe400078e0ae9 */
[----:B---3--:R-:W-:Y:S02]  /*106d0*/  IMAD.IADD R13, R3, 0x1, -R13 ;  /* 0x00000001030d7824 */ /* 0x008fe400078e0a0d */
[----:B--2---:R-:W-:Y:S02]  /*106e0*/  IMAD.IADD R3, R12, 0x1, R8 ;  /* 0x000000010c037824 */ /* 0x004fe400078e0208 */
[----:B------:R-:W-:Y:S02]  /*106f0*/  FMUL.FTZ R8, R110, c[0x0][0x320] ;  /* 0x0000c8006e087a20 */ /* 0x000fe40000410000 */
[----:B------:R-:W-:Y:S01]  /*10700*/  FMUL.FTZ R5, R115, c[0x0][0x320] ;  /* 0x0000c80073057a20 */ /* 0x000fe20000410000 */
[----:B------:R-:W-:-:S03]  /*10710*/  IMNMX R3, R13, R3, PT ;  /* 0x000000030d037217 */ /* 0x000fc60003800200 */
[----:B------:R2:W-:Y:S01]  /*10720*/  MUFU.TANH R49, R5 ;  /* 0x0000000500317308 */ /* 0x0005e20000002400 */
[C---:B------:R-:W-:Y:S01]  /*10730*/  ISETP.GT.AND P1, PT, R3.reuse, 0x1, PT ;  /* 0x000000010300780c */ /* 0x040fe20003f24270 */
[----:B-1----:R-:W-:Y:S01]  /*10740*/  IMAD.IADD R6, R12, 0x1, R10 ;  /* 0x000000010c067824 */ /* 0x002fe200078e020a */
[C---:B------:R-:W-:Y:S02]  /*10750*/  ISETP.GT.AND P2, PT, R3.reuse, 0x8, PT ;  /* 0x000000080300780c */ /* 0x040fe40003f44270 */
[C---:B------:R-:W-:Y:S02]  /*10760*/  ISETP.GT.AND P0, PT, R3.reuse, RZ, PT ;  /* 0x000000ff0300720c */ /* 0x040fe40003f04270 */
[----:B------:R-:W-:Y:S02]  /*10770*/  FSEL R22, R22, -INF , P1 ;  /* 0xff80000016167808 */ /* 0x000fe40000800000 */
[----:B------:R-:W-:Y:S02]  /*10780*/  FSEL R92, R92, -INF , P2 ;  /* 0xff8000005c5c7808 */ /* 0x000fe40001000000 */
[----:B------:R-:W-:-:S02]  /*10790*/  ISETP.GT.AND P1, PT, R3, 0x18, PT ;  /* 0x000000180300780c */ /* 0x000fc40003f24270 */
[C---:B------:R-:W-:Y:S02]  /*107a0*/  ISETP.GT.AND P2, PT, R3.reuse, 0x19, PT ;  /* 0x000000190300780c */ /* 0x040fe40003f44270 */
[----:B------:R-:W-:Y:S01]  /*107b0*/  FSEL R20, R20, -INF , P0 ;  /* 0xff80000014147808 */ /* 0x000fe20000000000 */
[----:B--2---:R-:W-:Y:S01]  /*107c0*/  FMUL.FTZ R5, R136, c[0x0][0x320] ;  /* 0x0000c80088057a20 */ /* 0x004fe20000410000 */
[C---:B------:R-:W-:Y:S02]  /*107d0*/  ISETP.GT.AND P3, PT, R3.reuse, 0x9, PT ;  /* 0x000000090300780c */ /* 0x040fe40003f64270 */
[C---:B------:R-:W-:Y:S01]  /*107e0*/  ISETP.GT.AND P4, PT, R3.reuse, 0x10, PT ;  /* 0x000000100300780c */ /* 0x040fe20003f84270 */
[----:B------:R1:W2:Y:S01]  /*107f0*/  MUFU.TANH R17, R5 ;  /* 0x0000000500117308 */ /* 0x0002a20000002400 */
[----:B------:R-:W-:Y:S02]  /*10800*/  ISETP.GT.AND P0, PT, R3, 0x11, PT ;  /* 0x000000110300780c */ /* 0x000fe40003f04270 */
[----:B------:R-:W-:-:S02]  /*10810*/  FSEL R100, R100, -INF , P1 ;  /* 0xff80000064647808 */ /* 0x000fc40000800000 */
[----:B------:R-:W-:Y:S02]  /*10820*/  FSEL R101, R101, -INF , P2 ;  /* 0xff80000065657808 */ /* 0x000fe40001000000 */
[C---:B------:R-:W-:Y:S02]  /*10830*/  ISETP.GT.AND P1, PT, R3.reuse, 0x29, PT ;  /* 0x000000290300780c */ /* 0x040fe40003f24270 */
[----:B------:R-:W-:Y:S02]  /*10840*/  ISETP.GT.AND P2, PT, R3, 0x30, PT ;  /* 0x000000300300780c */ /* 0x000fe40003f44270 */
[----:B------:R-:W-:Y:S02]  /*10850*/  FSEL R93, R93, -INF , P3 ;  /* 0xff8000005d5d7808 */ /* 0x000fe40001800000 */
[----:B------:R-:W-:Y:S02]  /*10860*/  FSEL R94, R94, -INF , P4 ;  /* 0xff8000005e5e7808 */ /* 0x000fe40002000000 */
[----:B------:R-:W-:Y:S01]  /*10870*/  FSEL R95, R95, -INF , P0 ;  /* 0xff8000005f5f7808 */ /* 0x000fe20000000000 */
[----:B-1----:R-:W-:Y:S01]  /*10880*/  FMUL.FTZ R5, R108, c[0x0][0x320] ;  /* 0x0000c8006c057a20 */ /* 0x002fe20000410000 */
[----:B------:R-:W-:-:S02]  /*10890*/  ISETP.GT.AND P3, PT, R3, 0x20, PT ;  /* 0x000000200300780c */ /* 0x000fc40003f64270 */
[C---:B------:R-:W-:Y:S01]  /*108a0*/  ISETP.GT.AND P4, PT, R3.reuse, 0x21, PT ;  /* 0x000000210300780c */ /* 0x040fe20003f84270 */
[----:B------:R1:W-:Y:S01]  /*108b0*/  MUFU.TANH R16, R5 ;  /* 0x0000000500107308 */ /* 0x0003e20000002400 */
[----:B------:R-:W-:Y:S02]  /*108c0*/  ISETP.GT.AND P0, PT, R3, 0x28, PT ;  /* 0x000000280300780c */ /* 0x000fe40003f04270 */
[----:B------:R-:W-:Y:S02]  /*108d0*/  FSEL R133, R117, -INF , P1 ;  /* 0xff80000075857808 */ /* 0x000fe40000800000 */
[----:B------:R-:W-:Y:S02]  /*108e0*/  FSEL R147, R116, -INF , P2 ;  /* 0xff80000074937808 */ /* 0x000fe40001000000 */
[C---:B------:R-:W-:Y:S02]  /*108f0*/  ISETP.GT.AND P1, PT, R3.reuse, 0x40, PT ;  /* 0x000000400300780c */ /* 0x040fe40003f24270 */
[----:B------:R-:W-:-:S02]  /*10900*/  ISETP.GT.AND P2, PT, R3, 0x41, PT ;  /* 0x000000410300780c */ /* 0x000fc40003f44270 */
[----:B------:R-:W-:Y:S02]  /*10910*/  FSEL R111, R160, -INF , P3 ;  /* 0xff800000a06f7808 */ /* 0x000fe40001800000 */
[----:B------:R-:W-:Y:S02]  /*10920*/  FSEL R130, R151, -INF , P4 ;  /* 0xff80000097827808 */ /* 0x000fe40002000000 */
[----:B------:R-:W-:Y:S01]  /*10930*/  FSEL R132, R118, -INF , P0 ;  /* 0xff80000076847808 */ /* 0x000fe20000000000 */
[----:B-1----:R-:W-:Y:S01]  /*10940*/  FMUL.FTZ R5, R109, c[0x0][0x320] ;  /* 0x0000c8006d057a20 */ /* 0x002fe20000410000 */
[C---:B------:R-:W-:Y:S02]  /*10950*/  ISETP.GT.AND P3, PT, R3.reuse, 0x31, PT ;  /* 0x000000310300780c */ /* 0x040fe40003f64270 */
[C---:B------:R-:W-:Y:S01]  /*10960*/  ISETP.GT.AND P4, PT, R3.reuse, 0x38, PT ;  /* 0x000000380300780c */ /* 0x040fe20003f84270 */
[----:B------:R1:W-:Y:S01]  /*10970*/  MUFU.TANH R15, R5 ;  /* 0x00000005000f7308 */ /* 0x0003e20000002400 */
[----:B------:R-:W-:-:S02]  /*10980*/  ISETP.GT.AND P0, PT, R3, 0x39, PT ;  /* 0x000000390300780c */ /* 0x000fc40003f04270 */
[----:B------:R-:W-:Y:S02]  /*10990*/  FSEL R172, R105, -INF , P1 ;  /* 0xff80000069ac7808 */ /* 0x000fe40000800000 */
[----:B------:R-:W-:Y:S02]  /*109a0*/  FSEL R173, R97, -INF , P2 ;  /* 0xff80000061ad7808 */ /* 0x000fe40001000000 */
[C---:B------:R-:W-:Y:S02]  /*109b0*/  ISETP.GT.AND P1, PT, R3.reuse, 0x51, PT ;  /* 0x000000510300780c */ /* 0x040fe40003f24270 */
[----:B------:R-:W-:Y:S02]  /*109c0*/  ISETP.GT.AND P2, PT, R3, 0x58, PT ;  /* 0x000000580300780c */ /* 0x000fe40003f44270 */
[----:B------:R-:W-:Y:S02]  /*109d0*/  FSEL R148, R148, -INF , P3 ;  /* 0xff80000094947808 */ /* 0x000fe40001800000 */
[----:B------:R-:W-:-:S02]  /*109e0*/  FSEL R149, R149, -INF , P4 ;  /* 0xff80000095957808 */ /* 0x000fc40002000000 */
[----:B------:R-:W-:Y:S01]  /*109f0*/  FSEL R150, R150, -INF , P0 ;  /* 0xff80000096967808 */ /* 0x000fe20000000000 */
[----:B-1----:R-:W-:Y:S01]  /*10a00*/  FMUL.FTZ R5, R137, c[0x0][0x320] ;  /* 0x0000c80089057a20 */ /* 0x002fe20000410000 */
[C---:B------:R-:W-:Y:S02]  /*10a10*/  ISETP.GT.AND P3, PT, R3.reuse, 0x48, PT ;  /* 0x000000480300780c */ /* 0x040fe40003f64270 */
[C---:B------:R-:W-:Y:S01]  /*10a20*/  ISETP.GT.AND P4, PT, R3.reuse, 0x49, PT ;  /* 0x000000490300780c */ /* 0x040fe20003f84270 */
[----:B------:R1:W3:Y:S01]  /*10a30*/  MUFU.TANH R14, R5 ;  /* 0x00000005000e7308 */ /* 0x0002e20000002400 */
[----:B------:R-:W-:Y:S02]  /*10a40*/  ISETP.GT.AND P0, PT, R3, 0x50, PT ;  /* 0x000000500300780c */ /* 0x000fe40003f04270 */
[----:B------:R-:W-:Y:S02]  /*10a50*/  FSEL R205, R85, -INF , P1 ;  /* 0xff80000055cd7808 */ /* 0x000fe40000800000 */
[----:B------:R-:W-:-:S02]  /*10a60*/  FSEL R206, R82, -INF , P2 ;  /* 0xff80000052ce7808 */ /* 0x000fc40001000000 */
[C---:B------:R-:W-:Y:S02]  /*10a70*/  ISETP.GT.AND P1, PT, R3.reuse, 0x68, PT ;  /* 0x000000680300780c */ /* 0x040fe40003f24270 */
[----:B------:R-:W-:Y:S02]  /*10a80*/  ISETP.GT.AND P2, PT, R3, 0x69, PT ;  /* 0x000000690300780c */ /* 0x000fe40003f44270 */
[----:B------:R-:W-:Y:S02]  /*10a90*/  FSEL R174, R96, -INF , P3 ;  /* 0xff80000060ae7808 */ /* 0x000fe40001800000 */
[----:B------:R-:W-:Y:S02]  /*10aa0*/  FSEL R175, R89, -INF , P4 ;  /* 0xff80000059af7808 */ /* 0x000fe40002000000 */
[----:B------:R-:W-:Y:S02]  /*10ab0*/  FSEL R160, R88, -INF , P0 ;  /* 0xff80000058a07808 */ /* 0x000fe40000000000 */
[----:B-1----:R-:W-:-:S02]  /*10ac0*/  IADD3 R5, R12, R9, RZ ;  /* 0x000000090c057210 */ /* 0x002fc40007ffe0ff */
[----:B------:R-:W-:Y:S01]  /*10ad0*/  ISETP.GT.AND P3, PT, R3, 0x59, PT ;  /* 0x000000590300780c */ /* 0x000fe20003f64270 */
[----:B------:R1:W4:Y:S01]  /*10ae0*/  MUFU.TANH R9, R8 ;  /* 0x0000000800097308 */ /* 0x0003220000002400 */
[----:B------:R-:W-:Y:S02]  /*10af0*/  IMNMX R5, R13, R5, PT ;  /* 0x000000050d057217 */ /* 0x000fe40003800200 */
[C---:B------:R-:W-:Y:S02]  /*10b00*/  ISETP.GT.AND P4, PT, R3.reuse, 0x60, PT ;  /* 0x000000600300780c */ /* 0x040fe40003f84270 */
        /* <DEDUP_REMOVED lines=8> */
[----:B------:R-:W-:-:S02]  /*10b90*/  ISETP.GT.AND P3, PT, R5, RZ, PT ;  /* 0x000000ff0500720c */ /* 0x000fc40003f64270 */
[C---:B------:R-:W-:Y:S02]  /*10ba0*/  ISETP.GT.AND P4, PT, R5.reuse, 0x1, PT ;  /* 0x000000010500780c */ /* 0x040fe40003f84270 */
[----:B------:R-:W-:Y:S02]  /*10bb0*/  ISETP.GT.AND P0, PT, R5, 0x8, PT ;  /* 0x000000080500780c */ /* 0x000fe40003f04270 */
[----:B------:R-:W-:Y:S02]  /*10bc0*/  FSEL R26, R26, -INF , P1 ;  /* 0xff8000001a1a7808 */ /* 0x000fe40000800000 */
[----:B------:R-:W-:Y:S02]  /*10bd0*/  FSEL R29, R29, -INF , P2 ;  /* 0xff8000001d1d7808 */ /* 0x000fe40001000000 */
[C---:B------:R-:W-:Y:S02]  /*10be0*/  ISETP.GT.AND P1, PT, R5.reuse, 0x20, PT ;  /* 0x000000200500780c */ /* 0x040fe40003f24270 */
[----:B------:R-:W-:-:S02]  /*10bf0*/  ISETP.GT.AND P2, PT, R5, 0x21, PT ;  /* 0x000000210500780c */ /* 0x000fc40003f44270 */
[----:B------:R-:W-:Y:S02]  /*10c00*/  FSEL R21, R21, -INF , P3 ;  /* 0xff80000015157808 */ /* 0x000fe40001800000 */
[----:B------:R-:W-:Y:S02]  /*10c10*/  FSEL R23, R23, -INF , P4 ;  /* 0xff80000017177808 */ /* 0x000fe40002000000 */
[----:B------:R-:W-:Y:S02]  /*10c20*/  FSEL R25, R25, -INF , P0 ;  /* 0xff80000019197808 */ /* 0x000fe40000000000 */
[C---:B------:R-:W-:Y:S02]  /*10c30*/  ISETP.GT.AND P3, PT, R5.reuse, 0x11, PT ;  /* 0x000000110500780c */ /* 0x040fe40003f64270 */
[C---:B------:R-:W-:Y:S02]  /*10c40*/  ISETP.GT.AND P4, PT, R5.reuse, 0x18, PT ;  /* 0x000000180500780c */ /* 0x040fe40003f84270 */
[----:B------:R-:W-:-:S02]  /*10c50*/  ISETP.GT.AND P0, PT, R5, 0x19, PT ;  /* 0x000000190500780c */ /* 0x000fc40003f04270 */
[----:B------:R-:W-:Y:S02]  /*10c60*/  FSEL R108, R76, -INF , P1 ;  /* 0xff8000004c6c7808 */ /* 0x000fe40000800000 */
[----:B------:R-:W-:Y:S02]  /*10c70*/  FSEL R109, R73, -INF , P2 ;  /* 0xff800000496d7808 */ /* 0x000fe40001000000 */
[C---:B------:R-:W-:Y:S02]  /*10c80*/  ISETP.GT.AND P1, PT, R5.reuse, 0x31, PT ;  /* 0x000000310500780c */ /* 0x040fe40003f24270 */
[----:B------:R-:W-:Y:S02]  /*10c90*/  ISETP.GT.AND P2, PT, R5, 0x38, PT ;  /* 0x000000380500780c */ /* 0x000fe40003f44270 */
[----:B------:R-:W-:Y:S02]  /*10ca0*/  FSEL R30, R30, -INF , P3 ;  /* 0xff8000001e1e7808 */ /* 0x000fe40001800000 */
[----:B--2---:R-:W-:-:S02]  /*10cb0*/  FSEL R32, R17, -INF , P4 ;  /* 0xff80000011207808 */ /* 0x004fc40002000000 */
[----:B---3--:R-:W-:Y:S02]  /*10cc0*/  FSEL R34, R14, -INF , P0 ;  /* 0xff8000000e227808 */ /* 0x008fe40000000000 */
[C---:B------:R-:W-:Y:S02]  /*10cd0*/  ISETP.GT.AND P3, PT, R5.reuse, 0x28, PT ;  /* 0x000000280500780c */ /* 0x040fe40003f64270 */
        /* <DEDUP_REMOVED lines=9> */
[----:B------:R-:W-:-:S02]  /*10d70*/  ISETP.GT.AND P3, PT, R5, 0x39, PT ;  /* 0x000000390500780c */ /* 0x000fc40003f64270 */
[C---:B------:R-:W-:Y:S02]  /*10d80*/  ISETP.GT.AND P4, PT, R5.reuse, 0x40, PT ;  /* 0x000000400500780c */ /* 0x040fe40003f84270 */
[----:B------:R-:W-:Y:S02]  /*10d90*/  ISETP.GT.AND P0, PT, R5, 0x41, PT ;  /* 0x000000410500780c */ /* 0x000fe40003f04270 */
[----:B------:R-:W-:Y:S02]  /*10da0*/  FSEL R168, R40, -INF , P1 ;  /* 0xff80000028a87808 */ /* 0x000fe40000800000 */
[----:B------:R-:W-:Y:S02]  /*10db0*/  FSEL R171, R39, -INF , P2 ;  /* 0xff80000027ab7808 */ /* 0x000fe40001000000 */
[C---:B------:R-:W-:Y:S02]  /*10dc0*/  ISETP.GT.AND P1, PT, R5.reuse, 0x59, PT ;  /* 0x000000590500780c */ /* 0x040fe40003f24270 */
[----:B------:R-:W-:-:S02]  /*10dd0*/  ISETP.GT.AND P2, PT, R5, 0x60, PT ;  /* 0x000000600500780c */ /* 0x000fc40003f44270 */
[----:B------:R-:W-:Y:S02]  /*10de0*/  IMNMX R3, R13, R6, PT ;  /* 0x000000060d037217 */ /* 0x000fe40003800200 */
[----:B------:R-:W-:Y:S02]  /*10df0*/  FSEL R146, R44, -INF , P3 ;  /* 0xff8000002c927808 */ /* 0x000fe40001800000 */
[----:B------:R-:W-:Y:S02]  /*10e00*/  FSEL R165, R42, -INF , P4 ;  /* 0xff8000002aa57808 */ /* 0x000fe40002000000 */
[----:B------:R-:W-:Y:S02]  /*10e10*/  FSEL R166, R41, -INF , P0 ;  /* 0xff80000029a67808 */ /* 0x000fe40000000000 */
[C---:B------:R-:W-:Y:S02]  /*10e20*/  ISETP.GT.AND P3, PT, R5.reuse, 0x50, PT ;  /* 0x000000500500780c */ /* 0x040fe40003f64270 */
[----:B------:R-:W-:-:S02]  /*10e30*/  ISETP.GT.AND P4, PT, R5, 0x51, PT ;  /* 0x000000510500780c */ /* 0x000fc40003f84270 */
[C---:B------:R-:W-:Y:S02]  /*10e40*/  ISETP.GT.AND P0, PT, R5.reuse, 0x58, PT ;  /* 0x000000580500780c */ /* 0x040fe40003f04270 */
[----:B------:R-:W-:Y:S02]  /*10e50*/  ISETP.GT.AND P5, PT, R5, 0x68, PT ;  /* 0x000000680500780c */ /* 0x000fe40003fa4270 */
[----:B------:R-:W-:Y:S02]  /*10e60*/  FSEL R189, R28, -INF , P1 ;  /* 0xff8000001cbd7808 */ /* 0x000fe40000800000 */
[----:B------:R-:W-:Y:S02]  /*10e70*/  FSEL R234, R24, -INF , P2 ;  /* 0xff80000018ea7808 */ /* 0x000fe40001000000 */
[C---:B------:R-:W-:Y:S02]  /*10e80*/  ISETP.GT.AND P1, PT, R3.reuse, RZ, PT ;  /* 0x000000ff0300720c */ /* 0x040fe40003f24270 */
[----:B------:R-:W-:-:S02]  /*10e90*/  ISETP.GT.AND P2, PT, R3, 0x1, PT ;  /* 0x000000010300780c */ /* 0x000fc40003f44270 */
[----:B------:R-:W-:Y:S02]  /*10ea0*/  FSEL R184, R36, -INF , P3 ;  /* 0xff80000024b87808 */ /* 0x000fe40001800000 */
[----:B------:R-:W-:Y:S02]  /*10eb0*/  FSEL R185, R35, -INF , P4 ;  /* 0xff80000023b97808 */ /* 0x000fe40002000000 */
[----:B------:R-:W-:Y:S02]  /*10ec0*/  FSEL R187, R31, -INF , P0 ;  /* 0xff8000001fbb7808 */ /* 0x000fe40000000000 */
[----:B------:R-:W-:Y:S02]  /*10ed0*/  FSEL R228, R16, -INF , P5 ;  /* 0xff80000010e47808 */ /* 0x000fe40002800000 */
[C---:B------:R-:W-:Y:S02]  /*10ee0*/  ISETP.GT.AND P3, PT, R5.reuse, 0x61, PT ;  /* 0x000000610500780c */ /* 0x040fe40003f64270 */
[----:B------:R-:W-:-:S02]  /*10ef0*/  ISETP.GT.AND P0, PT, R5, 0x69, PT ;  /* 0x000000690500780c */ /* 0x000fc40003f04270 */
[----:B------:R-:W-:Y:S02]  /*10f00*/  ISETP.GT.AND P4, PT, R3, 0x8, PT ;  /* 0x000000080300780c */ /* 0x000fe40003f84270 */
[----:B------:R-:W-:Y:S02]  /*10f10*/  FSEL R16, R43, -INF , P1 ;  /* 0xff8000002b107808 */ /* 0x000fe40000800000 */
[----:B------:R-:W-:Y:S02]  /*10f20*/  FSEL R17, R33, -INF , P2 ;  /* 0xff80000021117808 */ /* 0x000fe40001000000 */
[----:B------:R-:W-:Y:S02]  /*10f30*/  FMNMX.FTZ R5, R20, R22, !PT ;  /* 0x0000001614057209 */ /* 0x000fe40007810000 */
[----:B------:R-:W-:Y:S02]  /*10f40*/  FMNMX.FTZ R7, R21, R23, !PT ;  /* 0x0000001715077209 */ /* 0x000fe40007810000 */
[----:B------:R-:W-:-:S02]  /*10f50*/  ISETP.GT.AND P5, PT, R3, 0x9, PT ;  /* 0x000000090300780c */ /* 0x000fc40003fa4270 */
[----:B------:R-:W-:Y:S02]  /*10f60*/  FSEL R24, R68, -INF , P4 ;  /* 0xff80000044187808 */ /* 0x000fe40002000000 */
[----:B-1----:R-:W-:Y:S02]  /*10f70*/  FMNMX.FTZ R8, R16, R17, !PT ;  /* 0x0000001110087209 */ /* 0x002fe40007810000 */
[----:B------:R-:W-:Y:S02]  /*10f80*/  FMNMX.FTZ R5, R92, R5, !PT ;  /* 0x000000055c057209 */ /* 0x000fe40007810000 */
[----:B------:R-:W-:Y:S02]  /*10f90*/  FSEL R119, R15, -INF , P0 ;  /* 0xff8000000f777808 */ /* 0x000fe40000000000 */
        /* <DEDUP_REMOVED lines=10> */
[----:B------:R-:W-:Y:S02]  /*11040*/  FSEL R229, R18, -INF , P3 ;  /* 0xff80000012e57808 */ /* 0x000fe40001800000 */
        /* <DEDUP_REMOVED lines=23> */
[----:B------:R-:W-:Y:S01]  /*111c0*/  FMNMX.FTZ R8, R102, R8, !PT ;  /* 0x0000000866087209 */ /* 0x000fe20007810000 */
[----:B------:R-:W-:Y:S01]  /*111d0*/  LDSM.16.MT88.4 R80, [R225+0x900] ;  /* 0x00090000e150783b */ /* 0x000fe20000004200 */
        /* <DEDUP_REMOVED lines=27> */
[C---:B------:R-:W-:Y:S02]  /*11390*/  ISETP.GT.AND P3, PT, R3.reuse, 0x40, PT ;  /* 0x000000400300780c */ /* 0x040fe40003f64270 */
        /* <DEDUP_REMOVED lines=19> */
[C---:B------:R-:W-:Y:S02]  /*114d0*/  ISETP.GT.AND P1, PT, R3.reuse, 0x50, PT ;  /* 0x000000500300780c */ /* 0x040fe40003f24270 */
[----:B------:R-:W-:Y:S02]  /*114e0*/  FSEL R152, R62, -INF , P2 ;  /* 0xff8000003e987808 */ /* 0x000fe40001000000 */
[----:B------:R-:W-:Y:S02]  /*114f0*/  FMNMX.FTZ R8, R154, R8, !PT ;  /* 0x000000089a087209 */ /* 0x000fe40007810000 */
[----:B------:R-:W-:-:S02]  /*11500*/  ISETP.GT.AND P0, PT, R3, 0x51, PT ;  /* 0x000000510300780c */ /* 0x000fc40003f04270 */
[----:B------:R-:W-:Y:S02]  /*11510*/  FMNMX.FTZ R6, R175, R5, !PT ;  /* 0x00000005af067209 */ /* 0x000fe40007810000 */
[----:B------:R-:W-:Y:S02]  /*11520*/  FMNMX.FTZ R5, R171, R7, !PT ;  /* 0x00000007ab057209 */ /* 0x000fe40007810000 */
[----:B------:R-:W-:Y:S02]  /*11530*/  FSEL R246, R53, -INF , P1 ;  /* 0xff80000035f67808 */ /* 0x000fe40000800000 */
[----:B------:R-:W-:Y:S02]  /*11540*/  FMNMX.FTZ R8, R152, R8, !PT ;  /* 0x0000000898087209 */ /* 0x000fe40007810000 */
[----:B------:R-:W-:Y:S02]  /*11550*/  FSEL R249, R58, -INF , P0 ;  /* 0xff8000003af97808 */ /* 0x000fe40000000000 */
[----:B------:R-:W-:-:S02]  /*11560*/  FMNMX.FTZ R7, R160, R6, !PT ;  /* 0x00000006a0077209 */ /* 0x000fc40007810000 */
[C---:B------:R-:W-:Y:S02]  /*11570*/  ISETP.GT.AND P4, PT, R3.reuse, 0x58, PT ;  /* 0x000000580300780c */ /* 0x040fe40003f84270 */
[C---:B------:R-:W-:Y:S02]  /*11580*/  ISETP.GT.AND P5, PT, R3.reuse, 0x59, PT ;  /* 0x000000590300780c */ /* 0x040fe40003fa4270 */
[C---:B------:R-:W-:Y:S02]  /*11590*/  ISETP.GT.AND P3, PT, R3.reuse, 0x60, PT ;  /* 0x000000600300780c */ /* 0x040fe40003f64270 */
[C---:B------:R-:W-:Y:S02]  /*115a0*/  ISETP.GT.AND P2, PT, R3.reuse, 0x61, PT ;  /* 0x000000610300780c */ /* 0x040fe40003f44270 */
[C---:B------:R-:W-:Y:S02]  /*115b0*/  ISETP.GT.AND P1, PT, R3.reuse, 0x68, PT ;  /* 0x000000680300780c */ /* 0x040fe40003f24270 */
[----:B------:R-:W-:-:S02]  /*115c0*/  ISETP.GT.AND P0, PT, R3, 0x69, PT ;  /* 0x000000690300780c */ /* 0x000fc40003f04270 */
[----:B------:R-:W-:Y:S02]  /*115d0*/  FMNMX.FTZ R3, R184, R5, !PT ;  /* 0x00000005b8037209 */ /* 0x000fe40007810000 */
[----:B------:R-:W-:Y:S02]  /*115e0*/  FMNMX.FTZ R6, R246, R8, !PT ;  /* 0x00000008f6067209 */ /* 0x000fe40007810000 */
[----:B------:R-:W-:Y:S01]  /*115f0*/  FMNMX.FTZ R7, R205, R7, !PT ;  /* 0x00000007cd077209 */ /* 0x000fe20007810000 */
[----:B------:R-:W1:Y:S01]  /*11600*/  MUFU.TANH R8, R19 ;  /* 0x0000001300087308 */ /* 0x000e620000002400 */
[----:B------:R-:W-:Y:S02]  /*11610*/  FMNMX.FTZ R3, R185, R3, !PT ;  /* 0x00000003b9037209 */ /* 0x000fe40007810000 */
        /* <DEDUP_REMOVED lines=17> */
[----:B------:R-:W-:Y:S01]  /*11730*/  FMNMX.FTZ R6, R231, R7, !PT ;  /* 0x00000007e7067209 */ /* 0x000fe20007810000 */
[----:B------:R-:W-:Y:S01]  /*11740*/  FMUL.FTZ R7, R54, c[0x0][0x320] ;  /* 0x0000c80036077a20 */ /* 0x000fe20000410000 */
[----:B----4-:R-:W-:Y:S02]  /*11750*/  FSEL R210, R9, -INF , P1 ;  /* 0xff80000009d27808 */ /* 0x010fe40000800000 */
[----:B------:R-:W-:Y:S01]  /*11760*/  FMNMX.FTZ R6, R230, R6, !PT ;  /* 0x00000006e6067209 */ /* 0x000fe20007810000 */
[----:B------:R2:W-:Y:S01]  /*11770*/  MUFU.TANH R18, R7 ;  /* 0x0000000700127308 */ /* 0x0005e20000002400 */
[----:B-1----:R-:W-:-:S02]  /*11780*/  FSEL R209, R8, -INF , P0 ;  /* 0xff80000008d17808 */ /* 0x002fc40000000000 */
[----:B------:R-:W-:Y:S01]  /*11790*/  FMNMX.FTZ R3, R210, R3, !PT ;  /* 0x00000003d2037209 */ /* 0x000fe20007810000 */
[----:B------:R-:W1:Y:S01]  /*117a0*/  SHFL.BFLY PT, R8, R6, 0x2, 0x1f ;  /* 0x0c401f0006087f89 */ /* 0x000e6200000e0000 */
[----:B------:R-:W-:Y:S02]  /*117b0*/  FMNMX.FTZ R5, R228, R5, !PT ;  /* 0x00000005e4057209 */ /* 0x000fe40007810000 */
[----:B------:R-:W-:Y:S02]  /*117c0*/  FMNMX.FTZ R3, R209, R3, !PT ;  /* 0x00000003d1037209 */ /* 0x000fe40007810000 */
[----:B------:R-:W-:-:S03]  /*117d0*/  FMNMX.FTZ R5, R119, R5, !PT ;  /* 0x0000000577057209 */ /* 0x000fc60007810000 */
[----:B------:R-:W3:Y:S01]  /*117e0*/  SHFL.BFLY PT, R71, R3, 0x2, 0x1f ;  /* 0x0c401f0003477f89 */ /* 0x000ee200000e0000 */
[----:B--2---:R-:W-:-:S03]  /*117f0*/  FMUL.FTZ R7, R55, c[0x0][0x320] ;  /* 0x0000c80037077a20 */ /* 0x004fc60000410000 */
[----:B------:R-:W2:Y:S01]  /*11800*/  SHFL.BFLY PT, R9, R5, 0x2, 0x1f ;  /* 0x0c401f0005097f89 */ /* 0x000ea200000e0000 */
[----:B------:R4:W-:Y:S03]  /*11810*/  MUFU.TANH R36, R7 ;  /* 0x0000000700247308 */ /* 0x0009e60000002400 */
[----:B------:R-:W-:Y:S01]  /*11820*/  LDSM.16.MT88.4 R52, [R226+0x100] ;  /* 0x00010000e234783b */ /* 0x000fe20000004200 */
[----:B-1----:R-:W-:-:S03]  /*11830*/  FMNMX.FTZ R6, R6, R8, !PT ;  /* 0x0000000806067209 */ /* 0x002fc60007810000 */
[----:B------:R-:W-:Y:S04]  /*11840*/  SHFL.IDX PT, R8, R11, 0x1, 0x1c1f ;  /* 0x003c1f000b087f89 */ /* 0x000fe800000e0000 */
[----:B------:R-:W1:Y:S01]  /*11850*/  SHFL.BFLY PT, R74, R6, 0x1, 0x1f ;  /* 0x0c201f00064a7f89 */ /* 0x000e6200000e0000 */
[----:B---3--:R-:W-:Y:S01]  /*11860*/  FMNMX.FTZ R71, R3, R71, !PT ;  /* 0x0000004703477209 */ /* 0x008fe20007810000 */
[----:B------:R-:W-:Y:S02]  /*11870*/  FMUL.FTZ R3, R51, c[0x0][0x320] ;  /* 0x0000c80033037a20 */ /* 0x000fe40000410000 */
[----:B----4-:R-:W-:Y:S02]  /*11880*/  FMUL.FTZ R7, R107, c[0x0][0x320] ;  /* 0x0000c8006b077a20 */ /* 0x010fe40000410000 */
[----:B------:R3:W-:Y:S01]  /*11890*/  MUFU.TANH R41, R3 ;  /* 0x0000000300297308 */ /* 0x0007e20000002400 */
[----:B--2---:R-:W-:-:S02]  /*118a0*/  FMNMX.FTZ R5, R5, R9, !PT ;  /* 0x0000000905057209 */ /* 0x004fc40007810000 */
[----:B------:R-:W2:Y:S04]  /*118b0*/  SHFL.BFLY PT, R9, R71, 0x1, 0x1f ;  /* 0x0c201f0047097f89 */ /* 0x000ea800000e0000 */
[----:B------:R-:W4:Y:S01]  /*118c0*/  SHFL.BFLY PT, R72, R5, 0x1, 0x1f ;  /* 0x0c201f0005487f89 */ /* 0x000f2200000e0000 */
[----:B------:R2:W-:Y:S01]  /*118d0*/  MUFU.TANH R15, R7 ;  /* 0x00000007000f7308 */ /* 0x0005e20000002400 */
[----:B---3--:R-:W-:Y:S01]  /*118e0*/  FMUL.FTZ R3, R91, c[0x0][0x320] ;  /* 0x0000c8005b037a20 */ /* 0x008fe20000410000 */
[----:B-1----:R-:W-:-:S06]  /*118f0*/  FMNMX.FTZ R74, R6, R74, !PT ;  /* 0x0000004a064a7209 */ /* 0x002fcc0007810000 */
[----:B------:R1:W-:Y:S01]  /*11900*/  MUFU.TANH R11, R3 ;  /* 0x00000003000b7308 */ /* 0x0003e20000002400 */
[----:B--2---:R-:W-:Y:S01]  /*11910*/  FMUL.FTZ R7, R90, c[0x0][0x320] ;  /* 0x0000c8005a077a20 */ /* 0x004fe20000410000 */
[----:B------:R-:W-:-:S06]  /*11920*/  FMNMX.FTZ R71, R71, R9, !PT ;  /* 0x0000000947477209 */ /* 0x000fcc0007810000 */
[----:B------:R2:W-:Y:S01]  /*11930*/  MUFU.TANH R14, R7 ;  /* 0x00000007000e7308 */ /* 0x0005e20000002400 */
[----:B----4-:R-:W-:Y:S01]  /*11940*/  FMNMX.FTZ R72, R5, R72, !PT ;  /* 0x0000004805487209 */ /* 0x010fe20007810000 */
[----:B-1----:R-:W-:-:S04]  /*11950*/  FMUL.FTZ R3, R106, c[0x0][0x320] ;  /* 0x0000c8006a037a20 */ /* 0x002fc80000410000 */
[----:B------:R-:W-:Y:S02]  /*11960*/  FMUL.FTZ R6, R72, c[0x0][0x2d0] ;  /* 0x0000b40048067a20 */ /* 0x000fe40000410000 */
[----:B------:R1:W3:Y:S01]  /*11970*/  MUFU.TANH R10, R3 ;  /* 0x00000003000a7308 */ /* 0x0002e20000002400 */
[----:B--2---:R-:W-:-:S07]  /*11980*/  FMUL.FTZ R7, R50, c[0x0][0x320] ;  /* 0x0000c80032077a20 */ /* 0x004fce0000410000 */
[----:B------:R2:W4:Y:S01]  /*11990*/  MUFU.TANH R40, R7 ;  /* 0x0000000700287308 */ /* 0x0005220000002400 */
[----:B-1----:R-:W-:Y:S02]  /*119a0*/  FMUL.FTZ R3, R46, c[0x0][0x320] ;  /* 0x0000c8002e037a20 */ /* 0x002fe40000410000 */
[----:B--2---:R-:W-:-:S05]  /*119b0*/  IMAD.IADD R7, R12, 0x1, R8 ;  /* 0x000000010c077824 */ /* 0x004fca00078e0208 */
[----:B------:R1:W2:Y:S01]  /*119c0*/  MUFU.TANH R12, R3 ;  /* 0x00000003000c7308 */ /* 0x0002a20000002400 */
[----:B------:R-:W-:-:S07]  /*119d0*/  FMUL.FTZ R8, R47, c[0x0][0x320] ;  /* 0x0000c8002f087a20 */ /* 0x000fce0000410000 */
[----:B------:R2:W-:Y:S01]  /*119e0*/  MUFU.TANH R9, R8 ;  /* 0x0000000800097308 */ /* 0x0005e20000002400 */
[----:B-1----:R-:W-:Y:S01]  /*119f0*/  IMNMX R3, R13, R7, PT ;  /* 0x000000070d037217 */ /* 0x002fe20003800200 */
[----:B------:R-:W-:-:S03]  /*11a00*/  FMUL.FTZ R7, R74, c[0x0][0x2d0] ;  /* 0x0000b4004a077a20 */ /* 0x000fc60000410000 */
[C---:B------:R-:W-:Y:S02]  /*11a10*/  ISETP.GT.AND P2, PT, R3.reuse, RZ, PT ;  /* 0x000000ff0300720c */ /* 0x040fe40003f44270 */
[C---:B------:R-:W-:Y:S02]  /*11a20*/  ISETP.GT.AND P1, PT, R3.reuse, 0x1, PT ;  /* 0x000000010300780c */ /* 0x040fe40003f24270 */
[----:B------:R-:W-:Y:S02]  /*11a30*/  ISETP.GT.AND P0, PT, R3, 0x8, PT ;  /* 0x000000080300780c */ /* 0x000fe40003f04270 */
[----:B---3--:R-:W-:Y:S02]  /*11a40*/  FSEL R57, R10, -INF , P2 ;  /* 0xff8000000a397808 */ /* 0x008fe40001000000 */
[----:B------:R-:W-:Y:S02]  /*11a50*/  FSEL R56, R15, -INF , P1 ;  /* 0xff8000000f387808 */ /* 0x000fe40000800000 */
[----:B------:R-:W-:-:S02]  /*11a60*/  ISETP.GT.AND P4, PT, R3, 0x9, PT ;  /* 0x000000090300780c */ /* 0x000fc40003f84270 */
[----:B------:R-:W-:Y:S02]  /*11a70*/  FSEL R58, R177, -INF , P0 ;  /* 0xff800000b13a7808 */ /* 0x000fe40000000000 */
[----:B------:R-:W-:Y:S02]  /*11a80*/  FMNMX.FTZ R0, R57, R56, !PT ;  /* 0x0000003839007209 */ /* 0x000fe40007810000 */
[C---:B------:R-:W-:Y:S02]  /*11a90*/  ISETP.GT.AND P6, PT, R3.reuse, 0x10, PT ;  /* 0x000000100300780c */ /* 0x040fe40003fc4270 */
[----:B------:R-:W-:Y:S02]  /*11aa0*/  FSEL R59, R164, -INF , P4 ;  /* 0xff800000a43b7808 */ /* 0x000fe40002000000 */
[----:B------:R-:W-:Y:S02]  /*11ab0*/  FMNMX.FTZ R0, R58, R0, !PT ;  /* 0x000000003a007209 */ /* 0x000fe40007810000 */
[----:B------:R-:W-:-:S02]  /*11ac0*/  ISETP.GT.AND P5, PT, R3, 0x11, PT ;  /* 0x000000110300780c */ /* 0x000fc40003fa4270 */
[----:B------:R-:W-:Y:S02]  /*11ad0*/  FSEL R68, R70, -INF , P6 ;  /* 0xff80000046447808 */ /* 0x000fe40003000000 */
[----:B------:R-:W-:Y:S02]  /*11ae0*/  FMNMX.FTZ R0, R59, R0, !PT ;  /* 0x000000003b007209 */ /* 0x000fe40007810000 */
[----:B------:R-:W-:Y:S02]  /*11af0*/  ISETP.GT.AND P3, PT, R3, 0x18, PT ;  /* 0x000000180300780c */ /* 0x000fe40003f64270 */
[----:B------:R-:W-:Y:S02]  /*11b00*/  FSEL R69, R67, -INF , P5 ;  /* 0xff80000043457808 */ /* 0x000fe40002800000 */
[----:B------:R-:W-:Y:S01]  /*11b10*/  FMNMX.FTZ R0, R68, R0, !PT ;  /* 0x0000000044007209 */ /* 0x000fe20007810000 */
[----:B------:R-:W-:Y:S01]  /*11b20*/  LDSM.16.MT88.4 R64, [R227+0x900] ;  /* 0x00090000e340783b */ /* 0x000fe20000004200 */
        /* <DEDUP_REMOVED lines=15> */
[----:B------:R-:W-:Y:S02]  /*11c20*/  FSETP.NEU.FTZ.AND P0, PT, R74, -INF , PT ;  /* 0xff8000004a00780b */ /* 0x000fe40003f1d000 */
[----:B------:R-:W-:Y:S02]  /*11c30*/  ISETP.GT.AND P6, PT, R3, 0x30, PT ;  /* 0x000000300300780c */ /* 0x000fe40003fc4270 */
[----:B------:R-:W-:Y:S02]  /*11c40*/  FSEL R91, R176, -INF , P3 ;  /* 0xff800000b05b7808 */ /* 0x000fe40001800000 */
[----:B------:R-:W-:-:S02]  /*11c50*/  FMNMX.FTZ R0, R90, R0, !PT ;  /* 0x000000005a007209 */ /* 0x000fc40007810000 */
[----:B------:R-:W-:Y:S02]  /*11c60*/  FSEL R7, R7, RZ, P0 ;  /* 0x000000ff07077208 */ /* 0x000fe40000000000 */
[----:B------:R-:W-:Y:S02]  /*11c70*/  ISETP.GT.AND P1, PT, R3, 0x31, PT ;  /* 0x000000310300780c */ /* 0x000fe40003f24270 */
[----:B------:R-:W-:Y:S01]  /*11c80*/  FSEL R117, R163, -INF , P6 ;  /* 0xff800000a3757808 */ /* 0x000fe20003000000 */
[----:B------:R-:W-:Y:S01]  /*11c90*/  FFMA.FTZ R5, R20, c[0x0][0x2d0], -R7 ;  /* 0x0000b40014057a23 */ /* 0x000fe20000010807 */
[----:B------:R-:W-:Y:S01]  /*11ca0*/  FMNMX.FTZ R0, R91, R0, !PT ;  /* 0x000000005b007209 */ /* 0x000fe20007810000 */
[----:B------:R-:W-:Y:S01]  /*11cb0*/  IMAD.MOV.U32 R163, RZ, RZ, R205 ;  /* 0x000000ffffa37224 */ /* 0x000fe200078e00cd */
[----:B------:R-:W-:Y:S01]  /*11cc0*/  ISETP.GT.AND P2, PT, R3, 0x38, PT ;  /* 0x000000380300780c */ /* 0x000fe20003f44270 */
[----:B------:R1:W-:Y:S01]  /*11cd0*/  MUFU.EX2 R252, R5 ;  /* 0x0000000500fc7308 */ /* 0x0003e20000000800 */
[----:B------:R-:W-:-:S02]  /*11ce0*/  FSEL R118, R162, -INF , P1 ;  /* 0xff800000a2767808 */ /* 0x000fc40000800000 */
[----:B------:R-:W-:Y:S02]  /*11cf0*/  FSETP.NEU.FTZ.AND P0, PT, R72, -INF , PT ;  /* 0xff8000004800780b */ /* 0x000fe40003f1d000 */
[----:B------:R-:W-:Y:S02]  /*11d00*/  FMNMX.FTZ R0, R117, R0, !PT ;  /* 0x0000000075007209 */ /* 0x000fe40007810000 */
[C---:B------:R-:W-:Y:S02]  /*11d10*/  ISETP.GT.AND P4, PT, R3.reuse, 0x39, PT ;  /* 0x000000390300780c */ /* 0x040fe40003f84270 */
[----:B------:R-:W-:Y:S02]  /*11d20*/  FSEL R6, R6, RZ, P0 ;  /* 0x000000ff06067208 */ /* 0x000fe40000000000 */
[----:B------:R-:W-:Y:S02]  /*11d30*/  FSEL R116, R86, -INF , P2 ;  /* 0xff80000056747808 */ /* 0x000fe40001000000 */
[----:B------:R-:W-:Y:S01]  /*11d40*/  FMNMX.FTZ R0, R118, R0, !PT ;  /* 0x0000000076007209 */ /* 0x000fe20007810000 */
[----:B--2---:R-:W-:Y:S01]  /*11d50*/  FFMA.FTZ R8, R26, c[0x0][0x2d0], -R6 ;  /* 0x0000b4001a087a23 */ /* 0x004fe20000010806 */
[----:B------:R-:W-:Y:S01]  /*11d60*/  ISETP.GT.AND P5, PT, R3, 0x40, PT ;  /* 0x000000400300780c */ /* 0x000fe20003fa4270 */
[----:B-1----:R-:W-:Y:S01]  /*11d70*/  FFMA.FTZ R5, R22, c[0x0][0x2d0], -R7 ;  /* 0x0000b40016057a23 */ /* 0x002fe20000010807 */
[----:B------:R-:W-:Y:S01]  /*11d80*/  FSEL R128, R87, -INF , P4 ;  /* 0xff80000057807808 */ /* 0x000fe20002000000 */
[----:B------:R-:W-:Y:S01]  /*11d90*/  MUFU.EX2 R237, R8 ;  /* 0x0000000800ed7308 */ /* 0x000fe20000000800 */
[----:B------:R-:W-:Y:S01]  /*11da0*/  FMNMX.FTZ R0, R116, R0, !PT ;  /* 0x0000000074007209 */ /* 0x000fe20007810000 */
[----:B------:R-:W-:Y:S01]  /*11db0*/  LDSM.16.MT88.4 R84, [R226+0x900] ;  /* 0x00090000e254783b */ /* 0x000fe20000004200 */
        /* <DEDUP_REMOVED lines=13> */
[----:B------:R-:W-:Y:S01]  /*11e90*/  FMNMX.FTZ R0, R140, R0, !PT ;  /* 0x000000008c007209 */ /* 0x000fe20007810000 */
[----:B------:R-:W-:Y:S01]  /*11ea0*/  LDSM.16.MT88.4 R60, [R224+0x900] ;  /* 0x00090000e03c783b */ /* 0x000fe20000004200 */
[----:B------:R-:W-:Y:S01]  /*11eb0*/  FSETP.NEU.FTZ.AND P0, PT, R71, -INF , PT ;  /* 0xff8000004700780b */ /* 0x000fe20003f1d000 */
[----:B------:R1:W-:Y:S01]  /*11ec0*/  MUFU.EX2 R190, R5 ;  /* 0x0000000500be7308 */ /* 0x0003e20000000800 */
[----:B------:R-:W-:-:S02]  /*11ed0*/  ISETP.GT.AND P6, PT, R3, 0x51, PT ;  /* 0x000000510300780c */ /* 0x000fc40003fc4270 */
[----:B------:R-:W-:Y:S02]  /*11ee0*/  FSEL R159, R159, -INF , P2 ;  /* 0xff8000009f9f7808 */ /* 0x000fe40001000000 */
[----:B------:R-:W-:Y:S02]  /*11ef0*/  FMNMX.FTZ R0, R145, R0, !PT ;  /* 0x0000000091007209 */ /* 0x000fe40007810000 */
[----:B------:R-:W-:Y:S02]  /*11f00*/  ISETP.GT.AND P5, PT, R3, 0x58, PT ;  /* 0x000000580300780c */ /* 0x000fe40003fa4270 */
[----:B------:R-:W-:Y:S02]  /*11f10*/  FSEL R158, R27, -INF , P6 ;  /* 0xff8000001b9e7808 */ /* 0x000fe40003000000 */
[----:B------:R-:W-:Y:S02]  /*11f20*/  FMNMX.FTZ R0, R159, R0, !PT ;  /* 0x000000009f007209 */ /* 0x000fe40007810000 */
[----:B------:R-:W-:-:S02]  /*11f30*/  ISETP.GT.AND P4, PT, R3, 0x59, PT ;  /* 0x000000590300780c */ /* 0x000fc40003f84270 */
[----:B------:R-:W-:Y:S01]  /*11f40*/  ISETP.GT.AND P3, PT, R3, 0x60, PT ;  /* 0x000000600300780c */ /* 0x000fe20003f64270 */
[----:B-1----:R-:W-:Y:S01]  /*11f50*/  FFMA.FTZ R5, R23, c[0x0][0x2d0], -R6 ;  /* 0x0000b40017057a23 */ /* 0x002fe20000010806 */
[C---:B------:R-:W-:Y:S02]  /*11f60*/  ISETP.GT.AND P2, PT, R3.reuse, 0x61, PT ;  /* 0x000000610300780c */ /* 0x040fe40003f44270 */
[----:B------:R-:W-:Y:S01]  /*11f70*/  ISETP.GT.AND P1, PT, R3, 0x68, PT ;  /* 0x000000680300780c */ /* 0x000fe20003f24270 */
[----:B------:R1:W-:Y:S01]  /*11f80*/  MUFU.EX2 R191, R5 ;  /* 0x0000000500bf7308 */ /* 0x0003e20000000800 */
[----:B------:R-:W-:Y:S02]  /*11f90*/  FSEL R170, R18, -INF , P5 ;  /* 0xff80000012aa7808 */ /* 0x000fe40002800000 */
[----:B------:R-:W-:Y:S02]  /*11fa0*/  FMNMX.FTZ R0, R158, R0, !PT ;  /* 0x000000009e007209 */ /* 0x000fe40007810000 */
[----:B------:R-:W-:-:S02]  /*11fb0*/  FSEL R169, R36, -INF , P4 ;  /* 0xff80000024a97808 */ /* 0x000fc40002000000 */
[----:B------:R-:W-:Y:S01]  /*11fc0*/  FMNMX.FTZ R0, R170, R0, !PT ;  /* 0x00000000aa007209 */ /* 0x000fe20007810000 */
[----:B------:R-:W-:Y:S01]  /*11fd0*/  LDSM.16.MT88.4 R36, [R227+0x100] ;  /* 0x00010000e324783b */ /* 0x000fe20000004200 */
[----:B----4-:R-:W-:Y:S02]  /*11fe0*/  FSEL R167, R40, -INF , P3 ;  /* 0xff80000028a77808 */ /* 0x010fe40001800000 */
[----:B------:R-:W-:Y:S02]  /*11ff0*/  FSEL R164, R41, -INF , P2 ;  /* 0xff80000029a47808 */ /* 0x000fe40001000000 */
[----:B------:R-:W-:Y:S01]  /*12000*/  FSEL R157, R12, -INF , P1 ;  /* 0xff8000000c9d7808 */ /* 0x000fe20000800000 */
[----:B------:R-:W-:Y:S01]  /*12010*/  LDSM.16.MT88.4 R40, [R225+0x100] ;  /* 0x00010000e128783b */ /* 0x000fe20000004200 */
[----:B-1----:R-:W-:-:S04]  /*12020*/  FFMA.FTZ R5, R25, c[0x0][0x2d0], -R6 ;  /* 0x0000b40019057a23 */ /* 0x002fc80000010806 */
        /* <DEDUP_REMOVED lines=29> */
[----:B------:R1:W3:Y:S03]  /*12200*/  MUFU.EX2 R196, R2 ;  /* 0x0000000200c47308 */ /* 0x0002e60000000800 */
[C---:B------:R-:W-:Y:S08]  /*12210*/  HMMA.16816.F32.BF16 R48, R8.reuse, R40, RZ ;  /* 0x000000280830723c */ /* 0x040ff000000418ff */
[----:B------:R-:W-:Y:S01]  /*12220*/  HMMA.16816.F32.BF16 R20, R8, R52, RZ ;  /* 0x000000340814723c */ /* 0x000fe200000418ff */
[----:B--2---:R-:W-:Y:S01]  /*12230*/  FMNMX.FTZ R0, R0, R3, !PT ;  /* 0x0000000300007209 */ /* 0x004fe20007810000 */
[----:B-1----:R-:W-:-:S04]  /*12240*/  FFMA.FTZ R2, R32, c[0x0][0x2d0], -R6 ;  /* 0x0000b40020027a23 */ /* 0x002fc80000010806 */
[----:B------:R-:W1:Y:S02]  /*12250*/  SHFL.BFLY PT, R3, R0, 0x1, 0x1f ;  /* 0x0c201f0000037f89 */ /* 0x000e6400000e0000 */
[----:B------:R-:W-:Y:S01]  /*12260*/  HMMA.16816.F32.BF16 R24, R8, R42, RZ ;  /* 0x0000002a0818723c */ /* 0x000fe200000418ff */
[----:B---3--:R-:W-:Y:S01]  /*12270*/  F2FP.BF16.PACK_AB R12, R196, R208 ;  /* 0x000000d0c40c723e */ /* 0x008fe200000010ff */
[----:B------:R2:W-:Y:S02]  /*12280*/  MUFU.EX2 R203, R2 ;  /* 0x0000000200cb7308 */ /* 0x0005e40000000800 */
[----:B--2---:R-:W-:-:S06]  /*12290*/  FFMA.FTZ R2, R34, c[0x0][0x2d0], -R6 ;  /* 0x0000b40022027a23 */ /* 0x004fcc0000010806 */
[----:B------:R2:W3:Y:S02]  /*122a0*/  MUFU.EX2 R232, R2 ;  /* 0x0000000200e87308 */ /* 0x0004e40000000800 */
[--C-:B--2---:R-:W-:Y:S01]  /*122b0*/  FFMA.FTZ R2, R31, c[0x0][0x2d0], -R5.reuse ;  /* 0x0000b4001f027a23 */ /* 0x104fe20000010805 */
[----:B---3--:R-:W-:Y:S01]  /*122c0*/  F2FP.BF16.PACK_AB R14, R232, R203 ;  /* 0x000000cbe80e723e */ /* 0x008fe200000010ff */
[----:B------:R-:W-:Y:S04]  /*122d0*/  HMMA.16816.F32.BF16 R28, R8, R38, RZ ;  /* 0x00000026081c723c */ /* 0x000fe800000418ff */
[----:B------:R2:W-:Y:S02]  /*122e0*/  MUFU.EX2 R207, R2 ;  /* 0x0000000200cf7308 */ /* 0x0005e40000000800 */
[----:B--2---:R-:W-:-:S06]  /*122f0*/  FFMA.FTZ R2, R33, c[0x0][0x2d0], -R5 ;  /* 0x0000b40021027a23 */ /* 0x004fcc0000010805 */
[----:B------:R2:W3:Y:S02]  /*12300*/  MUFU.EX2 R197, R2 ;  /* 0x0000000200c57308 */ /* 0x0004e40000000800 */
[--C-:B--2---:R-:W-:Y:S01]  /*12310*/  FFMA.FTZ R2, R35, c[0x0][0x2d0], -R5.reuse ;  /* 0x0000b40023027a23 */ /* 0x104fe20000010805 */
[----:B---3--:R-:W-:Y:S01]  /*12320*/  F2FP.BF16.PACK_AB R13, R197, R207 ;  /* 0x000000cfc50d723e */ /* 0x008fe200000010ff */
[C---:B------:R-:W-:Y:S04]  /*12330*/  HMMA.16816.F32.BF16 R32, R8.reuse, R18, RZ ;  /* 0x000000120820723c */ /* 0x040fe800000418ff */
[----:B------:R2:W-:Y:S04]  /*12340*/  MUFU.EX2 R161, R2 ;  /* 0x0000000200a17308 */ /* 0x0005e80000000800 */
[----:B------:R-:W-:Y:S01]  /*12350*/  HMMA.16816.F32.BF16 R8, R8, R54, RZ ;  /* 0x000000360808723c */ /* 0x000fe200000418ff */
[----:B--2---:R-:W-:Y:S01]  /*12360*/  FFMA.FTZ R2, R73, c[0x0][0x2d0], -R5 ;  /* 0x0000b40049027a23 */ /* 0x004fe20000010805 */
[----:B-1----:R-:W-:-:S03]  /*12370*/  FMNMX.FTZ R73, R0, R3, !PT ;  /* 0x0000000300497209 */ /* 0x002fc60007810000 */
[----:B------:R1:W2:Y:S01]  /*12380*/  MUFU.EX2 R188, R2 ;  /* 0x0000000200bc7308 */ /* 0x0002a20000000800 */
[C---:B------:R-:W-:Y:S01]  /*12390*/  FSETP.NEU.FTZ.AND P0, PT, R73.reuse, -INF , PT ;  /* 0xff8000004900780b */ /* 0x040fe20003f1d000 */
[----:B------:R-:W-:-:S05]  /*123a0*/  FMUL.FTZ R0, R73, c[0x0][0x2d0] ;  /* 0x0000b40049007a20 */ /* 0x000fca0000410000 */
[----:B------:R-:W-:Y:S01]  /*123b0*/  FSEL R0, R0, RZ, P0 ;  /* 0x000000ff00007208 */ /* 0x000fe20000000000 */
[----:B-1----:R-:W-:Y:S01]  /*123c0*/  FFMA.FTZ R2, R92, c[0x0][0x2d0], -R7 ;  /* 0x0000b4005c027a23 */ /* 0x002fe20000010807 */
[----:B--2---:R-:W-:-:S03]  /*123d0*/  F2FP.BF16.PACK_AB R15, R188, R161 ;  /* 0x000000a1bc0f723e */ /* 0x004fc600000010ff */
[----:B------:R1:W-:Y:S04]  /*123e0*/  MUFU.EX2 R183, R2 ;  /* 0x0000000200b77308 */ /* 0x0003e80000000800 */
[C---:B------:R-:W-:Y:S08]  /*123f0*/  HMMA.16816.F32.BF16 R124, R12.reuse, R64, R76 ;  /* 0x000000400c7c723c */ /* 0x040ff0000004184c */
[----:B------:R-:W-:Y:S01]  /*12400*/  HMMA.16816.F32.BF16 R76, R12, R86, R8 ;  /* 0x000000560c4c723c */ /* 0x000fe20000041808 */
[----:B-1----:R-:W-:-:S06]  /*12410*/  FFMA.FTZ R2, R93, c[0x0][0x2d0], -R7 ;  /* 0x0000b4005d027a23 */ /* 0x002fcc0000010807 */
[----:B------:R-:W-:Y:S01]  /*12420*/  F2FP.BF16.PACK_AB R8, R248, R252 ;  /* 0x000000fcf808723e */ /* 0x000fe200000010ff */
[----:B------:R1:W2:Y:S01]  /*12430*/  MUFU.EX2 R182, R2 ;  /* 0x0000000200b67308 */ /* 0x0002a20000000800 */
[C---:B------:R-:W-:Y:S08]  /*12440*/  HMMA.16816.F32.BF16 R112, R12.reuse, R84, R20 ;  /* 0x000000540c70723c */ /* 0x040ff00000041814 */
[----:B------:R-:W-:Y:S01]  /*12450*/  HMMA.16816.F32.BF16 R104, R12, R60, R44 ;  /* 0x0000003c0c68723c */ /* 0x000fe2000004182c */
[----:B-1----:R-:W-:Y:S01]  /*12460*/  FFMA.FTZ R2, R94, c[0x0][0x2d0], -R7 ;  /* 0x0000b4005e027a23 */ /* 0x002fe20000010807 */
[----:B--2---:R-:W-:-:S06]  /*12470*/  F2FP.BF16.PACK_AB R10, R182, R183 ;  /* 0x000000b7b60a723e */ /* 0x004fcc00000010ff */
        /* <DEDUP_REMOVED lines=18> */
[----:B------:R1:W2:Y:S02]  /*125a0*/  MUFU.EX2 R213, R2 ;  /* 0x0000000200d57308 */ /* 0x0002a40000000800 */
[C---:B------:R-:W-:Y:S08]  /*125b0*/  HMMA.16816.F32.BF16 R20, R8.reuse, R16, RZ ;  /* 0x000000100814723c */ /* 0x040ff000000418ff */
[----:B------:R-:W-:Y:S01]  /*125c0*/  HMMA.16816.F32.BF16 R28, R8, R18, RZ ;  /* 0x00000012081c723c */ /* 0x000fe200000418ff */
[----:B-1----:R-:W-:-:S04]  /*125d0*/  FFMA.FTZ R2, R101, c[0x0][0x2d0], -R7 ;  /* 0x0000b40065027a23 */ /* 0x002fc80000010807 */
[----:B------:R1:W3:Y:S03]  /*125e0*/  MUFU.EX2 R193, R2 ;  /* 0x0000000200c17308 */ /* 0x0002e60000000800 */
[C---:B------:R-:W-:Y:S08]  /*125f0*/  HMMA.16816.F32.BF16 R16, R8.reuse, R36, RZ ;  /* 0x000000240810723c */ /* 0x040ff000000418ff */
[----:B------:R-:W-:Y:S01]  /*12600*/  HMMA.16816.F32.BF16 R32, R8, R38, RZ ;  /* 0x000000260820723c */ /* 0x000fe200000418ff */
[----:B-1----:R-:W-:-:S07]  /*12610*/  FFMA.FTZ R2, R68, c[0x0][0x2d0], -R0 ;  /* 0x0000b40044027a23 */ /* 0x002fce0000010800 */
[C---:B------:R-:W-:Y:S01]  /*12620*/  HMMA.16816.F32.BF16 R24, R8.reuse, R52, RZ ;  /* 0x000000340818723c */ /* 0x040fe200000418ff */
[----:B--2---:R-:W-:Y:S01]  /*12630*/  IMAD.MOV.U32 R68, RZ, RZ, R213 ;  /* 0x000000ffff447224 */ /* 0x004fe200078e00d5 */
[----:B------:R1:W-:Y:S06]  /*12640*/  MUFU.EX2 R181, R2 ;  /* 0x0000000200b57308 */ /* 0x0003ec0000000800 */
[C---:B------:R-:W-:Y:S08]  /*12650*/  HMMA.16816.F32.BF16 R12, R8.reuse, R40, RZ ;  /* 0x00000028080c723c */ /* 0x040ff000000418ff */
[----:B------:R-:W-:Y:S01]  /*12660*/  HMMA.16816.F32.BF16 R36, R8, R42, RZ ;  /* 0x0000002a0824723c */ /* 0x000fe200000418ff */
[----:B-1----:R-:W-:Y:S01]  /*12670*/  FFMA.FTZ R2, R69, c[0x0][0x2d0], -R0 ;  /* 0x0000b40045027a23 */ /* 0x002fe20000010800 */
[----:B------:R-:W-:-:S03]  /*12680*/  MOV R69, R186 ;  /* 0x000000ba00457202 */ /* 0x000fc60000000f00 */
[----:B------:R1:W2:Y:S03]  /*12690*/  MUFU.EX2 R180, R2 ;  /* 0x0000000200b47308 */ /* 0x0002a60000000800 */
[----:B------:R-:W-:Y:S07]  /*126a0*/  HMMA.16816.F32.BF16 R52, R8, R54, RZ ;  /* 0x000000360834723c */ /* 0x000fee00000418ff */
[----:B------:R-:W-:-:S02]  /*126b0*/  F2FP.BF16.PACK_AB R8, R202, R200 ;  /* 0x000000c8ca08723e */ /* 0x000fc400000010ff */
[----:B---3--:R-:W-:Y:S01]  /*126c0*/  F2FP.BF16.PACK_AB R10, R193, R68 ;  /* 0x00000044c10a723e */ /* 0x008fe200000010ff */
[--C-:B-1----:R-:W-:Y:S01]  /*126d0*/  FFMA.FTZ R2, R70, c[0x0][0x2d0], -R0.reuse ;  /* 0x0000b40046027a23 */ /* 0x102fe20000010800 */
[----:B--2---:R-:W-:Y:S01]  /*126e0*/  F2FP.BF16.PACK_AB R9, R180, R181 ;  /* 0x000000b5b409723e */ /* 0x004fe200000010ff */
[----:B------:R-:W-:Y:S02]  /*126f0*/  IMAD.MOV.U32 R70, RZ, RZ, R197 ;  /* 0x000000ffff467224 */ /* 0x000fe400078e00c5 */
[----:B------:R1:W-:Y:S02]  /*12700*/  MUFU.EX2 R235, R2 ;  /* 0x0000000200eb7308 */ /* 0x0003e40000000800 */
[----:B-1----:R-:W-:Y:S01]  /*12710*/  FFMA.FTZ R2, R75, c[0x0][0x2d0], -R0 ;  /* 0x0000b4004b027a23 */ /* 0x002fe20000010800 */
[----:B------:R-:W-:-:S05]  /*12720*/  MOV R75, R194 ;  /* 0x000000c2004b7202 */ /* 0x000fca0000000f00 */
[----:B------:R1:W2:Y:S02]  /*12730*/  MUFU.EX2 R162, R2 ;  /* 0x0000000200a27308 */ /* 0x0002a40000000800 */
[----:B-1----:R-:W-:Y:S01]  /*12740*/  FFMA.FTZ R2, R111, c[0x0][0x2d0], -R7 ;  /* 0x0000b4006f027a23 */ /* 0x002fe20000010807 */
[----:B--2---:R-:W-:-:S05]  /*12750*/  F2FP.BF16.PACK_AB R11, R162, R235 ;  /* 0x000000eba20b723e */ /* 0x004fca00000010ff */
[----:B------:R1:W-:Y:S02]  /*12760*/  MUFU.EX2 R250, R2 ;  /* 0x0000000200fa7308 */ /* 0x0003e40000000800 */
[C---:B------:R-:W-:Y:S01]  /*12770*/  HMMA.16816.F32.BF16 R56, R8.reuse, R64, R16 ;  /* 0x000000400838723c */ /* 0x040fe20000041810 */
[----:B------:R-:W2:Y:S07]  /*12780*/  LDSM.16.MT88.4 R16, [R227+0x1100] ;  /* 0x00110000e310783b */ /* 0x000eae0000004200 */
[----:B------:R-:W-:Y:S01]  /*12790*/  HMMA.16816.F32.BF16 R40, R8, R60, R20 ;  /* 0x0000003c0828723c */ /* 0x000fe20000041814 */
[----:B------:R-:W3:Y:S01]  /*127a0*/  LDSM.16.MT88.4 R20, [R224+0x1100] ;  /* 0x00110000e014783b */ /* 0x000ee20000004200 */
[----:B-1----:R-:W-:-:S02]  /*127b0*/  FFMA.FTZ R2, R130, c[0x0][0x2d0], -R7 ;  /* 0x0000b40082027a23 */ /* 0x002fc40000010807 */
[----:B------:R-:W-:Y:S02]  /*127c0*/  IMAD.MOV.U32 R130, RZ, RZ, R211 ;  /* 0x000000ffff827224 */ /* 0x000fe400078e00d3 */
[----:B------:R1:W-:Y:S02]  /*127d0*/  MUFU.EX2 R251, R2 ;  /* 0x0000000200fb7308 */ /* 0x0003e40000000800 */
[C---:B------:R-:W-:Y:S01]  /*127e0*/  HMMA.16816.F32.BF16 R48, R8.reuse, R80, R12 ;  /* 0x000000500830723c */ /* 0x040fe2000004180c */
[----:B------:R-:W-:Y:S07]  /*127f0*/  LDSM.16.MT88.4 R12, [R225+0x1100] ;  /* 0x00110000e10c783b */ /* 0x000fee0000004200 */
[----:B------:R-:W-:Y:S01]  /*12800*/  HMMA.16816.F32.BF16 R28, R8, R62, R28 ;  /* 0x0000003e081c723c */ /* 0x000fe2000004181c */
[----:B-1----:R-:W-:-:S07]  /*12810*/  FFMA.FTZ R2, R132, c[0x0][0x2d0], -R7 ;  /* 0x0000b40084027a23 */ /* 0x002fce0000010807 */
[C---:B------:R-:W-:Y:S01]  /*12820*/  HMMA.16816.F32.BF16 R32, R8.reuse, R66, R32 ;  /* 0x000000420820723c */ /* 0x040fe20000041820 */
[----:B------:R-:W-:Y:S01]  /*12830*/  IMAD.MOV.U32 R132, RZ, RZ, R193 ;  /* 0x000000ffff847224 */ /* 0x000fe200078e00c1 */
[----:B------:R1:W4:Y:S06]  /*12840*/  MUFU.EX2 R3, R2 ;  /* 0x0000000200037308 */ /* 0x00032c0000000800 */
[C---:B------:R-:W-:Y:S08]  /*12850*/  HMMA.16816.F32.BF16 R36, R8.reuse, R82, R36 ;  /* 0x000000520824723c */ /* 0x040ff00000041824 */
[----:B------:R-:W-:Y:S01]  /*12860*/  HMMA.16816.F32.BF16 R52, R8, R86, R52 ;  /* 0x000000560834723c */ /* 0x000fe20000041834 */
[----:B-1----:R-:W-:Y:S01]  /*12870*/  FFMA.FTZ R2, R133, c[0x0][0x2d0], -R7 ;  /* 0x0000b40085027a23 */ /* 0x002fe20000010807 */
[----:B----4-:R-:W-:-:S03]  /*12880*/  MOV R133, R3 ;  /* 0x0000000300857202 */ /* 0x010fc60000000f00 */
[----:B------:R1:W-:Y:S02]  /*12890*/  MUFU.EX2 R3, R2 ;  /* 0x0000000200037308 */ /* 0x0003e40000000800 */
[----:B-1----:R-:W-:-:S06]  /*128a0*/  FFMA.FTZ R2, R108, c[0x0][0x2d0], -R6 ;  /* 0x0000b4006c027a23 */ /* 0x002fcc0000010806 */
[----:B------:R1:W-:Y:S02]  /*128b0*/  MUFU.EX2 R244, R2 ;  /* 0x0000000200f47308 */ /* 0x0003e40000000800 */
[----:B-1----:R-:W-:-:S06]  /*128c0*/  FFMA.FTZ R2, R109, c[0x0][0x2d0], -R6 ;  /* 0x0000b4006d027a23 */ /* 0x002fcc0000010806 */
[----:B------:R1:W4:Y:S02]  /*128d0*/  MUFU.EX2 R245, R2 ;  /* 0x0000000200f57308 */ /* 0x0003240000000800 */
[--C-:B-1----:R-:W-:Y:S02]  /*128e0*/  FFMA.FTZ R2, R110, c[0x0][0x2d0], -R6.reuse ;  /* 0x0000b4006e027a23 */ /* 0x102fe40000010806 */
[----:B------:R-:W-:Y:S01]  /*128f0*/  HMMA.16816.F32.BF16 R108, R8, R84, R24 ;  /* 0x00000054086c723c */ /* 0x000fe20000041818 */
[----:B------:R-:W1:Y:S03]  /*12900*/  LDSM.16.MT88.4 R24, [R226+0x1100] ;  /* 0x00110000e218783b */ /* 0x000e660000004200 */
[----:B------:R2:W-:Y:S03]  /*12910*/  MUFU.EX2 R247, R2 ;  /* 0x0000000200f77308 */ /* 0x0005e60000000800 */
[----:B----4-:R-:W-:Y:S01]  /*12920*/  F2FP.BF16.PACK_AB R8, R245, R244 ;  /* 0x000000f4f508723e */ /* 0x010fe200000010ff */
[----:B--2---:R-:W-:-:S02]  /*12930*/  FFMA.FTZ R2, R131, c[0x0][0x2d0], -R6 ;  /* 0x0000b40083027a23 */ /* 0x004fc40000010806 */
        /* <DEDUP_REMOVED lines=22> */
[----:B------:R-:W-:Y:S01]  /*12aa0*/  IMAD.MOV.U32 R125, RZ, RZ, R3 ;  /* 0x000000ffff7d7224 */ /* 0x000fe200078e0003 */
[----:B------:R-:W-:Y:S01]  /*12ab0*/  MOV R3, R206 ;  /* 0x000000ce00037202 */ /* 0x000fe20000000f00 */
[----:B--2---:R-:W-:-:S04]  /*12ac0*/  FFMA.FTZ R2, R89, c[0x0][0x2d0], -R0 ;  /* 0x0000b40059027a23 */ /* 0x004fc80000010800 */
[----:B------:R2:W3:Y:S01]  /*12ad0*/  MUFU.EX2 R220, R2 ;  /* 0x0000000200dc7308 */ /* 0x0004e20000000800 */
[C---:B-1----:R-:W-:Y:S08]  /*12ae0*/  HMMA.16816.F32.BF16 R80, R8.reuse, R24, R112 ;  /* 0x000000180850723c */ /* 0x042ff00000041870 */
[----:B------:R-:W-:Y:S01]  /*12af0*/  HMMA.16816.F32.BF16 R96, R8, R22, R96 ;  /* 0x000000160860723c */ /* 0x000fe20000041860 */
        /* <DEDUP_REMOVED lines=18> */
[----:B-1----:R-:W-:-:S03]  /*12c20*/  FFMA.FTZ R2, R148, c[0x0][0x2d0], -R7 ;  /* 0x0000b40094027a23 */ /* 0x002fc60000010807 */
[----:B------:R-:W-:Y:S01]  /*12c30*/  LDSM.16.MT88.4 R28, [R226+0x1900] ;  /* 0x00190000e21c783b */ /* 0x000fe20000004200 */
[----:B------:R-:W-:Y:S01]  /*12c40*/  IMAD.MOV.U32 R148, RZ, RZ, R191 ;  /* 0x000000ffff947224 */ /* 0x000fe200078e00bf */
[----:B------:R1:W-:Y:S01]  /*12c50*/  MUFU.EX2 R214, R2 ;  /* 0x0000000200d67308 */ /* 0x0003e20000000800 */
[C---:B------:R-:W-:Y:S08]  /*12c60*/  HMMA.16816.F32.BF16 R56, R8.reuse, R16, R56 ;  /* 0x000000100838723c */ /* 0x040ff00000041838 */
[----:B------:R-:W-:Y:S01]  /*12c70*/  HMMA.16816.F32.BF16 R44, R8, R18, R32 ;  /* 0x00000012082c723c */ /* 0x000fe20000041820 */
[----:B------:R-:W3:Y:S01]  /*12c80*/  LDSM.16.MT88.4 R16, [R227+0x1900] ;  /* 0x00190000e310783b */ /* 0x000ee20000004200 */
[----:B-1----:R-:W-:-:S06]  /*12c90*/  FFMA.FTZ R2, R149, c[0x0][0x2d0], -R7 ;  /* 0x0000b40095027a23 */ /* 0x002fcc0000010807 */
[C---:B------:R-:W-:Y:S01]  /*12ca0*/  HMMA.16816.F32.BF16 R40, R8.reuse, R12, R48 ;  /* 0x0000000c0828723c */ /* 0x040fe20000041830 */
[----:B------:R-:W-:Y:S01]  /*12cb0*/  MOV R149, R190 ;  /* 0x000000be00957202 */ /* 0x000fe20000000f00 */
[----:B------:R1:W-:Y:S06]  /*12cc0*/  MUFU.EX2 R215, R2 ;  /* 0x0000000200d77308 */ /* 0x0003ec0000000800 */
[C---:B------:R-:W-:Y:S01]  /*12cd0*/  HMMA.16816.F32.BF16 R32, R8.reuse, R14, R36 ;  /* 0x0000000e0820723c */ /* 0x040fe20000041824 */
[----:B------:R-:W4:Y:S07]  /*12ce0*/  LDSM.16.MT88.4 R12, [R225+0x1900] ;  /* 0x00190000e10c783b */ /* 0x000f2e0000004200 */
[----:B------:R-:W-:Y:S01]  /*12cf0*/  HMMA.16816.F32.BF16 R48, R8, R24, R108 ;  /* 0x000000180830723c */ /* 0x000fe2000004186c */
[----:B-1----:R-:W-:-:S02]  /*12d00*/  FFMA.FTZ R2, R150, c[0x0][0x2d0], -R7 ;  /* 0x0000b40096027a23 */ /* 0x002fc40000010807 */
[----:B------:R-:W-:Y:S02]  /*12d10*/  IMAD.MOV.U32 R150, RZ, RZ, R195 ;  /* 0x000000ffff967224 */ /* 0x000fe400078e00c3 */
        /* <DEDUP_REMOVED lines=36> */
[----:B-1----:R-:W-:-:S02]  /*12f60*/  FFMA.FTZ R2, R118, c[0x0][0x2d0], -R0 ;  /* 0x0000b40076027a23 */ /* 0x002fc40000010800 */
[----:B------:R-:W-:Y:S02]  /*12f70*/  IMAD.MOV.U32 R118, RZ, RZ, R160 ;  /* 0x000000ffff767224 */ /* 0x000fe400078e00a0 */
        /* <DEDUP_REMOVED lines=23> */
[----:B------:R1:W-:Y:S03]  /*130f0*/  MUFU.EX2 R197, R2 ;  /* 0x0000000200c57308 */ /* 0x0003e60000000800 */
[C---:B------:R-:W-:Y:S01]  /*13100*/  HMMA.16816.F32.BF16 R44, R8.reuse, R18, R44 ;  /* 0x00000012082c723c */ /* 0x040fe2000004182c */
[----:B------:R-:W2:Y:S07]  /*13110*/  LDSM.16.MT88.4 R16, [R225+0x2100] ;  /* 0x00210000e110783b */ /* 0x000eae0000004200 */
        /* <DEDUP_REMOVED lines=13> */
[----:B-1----:R-:W-:Y:S02]  /*131f0*/  FFMA.FTZ R2, R165, c[0x0][0x2d0], -R6 ;  /* 0x0000b400a5027a23 */ /* 0x002fe40000010806 */
[----:B------:R-:W-:Y:S02]  /*13200*/  IMAD.MOV.U32 R165, RZ, RZ, R174 ;  /* 0x000000ffffa57224 */ /* 0x000fe400078e00ae */
[----:B------:R1:W-:Y:S01]  /*13210*/  MUFU.EX2 R193, R2 ;  /* 0x0000000200c17308 */ /* 0x0003e20000000800 */
[----:B------:R-:W-:-:S02]  /*13220*/  IMAD.MOV.U32 R174, RZ, RZ, R118 ;  /* 0x000000ffffae7224 */ /* 0x000fc400078e0076 */
[----:B------:R-:W-:Y:S01]  /*13230*/  IMAD.MOV.U32 R118, RZ, RZ, R147 ;  /* 0x000000ffff767224 */ /* 0x000fe200078e0093 */
[----:B------:R-:W-:Y:S01]  /*13240*/  MOV R147, R239 ;  /* 0x000000ef00937202 */ /* 0x000fe20000000f00 */
[----:B------:R-:W-:Y:S01]  /*13250*/  FFMA.FTZ R3, R3, c[0x0][0x2d0], -R7 ;  /* 0x0000b40003037a23 */ /* 0x000fe20000010807 */
[----:B------:R2:W5:Y:S01]  /*13260*/  LDL.LU R239, [R1+0xac] ;  /* 0x0000ac0001ef7983 */ /* 0x0005620000300800 */
[----:B-1----:R-:W-:-:S04]  /*13270*/  FFMA.FTZ R2, R166, c[0x0][0x2d0], -R6 ;  /* 0x0000b400a6027a23 */ /* 0x002fc80000010806 */
        /* <DEDUP_REMOVED lines=19> */
[C---:B------:R-:W-:Y:S08]  /*133b0*/  HMMA.16816.F32.BF16 R52, R8.reuse, R26, R112 ;  /* 0x0000001a0834723c */ /* 0x040ff00000041870 */
[----:B--2---:R-:W-:Y:S01]  /*133c0*/  HMMA.16816.F32.BF16 R84, R8, R16, R100 ;  /* 0x000000100854723c */ /* 0x004fe20000041864 */
[----:B-1----:R-:W-:-:S04]  /*133d0*/  FFMA.FTZ R2, R136, c[0x0][0x2d0], -R0 ;  /* 0x0000b40088027a23 */ /* 0x002fc80000010800 */
[----:B------:R1:W2:Y:S03]  /*133e0*/  MUFU.EX2 R188, R2 ;  /* 0x0000000200bc7308 */ /* 0x0002a60000000800 */
[C---:B------:R-:W-:Y:S08]  /*133f0*/  HMMA.16816.F32.BF16 R56, R8.reuse, R24, R120 ;  /* 0x000000180838723c */ /* 0x040ff00000041878 */
[----:B---3--:R-:W-:Y:S01]  /*13400*/  HMMA.16816.F32.BF16 R60, R8, R20, R108 ;  /* 0x00000014083c723c */ /* 0x008fe2000004186c */
[----:B-1----:R-:W-:-:S07]  /*13410*/  FFMA.FTZ R2, R140, c[0x0][0x2d0], -R0 ;  /* 0x0000b4008c027a23 */ /* 0x002fce0000010800 */
[C---:B------:R-:W-:Y:S01]  /*13420*/  HMMA.16816.F32.BF16 R76, R8.reuse, R22, R104 ;  /* 0x00000016084c723c */ /* 0x040fe20000041868 */
[----:B------:R1:W-:Y:S07]  /*13430*/  MUFU.EX2 R187, R2 ;  /* 0x0000000200bb7308 */ /* 0x0003ee0000000800 */
[C---:B------:R-:W-:Y:S08]  /*13440*/  HMMA.16816.F32.BF16 R160, R8.reuse, R18, R160 ;  /* 0x0000001208a0723c */ /* 0x040ff000000418a0 */
[----:B----4-:R-:W-:Y:S01]  /*13450*/  HMMA.16816.F32.BF16 R96, R8, R12, R96 ;  /* 0x0000000c0860723c */ /* 0x010fe20000041860 */
[----:B-1----:R-:W-:-:S04]  /*13460*/  FFMA.FTZ R2, R145, c[0x0][0x2d0], -R0 ;  /* 0x0000b40091027a23 */ /* 0x002fc80000010800 */
[----:B------:R1:W3:Y:S03]  /*13470*/  MUFU.EX2 R186, R2 ;  /* 0x0000000200ba7308 */ /* 0x0002e60000000800 */
[----:B------:R-:W-:Y:S07]  /*13480*/  HMMA.16816.F32.BF16 R100, R8, R14, R92 ;  /* 0x0000000e0864723c */ /* 0x000fee000004185c */
[----:B------:R-:W-:-:S02]  /*13490*/  F2FP.BF16.PACK_AB R8, R197, R194 ;  /* 0x000000c2c508723e */ /* 0x000fc400000010ff */
[----:B--2---:R-:W-:Y:S02]  /*134a0*/  F2FP.BF16.PACK_AB R9, R188, R185 ;  /* 0x000000b9bc09723e */ /* 0x004fe400000010ff */
[----:B------:R-:W-:Y:S01]  /*134b0*/  F2FP.BF16.PACK_AB R10, R200, R199 ;  /* 0x000000c7c80a723e */ /* 0x000fe200000010ff */
[----:B-1----:R-:W-:Y:S01]  /*134c0*/  FFMA.FTZ R2, R184, c[0x0][0x2d0], -R6 ;  /* 0x0000b400b8027a23 */ /* 0x002fe20000010806 */
[----:B---3--:R-:W-:-:S03]  /*134d0*/  F2FP.BF16.PACK_AB R11, R186, R187 ;  /* 0x000000bbba0b723e */ /* 0x008fc600000010ff */
[----:B------:R1:W-:Y:S04]  /*134e0*/  MUFU.EX2 R116, R2 ;  /* 0x0000000200747308 */ /* 0x0003e80000000800 */
[C---:B------:R-:W-:Y:S08]  /*134f0*/  HMMA.16816.F32.BF16 R92, R8.reuse, R24, R88 ;  /* 0x00000018085c723c */ /* 0x040ff00000041858 */
[----:B------:R-:W-:Y:S01]  /*13500*/  HMMA.16816.F32.BF16 R88, R8, R26, R80 ;  /* 0x0000001a0858723c */ /* 0x000fe20000041850 */
[----:B------:R-:W2:Y:S01]  /*13510*/  LDSM.16.MT88.4 R24, [R224+0x2900] ;  /* 0x00290000e018783b */ /* 0x000ea20000004200 */
[----:B-1----:R-:W-:-:S02]  /*13520*/  FFMA.FTZ R2, R175, c[0x0][0x2d0], -R6 ;  /* 0x0000b400af027a23 */ /* 0x002fc40000010806 */
[----:B------:R-:W-:Y:S01]  /*13530*/  IMAD.MOV.U32 R175, RZ, RZ, R172 ;  /* 0x000000ffffaf7224 */ /* 0x000fe200078e00ac */
[----:B------:R-:W-:Y:S01]  /*13540*/  MOV R172, R128 ;  /* 0x0000008000ac7202 */ /* 0x000fe20000000f00 */
[----:B------:R-:W-:Y:S02]  /*13550*/  IMAD.MOV.U32 R128, RZ, RZ, R117 ;  /* 0x000000ffff807224 */ /* 0x000fe400078e0075 */
[----:B------:R-:W-:Y:S01]  /*13560*/  HMMA.16816.F32.BF16 R80, R8, R20, R64 ;  /* 0x000000140850723c */ /* 0x000fe20000041840 */
[----:B------:R1:W3:Y:S01]  /*13570*/  MUFU.EX2 R117, R2 ;  /* 0x0000000200757308 */ /* 0x0002e20000000800 */
[----:B------:R-:W-:Y:S02]  /*13580*/  IMAD.MOV.U32 R166, RZ, RZ, R175 ;  /* 0x000000ffffa67224 */ /* 0x000fe400078e00af */
[----:B------:R-:W-:Y:S01]  /*13590*/  IMAD.MOV.U32 R175, RZ, RZ, R128 ;  /* 0x000000ffffaf7224 */ /* 0x000fe200078e0080 */
[----:B------:R-:W-:Y:S01]  /*135a0*/  MOV R128, R118 ;  /* 0x0000007600807202 */ /* 0x000fe20000000f00 */
[----:B-1----:R-:W-:-:S04]  /*135b0*/  FFMA.FTZ R2, R165, c[0x0][0x2d0], -R6 ;  /* 0x0000b400a5027a23 */ /* 0x002fc80000010806 */
[----:B------:R1:W-:Y:S02]  /*135c0*/  MUFU.EX2 R118, R2 ;  /* 0x0000000200767308 */ /* 0x0003e40000000800 */
[----:B-1----:R-:W-:-:S06]  /*135d0*/  FFMA.FTZ R2, R166, c[0x0][0x2d0], -R6 ;  /* 0x0000b400a6027a23 */ /* 0x002fcc0000010806 */
[----:B------:R1:W-:Y:S01]  /*135e0*/  MUFU.EX2 R184, R2 ;  /* 0x0000000200b87308 */ /* 0x0003e20000000800 */
[----:B------:R-:W-:Y:S02]  /*135f0*/  IMAD.MOV.U32 R165, RZ, RZ, R174 ;  /* 0x000000ffffa57224 */ /* 0x000fe400078e00ae */
[----:B------:R-:W-:Y:S02]  /*13600*/  IMAD.MOV.U32 R174, RZ, RZ, R238 ;  /* 0x000000ffffae7224 */ /* 0x000fe400078e00ee */
[----:B-1----:R-:W-:Y:S01]  /*13610*/  FFMA.FTZ R2, R246, c[0x0][0x2d0], -R5 ;  /* 0x0000b400f6027a23 */ /* 0x002fe20000010805 */
[----:B------:R-:W-:Y:S01]  /*13620*/  HMMA.16816.F32.BF16 R64, R8, R22, R44 ;  /* 0x000000160840723c */ /* 0x000fe2000004182c */
[----:B------:R-:W-:Y:S01]  /*13630*/  IMAD.MOV.U32 R166, RZ, RZ, R165 ;  /* 0x000000ffffa67224 */ /* 0x000fe200078e00a5 */
[----:B------:R-:W1:Y:S01]  /*13640*/  LDSM.16.MT88.4 R20, [R227+0x2900] ;  /* 0x00290000e314783b */ /* 0x000e620000004200 */
[----:B------:R4:W-:Y:S01]  /*13650*/  MUFU.EX2 R115, R2 ;  /* 0x0000000200737308 */ /* 0x0009e20000000800 */
[----:B------:R-:W-:Y:S01]  /*13660*/  IMAD.MOV.U32 R165, RZ, RZ, R175 ;  /* 0x000000ffffa57224 */ /* 0x000fe200078e00af */
[----:B------:R-:W-:Y:S01]  /*13670*/  MOV R175, R174 ;  /* 0x000000ae00af7202 */ /* 0x000fe20000000f00 */
[----:B------:R-:W-:Y:S01]  /*13680*/  IMAD.MOV.U32 R174, RZ, RZ, R173 ;  /* 0x000000ffffae7224 */ /* 0x000fe200078e00ad */
[----:B------:R1:W5:Y:S01]  /*13690*/  LDL.LU R238, [R1+0xa8] ;  /* 0x0000a80001ee7983 */ /* 0x0003620000300800 */
[----:B----4-:R-:W-:-:S04]  /*136a0*/  FFMA.FTZ R2, R249, c[0x0][0x2d0], -R5 ;  /* 0x0000b400f9027a23 */ /* 0x010fc80000010805 */
[----:B------:R4:W1:Y:S01]  /*136b0*/  MUFU.EX2 R113, R2 ;  /* 0x0000000200717308 */ /* 0x0008620000000800 */
[----:B------:R-:W-:Y:S01]  /*136c0*/  IMAD.MOV.U32 R173, RZ, RZ, R237 ;  /* 0x000000ffffad7224 */ /* 0x000fe200078e00ed */
[----:B------:R-:W-:Y:S01]  /*136d0*/  HMMA.16816.F32.BF16 R44, R8, R18, R36 ;  /* 0x00000012082c723c */ /* 0x000fe20000041824 */
[----:B------:R-:W-:Y:S01]  /*136e0*/  IMAD.MOV.U32 R171, RZ, RZ, R147 ;  /* 0x000000ffffab7224 */ /* 0x000fe200078e0093 */
[----:B------:R1:W5:Y:S01]  /*136f0*/  LDL.LU R237, [R1+0xa4] ;  /* 0x0000a40001ed7983 */ /* 0x0003620000300800 */
[----:B----4-:R-:W-:-:S04]  /*13700*/  FFMA.FTZ R2, R179, c[0x0][0x2d0], -R5 ;  /* 0x0000b400b3027a23 */ /* 0x010fc80000010805 */
[----:B------:R4:W-:Y:S02]  /*13710*/  MUFU.EX2 R114, R2 ;  /* 0x0000000200727308 */ /* 0x0009e40000000800 */
[----:B----4-:R-:W-:-:S06]  /*13720*/  FFMA.FTZ R2, R178, c[0x0][0x2d0], -R5 ;  /* 0x0000b400b2027a23 */ /* 0x010fcc0000010805 */
[----:B------:R4:W1:Y:S02]  /*13730*/  MUFU.EX2 R112, R2 ;  /* 0x0000000200707308 */ /* 0x0008640000000800 */
[----:B----4-:R-:W-:Y:S02]  /*13740*/  FFMA.FTZ R2, R166, c[0x0][0x2d0], -R7 ;  /* 0x0000b400a6027a23 */ /* 0x010fe40000010807 */
[----:B------:R-:W-:Y:S01]  /*13750*/  IMAD.MOV.U32 R166, RZ, RZ, R165 ;  /* 0x000000ffffa67224 */ /* 0x000fe200078e00a5 */
[----:B------:R-:W-:Y:S01]  /*13760*/  MOV R165, R175 ;  /* 0x000000af00a57202 */ /* 0x000fe20000000f00 */
[----:B------:R-:W-:Y:S02]  /*13770*/  IMAD.MOV.U32 R175, RZ, RZ, R173 ;  /* 0x000000ffffaf7224 */ /* 0x000fe400078e00ad */
[----:B------:R-:W-:Y:S01]  /*13780*/  IMAD.MOV.U32 R173, RZ, RZ, R172 ;  /* 0x000000ffffad7224 */ /* 0x000fe200078e00ac */
[----:B------:R4:W-:Y:S01]  /*13790*/  MUFU.EX2 R111, R2 ;  /* 0x00000002006f7308 */ /* 0x0009e20000000800 */
[----:B------:R-:W-:Y:S01]  /*137a0*/  IMAD.MOV.U32 R172, RZ, RZ, R138 ;  /* 0x000000ffffac7224 */ /* 0x000fe200078e008a */
[----:B------:R-:W-:Y:S01]  /*137b0*/  MOV R138, R150 ;  /* 0x00000096008a7202 */ /* 0x000fe20000000f00 */
[----:B----4-:R-:W-:-:S02]  /*137c0*/  FFMA.FTZ R2, R166, c[0x0][0x2d0], -R7 ;  /* 0x0000b400a6027a23 */ /* 0x010fc40000010807 */
[----:B------:R-:W-:Y:S02]  /*137d0*/  IMAD.MOV.U32 R166, RZ, RZ, R165 ;  /* 0x000000ffffa67224 */ /* 0x000fe400078e00a5 */
[----:B------:R-:W-:Y:S01]  /*137e0*/  IMAD.MOV.U32 R165, RZ, RZ, R173 ;  /* 0x000000ffffa57224 */ /* 0x000fe200078e00ad */
[----:B------:R-:W-:Y:S01]  /*137f0*/  MOV R173, R172 ;  /* 0x000000ac00ad7202 */ /* 0x000fe20000000f00 */
[----:B------:R-:W-:Y:S02]  /*13800*/  IMAD.MOV.U32 R172, RZ, RZ, R138 ;  /* 0x000000ffffac7224 */ /* 0x000fe400078e008a */
[----:B------:R-:W-:Y:S01]  /*13810*/  IMAD.MOV.U32 R168, RZ, RZ, R166 ;  /* 0x000000ffffa87224 */ /* 0x000fe200078e00a6 */
[----:B------:R-:W-:Y:S01]  /*13820*/  MOV R166, R165 ;  /* 0x000000a500a67202 */ /* 0x000fe20000000f00 */
[----:B------:R-:W-:Y:S02]  /*13830*/  IMAD.MOV.U32 R165, RZ, RZ, R172 ;  /* 0x000000ffffa57224 */ /* 0x000fe400078e00ac */
[----:B------:R-:W-:Y:S01]  /*13840*/  IMAD.MOV.U32 R172, RZ, RZ, R128 ;  /* 0x000000ffffac7224 */ /* 0x000fe200078e0080 */
[----:B------:R4:W1:Y:S01]  /*13850*/  MUFU.EX2 R108, R2 ;  /* 0x00000002006c7308 */ /* 0x0008620000000800 */
[----:B------:R-:W-:Y:S01]  /*13860*/  IMAD.MOV.U32 R128, RZ, RZ, R234 ;  /* 0x000000ffff807224 */ /* 0x000fe200078e00ea */
[----:B------:R-:W-:Y:S01]  /*13870*/  MOV R154, R166 ;  /* 0x000000a6009a7202 */ /* 0x000fe20000000f00 */
[----:B------:R-:W-:-:S02]  /*13880*/  IMAD.MOV.U32 R155, RZ, RZ, R165 ;  /* 0x000000ffff9b7224 */ /* 0x000fc400078e00a5 */
[----:B------:R-:W-:Y:S01]  /*13890*/  IMAD.MOV.U32 R153, RZ, RZ, R128 ;  /* 0x000000ffff997224 */ /* 0x000fe200078e0080 */
[C---:B------:R-:W-:Y:S01]  /*138a0*/  HMMA.16816.F32.BF16 R36, R8.reuse, R12, R32 ;  /* 0x0000000c0824723c */ /* 0x040fe20000041820 */
[----:B------:R-:W-:Y:S02]  /*138b0*/  IMAD.MOV.U32 R166, RZ, RZ, R126 ;  /* 0x000000ffffa67224 */ /* 0x000fe400078e007e */
[----:B------:R-:W-:Y:S02]  /*138c0*/  IMAD.MOV.U32 R165, RZ, RZ, R127 ;  /* 0x000000ffffa57224 */ /* 0x000fe400078e007f */
[--C-:B----4-:R-:W-:Y:S01]  /*138d0*/  FFMA.FTZ R2, R168, c[0x0][0x2d0], -R7.reuse ;  /* 0x0000b400a8027a23 */ /* 0x110fe20000010807 */
[----:B------:R-:W-:Y:S01]  /*138e0*/  MOV R168, R124 ;  /* 0x0000007c00a87202 */ /* 0x000fe20000000f00 */
[----:B------:R-:W-:Y:S02]  /*138f0*/  FFMA.FTZ R34, R154, c[0x0][0x2d0], -R7 ;  /* 0x0000b4009a227a23 */ /* 0x000fe40000010807 */
[----:B------:R4:W-:Y:S01]  /*13900*/  MUFU.EX2 R109, R2 ;  /* 0x00000002006d7308 */ /* 0x0009e20000000800 */
[----:B------:R-:W-:Y:S01]  /*13910*/  IMAD.MOV.U32 R154, RZ, RZ, R155 ;  /* 0x000000ffff9a7224 */ /* 0x000fe200078e009b */
[----:B------:R-:W-:Y:S01]  /*13920*/  MOV R155, R153 ;  /* 0x00000099009b7202 */ /* 0x000fe20000000f00 */
[----:B------:R-:W-:Y:S01]  /*13930*/  IMAD.MOV.U32 R153, RZ, RZ, R171 ;  /* 0x000000ffff997224 */ /* 0x000fe200078e00ab */
[----:B------:R-:W-:Y:S01]  /*13940*/  HMMA.16816.F32.BF16 R48, R8, R16, R40 ;  /* 0x000000100830723c */ /* 0x000fe20000041828 */
[----:B------:R-:W-:Y:S01]  /*13950*/  IMAD.MOV.U32 R171, RZ, RZ, R168 ;  /* 0x000000ffffab7224 */ /* 0x000fe200078e00a8 */
[----:B------:R-:W1:Y:S01]  /*13960*/  LDSM.16.MT88.4 R16, [R225+0x2900] ;  /* 0x00290000e110783b */ /* 0x000e620000004200 */
[----:B------:R-:W-:Y:S01]  /*13970*/  IMAD.MOV.U32 R168, RZ, RZ, R166 ;  /* 0x000000ffffa87224 */ /* 0x000fe200078e00a6 */
[----:B------:R-:W-:Y:S01]  /*13980*/  MOV R166, R165 ;  /* 0x000000a500a67202 */ /* 0x000fe20000000f00 */
[----:B------:R-:W-:-:S02]  /*13990*/  IMAD.MOV.U32 R165, RZ, RZ, R175 ;  /* 0x000000ffffa57224 */ /* 0x000fc400078e00af */
[----:B----4-:R-:W-:Y:S01]  /*139a0*/  FFMA.FTZ R2, R159, c[0x0][0x2d0], -R0 ;  /* 0x0000b4009f027a23 */ /* 0x010fe20000010800 */
[----:B------:R-:W-:Y:S01]  /*139b0*/  HMMA.16816.F32.BF16 R40, R8, R14, R28 ;  /* 0x0000000e0828723c */ /* 0x000fe2000004181c */
[----:B------:R-:W4:Y:S02]  /*139c0*/  LDSM.16.MT88.4 R12, [R226+0x2900] ;  /* 0x00290000e20c783b */ /* 0x000f240000004200 */
[----:B------:R2:W-:Y:S01]  /*139d0*/  MUFU.EX2 R107, R2 ;  /* 0x00000002006b7308 */ /* 0x0005e20000000800 */
[----:B------:R-:W-:Y:S02]  /*139e0*/  IMAD.MOV.U32 R175, RZ, RZ, R174 ;  /* 0x000000ffffaf7224 */ /* 0x000fe400078e00ae */
[----:B------:R-:W-:Y:S02]  /*139f0*/  IMAD.MOV.U32 R174, RZ, RZ, R232 ;  /* 0x000000ffffae7224 */ /* 0x000fe400078e00e8 */
[----:B------:R-:W-:Y:S02]  /*13a00*/  FFMA.FTZ R35, R154, c[0x0][0x2d0], -R7 ;  /* 0x0000b4009a237a23 */ /* 0x000fe40000010807 */
[----:B------:R-:W-:-:S02]  /*13a10*/  IMAD.MOV.U32 R154, RZ, RZ, R153 ;  /* 0x000000ffff9a7224 */ /* 0x000fc400078e0099 */
[----:B------:R-:W-:Y:S02]  /*13a20*/  IMAD.MOV.U32 R153, RZ, RZ, R168 ;  /* 0x000000ffff997224 */ /* 0x000fe400078e00a8 */
[----:B--2---:R-:W-:-:S04]  /*13a30*/  FFMA.FTZ R2, R158, c[0x0][0x2d0], -R0 ;  /* 0x0000b4009e027a23 */ /* 0x004fc80000010800 */
[----:B------:R2:W-:Y:S01]  /*13a40*/  MUFU.EX2 R106, R2 ;  /* 0x00000002006a7308 */ /* 0x0005e20000000800 */
[----:B------:R-:W-:Y:S02]  /*13a50*/  IMAD.MOV.U32 R168, RZ, RZ, R165 ;  /* 0x000000ffffa87224 */ /* 0x000fe400078e00a5 */
[----:B------:R-:W-:Y:S02]  /*13a60*/  IMAD.MOV.U32 R165, RZ, RZ, R174 ;  /* 0x000000ffffa57224 */ /* 0x000fe400078e00ae */
[----:B------:R-:W-:Y:S02]  /*13a70*/  IMAD.MOV.U32 R138, RZ, RZ, R235 ;  /* 0x000000ffff8a7224 */ /* 0x000fe400078e00eb */
[----:B------:R-:W-:Y:S02]  /*13a80*/  IMAD.MOV.U32 R123, RZ, RZ, R154 ;  /* 0x000000ffff7b7224 */ /* 0x000fe400078e009a */
[----:B------:R-:W-:Y:S02]  /*13a90*/  IMAD.MOV.U32 R150, RZ, RZ, R236 ;  /* 0x000000ffff967224 */ /* 0x000fe400078e00ec */
[----:B--2---:R-:W-:Y:S01]  /*13aa0*/  FFMA.FTZ R2, R170, c[0x0][0x2d0], -R0 ;  /* 0x0000b400aa027a23 */ /* 0x004fe20000010800 */
[----:B------:R-:W2:Y:S01]  /*13ab0*/  MUFU.EX2 R110, R3 ;  /* 0x00000003006e7308 */ /* 0x000ea20000000800 */
[----:B------:R-:W-:Y:S01]  /*13ac0*/  IMAD.MOV.U32 R154, RZ, RZ, R165 ;  /* 0x000000ffff9a7224 */ /* 0x000fe200078e00a5 */
[----:B------:R-:W-:Y:S01]  /*13ad0*/  MOV R152, R155 ;  /* 0x0000009b00987202 */ /* 0x000fe20000000f00 */
[----:B------:R-:W-:Y:S01]  /*13ae0*/  IMAD.MOV.U32 R165, RZ, RZ, R138 ;  /* 0x000000ffffa57224 */ /* 0x000fe200078e008a */
[----:B---3--:R-:W-:Y:S01]  /*13af0*/  F2FP.BF16.PACK_AB R8, R117, R116 ;  /* 0x000000747508723e */ /* 0x008fe200000010ff */
[----:B------:R-:W-:Y:S01]  /*13b00*/  IMAD.MOV.U32 R136, RZ, RZ, R153 ;  /* 0x000000ffff887224 */ /* 0x000fe200078e0099 */
[----:B-1----:R-:W-:-:S02]  /*13b10*/  F2FP.BF16.PACK_AB R9, R113, R115 ;  /* 0x000000737109723e */ /* 0x002fc400000010ff */
[----:B------:R-:W-:Y:S01]  /*13b20*/  F2FP.BF16.PACK_AB R10, R184, R118 ;  /* 0x00000076b80a723e */ /* 0x000fe200000010ff */
[----:B------:R1:W-:Y:S01]  /*13b30*/  MUFU.EX2 R105, R2 ;  /* 0x0000000200697308 */ /* 0x0003e20000000800 */
[----:B------:R-:W-:Y:S01]  /*13b40*/  IMAD.MOV.U32 R138, RZ, RZ, R135 ;  /* 0x000000ffff8a7224 */ /* 0x000fe200078e0087 */
[----:B------:R-:W-:Y:S01]  /*13b50*/  MOV R135, R139 ;  /* 0x0000008b00877202 */ /* 0x000fe20000000f00 */
[----:B------:R-:W-:Y:S01]  /*13b60*/  IMAD.MOV.U32 R139, RZ, RZ, R150 ;  /* 0x000000ffff8b7224 */ /* 0x000fe200078e0096 */
[----:B------:R-:W-:Y:S01]  /*13b70*/  F2FP.BF16.PACK_AB R11, R112, R114 ;  /* 0x00000072700b723e */ /* 0x000fe200000010ff */
[----:B------:R-:W-:Y:S01]  /*13b80*/  IMAD.MOV.U32 R150, RZ, RZ, R149 ;  /* 0x000000ffff967224 */ /* 0x000fe200078e0095 */
[----:B------:R-:W-:Y:S01]  /*13b90*/  MOV R126, R131 ;  /* 0x00000083007e7202 */ /* 0x000fe20000000f00 */
[----:B------:R-:W-:Y:S01]  /*13ba0*/  IMAD.MOV.U32 R149, RZ, RZ, R148 ;  /* 0x000000ffff957224 */ /* 0x000fe200078e0094 */
[----:B------:R3:W5:Y:S01]  /*13bb0*/  LDL.LU R236, [R1+0xa0] ;  /* 0x0000a00001ec7983 */ /* 0x0007620000300800 */
[----:B-1----:R-:W-:Y:S01]  /*13bc0*/  FFMA.FTZ R2, R169, c[0x0][0x2d0], -R0 ;  /* 0x0000b400a9027a23 */ /* 0x002fe20000010800 */
[----:B------:R-:W-:Y:S01]  /*13bd0*/  MOV R148, R134 ;  /* 0x0000008600947202 */ /* 0x000fe20000000f00 */
[----:B------:R-:W-:-:S02]  /*13be0*/  IMAD.MOV.U32 R155, RZ, RZ, R171 ;  /* 0x000000ffff9b7224 */ /* 0x000fc400078e00ab */
[----:B------:R-:W-:Y:S01]  /*13bf0*/  FFMA.FTZ R31, R136, c[0x0][0x2d0], -R5 ;  /* 0x0000b400881f7a23 */ /* 0x000fe20000010805 */
[----:B------:R1:W1:Y:S01]  /*13c00*/  MUFU.EX2 R104, R2 ;  /* 0x0000000200687308 */ /* 0x0002620000000800 */
[----:B------:R-:W-:Y:S01]  /*13c10*/  MOV R171, R166 ;  /* 0x000000a600ab7202 */ /* 0x000fe20000000f00 */
[----:B------:R-:W-:Y:S01]  /*13c20*/  IMAD.MOV.U32 R134, RZ, RZ, R132 ;  /* 0x000000ffff867224 */ /* 0x000fe200078e0084 */
[----:B------:R-:W-:Y:S01]  /*13c30*/  MOV R140, R155 ;  /* 0x0000009b008c7202 */ /* 0x000fe20000000f00 */
[----:B------:R-:W-:Y:S02]  /*13c40*/  IMAD.MOV.U32 R136, RZ, RZ, R138 ;  /* 0x000000ffff887224 */ /* 0x000fe400078e008a */
[----:B------:R-:W-:Y:S02]  /*13c50*/  IMAD.MOV.U32 R127, RZ, RZ, R129 ;  /* 0x000000ffff7f7224 */ /* 0x000fe400078e0081 */
[----:B------:R-:W-:Y:S02]  /*13c60*/  IMAD.MOV.U32 R124, RZ, RZ, R130 ;  /* 0x000000ffff7c7224 */ /* 0x000fe400078e0082 */
[----:B------:R-:W-:-:S02]  /*13c70*/  IMAD.MOV.U32 R174, RZ, RZ, R70 ;  /* 0x000000ffffae7224 */ /* 0x000fc400078e0046 */
[----:B------:R-:W-:Y:S02]  /*13c80*/  FADD.FTZ R32, R252, R248 ;  /* 0x000000f8fc207221 */ /* 0x000fe40000010000 */
[--C-:B------:R-:W-:Y:S02]  /*13c90*/  FFMA.FTZ R29, R228, c[0x0][0x2d0], -R6.reuse ;  /* 0x0000b400e41d7a23 */ /* 0x100fe40000010806 */
[----:B------:R-:W-:Y:S02]  /*13ca0*/  FFMA.FTZ R28, R119, c[0x0][0x2d0], -R6 ;  /* 0x0000b400771c7a23 */ /* 0x000fe40000010806 */
[----:B------:R-:W-:Y:S02]  /*13cb0*/  FFMA.FTZ R3, R123, c[0x0][0x2d0], -R5 ;  /* 0x0000b4007b037a23 */ /* 0x000fe40000010805 */
[----:B------:R-:W-:Y:S02]  /*13cc0*/  FADD.FTZ R33, R151, R4 ;  /* 0x0000000497217221 */ /* 0x000fe40000010000 */
[----:B------:R-:W-:-:S02]  /*13cd0*/  IMAD.MOV.U32 R121, RZ, RZ, R69 ;  /* 0x000000ffff797224 */ /* 0x000fc400078e0045 */
[----:B------:R-:W-:Y:S01]  /*13ce0*/  IMAD.MOV.U32 R120, RZ, RZ, R139 ;  /* 0x000000ffff787224 */ /* 0x000fe200078e008b */
[C---:B------:R-:W-:Y:S01]  /*13cf0*/  HMMA.16816.F32.BF16 R56, R8.reuse, R24, R56 ;  /* 0x000000180838723c */ /* 0x040fe20000041838 */
[----:B------:R-:W-:Y:S01]  /*13d00*/  IMAD.MOV.U32 R166, RZ, RZ, R175 ;  /* 0x000000ffffa67224 */ /* 0x000fe200078e00af */
[----:B------:R-:W-:Y:S01]  /*13d10*/  MOV R175, R173 ;  /* 0x000000ad00af7202 */ /* 0x000fe20000000f00 */
[----:B-1----:R-:W-:Y:S01]  /*13d20*/  FFMA.FTZ R2, R152, c[0x0][0x2d0], -R6 ;  /* 0x0000b40098027a23 */ /* 0x002fe20000010806 */
[----:B------:R-:W-:Y:S01]  /*13d30*/  MOV R246, R150 ;  /* 0x0000009600f67202 */ /* 0x000fe20000000f00 */
[----:B------:R-:W-:Y:S01]  /*13d40*/  IMAD.MOV.U32 R138, RZ, RZ, R134 ;  /* 0x000000ffff8a7224 */ /* 0x000fe200078e0086 */
[----:B------:R3:W5:Y:S01]  /*13d50*/  LDL.LU R235, [R1+0x9c] ;  /* 0x00009c0001eb7983 */ /* 0x0007620000300800 */
[----:B------:R-:W-:Y:S01]  /*13d60*/  IMAD.MOV.U32 R137, RZ, RZ, R171 ;  /* 0x000000ffff897224 */ /* 0x000fe200078e00ab */
[----:B------:R-:W-:Y:S01]  /*13d70*/  HMMA.16816.F32.BF16 R128, R8, R26, R52 ;  /* 0x0000001a0880723c */ /* 0x000fe20000041834 */
[----:B------:R-:W-:-:S02]  /*13d80*/  IMAD.MOV.U32 R173, RZ, RZ, R68 ;  /* 0x000000ffffad7224 */ /* 0x000fc400078e0044 */
[--C-:B------:R-:W-:Y:S02]  /*13d90*/  FFMA.FTZ R70, R156, c[0x0][0x2d0], -R0.reuse ;  /* 0x0000b4009c467a23 */ /* 0x100fe40000010800 */
[----:B------:R-:W-:Y:S01]  /*13da0*/  IMAD.MOV.U32 R132, RZ, RZ, R75 ;  /* 0x000000ffff847224 */ /* 0x000fe200078e004b */
[----:B------:R-:W-:Y:S01]  /*13db0*/  F2FP.BF16.PACK_AB R4, R108, R111 ;  /* 0x0000006f6c04723e */ /* 0x000fe200000010ff */
[--C-:B------:R-:W-:Y:S01]  /*13dc0*/  FFMA.FTZ R54, R167, c[0x0][0x2d0], -R0.reuse ;  /* 0x0000b400a7367a23 */ /* 0x100fe20000010800 */
[----:B------:R1:W-:Y:S01]  /*13dd0*/  MUFU.EX2 R75, R2 ;  /* 0x00000002004b7308 */ /* 0x0003e20000000800 */
[----:B------:R-:W-:Y:S02]  /*13de0*/  FFMA.FTZ R55, R164, c[0x0][0x2d0], -R0 ;  /* 0x0000b400a4377a23 */ /* 0x000fe40000010800 */
[----:B------:R-:W-:Y:S01]  /*13df0*/  IMAD.MOV.U32 R145, RZ, RZ, R148 ;  /* 0x000000ffff917224 */ /* 0x000fe200078e0094 */
[----:B------:R-:W-:Y:S01]  /*13e00*/  MOV R155, R166 ;  /* 0x000000a6009b7202 */ /* 0x000fe20000000f00 */
[----:B------:R-:W-:-:S02]  /*13e10*/  FFMA.FTZ R68, R157, c[0x0][0x2d0], -R0 ;  /* 0x0000b4009d447a23 */ /* 0x000fc40000010800 */
[----:B------:R-:W-:Y:S02]  /*13e20*/  IMAD.MOV.U32 R249, RZ, RZ, R149 ;  /* 0x000000fffff97224 */ /* 0x000fe400078e0095 */
[----:B------:R-:W-:Y:S01]  /*13e30*/  IMAD.MOV.U32 R153, RZ, RZ, R168 ;  /* 0x000000ffff997224 */ /* 0x000fe200078e00a8 */
[C---:B------:R-:W-:Y:S01]  /*13e40*/  HMMA.16816.F32.BF16 R60, R8.reuse, R20, R60 ;  /* 0x00000014083c723c */ /* 0x040fe2000004183c */
[----:B------:R-:W-:Y:S02]  /*13e50*/  FFMA.FTZ R0, R229, c[0x0][0x2d0], -R6 ;  /* 0x0000b400e5007a23 */ /* 0x000fe40000010806 */
[----:B------:R-:W-:Y:S01]  /*13e60*/  IMAD.MOV.U32 R248, RZ, RZ, R138 ;  /* 0x000000fffff87224 */ /* 0x000fe200078e008a */
[----:B------:R-:W-:Y:S01]  /*13e70*/  MOV R138, c[0x0][0x2c4] ;  /* 0x0000b100008a7a02 */ /* 0x000fe20000000f00 */
[--C-:B------:R-:W-:Y:S01]  /*13e80*/  FFMA.FTZ R52, R231, c[0x0][0x2d0], -R7.reuse ;  /* 0x0000b400e7347a23 */ /* 0x100fe20000010807 */
[----:B--2---:R-:W-:Y:S01]  /*13e90*/  F2FP.BF16.PACK_AB R6, R109, R110 ;  /* 0x0000006e6d06723e */ /* 0x004fe200000010ff */
[----:B------:R-:W-:Y:S01]  /*13ea0*/  FFMA.FTZ R53, R230, c[0x0][0x2d0], -R7 ;  /* 0x0000b400e6357a23 */ /* 0x000fe20000010807 */
[----:B------:R-:W-:Y:S01]  /*13eb0*/  F2FP.BF16.PACK_AB R7, R104, R105 ;  /* 0x000000696807723e */ /* 0x000fe200000010ff */
[--C-:B-1----:R-:W-:Y:S01]  /*13ec0*/  FFMA.FTZ R2, R140, c[0x0][0x2d0], -R5.reuse ;  /* 0x0000b4008c027a23 */ /* 0x102fe20000010805 */
[C---:B------:R-:W-:Y:S01]  /*13ed0*/  HMMA.16816.F32.BF16 R76, R8.reuse, R22, R76 ;  /* 0x00000016084c723c */ /* 0x040fe2000004184c */
[----:B------:R-:W-:Y:S01]  /*13ee0*/  FFMA.FTZ R30, R137, c[0x0][0x2d0], -R5 ;  /* 0x0000b400891e7a23 */ /* 0x000fe20000010805 */
[----:B------:R-:W-:Y:S01]  /*13ef0*/  F2FP.BF16.PACK_AB R5, R106, R107 ;  /* 0x0000006b6a05723e */ /* 0x000fe200000010ff */
[----:B------:R1:W-:Y:S01]  /*13f00*/  MUFU.EX2 R69, R0 ;  /* 0x0000000000457308 */ /* 0x0003e20000000800 */
[----:B------:R-:W-:Y:S01]  /*13f10*/  ISETP.NE.AND P6, PT, R138, 0x1, PT ;  /* 0x000000018a00780c */ /* 0x000fe20003fc5270 */
[----:B------:R-:W-:Y:S01]  /*13f20*/  IMAD.MOV.U32 R152, RZ, RZ, R175 ;  /* 0x000000ffff987224 */ /* 0x000fe200078e00af */
[----:B------:R-:W-:Y:S01]  /*13f30*/  MOV R168, R173 ;  /* 0x000000ad00a87202 */ /* 0x000fe20000000f00 */
[----:B------:R-:W-:Y:S01]  /*13f40*/  IMAD.MOV.U32 R171, RZ, RZ, R174 ;  /* 0x000000ffffab7224 */ /* 0x000fe200078e00ae */
[----:B------:R-:W-:Y:S01]  /*13f50*/  HMMA.16816.F32.BF16 R84, R8, R16, R84 ;  /* 0x000000100854723c */ /* 0x000fe20000041854 */
[----:B------:R-:W-:-:S02]  /*13f60*/  IMAD.MOV.U32 R166, RZ, RZ, R172 ;  /* 0x000000ffffa67224 */ /* 0x000fc400078e00ac */
[----:B------:R-:W-:-:S05]  /*13f70*/  IMAD.MOV.U32 R147, RZ, RZ, R233 ;  /* 0x000000ffff937224 */ /* 0x000fca00078e00e9 */
[----:B------:R-:W-:Y:S01]  /*13f80*/  HMMA.16816.F32.BF16 R160, R8, R18, R160 ;  /* 0x0000001208a0723c */ /* 0x000fe200000418a0 */
[----:B------:R-:W-:-:S07]  /*13f90*/  IMAD.MOV.U32 R122, RZ, RZ, R132 ;  /* 0x000000ffff7a7224 */ /* 0x000fce00078e0084 */
[----:B----4-:R-:W-:Y:S01]  /*13fa0*/  HMMA.16816.F32.BF16 R100, R8, R14, R100 ;  /* 0x0000000e0864723c */ /* 0x010fe20000041864 */
[----:B-1----:R-:W-:Y:S01]  /*13fb0*/  FADD.FTZ R0, R177, R33 ;  /* 0x00000021b1007221 */ /* 0x002fe20000010000 */
[----:B------:R-:W-:Y:S01]  /*13fc0*/  MOV R169, R126 ;  /* 0x0000007e00a97202 */ /* 0x000fe20000000f00 */
[----:B------:R-:W-:Y:S01]  /*13fd0*/  IMAD.MOV.U32 R170, RZ, RZ, R141 ;  /* 0x000000ffffaa7224 */ /* 0x000fe200078e008d */
[----:B------:R-:W-:Y:S01]  /*13fe0*/  MOV R123, R165 ;  /* 0x000000a5007b7202 */ /* 0x000fe20000000f00 */
[----:B------:R-:W-:Y:S01]  /*13ff0*/  FADD.FTZ R0, R176, R0 ;  /* 0x00000000b0007221 */ /* 0x000fe20000010000 */
[----:B------:R-:W-:Y:S01]  /*14000*/  MOV R139, R133 ;  /* 0x00000085008b7202 */ /* 0x000fe20000000f00 */
[----:B------:R-:W-:Y:S01]  /*14010*/  MUFU.EX2 R29, R29 ;  /* 0x0000001d001d7308 */ /* 0x000fe20000000800 */
[----:B------:R-:W-:Y:S01]  /*14020*/  HMMA.16816.F32.BF16 R92, R4, R24, R92 ;  /* 0x00000018045c723c */ /* 0x000fe2000004185c */
[----:B------:R-:W-:Y:S01]  /*14030*/  FADD.FTZ R0, R181, R0 ;  /* 0x00000000b5007221 */ /* 0x000fe20000010000 */
[----:B------:R-:W-:Y:S04]  /*14040*/  LDSM.16.MT88.4 R148, [R227+0x3100] ;  /* 0x00310000e394783b */ /* 0x000fe80000004200 */
[----:B------:R3:W5:Y:S01]  /*14050*/  LDL.LU R234, [R1+0x98] ;  /* 0x0000980001ea7983 */ /* 0x0007620000300800 */
[----:B------:R1:W-:Y:S01]  /*14060*/  MUFU.EX2 R24, R3 ;  /* 0x0000000300187308 */ /* 0x0003e20000000800 */
[----:B------:R-:W-:Y:S08]  /*14070*/  HMMA.16816.F32.BF16 R172, R8, R12, R96 ;  /* 0x0000000c08ac723c */ /* 0x000ff00000041860 */
[----:B------:R-:W-:Y:S01]  /*14080*/  HMMA.16816.F32.BF16 R64, R4, R22, R64 ;  /* 0x000000160440723c */ /* 0x000fe20000041840 */
[----:B------:R2:W-:Y:S01]  /*14090*/  MUFU.EX2 R23, R2 ;  /* 0x0000000200177308 */ /* 0x0005e20000000800 */
[----:B------:R-:W-:-:S06]  /*140a0*/  FADD.FTZ R8, R246, R249 ;  /* 0x000000f9f6087221 */ /* 0x000fcc0000010000 */
[----:B------:R-:W-:Y:S01]  /*140b0*/  HMMA.16816.F32.BF16 R88, R4, R26, R88 ;  /* 0x0000001a0458723c */ /* 0x000fe20000041858 */
[----:B-1----:R-:W-:-:S07]  /*140c0*/  FADD.FTZ R3, R120, R145 ;  /* 0x0000009178037221 */ /* 0x002fce0000010000 */
[----:B------:R-:W-:Y:S01]  /*140d0*/  HMMA.16816.F32.BF16 R80, R4, R20, R80 ;  /* 0x000000140450723c */ /* 0x000fe20000041850 */
[----:B------:R-:W-:Y:S01]  /*140e0*/  IMAD.MOV.U32 R120, RZ, RZ, R154 ;  /* 0x000000ffff787224 */ /* 0x000fe200078e009a */
[----:B------:R-:W-:Y:S01]  /*140f0*/  MOV R154, R144 ;  /* 0x00000090009a7202 */ /* 0x000fe20000000f00 */
[----:B--2---:R-:W-:-:S05]  /*14100*/  FADD.FTZ R2, R183, R32 ;  /* 0x00000020b7027221 */ /* 0x004fca0000010000 */
[----:B------:R-:W-:Y:S01]  /*14110*/  HMMA.16816.F32.BF16 R48, R4, R16, R48 ;  /* 0x000000100430723c */ /* 0x000fe20000041830 */
[----:B------:R-:W-:-:S07]  /*14120*/  FADD.FTZ R8, R121, R8 ;  /* 0x0000000879087221 */ /* 0x000fce0000010000 */
[----:B------:R-:W-:Y:S01]  /*14130*/  HMMA.16816.F32.BF16 R44, R4, R18, R44 ;  /* 0x00000012042c723c */ /* 0x000fe2000004182c */
[----:B------:R-:W-:-:S07]  /*14140*/  FADD.FTZ R3, R122, R3 ;  /* 0x000000037a037221 */ /* 0x000fce0000010000 */
[----:B------:R-:W-:Y:S01]  /*14150*/  HMMA.16816.F32.BF16 R36, R4, R12, R36 ;  /* 0x0000000c0424723c */ /* 0x000fe20000041824 */
[----:B------:R-:W-:-:S07]  /*14160*/  IMAD.MOV.U32 R96, RZ, RZ, R153 ;  /* 0x000000ffff607224 */ /* 0x000fce00078e0099 */
[----:B------:R-:W-:Y:S01]  /*14170*/  HMMA.16816.F32.BF16 R40, R4, R14, R40 ;  /* 0x0000000e0428723c */ /* 0x000fe20000041828 */
[----:B------:R-:W-:Y:S02]  /*14180*/  IMAD.MOV.U32 R97, RZ, RZ, R146 ;  /* 0x000000ffff617224 */ /* 0x000fe400078e0092 */
[----:B------:R-:W-:Y:S02]  /*14190*/  IMAD.MOV.U32 R140, RZ, RZ, R166 ;  /* 0x000000ffff8c7224 */ /* 0x000fe400078e00a6 */
[----:B------:R-:W-:Y:S01]  /*141a0*/  IMAD.MOV.U32 R137, RZ, RZ, R135 ;  /* 0x000000ffff897224 */ /* 0x000fe200078e0087 */
[----:B------:R-:W-:Y:S01]  /*141b0*/  MOV R25, R136 ;  /* 0x0000008800197202 */ /* 0x000fe20000000f00 */
[----:B------:R-:W-:Y:S01]  /*141c0*/  FADD.FTZ R7, R180, R0 ;  /* 0x00000000b4077221 */ /* 0x000fe20000010000 */
[----:B------:R-:W-:Y:S01]  /*141d0*/  MUFU.EX2 R28, R28 ;  /* 0x0000001c001c7308 */ /* 0x000fe20000000800 */
[----:B------:R-:W-:Y:S01]  /*141e0*/  @P6 IMAD.HI.U32 R0, R154, c[0x0][0x2c8], RZ ;  /* 0x0000b2009a006a27 */ /* 0x000fe200078e00ff */
[----:B------:R-:W-:Y:S01]  /*141f0*/  MOV R121, R152 ;  /* 0x0000009800797202 */ /* 0x000fe20000000f00 */
[----:B------:R-:W1:Y:S02]  /*14200*/  LDSM.16.MT88.4 R132, [R224+0x3100] ;  /* 0x00310000e084783b */ /* 0x000e640000004200 */
[----:B------:R-:W-:-:S02]  /*14210*/  IMAD.MOV.U32 R98, RZ, RZ, R142 ;  /* 0x000000ffff627224 */ /* 0x000fc400078e008e */
[----:B------:R-:W-:Y:S01]  /*14220*/  FADD.FTZ R2, R182, R2 ;  /* 0x00000002b6027221 */ /* 0x000fe20000010000 */
[----:B------:R-:W-:Y:S01]  /*14230*/  MOV R152, R143 ;  /* 0x0000008f00987202 */ /* 0x000fe20000000f00 */
[----:B------:R-:W-:Y:S01]  /*14240*/  IMAD.MOV.U32 R246, RZ, RZ, R147 ;  /* 0x000000fffff67224 */ /* 0x000fe200078e0093 */
[----:B------:R-:W-:Y:S01]  /*14250*/  @P6 SHF.R.U32.HI R154, RZ, c[0x0][0x2cc], R0 ;  /* 0x0000b300ff9a6a19 */ /* 0x000fe20000011600 */
[----:B------:R-:W-:Y:S01]  /*14260*/  IMAD.MOV.U32 R99, RZ, RZ, R127 ;  /* 0x000000ffff637224 */ /* 0x000fe200078e007f */
[----:B------:R3:W5:Y:S01]  /*14270*/  LDL.LU R233, [R1+0x94] ;  /* 0x0000940001e97983 */ /* 0x0007620000300800 */
[----:B------:R-:W-:Y:S02]  /*14280*/  FADD.FTZ R4, R96, R8 ;  /* 0x0000000860047221 */ /* 0x000fe40000010000 */
[----:B------:R-:W-:Y:S02]  /*14290*/  FADD.FTZ R3, R97, R3 ;  /* 0x0000000361037221 */ /* 0x000fe40000010000 */
[----:B------:R-:W-:-:S02]  /*142a0*/  IMAD.MOV.U32 R27, RZ, RZ, R123 ;  /* 0x000000ffff1b7224 */ /* 0x000fc400078e007b */
[----:B------:R-:W-:Y:S01]  /*142b0*/  IMAD.MOV.U32 R249, RZ, RZ, R155 ;  /* 0x000000fffff97224 */ /* 0x000fe200078e009b */
[----:B------:R-:W2:Y:S01]  /*142c0*/  MUFU.EX2 R20, R34 ;  /* 0x0000002200147308 */ /* 0x000ea20000000800 */
[----:B------:R-:W-:Y:S01]  /*142d0*/  FADD.FTZ R2, R98, R2 ;  /* 0x0000000262027221 */ /* 0x000fe20000010000 */
[----:B------:R-:W4:Y:S01]  /*142e0*/  LDSM.16.MT88.4 R164, [R225+0x3100] ;  /* 0x00310000e1a4783b */ /* 0x000f220000004200 */
[----:B------:R-:W-:Y:S02]  /*142f0*/  FADD.FTZ R6, R99, R4 ;  /* 0x0000000463067221 */ /* 0x000fe40000010000 */
[----:B------:R-:W-:Y:S01]  /*14300*/  FADD.FTZ R5, R169, R3 ;  /* 0x00000003a9057221 */ /* 0x000fe20000010000 */
[----:B------:R-:W-:Y:S01]  /*14310*/  IADD3 R3, R154, R152, -R246 ;  /* 0x000000989a037210 */ /* 0x000fe20007ffe8f6 */
[----:B------:R-:W-:Y:S01]  /*14320*/  FADD.FTZ R4, R170, R2 ;  /* 0x00000002aa047221 */ /* 0x000fe20000010000 */
[----:B------:R-:W1:Y:S01]  /*14330*/  MUFU.EX2 R9, R54 ;  /* 0x0000003600097308 */ /* 0x000e620000000800 */
[----:B------:R-:W-:Y:S01]  /*14340*/  IMAD.MOV.U32 R2, RZ, RZ, RZ ;  /* 0x000000ffff027224 */ /* 0x000fe200078e00ff */
[----:B------:R-:W1:Y:S03]  /*14350*/  LDSM.16.MT88.4 R16, [R226+0x3100] ;  /* 0x00310000e210783b */ /* 0x000e660000004200 */
[----:B------:R-:W-:Y:S01]  /*14360*/  IMAD.HI R2, R3, -0x6db6db6d, R2 ;  /* 0x9249249303027827 */ /* 0x000fe200078e0202 */
[----:B------:R-:W-:Y:S01]  /*14370*/  MOV R170, R121 ;  /* 0x0000007900aa7202 */ /* 0x000fe20000000f00 */
[----:B------:R3:W5:Y:S03]  /*14380*/  LDL.LU R232, [R1+0x90] ;  /* 0x0000900001e87983 */ /* 0x0007660000300800 */
[----:B------:R-:W-:Y:S01]  /*14390*/  SHF.R.U32.HI R0, RZ, 0x1f, R2 ;  /* 0x0000001fff007819 */ /* 0x000fe20000011602 */
[----:B------:R-:W-:-:S02]  /*143a0*/  IMAD.MOV.U32 R122, RZ, RZ, R140 ;  /* 0x000000ffff7a7224 */ /* 0x000fc400078e008c */
[----:B------:R-:W-:Y:S01]  /*143b0*/  IMAD.MOV.U32 R153, RZ, RZ, R125 ;  /* 0x000000ffff997224 */ /* 0x000fe200078e007d */
[----:B------:R-:W-:Y:S01]  /*143c0*/  LEA.HI.SX32 R8, R2, R0, 0x1a ;  /* 0x0000000002087211 */ /* 0x000fe200078fd2ff */
[----:B------:R-:W-:Y:S01]  /*143d0*/  FADD.FTZ R2, R170, R6 ;  /* 0x00000006aa027221 */ /* 0x000fe20000010000 */
[----:B------:R-:W1:Y:S01]  /*143e0*/  MUFU.EX2 R11, R35 ;  /* 0x00000023000b7308 */ /* 0x000e620000000800 */
[----:B------:R-:W-:Y:S01]  /*143f0*/  IMAD.MOV.U32 R252, RZ, RZ, R137 ;  /* 0x000000fffffc7224 */ /* 0x000fe200078e0089 */
[----:B------:R3:W5:Y:S01]  /*14400*/  LDL.LU R231, [R1+0x8c] ;  /* 0x00008c0001e77983 */ /* 0x0007620000300800 */
[----:B------:R-:W-:Y:S02]  /*14410*/  FADD.FTZ R0, R171, R5 ;  /* 0x00000005ab007221 */ /* 0x000fe40000010000 */
[----:B------:R-:W-:Y:S02]  /*14420*/  FADD.FTZ R4, R168, R4 ;  /* 0x00000004a8047221 */ /* 0x000fe40000010000 */
[----:B------:R-:W-:-:S02]  /*14430*/  IMAD.MOV.U32 R96, RZ, RZ, R122 ;  /* 0x000000ffff607224 */ /* 0x000fc400078e007a */
[----:B------:R-:W-:Y:S02]  /*14440*/  FADD.FTZ R3, R27, R7 ;  /* 0x000000071b037221 */ /* 0x000fe40000010000 */
[----:B------:R-:W-:Y:S02]  /*14450*/  IMAD.MOV.U32 R97, RZ, RZ, R120 ;  /* 0x000000ffff617224 */ /* 0x000fe400078e0078 */
[----:B------:R-:W-:Y:S02]  /*14460*/  IMAD.MOV.U32 R98, RZ, RZ, R249 ;  /* 0x000000ffff627224 */ /* 0x000fe400078e00f9 */
        /* <DEDUP_REMOVED lines=15> */
[----:B------:R-:W-:Y:S01]  /*14560*/  IMNMX R6, RZ, R8, !PT ;  /* 0x00000008ff067217 */ /* 0x000fe20007800200 */
[----:B------:R-:W-:Y:S01]  /*14570*/  FADD.FTZ R3, R219, R3 ;  /* 0x00000003db037221 */ /* 0x000fe20000010000 */
[----:B------:R3:W5:Y:S01]  /*14580*/  LDL.LU R230, [R1+0x88] ;  /* 0x0000880001e67983 */ /* 0x0007620000300800 */
[----:B------:R-:W-:Y:S02]  /*14590*/  FADD.FTZ R4, R244, R4 ;  /* 0x00000004f4047221 */ /* 0x000fe40000010000 */
[----:B------:R-:W-:Y:S01]  /*145a0*/  FADD.FTZ R5, R242, R2 ;  /* 0x00000002f2057221 */ /* 0x000fe20000010000 */
[----:B------:R-:W-:Y:S01]  /*145b0*/  MOV R249, R153 ;  /* 0x0000009900f97202 */ /* 0x000fe20000000f00 */
        /* <DEDUP_REMOVED lines=63> */
[----:B--2---:R-:W-:Y:S02]  /*149b0*/  FADD.FTZ R3, R20, R2 ;  /* 0x0000000214037221 */ /* 0x004fe40000010000 */
        /* <DEDUP_REMOVED lines=32> */
[C---:B------:R-:W-:Y:S08]  /*14bc0*/  HMMA.16816.F32.BF16 R124, R176.reuse, R132, R56 ;  /* 0x00000084b07c723c */ /* 0x040ff00000041838 */
[C---:B------:R-:W-:Y:S08]  /*14bd0*/  HMMA.16816.F32.BF16 R128, R176.reuse, R134, R128 ;  /* 0x00000086b080723c */ /* 0x040ff00000041880 */
[C---:B------:R-:W-:Y:S08]  /*14be0*/  HMMA.16816.F32.BF16 R140, R176.reuse, R148, R60 ;  /* 0x00000094b08c723c */ /* 0x040ff0000004183c */
[C---:B------:R-:W-:Y:S08]  /*14bf0*/  HMMA.16816.F32.BF16 R144, R176.reuse, R150, R76 ;  /* 0x00000096b090723c */ /* 0x040ff0000004184c */
[C---:B----4-:R-:W-:Y:S08]  /*14c00*/  HMMA.16816.F32.BF16 R156, R176.reuse, R164, R84 ;  /* 0x000000a4b09c723c */ /* 0x050ff00000041854 */
        /* <DEDUP_REMOVED lines=21> */
.L_x_726:
[----:B------:R-:W-:Y:S04]  /*14d60*/  DEPBAR.LE SB0, 0x0 ;  /* 0x000080000000791a */ /* 0x000fe80000000000 */
[----:B------:R-:W-:Y:S01]  /*14d70*/  BAR.SYNC.DEFER_BLOCKING 0x0 ;  /* 0x0000000000007b1d */ /* 0x000fe20000010000 */
[----:B------:R-:W-:Y:S01]  /*14d80*/  ISETP.GE.AND P0, PT, R214, RZ, PT ;  /* 0x000000ffd600720c */ /* 0x000fe20003f06270 */
[----:B------:R-:W-:Y:S11]  /*14d90*/  IMAD.MOV.U32 R215, RZ, RZ, c[0x0][0x208] ;  /* 0x00008200ffd77624 */ /* 0x000ff600078e00ff */
[----:B------:R-:W-:Y:S01]  /*14da0*/  @!UPT UIADD3 URZ, URZ, URZ, URZ ;  /* 0x0000003f3f3ff290 */ /* 0x000fe2000fffe03f */
[----:B-12---:R-:W-:Y:S05]  /*14db0*/  @P0 SHF.R.S32.HI R0, RZ, 0x1f, R214 ;  /* 0x0000001fff000819 */ /* 0x006fea00000114d6 */
[----:B------:R-:W-:Y:S04]  /*14dc0*/  @P0 IMAD R0, R0, c[0x0][0x208], RZ ;  /* 0x0000820000000a24 */ /* 0x000fe800078e02ff */
[----:B------:R-:W-:Y:S01]  /*14dd0*/  @P0 IMAD R0, R214, c[0x0][0x20c], R0 ;  /* 0x00008300d6000a24 */ /* 0x000fe200078e0200 */
[----:B-----5:R-:W-:Y:S08]  /*14de0*/  LDSM.16.M88.4 R112, [R230+0x7100] ;  /* 0x00710000e670783b */ /* 0x020ff00000000200 */
[----:B------:R-:W1:Y:S08]  /*14df0*/  LDSM.16.M88.4 R16, [R119+0x3900] ;  /* 0x003900007710783b */ /* 0x000e700000000200 */
[----:B------:R-:W2:Y:S08]  /*14e00*/  LDSM.16.M88.4 R108, [R230+0x9100] ;  /* 0x00910000e66c783b */ /* 0x000eb00000000200 */
[----:B------:R-:W3:Y:S08]  /*14e10*/  LDSM.16.M88.4 R32, [R119+0x4100] ;  /* 0x004100007720783b */ /* 0x000ef00000000200 */
[----:B------:R-:W4:Y:S06]  /*14e20*/  LDL.64 R218, [R1+0x30] ;  /* 0x0000300001da7983 */ /* 0x000f2c0000100a00 */
[----:B------:R-:W2:Y:S06]  /*14e30*/  LDL.64 R216, [R1+0x38] ;  /* 0x0000380001d87983 */ /* 0x000eac0000100a00 */
[----:B------:R-:W1:Y:S08]  /*14e40*/  LDSM.16.M88.4 R48, [R119+0x4900] ;  /* 0x004900007730783b */ /* 0x000e700000000200 */
[----:B------:R-:W2:Y:S04]  /*14e50*/  LDL R2, [R1+0x60] ;  /* 0x0000600001027983 */ /* 0x000ea80000100800 */
        /* <DEDUP_REMOVED lines=10> */
[----:B------:R1:W-:Y:S04]  /*14f00*/  STL [R1+0x7c], R230 ;  /* 0x00007ce601007387 */ /* 0x0003e80000100800 */
        /* <DEDUP_REMOVED lines=9> */
[----:B--2---:R-:W-:Y:S01]  /*14fa0*/  LOP3.LUT P3, RZ, R2, 0x1, RZ, 0xc0, !PT ;  /* 0x0000000102ff7812 */ /* 0x004fe2000786c0ff */
[-C--:B-1----:R-:W-:Y:S01]  /*14fb0*/  HMMA.16816.F32.BF16 R4, R112, R16.reuse, RZ ;  /* 0x000000107004723c */ /* 0x082fe200000418ff */
[----:B------:R-:W-:Y:S02]  /*14fc0*/  IMAD.MOV.U32 R217, RZ, RZ, c[0x0][0x208] ;  /* 0x00008200ffd97624 */ /* 0x000fe400078e00ff */
[----:B------:R-:W-:Y:S02]  /*14fd0*/  MOV R230, R2 ;  /* 0x0000000200e67202 */ /* 0x000fe40000000f00 */
[----:B------:R-:W-:Y:S01]  /*14fe0*/  IMAD.SHL.U32 R217, R217, 0x20, RZ ;  /* 0x00000020d9d97824 */ /* 0x000fe200078e00ff */
[----:B------:R-:W2:Y:S02]  /*14ff0*/  LDL R2, [R1+0x20] ;  /* 0x0000200001027983 */ /* 0x000ea40000100800 */
[C---:B------:R-:W-:Y:S02]  /*15000*/  HMMA.16816.F32.BF16 R8, R108.reuse, R16, RZ ;  /* 0x000000106c08723c */ /* 0x040fe400000418ff */
[----:B------:R-:W-:Y:S06]  /*15010*/  STL [R1+0xa4], R231 ;  /* 0x0000a4e701007387 */ /* 0x000fec0000100800 */
        /* <DEDUP_REMOVED lines=29> */
[----:B------:R-:W-:Y:S01]  /*151f0*/  @P0 IMAD.WIDE.U32 R192, R214, c[0x0][0x208], RZ ;  /* 0x00008200d6c00a25 */ /* 0x000fe200078e00ff */
[-C--:B------:R-:W-:Y:S04]  /*15200*/  HMMA.16816.F32.BF16 R12, R196, R194.reuse, R12 ;  /* 0x000000c2c40c723c */ /* 0x080fe8000004180c */
[----:B------:R-:W-:Y:S04]  /*15210*/  @P0 IMAD.IADD R0, R193, 0x1, R0 ;  /* 0x00000001c1000824 */ /* 0x000fe800078e0200 */
[C---:B------:R-:W-:Y:S04]  /*15220*/  HMMA.16816.F32.BF16 R16, R188.reuse, R194, R16 ;  /* 0x000000c2bc10723c */ /* 0x040fe80000041810 */
[----:B------:R-:W-:Y:S04]  /*15230*/  @P0 IMAD R0, R0, 0x70, RZ ;  /* 0x0000007000000824 */ /* 0x000fe800078e02ff */
[-C--:B------:R-:W-:Y:S08]  /*15240*/  HMMA.16816.F32.BF16 R20, R188, R200.reuse, R20 ;  /* 0x000000c8bc14723c */ /* 0x080ff00000041814 */
[C---:B------:R-:W-:Y:S07]  /*15250*/  HMMA.16816.F32.BF16 R24, R196.reuse, R200, R24 ;  /* 0x000000c8c418723c */ /* 0x040fee0000041818 */
[----:B----4-:R-:W-:Y:S01]  /*15260*/  @P0 MOV R201, R219 ;  /* 0x000000db00c90202 */ /* 0x010fe20000000f00 */
[-C--:B------:R-:W-:Y:S04]  /*15270*/  HMMA.16816.F32.BF16 R28, R196, R202.reuse, R28 ;  /* 0x000000cac41c723c */ /* 0x080fe8000004181c */
[----:B------:R-:W-:Y:S02]  /*15280*/  @P0 IMAD.MOV.U32 R200, RZ, RZ, R216 ;  /* 0x000000ffffc80224 */ /* 0x000fe400078e00d8 */
[----:B------:R-:W-:Y:S02]  /*15290*/  IMAD.MOV.U32 R216, RZ, RZ, 0x5 ;  /* 0x00000005ffd87424 */ /* 0x000fe400078e00ff */
[C---:B------:R-:W-:Y:S04]  /*152a0*/  HMMA.16816.F32.BF16 R32, R188.reuse, R202, R32 ;  /* 0x000000cabc20723c */ /* 0x040fe80000041820 */
[----:B------:R-:W-:Y:S01]  /*152b0*/  @P0 IMAD.WIDE.U32 R200, R192, 0x70, R200 ;  /* 0x00000070c0c80825 */ /* 0x000fe200078e00c8 */
[----:B------:R-:W-:Y:S01]  /*152c0*/  SHF.L.U64.HI R215, R215, R216, c[0x0][0x20c] ;  /* 0x00008300d7d77619 */ /* 0x000fe200000102d8 */
[----:B------:R-:W3:Y:S02]  /*152d0*/  LDSM.16.M88.4 R192, [R236] ;  /* 0x00000000ecc0783b */ /* 0x000ee40000000200 */
[-C--:B------:R-:W-:Y:S04]  /*152e0*/  HMMA.16816.F32.BF16 R36, R188, R204.reuse, R36 ;  /* 0x000000ccbc24723c */ /* 0x080fe80000041824 */
[----:B------:R-:W-:Y:S04]  /*152f0*/  @P0 IADD3 R0, R201, R0, RZ ;  /* 0x00000000c9000210 */ /* 0x000fe80007ffe0ff */
[C---:B------:R-:W-:Y:S08]  /*15300*/  HMMA.16816.F32.BF16 R40, R196.reuse, R204, R40 ;  /* 0x000000ccc428723c */ /* 0x040ff00000041828 */
[-C--:B------:R-:W-:Y:S08]  /*15310*/  HMMA.16816.F32.BF16 R44, R196, R206.reuse, R44 ;  /* 0x000000cec42c723c */ /* 0x080ff0000004182c */
[C---:B------:R-:W-:Y:S07]  /*15320*/  HMMA.16816.F32.BF16 R48, R188.reuse, R206, R48 ;  /* 0x000000cebc30723c */ /* 0x040fee0000041830 */
[C---:B------:R-:W-:Y:S01]  /*15330*/  @P0 LEA R206, P1, R200.reuse, c[0x0][0x1f8], 0x1 ;  /* 0x00007e00c8ce0a11 */ /* 0x040fe200078208ff */
[-C--:B------:R-:W-:Y:S04]  /*15340*/  HMMA.16816.F32.BF16 R52, R188, R208.reuse, R52 ;  /* 0x000000d0bc34723c */ /* 0x080fe80000041834 */
[----:B------:R-:W-:Y:S01]  /*15350*/  @P0 LEA.HI.X R207, R200, c[0x0][0x1fc], R0, 0x1, P1 ;  /* 0x00007f00c8cf0a11 */ /* 0x000fe200008f0c00 */
[----:B------:R-:W-:Y:S01]  /*15360*/  IMAD.MOV.U32 R0, RZ, RZ, c[0x0][0x2c4] ;  /* 0x0000b100ff007624 */ /* 0x000fe200078e00ff */
[----:B------:R-:W4:Y:S01]  /*15370*/  LDSM.16.M88.4 R200, [R235] ;  /* 0x00000000ebc8783b */ /* 0x000f220000000200 */
[----:B------:R-:W-:Y:S01]  /*15380*/  @P0 IADD3 R212, P2, R206, R217, RZ ;  /* 0x000000d9ced40210 */ /* 0x000fe20007f5e0ff */
[C---:B------:R-:W-:Y:S04]  /*15390*/  HMMA.16816.F32.BF16 R56, R196.reuse, R208, R56 ;  /* 0x000000d0c438723c */ /* 0x040fe80000041838 */
[----:B------:R-:W-:Y:S02]  /*153a0*/  @P0 IADD3.X R213, R207, R215, RZ, P2, !PT ;  /* 0x000000d7cfd50210 */ /* 0x000fe400017fe4ff */
[----:B------:R-:W-:Y:S01]  /*153b0*/  @!PT LDS RZ, [RZ] ;  /* 0x00000000fffff984 */ /* 0x000fe20000000800 */
[----:B------:R-:W-:Y:S01]  /*153c0*/  @!PT LDS RZ, [RZ] ;  /* 0x00000000fffff984 */ /* 0x000fe20000000800 */
[----:B------:R-:W-:Y:S01]  /*153d0*/  @!PT LDS RZ, [RZ] ;  /* 0x00000000fffff984 */ /* 0x000fe20000000800 */
[----:B------:R2:W-:Y:S02]  /*153e0*/  @P0 LDGSTS.E.BYPASS.LTC128B.128 [R241+0x100], [R206.64], !P3 ;  /* 0x00100000cef10fae */ /* 0x0005e4000d901d48 */
[-C--:B------:R-:W-:Y:S06]  /*153f0*/  HMMA.16816.F32.BF16 R60, R196, R210.reuse, R60 ;  /* 0x000000d2c43c723c */ /* 0x080fec000004183c */
[----:B------:R2:W-:Y:S02]  /*15400*/  @P0 LDGSTS.E.BYPASS.LTC128B.128 [R241+0x900], [R212.64], !P3 ;  /* 0x00900000d4f10fae */ /* 0x0005e4000d901d48 */
[C---:B------:R-:W-:Y:S07]  /*15410*/  HMMA.16816.F32.BF16 R64, R188.reuse, R210, R64 ;  /* 0x000000d2bc40723c */ /* 0x040fee0000041840 */
[-C--:B------:R-:W-:Y:S01]  /*15420*/  @P0 IADD3 R210, P1, R212, R217.reuse, RZ ;  /* 0x000000d9d4d20210 */ /* 0x080fe20007f3e0ff */
[-C--:B-1----:R-:W-:Y:S04]  /*15430*/  HMMA.16816.F32.BF16 R68, R188, R184.reuse, R68 ;  /* 0x000000b8bc44723c */ /* 0x082fe80000041844 */
[--C-:B------:R-:W-:Y:S01]  /*15440*/  @P0 IMAD.X R211, R213, 0x1, R215.reuse, P1 ;  /* 0x00000001d5d30824 */ /* 0x100fe200008e06d7 */
[-C--:B------:R-:W-:Y:S03]  /*15450*/  @P0 IADD3 R208, P2, R210, R217.reuse, RZ ;  /* 0x000000d9d2d00210 */ /* 0x080fe60007f5e0ff */
[C---:B------:R-:W-:Y:S01]  /*15460*/  HMMA.16816.F32.BF16 R72, R196.reuse, R184, R72 ;  /* 0x000000b8c448723c */ /* 0x040fe20000041848 */
[----:B------:R1:W-:Y:S03]  /*15470*/  @P0 LDGSTS.E.BYPASS.LTC128B.128 [R241+0x1100], [R210.64], !P3 ;  /* 0x01100000d2f10fae */ /* 0x0003e6000d901d48 */
[--C-:B------:R-:W-:Y:S01]  /*15480*/  @P0 IMAD.X R209, R211, 0x1, R215.reuse, P2 ;  /* 0x00000001d3d10824 */ /* 0x100fe200010e06d7 */
[----:B------:R-:W-:Y:S03]  /*15490*/  @P0 IADD3 R204, P1, R208, R217, RZ ;  /* 0x000000d9d0cc0210 */ /* 0x000fe60007f3e0ff */
[-C--:B------:R-:W-:Y:S01]  /*154a0*/  HMMA.16816.F32.BF16 R76, R196, R186.reuse, R76 ;  /* 0x000000bac44c723c */ /* 0x080fe2000004184c */
[----:B------:R1:W-:Y:S03]  /*154b0*/  @P0 LDGSTS.E.BYPASS.LTC128B.128 [R241+0x1900], [R208.64], !P3 ;  /* 0x01900000d0f10fae */ /* 0x0003e6000d901d48 */
[----:B------:R-:W-:Y:S02]  /*154c0*/  @P0 IADD3.X R205, R209, R215, RZ, P1, !PT ;  /* 0x000000d7d1cd0210 */ /* 0x000fe40000ffe4ff */
[-C--:B------:R-:W-:Y:S02]  /*154d0*/  @P0 IADD3 R184, P2, R204, R217.reuse, RZ ;  /* 0x000000d9ccb80210 */ /* 0x080fe40007f5e0ff */
[C---:B------:R-:W-:Y:S01]  /*154e0*/  HMMA.16816.F32.BF16 R80, R188.reuse, R186, R80 ;  /* 0x000000babc50723c */ /* 0x040fe20000041850 */
[----:B------:R4:W-:Y:S03]  /*154f0*/  @P0 LDGSTS.E.BYPASS.LTC128B.128 [R241+0x2100], [R204.64], !P3 ;  /* 0x02100000ccf10fae */ /* 0x0009e6000d901d48 */
[--C-:B------:R-:W-:Y:S01]  /*15500*/  @P0 IMAD.X R185, R205, 0x1, R215.reuse, P2 ;  /* 0x00000001cdb90824 */ /* 0x100fe200010e06d7 */
[----:B--2---:R-:W-:Y:S03]  /*15510*/  @P0 IADD3 R206, P1, R184, R217, RZ ;  /* 0x000000d9b8ce0210 */ /* 0x004fe60007f3e0ff */
[-C--:B---3--:R-:W-:Y:S01]  /*15520*/  HMMA.16816.F32.BF16 R84, R188, R192.reuse, R84 ;  /* 0x000000c0bc54723c */ /* 0x088fe20000041854 */
[----:B------:R2:W-:Y:S03]  /*15530*/  @P0 LDGSTS.E.BYPASS.LTC128B.128 [R241+0x2900], [R184.64], !P3 ;  /* 0x02900000b8f10fae */ /* 0x0005e6000d901d48 */
[----:B------:R-:W-:Y:S01]  /*15540*/  @P0 IMAD.X R207, R185, 0x1, R215, P1 ;  /* 0x00000001b9cf0824 */ /* 0x000fe200008e06d7 */
[----:B------:R-:W-:Y:S03]  /*15550*/  ISETP.NE.AND P1, PT, R0, 0x1, PT ;  /* 0x000000010000780c */ /* 0x000fe60003f25270 */
[C---:B------:R-:W-:Y:S01]  /*15560*/  HMMA.16816.F32.BF16 R88, R196.reuse, R192, R88 ;  /* 0x000000c0c458723c */ /* 0x040fe20000041858 */
[----:B------:R3:W-:Y:S07]  /*15570*/  @P0 LDGSTS.E.BYPASS.LTC128B.128 [R241+0x3100], [R206.64], !P3 ;  /* 0x03100000cef10fae */ /* 0x0007ee000d901d48 */
[-C--:B------:R-:W-:Y:S01]  /*15580*/  HMMA.16816.F32.BF16 R92, R196, R194.reuse, R92 ;  /* 0x000000c2c45c723c */ /* 0x080fe2000004185c */
[----:B-1----:R-:W-:Y:S07]  /*15590*/  LDSM.16.M88.4 R208, [R231+0x9100] ;  /* 0x00910000e7d0783b */ /* 0x002fee0000000200 */
[C---:B------:R-:W-:Y:S01]  /*155a0*/  HMMA.16816.F32.BF16 R96, R188.reuse, R194, R96 ;  /* 0x000000c2bc60723c */ /* 0x040fe20000041860 */
[----:B------:R-:W-:Y:S07]  /*155b0*/  LDSM.16.M88.4 R192, [R229+0x4100] ;  /* 0x00410000e5c0783b */ /* 0x000fee0000000200 */
[-C--:B----4-:R-:W-:Y:S01]  /*155c0*/  HMMA.16816.F32.BF16 R100, R188, R200.reuse, R100 ;  /* 0x000000c8bc64723c */ /* 0x090fe20000041864 */
[----:B--2---:R1:W-:Y:S07]  /*155d0*/  LDSM.16.M88.4 R184, [R231+0x7100] ;  /* 0x00710000e7b8783b */ /* 0x0043ee0000000200 */
[C---:B------:R-:W-:Y:S01]  /*155e0*/  HMMA.16816.F32.BF16 R104, R196.reuse, R200, R104 ;  /* 0x000000c8c468723c */ /* 0x040fe20000041868 */
[----:B---3--:R-:W2:Y:S07]  /*155f0*/  LDSM.16.M88.4 R204, [R229+0x3900] ;  /* 0x00390000e5cc783b */ /* 0x008eae0000000200 */
[-C--:B------:R-:W-:Y:S01]  /*15600*/  HMMA.16816.F32.BF16 R108, R196, R202.reuse, R108 ;  /* 0x000000cac46c723c */ /* 0x080fe2000004186c */
[----:B------:R-:W-:Y:S07]  /*15610*/  LDSM.16.M88.4 R196, [R229+0x5100] ;  /* 0x00510000e5c4783b */ /* 0x000fee0000000200 */
[----:B------:R-:W-:Y:S01]  /*15620*/  HMMA.16816.F32.BF16 R112, R188, R202, R112 ;  /* 0x000000cabc70723c */ /* 0x000fe20000041870 */
[----:B------:R-:W3:Y:S08]  /*15630*/  LDSM.16.M88.4 R188, [R229+0x4900] ;  /* 0x00490000e5bc783b */ /* 0x000ef00000000200 */
[----:B------:R-:W3:Y:S08]  /*15640*/  LDSM.16.M88.4 R200, [R229+0x5900] ;  /* 0x00590000e5c8783b */ /* 0x000ef00000000200 */
[----:B-1----:R-:W4:Y:S04]  /*15650*/  LDL R231, [R1+0x40] ;  /* 0x0000400001e77983 */ /* 0x002f280000100800 */
[----:B------:R-:W-:Y:S01]  /*15660*/  STL [R1+0xa8], R229 ;  /* 0x0000a8e501007387 */ /* 0x000fe20000100800 */
[-C--:B--2---:R-:W-:Y:S03]  /*15670*/  HMMA.16816.F32.BF16 R4, R184, R204.reuse, R4 ;  /* 0x000000ccb804723c */ /* 0x084fe60000041804 */
[----:B------:R-:W0:Y:S05]  /*15680*/  LDGDEPBAR ;  /* 0x00000000000079af */ /* 0x000e2a0000000000 */
        /* <DEDUP_REMOVED lines=8> */
[----:B------:R-:W-:Y:S07]  /*15710*/  LDSM.16.M88.4 R192, [R232+0x7100] ;  /* 0x00710000e8c0783b */ /* 0x000fee0000000200 */
[-C--:B---3--:R-:W-:Y:S08]  /*15720*/  HMMA.16816.F32.BF16 R36, R184, R188.reuse, R36 ;  /* 0x000000bcb824723c */ /* 0x088ff00000041824 */
[C---:B------:R-:W-:Y:S08]  /*15730*/  HMMA.16816.F32.BF16 R40, R208.reuse, R188, R40 ;  /* 0x000000bcd028723c */ /* 0x040ff00000041828 */
[-C--:B------:R-:W-:Y:S08]  /*15740*/  HMMA.16816.F32.BF16 R44, R208, R190.reuse, R44 ;  /* 0x000000bed02c723c */ /* 0x080ff0000004182c */
[C---:B------:R-:W-:Y:S01]  /*15750*/  HMMA.16816.F32.BF16 R48, R184.reuse, R190, R48 ;  /* 0x000000beb830723c */ /* 0x040fe20000041830 */
[----:B------:R2:W3:Y:S07]  /*15760*/  LDSM.16.M88.4 R188, [R229+0x6900] ;  /* 0x00690000e5bc783b */ /* 0x0004ee0000000200 */
[-C--:B------:R-:W-:Y:S08]  /*15770*/  HMMA.16816.F32.BF16 R52, R184, R196.reuse, R52 ;  /* 0x000000c4b834723c */ /* 0x080ff00000041834 */
[C---:B------:R-:W-:Y:S08]  /*15780*/  HMMA.16816.F32.BF16 R56, R208.reuse, R196, R56 ;  /* 0x000000c4d038723c */ /* 0x040ff00000041838 */
[-C--:B------:R-:W-:Y:S01]  /*15790*/  HMMA.16816.F32.BF16 R60, R208, R198.reuse, R60 ;  /* 0x000000c6d03c723c */ /* 0x080fe2000004183c */
[----:B--2---:R-:W4:Y:S04]  /*157a0*/  LDL R229, [R1+0x44] ;  /* 0x0000440001e57983 */ /* 0x004f280000100800 */
[----:B------:R-:W-:Y:S03]  /*157b0*/  STL [R1+0xac], R232 ;  /* 0x0000ace801007387 */ /* 0x000fe60000100800 */
[C---:B------:R-:W-:Y:S01]  /*157c0*/  HMMA.16816.F32.BF16 R64, R184.reuse, R198, R64 ;  /* 0x000000c6b840723c */ /* 0x040fe20000041840 */
[----:B------:R-:W2:Y:S07]  /*157d0*/  LDSM.16.M88.4 R196, [R228] ;  /* 0x00000000e4c4783b */ /* 0x000eae0000000200 */
[-C--:B------:R-:W-:Y:S08]  /*157e0*/  HMMA.16816.F32.BF16 R68, R184, R200.reuse, R68 ;  /* 0x000000c8b844723c */ /* 0x080ff00000041844 */
[C---:B------:R-:W-:Y:S08]  /*157f0*/  HMMA.16816.F32.BF16 R72, R208.reuse, R200, R72 ;  /* 0x000000c8d048723c */ /* 0x040ff00000041848 */
[-C--:B------:R-:W-:Y:S08]  /*15800*/  HMMA.16816.F32.BF16 R76, R208, R202.reuse, R76 ;  /* 0x000000cad04c723c */ /* 0x080ff0000004184c */
[C---:B------:R-:W-:Y:S01]  /*15810*/  HMMA.16816.F32.BF16 R80, R184.reuse, R202, R80 ;  /* 0x000000cab850723c */ /* 0x040fe20000041850 */
[----:B------:R2:W3:Y:S07]  /*15820*/  LDSM.16.M88.4 R200, [R232+0x9100] ;  /* 0x00910000e8c8783b */ /* 0x0004ee0000000200 */
[-C--:B-1----:R-:W-:Y:S08]  /*15830*/  HMMA.16816.F32.BF16 R84, R184, R204.reuse, R84 ;  /* 0x000000ccb854723c */ /* 0x082ff00000041854 */
[C---:B------:R-:W-:Y:S01]  /*15840*/  HMMA.16816.F32.BF16 R88, R208.reuse, R204, R88 ;  /* 0x000000ccd058723c */ /* 0x040fe20000041858 */
[----:B--2---:R-:W2:Y:S07]  /*15850*/  LDL R232, [R1+0x28] ;  /* 0x0000280001e87983 */ /* 0x004eae0000100800 */
[-C--:B------:R-:W-:Y:S01]  /*15860*/  HMMA.16816.F32.BF16 R92, R208, R206.reuse, R92 ;  /* 0x000000ced05c723c */ /* 0x080fe2000004185c */
[----:B------:R-:W-:Y:S04]  /*15870*/  STL [R1+0xb0], R228 ;  /* 0x0000b0e401007387 */ /* 0x000fe80000100800 */
[----:B------:R1:W2:Y:S03]  /*15880*/  LDL R0, [R1+0x24] ;  /* 0x0000240001007983 */ /* 0x0002a60000100800 */
[C---:B------:R-:W-:Y:S08]  /*15890*/  HMMA.16816.F32.BF16 R96, R184.reuse, R206, R96 ;  /* 0x000000ceb860723c */ /* 0x040ff00000041860 */
[-C--:B---3--:R-:W-:Y:S08]  /*158a0*/  HMMA.16816.F32.BF16 R100, R184, R188.reuse, R100 ;  /* 0x000000bcb864723c */ /* 0x088ff00000041864 */
[C---:B------:R-:W-:Y:S08]  /*158b0*/  HMMA.16816.F32.BF16 R104, R208.reuse, R188, R104 ;  /* 0x000000bcd068723c */ /* 0x040ff00000041868 */
[-C--:B------:R-:W-:Y:S08]  /*158c0*/  HMMA.16816.F32.BF16 R108, R208, R190.reuse, R108 ;  /* 0x000000bed06c723c */ /* 0x080ff0000004186c */
[----:B------:R-:W-:Y:S08]  /*158d0*/  HMMA.16816.F32.BF16 R112, R184, R190, R112 ;  /* 0x000000beb870723c */ /* 0x000ff00000041870 */
[-C--:B------:R-:W-:Y:S08]  /*158e0*/  HMMA.16816.F32.BF16 R4, R192, R196.reuse, R4 ;  /* 0x000000c4c004723c */ /* 0x080ff00000041804 */
        /* <DEDUP_REMOVED lines=21> */
[----:B------:R-:W3:Y:S01]  /*15a40*/  MUFU.TANH R249, R16 ;  /* 0x0000001000f97308 */ /* 0x000ee20000002400 */
[----:B------:R-:W-:Y:S09]  /*15a50*/  FMUL.FTZ R17, R17, c[0x0][0x320] ;  /* 0x0000c80011117a20 */ /* 0x000ff20000410000 */
[----:B------:R1:W-:Y:S10]  /*15a60*/  MUFU.TANH R237, R7 ;  /* 0x0000000700ed7308 */ /* 0x0003f40000002400 */
[----:B------:R-:W-:Y:S10]  /*15a70*/  MUFU.TANH R248, R17 ;  /* 0x0000001100f87308 */ /* 0x000ff40000002400 */
[----:B------:R-:W-:Y:S01]  /*15a80*/  MUFU.TANH R236, R8 ;  /* 0x0000000800ec7308 */ /* 0x000fe20000002400 */
[----:B-1----:R-:W1:Y:S09]  /*15a90*/  LDSM.16.M88.4 R4, [R228+0x800] ;  /* 0x00080000e404783b */ /* 0x002e720000000200 */
[----:B------:R-:W-:Y:S10]  /*15aa0*/  MUFU.TANH R235, R9 ;  /* 0x0000000900eb7308 */ /* 0x000ff40000002400 */
[----:B------:R-:W1:Y:S10]  /*15ab0*/  MUFU.TANH R234, R10 ;  /* 0x0000000a00ea7308 */ /* 0x000e740000002400 */
[----:B------:R3:W-:Y:S10]  /*15ac0*/  MUFU.TANH R233, R11 ;  /* 0x0000000b00e97308 */ /* 0x0007f40000002400 */
[----:B------:R-:W-:Y:S01]  /*15ad0*/  MUFU.TANH R119, R12 ;  /* 0x0000000c00777308 */ /* 0x000fe20000002400 */
[-C--:B-1----:R-:W-:Y:S09]  /*15ae0*/  HMMA.16816.F32.BF16 R20, R192, R4.reuse, R20 ;  /* 0x00000004c014723c */ /* 0x082ff20000041814 */
[----:B------:R-:W1:Y:S01]  /*15af0*/  MUFU.TANH R252, R13 ;  /* 0x0000000d00fc7308 */ /* 0x000e620000002400 */
[C---:B------:R-:W-:Y:S01]  /*15b00*/  HMMA.16816.F32.BF16 R24, R200.reuse, R4, R24 ;  /* 0x00000004c818723c */ /* 0x040fe20000041818 */
[----:B---3--:R-:W3:Y:S08]  /*15b10*/  LDSM.16.M88.4 R8, [R228+0x1000] ;  /* 0x00100000e408783b */ /* 0x008ef00000000200 */
[----:B------:R-:W-:Y:S01]  /*15b20*/  MUFU.TANH R251, R14 ;  /* 0x0000000e00fb7308 */ /* 0x000fe20000002400 */
[-C--:B------:R-:W-:Y:S04]  /*15b30*/  HMMA.16816.F32.BF16 R28, R200, R6.reuse, R28 ;  /* 0x00000006c81c723c */ /* 0x080fe8000004181c */
[----:B------:R-:W-:Y:S04]  /*15b40*/  FMUL.FTZ R21, R21, c[0x0][0x320] ;  /* 0x0000c80015157a20 */ /* 0x000fe80000410000 */
[C---:B------:R-:W-:Y:S01]  /*15b50*/  HMMA.16816.F32.BF16 R32, R192.reuse, R6, R32 ;  /* 0x00000006c020723c */ /* 0x040fe20000041820 */
[----:B------:R1:W-:Y:S01]  /*15b60*/  MUFU.TANH R250, R15 ;  /* 0x0000000f00fa7308 */ /* 0x0003e20000002400 */
[----:B------:R-:W4:Y:S02]  /*15b70*/  LDSM.16.M88.4 R4, [R228+0x1800] ;  /* 0x00180000e404783b */ /* 0x000f240000000200 */
        /* <DEDUP_REMOVED lines=9> */
[----:B------:R2:W-:Y:S01]  /*15c10*/  MUFU.TANH R244, R21 ;  /* 0x0000001500f47308 */ /* 0x0005e20000002400 */
[----:B------:R-:W-:Y:S02]  /*15c20*/  FMUL.FTZ R24, R24, c[0x0][0x320] ;  /* 0x0000c80018187a20 */ /* 0x000fe40000410000 */
[----:B------:R-:W-:Y:S01]  /*15c30*/  FMUL.FTZ R34, R34, c[0x0][0x320] ;  /* 0x0000c80022227a20 */ /* 0x000fe20000410000 */
[-C--:B---3--:R-:W-:Y:S01]  /*15c40*/  HMMA.16816.F32.BF16 R36, R192, R8.reuse, R36 ;  /* 0x00000008c024723c */ /* 0x088fe20000041824 */
[----:B-1----:R-:W-:Y:S02]  /*15c50*/  LDSM.16.M88.4 R12, [R228+0x3000] ;  /* 0x00300000e40c783b */ /* 0x002fe40000000200 */
        /* <DEDUP_REMOVED lines=15> */
[-C--:B----4-:R-:W-:Y:S03]  /*15d50*/  HMMA.16816.F32.BF16 R52, R192, R4.reuse, R52 ;  /* 0x00000004c034723c */ /* 0x090fe60000041834 */
        /* <DEDUP_REMOVED lines=16> */
[----:B------:R-:W4:Y:S01]  /*15e60*/  MUFU.TANH R243, R22 ;  /* 0x0000001600f37308 */ /* 0x000f220000002400 */
[-C--:B-1----:R-:W-:Y:S01]  /*15e70*/  HMMA.16816.F32.BF16 R68, R192, R8.reuse, R68 ;  /* 0x00000008c044723c */ /* 0x082fe20000041844 */
[----:B------:R-:W-:Y:S04]  /*15e80*/  BAR.SYNC.DEFER_BLOCKING 0x0 ;  /* 0x0000000000007b1d */ /* 0x000fe80000010000 */
[----:B------:R-:W-:Y:S02]  /*15e90*/  FMUL.FTZ R54, R54, c[0x0][0x320] ;  /* 0x0000c80036367a20 */ /* 0x000fe40000410000 */
[----:B------:R-:W-:Y:S01]  /*15ea0*/  FMUL.FTZ R55, R55, c[0x0][0x320] ;  /* 0x0000c80037377a20 */ /* 0x000fe20000410000 */
[C---:B------:R-:W-:Y:S01]  /*15eb0*/  HMMA.16816.F32.BF16 R72, R200.reuse, R8, R72 ;  /* 0x00000008c848723c */ /* 0x040fe20000041848 */
[----:B------:R-:W-:Y:S03]  /*15ec0*/  MUFU.TANH R221, R26 ;  /* 0x0000001a00dd7308 */ /* 0x000fe60000002400 */
[----:B--2---:R-:W-:Y:S02]  /*15ed0*/  @P1 IMAD.MOV.U32 R0, RZ, RZ, R2 ;  /* 0x000000ffff001224 */ /* 0x004fe400078e0002 */
[----:B------:R-:W-:Y:S02]  /*15ee0*/  FMUL.FTZ R65, R65, c[0x0][0x320] ;  /* 0x0000c80041417a20 */ /* 0x000fe40000410000 */
[-C--:B------:R-:W-:Y:S01]  /*15ef0*/  HMMA.16816.F32.BF16 R76, R200, R10.reuse, R76 ;  /* 0x0000000ac84c723c */ /* 0x080fe2000004184c */
[----:B------:R-:W-:Y:S02]  /*15f00*/  SHFL.IDX PT, R9, R0, 0x2, 0x1c1f ;  /* 0x005c1f0000097f89 */ /* 0x000fe400000e0000 */
[----:B------:R-:W-:Y:S01]  /*15f10*/  MUFU.TANH R220, R27 ;  /* 0x0000001b00dc7308 */ /* 0x000fe20000002400 */
[----:B------:R-:W-:Y:S02]  /*15f20*/  FMUL.FTZ R66, R66, c[0x0][0x320] ;  /* 0x0000c80042427a20 */ /* 0x000fe40000410000 */
[----:B------:R-:W-:Y:S02]  /*15f30*/  FMUL.FTZ R49, R49, c[0x0][0x320] ;  /* 0x0000c80031317a20 */ /* 0x000fe40000410000 */
[C---:B------:R-:W-:Y:S01]  /*15f40*/  HMMA.16816.F32.BF16 R80, R192.reuse, R10, R80 ;  /* 0x0000000ac050723c */ /* 0x040fe20000041850 */
[----:B------:R-:W-:Y:S03]  /*15f50*/  SHFL.IDX PT, R2, R0, 0x1, 0x1c1f ;  /* 0x003c1f0000027f89 */ /* 0x000fe600000e0000 */
[----:B------:R-:W-:Y:S01]  /*15f60*/  FMUL.FTZ R68, R68, c[0x0][0x320] ;  /* 0x0000c80044447a20 */ /* 0x000fe20000410000 */
[----:B------:R-:W-:Y:S01]  /*15f70*/  MUFU.TANH R212, R36 ;  /* 0x0000002400d47308 */ /* 0x000fe20000002400 */
[----:B------:R-:W-:Y:S02]  /*15f80*/  FMUL.FTZ R69, R69, c[0x0][0x320] ;  /* 0x0000c80045457a20 */ /* 0x000fe40000410000 */
[-C--:B---3--:R-:W-:Y:S01]  /*15f90*/  HMMA.16816.F32.BF16 R84, R192, R4.reuse, R84 ;  /* 0x00000004c054723c */ /* 0x088fe20000041854 */
[----:B------:R-:W-:Y:S03]  /*15fa0*/  SHFL.IDX PT, R8, R0, 0x3, 0x1c1f ;  /* 0x007c1f0000087f89 */ /* 0x000fe600000e0000 */
[----:B------:R-:W-:Y:S02]  /*15fb0*/  FMUL.FTZ R74, R74, c[0x0][0x320] ;  /* 0x0000c8004a4a7a20 */ /* 0x000fe40000410000 */
[----:B------:R-:W-:Y:S01]  /*15fc0*/  FMUL.FTZ R56, R56, c[0x0][0x320] ;  /* 0x0000c80038387a20 */ /* 0x000fe20000410000 */
[----:B------:R-:W1:Y:S01]  /*15fd0*/  MUFU.TANH R218, R28 ;  /* 0x0000001c00da7308 */ /* 0x000e620000002400 */
[C---:B------:R-:W-:Y:S01]  /*15fe0*/  HMMA.16816.F32.BF16 R88, R200.reuse, R4, R88 ;  /* 0x00000004c858723c */ /* 0x040fe20000041858 */
[----:B------:R-:W2:Y:S03]  /*15ff0*/  SHFL.IDX PT, R4, R0, RZ, 0x1c1f ;  /* 0x001c1fff00047589 */ /* 0x000ea600000e0000 */
[----:B------:R-:W-:Y:S02]  /*16000*/  FMUL.FTZ R77, R77, c[0x0][0x320] ;  /* 0x0000c8004d4d7a20 */ /* 0x000fe40000410000 */
[----:B------:R-:W-:Y:S02]  /*16010*/  FMUL.FTZ R76, R76, c[0x0][0x320] ;  /* 0x0000c8004c4c7a20 */ /* 0x000fe40000410000 */
[-C--:B------:R-:W-:Y:S01]  /*16020*/  HMMA.16816.F32.BF16 R92, R200, R6.reuse, R92 ;  /* 0x00000006c85c723c */ /* 0x080fe2000004185c */
[----:B------:R-:W3:Y:S03]  /*16030*/  MUFU.TANH R216, R29 ;  /* 0x0000001d00d87308 */ /* 0x000ee60000002400 */
[----:B------:R-:W-:Y:S02]  /*16040*/  IMAD R5, R214, -0x70, RZ ;  /* 0xffffff90d6057824 */ /* 0x000fe400078e02ff */
[----:B------:R-:W-:Y:S02]  /*16050*/  FMUL.FTZ R57, R57, c[0x0][0x320] ;  /* 0x0000c80039397a20 */ /* 0x000fe40000410000 */
[C---:B------:R-:W-:Y:S03]  /*16060*/  HMMA.16816.F32.BF16 R96, R192.reuse, R6, R96 ;  /* 0x00000006c060723c */ /* 0x040fe60000041860 */
[----:B------:R1:W-:Y:S01]  /*16070*/  MUFU.TANH R6, R74 ;  /* 0x0000004a00067308 */ /* 0x0003e20000002400 */
[----:B------:R-:W-:Y:S01]  /*16080*/  IADD3 R5, -R232, 0x1, R5 ;  /* 0x00000001e8057810 */ /* 0x000fe20007ffe105 */
[----:B------:R-:W-:Y:S02]  /*16090*/  FMUL.FTZ R86, R86, c[0x0][0x320] ;  /* 0x0000c80056567a20 */ /* 0x000fe40000410000 */
[----:B------:R-:W-:Y:S01]  /*160a0*/  FMUL.FTZ R59, R59, c[0x0][0x320] ;  /* 0x0000c8003b3b7a20 */ /* 0x000fe20000410000 */
[----:B------:R-:W-:Y:S01]  /*160b0*/  IADD3 R5, -R231, R5, R229 ;  /* 0x00000005e7057210 */ /* 0x000fe20007ffe1e5 */
[-C--:B------:R-:W-:Y:S03]  /*160c0*/  HMMA.16816.F32.BF16 R100, R192, R12.reuse, R100 ;  /* 0x0000000cc064723c */ /* 0x080fe60000041864 */
[C---:B--2---:R-:W-:Y:S01]  /*160d0*/  IADD3 R4, R5.reuse, R4, RZ ;  /* 0x0000000405047210 */ /* 0x044fe20007ffe0ff */
[----:B------:R-:W-:Y:S01]  /*160e0*/  MUFU.TANH R29, R32 ;  /* 0x00000020001d7308 */ /* 0x000fe20000002400 */
[C---:B------:R-:W-:Y:S02]  /*160f0*/  IMAD.IADD R0, R5.reuse, 0x1, R9 ;  /* 0x0000000105007824 */ /* 0x040fe400078e0209 */
[C---:B------:R-:W-:Y:S01]  /*16100*/  ISETP.GT.AND P1, PT, R4.reuse, RZ, PT ;  /* 0x000000ff0400720c */ /* 0x040fe20003f24270 */
[C---:B------:R-:W-:Y:S04]  /*16110*/  HMMA.16816.F32.BF16 R104, R200.reuse, R12, R104 ;  /* 0x0000000cc868723c */ /* 0x040fe80000041868 */
[----:B------:R-:W-:Y:S01]  /*16120*/  IMAD.IADD R2, R5, 0x1, R2 ;  /* 0x0000000105027824 */ /* 0x000fe200078e0202 */
[----:B------:R-:W-:Y:S01]  /*16130*/  ISETP.GT.AND P6, PT, R4, 0x8, PT ;  /* 0x000000080400780c */ /* 0x000fe20003fc4270 */
[----:B------:R-:W2:Y:S01]  /*16140*/  MUFU.TANH R31, R34 ;  /* 0x00000022001f7308 */ /* 0x000ea20000002400 */
[----:B------:R-:W-:Y:S01]  /*16150*/  FMUL.FTZ R89, R89, c[0x0][0x320] ;  /* 0x0000c80059597a20 */ /* 0x000fe20000410000 */
[----:B------:R-:W-:Y:S01]  /*16160*/  ISETP.GT.AND P4, PT, R0, 0x1, PT ;  /* 0x000000010000780c */ /* 0x000fe20003f84270 */
[----:B------:R-:W-:Y:S01]  /*16170*/  FMUL.FTZ R88, R88, c[0x0][0x320] ;  /* 0x0000c80058587a20 */ /* 0x000fe20000410000 */
[----:B------:R-:W-:Y:S01]  /*16180*/  ISETP.GT.AND P2, PT, R2, RZ, PT ;  /* 0x000000ff0200720c */ /* 0x000fe20003f44270 */
[-C--:B------:R-:W-:Y:S03]  /*16190*/  HMMA.16816.F32.BF16 R108, R200, R14.reuse, R108 ;  /* 0x0000000ec86c723c */ /* 0x080fe6000004186c */
[----:B------:R-:W-:Y:S01]  /*161a0*/  FSEL R10, R249, -INF , P6 ;  /* 0xff800000f90a7808 */ /* 0x000fe20003000000 */
[----:B------:R-:W-:Y:S01]  /*161b0*/  FMUL.FTZ R92, R92, c[0x0][0x320] ;  /* 0x0000c8005c5c7a20 */ /* 0x000fe20000410000 */
[----:B------:R2:W-:Y:S01]  /*161c0*/  MUFU.TANH R210, R37 ;  /* 0x0000002500d27308 */ /* 0x0005e20000002400 */
[----:B------:R-:W-:Y:S01]  /*161d0*/  IADD3 R5, R5, R8, RZ ;  /* 0x0000000805057210 */ /* 0x000fe20007ffe0ff */
[----:B------:R-:W-:Y:S01]  /*161e0*/  FMUL.FTZ R40, R40, c[0x0][0x320] ;  /* 0x0000c80028287a20 */ /* 0x000fe20000410000 */
[----:B------:R-:W-:Y:S01]  /*161f0*/  FSEL R8, R240, -INF , P1 ;  /* 0xff800000f0087808 */ /* 0x000fe20000800000 */
[----:B------:R-:W-:Y:S01]  /*16200*/  FMUL.FTZ R93, R93, c[0x0][0x320] ;  /* 0x0000c8005d5d7a20 */ /* 0x000fe20000410000 */
[----:B------:R-:W-:Y:S01]  /*16210*/  ISETP.GT.AND P0, PT, R4, 0x1, PT ;  /* 0x000000010400780c */ /* 0x000fe20003f04270 */
[----:B------:R-:W-:Y:S04]  /*16220*/  HMMA.16816.F32.BF16 R112, R192, R14, R112 ;  /* 0x0000000ec070723c */ /* 0x000fe80000041870 */
[----:B------:R-:W-:Y:S01]  /*16230*/  MUFU.TANH R215, R30 ;  /* 0x0000001e00d77308 */ /* 0x000fe20000002400 */
[----:B------:R-:W-:Y:S01]  /*16240*/  LOP3.LUT P6, RZ, R230, 0x1, RZ, 0xc0, !PT ;  /* 0x00000001e6ff7812 */ /* 0x000fe200078cc0ff */
[----:B------:R-:W-:Y:S01]  /*16250*/  FMUL.FTZ R91, R91, c[0x0][0x320] ;  /* 0x0000c8005b5b7a20 */ /* 0x000fe20000410000 */
[----:B------:R-:W-:Y:S01]  /*16260*/  ISETP.GT.AND P1, PT, R5, RZ, PT ;  /* 0x000000ff0500720c */ /* 0x000fe20003f24270 */
[----:B------:R-:W-:Y:S01]  /*16270*/  FMUL.FTZ R94, R94, c[0x0][0x320] ;  /* 0x0000c8005e5e7a20 */ /* 0x000fe20000410000 */
[----:B------:R-:W-:Y:S02]  /*16280*/  FSEL R9, R239, -INF , P0 ;  /* 0xff800000ef097808 */ /* 0x000fe40000000000 */
[----:B------:R-:W-:Y:S01]  /*16290*/  ISETP.GT.AND P3, PT, R2, 0x1, PT ;  /* 0x000000010200780c */ /* 0x000fe20003f64270 */
[----:B------:R-:W-:Y:S01]  /*162a0*/  FMUL.FTZ R95, R95, c[0x0][0x320] ;  /* 0x0000c8005f5f7a20 */ /* 0x000fe20000410000 */
[----:B------:R-:W-:Y:S01]  /*162b0*/  FSEL R21, R234, -INF , P1 ;  /* 0xff800000ea157808 */ /* 0x000fe20000800000 */
[----:B------:R-:W2:Y:S01]  /*162c0*/  MUFU.TANH R30, R33 ;  /* 0x00000021001e7308 */ /* 0x000ea20000002400 */
[----:B-1----:R-:W-:Y:S01]  /*162d0*/  FMNMX.FTZ R74, R8, R3, !PT ;  /* 0x00000003084a7209 */ /* 0x002fe20007810000 */
[----:B------:R-:W-:Y:S01]  /*162e0*/  FMUL.FTZ R110, R110, c[0x0][0x320] ;  /* 0x0000c8006e6e7a20 */ /* 0x000fe20000410000 */
[----:B------:R-:W-:Y:S01]  /*162f0*/  FSEL R18, R235, -INF , P4 ;  /* 0xff800000eb127808 */ /* 0x000fe20002000000 */
[----:B------:R-:W-:Y:S01]  /*16300*/  FMUL.FTZ R64, R64, c[0x0][0x320] ;  /* 0x0000c80040407a20 */ /* 0x000fe20000410000 */
[----:B------:R-:W-:Y:S01]  /*16310*/  FMNMX.FTZ R74, R9, R74, !PT ;  /* 0x0000004a094a7209 */ /* 0x000fe20007810000 */
[----:B------:R-:W-:Y:S01]  /*16320*/  FMUL.FTZ R51, R51, c[0x0][0x320] ;  /* 0x0000c80033337a20 */ /* 0x000fe20000410000 */
[----:B------:R-:W-:Y:S01]  /*16330*/  FSEL R12, R238, -INF , P2 ;  /* 0xff800000ee0c7808 */ /* 0x000fe20001000000 */
[----:B------:R-:W-:Y:S01]  /*16340*/  FMUL.FTZ R60, R60, c[0x0][0x320] ;  /* 0x0000c8003c3c7a20 */ /* 0x000fe20000410000 */
[----:B------:R-:W-:Y:S01]  /*16350*/  FMNMX.FTZ R74, R10, R74, !PT ;  /* 0x0000004a0a4a7209 */ /* 0x000fe20007810000 */
[----:B------:R-:W-:Y:S01]  /*16360*/  MUFU.TANH R206, R40 ;  /* 0x0000002800ce7308 */ /* 0x000fe20000002400 */
        /* <DEDUP_REMOVED lines=8> */
[----:B------:R-:W-:Y:S01]  /*163f0*/  FMUL.FTZ R80, R80, c[0x0][0x320] ;  /* 0x0000c80050507a20 */ /* 0x000fe20000410000 */
[----:B------:R-:W-:Y:S01]  /*16400*/  MUFU.TANH R205, R41 ;  /* 0x0000002900cd7308 */ /* 0x000fe20000002400 */
[----:B------:R-:W-:Y:S01]  /*16410*/  FSEL R22, R233, -INF , P0 ;  /* 0xff800000e9167808 */ /* 0x000fe20000000000 */
[----:B------:R-:W-:Y:S01]  /*16420*/  FMUL.FTZ R81, R81, c[0x0][0x320] ;  /* 0x0000c80051517a20 */ /* 0x000fe20000410000 */
[----:B------:R-:W-:Y:S01]  /*16430*/  ISETP.GT.AND P3, PT, R2, 0x10, PT ;  /* 0x000000100200780c */ /* 0x000fe20003f64270 */
[----:B------:R-:W-:Y:S01]  /*16440*/  FMUL.FTZ R84, R84, c[0x0][0x320] ;  /* 0x0000c80054547a20 */ /* 0x000fe20000410000 */
[----:B------:R-:W-:Y:S01]  /*16450*/  ISETP.GT.AND P0, PT, R2, 0x8, PT ;  /* 0x000000080200780c */ /* 0x000fe20003f04270 */
[----:B------:R-:W-:Y:S01]  /*16460*/  FMUL.FTZ R67, R67, c[0x0][0x320] ;  /* 0x0000c80043437a20 */ /* 0x000fe20000410000 */
[----:B----4-:R-:W-:Y:S01]  /*16470*/  FSEL R27, R243, -INF , P3 ;  /* 0xff800000f31b7808 */ /* 0x010fe20001800000 */
[----:B------:R-:W-:Y:S01]  /*16480*/  FMUL.FTZ R85, R85, c[0x0][0x320] ;  /* 0x0000c80055557a20 */ /* 0x000fe20000410000 */
[----:B------:R-:W-:Y:S01]  /*16490*/  ISETP.GT.AND P3, PT, R0, 0x18, PT ;  /* 0x000000180000780c */ /* 0x000fe20003f64270 */
[----:B------:R-:W-:Y:S01]  /*164a0*/  MUFU.TANH R204, R42 ;  /* 0x0000002a00cc7308 */ /* 0x000fe20000002400 */
[----:B------:R-:W-:Y:S01]  /*164b0*/  ISETP.GT.AND P1, PT, R4, 0x9, PT ;  /* 0x000000090400780c */ /* 0x000fe20003f24270 */
[----:B------:R-:W-:Y:S01]  /*164c0*/  FMUL.FTZ R47, R47, c[0x0][0x320] ;  /* 0x0000c8002f2f7a20 */ /* 0x000fe20000410000 */
[----:B------:R-:W-:Y:S01]  /*164d0*/  ISETP.GT.AND P5, PT, R0, RZ, PT ;  /* 0x000000ff0000720c */ /* 0x000fe20003fa4270 */
[----:B------:R-:W-:Y:S01]  /*164e0*/  FMUL.FTZ R96, R96, c[0x0][0x320] ;  /* 0x0000c80060607a20 */ /* 0x000fe20000410000 */
[----:B------:R-:W-:Y:S01]  /*164f0*/  ISETP.GT.AND P4, PT, R5, 0x9, PT ;  /* 0x000000090500780c */ /* 0x000fe20003f84270 */
[----:B------:R-:W-:Y:S01]  /*16500*/  FMUL.FTZ R82, R82, c[0x0][0x320] ;  /* 0x0000c80052527a20 */ /* 0x000fe20000410000 */
[----:B--2---:R-:W-:Y:S01]  /*16510*/  FSEL R37, R218, -INF , P3 ;  /* 0xff800000da257808 */ /* 0x004fe20001800000 */
[----:B------:R-:W-:Y:S01]  /*16520*/  FMUL.FTZ R97, R97, c[0x0][0x320] ;  /* 0x0000c80061617a20 */ /* 0x000fe20000410000 */
[----:B------:R-:W-:Y:S01]  /*16530*/  FSEL R11, R248, -INF , P1 ;  /* 0xff800000f80b7808 */ /* 0x000fe20000800000 */
[----:B------:R3:W1:Y:S01]  /*16540*/  MUFU.TANH R209, R38 ;  /* 0x0000002600d17308 */ /* 0x0006620000002400 */
[----:B------:R-:W-:Y:S01]  /*16550*/  FSEL R16, R236, -INF , P5 ;  /* 0xff800000ec107808 */ /* 0x000fe20002800000 */
[----:B------:R-:W-:Y:S01]  /*16560*/  FMUL.FTZ R113, R113, c[0x0][0x320] ;  /* 0x0000c80071717a20 */ /* 0x000fe20000410000 */
[----:B------:R-:W-:Y:S01]  /*16570*/  FMNMX.FTZ R74, R11, R74, !PT ;  /* 0x0000004a0b4a7209 */ /* 0x000fe20007810000 */
[----:B------:R-:W-:Y:S01]  /*16580*/  FMUL.FTZ R83, R83, c[0x0][0x320] ;  /* 0x0000c80053537a20 */ /* 0x000fe20000410000 */
[----:B------:R-:W-:Y:S01]  /*16590*/  ISETP.GT.AND P5, PT, R5, 0x8, PT ;  /* 0x000000080500780c */ /* 0x000fe20003fa4270 */
[----:B------:R-:W-:Y:S01]  /*165a0*/  FMUL.FTZ R87, R87, c[0x0][0x320] ;  /* 0x0000c80057577a20 */ /* 0x000fe20000410000 */
[----:B------:R-:W-:Y:S01]  /*165b0*/  ISETP.GT.AND P1, PT, R2, 0x11, PT ;  /* 0x000000110200780c */ /* 0x000fe20003f24270 */
[----:B------:R-:W-:Y:S01]  /*165c0*/  FMUL.FTZ R98, R98, c[0x0][0x320] ;  /* 0x0000c80062627a20 */ /* 0x000fe20000410000 */
[----:B------:R-:W-:Y:S01]  /*165d0*/  FSEL R23, R251, -INF , P5 ;  /* 0xff800000fb177808 */ /* 0x000fe20002800000 */
[----:B------:R1:W2:Y:S01]  /*165e0*/  MUFU.TANH R199, R43 ;  /* 0x0000002b00c77308 */ /* 0x0002a20000002400 */
[----:B------:R-:W-:Y:S01]  /*165f0*/  FSEL R28, R242, -INF , P1 ;  /* 0xff800000f21c7808 */ /* 0x000fe20000800000 */
[----:B------:R-:W-:Y:S01]  /*16600*/  FMUL.FTZ R114, R114, c[0x0][0x320] ;  /* 0x0000c80072727a20 */ /* 0x000fe20000410000 */
[----:B------:R-:W-:Y:S01]  /*16610*/  IADD3 R242, R214, -0x1, RZ ;  /* 0xffffffffd6f27810 */ /* 0x000fe20007ffe0ff */
[----:B------:R-:W-:Y:S01]  /*16620*/  FMUL.FTZ R99, R99, c[0x0][0x320] ;  /* 0x0000c80063637a20 */ /* 0x000fe20000410000 */
[C---:B------:R-:W-:Y:S01]  /*16630*/  ISETP.GT.AND P1, PT, R0.reuse, 0x19, PT ;  /* 0x000000190000780c */ /* 0x040fe20003f24270 */
[----:B------:R-:W-:Y:S01]  /*16640*/  FMUL.FTZ R109, R109, c[0x0][0x320] ;  /* 0x0000c8006d6d7a20 */ /* 0x000fe20000410000 */
[----:B------:R-:W-:Y:S01]  /*16650*/  FSEL R14, R247, -INF , P0 ;  /* 0xff800000f70e7808 */ /* 0x000fe20000000000 */
[----:B------:R-:W-:Y:S01]  /*16660*/  FMUL.FTZ R115, R115, c[0x0][0x320] ;  /* 0x0000c80073737a20 */ /* 0x000fe20000410000 */
[----:B------:R-:W-:Y:S01]  /*16670*/  ISETP.GT.AND P2, PT, R0, 0x8, PT ;  /* 0x000000080000780c */ /* 0x000fe20003f44270 */
[----:B------:R2:W-:Y:S01]  /*16680*/  MUFU.TANH R190, R52 ;  /* 0x0000003400be7308 */ /* 0x0005e20000002400 */
[----:B------:R-:W-:Y:S01]  /*16690*/  FSEL R24, R250, -INF , P4 ;  /* 0xff800000fa187808 */ /* 0x000fe20002000000 */
[----:B------:R-:W-:Y:S01]  /*166a0*/  FMUL.FTZ R48, R48, c[0x0][0x320] ;  /* 0x0000c80030307a20 */ /* 0x000fe20000410000 */
[----:B------:R-:W-:Y:S01]  /*166b0*/  ISETP.GT.AND P4, PT, R4, 0x10, PT ;  /* 0x000000100400780c */ /* 0x000fe20003f84270 */
[----:B------:R-:W-:Y:S01]  /*166c0*/  FMUL.FTZ R79, R79, c[0x0][0x320] ;  /* 0x0000c8004f4f7a20 */ /* 0x000fe20000410000 */
[----:B---3--:R-:W-:Y:S01]  /*166d0*/  FSEL R38, R216, -INF , P1 ;  /* 0xff800000d8267808 */ /* 0x008fe20000800000 */
[----:B------:R-:W-:Y:S01]  /*166e0*/  FMUL.FTZ R90, R90, c[0x0][0x320] ;  /* 0x0000c8005a5a7a20 */ /* 0x000fe20000410000 */
[----:B------:R-:W-:Y:S01]  /*166f0*/  FSEL R19, R119, -INF , P2 ;  /* 0xff80000077137808 */ /* 0x000fe20001000000 */
[----:B------:R-:W-:Y:S01]  /*16700*/  FMUL.FTZ R105, R105, c[0x0][0x320] ;  /* 0x0000c80069697a20 */ /* 0x000fe20000410000 */
[C---:B------:R-:W-:Y:S01]  /*16710*/  ISETP.GT.AND P2, PT, R2.reuse, 0x9, PT ;  /* 0x000000090200780c */ /* 0x040fe20003f44270 */
[----:B------:R-:W-:Y:S01]  /*16720*/  MUFU.TANH R198, R44 ;  /* 0x0000002c00c67308 */ /* 0x000fe20000002400 */
[----:B------:R-:W-:Y:S01]  /*16730*/  ISETP.GT.AND P1, PT, R2, 0x18, PT ;  /* 0x000000180200780c */ /* 0x000fe20003f24270 */
[----:B------:R-:W-:Y:S01]  /*16740*/  FMUL.FTZ R108, R108, c[0x0][0x320] ;  /* 0x0000c8006c6c7a20 */ /* 0x000fe20000410000 */
[----:B------:R-:W-:Y:S01]  /*16750*/  FSEL R15, R246, -INF , P2 ;  /* 0xff800000f60f7808 */ /* 0x000fe20001000000 */
[----:B------:R-:W-:Y:S01]  /*16760*/  FMUL.FTZ R101, R101, c[0x0][0x320] ;  /* 0x0000c80065657a20 */ /* 0x000fe20000410000 */
[----:B------:R-:W-:Y:S01]  /*16770*/  FSEL R31, R31, -INF , P1 ;  /* 0xff8000001f1f7808 */ /* 0x000fe20000800000 */
[----:B------:R-:W-:Y:S01]  /*16780*/  FMUL.FTZ R58, R58, c[0x0][0x320] ;  /* 0x0000c8003a3a7a20 */ /* 0x000fe20000410000 */
[----:B------:R-:W-:Y:S01]  /*16790*/  ISETP.GT.AND P1, PT, R2, 0x21, PT ;  /* 0x000000210200780c */ /* 0x000fe20003f24270 */
[----:B------:R-:W-:Y:S01]  /*167a0*/  FMUL.FTZ R61, R61, c[0x0][0x320] ;  /* 0x0000c8003d3d7a20 */ /* 0x000fe20000410000 */
[----:B------:R-:W-:Y:S01]  /*167b0*/  FSEL R25, R245, -INF , P4 ;  /* 0xff800000f5197808 */ /* 0x000fe20002000000 */
[----:B------:R-:W-:Y:S01]  /*167c0*/  MUFU.TANH R184, R58 ;  /* 0x0000003a00b87308 */ /* 0x000fe20000002400 */
[----:B------:R-:W-:Y:S01]  /*167d0*/  ISETP.GT.AND P4, PT, R5, 0x11, PT ;  /* 0x000000110500780c */ /* 0x000fe20003f84270 */
[----:B------:R-:W-:Y:S01]  /*167e0*/  FMUL.FTZ R70, R70, c[0x0][0x320] ;  /* 0x0000c80046467a20 */ /* 0x000fe20000410000 */
[----:B------:R-:W-:Y:S01]  /*167f0*/  ISETP.GT.AND P2, PT, R0, 0x11, PT ;  /* 0x000000110000780c */ /* 0x000fe20003f44270 */
[----:B------:R-:W-:Y:S01]  /*16800*/  FMUL.FTZ R75, R75, c[0x0][0x320] ;  /* 0x0000c8004b4b7a20 */ /* 0x000fe20000410000 */
[----:B------:R-:W-:Y:S01]  /*16810*/  FSEL R36, R220, -INF , P4 ;  /* 0xff800000dc247808 */ /* 0x000fe20002000000 */
[----:B------:R-:W-:Y:S01]  /*16820*/  FMUL.FTZ R71, R71, c[0x0][0x320] ;  /* 0x0000c80047477a20 */ /* 0x000fe20000410000 */
[----:B------:R-:W-:Y:S01]  /*16830*/  FSEL R34, R222, -INF , P2 ;  /* 0xff800000de227808 */ /* 0x000fe20001000000 */
[----:B------:R-:W-:Y:S01]  /*16840*/  FMUL.FTZ R73, R73, c[0x0][0x320] ;  /* 0x0000c80049497a20 */ /* 0x000fe20000410000 */
[----:B------:R-:W-:Y:S01]  /*16850*/  ISETP.GT.AND P2, PT, R5, 0x19, PT ;  /* 0x000000190500780c */ /* 0x000fe20003f44270 */
        /* <DEDUP_REMOVED lines=9> */
[----:B------:R-:W-:Y:S01]  /*168f0*/  ISETP.GT.AND P0, PT, R0, 0x10, PT ;  /* 0x000000100000780c */ /* 0x000fe20003f04270 */
[----:B------:R-:W-:Y:S01]  /*16900*/  MUFU.TANH R101, R101 ;  /* 0x0000006500657308 */ /* 0x000fe20000002400 */
[----:B-1----:R-:W-:Y:S01]  /*16910*/  FSEL R43, R209, -INF , P3 ;  /* 0xff800000d12b7808 */ /* 0x002fe20001800000 */
[----:B------:R-:W-:Y:S01]  /*16920*/  FMUL.FTZ R104, R104, c[0x0][0x320] ;  /* 0x0000c80068687a20 */ /* 0x000fe20000410000 */
[----:B------:R-:W-:Y:S01]  /*16930*/  ISETP.GT.AND P3, PT, R0, 0x28, PT ;  /* 0x000000280000780c */ /* 0x000fe20003f64270 */
[----:B------:R-:W-:Y:S01]  /*16940*/  FMUL.FTZ R106, R106, c[0x0][0x320] ;  /* 0x0000c8006a6a7a20 */ /* 0x000fe20000410000 */
[----:B------:R-:W-:Y:S01]  /*16950*/  FSEL R33, R223, -INF , P0 ;  /* 0xff800000df217808 */ /* 0x000fe20000000000 */
[----:B------:R-:W-:Y:S01]  /*16960*/  FMUL.FTZ R100, R100, c[0x0][0x320] ;  /* 0x0000c80064647a20 */ /* 0x000fe20000410000 */
[----:B------:R-:W-:Y:S02]  /*16970*/  ISETP.GT.AND P0, PT, R5, 0x18, PT ;  /* 0x000000180500780c */ /* 0x000fe40003f04270 */
[C---:B------:R-:W-:Y:S01]  /*16980*/  ISETP.GT.AND P5, PT, R4.reuse, 0x11, PT ;  /* 0x000000110400780c */ /* 0x040fe20003fa4270 */
[----:B------:R-:W-:Y:S01]  /*16990*/  MUFU.TANH R191, R47 ;  /* 0x0000002f00bf7308 */ /* 0x000fe20000002400 */
[----:B------:R-:W-:Y:S02]  /*169a0*/  ISETP.GT.AND P4, PT, R4, 0x18, PT ;  /* 0x000000180400780c */ /* 0x000fe40003f84270 */
[----:B------:R-:W-:Y:S02]  /*169b0*/  FSEL R26, R244, -INF , P5 ;  /* 0xff800000f41a7808 */ /* 0x000fe40002800000 */
[----:B------:R-:W-:Y:S02]  /*169c0*/  FSEL R29, R29, -INF , P4 ;  /* 0xff8000001d1d7808 */ /* 0x000fe40002000000 */
[----:B------:R-:W-:Y:S02]  /*169d0*/  ISETP.GT.AND P4, PT, R4, 0x21, PT ;  /* 0x000000210400780c */ /* 0x000fe40003f84270 */
[C---:B------:R-:W-:Y:S01]  /*169e0*/  ISETP.GT.AND P5, PT, R5.reuse, 0x10, PT ;  /* 0x000000100500780c */ /* 0x040fe20003fa4270 */
[----:B------:R-:W1:Y:S01]  /*169f0*/  MUFU.TANH R45, R48 ;  /* 0x00000030002d7308 */ /* 0x000e620000002400 */
[----:B------:R-:W-:Y:S02]  /*16a00*/  FSEL R42, R210, -INF , P4 ;  /* 0xff800000d22a7808 */ /* 0x000fe40002000000 */
[----:B------:R-:W-:Y:S02]  /*16a10*/  ISETP.GT.AND P4, PT, R5, 0x21, PT ;  /* 0x000000210500780c */ /* 0x000fe40003f84270 */
[----:B------:R-:W-:Y:S02]  /*16a20*/  FMNMX.FTZ R74, R25, R74, !PT ;  /* 0x0000004a194a7209 */ /* 0x000fe40007810000 */
[----:B--2---:R-:W-:Y:S02]  /*16a30*/  FSEL R52, R199, -INF , P4 ;  /* 0xff800000c7347808 */ /* 0x004fe40002000000 */
[----:B------:R-:W-:Y:S01]  /*16a40*/  FMNMX.FTZ R74, R26, R74, !PT ;  /* 0x0000004a1a4a7209 */ /* 0x000fe20007810000 */
[----:B------:R2:W-:Y:S01]  /*16a50*/  MUFU.TANH R47, R50 ;  /* 0x00000032002f7308 */ /* 0x0005e20000002400 */
[----:B------:R-:W-:Y:S02]  /*16a60*/  ISETP.GT.AND P2, PT, R4, 0x20, PT ;  /* 0x000000200400780c */ /* 0x000fe40003f44270 */
[----:B------:R-:W-:Y:S02]  /*16a70*/  FMNMX.FTZ R74, R29, R74, !PT ;  /* 0x0000004a1d4a7209 */ /* 0x000fe40007810000 */
[----:B------:R-:W-:Y:S02]  /*16a80*/  FSEL R41, R212, -INF , P2 ;  /* 0xff800000d4297808 */ /* 0x000fe40001000000 */
[----:B------:R-:W-:Y:S02]  /*16a90*/  ISETP.GT.AND P2, PT, R0, 0x21, PT ;  /* 0x000000210000780c */ /* 0x000fe40003f44270 */
[----:B------:R-:W-:Y:S01]  /*16aa0*/  FMNMX.FTZ R74, R30, R74, !PT ;  /* 0x0000004a1e4a7209 */ /* 0x000fe20007810000 */
[----:B------:R3:W4:Y:S01]  /*16ab0*/  MUFU.TANH R189, R53 ;  /* 0x0000003500bd7308 */ /* 0x0007220000002400 */
[----:B------:R-:W-:Y:S02]  /*16ac0*/  ISETP.GT.AND P4, PT, R4, 0x28, PT ;  /* 0x000000280400780c */ /* 0x000fe40003f84270 */
[----:B------:R-:W-:Y:S02]  /*16ad0*/  FMNMX.FTZ R74, R41, R74, !PT ;  /* 0x0000004a294a7209 */ /* 0x000fe40007810000 */
[----:B-1----:R-:W-:Y:S02]  /*16ae0*/  FSEL R45, R45, -INF , P4 ;  /* 0xff8000002d2d7808 */ /* 0x002fe40002000000 */
[----:B------:R-:W-:Y:S02]  /*16af0*/  FMNMX.FTZ R74, R42, R74, !PT ;  /* 0x0000004a2a4a7209 */ /* 0x000fe40007810000 */
[----:B------:R-:W-:Y:S01]  /*16b00*/  ISETP.GT.AND P4, PT, R4, 0x31, PT ;  /* 0x000000310400780c */ /* 0x000fe20003f84270 */
[----:B------:R-:W-:Y:S01]  /*16b10*/  MUFU.TANH R196, R46 ;  /* 0x0000002e00c47308 */ /* 0x000fe20000002400 */
[----:B------:R-:W-:Y:S02]  /*16b20*/  FMNMX.FTZ R74, R45, R74, !PT ;  /* 0x0000004a2d4a7209 */ /* 0x000fe40007810000 */
[----:B--2---:R-:W-:Y:S02]  /*16b30*/  FSEL R50, R205, -INF , P2 ;  /* 0xff800000cd327808 */ /* 0x004fe40001000000 */
[----:B------:R-:W-:Y:S05]  /*16b40*/  ISETP.GT.AND P2, PT, R5, 0x29, PT ;  /* 0x000000290500780c */ /* 0x000fea0003f44270 */
[----:B------:R-:W1:Y:S01]  /*16b50*/  MUFU.TANH R46, R49 ;  /* 0x00000031002e7308 */ /* 0x000e620000002400 */
[----:B---3--:R-:W-:Y:S02]  /*16b60*/  FSEL R53, R198, -INF , P3 ;  /* 0xff800000c6357808 */ /* 0x008fe40001800000 */
[----:B------:R-:W-:Y:S02]  /*16b70*/  ISETP.GT.AND P3, PT, R4, 0x29, PT ;  /* 0x000000290400780c */ /* 0x000fe40003f64270 */
[----:B----4-:R-:W-:Y:S05]  /*16b80*/  FSEL R58, R189, -INF , P4 ;  /* 0xff800000bd3a7808 */ /* 0x010fea0002000000 */
[----:B------:R2:W-:Y:S01]  /*16b90*/  MUFU.TANH R186, R56 ;  /* 0x0000003800ba7308 */ /* 0x0005e20000002400 */
[----:B------:R-:W-:Y:S09]  /*16ba0*/  ISETP.GT.AND P4, PT, R5, 0x31, PT ;  /* 0x000000310500780c */ /* 0x000ff20003f84270 */
[----:B------:R3:W-:Y:S01]  /*16bb0*/  MUFU.TANH R185, R57 ;  /* 0x0000003900b97308 */ /* 0x0007e20000002400 */
[----:B-1----:R-:W-:Y:S02]  /*16bc0*/  FSEL R46, R46, -INF , P3 ;  /* 0xff8000002e2e7808 */ /* 0x002fe40001800000 */
[----:B------:R-:W-:Y:S02]  /*16bd0*/  ISETP.GT.AND P3, PT, R2, 0x30, PT ;  /* 0x000000300200780c */ /* 0x000fe40003f64270 */
[----:B------:R-:W-:Y:S05]  /*16be0*/  FMNMX.FTZ R74, R46, R74, !PT ;  /* 0x0000004a2e4a7209 */ /* 0x000fea0007810000 */
[----:B------:R1:W-:Y:S01]  /*16bf0*/  MUFU.TANH R32, R35 ;  /* 0x0000002300207308 */ /* 0x0003e20000002400 */
[----:B--2---:R-:W-:Y:S02]  /*16c00*/  FSEL R56, R191, -INF , P2 ;  /* 0xff800000bf387808 */ /* 0x004fe40001000000 */
[----:B------:R-:W-:Y:S07]  /*16c10*/  ISETP.GT.AND P2, PT, R4, 0x30, PT ;  /* 0x000000300400780c */ /* 0x000fee0003f44270 */
[----:B------:R2:W4:Y:S01]  /*16c20*/  MUFU.TANH R208, R39 ;  /* 0x0000002700d07308 */ /* 0x0005220000002400 */
[----:B---3--:R-:W-:Y:S02]  /*16c30*/  FSEL R57, R190, -INF , P2 ;  /* 0xff800000be397808 */ /* 0x008fe40001000000 */
[----:B------:R-:W-:Y:S02]  /*16c40*/  ISETP.GT.AND P2, PT, R0, 0x31, PT ;  /* 0x000000310000780c */ /* 0x000fe40003f44270 */
[----:B------:R-:W-:Y:S05]  /*16c50*/  FMNMX.FTZ R74, R57, R74, !PT ;  /* 0x0000004a394a7209 */ /* 0x000fea0007810000 */
[----:B------:R3:W3:Y:S01]  /*16c60*/  MUFU.TANH R188, R54 ;  /* 0x0000003600bc7308 */ /* 0x0006e20000002400 */
[----:B------:R-:W-:Y:S02]  /*16c70*/  FMNMX.FTZ R74, R58, R74, !PT ;  /* 0x0000004a3a4a7209 */ /* 0x000fe40007810000 */
[----:B-1----:R-:W-:Y:S02]  /*16c80*/  FSEL R35, R221, -INF , P5 ;  /* 0xff800000dd237808 */ /* 0x002fe40002800000 */
[----:B------:R-:W-:Y:S05]  /*16c90*/  ISETP.GT.AND P5, PT, R5, 0x20, PT ;  /* 0x000000200500780c */ /* 0x000fea0003fa4270 */
[----:B------:R1:W1:Y:S01]  /*16ca0*/  MUFU.TANH R17, R59 ;  /* 0x0000003b00117308 */ /* 0x0002620000002400 */
[----:B--2---:R-:W-:Y:S02]  /*16cb0*/  FSEL R39, R215, -INF , P0 ;  /* 0xff800000d7277808 */ /* 0x004fe40000000000 */
[----:B----4-:R-:W-:Y:S02]  /*16cc0*/  FSEL R44, R208, -INF , P1 ;  /* 0xff800000d02c7808 */ /* 0x010fe40000800000 */
[----:B------:R-:W-:Y:S05]  /*16cd0*/  ISETP.GT.AND P1, PT, R0, 0x29, PT ;  /* 0x000000290000780c */ /* 0x000fea0003f24270 */
[----:B------:R2:W-:Y:S01]  /*16ce0*/  MUFU.TANH R48, R51 ;  /* 0x0000003300307308 */ /* 0x0005e20000002400 */
[C---:B------:R-:W-:Y:S02]  /*16cf0*/  ISETP.GT.AND P0, PT, R2.reuse, 0x19, PT ;  /* 0x000000190200780c */ /* 0x040fe40003f04270 */
[----:B---3--:R-:W-:Y:S02]  /*16d00*/  FSEL R54, R197, -INF , P1 ;  /* 0xff800000c5367808 */ /* 0x008fe40000800000 */
[----:B------:R-:W-:Y:S02]  /*16d10*/  ISETP.GT.AND P1, PT, R2, 0x28, PT ;  /* 0x000000280200780c */ /* 0x000fe40003f24270 */
[----:B------:R-:W-:Y:S03]  /*16d20*/  FSEL R32, R32, -INF , P0 ;  /* 0xff80000020207808 */ /* 0x000fe60000000000 */
[----:B------:R-:W3:Y:S01]  /*16d30*/  MUFU.TANH R207, R60 ;  /* 0x0000003c00cf7308 */ /* 0x000ee20000002400 */
[----:B------:R-:W-:Y:S02]  /*16d40*/  FSEL R47, R47, -INF , P1 ;  /* 0xff8000002f2f7808 */ /* 0x000fe40000800000 */
[----:B------:R-:W-:Y:S02]  /*16d50*/  ISETP.GT.AND P1, PT, R2, 0x31, PT ;  /* 0x000000310200780c */ /* 0x000fe40003f24270 */
[----:B-1----:R-:W-:Y:S02]  /*16d60*/  FSEL R59, R188, -INF , P3 ;  /* 0xff800000bc3b7808 */ /* 0x002fe40001800000 */
[----:B------:R-:W-:Y:S02]  /*16d70*/  ISETP.GT.AND P3, PT, R0, 0x38, PT ;  /* 0x000000380000780c */ /* 0x000fe40003f64270 */
[----:B------:R-:W-:Y:S01]  /*16d80*/  FSEL R203, R17, -INF , P4 ;  /* 0xff80000011cb7808 */ /* 0x000fe20002000000 */
[----:B------:R-:W-:Y:S01]  /*16d90*/  MUFU.TANH R211, R61 ;  /* 0x0000003d00d37308 */ /* 0x000fe20000002400 */
[----:B------:R-:W-:Y:S01]  /*16da0*/  ISETP.GT.AND P4, PT, R4, 0x38, PT ;  /* 0x000000380400780c */ /* 0x000fe20003f84270 */
[----:B------:R-:W-:Y:S01]  /*16db0*/  FMUL.FTZ R17, R103, c[0x0][0x320] ;  /* 0x0000c80067117a20 */ /* 0x000fe20000410000 */
[----:B------:R-:W-:Y:S02]  /*16dc0*/  ISETP.GT.AND P0, PT, R0, 0x20, PT ;  /* 0x000000200000780c */ /* 0x000fe40003f04270 */
[----:B--2---:R-:W-:Y:S02]  /*16dd0*/  FSEL R51, R204, -INF , P5 ;  /* 0xff800000cc337808 */ /* 0x004fe40002800000 */
[----:B------:R-:W-:Y:S02]  /*16de0*/  FSEL R49, R206, -INF , P0 ;  /* 0xff800000ce317808 */ /* 0x000fe40000000000 */
[C---:B------:R-:W-:Y:S01]  /*16df0*/  ISETP.GT.AND P0, PT, R5.reuse, 0x28, PT ;  /* 0x000000280500780c */ /* 0x040fe20003f04270 */
[----:B------:R-:W1:Y:S01]  /*16e00*/  MUFU.TANH R61, R64 ;  /* 0x00000040003d7308 */ /* 0x000e620000002400 */
[----:B------:R-:W-:Y:S02]  /*16e10*/  ISETP.GT.AND P5, PT, R5, 0x30, PT ;  /* 0x000000300500780c */ /* 0x000fe40003fa4270 */
[----:B---3--:R-:W-:Y:S02]  /*16e20*/  FSEL R207, R207, -INF , P3 ;  /* 0xff800000cfcf7808 */ /* 0x008fe40001800000 */
[----:B------:R-:W-:Y:S02]  /*16e30*/  FSEL R202, R184, -INF , P5 ;  /* 0xff800000b8ca7808 */ /* 0x000fe40002800000 */
[C---:B------:R-:W-:Y:S03]  /*16e40*/  ISETP.GT.AND P5, PT, R4.reuse, 0x41, PT ;  /* 0x000000410400780c */ /* 0x040fe60003fa4270 */
[----:B------:R2:W-:Y:S01]  /*16e50*/  MUFU.TANH R64, R89 ;  /* 0x0000005900407308 */ /* 0x0005e20000002400 */
[----:B------:R-:W-:Y:S09]  /*16e60*/  ISETP.GT.AND P3, PT, R4, 0x39, PT ;  /* 0x000000390400780c */ /* 0x000ff20003f64270 */
[----:B------:R-:W-:Y:S01]  /*16e70*/  MUFU.TANH R217, R62 ;  /* 0x0000003e00d97308 */ /* 0x000fe20000002400 */
[----:B-1----:R-:W-:Y:S02]  /*16e80*/  FSEL R61, R61, -INF , P4 ;  /* 0xff8000003d3d7808 */ /* 0x002fe40002000000 */
[----:B------:R-:W-:Y:S02]  /*16e90*/  ISETP.GT.AND P4, PT, R2, 0x40, PT ;  /* 0x000000400200780c */ /* 0x000fe40003f84270 */
[----:B------:R-:W-:Y:S05]  /*16ea0*/  FMNMX.FTZ R74, R61, R74, !PT ;  /* 0x0000004a3d4a7209 */ /* 0x000fea0007810000 */
[----:B------:R-:W1:Y:S01]  /*16eb0*/  MUFU.TANH R219, R63 ;  /* 0x0000003f00db7308 */ /* 0x000e620000002400 */
[----:B--2---:R-:W-:Y:S02]  /*16ec0*/  FSEL R89, R185, -INF , P2 ;  /* 0xff800000b9597808 */ /* 0x004fe40001000000 */
[----:B------:R-:W-:Y:S07]  /*16ed0*/  ISETP.GT.AND P2, PT, R5, 0x39, PT ;  /* 0x000000390500780c */ /* 0x000fee0003f44270 */
[----:B------:R-:W2:Y:S10]  /*16ee0*/  MUFU.TANH R62, R65 ;  /* 0x00000041003e7308 */ /* 0x000eb40000002400 */
[----:B------:R3:W4:Y:S01]  /*16ef0*/  MUFU.TANH R187, R55 ;  /* 0x0000003700bb7308 */ /* 0x0007220000002400 */
[----:B-1----:R-:W-:Y:S02]  /*16f00*/  FSEL R219, R219, -INF , P2 ;  /* 0xff800000dbdb7808 */ /* 0x002fe40001000000 */
[----:B------:R-:W-:Y:S07]  /*16f10*/  ISETP.GT.AND P2, PT, R4, 0x40, PT ;  /* 0x000000400400780c */ /* 0x000fee0003f44270 */
[----:B------:R-:W1:Y:S01]  /*16f20*/  MUFU.TANH R68, R68 ;  /* 0x0000004400447308 */ /* 0x000e620000002400 */
[----:B--2---:R-:W-:Y:S02]  /*16f30*/  FSEL R62, R62, -INF , P3 ;  /* 0xff8000003e3e7808 */ /* 0x004fe40001800000 */
[----:B------:R-:W-:Y:S02]  /*16f40*/  ISETP.GT.AND P3, PT, R0, 0x41, PT ;  /* 0x000000410000780c */ /* 0x000fe40003f64270 */
[----:B------:R-:W-:Y:S05]  /*16f50*/  FMNMX.FTZ R74, R62, R74, !PT ;  /* 0x0000004a3e4a7209 */ /* 0x000fea0007810000 */
[----:B------:R-:W2:Y:S01]  /*16f60*/  MUFU.TANH R69, R69 ;  /* 0x0000004500457308 */ /* 0x000ea20000002400 */
[----:B---3--:R-:W-:Y:S02]  /*16f70*/  FSEL R55, R196, -INF , P0 ;  /* 0xff800000c4377808 */ /* 0x008fe40000000000 */
[----:B----4-:R-:W-:Y:S02]  /*16f80*/  FSEL R60, R187, -INF , P1 ;  /* 0xff800000bb3c7808 */ /* 0x010fe40000800000 */
[----:B------:R-:W-:Y:S05]  /*16f90*/  ISETP.GT.AND P0, PT, R2, 0x29, PT ;  /* 0x000000290200780c */ /* 0x000fea0003f04270 */
[----:B------:R-:W3:Y:S01]  /*16fa0*/  MUFU.TANH R70, R70 ;  /* 0x0000004600467308 */ /* 0x000ee20000002400 */
[----:B------:R-:W-:Y:S02]  /*16fb0*/  ISETP.GT.AND P1, PT, R0, 0x39, PT ;  /* 0x000000390000780c */ /* 0x000fe40003f24270 */
[----:B------:R-:W-:Y:S02]  /*16fc0*/  FSEL R48, R48, -INF , P0 ;  /* 0xff80000030307808 */ /* 0x000fe40000000000 */
[----:B-1----:R-:W-:Y:S02]  /*16fd0*/  FSEL R218, R68, -INF , P2 ;  /* 0xff80000044da7808 */ /* 0x002fe40001000000 */
[----:B------:R-:W-:Y:S02]  /*16fe0*/  FSEL R211, R211, -INF , P1 ;  /* 0xff800000d3d37808 */ /* 0x000fe40000800000 */
[----:B------:R-:W-:Y:S01]  /*16ff0*/  ISETP.GT.AND P1, PT, R2, 0x38, PT ;  /* 0x000000380200780c */ /* 0x000fe20003f24270 */
[----:B------:R-:W1:Y:S01]  /*17000*/  MUFU.TANH R63, R66 ;  /* 0x00000042003f7308 */ /* 0x000e620000002400 */
[C---:B------:R-:W-:Y:S02]  /*17010*/  ISETP.GT.AND P0, PT, R0.reuse, 0x30, PT ;  /* 0x000000300000780c */ /* 0x040fe40003f04270 */
[----:B------:R-:W-:Y:S02]  /*17020*/  ISETP.GT.AND P2, PT, R0, 0x48, PT ;  /* 0x000000480000780c */ /* 0x000fe40003f44270 */
[----:B--2---:R-:W-:Y:S02]  /*17030*/  FSEL R221, R69, -INF , P5 ;  /* 0xff80000045dd7808 */ /* 0x004fe40002800000 */
[----:B------:R-:W2:Y:S01]  /*17040*/  LDL.64 R68, [R1+0x70] ;  /* 0x0000700001447983 */ /* 0x000ea20000100a00 */
[----:B------:R-:W-:Y:S02]  /*17050*/  ISETP.GT.AND P5, PT, R5, 0x40, PT ;  /* 0x000000400500780c */ /* 0x000fe40003fa4270 */
[----:B------:R-:W4:Y:S01]  /*17060*/  MUFU.TANH R75, R75 ;  /* 0x0000004b004b7308 */ /* 0x000f220000002400 */
[----:B------:R-:W-:Y:S02]  /*17070*/  FMNMX.FTZ R74, R218, R74, !PT ;  /* 0x0000004ada4a7209 */ /* 0x000fe40007810000 */
[----:B------:R-:W-:Y:S02]  /*17080*/  FSEL R6, R6, -INF , P5 ;  /* 0xff80000006067808 */ /* 0x000fe40002800000 */
[----:B---3--:R-:W-:Y:S01]  /*17090*/  FSEL R247, R70, -INF , P4 ;  /* 0xff80000046f77808 */ /* 0x008fe20002000000 */
[----:B------:R-:W-:Y:S01]  /*170a0*/  FMUL.FTZ R70, R111, c[0x0][0x320] ;  /* 0x0000c8006f467a20 */ /* 0x000fe20000410000 */
[----:B------:R-:W-:Y:S02]  /*170b0*/  ISETP.GT.AND P4, PT, R5, 0x41, PT ;  /* 0x000000410500780c */ /* 0x000fe40003f84270 */
[----:B------:R-:W-:Y:S01]  /*170c0*/  ISETP.GT.AND P5, PT, R4, 0x48, PT ;  /* 0x000000480400780c */ /* 0x000fe20003fa4270 */
[----:B------:R-:W3:Y:S01]  /*170d0*/  MUFU.TANH R80, R80 ;  /* 0x0000005000507308 */ /* 0x000ee20000002400 */
[----:B------:R-:W-:Y:S02]  /*170e0*/  FMNMX.FTZ R74, R221, R74, !PT ;  /* 0x0000004add4a7209 */ /* 0x000fe40007810000 */
[----:B-1----:R-:W-:Y:S02]  /*170f0*/  FSEL R63, R63, -INF , P1 ;  /* 0xff8000003f3f7808 */ /* 0x002fe40000800000 */
[----:B------:R-:W-:Y:S05]  /*17100*/  ISETP.GT.AND P1, PT, R2, 0x41, PT ;  /* 0x000000410200780c */ /* 0x000fea0003f24270 */
[----:B------:R-:W-:Y:S01]  /*17110*/  MUFU.TANH R70, R70 ;  /* 0x0000004600467308 */ /* 0x000fe20000002400 */
[----:B----4-:R-:W-:Y:S02]  /*17120*/  FSEL R75, R75, -INF , P4 ;  /* 0xff8000004b4b7808 */ /* 0x010fe40002000000 */
[----:B------:R-:W-:Y:S07]  /*17130*/  ISETP.GT.AND P4, PT, R4, 0x49, PT ;  /* 0x000000490400780c */ /* 0x000fee0003f84270 */
[----:B------:R1:W-:Y:S01]  /*17140*/  MUFU.TANH R191, R88 ;  /* 0x0000005800bf7308 */ /* 0x0003e20000002400 */
[----:B---3--:R-:W-:Y:S01]  /*17150*/  FSEL R220, R80, -INF , P5 ;  /* 0xff80000050dc7808 */ /* 0x008fe20002800000 */
[----:B------:R-:W-:Y:S01]  /*17160*/  IMAD.MOV.U32 R80, RZ, RZ, R6 ;  /* 0x000000ffff507224 */ /* 0x000fe200078e0006 */
[----:B------:R-:W-:Y:S02]  /*17170*/  FMNMX.FTZ R6, R12, R116, !PT ;  /* 0x000000740c067209 */ /* 0x000fe40007810000 */
[----:B------:R-:W-:Y:S05]  /*17180*/  ISETP.GT.AND P5, PT, R4, 0x58, PT ;  /* 0x000000580400780c */ /* 0x000fea0003fa4270 */
[----:B------:R-:W3:Y:S01]  /*17190*/  MUFU.TANH R71, R71 ;  /* 0x0000004700477308 */ /* 0x000ee20000002400 */
[----:B------:R-:W-:Y:S02]  /*171a0*/  FMNMX.FTZ R6, R13, R6, !PT ;  /* 0x000000060d067209 */ /* 0x000fe40007810000 */
[----:B------:R-:W-:Y:S02]  /*171b0*/  FMNMX.FTZ R74, R220, R74, !PT ;  /* 0x0000004adc4a7209 */ /* 0x000fe40007810000 */
[----:B------:R-:W-:Y:S05]  /*171c0*/  FMNMX.FTZ R6, R14, R6, !PT ;  /* 0x000000060e067209 */ /* 0x000fea0007810000 */
[----:B------:R-:W4:Y:S01]  /*171d0*/  MUFU.TANH R73, R73 ;  /* 0x0000004900497308 */ /* 0x000f220000002400 */
[----:B-1----:R-:W-:Y:S02]  /*171e0*/  FSEL R88, R186, -INF , P0 ;  /* 0xff800000ba587808 */ /* 0x002fe40000000000 */
[----:B------:R-:W-:Y:S07]  /*171f0*/  ISETP.GT.AND P0, PT, R5, 0x38, PT ;  /* 0x000000380500780c */ /* 0x000fee0003f04270 */
[----:B------:R-:W1:Y:S01]  /*17200*/  MUFU.TANH R81, R81 ;  /* 0x0000005100517308 */ /* 0x000e620000002400 */
[----:B------:R-:W-:Y:S02]  /*17210*/  FSEL R217, R217, -INF , P0 ;  /* 0xff800000d9d97808 */ /* 0x000fe40000000000 */
[----:B------:R-:W-:Y:S02]  /*17220*/  ISETP.GT.AND P0, PT, R2, 0x39, PT ;  /* 0x000000390200780c */ /* 0x000fe40003f04270 */
[----:B---3--:R-:W-:Y:S02]  /*17230*/  FSEL R248, R71, -INF , P1 ;  /* 0xff80000047f87808 */ /* 0x008fe40000800000 */
[----:B------:R-:W-:Y:S03]  /*17240*/  ISETP.GT.AND P1, PT, R0, 0x49, PT ;  /* 0x000000490000780c */ /* 0x000fe60003f24270 */
[----:B------:R-:W3:Y:S01]  /*17250*/  MUFU.TANH R77, R77 ;  /* 0x0000004d004d7308 */ /* 0x000ee20000002400 */
[----:B----4-:R-:W-:Y:S02]  /*17260*/  FSEL R251, R73, -INF , P3 ;  /* 0xff80000049fb7808 */ /* 0x010fe40001800000 */
[C---:B------:R-:W-:Y:S07]  /*17270*/  ISETP.GT.AND P3, PT, R4.reuse, 0x50, PT ;  /* 0x000000500400780c */ /* 0x040fee0003f64270 */
[----:B------:R-:W4:Y:S01]  /*17280*/  MUFU.TANH R84, R84 ;  /* 0x0000005400547308 */ /* 0x000f220000002400 */
[----:B-1----:R-:W-:Y:S02]  /*17290*/  FSEL R222, R81, -INF , P4 ;  /* 0xff80000051de7808 */ /* 0x002fe40002000000 */
[----:B------:R-:W-:Y:S02]  /*172a0*/  ISETP.GT.AND P4, PT, R4, 0x59, PT ;  /* 0x000000590400780c */ /* 0x000fe40003f84270 */
[----:B------:R-:W-:Y:S05]  /*172b0*/  FMNMX.FTZ R74, R222, R74, !PT ;  /* 0x0000004ade4a7209 */ /* 0x000fea0007810000 */
[----:B------:R-:W1:Y:S01]  /*172c0*/  MUFU.TANH R67, R67 ;  /* 0x0000004300437308 */ /* 0x000e620000002400 */
[----:B---3--:R-:W-:Y:S02]  /*172d0*/  FSEL R65, R77, -INF , P1 ;  /* 0xff8000004d417808 */ /* 0x008fe40000800000 */
[----:B------:R-:W-:Y:S07]  /*172e0*/  ISETP.GT.AND P1, PT, R4, 0x51, PT ;  /* 0x000000510400780c */ /* 0x000fee0003f24270 */
[----:B------:R1:W-:Y:S01]  /*172f0*/  MUFU.TANH R7, R86 ;  /* 0x0000005600077308 */ /* 0x0003e20000002400 */
[----:B----4-:R-:W-:Y:S02]  /*17300*/  FSEL R246, R84, -INF , P3 ;  /* 0xff80000054f67808 */ /* 0x010fe40001800000 */
[----:B------:R-:W-:Y:S02]  /*17310*/  ISETP.GT.AND P3, PT, R4, 0x61, PT ;  /* 0x000000610400780c */ /* 0x000fe40003f64270 */
[----:B------:R-:W-:Y:S05]  /*17320*/  FMNMX.FTZ R74, R246, R74, !PT ;  /* 0x0000004af64a7209 */ /* 0x000fea0007810000 */
[----:B------:R-:W3:Y:S01]  /*17330*/  MUFU.TANH R85, R85 ;  /* 0x0000005500557308 */ /* 0x000ee20000002400 */
[----:B------:R-:W-:Y:S02]  /*17340*/  FSEL R213, R101, -INF , P3 ;  /* 0xff80000065d57808 */ /* 0x000fe40001800000 */
[----:B------:R-:W-:Y:S07]  /*17350*/  ISETP.GT.AND P3, PT, R2, 0x61, PT ;  /* 0x000000610200780c */ /* 0x000fee0003f64270 */
[----:B------:R-:W4:Y:S01]  /*17360*/  MUFU.TANH R72, R72 ;  /* 0x0000004800487308 */ /* 0x000f220000002400 */
[----:B-1----:R-:W-:Y:S02]  /*17370*/  FSEL R86, R67, -INF , P0 ;  /* 0xff80000043567808 */ /* 0x002fe40000000000 */
[----:B------:R-:W-:Y:S02]  /*17380*/  MOV R67, c[0x0][0x1e0] ;  /* 0x0000780000437a02 */ /* 0x000fe40000000f00 */
[----:B------:R-:W-:Y:S05]  /*17390*/  ISETP.GT.AND P0, PT, R0, 0x40, PT ;  /* 0x000000400000780c */ /* 0x000fea0003f04270 */
[----:B------:R-:W1:Y:S01]  /*173a0*/  MUFU.TANH R76, R76 ;  /* 0x0000004c004c7308 */ /* 0x000e620000002400 */
[----:B---3--:R-:W-:Y:S02]  /*173b0*/  FSEL R244, R85, -INF , P1 ;  /* 0xff80000055f47808 */ /* 0x008fe40000800000 */
[----:B------:R-:W-:Y:S02]  /*173c0*/  ISETP.GT.AND P1, PT, R2, 0x50, PT ;  /* 0x000000500200780c */ /* 0x000fe40003f24270 */
[----:B------:R-:W-:Y:S05]  /*173d0*/  FMNMX.FTZ R74, R244, R74, !PT ;  /* 0x0000004af44a7209 */ /* 0x000fea0007810000 */
[----:B------:R-:W3:Y:S01]  /*173e0*/  MUFU.TANH R96, R96 ;  /* 0x0000006000607308 */ /* 0x000ee20000002400 */
[----:B------:R-:W-:Y:S02]  /*173f0*/  FSEL R208, R7, -INF , P1 ;  /* 0xff80000007d07808 */ /* 0x000fe40000800000 */
[----:B------:R-:W-:Y:S02]  /*17400*/  ISETP.GT.AND P1, PT, R2, 0x68, PT ;  /* 0x000000680200780c */ /* 0x000fe40003f24270 */
[----:B----4-:R-:W-:Y:S02]  /*17410*/  FSEL R250, R72, -INF , P0 ;  /* 0xff80000048fa7808 */ /* 0x010fe40000000000 */
[----:B------:R-:W-:Y:S03]  /*17420*/  ISETP.GT.AND P0, PT, R5, 0x48, PT ;  /* 0x000000480500780c */ /* 0x000fe60003f04270 */
[----:B------:R-:W4:Y:S01]  /*17430*/  MUFU.TANH R78, R78 ;  /* 0x0000004e004e7308 */ /* 0x000f220000002400 */
[----:B-1----:R-:W-:Y:S02]  /*17440*/  FSEL R66, R76, -INF , P2 ;  /* 0xff8000004c427808 */ /* 0x002fe40001000000 */
[----:B------:R-:W2:Y:S01]  /*17450*/  LDL.64 R76, [R1+0x68] ;  /* 0x00006800014c7983 */ /* 0x000ea20000100a00 */
[----:B------:R-:W-:Y:S02]  /*17460*/  ISETP.GT.AND P2, PT, R2, 0x48, PT ;  /* 0x000000480200780c */ /* 0x000fe40003f44270 */
[----:B------:R-:W-:Y:S04]  /*17470*/  IMAD.MOV.U32 R85, RZ, RZ, R66 ;  /* 0x000000ffff557224 */ /* 0x000fe800078e0042 */
[----:B------:R-:W1:Y:S01]  /*17480*/  MUFU.TANH R82, R82 ;  /* 0x0000005200527308 */ /* 0x000e620000002400 */
[----:B------:R-:W-:Y:S01]  /*17490*/  STL [R1+0xb4], R214 ;  /* 0x0000b4d601007387 */ /* 0x000fe20000100800 */
[----:B---3--:R-:W-:Y:S03]  /*174a0*/  FSEL R245, R96, -INF , P5 ;  /* 0xff80000060f57808 */ /* 0x008fe60002800000 */
[----:B------:R-:W-:Y:S01]  /*174b0*/  STL [R1+0xb8], R242 ;  /* 0x0000b8f201007387 */ /* 0x000fe20000100800 */
[----:B------:R-:W-:Y:S02]  /*174c0*/  ISETP.GT.AND P5, PT, R4, 0x69, PT ;  /* 0x000000690400780c */ /* 0x000fe40003fa4270 */
[----:B------:R-:W-:Y:S02]  /*174d0*/  FMNMX.FTZ R74, R245, R74, !PT ;  /* 0x0000004af54a7209 */ /* 0x000fe40007810000 */
[----:B------:R-:W3:Y:S01]  /*174e0*/  MUFU.TANH R97, R97 ;  /* 0x0000006100617308 */ /* 0x000ee20000002400 */
[----:B----4-:R-:W-:Y:S02]  /*174f0*/  FSEL R78, R78, -INF , P0 ;  /* 0xff8000004e4e7808 */ /* 0x010fe40000000000 */
[----:B------:R-:W-:Y:S03]  /*17500*/  ISETP.GT.AND P0, PT, R4, 0x60, PT ;  /* 0x000000600400780c */ /* 0x000fe60003f04270 */
[----:B------:R-:W-:Y:S04]  /*17510*/  IMAD.MOV.U32 R81, RZ, RZ, R78 ;  /* 0x000000ffff517224 */ /* 0x000fe800078e004e */
[----:B------:R-:W4:Y:S01]  /*17520*/  MUFU.TANH R100, R100 ;  /* 0x0000006400647308 */ /* 0x000f220000002400 */
[----:B-1----:R-:W-:Y:S02]  /*17530*/  FSEL R243, R82, -INF , P2 ;  /* 0xff80000052f37808 */ /* 0x002fe40001000000 */
[----:B------:R-:W-:Y:S02]  /*17540*/  MOV R82, R75 ;  /* 0x0000004b00527202 */ /* 0x000fe40000000f00 */
[----:B------:R-:W-:Y:S05]  /*17550*/  ISETP.GT.AND P2, PT, R4, 0x68, PT ;  /* 0x000000680400780c */ /* 0x000fea0003f44270 */
        /* <DEDUP_REMOVED lines=9> */
[----:B----4-:R-:W-:Y:S02]  /*175f0*/  FSEL R215, R100, -INF , P0 ;  /* 0xff80000064d77808 */ /* 0x010fe40000000000 */
[----:B------:R-:W-:Y:S02]  /*17600*/  FMNMX.FTZ R4, R28, R4, !PT ;  /* 0x000000041c047209 */ /* 0x000fe40007810000 */
[----:B------:R-:W-:Y:S01]  /*17610*/  FMNMX.FTZ R74, R215, R74, !PT ;  /* 0x0000004ad74a7209 */ /* 0x000fe20007810000 */
[----:B------:R-:W4:Y:S01]  /*17620*/  MUFU.TANH R83, R83 ;  /* 0x0000005300537308 */ /* 0x000f220000002400 */
[----:B------:R-:W-:Y:S02]  /*17630*/  FMNMX.FTZ R4, R31, R4, !PT ;  /* 0x000000041f047209 */ /* 0x000fe40007810000 */
[----:B------:R-:W-:Y:S02]  /*17640*/  FMNMX.FTZ R74, R213, R74, !PT ;  /* 0x0000004ad54a7209 */ /* 0x000fe40007810000 */
[----:B-1----:R-:W-:Y:S02]  /*17650*/  FSEL R212, R112, -INF , P2 ;  /* 0xff80000070d47808 */ /* 0x002fe40001000000 */
[----:B------:R-:W-:Y:S02]  /*17660*/  FMNMX.FTZ R4, R32, R4, !PT ;  /* 0x0000000420047209 */ /* 0x000fe40007810000 */
[----:B------:R-:W-:Y:S01]  /*17670*/  FMNMX.FTZ R74, R212, R74, !PT ;  /* 0x0000004ad44a7209 */ /* 0x000fe20007810000 */
[----:B------:R-:W1:Y:S01]  /*17680*/  MUFU.TANH R87, R87 ;  /* 0x0000005700577308 */ /* 0x000e620000002400 */
[----:B------:R-:W-:Y:S02]  /*17690*/  FMNMX.FTZ R4, R43, R4, !PT ;  /* 0x000000042b047209 */ /* 0x000fe40007810000 */
[----:B------:R-:W-:Y:S02]  /*176a0*/  ISETP.GT.AND P0, PT, R2, 0x51, PT ;  /* 0x000000510200780c */ /* 0x000fe40003f04270 */
[----:B---3--:R-:W-:Y:S02]  /*176b0*/  FSEL R210, R113, -INF , P5 ;  /* 0xff80000071d27808 */ /* 0x008fe40002800000 */
[----:B------:R-:W-:Y:S02]  /*176c0*/  FMNMX.FTZ R4, R44, R4, !PT ;  /* 0x000000042c047209 */ /* 0x000fe40007810000 */
[----:B------:R-:W-:Y:S01]  /*176d0*/  FMNMX.FTZ R74, R210, R74, !PT ;  /* 0x0000004ad24a7209 */ /* 0x000fe20007810000 */
[----:B------:R-:W3:Y:S01]  /*176e0*/  MUFU.TANH R17, R17 ;  /* 0x0000001100117308 */ /* 0x000ee20000002400 */
[----:B------:R-:W-:Y:S02]  /*176f0*/  FMNMX.FTZ R4, R47, R4, !PT ;  /* 0x000000042f047209 */ /* 0x000fe40007810000 */
[----:B------:R-:W-:Y:S01]  /*17700*/  ISETP.GT.AND P2, PT, R2, 0x58, PT ;  /* 0x000000580200780c */ /* 0x000fe20003f44270 */
[----:B------:R-:W3:Y:S01]  /*17710*/  SHFL.BFLY PT, R7, R74, 0x2, 0x1f ;  /* 0x0c401f004a077f89 */ /* 0x000ee200000e0000 */
[----:B------:R-:W-:Y:S02]  /*17720*/  FMNMX.FTZ R4, R48, R4, !PT ;  /* 0x0000000430047209 */ /* 0x000fe40007810000 */
[----:B----4-:R-:W-:Y:S02]  /*17730*/  FSEL R103, R83, -INF , P4 ;  /* 0xff80000053677808 */ /* 0x010fe40002000000 */
[----:B------:R-:W-:Y:S01]  /*17740*/  FMNMX.FTZ R4, R59, R4, !PT ;  /* 0x000000043b047209 */ /* 0x000fe20007810000 */
[----:B------:R-:W-:Y:S01]  /*17750*/  MUFU.TANH R92, R92 ;  /* 0x0000005c005c7308 */ /* 0x000fe20000002400 */
[----:B------:R-:W-:Y:S02]  /*17760*/  ISETP.GT.AND P5, PT, R2, 0x59, PT ;  /* 0x000000590200780c */ /* 0x000fe40003fa4270 */
[----:B------:R-:W-:Y:S02]  /*17770*/  FMNMX.FTZ R4, R60, R4, !PT ;  /* 0x000000043c047209 */ /* 0x000fe40007810000 */
[----:B-1----:R-:W-:Y:S01]  /*17780*/  FSEL R205, R87, -INF , P0 ;  /* 0xff80000057cd7808 */ /* 0x002fe20000000000 */
[----:B------:R-:W-:Y:S01]  /*17790*/  IMAD.MOV.U32 R87, RZ, RZ, R65 ;  /* 0x000000ffff577224 */ /* 0x000fe200078e0041 */
[----:B------:R-:W-:Y:S02]  /*177a0*/  FMNMX.FTZ R73, R63, R4, !PT ;  /* 0x000000043f497209 */ /* 0x000fe40007810000 */
[----:B------:R-:W-:Y:S01]  /*177b0*/  FMNMX.FTZ R4, R21, R118, !PT ;  /* 0x0000007615047209 */ /* 0x000fe20007810000 */
[----:B------:R-:W1:Y:S01]  /*177c0*/  MUFU.TANH R98, R98 ;  /* 0x0000006200627308 */ /* 0x000e620000002400 */
[----:B------:R-:W-:Y:S02]  /*177d0*/  FMNMX.FTZ R73, R86, R73, !PT ;  /* 0x0000004956497209 */ /* 0x000fe40007810000 */
[----:B------:R-:W-:Y:S02]  /*177e0*/  FMNMX.FTZ R4, R22, R4, !PT ;  /* 0x0000000416047209 */ /* 0x000fe40007810000 */
[----:B---3--:R-:W-:Y:S01]  /*177f0*/  FSEL R195, R17, -INF , P3 ;  /* 0xff80000011c37808 */ /* 0x008fe20001800000 */
[----:B------:R-:W-:Y:S01]  /*17800*/  FMUL.FTZ R17, R107, c[0x0][0x320] ;  /* 0x0000c8006b117a20 */ /* 0x000fe20000410000 */
[----:B------:R-:W-:Y:S02]  /*17810*/  FMNMX.FTZ R4, R23, R4, !PT ;  /* 0x0000000417047209 */ /* 0x000fe40007810000 */
[----:B------:R-:W-:Y:S01]  /*17820*/  FMNMX.FTZ R74, R74, R7, !PT ;  /* 0x000000074a4a7209 */ /* 0x000fe20007810000 */
[----:B------:R-:W3:Y:S01]  /*17830*/  MUFU.TANH R114, R114 ;  /* 0x0000007200727308 */ /* 0x000ee20000002400 */
[----:B------:R-:W-:Y:S02]  /*17840*/  FMNMX.FTZ R4, R24, R4, !PT ;  /* 0x0000000418047209 */ /* 0x000fe40007810000 */
[----:B------:R-:W-:Y:S01]  /*17850*/  ISETP.GT.AND P3, PT, R0, 0x58, PT ;  /* 0x000000580000780c */ /* 0x000fe20003f64270 */
[----:B------:R-:W4:Y:S01]  /*17860*/  SHFL.BFLY PT, R7, R74, 0x1, 0x1f ;  /* 0x0c201f004a077f89 */ /* 0x000f2200000e0000 */
[----:B------:R-:W-:Y:S02]  /*17870*/  FMNMX.FTZ R4, R35, R4, !PT ;  /* 0x0000000423047209 */ /* 0x000fe40007810000 */
[----:B------:R-:W-:Y:S02]  /*17880*/  ISETP.GT.AND P4, PT, R2, 0x60, PT ;  /* 0x000000600200780c */ /* 0x000fe40003f84270 */
[----:B------:R-:W-:Y:S01]  /*17890*/  FMNMX.FTZ R4, R36, R4, !PT ;  /* 0x0000000424047209 */ /* 0x000fe20007810000 */
[----:B------:R-:W-:Y:S01]  /*178a0*/  MUFU.TANH R17, R17 ;  /* 0x0000001100117308 */ /* 0x000fe20000002400 */
[----:B------:R-:W-:Y:S02]  /*178b0*/  ISETP.GT.AND P0, PT, R2, 0x69, PT ;  /* 0x000000690200780c */ /* 0x000fe40003f04270 */
[----:B------:R-:W-:Y:S02]  /*178c0*/  FMNMX.FTZ R4, R39, R4, !PT ;  /* 0x0000000427047209 */ /* 0x000fe40007810000 */
[----:B-1----:R-:W-:Y:S02]  /*178d0*/  FSEL R204, R98, -INF , P2 ;  /* 0xff80000062cc7808 */ /* 0x002fe40001000000 */
[----:B------:R-:W-:Y:S02]  /*178e0*/  FMNMX.FTZ R6, R19, R6, !PT ;  /* 0x0000000613067209 */ /* 0x000fe40007810000 */
[----:B------:R-:W-:Y:S01]  /*178f0*/  FMNMX.FTZ R4, R40, R4, !PT ;  /* 0x0000000428047209 */ /* 0x000fe20007810000 */
[----:B------:R-:W1:Y:S01]  /*17900*/  MUFU.TANH R99, R99 ;  /* 0x0000006300637308 */ /* 0x000e620000002400 */
[----:B------:R-:W-:Y:S02]  /*17910*/  FMNMX.FTZ R2, R20, R6, !PT ;  /* 0x0000000614027209 */ /* 0x000fe40007810000 */
[----:B------:R-:W-:Y:S02]  /*17920*/  FMNMX.FTZ R4, R51, R4, !PT ;  /* 0x0000000433047209 */ /* 0x000fe40007810000 */
[----:B---3--:R-:W-:Y:S02]  /*17930*/  FSEL R194, R114, -INF , P1 ;  /* 0xff80000072c27808 */ /* 0x008fe40000800000 */
[----:B------:R-:W-:Y:S02]  /*17940*/  FMNMX.FTZ R4, R52, R4, !PT ;  /* 0x0000000434047209 */ /* 0x000fe40007810000 */
[----:B----4-:R-:W-:Y:S01]  /*17950*/  FMNMX.FTZ R74, R74, R7, !PT ;  /* 0x000000074a4a7209 */ /* 0x010fe20007810000 */
[----:B------:R-:W3:Y:S01]  /*17960*/  MUFU.TANH R109, R109 ;  /* 0x0000006d006d7308 */ /* 0x000ee20000002400 */
[----:B------:R-:W-:Y:S02]  /*17970*/  FMNMX.FTZ R73, R247, R73, !PT ;  /* 0x00000049f7497209 */ /* 0x000fe40007810000 */
[----:B------:R-:W-:Y:S01]  /*17980*/  FSEL R114, R92, -INF , P3 ;  /* 0xff8000005c727808 */ /* 0x000fe20001800000 */
[----:B------:R-:W-:Y:S01]  /*17990*/  FMUL.FTZ R75, R74, c[0x0][0x2d0] ;  /* 0x0000b4004a4b7a20 */ /* 0x000fe20000410000 */
[----:B------:R-:W-:Y:S02]  /*179a0*/  FMNMX.FTZ R4, R55, R4, !PT ;  /* 0x0000000437047209 */ /* 0x000fe40007810000 */
[C---:B------:R-:W-:Y:S02]  /*179b0*/  ISETP.GT.AND P3, PT, R0.reuse, 0x69, PT ;  /* 0x000000690000780c */ /* 0x040fe40003f64270 */
[----:B------:R-:W-:Y:S01]  /*179c0*/  ISETP.GT.AND P1, PT, R0, 0x59, PT ;  /* 0x000000590000780c */ /* 0x000fe20003f24270 */
[----:B------:R-:W4:Y:S01]  /*179d0*/  MUFU.TANH R102, R102 ;  /* 0x0000006600667308 */ /* 0x000f220000002400 */
[----:B------:R-:W-:Y:S02]  /*179e0*/  FMNMX.FTZ R73, R248, R73, !PT ;  /* 0x00000049f8497209 */ /* 0x000fe40007810000 */
[----:B------:R-:W-:Y:S02]  /*179f0*/  FMNMX.FTZ R2, R33, R2, !PT ;  /* 0x0000000221027209 */ /* 0x000fe40007810000 */
[----:B------:R-:W-:Y:S02]  /*17a00*/  FMNMX.FTZ R73, R243, R73, !PT ;  /* 0x00000049f3497209 */ /* 0x000fe40007810000 */
[----:B-1----:R-:W-:Y:S02]  /*17a10*/  FSEL R201, R99, -INF , P5 ;  /* 0xff80000063c97808 */ /* 0x002fe40002800000 */
[----:B------:R-:W-:Y:S01]  /*17a20*/  FMNMX.FTZ R73, R103, R73, !PT ;  /* 0x0000004967497209 */ /* 0x000fe20007810000 */
[----:B------:R-:W1:Y:S01]  /*17a30*/  MUFU.TANH R115, R115 ;  /* 0x0000007300737308 */ /* 0x000e620000002400 */
[----:B------:R-:W-:Y:S02]  /*17a40*/  FMNMX.FTZ R4, R56, R4, !PT ;  /* 0x0000000438047209 */ /* 0x000fe40007810000 */
[----:B------:R-:W-:Y:S02]  /*17a50*/  FMNMX.FTZ R73, R208, R73, !PT ;  /* 0x00000049d0497209 */ /* 0x000fe40007810000 */
[----:B---3--:R-:W-:Y:S02]  /*17a60*/  FSEL R98, R109, -INF , P3 ;  /* 0xff8000006d627808 */ /* 0x008fe40001800000 */
[----:B------:R-:W-:Y:S02]  /*17a70*/  FMNMX.FTZ R73, R205, R73, !PT ;  /* 0x00000049cd497209 */ /* 0x000fe40007810000 */
[----:B------:R-:W-:Y:S01]  /*17a80*/  FSETP.NEU.FTZ.AND P3, PT, R74, -INF , PT ;  /* 0xff8000004a00780b */ /* 0x000fe20003f7d000 */
[----:B------:R-:W3:Y:S01]  /*17a90*/  MUFU.TANH R79, R79 ;  /* 0x0000004f004f7308 */ /* 0x000ee20000002400 */
[----:B------:R-:W-:Y:S02]  /*17aa0*/  FMNMX.FTZ R73, R204, R73, !PT ;  /* 0x00000049cc497209 */ /* 0x000fe40007810000 */
[----:B------:R-:W-:Y:S02]  /*17ab0*/  FSEL R75, R75, RZ, P3 ;  /* 0x000000ff4b4b7208 */ /* 0x000fe40001800000 */
[----:B----4-:R-:W-:Y:S02]  /*17ac0*/  FSEL R198, R102, -INF , P4 ;  /* 0xff80000066c67808 */ /* 0x010fe40002000000 */
[----:B------:R-:W-:Y:S01]  /*17ad0*/  FMNMX.FTZ R73, R201, R73, !PT ;  /* 0x00000049c9497209 */ /* 0x000fe20007810000 */
[--C-:B------:R-:W-:Y:S01]  /*17ae0*/  FFMA.FTZ R102, R246, c[0x0][0x2d0], -R75.reuse ;  /* 0x0000b400f6667a23 */ /* 0x100fe2000001084b */
[C---:B------:R-:W-:Y:S01]  /*17af0*/  ISETP.GT.AND P5, PT, R0.reuse, 0x50, PT ;  /* 0x000000500000780c */ /* 0x040fe20003fa4270 */
[----:B------:R-:W4:Y:S01]  /*17b00*/  MUFU.TANH R90, R90 ;  /* 0x0000005a005a7308 */ /* 0x000f220000002400 */
[----:B------:R-:W-:Y:S01]  /*17b10*/  ISETP.GT.AND P4, PT, R0, 0x51, PT ;  /* 0x000000510000780c */ /* 0x000fe20003f84270 */
[--C-:B------:R-:W-:Y:S01]  /*17b20*/  FFMA.FTZ R107, R216, c[0x0][0x2d0], -R75.reuse ;  /* 0x0000b400d86b7a23 */ /* 0x100fe2000001084b */
[----:B------:R-:W-:Y:S01]  /*17b30*/  FMNMX.FTZ R4, R202, R4, !PT ;  /* 0x00000004ca047209 */ /* 0x000fe20007810000 */
[--C-:B------:R-:W-:Y:S01]  /*17b40*/  FFMA.FTZ R212, R212, c[0x0][0x2d0], -R75.reuse ;  /* 0x0000b400d4d47a23 */ /* 0x100fe2000001084b */
[----:B------:R-:W-:Y:S02]  /*17b50*/  FMNMX.FTZ R73, R198, R73, !PT ;  /* 0x00000049c6497209 */ /* 0x000fe40007810000 */
[----:B-1----:R-:W-:Y:S02]  /*17b60*/  FSEL R192, R115, -INF , P0 ;  /* 0xff80000073c07808 */ /* 0x002fe40000000000 */
[----:B------:R-:W-:Y:S01]  /*17b70*/  FSEL R191, R191, -INF , P5 ;  /* 0xff800000bfbf7808 */ /* 0x000fe20002800000 */
[----:B------:R-:W1:Y:S01]  /*17b80*/  MUFU.TANH R93, R93 ;  /* 0x0000005d005d7308 */ /* 0x000e620000002400 */
[----:B------:R-:W-:Y:S02]  /*17b90*/  ISETP.GT.AND P5, PT, R0, 0x61, PT ;  /* 0x000000610000780c */ /* 0x000fe40003fa4270 */
[----:B------:R-:W-:Y:S02]  /*17ba0*/  FSEL R112, R64, -INF , P4 ;  /* 0xff80000040707808 */ /* 0x000fe40002000000 */
[C---:B------:R-:W-:Y:S02]  /*17bb0*/  ISETP.GT.AND P4, PT, R0.reuse, 0x68, PT ;  /* 0x000000680000780c */ /* 0x040fe40003f84270 */
[----:B------:R-:W-:Y:S02]  /*17bc0*/  ISETP.GT.AND P0, PT, R0, 0x60, PT ;  /* 0x000000600000780c */ /* 0x000fe40003f04270 */
[----:B------:R-:W-:Y:S01]  /*17bd0*/  FMNMX.FTZ R0, R203, R4, !PT ;  /* 0x00000004cb007209 */ /* 0x000fe20007810000 */
[----:B------:R-:W1:Y:S01]  /*17be0*/  MUFU.TANH R104, R104 ;  /* 0x0000006800687308 */ /* 0x000e620000002400 */
[--C-:B------:R-:W-:Y:S01]  /*17bf0*/  FFMA.FTZ R4, R8, c[0x0][0x2d0], -R75.reuse ;  /* 0x0000b40008047a23 */ /* 0x100fe2000001084b */
[----:B------:R-:W-:Y:S02]  /*17c00*/  FMNMX.FTZ R73, R195, R73, !PT ;  /* 0x00000049c3497209 */ /* 0x000fe40007810000 */
[----:B------:R-:W-:Y:S02]  /*17c10*/  FMNMX.FTZ R2, R34, R2, !PT ;  /* 0x0000000222027209 */ /* 0x000fe40007810000 */
[----:B------:R-:W-:Y:S02]  /*17c20*/  FMNMX.FTZ R73, R194, R73, !PT ;  /* 0x00000049c2497209 */ /* 0x000fe40007810000 */
[----:B------:R-:W-:Y:S02]  /*17c30*/  FMNMX.FTZ R2, R37, R2, !PT ;  /* 0x0000000225027209 */ /* 0x000fe40007810000 */
[----:B------:R1:W-:Y:S01]  /*17c40*/  MUFU.EX2 R189, R4 ;  /* 0x0000000400bd7308 */ /* 0x0003e20000000800 */
[----:B------:R-:W-:Y:S02]  /*17c50*/  FMNMX.FTZ R73, R192, R73, !PT ;  /* 0x00000049c0497209 */ /* 0x000fe40007810000 */
[----:B------:R-:W-:Y:S02]  /*17c60*/  FMNMX.FTZ R2, R38, R2, !PT ;  /* 0x0000000226027209 */ /* 0x000fe40007810000 */
[----:B------:R-:W-:Y:S01]  /*17c70*/  ISETP.GT.AND P2, PT, R5, 0x49, PT ;  /* 0x000000490500780c */ /* 0x000fe20003f44270 */
[----:B------:R-:W1:Y:S01]  /*17c80*/  SHFL.BFLY PT, R6, R73, 0x2, 0x1f ;  /* 0x0c401f0049067f89 */ /* 0x000e6200000e0000 */
[----:B------:R-:W-:Y:S02]  /*17c90*/  FMNMX.FTZ R2, R49, R2, !PT ;  /* 0x0000000231027209 */ /* 0x000fe40007810000 */
[----:B---3--:R-:W-:Y:S01]  /*17ca0*/  FSEL R200, R79, -INF , P2 ;  /* 0xff8000004fc87808 */ /* 0x008fe20001000000 */
[----:B------:R-:W3:Y:S01]  /*17cb0*/  MUFU.TANH R105, R105 ;  /* 0x0000006900697308 */ /* 0x000ee20000002400 */
[----:B------:R-:W-:Y:S02]  /*17cc0*/  FMNMX.FTZ R2, R50, R2, !PT ;  /* 0x0000000232027209 */ /* 0x000fe40007810000 */
[----:B------:R-:W-:Y:S02]  /*17cd0*/  ISETP.GT.AND P2, PT, R5, 0x50, PT ;  /* 0x000000500500780c */ /* 0x000fe40003f44270 */
[----:B------:R-:W-:Y:S02]  /*17ce0*/  FMNMX.FTZ R2, R53, R2, !PT ;  /* 0x0000000235027209 */ /* 0x000fe40007810000 */
[----:B----4-:R-:W-:Y:S02]  /*17cf0*/  FSEL R190, R90, -INF , P2 ;  /* 0xff8000005abe7808 */ /* 0x010fe40001000000 */
[----:B------:R-:W-:Y:S01]  /*17d00*/  FMNMX.FTZ R2, R54, R2, !PT ;  /* 0x0000000236027209 */ /* 0x000fe20007810000 */
[----:B------:R-:W4:Y:S01]  /*17d10*/  MUFU.TANH R108, R108 ;  /* 0x0000006c006c7308 */ /* 0x000f220000002400 */
[----:B------:R-:W-:Y:S02]  /*17d20*/  ISETP.GT.AND P2, PT, R5, 0x61, PT ;  /* 0x000000610500780c */ /* 0x000fe40003f44270 */
[----:B------:R-:W-:Y:S01]  /*17d30*/  FMNMX.FTZ R2, R88, R2, !PT ;  /* 0x0000000258027209 */ /* 0x000fe20007810000 */
[--C-:B-1----:R-:W-:Y:S01]  /*17d40*/  FFMA.FTZ R4, R9, c[0x0][0x2d0], -R75.reuse ;  /* 0x0000b40009047a23 */ /* 0x102fe2000001084b */
[----:B------:R-:W-:Y:S02]  /*17d50*/  FSEL R115, R93, -INF , P1 ;  /* 0xff8000005d737808 */ /* 0x000fe40000800000 */
[----:B------:R-:W-:Y:S02]  /*17d60*/  FMNMX.FTZ R2, R89, R2, !PT ;  /* 0x0000000259027209 */ /* 0x000fe40007810000 */
[----:B------:R-:W-:Y:S01]  /*17d70*/  FSEL R185, R17, -INF , P2 ;  /* 0xff80000011b97808 */ /* 0x000fe20001000000 */
[----:B------:R1:W-:Y:S01]  /*17d80*/  MUFU.EX2 R223, R4 ;  /* 0x0000000400df7308 */ /* 0x0003e20000000800 */
[----:B------:R-:W-:Y:S02]  /*17d90*/  FMNMX.FTZ R73, R73, R6, !PT ;  /* 0x0000000649497209 */ /* 0x000fe40007810000 */
[----:B------:R-:W-:Y:S02]  /*17da0*/  FMNMX.FTZ R2, R207, R2, !PT ;  /* 0x00000002cf027209 */ /* 0x000fe40007810000 */
[----:B------:R-:W-:Y:S01]  /*17db0*/  FSEL R111, R104, -INF , P0 ;  /* 0xff800000686f7808 */ /* 0x000fe20000000000 */
[----:B------:R-:W1:Y:S01]  /*17dc0*/  SHFL.BFLY PT, R6, R73, 0x1, 0x1f ;  /* 0x0c201f0049067f89 */ /* 0x000e6200000e0000 */
[----:B------:R-:W-:Y:S01]  /*17dd0*/  FMNMX.FTZ R2, R211, R2, !PT ;  /* 0x00000002d3027209 */ /* 0x000fe20007810000 */
[--C-:B------:R-:W-:Y:S01]  /*17de0*/  FFMA.FTZ R104, R244, c[0x0][0x2d0], -R75.reuse ;  /* 0x0000b400f4687a23 */ /* 0x100fe2000001084b */
[----:B---3--:R-:W-:Y:S01]  /*17df0*/  FSEL R101, R105, -INF , P5 ;  /* 0xff80000069657808 */ /* 0x008fe20002800000 */
[----:B------:R-:W3:Y:S01]  /*17e00*/  MUFU.TANH R91, R91 ;  /* 0x0000005b005b7308 */ /* 0x000ee20000002400 */
[----:B------:R-:W-:Y:S02]  /*17e10*/  FMNMX.FTZ R2, R250, R2, !PT ;  /* 0x00000002fa027209 */ /* 0x000fe40007810000 */
[----:B------:R-:W-:Y:S02]  /*17e20*/  FMNMX.FTZ R0, R217, R0, !PT ;  /* 0x00000000d9007209 */ /* 0x000fe40007810000 */
[----:B------:R-:W-:Y:S02]  /*17e30*/  FMNMX.FTZ R2, R251, R2, !PT ;  /* 0x00000002fb027209 */ /* 0x000fe40007810000 */
[----:B----4-:R-:W-:Y:S02]  /*17e40*/  FSEL R99, R108, -INF , P4 ;  /* 0xff8000006c637808 */ /* 0x010fe40002000000 */
[----:B------:R-:W-:Y:S01]  /*17e50*/  FMNMX.FTZ R2, R85, R2, !PT ;  /* 0x0000000255027209 */ /* 0x000fe20007810000 */
[----:B------:R-:W4:Y:S01]  /*17e60*/  MUFU.TANH R94, R94 ;  /* 0x0000005e005e7308 */ /* 0x000f220000002400 */
[----:B------:R-:W-:Y:S02]  /*17e70*/  FMNMX.FTZ R0, R219, R0, !PT ;  /* 0x00000000db007209 */ /* 0x000fe40007810000 */
[----:B------:R-:W-:Y:S01]  /*17e80*/  FMNMX.FTZ R2, R87, R2, !PT ;  /* 0x0000000257027209 */ /* 0x000fe20007810000 */
[--C-:B-1----:R-:W-:Y:S01]  /*17e90*/  FFMA.FTZ R4, R10, c[0x0][0x2d0], -R75.reuse ;  /* 0x0000b4000a047a23 */ /* 0x102fe2000001084b */
[----:B------:R-:W-:Y:S02]  /*17ea0*/  FMNMX.FTZ R0, R80, R0, !PT ;  /* 0x0000000050007209 */ /* 0x000fe40007810000 */
[----:B------:R-:W-:Y:S02]  /*17eb0*/  ISETP.GT.AND P4, PT, R5, 0x59, PT ;  /* 0x000000590500780c */ /* 0x000fe40003f84270 */
[----:B------:R-:W-:Y:S01]  /*17ec0*/  FMNMX.FTZ R0, R82, R0, !PT ;  /* 0x0000000052007209 */ /* 0x000fe20007810000 */
[----:B------:R1:W-:Y:S01]  /*17ed0*/  MUFU.EX2 R249, R4 ;  /* 0x0000000400f97308 */ /* 0x0003e20000000800 */
[----:B------:R-:W-:Y:S02]  /*17ee0*/  FMNMX.FTZ R73, R73, R6, !PT ;  /* 0x0000000649497209 */ /* 0x000fe40007810000 */
[----:B------:R-:W-:Y:S02]  /*17ef0*/  FMNMX.FTZ R2, R191, R2, !PT ;  /* 0x00000002bf027209 */ /* 0x000fe40007810000 */
[C---:B------:R-:W-:Y:S01]  /*17f00*/  FSETP.NEU.FTZ.AND P2, PT, R73.reuse, -INF , PT ;  /* 0xff8000004900780b */ /* 0x040fe20003f5d000 */
[----:B------:R-:W-:Y:S01]  /*17f10*/  FMUL.FTZ R96, R73, c[0x0][0x2d0] ;  /* 0x0000b40049607a20 */ /* 0x000fe20000410000 */
[----:B------:R-:W-:Y:S02]  /*17f20*/  FMNMX.FTZ R2, R112, R2, !PT ;  /* 0x0000000270027209 */ /* 0x000fe40007810000 */
[----:B------:R-:W-:Y:S01]  /*17f30*/  FMNMX.FTZ R0, R81, R0, !PT ;  /* 0x0000000051007209 */ /* 0x000fe20007810000 */
[----:B------:R-:W2:Y:S01]  /*17f40*/  MUFU.TANH R95, R95 ;  /* 0x0000005f005f7308 */ /* 0x000ea20000002400 */
[----:B------:R-:W-:Y:S02]  /*17f50*/  FSEL R96, R96, RZ, P2 ;  /* 0x000000ff60607208 */ /* 0x000fe40001000000 */
[----:B------:R-:W-:Y:S02]  /*17f60*/  FMNMX.FTZ R2, R114, R2, !PT ;  /* 0x0000000272027209 */ /* 0x000fe40007810000 */
[----:B------:R-:W-:Y:S01]  /*17f70*/  ISETP.GT.AND P1, PT, R5, 0x51, PT ;  /* 0x000000510500780c */ /* 0x000fe20003f24270 */
[--C-:B------:R-:W-:Y:S01]  /*17f80*/  FFMA.FTZ R105, R205, c[0x0][0x2d0], -R96.reuse ;  /* 0x0000b400cd697a23 */ /* 0x100fe20000010860 */
[----:B------:R-:W-:Y:S01]  /*17f90*/  FMNMX.FTZ R2, R115, R2, !PT ;  /* 0x0000000273027209 */ /* 0x000fe20007810000 */
[--C-:B------:R-:W-:Y:S01]  /*17fa0*/  FFMA.FTZ R108, R204, c[0x0][0x2d0], -R96.reuse ;  /* 0x0000b400cc6c7a23 */ /* 0x100fe20000010860 */
[----:B---3--:R-:W-:Y:S01]  /*17fb0*/  FSEL R113, R91, -INF , P1 ;  /* 0xff8000005b717808 */ /* 0x008fe20000800000 */
[----:B------:R-:W3:Y:S01]  /*17fc0*/  MUFU.TANH R106, R106 ;  /* 0x0000006a006a7308 */ /* 0x000ee20000002400 */
[----:B------:R-:W-:Y:S01]  /*17fd0*/  FMNMX.FTZ R2, R111, R2, !PT ;  /* 0x000000026f027209 */ /* 0x000fe20007810000 */
[--C-:B------:R-:W-:Y:S01]  /*17fe0*/  FFMA.FTZ R195, R195, c[0x0][0x2d0], -R96.reuse ;  /* 0x0000b400c3c37a23 */ /* 0x100fe20000010860 */
[----:B------:R-:W-:Y:S01]  /*17ff0*/  ISETP.GT.AND P0, PT, R5, 0x58, PT ;  /* 0x000000580500780c */ /* 0x000fe20003f04270 */
[--C-:B-1----:R-:W-:Y:S01]  /*18000*/  FFMA.FTZ R4, R12, c[0x0][0x2d0], -R96.reuse ;  /* 0x0000b4000c047a23 */ /* 0x102fe20000010860 */
[----:B------:R-:W-:Y:S01]  /*18010*/  FMNMX.FTZ R2, R101, R2, !PT ;  /* 0x0000000265027209 */ /* 0x000fe20007810000 */
[--C-:B------:R-:W-:Y:S01]  /*18020*/  FFMA.FTZ R194, R194, c[0x0][0x2d0], -R96.reuse ;  /* 0x0000b400c2c27a23 */ /* 0x100fe20000010860 */
[----:B----4-:R-:W-:Y:S02]  /*18030*/  FSEL R188, R94, -INF , P0 ;  /* 0xff8000005ebc7808 */ /* 0x010fe40000000000 */
[----:B------:R-:W-:Y:S01]  /*18040*/  FMNMX.FTZ R2, R99, R2, !PT ;  /* 0x0000000263027209 */ /* 0x000fe20007810000 */
[----:B------:R1:W-:Y:S01]  /*18050*/  MUFU.EX2 R206, R4 ;  /* 0x0000000400ce7308 */ /* 0x0003e20000000800 */
[----:B------:R-:W-:Y:S02]  /*18060*/  ISETP.GT.AND P1, PT, R5, 0x68, PT ;  /* 0x000000680500780c */ /* 0x000fe40003f24270 */
[----:B------:R-:W-:Y:S02]  /*18070*/  FMNMX.FTZ R2, R98, R2, !PT ;  /* 0x0000000262027209 */ /* 0x000fe40007810000 */
[----:B--2---:R-:W-:Y:S02]  /*18080*/  FSEL R187, R95, -INF , P4 ;  /* 0xff8000005fbb7808 */ /* 0x004fe40002000000 */
[----:B------:R-:W-:Y:S01]  /*18090*/  ISETP.GE.AND P4, PT, R214, 0x1, PT ;  /* 0x00000001d600780c */ /* 0x000fe20003f86270 */
[----:B------:R-:W2:Y:S01]  /*180a0*/  SHFL.BFLY PT, R72, R2, 0x2, 0x1f ;  /* 0x0c401f0002487f89 */ /* 0x000ea200000e0000 */
[----:B------:R-:W-:Y:S01]  /*180b0*/  F2FP.BF16.PACK_AB R76, R223, R189 ;  /* 0x000000bddf4c723e */ /* 0x000fe200000010ff */
[----:B------:R-:W4:Y:S01]  /*180c0*/  MUFU.TANH R7, R110 ;  /* 0x0000006e00077308 */ /* 0x000f220000002400 */
[----:B------:R-:W-:Y:S02]  /*180d0*/  FMNMX.FTZ R0, R200, R0, !PT ;  /* 0x00000000c8007209 */ /* 0x000fe40007810000 */
[----:B------:R-:W-:Y:S02]  /*180e0*/  ISETP.GT.AND P0, PT, R5, 0x60, PT ;  /* 0x000000600500780c */ /* 0x000fe40003f04270 */
[----:B------:R-:W-:Y:S02]  /*180f0*/  FMNMX.FTZ R0, R190, R0, !PT ;  /* 0x00000000be007209 */ /* 0x000fe40007810000 */
[----:B---3--:R-:W-:Y:S01]  /*18100*/  FSEL R186, R106, -INF , P0 ;  /* 0xff8000006aba7808 */ /* 0x008fe20000000000 */
[--C-:B------:R-:W-:Y:S01]  /*18110*/  FFMA.FTZ R106, R245, c[0x0][0x2d0], -R75.reuse ;  /* 0x0000b400f56a7a23 */ /* 0x100fe2000001084b */
[----:B------:R-:W-:Y:S02]  /*18120*/  FMNMX.FTZ R0, R113, R0, !PT ;  /* 0x0000000071007209 */ /* 0x000fe40007810000 */
[----:B------:R-:W-:Y:S02]  /*18130*/  ISETP.GT.AND P0, PT, R5, 0x69, PT ;  /* 0x000000690500780c */ /* 0x000fe40003f04270 */
[----:B------:R-:W-:Y:S01]  /*18140*/  FMNMX.FTZ R0, R188, R0, !PT ;  /* 0x00000000bc007209 */ /* 0x000fe20007810000 */
[----:B-1----:R-:W-:Y:S01]  /*18150*/  FFMA.FTZ R4, R13, c[0x0][0x2d0], -R96 ;  /* 0x0000b4000d047a23 */ /* 0x002fe20000010860 */
[----:B------:R-:W-:Y:S01]  /*18160*/  FSEL R70, R70, -INF , P0 ;  /* 0xff80000046467808 */ /* 0x000fe20000000000 */
[--C-:B------:R-:W-:Y:S01]  /*18170*/  FFMA.FTZ R13, R30, c[0x0][0x2d0], -R75.reuse ;  /* 0x0000b4001e0d7a23 */ /* 0x100fe2000001084b */
[----:B------:R-:W-:Y:S01]  /*18180*/  @P4 SHF.R.S32.HI R5, RZ, 0x1f, R242 ;  /* 0x0000001fff054819 */ /* 0x000fe200000114f2 */
[----:B------:R1:W3:Y:S01]  /*18190*/  MUFU.EX2 R209, R4 ;  /* 0x0000000400d17308 */ /* 0x0002e20000000800 */
[----:B------:R-:W-:Y:S02]  /*181a0*/  FMNMX.FTZ R0, R187, R0, !PT ;  /* 0x00000000bb007209 */ /* 0x000fe40007810000 */
[----:B------:R-:W-:Y:S01]  /*181b0*/  @P4 SHF.L.U32 R17, R67, 0x5, RZ ;  /* 0x0000000543114819 */ /* 0x000fe200000006ff */
[----:B------:R-:W-:Y:S01]  /*181c0*/  @P4 IMAD R5, R5, c[0x0][0x1e0], RZ ;  /* 0x0000780005054a24 */ /* 0x000fe200078e02ff */
[----:B--2---:R-:W-:Y:S01]  /*181d0*/  FMNMX.FTZ R72, R2, R72, !PT ;  /* 0x0000004802487209 */ /* 0x004fe20007810000 */
[----:B------:R-:W-:Y:S01]  /*181e0*/  FFMA.FTZ R2, R11, c[0x0][0x2d0], -R75 ;  /* 0x0000b4000b027a23 */ /* 0x000fe2000001084b */
[----:B----4-:R-:W-:Y:S01]  /*181f0*/  FSEL R184, R7, -INF , P1 ;  /* 0xff80000007b87808 */ /* 0x010fe20000800000 */
[--C-:B------:R-:W-:Y:S01]  /*18200*/  FFMA.FTZ R110, R201, c[0x0][0x2d0], -R96.reuse ;  /* 0x0000b400c96e7a23 */ /* 0x100fe20000010860 */
[----:B------:R-:W-:Y:S01]  /*18210*/  FMNMX.FTZ R0, R186, R0, !PT ;  /* 0x00000000ba007209 */ /* 0x000fe20007810000 */
[----:B------:R2:W-:Y:S01]  /*18220*/  MUFU.EX2 R65, R2 ;  /* 0x0000000200417308 */ /* 0x0005e20000000800 */
[----:B------:R-:W4:Y:S01]  /*18230*/  SHFL.BFLY PT, R6, R72, 0x1, 0x1f ;  /* 0x0c201f0048067f89 */ /* 0x000f2200000e0000 */
[----:B------:R-:W-:Y:S01]  /*18240*/  @P4 IMAD R5, R242, c[0x0][0x1e4], R5 ;  /* 0x00007900f2054a24 */ /* 0x000fe200078e0205 */
[----:B------:R-:W-:Y:S04]  /*18250*/  FMNMX.FTZ R0, R185, R0, !PT ;  /* 0x00000000b9007209 */ /* 0x000fe80007810000 */
[----:B------:R-:W-:Y:S03]  /*18260*/  FMNMX.FTZ R0, R184, R0, !PT ;  /* 0x00000000b8007209 */ /* 0x000fe60007810000 */
[----:B------:R3:W-:Y:S01]  /*18270*/  MUFU.EX2 R237, R13 ;  /* 0x0000000d00ed7308 */ /* 0x0007e20000000800 */
[----:B------:R-:W-:Y:S01]  /*18280*/  FMNMX.FTZ R0, R70, R0, !PT ;  /* 0x0000000046007209 */ /* 0x000fe20007810000 */
[--C-:B-1----:R-:W-:Y:S02]  /*18290*/  FFMA.FTZ R4, R14, c[0x0][0x2d0], -R96.reuse ;  /* 0x0000b4000e047a23 */ /* 0x102fe40000010860 */
[----:B------:R-:W-:Y:S06]  /*182a0*/  FFMA.FTZ R14, R29, c[0x0][0x2d0], -R75 ;  /* 0x0000b4001d0e7a23 */ /* 0x000fec000001084b */
[----:B------:R1:W-:Y:S01]  /*182b0*/  MUFU.EX2 R66, R4 ;  /* 0x0000000400427308 */ /* 0x0003e20000000800 */
[----:B--2---:R-:W2:Y:S01]  /*182c0*/  SHFL.BFLY PT, R2, R0, 0x2, 0x1f ;  /* 0x0c401f0000027f89 */ /* 0x004ea200000e0000 */
[----:B----4-:R-:W-:Y:S01]  /*182d0*/  FMNMX.FTZ R72, R72, R6, !PT ;  /* 0x0000000648487209 */ /* 0x010fe20007810000 */
[----:B------:R-:W-:Y:S03]  /*182e0*/  @P4 IMAD.WIDE.U32 R6, R242, c[0x0][0x1e0], RZ ;  /* 0x00007800f2064a25 */ /* 0x000fe600078e00ff */
[C---:B------:R-:W-:Y:S04]  /*182f0*/  FSETP.NEU.FTZ.AND P1, PT, R72.reuse, -INF , PT ;  /* 0xff8000004800780b */ /* 0x040fe80003f3d000 */
[----:B------:R4:W-:Y:S01]  /*18300*/  MUFU.EX2 R90, R14 ;  /* 0x0000000e005a7308 */ /* 0x0009e20000000800 */
[----:B------:R-:W-:Y:S01]  /*18310*/  FMUL.FTZ R97, R72, c[0x0][0x2d0] ;  /* 0x0000b40048617a20 */ /* 0x000fe20000410000 */
[----:B------:R-:W-:Y:S01]  /*18320*/  @P4 IADD3 R7, R7, R5, RZ ;  /* 0x0000000507074210 */ /* 0x000fe20007ffe0ff */
[----:B------:R-:W-:Y:S01]  /*18330*/  @P4 IMAD.MOV.U32 R5, RZ, RZ, R77 ;  /* 0x000000ffff054224 */ /* 0x000fe200078e004d */
[----:B---3--:R-:W-:Y:S01]  /*18340*/  F2FP.BF16.PACK_AB R77, R209, R206 ;  /* 0x000000ced14d723e */ /* 0x008fe200000010ff */
[----:B------:R-:W-:Y:S01]  /*18350*/  FFMA.FTZ R13, R46, c[0x0][0x2d0], -R75 ;  /* 0x0000b4002e0d7a23 */ /* 0x000fe2000001084b */
[----:B------:R-:W-:Y:S01]  /*18360*/  FSEL R97, R97, RZ, P1 ;  /* 0x000000ff61617208 */ /* 0x000fe20000800000 */
[----:B------:R-:W-:Y:S03]  /*18370*/  @P4 IMAD R7, R7, 0x70, RZ ;  /* 0x0000007007074824 */ /* 0x000fe600078e02ff */
[----:B------:R-:W-:Y:S01]  /*18380*/  MUFU.EX2 R83, R13 ;  /* 0x0000000d00537308 */ /* 0x000fe20000000800 */
[--C-:B------:R-:W-:Y:S02]  /*18390*/  FFMA.FTZ R112, R112, c[0x0][0x2d0], -R97.reuse ;  /* 0x0000b40070707a23 */ /* 0x100fe40000010861 */
[--C-:B------:R-:W-:Y:S02]  /*183a0*/  FFMA.FTZ R114, R114, c[0x0][0x2d0], -R97.reuse ;  /* 0x0000b40072727a23 */ /* 0x100fe40000010861 */
[----:B-1----:R-:W-:Y:S02]  /*183b0*/  FFMA.FTZ R4, R15, c[0x0][0x2d0], -R96 ;  /* 0x0000b4000f047a23 */ /* 0x002fe40000010860 */
[----:B------:R-:W-:Y:S01]  /*183c0*/  FFMA.FTZ R115, R115, c[0x0][0x2d0], -R97 ;  /* 0x0000b40073737a23 */ /* 0x000fe20000010861 */
[----:B--2---:R-:W-:Y:S01]  /*183d0*/  FMNMX.FTZ R0, R0, R2, !PT ;  /* 0x0000000200007209 */ /* 0x004fe20007810000 */
[--C-:B------:R-:W-:Y:S01]  /*183e0*/  FFMA.FTZ R15, R26, c[0x0][0x2d0], -R75.reuse ;  /* 0x0000b4001a0f7a23 */ /* 0x100fe2000001084b */
[----:B------:R-:W1:Y:S03]  /*183f0*/  MUFU.EX2 R8, R4 ;  /* 0x0000000400087308 */ /* 0x000e660000000800 */
[----:B------:R-:W2:Y:S01]  /*18400*/  SHFL.BFLY PT, R2, R0, 0x1, 0x1f ;  /* 0x0c201f0000027f89 */ /* 0x000ea200000e0000 */
[----:B----4-:R-:W-:Y:S06]  /*18410*/  FFMA.FTZ R14, R45, c[0x0][0x2d0], -R75 ;  /* 0x0000b4002d0e7a23 */ /* 0x010fec000001084b */
[----:B------:R3:W-:Y:S10]  /*18420*/  MUFU.EX2 R214, R15 ;  /* 0x0000000f00d67308 */ /* 0x0007f40000000800 */
[----:B------:R-:W-:Y:S01]  /*18430*/  MUFU.EX2 R114, R114 ;  /* 0x0000007200727308 */ /* 0x000fe20000000800 */
[----:B-1----:R1:W-:Y:S01]  /*18440*/  STL [R1+0xc], R8 ;  /* 0x00000c0801007387 */ /* 0x0023e20000100800 */
[----:B------:R-:W-:Y:S01]  /*18450*/  @P4 IMAD.MOV.U32 R4, RZ, RZ, R68 ;  /* 0x000000ffff044224 */ /* 0x000fe200078e0044 */
[----:B--2---:R-:W-:Y:S01]  /*18460*/  FMNMX.FTZ R71, R0, R2, !PT ;  /* 0x0000000200477209 */ /* 0x004fe20007810000 */
[----:B------:R-:W-:Y:S06]  /*18470*/  FFMA.FTZ R0, R19, c[0x0][0x2d0], -R97 ;  /* 0x0000b40013007a23 */ /* 0x000fec0000010861 */
[----:B------:R-:W-:Y:S01]  /*18480*/  MUFU.EX2 R115, R115 ;  /* 0x0000007300737308 */ /* 0x000fe20000000800 */
[----:B------:R-:W-:Y:S04]  /*18490*/  @P4 IMAD.WIDE.U32 R4, R6, 0x70, R4 ;  /* 0x0000007006044825 */ /* 0x000fe800078e0004 */
[----:B---3--:R-:W-:Y:S01]  /*184a0*/  FFMA.FTZ R15, R41, c[0x0][0x2d0], -R75 ;  /* 0x0000b400290f7a23 */ /* 0x008fe2000001084b */
[C---:B------:R-:W-:Y:S01]  /*184b0*/  @P4 LEA R6, P0, R4.reuse, c[0x0][0x1c8], 0x1 ;  /* 0x0000720004064a11 */ /* 0x040fe200078008ff */
[----:B------:R-:W-:Y:S02]  /*184c0*/  @P4 IMAD.IADD R7, R5, 0x1, R7 ;  /* 0x0000000105074824 */ /* 0x000fe400078e0207 */
[----:B------:R-:W-:Y:S01]  /*184d0*/  FMUL.FTZ R100, R71, c[0x0][0x2d0] ;  /* 0x0000b40047647a20 */ /* 0x000fe20000410000 */
[----:B------:R2:W-:Y:S01]  /*184e0*/  MUFU.EX2 R109, R0 ;  /* 0x00000000006d7308 */ /* 0x0005e20000000800 */
[----:B------:R-:W-:Y:S01]  /*184f0*/  IMAD.MOV.U32 R68, RZ, RZ, 0x5 ;  /* 0x00000005ff447424 */ /* 0x000fe200078e00ff */
[----:B------:R-:W-:Y:S02]  /*18500*/  @P4 LEA.HI.X R7, R4, c[0x0][0x1cc], R7, 0x1, P0 ;  /* 0x0000730004074a11 */ /* 0x000fe400000f0c07 */
[----:B------:R-:W-:Y:S02]  /*18510*/  @P4 IADD3 R4, P0, R17, R6, RZ ;  /* 0x0000000611044210 */ /* 0x000fe40007f1e0ff */
[----:B------:R-:W-:Y:S01]  /*18520*/  @P4 SHF.L.U64.HI R12, R67, R68, c[0x0][0x1e4] ;  /* 0x00007900430c4619 */ /* 0x000fe20000010244 */
[----:B------:R3:W-:Y:S01]  /*18530*/  @P4 LDGSTS.E.BYPASS.LTC128B.128 [R241+0x3900], [R6.64], !P6 ;  /* 0x0390000006f14fae */ /* 0x0007e2000f101d48 */
[----:B-1----:R-:W-:Y:S02]  /*18540*/  FFMA.FTZ R8, R16, c[0x0][0x2d0], -R97 ;  /* 0x0000b40010087a23 */ /* 0x002fe40000010861 */
[----:B------:R-:W-:Y:S01]  /*18550*/  MUFU.EX2 R239, R15 ;  /* 0x0000000f00ef7308 */ /* 0x000fe20000000800 */
[----:B------:R-:W-:Y:S02]  /*18560*/  @P4 IMAD.X R5, R12, 0x1, R7, P0 ;  /* 0x000000010c054824 */ /* 0x000fe400000e0607 */
[----:B------:R-:W-:Y:S03]  /*18570*/  FFMA.FTZ R16, R25, c[0x0][0x2d0], -R75 ;  /* 0x0000b40019107a23 */ /* 0x000fe6000001084b */
[----:B------:R1:W-:Y:S04]  /*18580*/  @P4 LDGSTS.E.BYPASS.LTC128B.128 [R241+0x4100], [R4.64], !P6 ;  /* 0x0410000004f14fae */ /* 0x0003e8000f101d48 */
[----:B------:R4:W-:Y:S01]  /*18590*/  MUFU.EX2 R197, R8 ;  /* 0x0000000800c57308 */ /* 0x0009e20000000800 */
[--C-:B--2---:R-:W-:Y:S09]  /*185a0*/  FFMA.FTZ R0, R20, c[0x0][0x2d0], -R97.reuse ;  /* 0x0000b40014007a23 */ /* 0x104ff20000010861 */
[----:B------:R-:W2:Y:S10]  /*185b0*/  MUFU.EX2 R2, R0 ;  /* 0x0000000000027308 */ /* 0x000eb40000000800 */
[----:B------:R-:W-:Y:S01]  /*185c0*/  MUFU.EX2 R25, R14 ;  /* 0x0000000e00197308 */ /* 0x000fe20000000800 */
[----:B----4-:R-:W-:Y:S09]  /*185d0*/  FFMA.FTZ R8, R18, c[0x0][0x2d0], -R97 ;  /* 0x0000b40012087a23 */ /* 0x010ff20000010861 */
[----:B------:R4:W1:Y:S01]  /*185e0*/  MUFU.EX2 R196, R8 ;  /* 0x0000000800c47308 */ /* 0x0008620000000800 */
[----:B--2---:R2:W-:Y:S01]  /*185f0*/  STL [R1], R2 ;  /* 0x0000000201007387 */ /* 0x0045e20000100800 */
[C---:B----4-:R-:W-:Y:S02]  /*18600*/  @P4 IADD3 R8, P0, R17.reuse, R4, RZ ;  /* 0x0000000411084210 */ /* 0x050fe40007f1e0ff */
[----:B-1----:R-:W-:Y:S03]  /*18610*/  F2FP.BF16.PACK_AB R64, R196, R197 ;  /* 0x000000c5c440723e */ /* 0x002fe600000010ff */
[C---:B------:R-:W-:Y:S01]  /*18620*/  @P4 IMAD.X R9, R12.reuse, 0x1, R5, P0 ;  /* 0x000000010c094824 */ /* 0x040fe200000e0605 */
[----:B------:R-:W-:Y:S04]  /*18630*/  @P4 IADD3 R10, P0, R17, R8, RZ ;  /* 0x00000008110a4210 */ /* 0x000fe80007f1e0ff */
[----:B------:R-:W-:Y:S01]  /*18640*/  @P4 IADD3.X R11, R12, R9, RZ, P0, !PT ;  /* 0x000000090c0b4210 */ /* 0x000fe200007fe4ff */
[----:B------:R1:W-:Y:S01]  /*18650*/  @P4 LDGSTS.E.BYPASS.LTC128B.128 [R241+0x4900], [R8.64], !P6 ;  /* 0x0490000008f14fae */ /* 0x0003e2000f101d48 */
[----:B------:R-:W-:Y:S02]  /*18660*/  FSETP.NEU.FTZ.AND P0, PT, R71, -INF , PT ;  /* 0xff8000004700780b */ /* 0x000fe40003f1d000 */
[----:B---3--:R-:W-:Y:S02]  /*18670*/  @P4 IADD3 R6, P5, R17, R10, RZ ;  /* 0x0000000a11064210 */ /* 0x008fe40007fbe0ff */
[----:B------:R-:W-:Y:S03]  /*18680*/  FSEL R100, R100, RZ, P0 ;  /* 0x000000ff64647208 */ /* 0x000fe60000000000 */
[----:B------:R3:W-:Y:S01]  /*18690*/  @P4 LDGSTS.E.BYPASS.LTC128B.128 [R241+0x5100], [R10.64], !P6 ;  /* 0x051000000af14fae */ /* 0x0007e2000f101d48 */
[----:B------:R-:W-:Y:S02]  /*186a0*/  @P4 IMAD.X R7, R12, 0x1, R11, P5 ;  /* 0x000000010c074824 */ /* 0x000fe400028e060b */
[--C-:B------:R-:W-:Y:S02]  /*186b0*/  FFMA.FTZ R0, R21, c[0x0][0x2d0], -R100.reuse ;  /* 0x0000b40015007a23 */ /* 0x100fe40000010864 */
[--C-:B------:R-:W-:Y:S02]  /*186c0*/  FFMA.FTZ R113, R113, c[0x0][0x2d0], -R100.reuse ;  /* 0x0000b40071717a23 */ /* 0x100fe40000010864 */
[----:B------:R4:W-:Y:S01]  /*186d0*/  MUFU.EX2 R193, R0 ;  /* 0x0000000000c17308 */ /* 0x0009e20000000800 */
[----:B------:R1:W-:Y:S09]  /*186e0*/  @P4 LDGSTS.E.BYPASS.LTC128B.128 [R241+0x5900], [R6.64], !P6 ;  /* 0x0590000006f14fae */ /* 0x0003f2000f101d48 */
[----:B------:R-:W-:Y:S01]  /*186f0*/  MUFU.EX2 R113, R113 ;  /* 0x0000007100717308 */ /* 0x000fe20000000800 */
[--C-:B----4-:R-:W-:Y:S09]  /*18700*/  FFMA.FTZ R0, R22, c[0x0][0x2d0], -R100.reuse ;  /* 0x0000b40016007a23 */ /* 0x110ff20000010864 */
[----:B------:R4:W-:Y:S02]  /*18710*/  MUFU.EX2 R199, R0 ;  /* 0x0000000000c77308 */ /* 0x0009e40000000800 */
[--C-:B----4-:R-:W-:Y:S08]  /*18720*/  FFMA.FTZ R0, R23, c[0x0][0x2d0], -R100.reuse ;  /* 0x0000b40017007a23 */ /* 0x110ff00000010864 */
[----:B------:R4:W-:Y:S02]  /*18730*/  MUFU.EX2 R252, R0 ;  /* 0x0000000000fc7308 */ /* 0x0009e40000000800 */
[----:B----4-:R-:W-:Y:S08]  /*18740*/  FFMA.FTZ R0, R24, c[0x0][0x2d0], -R100 ;  /* 0x0000b40018007a23 */ /* 0x010ff00000010864 */
[----:B--2---:R-:W2:Y:S10]  /*18750*/  MUFU.EX2 R2, R0 ;  /* 0x0000000000027308 */ /* 0x004eb40000000800 */
[----:B------:R-:W4:Y:S01]  /*18760*/  MUFU.EX2 R0, R16 ;  /* 0x0000001000007308 */ /* 0x000f220000000800 */
[----:B--2---:R2:W-:Y:S04]  /*18770*/  STL [R1+0x8], R2 ;  /* 0x0000080201007387 */ /* 0x0045e80000100800 */
[----:B----4-:R4:W-:Y:S01]  /*18780*/  STL [R1+0x4], R0 ;  /* 0x0000040001007387 */ /* 0x0109e20000100800 */
[--C-:B--2---:R-:W-:Y:S06]  /*18790*/  FFMA.FTZ R2, R27, c[0x0][0x2d0], -R96.reuse ;  /* 0x0000b4001b027a23 */ /* 0x104fec0000010860 */
[----:B------:R-:W2:Y:S01]  /*187a0*/  MUFU.EX2 R2, R2 ;  /* 0x0000000200027308 */ /* 0x000ea20000000800 */
[--C-:B----4-:R-:W-:Y:S09]  /*187b0*/  FFMA.FTZ R0, R28, c[0x0][0x2d0], -R96.reuse ;  /* 0x0000b4001c007a23 */ /* 0x110ff20000010860 */
[----:B------:R4:W-:Y:S01]  /*187c0*/  MUFU.EX2 R228, R0 ;  /* 0x0000000000e47308 */ /* 0x0009e20000000800 */
[----:B--2---:R2:W-:Y:S01]  /*187d0*/  STL [R1+0x14], R2 ;  /* 0x0000140201007387 */ /* 0x0045e20000100800 */
[--C-:B----4-:R-:W-:Y:S08]  /*187e0*/  FFMA.FTZ R0, R31, c[0x0][0x2d0], -R96.reuse ;  /* 0x0000b4001f007a23 */ /* 0x110ff00000010860 */
[----:B------:R4:W-:Y:S02]  /*187f0*/  MUFU.EX2 R231, R0 ;  /* 0x0000000000e77308 */ /* 0x0009e40000000800 */
[----:B----4-:R-:W-:Y:S08]  /*18800*/  FFMA.FTZ R0, R32, c[0x0][0x2d0], -R96 ;  /* 0x0000b40020007a23 */ /* 0x010ff00000010860 */
[----:B------:R4:W-:Y:S02]  /*18810*/  MUFU.EX2 R238, R0 ;  /* 0x0000000000ee7308 */ /* 0x0009e40000000800 */
[--C-:B----4-:R-:W-:Y:S08]  /*18820*/  FFMA.FTZ R0, R33, c[0x0][0x2d0], -R97.reuse ;  /* 0x0000b40021007a23 */ /* 0x110ff00000010861 */
[----:B--2---:R2:W4:Y:S02]  /*18830*/  MUFU.EX2 R2, R0 ;  /* 0x0000000000027308 */ /* 0x0045240000000800 */
[--C-:B--2---:R-:W-:Y:S01]  /*18840*/  FFMA.FTZ R0, R34, c[0x0][0x2d0], -R97.reuse ;  /* 0x0000b40022007a23 */ /* 0x104fe20000010861 */
[----:B----4-:R2:W-:Y:S07]  /*18850*/  STL [R1+0x10], R2 ;  /* 0x0000100201007387 */ /* 0x0105ee0000100800 */
[----:B------:R4:W-:Y:S01]  /*18860*/  MUFU.EX2 R232, R0 ;  /* 0x0000000000e87308 */ /* 0x0009e20000000800 */
[----:B------:R1:W-:Y:S01]  /*18870*/  STL [R1+0xbc], R74 ;  /* 0x0000bc4a01007387 */ /* 0x0003e20000100800 */
[--C-:B--2---:R-:W-:Y:S02]  /*18880*/  FFMA.FTZ R2, R37, c[0x0][0x2d0], -R97.reuse ;  /* 0x0000b40025027a23 */ /* 0x104fe40000010861 */
[----:B----4-:R-:W-:Y:S06]  /*18890*/  FFMA.FTZ R0, R35, c[0x0][0x2d0], -R100 ;  /* 0x0000b40023007a23 */ /* 0x010fec0000010864 */
[----:B------:R2:W-:Y:S10]  /*188a0*/  MUFU.EX2 R235, R2 ;  /* 0x0000000200eb7308 */ /* 0x0005f40000000800 */
[----:B------:R4:W-:Y:S01]  /*188b0*/  MUFU.EX2 R242, R0 ;  /* 0x0000000000f27308 */ /* 0x0009e20000000800 */
[----:B--2---:R-:W-:Y:S09]  /*188c0*/  FFMA.FTZ R2, R43, c[0x0][0x2d0], -R96 ;  /* 0x0000b4002b027a23 */ /* 0x004ff20000010860 */
[----:B------:R2:W-:Y:S01]  /*188d0*/  MUFU.EX2 R240, R2 ;  /* 0x0000000200f07308 */ /* 0x0005e20000000800 */
[--C-:B----4-:R-:W-:Y:S09]  /*188e0*/  FFMA.FTZ R0, R36, c[0x0][0x2d0], -R100.reuse ;  /* 0x0000b40024007a23 */ /* 0x110ff20000010864 */
[----:B------:R4:W-:Y:S01]  /*188f0*/  MUFU.EX2 R229, R0 ;  /* 0x0000000000e57308 */ /* 0x0009e20000000800 */
[--C-:B--2---:R-:W-:Y:S09]  /*18900*/  FFMA.FTZ R2, R51, c[0x0][0x2d0], -R100.reuse ;  /* 0x0000b40033027a23 */ /* 0x104ff20000010864 */
[----:B------:R-:W-:Y:S01]  /*18910*/  MUFU.EX2 R234, R2 ;  /* 0x0000000200ea7308 */ /* 0x000fe20000000800 */
[----:B----4-:R-:W-:Y:S09]  /*18920*/  FFMA.FTZ R0, R38, c[0x0][0x2d0], -R97 ;  /* 0x0000b40026007a23 */ /* 0x010ff20000010861 */
[----:B------:R2:W-:Y:S02]  /*18930*/  MUFU.EX2 R28, R0 ;  /* 0x00000000001c7308 */ /* 0x0005e40000000800 */
[--C-:B--2---:R-:W-:Y:S08]  /*18940*/  FFMA.FTZ R0, R39, c[0x0][0x2d0], -R100.reuse ;  /* 0x0000b40027007a23 */ /* 0x104ff00000010864 */
[----:B------:R2:W-:Y:S02]  /*18950*/  MUFU.EX2 R236, R0 ;  /* 0x0000000000ec7308 */ /* 0x0005e40000000800 */
[----:B--2---:R-:W-:Y:S08]  /*18960*/  FFMA.FTZ R0, R40, c[0x0][0x2d0], -R100 ;  /* 0x0000b40028007a23 */ /* 0x004ff00000010864 */
[----:B------:R2:W-:Y:S02]  /*18970*/  MUFU.EX2 R16, R0 ;  /* 0x0000000000107308 */ /* 0x0005e40000000800 */
[----:B--2---:R-:W-:Y:S08]  /*18980*/  FFMA.FTZ R0, R42, c[0x0][0x2d0], -R75 ;  /* 0x0000b4002a007a23 */ /* 0x004ff0000001084b */
[----:B------:R2:W-:Y:S02]  /*18990*/  MUFU.EX2 R119, R0 ;  /* 0x0000000000777308 */ /* 0x0005e40000000800 */
[--C-:B--2---:R-:W-:Y:S08]  /*189a0*/  FFMA.FTZ R0, R44, c[0x0][0x2d0], -R96.reuse ;  /* 0x0000b4002c007a23 */ /* 0x104ff00000010860 */
[----:B------:R2:W-:Y:S02]  /*189b0*/  MUFU.EX2 R230, R0 ;  /* 0x0000000000e67308 */ /* 0x0005e40000000800 */
[--C-:B--2---:R-:W-:Y:S08]  /*189c0*/  FFMA.FTZ R0, R47, c[0x0][0x2d0], -R96.reuse ;  /* 0x0000b4002f007a23 */ /* 0x104ff00000010860 */
[----:B------:R2:W-:Y:S02]  /*189d0*/  MUFU.EX2 R24, R0 ;  /* 0x0000000000187308 */ /* 0x0005e40000000800 */
[----:B--2---:R-:W-:Y:S08]  /*189e0*/  FFMA.FTZ R0, R48, c[0x0][0x2d0], -R96 ;  /* 0x0000b40030007a23 */ /* 0x004ff00000010860 */
[----:B------:R2:W-:Y:S02]  /*189f0*/  MUFU.EX2 R84, R0 ;  /* 0x0000000000547308 */ /* 0x0005e40000000800 */
[--C-:B--2---:R-:W-:Y:S08]  /*18a00*/  FFMA.FTZ R0, R49, c[0x0][0x2d0], -R97.reuse ;  /* 0x0000b40031007a23 */ /* 0x104ff00000010861 */
[----:B------:R2:W-:Y:S02]  /*18a10*/  MUFU.EX2 R233, R0 ;  /* 0x0000000000e97308 */ /* 0x0005e40000000800 */
[----:B--2---:R-:W-:Y:S08]  /*18a20*/  FFMA.FTZ R0, R50, c[0x0][0x2d0], -R97 ;  /* 0x0000b40032007a23 */ /* 0x004ff00000010861 */
[----:B------:R2:W-:Y:S02]  /*18a30*/  MUFU.EX2 R27, R0 ;  /* 0x00000000001b7308 */ /* 0x0005e40000000800 */
[----:B--2---:R-:W-:Y:S02]  /*18a40*/  FSEL R0, R74, RZ, P3 ;  /* 0x000000ff4a007208 */ /* 0x004fe40001800000 */
[----:B-1----:R-:W2:Y:S01]  /*18a50*/  LDL.LU R74, [R1+0x8] ;  /* 0x00000800014a7983 */ /* 0x002ea20000300800 */
[----:B------:R-:W-:Y:S02]  /*18a60*/  @P4 IADD3 R4, P3, R17, R6, RZ ;  /* 0x0000000611044210 */ /* 0x000fe40007f7e0ff */
[----:B------:R-:W-:Y:S01]  /*18a70*/  FADD.FTZ R2, -R0, R3 ;  /* 0x0000000300027221 */ /* 0x000fe20000010100 */
[----:B------:R1:W-:Y:S01]  /*18a80*/  STL [R1+0xc0], R73 ;  /* 0x0000c04901007387 */ /* 0x0003e20000100800 */
[----:B------:R-:W-:Y:S01]  /*18a90*/  FSEL R0, R73, RZ, P2 ;  /* 0x000000ff49007208 */ /* 0x000fe20001000000 */
[----:B------:R-:W-:Y:S01]  /*18aa0*/  @P4 IMAD.X R5, R12, 0x1, R7, P3 ;  /* 0x000000010c054824 */ /* 0x000fe200018e0607 */
[----:B------:R-:W-:Y:S01]  /*18ab0*/  @P4 IADD3 R8, P2, R17, R4, RZ ;  /* 0x0000000411084210 */ /* 0x000fe20007f5e0ff */
[----:B------:R-:W-:Y:S02]  /*18ac0*/  FMUL.FTZ R2, R2, c[0x0][0x2d0] ;  /* 0x0000b40002027a20 */ /* 0x000fe40000410000 */
[----:B------:R-:W-:Y:S01]  /*18ad0*/  FADD.FTZ R0, -R0, R116 ;  /* 0x0000007400007221 */ /* 0x000fe20000010100 */
[----:B------:R4:W-:Y:S01]  /*18ae0*/  @P4 LDGSTS.E.BYPASS.LTC128B.128 [R241+0x6100], [R4.64], !P6 ;  /* 0x0610000004f14fae */ /* 0x0009e2000f101d48 */
[----:B------:R3:W3:Y:S01]  /*18af0*/  MUFU.EX2 R3, R2 ;  /* 0x0000000200037308 */ /* 0x0006e20000000800 */
[----:B------:R-:W-:Y:S01]  /*18b00*/  @P4 IADD3.X R9, R12, R5, RZ, P2, !PT ;  /* 0x000000050c094210 */ /* 0x000fe200017fe4ff */
[----:B------:R-:W-:Y:S01]  /*18b10*/  FMUL.FTZ R0, R0, c[0x0][0x2d0] ;  /* 0x0000b40000007a20 */ /* 0x000fe20000410000 */
[----:B------:R-:W-:Y:S04]  /*18b20*/  MOV R116, R81 ;  /* 0x0000005100747202 */ /* 0x000fe80000000f00 */
[----:B------:R4:W-:Y:S03]  /*18b30*/  @P4 LDGSTS.E.BYPASS.LTC128B.128 [R241+0x6900], [R8.64], !P6 ;  /* 0x0690000008f14fae */ /* 0x0009e6000f101d48 */
[----:B------:R4:W4:Y:S05]  /*18b40*/  MUFU.EX2 R69, R0 ;  /* 0x0000000000457308 */ /* 0x00092a0000000800 */
[----:B------:R-:W2:Y:S08]  /*18b50*/  LDSM.16.MT88.4 R20, [R224+0x100] ;  /* 0x00010000e014783b */ /* 0x000eb00000004200 */
[----:B-1----:R-:W2:Y:S01]  /*18b60*/  LDL.LU R73, [R1] ;  /* 0x0000000001497983 */ /* 0x002ea20000300800 */
[----:B---3--:R-:W-:Y:S01]  /*18b70*/  FSEL R2, R72, RZ, P1 ;  /* 0x000000ff48027208 */ /* 0x008fe20000800000 */
[C---:B------:R-:W-:Y:S02]  /*18b80*/  FMUL.FTZ R17, R3.reuse, R133 ;  /* 0x0000008503117220 */ /* 0x040fe40000410000 */
[----:B------:R1:W-:Y:S01]  /*18b90*/  STL [R1+0xc4], R72 ;  /* 0x0000c44801007387 */ /* 0x0003e20000100800 */
[C---:B----4-:R-:W-:Y:S02]  /*18ba0*/  FMUL.FTZ R4, R3.reuse, R120 ;  /* 0x0000007803047220 */ /* 0x050fe40000410000 */
[C---:B------:R-:W-:Y:S01]  /*18bb0*/  FMUL.FTZ R5, R3.reuse, R121 ;  /* 0x0000007903057220 */ /* 0x040fe20000410000 */
[----:B------:R-:W3:Y:S01]  /*18bc0*/  LDSM.16.MT88.4 R36, [R227+0x100] ;  /* 0x00010000e324783b */ /* 0x000ee20000004200 */
[----:B------:R-:W-:Y:S02]  /*18bd0*/  FMUL.FTZ R32, R3, R148 ;  /* 0x0000009403207220 */ /* 0x000fe40000410000 */
[----:B------:R-:W-:Y:S01]  /*18be0*/  FADD.FTZ R0, -R2, R117 ;  /* 0x0000007502007221 */ /* 0x000fe20000010100 */
[----:B------:R-:W-:Y:S01]  /*18bf0*/  FSEL R2, R71, RZ, P0 ;  /* 0x000000ff47027208 */ /* 0x000fe20000000000 */
[----:B------:R-:W-:Y:S02]  /*18c00*/  IMAD.MOV.U32 R117, RZ, RZ, R66 ;  /* 0x000000ffff757224 */ /* 0x000fe400078e0042 */
[----:B------:R-:W-:Y:S01]  /*18c10*/  FMUL.FTZ R0, R0, c[0x0][0x2d0] ;  /* 0x0000b40000007a20 */ /* 0x000fe20000410000 */
[----:B------:R-:W-:Y:S01]  /*18c20*/  LDSM.16.MT88.4 R92, [R225+0x900] ;  /* 0x00090000e15c783b */ /* 0x000fe20000004200 */
[C---:B------:R-:W-:Y:S02]  /*18c30*/  FMUL.FTZ R6, R69.reuse, R122 ;  /* 0x0000007a45067220 */ /* 0x040fe40000410000 */
[----:B------:R4:W3:Y:S01]  /*18c40*/  MUFU.EX2 R68, R0 ;  /* 0x0000000000447308 */ /* 0x0008e20000000800 */
[C---:B------:R-:W-:Y:S02]  /*18c50*/  FMUL.FTZ R7, R69.reuse, R123 ;  /* 0x0000007b45077220 */ /* 0x040fe40000410000 */
[C---:B------:R-:W-:Y:S02]  /*18c60*/  FMUL.FTZ R19, R69.reuse, R135 ;  /* 0x0000008745137220 */ /* 0x040fe40000410000 */
[----:B------:R-:W-:Y:S01]  /*18c70*/  FMUL.FTZ R18, R69, R134 ;  /* 0x0000008645127220 */ /* 0x000fe20000410000 */
[----:B------:R-:W0:Y:S01]  /*18c80*/  LDGDEPBAR ;  /* 0x00000000000079af */ /* 0x000e220000000000 */
[----:B------:R-:W-:Y:S02]  /*18c90*/  FMUL.FTZ R33, R3, R149 ;  /* 0x0000009503217220 */ /* 0x000fe40000410000 */
[C---:B------:R-:W-:Y:S01]  /*18ca0*/  FMUL.FTZ R34, R69.reuse, R150 ;  /* 0x0000009645227220 */ /* 0x040fe20000410000 */
[----:B------:R-:W-:Y:S01]  /*18cb0*/  MOV R150, R83 ;  /* 0x0000005300967202 */ /* 0x000fe20000000f00 */
[----:B------:R-:W-:Y:S02]  /*18cc0*/  FMUL.FTZ R35, R69, R151 ;  /* 0x0000009745237220 */ /* 0x000fe40000410000 */
[----:B------:R-:W-:Y:S01]  /*18cd0*/  IMAD.MOV.U32 R151, RZ, RZ, R82 ;  /* 0x000000ffff977224 */ /* 0x000fe200078e0052 */
[----:B-1----:R-:W2:Y:S01]  /*18ce0*/  LDL.LU R72, [R1+0xc] ;  /* 0x00000c0001487983 */ /* 0x002ea20000300800 */
[C---:B------:R-:W-:Y:S01]  /*18cf0*/  FMUL.FTZ R48, R3.reuse, R164 ;  /* 0x000000a403307220 */ /* 0x040fe20000410000 */
[----:B------:R-:W-:Y:S01]  /*18d00*/  MOV R245, R150 ;  /* 0x0000009600f57202 */ /* 0x000fe20000000f00 */
[----:B------:R-:W-:Y:S01]  /*18d10*/  FMUL.FTZ R49, R3, R165 ;  /* 0x000000a503317220 */ /* 0x000fe20000410000 */
[----:B------:R-:W2:Y:S01]  /*18d20*/  LDL.LU R135, [R1+0x4] ;  /* 0x0000040001877983 */ /* 0x000ea20000300800 */
[C---:B------:R-:W-:Y:S02]  /*18d30*/  FMUL.FTZ R50, R69.reuse, R166 ;  /* 0x000000a645327220 */ /* 0x040fe40000410000 */
[----:B------:R-:W-:Y:S01]  /*18d40*/  FMUL.FTZ R51, R69, R167 ;  /* 0x000000a745337220 */ /* 0x000fe20000410000 */
[----:B------:R-:W2:Y:S01]  /*18d50*/  LDL.LU R134, [R1+0x14] ;  /* 0x0000140001867983 */ /* 0x000ea20000300800 */
[----:B------:R-:W-:Y:S02]  /*18d60*/  IMAD.MOV.U32 R149, RZ, RZ, R84 ;  /* 0x000000ffff957224 */ /* 0x000fe400078e0054 */
[----:B----4-:R-:W-:Y:S01]  /*18d70*/  FADD.FTZ R0, -R2, R118 ;  /* 0x0000007602007221 */ /* 0x010fe20000010100 */
[----:B------:R-:W4:Y:S01]  /*18d80*/  LDL.LU R133, [R1+0x10] ;  /* 0x0000100001857983 */ /* 0x000f220000300800 */
[----:B------:R-:W-:Y:S02]  /*18d90*/  FFMA.FTZ R2, R52, c[0x0][0x2d0], -R100 ;  /* 0x0000b40034027a23 */ /* 0x000fe40000010864 */
[----:B------:R-:W-:Y:S01]  /*18da0*/  FMUL.FTZ R0, R0, c[0x0][0x2d0] ;  /* 0x0000b40000007a20 */ /* 0x000fe20000410000 */
[----:B------:R-:W-:Y:S01]  /*18db0*/  LDSM.16.MT88.4 R164, [R225+0x3100] ;  /* 0x00310000e1a4783b */ /* 0x000fe20000004200 */
[----:B------:R1:W1:Y:S01]  /*18dc0*/  MUFU.EX2 R26, R2 ;  /* 0x00000002001a7308 */ /* 0x0002620000000800 */
[C---:B---3--:R-:W-:Y:S02]  /*18dd0*/  FMUL.FTZ R12, R68.reuse, R128 ;  /* 0x00000080440c7220 */ /* 0x048fe40000410000 */
[----:B------:R-:W-:Y:S01]  /*18de0*/  IMAD.MOV.U32 R118, RZ, RZ, R65 ;  /* 0x000000ffff767224 */ /* 0x000fe200078e0041 */
[----:B------:R-:W-:Y:S01]  /*18df0*/  F2FP.BF16.PACK_AB R65, R199, R193 ;  /* 0x000000c1c741723e */ /* 0x000fe200000010ff */
[C---:B------:R-:W-:Y:S01]  /*18e00*/  FMUL.FTZ R8, R68.reuse, R124 ;  /* 0x0000007c44087220 */ /* 0x040fe20000410000 */
[----:B------:R-:W-:Y:S01]  /*18e10*/  MOV R124, R27 ;  /* 0x0000001b007c7202 */ /* 0x000fe20000000f00 */
[----:B------:R-:W-:Y:S01]  /*18e20*/  FMUL.FTZ R9, R68, R125 ;  /* 0x0000007d44097220 */ /* 0x000fe20000410000 */
[----:B------:R-:W-:Y:S01]  /*18e30*/  F2FP.BF16.PACK_AB R78, R118, R249 ;  /* 0x000000f9764e723e */ /* 0x000fe200000010ff */
[C---:B------:R-:W-:Y:S01]  /*18e40*/  FMUL.FTZ R13, R68.reuse, R129 ;  /* 0x00000081440d7220 */ /* 0x040fe20000410000 */
[----:B------:R-:W3:Y:S01]  /*18e50*/  MUFU.EX2 R0, R0 ;  /* 0x0000000000007308 */ /* 0x000ee20000000800 */
[C---:B------:R-:W-:Y:S02]  /*18e60*/  FMUL.FTZ R29, R68.reuse, R145 ;  /* 0x00000091441d7220 */ /* 0x040fe40000410000 */
[C---:B------:R-:W-:Y:S02]  /*18e70*/  FMUL.FTZ R40, R68.reuse, R156 ;  /* 0x0000009c44287220 */ /* 0x040fe40000410000 */
[C---:B------:R-:W-:Y:S02]  /*18e80*/  FMUL.FTZ R41, R68.reuse, R157 ;  /* 0x0000009d44297220 */ /* 0x040fe40000410000 */
[C---:B------:R-:W-:Y:S02]  /*18e90*/  FMUL.FTZ R44, R68.reuse, R160 ;  /* 0x000000a0442c7220 */ /* 0x040fe40000410000 */
[----:B------:R-:W-:Y:S02]  /*18ea0*/  FMUL.FTZ R45, R68, R161 ;  /* 0x000000a1442d7220 */ /* 0x000fe40000410000 */
[--C-:B------:R-:W-:Y:S02]  /*18eb0*/  FFMA.FTZ R123, R192, c[0x0][0x2d0], -R96.reuse ;  /* 0x0000b400c07b7a23 */ /* 0x100fe40000010860 */
[----:B------:R-:W-:Y:S02]  /*18ec0*/  FFMA.FTZ R122, R198, c[0x0][0x2d0], -R96 ;  /* 0x0000b400c67a7a23 */ /* 0x000fe40000010860 */
[----:B-1----:R-:W-:Y:S02]  /*18ed0*/  FFMA.FTZ R2, R53, c[0x0][0x2d0], -R97 ;  /* 0x0000b40035027a23 */ /* 0x002fe40000010861 */
[----:B------:R-:W-:Y:S02]  /*18ee0*/  IMAD.MOV.U32 R125, RZ, RZ, R26 ;  /* 0x000000ffff7d7224 */ /* 0x000fe400078e001a */
[----:B------:R-:W-:Y:S02]  /*18ef0*/  IMAD.MOV.U32 R244, RZ, RZ, R149 ;  /* 0x000000fffff47224 */ /* 0x000fe400078e0095 */
[--C-:B------:R-:W-:Y:S02]  /*18f00*/  FFMA.FTZ R121, R213, c[0x0][0x2d0], -R75.reuse ;  /* 0x0000b400d5797a23 */ /* 0x100fe4000001084b */
[----:B------:R-:W-:Y:S02]  /*18f10*/  FFMA.FTZ R120, R215, c[0x0][0x2d0], -R75 ;  /* 0x0000b400d7787a23 */ /* 0x000fe4000001084b */
[C---:B---3--:R-:W-:Y:S02]  /*18f20*/  FMUL.FTZ R10, R0.reuse, R126 ;  /* 0x0000007e000a7220 */ /* 0x048fe40000410000 */
[----:B------:R1:W3:Y:S01]  /*18f30*/  MUFU.EX2 R126, R2 ;  /* 0x00000002007e7308 */ /* 0x0002e20000000800 */
[C---:B------:R-:W-:Y:S02]  /*18f40*/  FMUL.FTZ R11, R0.reuse, R127 ;  /* 0x0000007f000b7220 */ /* 0x040fe40000410000 */
[C---:B------:R-:W-:Y:S02]  /*18f50*/  FMUL.FTZ R14, R0.reuse, R130 ;  /* 0x00000082000e7220 */ /* 0x040fe40000410000 */
[C---:B------:R-:W-:Y:S01]  /*18f60*/  FMUL.FTZ R15, R0.reuse, R131 ;  /* 0x00000083000f7220 */ /* 0x040fe20000410000 */
[----:B------:R-:W-:Y:S01]  /*18f70*/  MOV R131, R16 ;  /* 0x0000001000837202 */ /* 0x000fe20000000f00 */
[----:B------:R-:W-:Y:S02]  /*18f80*/  FMUL.FTZ R16, R3, R132 ;  /* 0x0000008403107220 */ /* 0x000fe40000410000 */
        /* <DEDUP_REMOVED lines=8> */
[----:B-1----:R-:W-:Y:S02]  /*19010*/  FFMA.FTZ R2, R54, c[0x0][0x2d0], -R97 ;  /* 0x0000b40036027a23 */ /* 0x002fe40000010861 */
[----:B------:R-:W-:Y:S02]  /*19020*/  IMAD.MOV.U32 R130, RZ, RZ, R87 ;  /* 0x000000ffff827224 */ /* 0x000fe400078e0057 */
[----:B------:R1:W1:Y:S01]  /*19030*/  MUFU.EX2 R128, R2 ;  /* 0x0000000200807308 */ /* 0x0002620000000800 */
[----:B------:R-:W-:Y:S02]  /*19040*/  IMAD.MOV.U32 R132, RZ, RZ, R90 ;  /* 0x000000ffff847224 */ /* 0x000fe400078e005a */
[----:B---3--:R-:W-:Y:S02]  /*19050*/  IMAD.MOV.U32 R215, RZ, RZ, R126 ;  /* 0x000000ffffd77224 */ /* 0x008fe400078e007e */
[--C-:B------:R-:W-:Y:S05]  /*19060*/  FFMA.FTZ R126, R185, c[0x0][0x2d0], -R100.reuse ;  /* 0x0000b400b97e7a23 */ /* 0x100fea0000010864 */
[----:B------:R-:W-:Y:S10]  /*19070*/  MUFU.EX2 R185, R108 ;  /* 0x0000006c00b97308 */ /* 0x000ff40000000800 */
[----:B------:R-:W-:Y:S01]  /*19080*/  MUFU.EX2 R108, R122 ;  /* 0x0000007a006c7308 */ /* 0x000fe20000000800 */
[----:B-1----:R-:W-:Y:S02]  /*19090*/  FFMA.FTZ R2, R55, c[0x0][0x2d0], -R100 ;  /* 0x0000b40037027a23 */ /* 0x002fe40000010864 */
[----:B------:R-:W1:Y:S01]  /*190a0*/  LDSM.16.MT88.4 R52, [R225+0x100] ;  /* 0x00010000e134783b */ /* 0x000e620000004200 */
[----:B------:R-:W-:Y:S02]  /*190b0*/  IMAD.MOV.U32 R246, RZ, RZ, R128 ;  /* 0x000000fffff67224 */ /* 0x000fe400078e0080 */
[--C-:B------:R-:W-:Y:S04]  /*190c0*/  FFMA.FTZ R128, R184, c[0x0][0x2d0], -R100.reuse ;  /* 0x0000b400b8807a23 */ /* 0x100fe80000010864 */
[----:B------:R3:W3:Y:S10]  /*190d0*/  MUFU.EX2 R127, R2 ;  /* 0x00000002007f7308 */ /* 0x0006f40000000800 */
[----:B------:R-:W-:Y:S10]  /*190e0*/  MUFU.EX2 R184, R110 ;  /* 0x0000006e00b87308 */ /* 0x000ff40000000800 */
[----:B------:R-:W-:Y:S01]  /*190f0*/  MUFU.EX2 R110, R120 ;  /* 0x00000078006e7308 */ /* 0x000fe20000000800 */
[--C-:B---3--:R-:W-:Y:S01]  /*19100*/  FFMA.FTZ R2, R56, c[0x0][0x2d0], -R100.reuse ;  /* 0x0000b40038027a23 */ /* 0x108fe20000010864 */
[----:B------:R-:W-:Y:S01]  /*19110*/  MOV R216, R127 ;  /* 0x0000007f00d87202 */ /* 0x000fe20000000f00 */
[----:B------:R-:W-:Y:S02]  /*19120*/  FMUL.FTZ R56, R68, R172 ;  /* 0x000000ac44387220 */ /* 0x000fe40000410000 */
[----:B------:R-:W-:Y:S05]  /*19130*/  FFMA.FTZ R127, R101, c[0x0][0x2d0], -R97 ;  /* 0x0000b400657f7a23 */ /* 0x000fea0000010861 */
[----:B------:R3:W-:Y:S01]  /*19140*/  MUFU.EX2 R129, R2 ;  /* 0x0000000200817308 */ /* 0x0007e20000000800 */
[----:B------:R-:W-:Y:S09]  /*19150*/  FFMA.FTZ R101, R200, c[0x0][0x2d0], -R100 ;  /* 0x0000b400c8657a23 */ /* 0x000ff20000010864 */
[----:B------:R-:W-:Y:S01]  /*19160*/  MUFU.EX2 R172, R112 ;  /* 0x0000007000ac7308 */ /* 0x000fe20000000800 */
[----:B---3--:R-:W-:Y:S02]  /*19170*/  FFMA.FTZ R2, R57, c[0x0][0x2d0], -R75 ;  /* 0x0000b40039027a23 */ /* 0x008fe4000001084b */
[----:B------:R-:W-:Y:S01]  /*19180*/  FMUL.FTZ R57, R68, R173 ;  /* 0x000000ad44397220 */ /* 0x000fe20000410000 */
[----:B--2---:R-:W-:Y:S02]  /*19190*/  F2FP.BF16.PACK_AB R67, R74, R252 ;  /* 0x000000fc4a43723e */ /* 0x004fe400000010ff */
[----:B------:R-:W-:Y:S02]  /*191a0*/  F2FP.BF16.PACK_AB R66, R73, R109 ;  /* 0x0000006d4942723e */ /* 0x000fe400000010ff */
[----:B------:R-:W-:Y:S07]  /*191b0*/  F2FP.BF16.PACK_AB R79, R72, R117 ;  /* 0x00000075484f723e */ /* 0x000fee00000010ff */
[-C--:B------:R-:W-:Y:S08]  /*191c0*/  HMMA.16816.F32.BF16 R4, R76, R20.reuse, R4 ;  /* 0x000000144c04723c */ /* 0x080ff00000041804 */
[C---:B------:R-:W-:Y:S07]  /*191d0*/  HMMA.16816.F32.BF16 R8, R64.reuse, R20, R8 ;  /* 0x000000144008723c */ /* 0x040fee0000041808 */
[C---:B------:R-:W-:Y:S01]  /*191e0*/  FMUL.FTZ R21, R3.reuse, R137 ;  /* 0x0000008903157220 */ /* 0x040fe20000410000 */
[-C--:B------:R-:W-:Y:S04]  /*191f0*/  HMMA.16816.F32.BF16 R12, R64, R22.reuse, R12 ;  /* 0x00000016400c723c */ /* 0x080fe8000004180c */
[----:B------:R-:W-:Y:S01]  /*19200*/  FMUL.FTZ R20, R3, R136 ;  /* 0x0000008803147220 */ /* 0x000fe20000410000 */
[----:B------:R-:W-:Y:S01]  /*19210*/  MOV R137, R25 ;  /* 0x0000001900897202 */ /* 0x000fe20000000f00 */
[----:B------:R-:W-:Y:S02]  /*19220*/  IMAD.MOV.U32 R136, RZ, RZ, R28 ;  /* 0x000000ffff887224 */ /* 0x000fe400078e001c */
[C---:B------:R-:W-:Y:S04]  /*19230*/  HMMA.16816.F32.BF16 R16, R76.reuse, R22, R16 ;  /* 0x000000164c10723c */ /* 0x040fe80000041810 */
[C---:B------:R-:W-:Y:S02]  /*19240*/  FMUL.FTZ R25, R68.reuse, R141 ;  /* 0x0000008d44197220 */ /* 0x040fe40000410000 */
[C---:B------:R-:W-:Y:S01]  /*19250*/  FMUL.FTZ R28, R68.reuse, R144 ;  /* 0x00000090441c7220 */ /* 0x040fe20000410000 */
[----:B------:R-:W-:Y:S01]  /*19260*/  MOV R144, R85 ;  /* 0x0000005500907202 */ /* 0x000fe20000000f00 */
[C---:B------:R-:W-:Y:S02]  /*19270*/  FMUL.FTZ R23, R69.reuse, R139 ;  /* 0x0000008b45177220 */ /* 0x040fe40000410000 */
[----:B------:R2:W-:Y:S02]  /*19280*/  MUFU.EX2 R139, R2 ;  /* 0x00000002008b7308 */ /* 0x0005e40000000800 */
[----:B------:R-:W-:Y:S02]  /*19290*/  FMUL.FTZ R22, R69, R138 ;  /* 0x0000008a45167220 */ /* 0x000fe40000410000 */
[----:B------:R-:W-:Y:S02]  /*192a0*/  IMAD.MOV.U32 R138, RZ, RZ, R24 ;  /* 0x000000ffff8a7224 */ /* 0x000fe400078e0018 */
[----:B------:R-:W-:Y:S03]  /*192b0*/  FMUL.FTZ R24, R68, R140 ;  /* 0x0000008c44187220 */ /* 0x000fe60000410000 */
[-C--:B------:R-:W-:Y:S03]  /*192c0*/  HMMA.16816.F32.BF16 R20, R76, R36.reuse, R20 ;  /* 0x000000244c14723c */ /* 0x080fe60000041814 */
[----:B------:R-:W-:Y:S01]  /*192d0*/  MOV R213, R138 ;  /* 0x0000008a00d57202 */ /* 0x000fe20000000f00 */
[----:B------:R-:W-:Y:S02]  /*192e0*/  IMAD.MOV.U32 R138, RZ, RZ, R109 ;  /* 0x000000ffff8a7224 */ /* 0x000fe400078e006d */
[----:B------:R-:W-:Y:S02]  /*192f0*/  FFMA.FTZ R109, R191, c[0x0][0x2d0], -R97 ;  /* 0x0000b400bf6d7a23 */ /* 0x000fe40000010861 */
[C---:B------:R-:W-:Y:S02]  /*19300*/  HMMA.16816.F32.BF16 R24, R64.reuse, R36, R24 ;  /* 0x000000244018723c */ /* 0x040fe40000041818 */
[----:B------:R-:W-:Y:S02]  /*19310*/  MUFU.EX2 R173, R109 ;  /* 0x0000006d00ad7308 */ /* 0x000fe40000000800 */
[--C-:B--2---:R-:W-:Y:S04]  /*19320*/  FFMA.FTZ R2, R58, c[0x0][0x2d0], -R75.reuse ;  /* 0x0000b4003a027a23 */ /* 0x104fe8000001084b */
[-C--:B------:R-:W-:Y:S04]  /*19330*/  HMMA.16816.F32.BF16 R28, R64, R38.reuse, R28 ;  /* 0x00000026401c723c */ /* 0x080fe8000004181c */
[----:B------:R2:W-:Y:S01]  /*19340*/  MUFU.EX2 R141, R2 ;  /* 0x00000002008d7308 */ /* 0x0005e20000000800 */
[C---:B------:R-:W-:Y:S02]  /*19350*/  FMUL.FTZ R36, R3.reuse, R152 ;  /* 0x0000009803247220 */ /* 0x040fe40000410000 */
[----:B------:R-:W-:Y:S01]  /*19360*/  FMUL.FTZ R37, R3, R153 ;  /* 0x0000009903257220 */ /* 0x000fe20000410000 */
[C---:B------:R-:W-:Y:S04]  /*19370*/  HMMA.16816.F32.BF16 R32, R76.reuse, R38, R32 ;  /* 0x000000264c20723c */ /* 0x040fe80000041820 */
[C---:B------:R-:W-:Y:S02]  /*19380*/  FMUL.FTZ R58, R0.reuse, R174 ;  /* 0x000000ae003a7220 */ /* 0x040fe40000410000 */
[----:B------:R-:W-:Y:S01]  /*19390*/  MUFU.EX2 R109, R121 ;  /* 0x00000079006d7308 */ /* 0x000fe20000000800 */
[C---:B------:R-:W-:Y:S02]  /*193a0*/  FMUL.FTZ R38, R69.reuse, R154 ;  /* 0x0000009a45267220 */ /* 0x040fe40000410000 */
[----:B------:R-:W-:Y:S03]  /*193b0*/  FMUL.FTZ R39, R69, R155 ;  /* 0x0000009b45277220 */ /* 0x000fe60000410000 */
[----:B------:R-:W-:Y:S02]  /*193c0*/  IMAD.MOV.U32 R154, RZ, RZ, R80 ;  /* 0x000000ffff9a7224 */ /* 0x000fe400078e0050 */
[----:B------:R-:W3:Y:S02]  /*193d0*/  LDSM.16.MT88.4 R80, [R226+0x100] ;  /* 0x00010000e250783b */ /* 0x000ee40000004200 */
[-C--:B-1----:R-:W-:Y:S01]  /*193e0*/  HMMA.16816.F32.BF16 R36, R76, R52.reuse, R36 ;  /* 0x000000344c24723c */ /* 0x082fe20000041824 */
[----:B------:R-:W-:Y:S02]  /*193f0*/  MUFU.EX2 R174, R105 ;  /* 0x0000006900ae7308 */ /* 0x000fe40000000800 */
[--C-:B--2---:R-:W-:Y:S02]  /*19400*/  FFMA.FTZ R2, R59, c[0x0][0x2d0], -R96.reuse ;  /* 0x0000b4003b027a23 */ /* 0x104fe40000010860 */
[----:B------:R-:W-:Y:S03]  /*19410*/  FMUL.FTZ R59, R0, R175 ;  /* 0x000000af003b7220 */ /* 0x000fe60000410000 */
[C---:B------:R-:W-:Y:S03]  /*19420*/  HMMA.16816.F32.BF16 R40, R64.reuse, R52, R40 ;  /* 0x000000344028723c */ /* 0x040fe60000041828 */
[----:B------:R1:W2:Y:S04]  /*19430*/  MUFU.EX2 R140, R2 ;  /* 0x00000002008c7308 */ /* 0x0002a80000000800 */
[C---:B------:R-:W-:Y:S01]  /*19440*/  FMUL.FTZ R52, R3.reuse, R168 ;  /* 0x000000a803347220 */ /* 0x040fe20000410000 */
[-C--:B------:R-:W-:Y:S04]  /*19450*/  HMMA.16816.F32.BF16 R44, R64, R54.reuse, R44 ;  /* 0x00000036402c723c */ /* 0x080fe8000004182c */
[----:B------:R-:W-:Y:S01]  /*19460*/  FMUL.FTZ R53, R3, R169 ;  /* 0x000000a903357220 */ /* 0x000fe20000410000 */
[----:B------:R-:W-:Y:S03]  /*19470*/  MUFU.EX2 R168, R102 ;  /* 0x0000006600a87308 */ /* 0x000fe60000000800 */
[C---:B------:R-:W-:Y:S07]  /*19480*/  HMMA.16816.F32.BF16 R48, R76.reuse, R54, R48 ;  /* 0x000000364c30723c */ /* 0x040fee0000041830 */
[C---:B------:R-:W-:Y:S01]  /*19490*/  FMUL.FTZ R54, R69.reuse, R170 ;  /* 0x000000aa45367220 */ /* 0x040fe20000410000 */
[----:B------:R-:W-:Y:S01]  /*194a0*/  MUFU.EX2 R169, R101 ;  /* 0x0000006500a97308 */ /* 0x000fe20000000800 */
[----:B------:R-:W-:Y:S03]  /*194b0*/  FMUL.FTZ R55, R69, R171 ;  /* 0x000000ab45377220 */ /* 0x000fe60000410000 */
[----:B-1----:R-:W-:Y:S02]  /*194c0*/  FFMA.FTZ R2, R60, c[0x0][0x2d0], -R96 ;  /* 0x0000b4003c027a23 */ /* 0x002fe40000010860 */
[----:B--2---:R-:W-:Y:S02]  /*194d0*/  IMAD.MOV.U32 R155, RZ, RZ, R140 ;  /* 0x000000ffff9b7224 */ /* 0x004fe400078e008c */
[-C--:B---3--:R-:W-:Y:S02]  /*194e0*/  HMMA.16816.F32.BF16 R52, R76, R80.reuse, R52 ;  /* 0x000000504c34723c */ /* 0x088fe40000041834 */
[----:B------:R1:W-:Y:S01]  /*194f0*/  MUFU.EX2 R142, R2 ;  /* 0x00000002008e7308 */ /* 0x0003e20000000800 */
[----:B------:R-:W-:Y:S05]  /*19500*/  FMUL.FTZ R60, R68, R176 ;  /* 0x000000b0443c7220 */ /* 0x000fea0000410000 */
[C---:B------:R-:W-:Y:S04]  /*19510*/  HMMA.16816.F32.BF16 R56, R64.reuse, R80, R56 ;  /* 0x000000504038723c */ /* 0x040fe80000041838 */
[----:B------:R-:W-:Y:S03]  /*19520*/  MUFU.EX2 R101, R127 ;  /* 0x0000007f00657308 */ /* 0x000fe60000000800 */
[----:B----4-:R-:W-:Y:S02]  /*19530*/  F2FP.BF16.PACK_AB R80, R232, R133 ;  /* 0x00000085e850723e */ /* 0x010fe400000010ff */
[----:B------:R-:W-:Y:S03]  /*19540*/  F2FP.BF16.PACK_AB R81, R229, R242 ;  /* 0x000000f2e551723e */ /* 0x000fe600000010ff */
[--C-:B-1----:R-:W-:Y:S02]  /*19550*/  FFMA.FTZ R2, R61, c[0x0][0x2d0], -R75.reuse ;  /* 0x0000b4003d027a23 */ /* 0x102fe4000001084b */
[----:B------:R-:W-:Y:S02]  /*19560*/  FMUL.FTZ R61, R68, R177 ;  /* 0x000000b1443d7220 */ /* 0x000fe40000410000 */
[----:B------:R1:W2:Y:S02]  /*19570*/  MUFU.EX2 R143, R2 ;  /* 0x00000002008f7308 */ /* 0x0002a40000000800 */
[----:B-1----:R-:W-:Y:S02]  /*19580*/  FFMA.FTZ R2, R62, c[0x0][0x2d0], -R75 ;  /* 0x0000b4003e027a23 */ /* 0x002fe4000001084b */
[C---:B------:R-:W-:Y:S06]  /*19590*/  FMUL.FTZ R62, R0.reuse, R178 ;  /* 0x000000b2003e7220 */ /* 0x040fec0000410000 */
[----:B------:R1:W-:Y:S02]  /*195a0*/  MUFU.EX2 R146, R2 ;  /* 0x0000000200927308 */ /* 0x0003e40000000800 */
[--C-:B-1----:R-:W-:Y:S02]  /*195b0*/  FFMA.FTZ R2, R63, c[0x0][0x2d0], -R96.reuse ;  /* 0x0000b4003f027a23 */ /* 0x102fe40000010860 */
[----:B------:R-:W-:Y:S06]  /*195c0*/  FMUL.FTZ R63, R0, R179 ;  /* 0x000000b3003f7220 */ /* 0x000fec0000410000 */
[----:B------:R1:W-:Y:S01]  /*195d0*/  MUFU.EX2 R145, R2 ;  /* 0x0000000200917308 */ /* 0x0003e20000000800 */
[-C--:B------:R-:W-:Y:S07]  /*195e0*/  HMMA.16816.F32.BF16 R60, R64, R82.reuse, R60 ;  /* 0x00000052403c723c */ /* 0x080fee000004183c */
[----:B------:R-:W-:Y:S01]  /*195f0*/  FMUL.FTZ R64, R3, R180 ;  /* 0x000000b403407220 */ /* 0x000fe20000410000 */
[----:B------:R-:W-:Y:S01]  /*19600*/  F2FP.BF16.PACK_AB R180, R109, R110 ;  /* 0x0000006e6db4723e */ /* 0x000fe200000010ff */
[----:B------:R-:W-:Y:S03]  /*19610*/  FMUL.FTZ R65, R3, R181 ;  /* 0x000000b503417220 */ /* 0x000fe60000410000 */
[C---:B------:R-:W-:Y:S02]  /*19620*/  FMUL.FTZ R66, R69.reuse, R182 ;  /* 0x000000b645427220 */ /* 0x040fe40000410000 */
[----:B------:R-:W-:Y:S02]  /*19630*/  FMUL.FTZ R67, R69, R183 ;  /* 0x000000b745437220 */ /* 0x000fe40000410000 */
[----:B-1----:R-:W-:Y:S05]  /*19640*/  FFMA.FTZ R2, R86, c[0x0][0x2d0], -R96 ;  /* 0x0000b40056027a23 */ /* 0x002fea0000010860 */
[----:B------:R-:W-:Y:S01]  /*19650*/  HMMA.16816.F32.BF16 R64, R76, R82, R64 ;  /* 0x000000524c40723c */ /* 0x000fe20000041840 */
[----:B------:R-:W1:Y:S01]  /*19660*/  LDSM.16.MT88.4 R84, [R224+0x900] ;  /* 0x00090000e054783b */ /* 0x000e620000004200 */
[----:B------:R3:W-:Y:S05]  /*19670*/  MUFU.EX2 R147, R2 ;  /* 0x0000000200937308 */ /* 0x0007ea0000000800 */
[----:B------:R-:W-:Y:S02]  /*19680*/  F2FP.BF16.PACK_AB R76, R214, R135 ;  /* 0x00000087d64c723e */ /* 0x000fe400000010ff */
[----:B------:R-:W-:Y:S03]  /*19690*/  F2FP.BF16.PACK_AB R77, R228, R134 ;  /* 0x00000086e44d723e */ /* 0x000fe600000010ff */
[----:B------:R-:W-:Y:S02]  /*196a0*/  F2FP.BF16.PACK_AB R78, R237, R132 ;  /* 0x00000084ed4e723e */ /* 0x000fe400000010ff */
[----:B------:R-:W-:Y:S02]  /*196b0*/  F2FP.BF16.PACK_AB R79, R238, R231 ;  /* 0x000000e7ee4f723e */ /* 0x000fe400000010ff */
[----:B------:R-:W-:Y:S02]  /*196c0*/  F2FP.BF16.PACK_AB R82, R136, R235 ;  /* 0x000000eb8852723e */ /* 0x000fe400000010ff */
[----:B------:R-:W-:Y:S01]  /*196d0*/  F2FP.BF16.PACK_AB R83, R131, R236 ;  /* 0x000000ec8353723e */ /* 0x000fe200000010ff */
[--C-:B---3--:R-:W-:Y:S04]  /*196e0*/  FFMA.FTZ R2, R88, c[0x0][0x2d0], -R97.reuse ;  /* 0x0000b40058027a23 */ /* 0x108fe80000010861 */
[----:B------:R3:W-:Y:S01]  /*196f0*/  MUFU.EX2 R153, R2 ;  /* 0x0000000200997308 */ /* 0x0007e20000000800 */
[-C--:B-1----:R-:W-:Y:S08]  /*19700*/  HMMA.16816.F32.BF16 R4, R76, R84.reuse, R4 ;  /* 0x000000544c04723c */ /* 0x082ff00000041804 */
[C---:B------:R-:W-:Y:S04]  /*19710*/  HMMA.16816.F32.BF16 R8, R80.reuse, R84, R8 ;  /* 0x000000545008723c */ /* 0x040fe80000041808 */
[----:B---3--:R-:W-:Y:S02]  /*19720*/  FFMA.FTZ R2, R89, c[0x0][0x2d0], -R97 ;  /* 0x0000b40059027a23 */ /* 0x008fe40000010861 */
[----:B------:R-:W1:Y:S02]  /*19730*/  LDSM.16.MT88.4 R88, [R227+0x900] ;  /* 0x00090000e358783b */ /* 0x000e640000004200 */
[-C--:B------:R-:W-:Y:S01]  /*19740*/  HMMA.16816.F32.BF16 R12, R80, R86.reuse, R12 ;  /* 0x00000056500c723c */ /* 0x080fe2000004180c */
[----:B------:R3:W-:Y:S03]  /*19750*/  MUFU.EX2 R159, R2 ;  /* 0x00000002009f7308 */ /* 0x0007e60000000800 */
[--C-:B------:R-:W-:Y:S04]  /*19760*/  FFMA.FTZ R84, R217, c[0x0][0x2d0], -R100.reuse ;  /* 0x0000b400d9547a23 */ /* 0x100fe80000010864 */
[C---:B------:R-:W-:Y:S03]  /*19770*/  HMMA.16816.F32.BF16 R16, R76.reuse, R86, R16 ;  /* 0x000000564c10723c */ /* 0x040fe60000041810 */
[----:B------:R4:W-:Y:S01]  /*19780*/  MUFU.EX2 R156, R84 ;  /* 0x00000054009c7308 */ /* 0x0009e20000000800 */
[--C-:B---3--:R-:W-:Y:S09]  /*19790*/  FFMA.FTZ R2, R202, c[0x0][0x2d0], -R100.reuse ;  /* 0x0000b400ca027a23 */ /* 0x108ff20000010864 */
[----:B------:R3:W-:Y:S01]  /*197a0*/  MUFU.EX2 R152, R2 ;  /* 0x0000000200987308 */ /* 0x0007e20000000800 */
[----:B----4-:R-:W4:Y:S01]  /*197b0*/  LDSM.16.MT88.4 R84, [R226+0x900] ;  /* 0x00090000e254783b */ /* 0x010f220000004200 */
[-C--:B-1----:R-:W-:Y:S08]  /*197c0*/  HMMA.16816.F32.BF16 R20, R76, R88.reuse, R20 ;  /* 0x000000584c14723c */ /* 0x082ff00000041814 */
[C---:B------:R-:W-:Y:S04]  /*197d0*/  HMMA.16816.F32.BF16 R24, R80.reuse, R88, R24 ;  /* 0x000000585018723c */ /* 0x040fe80000041818 */
[--C-:B---3--:R-:W-:Y:S04]  /*197e0*/  FFMA.FTZ R2, R203, c[0x0][0x2d0], -R100.reuse ;  /* 0x0000b400cb027a23 */ /* 0x108fe80000010864 */
[-C--:B------:R-:W-:Y:S01]  /*197f0*/  HMMA.16816.F32.BF16 R28, R80, R90.reuse, R28 ;  /* 0x0000005a501c723c */ /* 0x080fe2000004181c */
[----:B------:R1:W-:Y:S03]  /*19800*/  MUFU.EX2 R158, R2 ;  /* 0x00000002009e7308 */ /* 0x0003e60000000800 */
[----:B------:R-:W-:Y:S01]  /*19810*/  FFMA.FTZ R88, R220, c[0x0][0x2d0], -R75 ;  /* 0x0000b400dc587a23 */ /* 0x000fe2000001084b */
[----:B--2---:R-:W-:Y:S03]  /*19820*/  MOV R220, R143 ;  /* 0x0000008f00dc7202 */ /* 0x004fe60000000f00 */
[C---:B------:R-:W-:Y:S08]  /*19830*/  HMMA.16816.F32.BF16 R32, R76.reuse, R90, R32 ;  /* 0x0000005a4c20723c */ /* 0x040ff00000041820 */
[-C--:B------:R-:W-:Y:S08]  /*19840*/  HMMA.16816.F32.BF16 R36, R76, R92.reuse, R36 ;  /* 0x0000005c4c24723c */ /* 0x080ff00000041824 */
[C---:B------:R-:W-:Y:S04]  /*19850*/  HMMA.16816.F32.BF16 R40, R80.reuse, R92, R40 ;  /* 0x0000005c5028723c */ /* 0x040fe80000041828 */
[--C-:B-1----:R-:W-:Y:S04]  /*19860*/  FFMA.FTZ R2, R207, c[0x0][0x2d0], -R97.reuse ;  /* 0x0000b400cf027a23 */ /* 0x102fe80000010861 */
[-C--:B------:R-:W-:Y:S01]  /*19870*/  HMMA.16816.F32.BF16 R44, R80, R94.reuse, R44 ;  /* 0x0000005e502c723c */ /* 0x080fe2000004182c */
[----:B------:R1:W-:Y:S07]  /*19880*/  MUFU.EX2 R157, R2 ;  /* 0x00000002009d7308 */ /* 0x0003ee0000000800 */
[C---:B------:R-:W-:Y:S01]  /*19890*/  HMMA.16816.F32.BF16 R48, R76.reuse, R94, R48 ;  /* 0x0000005e4c30723c */ /* 0x040fe20000041830 */
[----:B------:R-:W-:Y:S07]  /*198a0*/  LDSM.16.MT88.4 R92, [R227+0x1100] ;  /* 0x00110000e35c783b */ /* 0x000fee0000004200 */
[-C--:B----4-:R-:W-:Y:S08]  /*198b0*/  HMMA.16816.F32.BF16 R52, R76, R84.reuse, R52 ;  /* 0x000000544c34723c */ /* 0x090ff00000041834 */
[C---:B------:R-:W-:Y:S04]  /*198c0*/  HMMA.16816.F32.BF16 R56, R80.reuse, R84, R56 ;  /* 0x000000545038723c */ /* 0x040fe80000041838 */
[--C-:B-1----:R-:W-:Y:S02]  /*198d0*/  FFMA.FTZ R2, R211, c[0x0][0x2d0], -R97.reuse ;  /* 0x0000b400d3027a23 */ /* 0x102fe40000010861 */
[----:B------:R1:W-:Y:S02]  /*198e0*/  MUFU.EX2 R211, R88 ;  /* 0x0000005800d37308 */ /* 0x0003e40000000800 */
[-C--:B------:R-:W-:Y:S01]  /*198f0*/  HMMA.16816.F32.BF16 R60, R80, R86.reuse, R60 ;  /* 0x00000056503c723c */ /* 0x080fe2000004183c */
[----:B------:R-:W2:Y:S04]  /*19900*/  LDL.LU R82, [R1+0x48] ;  /* 0x0000480001527983 */ /* 0x000ea80000300800 */
[----:B------:R-:W2:Y:S02]  /*19910*/  LDL.LU R140, [R1+0x54] ;  /* 0x00005400018c7983 */ /* 0x000ea40000300800 */
[----:B------:R-:W-:Y:S01]  /*19920*/  FFMA.FTZ R80, R154, c[0x0][0x2d0], -R100 ;  /* 0x0000b4009a507a23 */ /* 0x000fe20000010864 */
[----:B------:R-:W-:Y:S01]  /*19930*/  HMMA.16816.F32.BF16 R64, R76, R86, R64 ;  /* 0x000000564c40723c */ /* 0x000fe20000041840 */
[----:B------:R4:W4:Y:S01]  /*19940*/  MUFU.EX2 R148, R2 ;  /* 0x0000000200947308 */ /* 0x0009220000000800 */
[----:B------:R-:W-:Y:S02]  /*19950*/  LDSM.16.MT88.4 R84, [R225+0x1100] ;  /* 0x00110000e154783b */ /* 0x000fe40000004200 */
[--C-:B------:R-:W-:Y:S01]  /*19960*/  FFMA.FTZ R81, R144, c[0x0][0x2d0], -R97.reuse ;  /* 0x0000b40090517a23 */ /* 0x100fe20000010861 */
[----:B------:R-:W-:Y:S01]  /*19970*/  MOV R154, R141 ;  /* 0x0000008d009a7202 */ /* 0x000fe20000000f00 */
[----:B------:R-:W-:Y:S01]  /*19980*/  IMAD.MOV.U32 R144, RZ, RZ, R124 ;  /* 0x000000ffff907224 */ /* 0x000fe200078e007c */
[----:B------:R-:W-:Y:S01]  /*19990*/  F2FP.BF16.PACK_AB R76, R119, R239 ;  /* 0x000000ef774c723e */ /* 0x000fe200000010ff */
[--C-:B------:R-:W-:Y:S01]  /*199a0*/  FFMA.FTZ R124, R186, c[0x0][0x2d0], -R100.reuse ;  /* 0x0000b400ba7c7a23 */ /* 0x100fe20000010864 */
[----:B------:R-:W-:Y:S02]  /*199b0*/  F2FP.BF16.PACK_AB R77, R230, R240 ;  /* 0x000000f0e64d723e */ /* 0x000fe400000010ff */
[----:B------:R4:W-:Y:S01]  /*199c0*/  MUFU.EX2 R192, R80 ;  /* 0x0000005000c07308 */ /* 0x0009e20000000800 */
[----:B------:R-:W-:Y:S01]  /*199d0*/  F2FP.BF16.PACK_AB R79, R244, R213 ;  /* 0x000000d5f44f723e */ /* 0x000fe200000010ff */
[----:B-1----:R-:W1:Y:S08]  /*199e0*/  LDSM.16.MT88.4 R88, [R224+0x1100] ;  /* 0x00110000e058783b */ /* 0x002e700000004200 */
[----:B------:R-:W-:Y:S01]  /*199f0*/  MUFU.EX2 R186, R107 ;  /* 0x0000006b00ba7308 */ /* 0x000fe20000000800 */
[----:B----4-:R-:W-:Y:S01]  /*19a00*/  FFMA.FTZ R2, R219, c[0x0][0x2d0], -R100 ;  /* 0x0000b400db027a23 */ /* 0x010fe20000010864 */
[----:B------:R-:W-:Y:S08]  /*19a10*/  MOV R219, R148 ;  /* 0x0000009400db7202 */ /* 0x000ff00000000f00 */
[----:B------:R4:W-:Y:S01]  /*19a20*/  MUFU.EX2 R163, R2 ;  /* 0x0000000200a37308 */ /* 0x0009e20000000800 */
[--C-:B------:R-:W-:Y:S02]  /*19a30*/  FFMA.FTZ R80, R130, c[0x0][0x2d0], -R97.reuse ;  /* 0x0000b40082507a23 */ /* 0x100fe40000010861 */
[----:B------:R-:W-:Y:S07]  /*19a40*/  FFMA.FTZ R130, R98, c[0x0][0x2d0], -R97 ;  /* 0x0000b40062827a23 */ /* 0x000fee0000010861 */
[----:B------:R1:W-:Y:S10]  /*19a50*/  MUFU.EX2 R171, R80 ;  /* 0x0000005000ab7308 */ /* 0x0003f40000000800 */
[----:B------:R-:W-:Y:S01]  /*19a60*/  MUFU.EX2 R107, R212 ;  /* 0x000000d4006b7308 */ /* 0x000fe20000000800 */
[--C-:B----4-:R-:W-:Y:S09]  /*19a70*/  FFMA.FTZ R2, R218, c[0x0][0x2d0], -R75.reuse ;  /* 0x0000b400da027a23 */ /* 0x110ff2000001084b */
[----:B------:R4:W-:Y:S01]  /*19a80*/  MUFU.EX2 R162, R2 ;  /* 0x0000000200a27308 */ /* 0x0009e20000000800 */
[----:B-1----:R-:W-:Y:S01]  /*19a90*/  F2FP.BF16.PACK_AB R80, R144, R233 ;  /* 0x000000e99050723e */ /* 0x002fe200000010ff */
[----:B----4-:R-:W-:Y:S02]  /*19aa0*/  FFMA.FTZ R2, R221, c[0x0][0x2d0], -R75 ;  /* 0x0000b400dd027a23 */ /* 0x010fe4000001084b */
[----:B------:R-:W-:Y:S06]  /*19ab0*/  IMAD.MOV.U32 R221, RZ, RZ, R147 ;  /* 0x000000ffffdd7224 */ /* 0x000fec00078e0093 */
[----:B------:R1:W-:Y:S02]  /*19ac0*/  MUFU.EX2 R218, R2 ;  /* 0x0000000200da7308 */ /* 0x0003e40000000800 */
[--C-:B-1----:R-:W-:Y:S01]  /*19ad0*/  FFMA.FTZ R2, R247, c[0x0][0x2d0], -R96.reuse ;  /* 0x0000b400f7027a23 */ /* 0x102fe20000010860 */
[----:B------:R-:W-:Y:S07]  /*19ae0*/  MOV R247, R146 ;  /* 0x0000009200f77202 */ /* 0x000fee0000000f00 */
[----:B------:R1:W-:Y:S02]  /*19af0*/  MUFU.EX2 R161, R2 ;  /* 0x0000000200a17308 */ /* 0x0003e40000000800 */
[----:B-1----:R-:W-:Y:S02]  /*19b00*/  FFMA.FTZ R2, R248, c[0x0][0x2d0], -R96 ;  /* 0x0000b400f8027a23 */ /* 0x002fe40000010860 */
[----:B------:R-:W-:Y:S06]  /*19b10*/  IMAD.MOV.U32 R248, RZ, RZ, R145 ;  /* 0x000000fffff87224 */ /* 0x000fec00078e0091 */
[----:B------:R1:W-:Y:S02]  /*19b20*/  MUFU.EX2 R217, R2 ;  /* 0x0000000200d97308 */ /* 0x0003e40000000800 */
[--C-:B-1----:R-:W-:Y:S02]  /*19b30*/  FFMA.FTZ R2, R222, c[0x0][0x2d0], -R75.reuse ;  /* 0x0000b400de027a23 */ /* 0x102fe4000001084b */
[----:B------:R-:W-:Y:S06]  /*19b40*/  FFMA.FTZ R75, R210, c[0x0][0x2d0], -R75 ;  /* 0x0000b400d24b7a23 */ /* 0x000fec000001084b */
[----:B------:R1:W-:Y:S01]  /*19b50*/  MUFU.EX2 R207, R2 ;  /* 0x0000000200cf7308 */ /* 0x0003e20000000800 */
[----:B------:R-:W-:Y:S01]  /*19b60*/  IMAD.MOV.U32 R210, RZ, RZ, R137 ;  /* 0x000000ffffd27224 */ /* 0x000fe200078e0089 */
[----:B------:R-:W-:Y:S01]  /*19b70*/  MOV R137, R118 ;  /* 0x0000007600897202 */ /* 0x000fe20000000f00 */
[----:B------:R-:W-:Y:S02]  /*19b80*/  FFMA.FTZ R118, R187, c[0x0][0x2d0], -R100 ;  /* 0x0000b400bb767a23 */ /* 0x000fe40000010864 */
[----:B------:R-:W-:Y:S01]  /*19b90*/  IMAD.MOV.U32 R222, RZ, RZ, R142 ;  /* 0x000000ffffde7224 */ /* 0x000fe200078e008e */
[----:B------:R-:W-:Y:S04]  /*19ba0*/  F2FP.BF16.PACK_AB R78, R245, R210 ;  /* 0x000000d2f54e723e */ /* 0x000fe800000010ff */
[----:B------:R-:W4:Y:S03]  /*19bb0*/  MUFU.EX2 R105, R75 ;  /* 0x0000004b00697308 */ /* 0x000f260000000800 */
[-C--:B------:R-:W-:Y:S07]  /*19bc0*/  HMMA.16816.F32.BF16 R4, R76, R88.reuse, R4 ;  /* 0x000000584c04723c */ /* 0x080fee0000041804 */
[----:B------:R-:W-:Y:S01]  /*19bd0*/  MUFU.EX2 R187, R106 ;  /* 0x0000006a00bb7308 */ /* 0x000fe20000000800 */
[--C-:B-1----:R-:W-:Y:S01]  /*19be0*/  FFMA.FTZ R2, R243, c[0x0][0x2d0], -R96.reuse ;  /* 0x0000b400f3027a23 */ /* 0x102fe20000010860 */
[----:B------:R-:W-:Y:S02]  /*19bf0*/  MOV R243, R139 ;  /* 0x0000008b00f37202 */ /* 0x000fe40000000f00 */
[----:B------:R-:W3:Y:S06]  /*19c00*/  LDL.LU R139, [R1+0x50] ;  /* 0x00005000018b7983 */ /* 0x000eec0000300800 */
[----:B------:R1:W-:Y:S01]  /*19c10*/  MUFU.EX2 R203, R2 ;  /* 0x0000000200cb7308 */ /* 0x0003e20000000800 */
[----:B----4-:R-:W-:Y:S09]  /*19c20*/  F2FP.BF16.PACK_AB R182, R105, R107 ;  /* 0x0000006b69b6723e */ /* 0x010ff200000010ff */
[----:B------:R-:W4:Y:S01]  /*19c30*/  MUFU.EX2 R106, R195 ;  /* 0x000000c3006a7308 */ /* 0x000f220000000800 */
[--C-:B-1----:R-:W-:Y:S02]  /*19c40*/  FFMA.FTZ R2, R103, c[0x0][0x2d0], -R96.reuse ;  /* 0x0000b40067027a23 */ /* 0x102fe40000010860 */
[----:B------:R-:W-:Y:S07]  /*19c50*/  FFMA.FTZ R103, R208, c[0x0][0x2d0], -R96 ;  /* 0x0000b400d0677a23 */ /* 0x000fee0000010860 */
[----:B------:R1:W-:Y:S01]  /*19c60*/  MUFU.EX2 R202, R2 ;  /* 0x0000000200ca7308 */ /* 0x0003e20000000800 */
[----:B----4-:R-:W-:Y:S09]  /*19c70*/  F2FP.BF16.PACK_AB R181, R106, R108 ;  /* 0x0000006c6ab5723e */ /* 0x010ff200000010ff */
[----:B------:R-:W-:Y:S10]  /*19c80*/  MUFU.EX2 R175, R103 ;  /* 0x0000006700af7308 */ /* 0x000ff40000000800 */
[----:B------:R-:W-:Y:S01]  /*19c90*/  MUFU.EX2 R103, R123 ;  /* 0x0000007b00677308 */ /* 0x000fe20000000800 */
[--C-:B-1----:R-:W-:Y:S01]  /*19ca0*/  FFMA.FTZ R2, R250, c[0x0][0x2d0], -R97.reuse ;  /* 0x0000b400fa027a23 */ /* 0x102fe20000010861 */
[----:B------:R-:W-:Y:S01]  /*19cb0*/  MOV R250, R129 ;  /* 0x0000008100fa7202 */ /* 0x000fe20000000f00 */
[--C-:B------:R-:W-:Y:S03]  /*19cc0*/  FFMA.FTZ R129, R99, c[0x0][0x2d0], -R97.reuse ;  /* 0x0000b40063817a23 */ /* 0x100fe60000010861 */
[----:B------:R-:W-:Y:S04]  /*19cd0*/  F2FP.BF16.PACK_AB R83, R250, R216 ;  /* 0x000000d8fa53723e */ /* 0x000fe800000010ff */
[----:B------:R1:W-:Y:S02]  /*19ce0*/  MUFU.EX2 R160, R2 ;  /* 0x0000000200a07308 */ /* 0x0003e40000000800 */
[--C-:B-1----:R-:W-:Y:S01]  /*19cf0*/  FFMA.FTZ R2, R251, c[0x0][0x2d0], -R97.reuse ;  /* 0x0000b400fb027a23 */ /* 0x102fe20000010861 */
[----:B------:R-:W-:Y:S01]  /*19d00*/  MOV R251, R125 ;  /* 0x0000007d00fb7202 */ /* 0x000fe20000000f00 */
[----:B------:R-:W-:Y:S06]  /*19d10*/  FFMA.FTZ R125, R111, c[0x0][0x2d0], -R97 ;  /* 0x0000b4006f7d7a23 */ /* 0x000fec0000010861 */
[----:B------:R1:W-:Y:S01]  /*19d20*/  MUFU.EX2 R198, R2 ;  /* 0x0000000200c67308 */ /* 0x0003e20000000800 */
[----:B------:R-:W-:Y:S01]  /*19d30*/  FFMA.FTZ R111, R190, c[0x0][0x2d0], -R100 ;  /* 0x0000b400be6f7a23 */ /* 0x000fe20000010864 */
[----:B------:R-:W4:Y:S01]  /*19d40*/  LDSM.16.MT88.4 R96, [R226+0x1100] ;  /* 0x00110000e260783b */ /* 0x000f220000004200 */
[----:B--2---:R-:W-:Y:S01]  /*19d50*/  FFMA.FTZ R3, R3, R82, R189 ;  /* 0x0000005203037223 */ /* 0x004fe200000100bd */
[----:B------:R-:W-:Y:S01]  /*19d60*/  F2FP.BF16.PACK_AB R82, R246, R215 ;  /* 0x000000d7f652723e */ /* 0x000fe200000010ff */
[----:B------:R-:W-:Y:S05]  /*19d70*/  FFMA.FTZ R69, R69, R140, R206 ;  /* 0x0000008c45457223 */ /* 0x000fea00000100ce */
[----:B------:R2:W-:Y:S10]  /*19d80*/  MUFU.EX2 R190, R81 ;  /* 0x0000005100be7308 */ /* 0x0005f40000000800 */
[----:B------:R-:W4:Y:S01]  /*19d90*/  MUFU.EX2 R102, R125 ;  /* 0x0000007d00667308 */ /* 0x000f220000000800 */
[--C-:B-1----:R-:W-:Y:S02]  /*19da0*/  FFMA.FTZ R2, R151, c[0x0][0x2d0], -R100.reuse ;  /* 0x0000b40097027a23 */ /* 0x102fe40000010864 */
[----:B------:R-:W-:Y:S07]  /*19db0*/  LDSM.16.MT88.4 R148, [R227+0x3100] ;  /* 0x00310000e394783b */ /* 0x000fee0000004200 */
[----:B------:R1:W-:Y:S01]  /*19dc0*/  MUFU.EX2 R191, R2 ;  /* 0x0000000200bf7308 */ /* 0x0003e20000000800 */
[----:B--2---:R-:W-:Y:S07]  /*19dd0*/  F2FP.BF16.PACK_AB R81, R251, R234 ;  /* 0x000000eafb51723e */ /* 0x004fee00000010ff */
[C---:B------:R-:W-:Y:S04]  /*19de0*/  HMMA.16816.F32.BF16 R8, R80.reuse, R88, R8 ;  /* 0x000000585008723c */ /* 0x040fe80000041808 */
[----:B----4-:R-:W-:Y:S04]  /*19df0*/  F2FP.BF16.PACK_AB R176, R101, R102 ;  /* 0x0000006665b0723e */ /* 0x010fe800000010ff */
[-C--:B------:R-:W-:Y:S04]  /*19e00*/  HMMA.16816.F32.BF16 R12, R80, R90.reuse, R12 ;  /* 0x0000005a500c723c */ /* 0x080fe8000004180c */
[--C-:B-1----:R-:W-:Y:S02]  /*19e10*/  FFMA.FTZ R2, R116, c[0x0][0x2d0], -R100.reuse ;  /* 0x0000b40074027a23 */ /* 0x102fe40000010864 */
[--C-:B------:R-:W-:Y:S02]  /*19e20*/  FFMA.FTZ R116, R188, c[0x0][0x2d0], -R100.reuse ;  /* 0x0000b400bc747a23 */ /* 0x100fe40000010864 */
[C---:B------:R-:W-:Y:S01]  /*19e30*/  HMMA.16816.F32.BF16 R16, R76.reuse, R90, R16 ;  /* 0x0000005a4c10723c */ /* 0x040fe20000041810 */
[----:B------:R-:W1:Y:S01]  /*19e40*/  LDSM.16.MT88.4 R88, [R224+0x1900] ;  /* 0x00190000e058783b */ /* 0x000e620000004200 */
[----:B------:R-:W-:Y:S02]  /*19e50*/  MUFU.EX2 R170, R2 ;  /* 0x0000000200aa7308 */ /* 0x000fe40000000800 */
[----:B------:R-:W-:Y:S04]  /*19e60*/  FFMA.FTZ R100, R70, c[0x0][0x2d0], -R100 ;  /* 0x0000b40046647a23 */ /* 0x000fe80000010864 */
[-C--:B------:R-:W-:Y:S01]  /*19e70*/  HMMA.16816.F32.BF16 R20, R76, R92.reuse, R20 ;  /* 0x0000005c4c14723c */ /* 0x080fe20000041814 */
[----:B------:R-:W2:Y:S03]  /*19e80*/  LDL.LU R70, [R1+0x4c] ;  /* 0x00004c0001467983 */ /* 0x000ea60000300800 */
[----:B------:R-:W-:Y:S04]  /*19e90*/  MUFU.EX2 R112, R116 ;  /* 0x0000007400707308 */ /* 0x000fe80000000800 */
[C---:B------:R-:W-:Y:S06]  /*19ea0*/  HMMA.16816.F32.BF16 R24, R80.reuse, R92, R24 ;  /* 0x0000005c5018723c */ /* 0x040fec0000041818 */
[----:B------:R-:W-:Y:S02]  /*19eb0*/  MUFU.EX2 R100, R100 ;  /* 0x0000006400647308 */ /* 0x000fe40000000800 */
[-C--:B------:R-:W-:Y:S08]  /*19ec0*/  HMMA.16816.F32.BF16 R28, R80, R94.reuse, R28 ;  /* 0x0000005e501c723c */ /* 0x080ff0000004181c */
[C---:B------:R-:W-:Y:S01]  /*19ed0*/  HMMA.16816.F32.BF16 R32, R76.reuse, R94, R32 ;  /* 0x0000005e4c20723c */ /* 0x040fe20000041820 */
[----:B------:R-:W-:Y:S01]  /*19ee0*/  LDSM.16.MT88.4 R92, [R225+0x1900] ;  /* 0x00190000e15c783b */ /* 0x000fe20000004200 */
[----:B------:R-:W-:Y:S06]  /*19ef0*/  MUFU.EX2 R188, R104 ;  /* 0x0000006800bc7308 */ /* 0x000fec0000000800 */
[-C--:B------:R-:W-:Y:S04]  /*19f00*/  HMMA.16816.F32.BF16 R36, R76, R84.reuse, R36 ;  /* 0x000000544c24723c */ /* 0x080fe80000041824 */
[----:B------:R-:W4:Y:S04]  /*19f10*/  MUFU.EX2 R104, R194 ;  /* 0x000000c200687308 */ /* 0x000f280000000800 */
[C---:B------:R-:W-:Y:S08]  /*19f20*/  HMMA.16816.F32.BF16 R40, R80.reuse, R84, R40 ;  /* 0x000000545028723c */ /* 0x040ff00000041828 */
[-C--:B------:R-:W-:Y:S08]  /*19f30*/  HMMA.16816.F32.BF16 R44, R80, R86.reuse, R44 ;  /* 0x00000056502c723c */ /* 0x080ff0000004182c */
[C---:B------:R-:W-:Y:S01]  /*19f40*/  HMMA.16816.F32.BF16 R48, R76.reuse, R86, R48 ;  /* 0x000000564c30723c */ /* 0x040fe20000041830 */
[----:B------:R-:W1:Y:S03]  /*19f50*/  LDSM.16.MT88.4 R84, [R227+0x1900] ;  /* 0x00190000e354783b */ /* 0x000e660000004200 */
[----:B----4-:R-:W-:Y:S04]  /*19f60*/  F2FP.BF16.PACK_AB R183, R103, R104 ;  /* 0x0000006867b7723e */ /* 0x010fe800000010ff */
        /* <DEDUP_REMOVED lines=12> */
[----:B------:R-:W-:Y:S05]  /*1a030*/  F2FP.BF16.PACK_AB R83, R163, R156 ;  /* 0x0000009ca353723e */ /* 0x000fea00000010ff */
[-C--:B-1----:R-:W-:Y:S08]  /*1a040*/  HMMA.16816.F32.BF16 R4, R76, R88.reuse, R4 ;  /* 0x000000584c04723c */ /* 0x082ff00000041804 */
[C---:B------:R-:W-:Y:S08]  /*1a050*/  HMMA.16816.F32.BF16 R8, R80.reuse, R88, R8 ;  /* 0x000000585008723c */ /* 0x040ff00000041808 */
[-C--:B------:R-:W-:Y:S08]  /*1a060*/  HMMA.16816.F32.BF16 R12, R80, R90.reuse, R12 ;  /* 0x0000005a500c723c */ /* 0x080ff0000004180c */
[C---:B------:R-:W-:Y:S01]  /*1a070*/  HMMA.16816.F32.BF16 R16, R76.reuse, R90, R16 ;  /* 0x0000005a4c10723c */ /* 0x040fe20000041810 */
[----:B------:R-:W-:Y:S07]  /*1a080*/  LDSM.16.MT88.4 R88, [R227+0x2100] ;  /* 0x00210000e358783b */ /* 0x000fee0000004200 */
[-C--:B------:R-:W-:Y:S04]  /*1a090*/  HMMA.16816.F32.BF16 R20, R76, R84.reuse, R20 ;  /* 0x000000544c14723c */ /* 0x080fe80000041814 */
[----:B---3--:R-:W-:Y:S02]  /*1a0a0*/  FFMA.FTZ R68, R68, R139, R197 ;  /* 0x0000008b44447223 */ /* 0x008fe400000100c5 */
[----:B------:R-:W-:Y:S02]  /*1a0b0*/  IMAD.MOV.U32 R139, RZ, RZ, R117 ;  /* 0x000000ffff8b7224 */ /* 0x000fe400078e0075 */
[C---:B------:R-:W-:Y:S01]  /*1a0c0*/  HMMA.16816.F32.BF16 R24, R80.reuse, R84, R24 ;  /* 0x000000545018723c */ /* 0x040fe20000041818 */
[----:B------:R-:W-:Y:S07]  /*1a0d0*/  MUFU.EX2 R117, R111 ;  /* 0x0000006f00757308 */ /* 0x000fee0000000800 */
[-C--:B------:R-:W-:Y:S03]  /*1a0e0*/  HMMA.16816.F32.BF16 R28, R80, R86.reuse, R28 ;  /* 0x00000056501c723c */ /* 0x080fe6000004181c */
[----:B------:R1:W-:Y:S05]  /*1a0f0*/  MUFU.EX2 R111, R118 ;  /* 0x00000076006f7308 */ /* 0x0003ea0000000800 */
[C---:B------:R-:W-:Y:S01]  /*1a100*/  HMMA.16816.F32.BF16 R32, R76.reuse, R86, R32 ;  /* 0x000000564c20723c */ /* 0x040fe20000041820 */
[----:B------:R-:W3:Y:S07]  /*1a110*/  LDSM.16.MT88.4 R84, [R224+0x2100] ;  /* 0x00210000e054783b */ /* 0x000eee0000004200 */
[-C--:B------:R-:W-:Y:S08]  /*1a120*/  HMMA.16816.F32.BF16 R36, R76, R92.reuse, R36 ;  /* 0x0000005c4c24723c */ /* 0x080ff00000041824 */
[C---:B------:R-:W-:Y:S04]  /*1a130*/  HMMA.16816.F32.BF16 R40, R80.reuse, R92, R40 ;  /* 0x0000005c5028723c */ /* 0x040fe80000041828 */
[----:B-1----:R-:W-:Y:S04]  /*1a140*/  IMAD.MOV.U32 R118, RZ, RZ, R71 ;  /* 0x000000ffff767224 */ /* 0x002fe800078e0047 */
[-C--:B------:R-:W-:Y:S08]  /*1a150*/  HMMA.16816.F32.BF16 R44, R80, R94.reuse, R44 ;  /* 0x0000005e502c723c */ /* 0x080ff0000004182c */
[C---:B------:R-:W-:Y:S01]  /*1a160*/  HMMA.16816.F32.BF16 R48, R76.reuse, R94, R48 ;  /* 0x0000005e4c30723c */ /* 0x040fe20000041830 */
[----:B------:R-:W1:Y:S07]  /*1a170*/  LDSM.16.MT88.4 R92, [R225+0x2100] ;  /* 0x00210000e15c783b */ /* 0x000e6e0000004200 */
[-C--:B----4-:R-:W-:Y:S08]  /*1a180*/  HMMA.16816.F32.BF16 R52, R76, R96.reuse, R52 ;  /* 0x000000604c34723c */ /* 0x090ff00000041834 */
        /* <DEDUP_REMOVED lines=12> */
[-C--:B---3--:R-:W-:Y:S08]  /*1a250*/  HMMA.16816.F32.BF16 R4, R76, R84.reuse, R4 ;  /* 0x000000544c04723c */ /* 0x088ff00000041804 */
[C---:B------:R-:W-:Y:S08]  /*1a260*/  HMMA.16816.F32.BF16 R8, R80.reuse, R84, R8 ;  /* 0x000000545008723c */ /* 0x040ff00000041808 */
[-C--:B------:R-:W-:Y:S08]  /*1a270*/  HMMA.16816.F32.BF16 R12, R80, R86.reuse, R12 ;  /* 0x00000056500c723c */ /* 0x080ff0000004180c */
[C---:B------:R-:W-:Y:S01]  /*1a280*/  HMMA.16816.F32.BF16 R16, R76.reuse, R86, R16 ;  /* 0x000000564c10723c */ /* 0x040fe20000041810 */
[----:B------:R-:W3:Y:S07]  /*1a290*/  LDSM.16.MT88.4 R84, [R224+0x2900] ;  /* 0x00290000e054783b */ /* 0x000eee0000004200 */
[-C--:B------:R-:W-:Y:S08]  /*1a2a0*/  HMMA.16816.F32.BF16 R20, R76, R88.reuse, R20 ;  /* 0x000000584c14723c */ /* 0x080ff00000041814 */
[C---:B------:R-:W-:Y:S04]  /*1a2b0*/  HMMA.16816.F32.BF16 R24, R80.reuse, R88, R24 ;  /* 0x000000585018723c */ /* 0x040fe80000041818 */
[----:B--2---:R-:W-:Y:S04]  /*1a2c0*/  FFMA.FTZ R2, R0, R70, R193 ;  /* 0x0000004600027223 */ /* 0x004fe800000100c1 */
[-C--:B------:R-:W-:Y:S04]  /*1a2d0*/  HMMA.16816.F32.BF16 R28, R80, R90.reuse, R28 ;  /* 0x0000005a501c723c */ /* 0x080fe8000004181c */
[----:B------:R-:W-:Y:S02]  /*1a2e0*/  FADD.FTZ R70, R209, R69 ;  /* 0x00000045d1467221 */ /* 0x000fe40000010000 */
[----:B------:R-:W-:Y:S02]  /*1a2f0*/  FADD.FTZ R69, R196, R68 ;  /* 0x00000044c4457221 */ /* 0x000fe40000010000 */
[C---:B------:R-:W-:Y:S01]  /*1a300*/  HMMA.16816.F32.BF16 R32, R76.reuse, R90, R32 ;  /* 0x0000005a4c20723c */ /* 0x040fe20000041820 */
[----:B------:R-:W3:Y:S03]  /*1a310*/  LDSM.16.MT88.4 R88, [R227+0x2900] ;  /* 0x00290000e358783b */ /* 0x000ee60000004200 */
[----:B------:R-:W-:Y:S02]  /*1a320*/  FADD.FTZ R0, R223, R3 ;  /* 0x00000003df007221 */ /* 0x000fe40000010000 */
[----:B------:R-:W-:Y:S02]  /*1a330*/  FADD.FTZ R68, R199, R2 ;  /* 0x00000002c7447221 */ /* 0x000fe40000010000 */
[-C--:B-1----:R-:W-:Y:S04]  /*1a340*/  HMMA.16816.F32.BF16 R36, R76, R92.reuse, R36 ;  /* 0x0000005c4c24723c */ /* 0x082fe80000041824 */
[----:B------:R-:W-:Y:S02]  /*1a350*/  FADD.FTZ R2, R139, R70 ;  /* 0x000000468b027221 */ /* 0x000fe40000010000 */
[----:B------:R-:W-:Y:S01]  /*1a360*/  FADD.FTZ R3, R249, R0 ;  /* 0x00000000f9037221 */ /* 0x000fe20000010000 */
[----:B------:R-:W1:Y:S01]  /*1a370*/  MUFU.EX2 R70, R128 ;  /* 0x0000008000467308 */ /* 0x000e620000000800 */
[C---:B------:R-:W-:Y:S04]  /*1a380*/  HMMA.16816.F32.BF16 R40, R80.reuse, R92, R40 ;  /* 0x0000005c5028723c */ /* 0x040fe80000041828 */
[----:B------:R-:W-:Y:S02]  /*1a390*/  FADD.FTZ R2, R72, R2 ;  /* 0x0000000248027221 */ /* 0x000fe40000010000 */
[----:B------:R-:W-:Y:S01]  /*1a3a0*/  FADD.FTZ R0, R138, R69 ;  /* 0x000000458a007221 */ /* 0x000fe20000010000 */
[----:B------:R-:W2:Y:S01]  /*1a3b0*/  LDL.LU R72, [R1+0xc4] ;  /* 0x0000c40001487983 */ /* 0x000ea20000300800 */
[-C--:B------:R-:W-:Y:S04]  /*1a3c0*/  HMMA.16816.F32.BF16 R44, R80, R94.reuse, R44 ;  /* 0x0000005e502c723c */ /* 0x080fe8000004182c */
[----:B------:R-:W-:Y:S02]  /*1a3d0*/  FADD.FTZ R0, R73, R0 ;  /* 0x0000000049007221 */ /* 0x000fe40000010000 */
[----:B------:R-:W-:Y:S01]  /*1a3e0*/  FADD.FTZ R68, R252, R68 ;  /* 0x00000044fc447221 */ /* 0x000fe20000010000 */
[----:B------:R-:W2:Y:S01]  /*1a3f0*/  LDL.LU R73, [R1+0xc0] ;  /* 0x0000c00001497983 */ /* 0x000ea20000300800 */
[C---:B------:R-:W-:Y:S03]  /*1a400*/  HMMA.16816.F32.BF16 R48, R76.reuse, R94, R48 ;  /* 0x0000005e4c30723c */ /* 0x040fe60000041830 */
[----:B------:R-:W3:Y:S01]  /*1a410*/  LDSM.16.MT88.4 R92, [R225+0x2900] ;  /* 0x00290000e15c783b */ /* 0x000ee20000004200 */
[----:B------:R-:W-:Y:S02]  /*1a420*/  FADD.FTZ R68, R74, R68 ;  /* 0x000000444a447221 */ /* 0x000fe40000010000 */
[----:B------:R-:W-:Y:S01]  /*1a430*/  FADD.FTZ R3, R137, R3 ;  /* 0x0000000389037221 */ /* 0x000fe20000010000 */
[----:B-1----:R-:W-:Y:S01]  /*1a440*/  F2FP.BF16.PACK_AB R179, R100, R70 ;  /* 0x0000004664b3723e */ /* 0x002fe200000010ff */
[-C--:B----4-:R-:W-:Y:S03]  /*1a450*/  HMMA.16816.F32.BF16 R52, R76, R96.reuse, R52 ;  /* 0x000000604c34723c */ /* 0x090fe60000041834 */
[----:B------:R-:W4:Y:S01]  /*1a460*/  LDL.LU R74, [R1+0xbc] ;  /* 0x0000bc00014a7983 */ /* 0x000f220000300800 */
[----:B------:R-:W-:Y:S02]  /*1a470*/  FADD.FTZ R3, R135, R3 ;  /* 0x0000000387037221 */ /* 0x000fe40000010000 */
[----:B------:R-:W-:Y:S02]  /*1a480*/  FADD.FTZ R68, R242, R68 ;  /* 0x00000044f2447221 */ /* 0x000fe40000010000 */
[C---:B------:R-:W-:Y:S01]  /*1a490*/  HMMA.16816.F32.BF16 R56, R80.reuse, R96, R56 ;  /* 0x000000605038723c */ /* 0x040fe20000041838 */
[----:B------:R-:W2:Y:S03]  /*1a4a0*/  LDL.LU R242, [R1+0xb8] ;  /* 0x0000b80001f27983 */ /* 0x000ea60000300800 */
[----:B------:R-:W-:Y:S02]  /*1a4b0*/  FADD.FTZ R2, R134, R2 ;  /* 0x0000000286027221 */ /* 0x000fe40000010000 */
[----:B------:R-:W-:Y:S02]  /*1a4c0*/  FADD.FTZ R3, R214, R3 ;  /* 0x00000003d6037221 */ /* 0x000fe40000010000 */
[-C--:B------:R-:W-:Y:S01]  /*1a4d0*/  HMMA.16816.F32.BF16 R60, R80, R98.reuse, R60 ;  /* 0x00000062503c723c */ /* 0x080fe2000004183c */
[----:B------:R-:W4:Y:S03]  /*1a4e0*/  LDL.LU R214, [R1+0xb4] ;  /* 0x0000b40001d67983 */ /* 0x000f260000300800 */
[----:B------:R-:W-:Y:S02]  /*1a4f0*/  FADD.FTZ R0, R133, R0 ;  /* 0x0000000085007221 */ /* 0x000fe40000010000 */
[----:B------:R-:W-:Y:S01]  /*1a500*/  FADD.FTZ R69, R228, R2 ;  /* 0x00000002e4457221 */ /* 0x000fe20000010000 */
[----:B------:R-:W-:Y:S01]  /*1a510*/  F2FP.BF16.PACK_AB R80, R172, R173 ;  /* 0x000000adac50723e */ /* 0x000fe200000010ff */
[----:B------:R-:W-:Y:S01]  /*1a520*/  HMMA.16816.F32.BF16 R64, R76, R98, R64 ;  /* 0x000000624c40723c */ /* 0x000fe20000041840 */
[----:B------:R1:W5:Y:S03]  /*1a530*/  LDL.LU R228, [R1+0xb0] ;  /* 0x0000b00001e47983 */ /* 0x0003660000300800 */
[----:B------:R-:W-:Y:S01]  /*1a540*/  FADD.FTZ R75, R232, R0 ;  /* 0x00000000e84b7221 */ /* 0x000fe20000010000 */
[----:B------:R-:W-:Y:S01]  /*1a550*/  F2FP.BF16.PACK_AB R81, R113, R117 ;  /* 0x000000757151723e */ /* 0x000fe200000010ff */
[----:B------:R1:W5:Y:S01]  /*1a560*/  LDL.LU R232, [R1+0xac] ;  /* 0x0000ac0001e87983 */ /* 0x0003620000300800 */
[----:B------:R-:W-:Y:S01]  /*1a570*/  FADD.FTZ R2, R229, R68 ;  /* 0x00000044e5027221 */ /* 0x000fe20000010000 */
[----:B------:R-:W-:Y:S01]  /*1a580*/  F2FP.BF16.PACK_AB R76, R188, R168 ;  /* 0x000000a8bc4c723e */ /* 0x000fe200000010ff */
[----:B------:R-:W-:Y:S01]  /*1a590*/  FADD.FTZ R68, R231, R69 ;  /* 0x00000045e7447221 */ /* 0x000fe20000010000 */
[----:B------:R-:W4:Y:S02]  /*1a5a0*/  LDL R116, [R1+0x1c] ;  /* 0x00001c0001747983 */ /* 0x000f240000100800 */
[----:B------:R-:W-:Y:S01]  /*1a5b0*/  FADD.FTZ R0, R132, R3 ;  /* 0x0000000384007221 */ /* 0x000fe20000010000 */
[----:B------:R-:W-:Y:S01]  /*1a5c0*/  F2FP.BF16.PACK_AB R77, R174, R175 ;  /* 0x000000afae4d723e */ /* 0x000fe200000010ff */
[----:B------:R1:W5:Y:S01]  /*1a5d0*/  LDL.LU R229, [R1+0xa8] ;  /* 0x0000a80001e57983 */ /* 0x0003620000300800 */
[----:B------:R-:W-:Y:S01]  /*1a5e0*/  FADD.FTZ R3, R235, R75 ;  /* 0x0000004beb037221 */ /* 0x000fe20000010000 */
[----:B------:R-:W-:Y:S01]  /*1a5f0*/  F2FP.BF16.PACK_AB R78, R186, R187 ;  /* 0x000000bbba4e723e */ /* 0x000fe200000010ff */
[----:B------:R-:W-:Y:S01]  /*1a600*/  FADD.FTZ R2, R236, R2 ;  /* 0x00000002ec027221 */ /* 0x000fe20000010000 */
        /* <DEDUP_REMOVED lines=9> */
[-C--:B---3--:R-:W-:Y:S03]  /*1a6a0*/  HMMA.16816.F32.BF16 R4, R76, R84.reuse, R4 ;  /* 0x000000544c04723c */ /* 0x088fe60000041804 */
[----:B------:R1:W5:Y:S01]  /*1a6b0*/  LDL.LU R237, [R1+0x98] ;  /* 0x0000980001ed7983 */ /* 0x0003620000300800 */
[----:B------:R-:W-:Y:S01]  /*1a6c0*/  FADD.FTZ R0, R240, R68 ;  /* 0x00000044f0007221 */ /* 0x000fe20000010000 */
[----:B------:R-:W-:Y:S01]  /*1a6d0*/  F2FP.BF16.PACK_AB R83, R111, R112 ;  /* 0x000000706f53723e */ /* 0x000fe200000010ff */
[----:B------:R-:W-:Y:S01]  /*1a6e0*/  FADD.FTZ R3, R136, R3 ;  /* 0x0000000388037221 */ /* 0x000fe20000010000 */
[----:B------:R1:W5:Y:S01]  /*1a6f0*/  LDL.LU R238, [R1+0x94] ;  /* 0x0000940001ee7983 */ /* 0x0003620000300800 */
[----:B------:R-:W-:Y:S03]  /*1a700*/  FADD.FTZ R2, R119, R2 ;  /* 0x0000000277027221 */ /* 0x000fe60000010000 */
[----:B------:R1:W5:Y:S01]  /*1a710*/  LDL.LU R239, [R1+0x90] ;  /* 0x0000900001ef7983 */ /* 0x0003620000300800 */
[C---:B------:R-:W-:Y:S01]  /*1a720*/  HMMA.16816.F32.BF16 R8, R80.reuse, R84, R8 ;  /* 0x000000545008723c */ /* 0x040fe20000041808 */
[----:B------:R-:W-:Y:S02]  /*1a730*/  MUFU.EX2 R84, R130 ;  /* 0x0000008200547308 */ /* 0x000fe40000000800 */
[----:B------:R1:W5:Y:S01]  /*1a740*/  LDL.LU R240, [R1+0x8c] ;  /* 0x00008c0001f07983 */ /* 0x0003620000300800 */
[----:B------:R-:W-:Y:S02]  /*1a750*/  FADD.FTZ R68, R233, R3 ;  /* 0x00000003e9447221 */ /* 0x000fe40000010000 */
[----:B------:R-:W-:Y:S01]  /*1a760*/  FADD.FTZ R3, R234, R69 ;  /* 0x00000045ea037221 */ /* 0x000fe20000010000 */
[----:B------:R1:W5:Y:S01]  /*1a770*/  LDL.LU R233, [R1+0x88] ;  /* 0x0000880001e97983 */ /* 0x0003620000300800 */
[-C--:B------:R-:W-:Y:S03]  /*1a780*/  HMMA.16816.F32.BF16 R12, R80, R86.reuse, R12 ;  /* 0x00000056500c723c */ /* 0x080fe6000004180c */
[----:B------:R1:W5:Y:S01]  /*1a790*/  LDL.LU R234, [R1+0x84] ;  /* 0x0000840001ea7983 */ /* 0x0003620000300800 */
[----:B------:R-:W-:Y:S01]  /*1a7a0*/  FADD.FTZ R0, R230, R0 ;  /* 0x00000000e6007221 */ /* 0x000fe20000010000 */
[----:B------:R-:W3:Y:S01]  /*1a7b0*/  MUFU.EX2 R85, R129 ;  /* 0x0000008100557308 */ /* 0x000ee20000000800 */
[----:B------:R-:W-:Y:S01]  /*1a7c0*/  FADD.FTZ R3, R251, R3 ;  /* 0x00000003fb037221 */ /* 0x000fe20000010000 */
[----:B------:R1:W5:Y:S01]  /*1a7d0*/  LDL.LU R119, [R1+0x80] ;  /* 0x0000800001777983 */ /* 0x0003620000300800 */
[C---:B------:R-:W-:Y:S03]  /*1a7e0*/  HMMA.16816.F32.BF16 R16, R76.reuse, R86, R16 ;  /* 0x000000564c10723c */ /* 0x040fe60000041810 */
[----:B------:R1:W5:Y:S01]  /*1a7f0*/  LDL.LU R230, [R1+0x7c] ;  /* 0x00007c0001e67983 */ /* 0x0003620000300800 */
[----:B------:R-:W-:Y:S02]  /*1a800*/  FADD.FTZ R2, R210, R2 ;  /* 0x00000002d2027221 */ /* 0x000fe40000010000 */
[----:B------:R-:W-:Y:S01]  /*1a810*/  FADD.FTZ R0, R213, R0 ;  /* 0x00000000d5007221 */ /* 0x000fe20000010000 */
[----:B------:R-:W1:Y:S01]  /*1a820*/  LDSM.16.MT88.4 R96, [R226+0x2900] ;  /* 0x00290000e260783b */ /* 0x000e620000004200 */
[-C--:B------:R-:W-:Y:S01]  /*1a830*/  HMMA.16816.F32.BF16 R20, R76, R88.reuse, R20 ;  /* 0x000000584c14723c */ /* 0x080fe20000041814 */
[----:B------:R-:W-:Y:S06]  /*1a840*/  MUFU.EX2 R87, R124 ;  /* 0x0000007c00577308 */ /* 0x000fec0000000800 */
[----:B------:R-:W1:Y:S01]  /*1a850*/  LDSM.16.MT88.4 R132, [R224+0x3100] ;  /* 0x00310000e084783b */ /* 0x000e620000004200 */
[C---:B------:R-:W-:Y:S03]  /*1a860*/  HMMA.16816.F32.BF16 R24, R80.reuse, R88, R24 ;  /* 0x000000585018723c */ /* 0x040fe60000041818 */
[----:B------:R-:W1:Y:S01]  /*1a870*/  MUFU.EX2 R86, R126 ;  /* 0x0000007e00567308 */ /* 0x000e620000000800 */
[----:B---3--:R-:W-:Y:S04]  /*1a880*/  F2FP.BF16.PACK_AB R178, R84, R85 ;  /* 0x0000005554b2723e */ /* 0x008fe800000010ff */
[-C--:B------:R-:W-:Y:S08]  /*1a890*/  HMMA.16816.F32.BF16 R28, R80, R90.reuse, R28 ;  /* 0x0000005a501c723c */ /* 0x080ff0000004181c */
[C---:B------:R-:W-:Y:S08]  /*1a8a0*/  HMMA.16816.F32.BF16 R32, R76.reuse, R90, R32 ;  /* 0x0000005a4c20723c */ /* 0x040ff00000041820 */
[-C--:B------:R-:W-:Y:S04]  /*1a8b0*/  HMMA.16816.F32.BF16 R36, R76, R92.reuse, R36 ;  /* 0x0000005c4c24723c */ /* 0x080fe80000041824 */
[----:B-1----:R-:W-:Y:S04]  /*1a8c0*/  F2FP.BF16.PACK_AB R177, R86, R87 ;  /* 0x0000005756b1723e */ /* 0x002fe800000010ff */
[C---:B------:R-:W-:Y:S08]  /*1a8d0*/  HMMA.16816.F32.BF16 R40, R80.reuse, R92, R40 ;  /* 0x0000005c5028723c */ /* 0x040ff00000041828 */
[-C--:B------:R-:W-:Y:S08]  /*1a8e0*/  HMMA.16816.F32.BF16 R44, R80, R94.reuse, R44 ;  /* 0x0000005e502c723c */ /* 0x080ff0000004182c */
[C---:B------:R-:W-:Y:S08]  /*1a8f0*/  HMMA.16816.F32.BF16 R48, R76.reuse, R94, R48 ;  /* 0x0000005e4c30723c */ /* 0x040ff00000041830 */
[-C--:B------:R-:W-:Y:S08]  /*1a900*/  HMMA.16816.F32.BF16 R52, R76, R96.reuse, R52 ;  /* 0x000000604c34723c */ /* 0x080ff00000041834 */
[C---:B------:R-:W-:Y:S08]  /*1a910*/  HMMA.16816.F32.BF16 R56, R80.reuse, R96, R56 ;  /* 0x000000605038723c */ /* 0x040ff00000041838 */
[-C--:B------:R-:W-:Y:S08]  /*1a920*/  HMMA.16816.F32.BF16 R60, R80, R98.reuse, R60 ;  /* 0x00000062503c723c */ /* 0x080ff0000004183c */
[----:B------:R-:W-:Y:S08]  /*1a930*/  HMMA.16816.F32.BF16 R64, R76, R98, R64 ;  /* 0x000000624c40723c */ /* 0x000ff00000041840 */
[-C--:B------:R-:W-:Y:S07]  /*1a940*/  HMMA.16816.F32.BF16 R120, R180, R132.reuse, R4 ;  /* 0x00000084b478723c */ /* 0x080fee0000041804 */
[----:B------:R-:W-:Y:S01]  /*1a950*/  FADD.FTZ R4, R144, R68 ;  /* 0x0000004490047221 */ /* 0x000fe20000010000 */
[C---:B------:R-:W-:Y:S07]  /*1a960*/  HMMA.16816.F32.BF16 R124, R176.reuse, R132, R8 ;  /* 0x00000084b07c723c */ /* 0x040fee0000041808 */
[----:B------:R-:W-:Y:S01]  /*1a970*/  FADD.FTZ R11, R215, R4 ;  /* 0x00000004d70b7221 */ /* 0x000fe20000010000 */
[-C--:B------:R-:W-:Y:S01]  /*1a980*/  HMMA.16816.F32.BF16 R128, R176, R134.reuse, R12 ;  /* 0x00000086b080723c */ /* 0x080fe2000004180c */
[----:B------:R-:W1:Y:S03]  /*1a990*/  LDSM.16.MT88.4 R4, [R226+0x3100] ;  /* 0x00310000e204783b */ /* 0x000e660000004200 */
        /* <DEDUP_REMOVED lines=51> */
[----:B--2---:R-:W-:Y:S01]  /*1acd0*/  MOV R117, R72 ;  /* 0x0000004800757202 */ /* 0x004fe20000000f00 */
        /* <DEDUP_REMOVED lines=9> */
[----:B------:R-:W-:Y:S01]  /*1ad70*/  FADD.FTZ R9, R112, R8 ;  /* 0x0000000870097221 */ /* 0x000fe20000010000 */
[----:B----4-:R-:W-:Y:S01]  /*1ad80*/  ISETP.GT.AND P0, PT, R214, R116, PT ;  /* 0x00000074d600720c */ /* 0x010fe20003f04270 */
[----:B------:R-:W-:Y:S01]  /*1ad90*/  FADD.FTZ R8, R186, R3 ;  /* 0x00000003ba087221 */ /* 0x000fe20000010000 */
[----:B------:R-:W-:Y:S01]  /*1ada0*/  MOV R214, R242 ;  /* 0x000000f200d67202 */ /* 0x000fe20000000f00 */
[----:B------:R-:W-:Y:S01]  /*1adb0*/  FADD.FTZ R4, R184, R2 ;  /* 0x00000002b8047221 */ /* 0x000fe20000010000 */
[----:B------:R-:W-:Y:S04]  /*1adc0*/  HMMA.16816.F32.BF16 R180, R180, R6, R64 ;  /* 0x00000006b4b4723c */ /* 0x000fe80000041840 */
        /* <DEDUP_REMOVED lines=25> */
.L_x_725:
[----:B---3--:R-:W-:-:S13]  /*1af60*/  ISETP.GE.AND P0, PT, R242, RZ, PT ;  /* 0x000000fff200720c */ /* 0x008fda0003f06270 */
[----:B------:R-:W-:Y:S05]  /*1af70*/  @!P0 BRA `(.L_x_727) ;  /* 0x00005c4000008947 */ /* 0x000fea0003800000 */
[----:B------:R-:W3:Y:S01]  /*1af80*/  LDL.LU.64 R6, [R1+0x30] ;  /* 0x0000300001067983 */ /* 0x000ee20000300a00 */
[----:B------:R-:W-:-:S03]  /*1af90*/  ULDC.64 UR4, c[0x0][0x208] ;  /* 0x0000820000047ab9 */ /* 0x000fc60000000a00 */
[----:B------:R-:W3:Y:S01]  /*1afa0*/  LDL.LU.64 R4, [R1+0x38] ;  /* 0x0000380001047983 */ /* 0x000ee20000300a00 */
[----:B------:R-:W-:Y:S01]  /*1afb0*/  UIMAD.WIDE.U32 UR10, UR4, 0x70, URZ ;  /* 0x00000070040a78a5 */ /* 0x000fe2000f8e003f */
[----:B------:R-:W-:Y:S01]  /*1afc0*/  MOV R3, R73 ;  /* 0x0000004900037202 */ /* 0x000fe20000000f00 */
[----:B------:R-:W-:Y:S01]  /*1afd0*/  UIMAD UR7, UR5, 0x70, URZ ;  /* 0x00000070050778a4 */ /* 0x000fe2000f8e023f */
[----:B--2---:R-:W-:Y:S01]  /*1afe0*/  MOV R2, R74 ;  /* 0x0000004a00027202 */ /* 0x004fe20000000f00 */
[----:B------:R-:W-:Y:S01]  /*1aff0*/  UMOV UR6, 0x5 ;  /* 0x0000000500067882 */ /* 0x000fe20000000000 */
[----:B------:R-:W-:Y:S01]  /*1b000*/  IMAD.MOV.U32 R117, RZ, RZ, R71 ;  /* 0x000000ffff757224 */ /* 0x000fe200078e0047 */
[----:B------:R-:W-:Y:S01]  /*1b010*/  ULDC.64 UR4, c[0x0][0x1e0] ;  /* 0x0000780000047ab9 */ /* 0x000fe20000000a00 */
[----:B------:R-:W-:Y:S01]  /*1b020*/  MOV R116, R72 ;  /* 0x0000004800747202 */ /* 0x000fe20000000f00 */
[----:B------:R-:W-:Y:S02]  /*1b030*/  USHF.L.U64.HI UR5, UR4, UR6, UR5 ;  /* 0x0000000604057299 */ /* 0x000fe40008010205 */
[----:B------:R-:W-:-:S02]  /*1b040*/  USHF.L.U32 UR4, UR4, 0x5, URZ ;  /* 0x0000000504047899 */ /* 0x000fc4000800063f */
[----:B------:R-:W-:Y:S01]  /*1b050*/  UIADD3 UR7, UR11, UR7, URZ ;  /* 0x000000070b077290 */ /* 0x000fe2000fffe03f */
[----:B---3--:R-:W-:-:S05]  /*1b060*/  IMAD.MOV.U32 R5, RZ, RZ, R7 ;  /* 0x000000ffff057224 */ /* 0x008fca00078e0007 */
[----:B------:R1:W-:Y:S04]  /*1b070*/  STL.64 [R1+0x58], R4 ;  /* 0x0000580401007387 */ /* 0x0003e80000100a00 */
.L_x_728:
[----:B---3--:R-:W2:Y:S01]  /*1b080*/  LDL R0, [R1+0x60] ;  /* 0x0000600001007983 */ /* 0x008ea20000100800 */
[----:B------:R-:W-:Y:S04]  /*1b090*/  DEPBAR.LE SB0, 0x0 ;  /* 0x000080000000791a */ /* 0x000fe80000000000 */
[----:B------:R-:W3:Y:S01]  /*1b0a0*/  LDL.64 R74, [R1+0x58] ;  /* 0x00005800014a7983 */ /* 0x000ee20000100a00 */
[----:B------:R-:W-:Y:S02]  /*1b0b0*/  SHF.R.S32.HI R72, RZ, 0x1f, R242 ;  /* 0x0000001fff487819 */ /* 0x000fe400000114f2 */
[----:B------:R-:W-:Y:S02]  /*1b0c0*/  MOV R106, c[0x0][0x208] ;  /* 0x00008200006a7a02 */ /* 0x000fe40000000f00 */
[----:B------:R-:W-:Y:S01]  /*1b0d0*/  MOV R105, 0x5 ;  /* 0x0000000500697802 */ /* 0x000fe20000000f00 */
[----:B------:R-:W-:Y:S01]  /*1b0e0*/  BAR.SYNC.DEFER_BLOCKING 0x0 ;  /* 0x0000000000007b1d */ /* 0x000fe20000010000 */
[----:B------:R-:W-:Y:S02]  /*1b0f0*/  SHF.L.U32 R106, R106, 0x5, RZ ;  /* 0x000000056a6a7819 */ /* 0x000fe400000006ff */
[----:B------:R-:W-:Y:S04]  /*1b100*/  MOV R104, c[0x0][0x208] ;  /* 0x0000820000687a02 */ /* 0x000fe80000000f00 */
[----:B------:R-:W-:Y:S01]  /*1b110*/  SHF.L.U64.HI R104, R104, R105, c[0x0][0x20c] ;  /* 0x0000830068687619 */ /* 0x000fe20000010269 */
[----:B-----5:R-:W-:Y:S04]  /*1b120*/  STL [R1+0x7c], R230 ;  /* 0x00007ce601007387 */ /* 0x020fe80000100800 */
[----:B------:R-:W-:Y:S04]  /*1b130*/  STL [R1+0x80], R119 ;  /* 0x0000807701007387 */ /* 0x000fe80000100800 */
[----:B------:R-:W-:Y:S04]  /*1b140*/  STL [R1+0x84], R234 ;  /* 0x000084ea01007387 */ /* 0x000fe80000100800 */
[----:B------:R-:W-:Y:S04]  /*1b150*/  STL [R1+0x88], R233 ;  /* 0x000088e901007387 */ /* 0x000fe80000100800 */
[----:B------:R-:W-:Y:S08]  /*1b160*/  LDSM.16.M88.4 R112, [R230+0x7100] ;  /* 0x00710000e670783b */ /* 0x000ff00000000200 */
[----:B------:R-:W4:Y:S08]  /*1b170*/  LDSM.16.M88.4 R16, [R119+0x3900] ;  /* 0x003900007710783b */ /* 0x000f300000000200 */
[----:B------:R-:W1:Y:S08]  /*1b180*/  LDSM.16.M88.4 R108, [R230+0x9100] ;  /* 0x00910000e66c783b */ /* 0x000e700000000200 */
        /* <DEDUP_REMOVED lines=24> */
[----:B---3--:R-:W-:Y:S01]  /*1b310*/  IMAD.WIDE.U32 R84, R242, UR10, R74 ;  /* 0x0000000af2547c25 */ /* 0x008fe2000f8e004a */
[-C--:B-1--4-:R-:W-:Y:S03]  /*1b320*/  HMMA.16816.F32.BF16 R4, R112, R16.reuse, RZ ;  /* 0x000000107004723c */ /* 0x092fe600000418ff */
[----:B--2---:R-:W-:Y:S01]  /*1b330*/  LOP3.LUT P4, RZ, R0, 0x1, RZ, 0xc0, !PT ;  /* 0x0000000100ff7812 */ /* 0x004fe2000788c0ff */
[----:B------:R-:W-:Y:S01]  /*1b340*/  IMAD R0, R242, UR7, RZ ;  /* 0x00000007f2007c24 */ /* 0x000fe2000f8e02ff */
[----:B------:R-:W-:Y:S03]  /*1b350*/  LEA R88, P0, R84, c[0x0][0x1f8], 0x1 ;  /* 0x00007e0054587a11 */ /* 0x000fe600078008ff */
[C---:B------:R-:W-:Y:S04]  /*1b360*/  HMMA.16816.F32.BF16 R8, R108.reuse, R16, RZ ;  /* 0x000000106c08723c */ /* 0x040fe800000418ff */
[----:B------:R-:W-:Y:S04]  /*1b370*/  IMAD R0, R72, UR10, R0 ;  /* 0x0000000a48007c24 */ /* 0x000fe8000f8e0200 */
[-C--:B------:R-:W-:Y:S01]  /*1b380*/  HMMA.16816.F32.BF16 R12, R108, R18.reuse, RZ ;  /* 0x000000126c0c723c */ /* 0x080fe200000418ff */
[----:B------:R-:W-:Y:S04]  /*1b390*/  IADD3 R0, R85, R0, RZ ;  /* 0x0000000055007210 */ /* 0x000fe80007ffe0ff */
[----:B------:R-:W-:Y:S02]  /*1b3a0*/  LEA.HI.X R89, R84, c[0x0][0x1fc], R0, 0x1, P0 ;  /* 0x00007f0054597a11 */ /* 0x000fe400000f0c00 */
[----:B------:R-:W-:Y:S01]  /*1b3b0*/  IADD3 R94, P0, R88, R106, RZ ;  /* 0x0000006a585e7210 */ /* 0x000fe20007f1e0ff */
[C---:B------:R-:W-:Y:S02]  /*1b3c0*/  HMMA.16816.F32.BF16 R16, R112.reuse, R18, RZ ;  /* 0x000000127010723c */ /* 0x040fe400000418ff */
[----:B------:R-:W-:Y:S01]  /*1b3d0*/  @!PT LDS RZ, [RZ] ;  /* 0x00000000fffff984 */ /* 0x000fe20000000800 */
[----:B------:R-:W-:Y:S01]  /*1b3e0*/  @!PT LDS RZ, [RZ] ;  /* 0x00000000fffff984 */ /* 0x000fe20000000800 */
[----:B------:R-:W-:Y:S01]  /*1b3f0*/  @!PT LDS RZ, [RZ] ;  /* 0x00000000fffff984 */ /* 0x000fe20000000800 */
[----:B------:R1:W-:Y:S02]  /*1b400*/  LDGSTS.E.BYPASS.LTC128B.128 [R241+0x100], [R88.64], !P4 ;  /* 0x0010000058f17fae */ /* 0x0003e4000e101d48 */
[----:B------:R-:W-:Y:S02]  /*1b410*/  IADD3.X R95, R89, R104, RZ, P0, !PT ;  /* 0x00000068595f7210 */ /* 0x000fe400007fe4ff */
[----:B------:R-:W-:Y:S02]  /*1b420*/  IADD3 R92, P1, R94, R106, RZ ;  /* 0x0000006a5e5c7210 */ /* 0x000fe40007f3e0ff */
[-C--:B------:R-:W-:Y:S02]  /*1b430*/  HMMA.16816.F32.BF16 R20, R112, R32.reuse, RZ ;  /* 0x000000207014723c */ /* 0x080fe400000418ff */
[----:B------:R2:W-:Y:S02]  /*1b440*/  LDGSTS.E.BYPASS.LTC128B.128 [R241+0x900], [R94.64], !P4 ;  /* 0x009000005ef17fae */ /* 0x0005e4000e101d48 */
[----:B------:R-:W-:Y:S02]  /*1b450*/  IADD3.X R93, R95, R104, RZ, P1, !PT ;  /* 0x000000685f5d7210 */ /* 0x000fe40000ffe4ff */
[----:B------:R-:W-:Y:S02]  /*1b460*/  IADD3 R102, P0, R92, R106, RZ ;  /* 0x0000006a5c667210 */ /* 0x000fe40007f1e0ff */
[C---:B------:R-:W-:Y:S02]  /*1b470*/  HMMA.16816.F32.BF16 R24, R108.reuse, R32, RZ ;  /* 0x000000206c18723c */ /* 0x040fe400000418ff */
[----:B------:R2:W-:Y:S02]  /*1b480*/  LDGSTS.E.BYPASS.LTC128B.128 [R241+0x1100], [R92.64], !P4 ;  /* 0x011000005cf17fae */ /* 0x0005e4000e101d48 */
[----:B------:R-:W-:Y:S04]  /*1b490*/  IADD3.X R103, R93, R104, RZ, P0, !PT ;  /* 0x000000685d677210 */ /* 0x000fe800007fe4ff */
[-C--:B------:R-:W-:Y:S02]  /*1b4a0*/  HMMA.16816.F32.BF16 R28, R108, R34.reuse, RZ ;  /* 0x000000226c1c723c */ /* 0x080fe400000418ff */
[----:B------:R3:W-:Y:S06]  /*1b4b0*/  LDGSTS.E.BYPASS.LTC128B.128 [R241+0x1900], [R102.64], !P4 ;  /* 0x0190000066f17fae */ /* 0x0007ec000e101d48 */
        /* <DEDUP_REMOVED lines=15> */
[----:B------:R-:W-:Y:S01]  /*1b5b0*/  IADD3 R96, P2, R102, R106, RZ ;  /* 0x0000006a66607210 */ /* 0x000fe20007f5e0ff */
[-C--:B--2---:R-:W-:Y:S04]  /*1b5c0*/  HMMA.16816.F32.BF16 R92, R108, R98.reuse, RZ ;  /* 0x000000626c5c723c */ /* 0x084fe800000418ff */
[----:B------:R-:W-:Y:S02]  /*1b5d0*/  IADD3.X R97, R103, R104, RZ, P2, !PT ;  /* 0x0000006867617210 */ /* 0x000fe400017fe4ff */
[----:B------:R-:W-:Y:S03]  /*1b5e0*/  IADD3 R100, P1, R96, R106, RZ ;  /* 0x0000006a60647210 */ /* 0x000fe60007f3e0ff */
[----:B------:R1:W-:Y:S03]  /*1b5f0*/  LDGSTS.E.BYPASS.LTC128B.128 [R241+0x2100], [R96.64], !P4 ;  /* 0x0210000060f17fae */ /* 0x0003e6000e101d48 */
[----:B------:R-:W-:Y:S02]  /*1b600*/  IADD3.X R101, R97, R104, RZ, P1, !PT ;  /* 0x0000006861657210 */ /* 0x000fe40000ffe4ff */
[----:B---3--:R-:W-:Y:S03]  /*1b610*/  IADD3 R102, P0, R100, R106, RZ ;  /* 0x0000006a64667210 */ /* 0x008fe60007f1e0ff */
[----:B------:R2:W-:Y:S01]  /*1b620*/  LDGSTS.E.BYPASS.LTC128B.128 [R241+0x2900], [R100.64], !P4 ;  /* 0x0290000064f17fae */ /* 0x0005e2000e101d48 */
[----:B------:R-:W-:Y:S02]  /*1b630*/  IADD3.X R103, R101, R104, RZ, P0, !PT ;  /* 0x0000006865677210 */ /* 0x000fe400007fe4ff */
        /* <DEDUP_REMOVED lines=100> */
[----:B------:R1:W-:Y:S01]  /*1bc80*/  MUFU.TANH R185, R7 ;  /* 0x0000000700b97308 */ /* 0x0003e20000002400 */
[----:B------:R-:W-:Y:S09]  /*1bc90*/  FMUL.FTZ R16, R16, c[0x0][0x320] ;  /* 0x0000c80010107a20 */ /* 0x000ff20000410000 */
[----:B------:R-:W2:Y:S10]  /*1bca0*/  MUFU.TANH R196, R8 ;  /* 0x0000000800c47308 */ /* 0x000eb40000002400 */
[----:B------:R-:W3:Y:S01]  /*1bcb0*/  MUFU.TANH R187, R9 ;  /* 0x0000000900bb7308 */ /* 0x000ee20000002400 */
[----:B-1----:R-:W1:Y:S09]  /*1bcc0*/  LDSM.16.M88.4 R4, [R228+0x800] ;  /* 0x00080000e404783b */ /* 0x002e720000000200 */
[----:B------:R-:W-:Y:S10]  /*1bcd0*/  MUFU.TANH R195, R10 ;  /* 0x0000000a00c37308 */ /* 0x000ff40000002400 */
[----:B------:R4:W-:Y:S10]  /*1bce0*/  MUFU.TANH R194, R11 ;  /* 0x0000000b00c27308 */ /* 0x0009f40000002400 */
[----:B------:R-:W2:Y:S10]  /*1bcf0*/  MUFU.TANH R18, R18 ;  /* 0x0000001200127308 */ /* 0x000eb40000002400 */
[----:B------:R-:W2:Y:S01]  /*1bd00*/  MUFU.TANH R16, R16 ;  /* 0x0000001000107308 */ /* 0x000ea20000002400 */
[----:B----4-:R-:W4:Y:S01]  /*1bd10*/  LDSM.16.M88.4 R8, [R228+0x1000] ;  /* 0x00100000e408783b */ /* 0x010f220000000200 */
[-C--:B-1----:R-:W-:Y:S08]  /*1bd20*/  HMMA.16816.F32.BF16 R20, R204, R4.reuse, R20 ;  /* 0x00000004cc14723c */ /* 0x082ff00000041814 */
[----:B------:R-:W-:Y:S01]  /*1bd30*/  MUFU.TANH R12, R12 ;  /* 0x0000000c000c7308 */ /* 0x000fe20000002400 */
        /* <DEDUP_REMOVED lines=20> */
[----:B------:R-:W4:Y:S01]  /*1be80*/  MUFU.TANH R22, R22 ;  /* 0x0000001600167308 */ /* 0x000f220000002400 */
        /* <DEDUP_REMOVED lines=48> */
[----:B------:R-:W1:Y:S01]  /*1c190*/  MUFU.TANH R33, R33 ;  /* 0x0000002100217308 */ /* 0x000e620000002400 */
[C---:B------:R-:W-:Y:S04]  /*1c1a0*/  HMMA.16816.F32.BF16 R88, R188.reuse, R4, R88 ;  /* 0x00000004bc58723c */ /* 0x040fe80000041858 */
[----:B------:R-:W-:Y:S02]  /*1c1b0*/  FMUL.FTZ R70, R70, c[0x0][0x320] ;  /* 0x0000c80046467a20 */ /* 0x000fe40000410000 */
[----:B------:R-:W-:Y:S01]  /*1c1c0*/  FMUL.FTZ R68, R68, c[0x0][0x320] ;  /* 0x0000c80044447a20 */ /* 0x000fe20000410000 */
[----:B------:R-:W-:Y:S01]  /*1c1d0*/  FMNMX.FTZ R5, R196, R116, !PT ;  /* 0x00000074c4057209 */ /* 0x000fe20007810000 */
[----:B------:R-:W-:Y:S01]  /*1c1e0*/  FMUL.FTZ R82, R82, c[0x0][0x320] ;  /* 0x0000c80052527a20 */ /* 0x000fe20000410000 */
[----:B------:R-:W-:Y:S01]  /*1c1f0*/  MUFU.TANH R29, R29 ;  /* 0x0000001d001d7308 */ /* 0x000fe20000002400 */
[-C--:B------:R-:W-:Y:S03]  /*1c200*/  HMMA.16816.F32.BF16 R92, R188, R6.reuse, R92 ;  /* 0x00000006bc5c723c */ /* 0x080fe6000004185c */
[----:B------:R-:W-:Y:S01]  /*1c210*/  FMUL.FTZ R81, R81, c[0x0][0x320] ;  /* 0x0000c80051517a20 */ /* 0x000fe20000410000 */
[----:B------:R-:W-:Y:S01]  /*1c220*/  FMNMX.FTZ R4, R186, R3, !PT ;  /* 0x00000003ba047209 */ /* 0x000fe20007810000 */
[----:B------:R-:W-:Y:S02]  /*1c230*/  FMUL.FTZ R87, R87, c[0x0][0x320] ;  /* 0x0000c80057577a20 */ /* 0x000fe40000410000 */
[----:B------:R-:W-:Y:S01]  /*1c240*/  FMUL.FTZ R86, R86, c[0x0][0x320] ;  /* 0x0000c80056567a20 */ /* 0x000fe20000410000 */
[C---:B------:R-:W-:Y:S01]  /*1c250*/  HMMA.16816.F32.BF16 R96, R204.reuse, R6, R96 ;  /* 0x00000006cc60723c */ /* 0x040fe20000041860 */
[----:B------:R1:W-:Y:S03]  /*1c260*/  MUFU.TANH R119, R74 ;  /* 0x0000004a00777308 */ /* 0x0003e60000002400 */
[----:B------:R-:W-:Y:S02]  /*1c270*/  FMUL.FTZ R84, R84, c[0x0][0x320] ;  /* 0x0000c80054547a20 */ /* 0x000fe40000410000 */
[----:B------:R-:W-:Y:S02]  /*1c280*/  FMUL.FTZ R90, R90, c[0x0][0x320] ;  /* 0x0000c8005a5a7a20 */ /* 0x000fe40000410000 */
[-C--:B--2---:R-:W-:Y:S03]  /*1c290*/  HMMA.16816.F32.BF16 R100, R204, R8.reuse, R100 ;  /* 0x00000008cc64723c */ /* 0x084fe60000041864 */
        /* <DEDUP_REMOVED lines=8> */
[----:B-1----:R-:W-:Y:S01]  /*1c320*/  FMNMX.FTZ R74, R118, R0, !PT ;  /* 0x00000000764a7209 */ /* 0x002fe20007810000 */
[----:B------:R-:W-:Y:S01]  /*1c330*/  FMUL.FTZ R98, R98, c[0x0][0x320] ;  /* 0x0000c80062627a20 */ /* 0x000fe20000410000 */
[----:B------:R-:W-:Y:S01]  /*1c340*/  FMNMX.FTZ R0, R185, R4, !PT ;  /* 0x00000004b9007209 */ /* 0x000fe20007810000 */
[----:B------:R-:W1:Y:S01]  /*1c350*/  MUFU.TANH R26, R36 ;  /* 0x00000024001a7308 */ /* 0x000e620000002400 */
[----:B---3--:R-:W-:Y:S01]  /*1c360*/  FMNMX.FTZ R4, R187, R5, !PT ;  /* 0x00000005bb047209 */ /* 0x008fe20007810000 */
[----:B------:R-:W-:Y:S04]  /*1c370*/  HMMA.16816.F32.BF16 R112, R204, R10, R112 ;  /* 0x0000000acc70723c */ /* 0x000fe80000041870 */
[----:B------:R-:W-:Y:S01]  /*1c380*/  FMNMX.FTZ R0, R18, R0, !PT ;  /* 0x0000000012007209 */ /* 0x000fe20007810000 */
[----:B------:R-:W-:Y:S01]  /*1c390*/  FMUL.FTZ R101, R101, c[0x0][0x320] ;  /* 0x0000c80065657a20 */ /* 0x000fe20000410000 */
[----:B------:R-:W-:Y:S01]  /*1c3a0*/  FMNMX.FTZ R74, R16, R74, !PT ;  /* 0x0000004a104a7209 */ /* 0x000fe20007810000 */
[----:B------:R-:W-:Y:S01]  /*1c3b0*/  FMUL.FTZ R106, R106, c[0x0][0x320] ;  /* 0x0000c8006a6a7a20 */ /* 0x000fe20000410000 */
[----:B------:R2:W-:Y:S01]  /*1c3c0*/  MUFU.TANH R201, R39 ;  /* 0x0000002700c97308 */ /* 0x0005e20000002400 */
[----:B------:R-:W-:Y:S03]  /*1c3d0*/  FMUL.FTZ R99, R99, c[0x0][0x320] ;  /* 0x0000c80063637a20 */ /* 0x000fe60000410000 */
[----:B------:R-:W-:Y:S01]  /*1c3e0*/  FMNMX.FTZ R0, R19, R0, !PT ;  /* 0x0000000013007209 */ /* 0x000fe20007810000 */
[----:B------:R-:W-:Y:S01]  /*1c3f0*/  FMUL.FTZ R96, R96, c[0x0][0x320] ;  /* 0x0000c80060607a20 */ /* 0x000fe20000410000 */
[----:B------:R-:W-:Y:S01]  /*1c400*/  FMNMX.FTZ R74, R17, R74, !PT ;  /* 0x0000004a114a7209 */ /* 0x000fe20007810000 */
[----:B------:R-:W-:Y:S01]  /*1c410*/  FMUL.FTZ R97, R97, c[0x0][0x320] ;  /* 0x0000c80061617a20 */ /* 0x000fe20000410000 */
[----:B----4-:R-:W-:Y:S01]  /*1c420*/  FMNMX.FTZ R5, R22, R0, !PT ;  /* 0x0000000016057209 */ /* 0x010fe20007810000 */
[----:B------:R-:W-:Y:S01]  /*1c430*/  FMUL.FTZ R102, R102, c[0x0][0x320] ;  /* 0x0000c80066667a20 */ /* 0x000fe20000410000 */
[----:B------:R-:W3:Y:S01]  /*1c440*/  MUFU.TANH R208, R40 ;  /* 0x0000002800d07308 */ /* 0x000ee20000002400 */
        /* <DEDUP_REMOVED lines=9> */
[----:B------:R-:W-:Y:S01]  /*1c4e0*/  MUFU.TANH R192, R27 ;  /* 0x0000001b00c07308 */ /* 0x000fe20000002400 */
[----:B------:R-:W-:Y:S01]  /*1c4f0*/  FMUL.FTZ R115, R115, c[0x0][0x320] ;  /* 0x0000c80073737a20 */ /* 0x000fe20000410000 */
[----:B------:R-:W-:Y:S01]  /*1c500*/  FMNMX.FTZ R74, R32, R74, !PT ;  /* 0x0000004a204a7209 */ /* 0x000fe20007810000 */
[----:B------:R-:W-:Y:S01]  /*1c510*/  FMUL.FTZ R89, R89, c[0x0][0x320] ;  /* 0x0000c80059597a20 */ /* 0x000fe20000410000 */
[----:B--2---:R-:W2:Y:S01]  /*1c520*/  LDL.64 R38, [R1+0x70] ;  /* 0x0000700001267983 */ /* 0x004ea20000100a00 */
[----:B------:R-:W-:Y:S01]  /*1c530*/  FMUL.FTZ R92, R92, c[0x0][0x320] ;  /* 0x0000c8005c5c7a20 */ /* 0x000fe20000410000 */
[----:B------:R-:W-:Y:S01]  /*1c540*/  FMNMX.FTZ R0, R24, R4, !PT ;  /* 0x0000000418007209 */ /* 0x000fe20007810000 */
[----:B------:R-:W-:Y:S01]  /*1c550*/  FMUL.FTZ R91, R91, c[0x0][0x320] ;  /* 0x0000c8005b5b7a20 */ /* 0x000fe20000410000 */
[----:B------:R-:W-:Y:S01]  /*1c560*/  FMNMX.FTZ R74, R33, R74, !PT ;  /* 0x0000004a214a7209 */ /* 0x000fe20007810000 */
[----:B------:R-:W-:Y:S01]  /*1c570*/  FMUL.FTZ R94, R94, c[0x0][0x320] ;  /* 0x0000c8005e5e7a20 */ /* 0x000fe20000410000 */
[----:B------:R-:W4:Y:S01]  /*1c580*/  MUFU.TANH R27, R37 ;  /* 0x00000025001b7308 */ /* 0x000f220000002400 */
[----:B------:R-:W-:Y:S01]  /*1c590*/  FMUL.FTZ R95, R95, c[0x0][0x320] ;  /* 0x0000c8005f5f7a20 */ /* 0x000fe20000410000 */
[----:B------:R-:W-:Y:S01]  /*1c5a0*/  FMNMX.FTZ R0, R25, R0, !PT ;  /* 0x0000000019007209 */ /* 0x000fe20007810000 */
[----:B------:R-:W-:Y:S01]  /*1c5b0*/  FMUL.FTZ R107, R107, c[0x0][0x320] ;  /* 0x0000c8006b6b7a20 */ /* 0x000fe20000410000 */
[----:B-1----:R-:W-:Y:S01]  /*1c5c0*/  FMNMX.FTZ R74, R26, R74, !PT ;  /* 0x0000004a1a4a7209 */ /* 0x002fe20007810000 */
[----:B------:R-:W-:Y:S01]  /*1c5d0*/  FMUL.FTZ R69, R69, c[0x0][0x320] ;  /* 0x0000c80045457a20 */ /* 0x000fe20000410000 */
[----:B------:R-:W-:Y:S01]  /*1c5e0*/  FMNMX.FTZ R0, R28, R0, !PT ;  /* 0x000000001c007209 */ /* 0x000fe20007810000 */
[----:B------:R-:W-:Y:S01]  /*1c5f0*/  FMUL.FTZ R83, R83, c[0x0][0x320] ;  /* 0x0000c80053537a20 */ /* 0x000fe20000410000 */
[----:B------:R-:W-:Y:S01]  /*1c600*/  FMNMX.FTZ R5, R34, R5, !PT ;  /* 0x0000000522057209 */ /* 0x000fe20007810000 */
[----:B------:R-:W-:Y:S01]  /*1c610*/  FMUL.FTZ R72, R72, c[0x0][0x320] ;  /* 0x0000c80048487a20 */ /* 0x000fe20000410000 */
[----:B------:R-:W1:Y:S01]  /*1c620*/  MUFU.TANH R50, R50 ;  /* 0x0000003200327308 */ /* 0x000e620000002400 */
        /* <DEDUP_REMOVED lines=8> */
[----:B------:R-:W-:Y:S01]  /*1c6b0*/  FMUL.FTZ R76, R76, c[0x0][0x320] ;  /* 0x0000c8004c4c7a20 */ /* 0x000fe20000410000 */
[----:B------:R-:W3:Y:S01]  /*1c6c0*/  MUFU.TANH R48, R48 ;  /* 0x0000003000307308 */ /* 0x000ee20000002400 */
[----:B------:R-:W-:Y:S01]  /*1c6d0*/  FMUL.FTZ R78, R78, c[0x0][0x320] ;  /* 0x0000c8004e4e7a20 */ /* 0x000fe20000410000 */
[----:B------:R-:W-:Y:S01]  /*1c6e0*/  FMNMX.FTZ R0, R201, R5, !PT ;  /* 0x00000005c9007209 */ /* 0x000fe20007810000 */
[----:B------:R-:W-:Y:S01]  /*1c6f0*/  FMUL.FTZ R77, R77, c[0x0][0x320] ;  /* 0x0000c8004d4d7a20 */ /* 0x000fe20000410000 */
[----:B----4-:R-:W-:Y:S01]  /*1c700*/  FMNMX.FTZ R74, R27, R74, !PT ;  /* 0x0000004a1b4a7209 */ /* 0x010fe20007810000 */
        /* <DEDUP_REMOVED lines=8> */
[----:B------:R-:W-:Y:S02]  /*1c790*/  FMUL.FTZ R67, R67, c[0x0][0x320] ;  /* 0x0000c80043437a20 */ /* 0x000fe40000410000 */
[----:B------:R-:W-:Y:S02]  /*1c7a0*/  FMUL.FTZ R65, R65, c[0x0][0x320] ;  /* 0x0000c80041417a20 */ /* 0x000fe40000410000 */
[----:B------:R-:W-:Y:S02]  /*1c7b0*/  FMUL.FTZ R47, R47, c[0x0][0x320] ;  /* 0x0000c8002f2f7a20 */ /* 0x000fe40000410000 */
        /* <DEDUP_REMOVED lines=18> */
[----:B------:R-:W-:Y:S05]  /*1c8e0*/  FMUL.FTZ R108, R108, c[0x0][0x320] ;  /* 0x0000c8006c6c7a20 */ /* 0x000fea0000410000 */
[----:B------:R-:W1:Y:S01]  /*1c8f0*/  MUFU.TANH R222, R55 ;  /* 0x0000003700de7308 */ /* 0x000e620000002400 */
[----:B---3--:R-:W-:Y:S09]  /*1c900*/  FMNMX.FTZ R0, R248, R0, !PT ;  /* 0x00000000f8007209 */ /* 0x008ff20007810000 */
[----:B------:R3:W3:Y:S01]  /*1c910*/  MUFU.TANH R217, R53 ;  /* 0x0000003500d97308 */ /* 0x0006e20000002400 */
[----:B----4-:R-:W-:Y:S09]  /*1c920*/  FMNMX.FTZ R74, R215, R74, !PT ;  /* 0x0000004ad74a7209 */ /* 0x010ff20007810000 */
[----:B------:R-:W-:Y:S01]  /*1c930*/  MUFU.TANH R216, R43 ;  /* 0x0000002b00d87308 */ /* 0x000fe20000002400 */
[----:B-1----:R-:W-:Y:S09]  /*1c940*/  FMNMX.FTZ R0, R222, R0, !PT ;  /* 0x00000000de007209 */ /* 0x002ff20007810000 */
[----:B------:R-:W1:Y:S01]  /*1c950*/  MUFU.TANH R43, R66 ;  /* 0x00000042002b7308 */ /* 0x000e620000002400 */
[----:B---3--:R-:W3:Y:S01]  /*1c960*/  LDL.64 R52, [R1+0x68] ;  /* 0x0000680001347983 */ /* 0x008ee20000100a00 */
[----:B------:R-:W-:Y:S08]  /*1c970*/  FMNMX.FTZ R74, R217, R74, !PT ;  /* 0x0000004ad94a7209 */ /* 0x000ff00007810000 */
[----:B------:R-:W4:Y:S10]  /*1c980*/  MUFU.TANH R212, R64 ;  /* 0x0000004000d47308 */ /* 0x000f340000002400 */
[----:B------:R-:W-:Y:S01]  /*1c990*/  MUFU.TANH R214, R46 ;  /* 0x0000002e00d67308 */ /* 0x000fe20000002400 */
[----:B-1----:R-:W-:Y:S09]  /*1c9a0*/  FMNMX.FTZ R0, R43, R0, !PT ;  /* 0x000000002b007209 */ /* 0x002ff20007810000 */
[----:B------:R-:W1:Y:S01]  /*1c9b0*/  MUFU.TANH R46, R67 ;  /* 0x00000043002e7308 */ /* 0x000e620000002400 */
[----:B----4-:R-:W-:Y:S09]  /*1c9c0*/  FMNMX.FTZ R74, R212, R74, !PT ;  /* 0x0000004ad44a7209 */ /* 0x010ff20007810000 */
[----:B------:R-:W4:Y:S10]  /*1c9d0*/  MUFU.TANH R252, R70 ;  /* 0x0000004600fc7308 */ /* 0x000f340000002400 */
[----:B------:R4:W-:Y:S01]  /*1c9e0*/  MUFU.TANH R220, R87 ;  /* 0x0000005700dc7308 */ /* 0x0009e20000002400 */
[----:B-1----:R-:W-:Y:S09]  /*1c9f0*/  FMNMX.FTZ R0, R46, R0, !PT ;  /* 0x000000002e007209 */ /* 0x002ff20007810000 */
[----:B------:R-:W1:Y:S10]  /*1ca00*/  MUFU.TANH R211, R65 ;  /* 0x0000004100d37308 */ /* 0x000e740000002400 */
[----:B------:R-:W-:Y:S01]  /*1ca10*/  MUFU.TANH R231, R61 ;  /* 0x0000003d00e77308 */ /* 0x000fe20000002400 */
[----:B----4-:R-:W-:Y:S04]  /*1ca20*/  MOV R87, R252 ;  /* 0x000000fc00577202 */ /* 0x010fe80000000f00 */
[----:B------:R-:W-:Y:S05]  /*1ca30*/  FMNMX.FTZ R0, R87, R0, !PT ;  /* 0x0000000057007209 */ /* 0x000fea0007810000 */
[----:B------:R-:W4:Y:S01]  /*1ca40*/  MUFU.TANH R61, R68 ;  /* 0x00000044003d7308 */ /* 0x000f220000002400 */
[----:B-1----:R-:W-:Y:S09]  /*1ca50*/  FMNMX.FTZ R74, R211, R74, !PT ;  /* 0x0000004ad34a7209 */ /* 0x002ff20007810000 */
[----:B------:R-:W1:Y:S10]  /*1ca60*/  MUFU.TANH R239, R71 ;  /* 0x0000004700ef7308 */ /* 0x000e740000002400 */
[----:B------:R-:W1:Y:S01]  /*1ca70*/  MUFU.TANH R249, R69 ;  /* 0x0000004500f97308 */ /* 0x000e620000002400 */
[----:B----4-:R-:W-:Y:S09]  /*1ca80*/  FMNMX.FTZ R74, R61, R74, !PT ;  /* 0x0000004a3d4a7209 */ /* 0x010ff20007810000 */
[----:B------:R-:W4:Y:S01]  /*1ca90*/  MUFU.TANH R238, R93 ;  /* 0x0000005d00ee7308 */ /* 0x000f220000002400 */
[----:B-1----:R-:W-:Y:S09]  /*1caa0*/  FMNMX.FTZ R0, R239, R0, !PT ;  /* 0x00000000ef007209 */ /* 0x002ff20007810000 */
[----:B------:R4:W-:Y:S01]  /*1cab0*/  MUFU.TANH R190, R101 ;  /* 0x0000006500be7308 */ /* 0x0009e20000002400 */
[----:B------:R-:W-:Y:S09]  /*1cac0*/  FMNMX.FTZ R74, R249, R74, !PT ;  /* 0x0000004af94a7209 */ /* 0x000ff20007810000 */
[----:B------:R-:W1:Y:S10]  /*1cad0*/  MUFU.TANH R233, R82 ;  /* 0x0000005200e97308 */ /* 0x000e740000002400 */
[----:B------:R-:W1:Y:S01]  /*1cae0*/  MUFU.TANH R199, R83 ;  /* 0x0000005300c77308 */ /* 0x000e620000002400 */
[----:B----4-:R-:W-:Y:S09]  /*1caf0*/  MOV R101, R238 ;  /* 0x000000ee00657202 */ /* 0x010ff20000000f00 */
[----:B------:R-:W4:Y:S01]  /*1cb00*/  MUFU.TANH R14, R14 ;  /* 0x0000000e000e7308 */ /* 0x000f220000002400 */
[----:B-1----:R-:W-:Y:S09]  /*1cb10*/  FMNMX.FTZ R0, R233, R0, !PT ;  /* 0x00000000e9007209 */ /* 0x002ff20007810000 */
[----:B------:R-:W-:Y:S01]  /*1cb20*/  MUFU.TANH R218, R47 ;  /* 0x0000002f00da7308 */ /* 0x000fe20000002400 */
[----:B------:R-:W-:Y:S04]  /*1cb30*/  MOV R207, R199 ;  /* 0x000000c700cf7202 */ /* 0x000fe80000000f00 */
[----:B------:R-:W-:Y:S05]  /*1cb40*/  FMNMX.FTZ R0, R207, R0, !PT ;  /* 0x00000000cf007209 */ /* 0x000fea0007810000 */
[----:B------:R-:W-:Y:S01]  /*1cb50*/  MUFU.TANH R47, R79 ;  /* 0x0000004f002f7308 */ /* 0x000fe20000002400 */
[----:B----4-:R-:W-:Y:S09]  /*1cb60*/  FMNMX.FTZ R5, R14, R5, !PT ;  /* 0x000000050e057209 */ /* 0x010ff20007810000 */
[----:B------:R-:W1:Y:S10]  /*1cb70*/  MUFU.TANH R79, R80 ;  /* 0x00000050004f7308 */ /* 0x000e740000002400 */
[----:B------:R-:W4:Y:S10]  /*1cb80*/  MUFU.TANH R200, R86 ;  /* 0x0000005600c87308 */ /* 0x000f340000002400 */
[----:B------:R-:W2:Y:S01]  /*1cb90*/  MUFU.TANH R15, R15 ;  /* 0x0000000f000f7308 */ /* 0x000ea20000002400 */
[----:B-1----:R-:W-:Y:S09]  /*1cba0*/  FMNMX.FTZ R74, R79, R74, !PT ;  /* 0x0000004a4f4a7209 */ /* 0x002ff20007810000 */
[----:B------:R-:W1:Y:S01]  /*1cbb0*/  MUFU.TANH R240, R81 ;  /* 0x0000005100f07308 */ /* 0x000e620000002400 */
[----:B----4-:R-:W-:Y:S04]  /*1cbc0*/  MOV R205, R200 ;  /* 0x000000c800cd7202 */ /* 0x010fe80000000f00 */
[----:B------:R-:W-:Y:S05]  /*1cbd0*/  FMNMX.FTZ R0, R205, R0, !PT ;  /* 0x00000000cd007209 */ /* 0x000fea0007810000 */
[----:B------:R-:W4:Y:S01]  /*1cbe0*/  MUFU.TANH R236, R72 ;  /* 0x0000004800ec7308 */ /* 0x000f220000002400 */
[----:B------:R-:W-:Y:S02]  /*1cbf0*/  FMNMX.FTZ R0, R220, R0, !PT ;  /* 0x00000000dc007209 */ /* 0x000fe40007810000 */
[----:B--2---:R-:W-:Y:S04]  /*1cc00*/  FMNMX.FTZ R5, R15, R5, !PT ;  /* 0x000000050f057209 */ /* 0x004fe80007810000 */
[----:B------:R-:W-:Y:S03]  /*1cc10*/  FMNMX.FTZ R5, R193, R5, !PT ;  /* 0x00000005c1057209 */ /* 0x000fe60007810000 */
[----:B------:R4:W-:Y:S01]  /*1cc20*/  MUFU.TANH R237, R90 ;  /* 0x0000005a00ed7308 */ /* 0x0009e20000002400 */
[----:B------:R-:W-:Y:S02]  /*1cc30*/  FMNMX.FTZ R5, R192, R5, !PT ;  /* 0x00000005c0057209 */ /* 0x000fe40007810000 */
[----:B-1----:R-:W-:Y:S07]  /*1cc40*/  FMNMX.FTZ R74, R240, R74, !PT ;  /* 0x0000004af04a7209 */ /* 0x002fee0007810000 */
[----:B------:R-:W1:Y:S10]  /*1cc50*/  MUFU.TANH R247, R84 ;  /* 0x0000005400f77308 */ /* 0x000e740000002400 */
[----:B------:R2:W2:Y:S01]  /*1cc60*/  MUFU.TANH R246, R85 ;  /* 0x0000005500f67308 */ /* 0x0004a20000002400 */
[----:B----4-:R-:W-:Y:S09]  /*1cc70*/  MOV R90, R236 ;  /* 0x000000ec005a7202 */ /* 0x010ff20000000f00 */
[----:B------:R4:W-:Y:S01]  /*1cc80*/  MUFU.TANH R189, R113 ;  /* 0x0000007100bd7308 */ /* 0x0009e20000002400 */
[----:B-1----:R-:W-:Y:S09]  /*1cc90*/  FMNMX.FTZ R74, R247, R74, !PT ;  /* 0x0000004af74a7209 */ /* 0x002ff20007810000 */
[----:B------:R-:W-:Y:S01]  /*1cca0*/  MUFU.TANH R210, R45 ;  /* 0x0000002d00d27308 */ /* 0x000fe20000002400 */
[----:B--2---:R-:W-:Y:S09]  /*1ccb0*/  MOV R85, R231 ;  /* 0x000000e700557202 */ /* 0x004ff20000000f00 */
[----:B------:R-:W1:Y:S01]  /*1ccc0*/  MUFU.TANH R45, R98 ;  /* 0x00000062002d7308 */ /* 0x000e620000002400 */
[----:B----4-:R-:W-:Y:S04]  /*1ccd0*/  MOV R113, R246 ;  /* 0x000000f600717202 */ /* 0x010fe80000000f00 */
[----:B------:R-:W-:Y:S05]  /*1cce0*/  FMNMX.FTZ R74, R113, R74, !PT ;  /* 0x0000004a714a7209 */ /* 0x000fea0007810000 */
[----:B------:R-:W2:Y:S10]  /*1ccf0*/  MUFU.TANH R219, R99 ;  /* 0x0000006300db7308 */ /* 0x000eb40000002400 */
[----:B------:R-:W4:Y:S01]  /*1cd00*/  MUFU.TANH R30, R30 ;  /* 0x0000001e001e7308 */ /* 0x000f220000002400 */
[----:B-1----:R-:W-:Y:S09]  /*1cd10*/  FMNMX.FTZ R0, R45, R0, !PT ;  /* 0x000000002d007209 */ /* 0x002ff20007810000 */
[----:B------:R-:W-:Y:S01]  /*1cd20*/  MUFU.TANH R209, R44 ;  /* 0x0000002c00d17308 */ /* 0x000fe20000002400 */
[----:B--2---:R-:W-:Y:S04]  /*1cd30*/  MOV R204, R219 ;  /* 0x000000db00cc7202 */ /* 0x004fe80000000f00 */
[----:B------:R-:W-:Y:S05]  /*1cd40*/  FMNMX.FTZ R0, R204, R0, !PT ;  /* 0x00000000cc007209 */ /* 0x000fea0007810000 */
[----:B------:R-:W1:Y:S01]  /*1cd50*/  MUFU.TANH R44, R96 ;  /* 0x00000060002c7308 */ /* 0x000e620000002400 */
[----:B----4-:R-:W-:Y:S09]  /*1cd60*/  FMNMX.FTZ R5, R30, R5, !PT ;  /* 0x000000051e057209 */ /* 0x010ff20007810000 */
[----:B------:R-:W2:Y:S10]  /*1cd70*/  MUFU.TANH R31, R31 ;  /* 0x0000001f001f7308 */ /* 0x000eb40000002400 */
[----:B------:R-:W4:Y:S01]  /*1cd80*/  MUFU.TANH R235, R97 ;  /* 0x0000006100eb7308 */ /* 0x000f220000002400 */
[----:B-1----:R-:W-:Y:S09]  /*1cd90*/  FMNMX.FTZ R74, R44, R74, !PT ;  /* 0x0000004a2c4a7209 */ /* 0x002ff20007810000 */
[----:B------:R-:W1:Y:S01]  /*1cda0*/  MUFU.TANH R238, R102 ;  /* 0x0000006600ee7308 */ /* 0x000e620000002400 */
[----:B--2---:R-:W-:Y:S09]  /*1cdb0*/  FMNMX.FTZ R5, R31, R5, !PT ;  /* 0x000000051f057209 */ /* 0x004ff20007810000 */
[----:B------:R-:W2:Y:S01]  /*1cdc0*/  MUFU.TANH R213, R42 ;  /* 0x0000002a00d57308 */ /* 0x000ea20000002400 */
[----:B----4-:R-:W-:Y:S09]  /*1cdd0*/  FMNMX.FTZ R74, R235, R74, !PT ;  /* 0x0000004aeb4a7209 */ /* 0x010ff20007810000 */
[----:B------:R4:W3:Y:S01]  /*1cde0*/  MUFU.TANH R250, R100 ;  /* 0x0000006400fa7308 */ /* 0x0008e20000002400 */
[----:B-1----:R-:W-:Y:S09]  /*1cdf0*/  FMNMX.FTZ R0, R238, R0, !PT ;  /* 0x00000000ee007209 */ /* 0x002ff20007810000 */
[----:B------:R-:W-:Y:S01]  /*1ce00*/  MUFU.TANH R197, R57 ;  /* 0x0000003900c57308 */ /* 0x000fe20000002400 */
[----:B--2---:R-:W-:Y:S04]  /*1ce10*/  FMNMX.FTZ R5, R213, R5, !PT ;  /* 0x00000005d5057209 */ /* 0x004fe80007810000 */
[----:B------:R-:W-:Y:S05]  /*1ce20*/  FMNMX.FTZ R5, R216, R5, !PT ;  /* 0x00000005d8057209 */ /* 0x000fea0007810000 */
[----:B------:R-:W1:Y:S01]  /*1ce30*/  MUFU.TANH R57, R103 ;  /* 0x0000006700397308 */ /* 0x000e620000002400 */
[----:B------:R-:W-:Y:S02]  /*1ce40*/  FMNMX.FTZ R5, R214, R5, !PT ;  /* 0x00000005d6057209 */ /* 0x000fe40007810000 */
[----:B----4-:R-:W-:Y:S02]  /*1ce50*/  MOV R100, R237 ;  /* 0x000000ed00647202 */ /* 0x010fe40000000f00 */
[----:B------:R-:W-:Y:S02]  /*1ce60*/  FMNMX.FTZ R5, R218, R5, !PT ;  /* 0x00000005da057209 */ /* 0x000fe40007810000 */
[----:B---3--:R-:W-:Y:S03]  /*1ce70*/  FMNMX.FTZ R74, R250, R74, !PT ;  /* 0x0000004afa4a7209 */ /* 0x008fe60007810000 */
[----:B------:R-:W2:Y:S01]  /*1ce80*/  MUFU.TANH R203, R41 ;  /* 0x0000002900cb7308 */ /* 0x000ea20000002400 */
[----:B------:R-:W-:Y:S09]  /*1ce90*/  FMNMX.FTZ R74, R190, R74, !PT ;  /* 0x0000004abe4a7209 */ /* 0x000ff20007810000 */
[----:B------:R-:W-:Y:S01]  /*1cea0*/  MUFU.TANH R223, R60 ;  /* 0x0000003c00df7308 */ /* 0x000fe20000002400 */
[----:B-1----:R-:W-:Y:S09]  /*1ceb0*/  FMNMX.FTZ R0, R57, R0, !PT ;  /* 0x0000000039007209 */ /* 0x002ff20007810000 */
[----:B------:R-:W1:Y:S01]  /*1cec0*/  MUFU.TANH R60, R114 ;  /* 0x00000072003c7308 */ /* 0x000e620000002400 */
[----:B--2---:R-:W-:Y:S04]  /*1ced0*/  FMNMX.FTZ R4, R203, R4, !PT ;  /* 0x00000004cb047209 */ /* 0x004fe80007810000 */
[----:B------:R-:W-:Y:S05]  /*1cee0*/  FMNMX.FTZ R4, R209, R4, !PT ;  /* 0x00000004d1047209 */ /* 0x000fea0007810000 */
[----:B------:R-:W-:Y:S01]  /*1cef0*/  MUFU.TANH R236, R104 ;  /* 0x0000006800ec7308 */ /* 0x000fe20000002400 */
[----:B------:R-:W-:Y:S09]  /*1cf00*/  FMNMX.FTZ R4, R210, R4, !PT ;  /* 0x00000004d2047209 */ /* 0x000ff20007810000 */
[----:B------:R-:W2:Y:S01]  /*1cf10*/  MUFU.TANH R104, R112 ;  /* 0x0000007000687308 */ /* 0x000ea20000002400 */
[----:B-1----:R-:W-:Y:S09]  /*1cf20*/  FMNMX.FTZ R0, R60, R0, !PT ;  /* 0x000000003c007209 */ /* 0x002ff20007810000 */
[----:B------:R-:W1:Y:S10]  /*1cf30*/  MUFU.TANH R244, R58 ;  /* 0x0000003a00f47308 */ /* 0x000e740000002400 */
[----:B------:R1:W-:Y:S01]  /*1cf40*/  MUFU.TANH R230, R88 ;  /* 0x0000005800e67308 */ /* 0x0003e20000002400 */
[----:B--2---:R-:W-:Y:S04]  /*1cf50*/  FMNMX.FTZ R74, R104, R74, !PT ;  /* 0x0000004a684a7209 */ /* 0x004fe80007810000 */
[----:B------:R-:W-:Y:S05]  /*1cf60*/  FMNMX.FTZ R74, R189, R74, !PT ;  /* 0x0000004abd4a7209 */ /* 0x000fea0007810000 */
[----:B------:R-:W2:Y:S01]  /*1cf70*/  MUFU.TANH R231, R115 ;  /* 0x0000007300e77308 */ /* 0x000ea20000002400 */
[----:B------:R-:W3:Y:S09]  /*1cf80*/  SHFL.BFLY PT, R6, R74, 0x2, 0x1f ;  /* 0x0c401f004a067f89 */ /* 0x000ef200000e0000 */
[----:B------:R-:W4:Y:S01]  /*1cf90*/  MUFU.TANH R202, R73 ;  /* 0x0000004900ca7308 */ /* 0x000f220000002400 */
[----:B-1----:R-:W-:Y:S05]  /*1cfa0*/  IMAD.MOV.U32 R88, RZ, RZ, R244 ;  /* 0x000000ffff587224 */ /* 0x002fea00078e00f4 */
[----:B------:R-:W-:Y:S04]  /*1cfb0*/  FMNMX.FTZ R5, R88, R5, !PT ;  /* 0x0000000558057209 */ /* 0x000fe80007810000 */
[----:B------:R-:W1:Y:S01]  /*1cfc0*/  MUFU.TANH R56, R56 ;  /* 0x0000003800387308 */ /* 0x000e620000002400 */
[----:B--2---:R-:W-:Y:S02]  /*1cfd0*/  FMNMX.FTZ R0, R231, R0, !PT ;  /* 0x00000000e7007209 */ /* 0x004fe40007810000 */
[----:B------:R-:W-:Y:S02]  /*1cfe0*/  MOV R115, R119 ;  /* 0x0000007700737202 */ /* 0x000fe40000000f00 */
[----:B---3--:R-:W-:Y:S05]  /*1cff0*/  FMNMX.FTZ R74, R74, R6, !PT ;  /* 0x000000064a4a7209 */ /* 0x008fea0007810000 */
[----:B------:R-:W-:Y:S01]  /*1d000*/  MUFU.TANH R119, R106 ;  /* 0x0000006a00777308 */ /* 0x000fe20000002400 */
[----:B------:R-:W2:Y:S01]  /*1d010*/  SHFL.BFLY PT, R8, R74, 0x1, 0x1f ;  /* 0x0c201f004a087f89 */ /* 0x000ea200000e0000 */
[----:B----4-:R-:W-:Y:S08]  /*1d020*/  MOV R206, R202 ;  /* 0x000000ca00ce7202 */ /* 0x010ff00000000f00 */
[----:B------:R-:W3:Y:S01]  /*1d030*/  MUFU.TANH R232, R59 ;  /* 0x0000003b00e87308 */ /* 0x000ee20000002400 */
[----:B------:R-:W4:Y:S01]  /*1d040*/  SHFL.BFLY PT, R73, R0, 0x2, 0x1f ;  /* 0x0c401f0000497f89 */ /* 0x000f2200000e0000 */
[----:B-1----:R-:W-:Y:S08]  /*1d050*/  FMNMX.FTZ R4, R56, R4, !PT ;  /* 0x0000000438047209 */ /* 0x002ff00007810000 */
[----:B------:R-:W1:Y:S01]  /*1d060*/  MUFU.TANH R229, R62 ;  /* 0x0000003e00e57308 */ /* 0x000e620000002400 */
[----:B--2---:R-:W-:Y:S09]  /*1d070*/  FMNMX.FTZ R74, R74, R8, !PT ;  /* 0x000000084a4a7209 */ /* 0x004ff20007810000 */
[----:B------:R-:W2:Y:S01]  /*1d080*/  MUFU.TANH R58, R63 ;  /* 0x0000003f003a7308 */ /* 0x000ea20000002400 */
[----:B---3--:R-:W-:Y:S02]  /*1d090*/  FMNMX.FTZ R5, R232, R5, !PT ;  /* 0x00000005e8057209 */ /* 0x008fe40007810000 */
[----:B------:R-:W-:Y:S02]  /*1d0a0*/  MOV R59, R197 ;  /* 0x000000c5003b7202 */ /* 0x000fe40000000f00 */
[----:B----4-:R-:W-:Y:S05]  /*1d0b0*/  FMNMX.FTZ R73, R0, R73, !PT ;  /* 0x0000004900497209 */ /* 0x010fea0007810000 */
[----:B------:R-:W3:Y:S01]  /*1d0c0*/  MUFU.TANH R234, R75 ;  /* 0x0000004b00ea7308 */ /* 0x000ee20000002400 */
[----:B------:R-:W-:Y:S01]  /*1d0d0*/  FMNMX.FTZ R4, R59, R4, !PT ;  /* 0x000000043b047209 */ /* 0x000fe20007810000 */
[----:B------:R-:W4:Y:S01]  /*1d0e0*/  SHFL.BFLY PT, R6, R73, 0x1, 0x1f ;  /* 0x0c201f0049067f89 */ /* 0x000f2200000e0000 */
[----:B-1----:R-:W-:Y:S02]  /*1d0f0*/  FMNMX.FTZ R5, R229, R5, !PT ;  /* 0x00000005e5057209 */ /* 0x002fe40007810000 */
[----:B------:R-:W-:Y:S05]  /*1d100*/  MOV R62, R223 ;  /* 0x000000df003e7202 */ /* 0x000fea0000000f00 */
[----:B------:R1:W1:Y:S01]  /*1d110*/  MUFU.TANH R251, R76 ;  /* 0x0000004c00fb7308 */ /* 0x0002620000002400 */
[----:B------:R-:W-:Y:S02]  /*1d120*/  FMNMX.FTZ R4, R62, R4, !PT ;  /* 0x000000043e047209 */ /* 0x000fe40007810000 */
[----:B--2---:R-:W-:Y:S02]  /*1d130*/  FMNMX.FTZ R5, R58, R5, !PT ;  /* 0x000000053a057209 */ /* 0x004fe40007810000 */
[----:B------:R-:W-:Y:S02]  /*1d140*/  FMNMX.FTZ R4, R85, R4, !PT ;  /* 0x0000000455047209 */ /* 0x000fe40007810000 */
[----:B------:R-:W-:Y:S03]  /*1d150*/  FMNMX.FTZ R5, R115, R5, !PT ;  /* 0x0000000573057209 */ /* 0x000fe60007810000 */
[----:B------:R2:W2:Y:S01]  /*1d160*/  MUFU.TANH R36, R89 ;  /* 0x0000005900247308 */ /* 0x0004a20000002400 */
[----:B------:R-:W-:Y:S02]  /*1d170*/  FMNMX.FTZ R4, R90, R4, !PT ;  /* 0x000000045a047209 */ /* 0x000fe40007810000 */
[----:B---3--:R-:W-:Y:S02]  /*1d180*/  FMNMX.FTZ R5, R234, R5, !PT ;  /* 0x00000005ea057209 */ /* 0x008fe40007810000 */
[----:B------:R-:W-:Y:S02]  /*1d190*/  FMNMX.FTZ R4, R206, R4, !PT ;  /* 0x00000004ce047209 */ /* 0x000fe40007810000 */
[----:B----4-:R-:W-:Y:S03]  /*1d1a0*/  FMNMX.FTZ R73, R73, R6, !PT ;  /* 0x0000000649497209 */ /* 0x010fe60007810000 */
[----:B------:R-:W3:Y:S01]  /*1d1b0*/  MUFU.TANH R221, R78 ;  /* 0x0000004e00dd7308 */ /* 0x000ee20000002400 */
[----:B-1----:R-:W-:Y:S01]  /*1d1c0*/  FMUL.FTZ R76, R110, c[0x0][0x320] ;  /* 0x0000c8006e4c7a20 */ /* 0x002fe20000410000 */
[----:B------:R-:W-:Y:S08]  /*1d1d0*/  MOV R110, R57 ;  /* 0x00000039006e7202 */ /* 0x000ff00000000f00 */
[----:B------:R-:W1:Y:S01]  /*1d1e0*/  MUFU.TANH R245, R77 ;  /* 0x0000004d00f57308 */ /* 0x000e620000002400 */
[----:B--2---:R-:W-:Y:S01]  /*1d1f0*/  MOV R89, R251 ;  /* 0x000000fb00597202 */ /* 0x004fe20000000f00 */
[----:B------:R-:W-:Y:S03]  /*1d200*/  IMAD.MOV.U32 R103, RZ, RZ, R36 ;  /* 0x000000ffff677224 */ /* 0x000fe600078e0024 */
[----:B------:R-:W-:Y:S05]  /*1d210*/  FMNMX.FTZ R4, R89, R4, !PT ;  /* 0x0000000459047209 */ /* 0x000fea0007810000 */
[----:B------:R-:W2:Y:S01]  /*1d220*/  MUFU.TANH R37, R92 ;  /* 0x0000005c00257308 */ /* 0x000ea20000002400 */
[----:B---3--:R-:W-:Y:S01]  /*1d230*/  FMNMX.FTZ R0, R221, R5, !PT ;  /* 0x00000005dd007209 */ /* 0x008fe20007810000 */
[----:B------:R-:W-:Y:S03]  /*1d240*/  FMUL.FTZ R78, R73, c[0x0][0x2d0] ;  /* 0x0000b400494e7a20 */ /* 0x000fe60000410000 */
[----:B------:R-:W-:Y:S05]  /*1d250*/  FMNMX.FTZ R0, R47, R0, !PT ;  /* 0x000000002f007209 */ /* 0x000fea0007810000 */
[----:B------:R3:W4:Y:S01]  /*1d260*/  MUFU.TANH R41, R105 ;  /* 0x0000006900297308 */ /* 0x0007220000002400 */
[----:B------:R-:W-:Y:S01]  /*1d270*/  FMNMX.FTZ R5, R100, R0, !PT ;  /* 0x0000000064057209 */ /* 0x000fe20007810000 */
[----:B------:R-:W-:Y:S01]  /*1d280*/  FMUL.FTZ R0, R111, c[0x0][0x320] ;  /* 0x0000c8006f007a20 */ /* 0x000fe20000410000 */
[----:B-1----:R-:W-:Y:S02]  /*1d290*/  MOV R86, R245 ;  /* 0x000000f500567202 */ /* 0x002fe40000000f00 */
[----:B------:R-:W-:Y:S02]  /*1d2a0*/  MOV R111, R58 ;  /* 0x0000003a006f7202 */ /* 0x000fe40000000f00 */
[----:B------:R-:W-:Y:S03]  /*1d2b0*/  FMNMX.FTZ R4, R86, R4, !PT ;  /* 0x0000000456047209 */ /* 0x000fe60007810000 */
[----:B------:R-:W1:Y:S01]  /*1d2c0*/  MUFU.TANH R42, R108 ;  /* 0x0000006c002a7308 */ /* 0x000e620000002400 */
[----:B------:R-:W-:Y:S02]  /*1d2d0*/  FMNMX.FTZ R4, R230, R4, !PT ;  /* 0x00000004e6047209 */ /* 0x000fe40007810000 */
[----:B--2---:R-:W-:Y:S02]  /*1d2e0*/  MOV R102, R37 ;  /* 0x0000002500667202 */ /* 0x004fe40000000f00 */
[----:B------:R-:W-:Y:S05]  /*1d2f0*/  FMNMX.FTZ R4, R103, R4, !PT ;  /* 0x0000000467047209 */ /* 0x000fea0007810000 */
[----:B------:R2:W-:Y:S01]  /*1d300*/  MUFU.TANH R75, R0 ;  /* 0x00000000004b7308 */ /* 0x0005e20000002400 */
[----:B------:R-:W-:Y:S01]  /*1d310*/  FMNMX.FTZ R4, R102, R4, !PT ;  /* 0x0000000466047209 */ /* 0x000fe20007810000 */
[----:B---3--:R-:W-:Y:S03]  /*1d320*/  FMUL.FTZ R105, R74, c[0x0][0x2d0] ;  /* 0x0000b4004a697a20 */ /* 0x008fe60000410000 */
[----:B------:R-:W-:Y:S01]  /*1d330*/  FMNMX.FTZ R4, R101, R4, !PT ;  /* 0x0000000465047209 */ /* 0x000fe20007810000 */
[----:B------:R-:W-:Y:S03]  /*1d340*/  FFMA.FTZ R104, R104, c[0x0][0x2d0], -R105 ;  /* 0x0000b40068687a23 */ /* 0x000fe60000010869 */
[----:B------:R-:W-:Y:S01]  /*1d350*/  FMNMX.FTZ R4, R236, R4, !PT ;  /* 0x00000004ec047209 */ /* 0x000fe20007810000 */
[----:B------:R-:W3:Y:S03]  /*1d360*/  MUFU.TANH R114, R109 ;  /* 0x0000006d00727308 */ /* 0x000ee60000002400 */
[----:B----4-:R-:W-:Y:S04]  /*1d370*/  FMNMX.FTZ R4, R41, R4, !PT ;  /* 0x0000000429047209 */ /* 0x010fe80007810000 */
[----:B-1----:R-:W-:Y:S03]  /*1d380*/  FMNMX.FTZ R4, R42, R4, !PT ;  /* 0x000000042a047209 */ /* 0x002fe60007810000 */
[----:B------:R-:W1:Y:S01]  /*1d390*/  MUFU.TANH R243, R91 ;  /* 0x0000005b00f37308 */ /* 0x000e620000002400 */
[----:B--2---:R-:W-:Y:S04]  /*1d3a0*/  FADD.FTZ R0, -R74, R2 ;  /* 0x000000024a007221 */ /* 0x004fe80000010100 */
[----:B------:R-:W-:Y:S05]  /*1d3b0*/  FMUL.FTZ R2, R0, c[0x0][0x2d0] ;  /* 0x0000b40000027a20 */ /* 0x000fea0000410000 */
[----:B------:R-:W2:Y:S01]  /*1d3c0*/  MUFU.TANH R109, R94 ;  /* 0x0000005e006d7308 */ /* 0x000ea20000002400 */
[----:B---3--:R-:W-:Y:S05]  /*1d3d0*/  FMNMX.FTZ R4, R114, R4, !PT ;  /* 0x0000000472047209 */ /* 0x008fea0007810000 */
[----:B------:R-:W3:Y:S04]  /*1d3e0*/  SHFL.BFLY PT, R7, R4, 0x2, 0x1f ;  /* 0x0c401f0004077f89 */ /* 0x000ee800000e0000 */
[----:B------:R4:W-:Y:S01]  /*1d3f0*/  MUFU.EX2 R70, R2 ;  /* 0x0000000200467308 */ /* 0x0009e20000000800 */
[----:B-1----:R-:W-:Y:S04]  /*1d400*/  MOV R108, R243 ;  /* 0x000000f3006c7202 */ /* 0x002fe80000000f00 */
[----:B------:R-:W-:Y:S05]  /*1d410*/  FMNMX.FTZ R5, R108, R5, !PT ;  /* 0x000000056c057209 */ /* 0x000fea0007810000 */
[----:B------:R-:W1:Y:S01]  /*1d420*/  MUFU.TANH R188, R95 ;  /* 0x0000005f00bc7308 */ /* 0x000e620000002400 */
[----:B--2---:R-:W-:Y:S09]  /*1d430*/  FMNMX.FTZ R5, R109, R5, !PT ;  /* 0x000000056d057209 */ /* 0x004ff20007810000 */
[----:B------:R-:W2:Y:S01]  /*1d440*/  MUFU.TANH R237, R107 ;  /* 0x0000006b00ed7308 */ /* 0x000ea20000002400 */
[----:B---3--:R-:W-:Y:S01]  /*1d450*/  FMNMX.FTZ R4, R4, R7, !PT ;  /* 0x0000000704047209 */ /* 0x008fe20007810000 */
[----:B----4-:R-:W-:Y:S02]  /*1d460*/  FADD.FTZ R2, -R73, R3 ;  /* 0x0000000349027221 */ /* 0x010fe40000010100 */
[--C-:B------:R-:W-:Y:S02]  /*1d470*/  FFMA.FTZ R7, R35, c[0x0][0x2d0], -R78.reuse ;  /* 0x0000b40023077a23 */ /* 0x100fe4000001084e */
[----:B------:R-:W3:Y:S01]  /*1d480*/  SHFL.BFLY PT, R72, R4, 0x1, 0x1f ;  /* 0x0c201f0004487f89 */ /* 0x000ee200000e0000 */
[----:B------:R-:W-:Y:S03]  /*1d490*/  FMUL.FTZ R2, R2, c[0x0][0x2d0] ;  /* 0x0000b40002027a20 */ /* 0x000fe60000410000 */
[----:B------:R-:W-:Y:S01]  /*1d4a0*/  MUFU.EX2 R106, R7 ;  /* 0x00000007006a7308 */ /* 0x000fe20000000800 */
[----:B-1----:R-:W-:Y:S04]  /*1d4b0*/  FMNMX.FTZ R5, R188, R5, !PT ;  /* 0x00000005bc057209 */ /* 0x002fe80007810000 */
[----:B------:R-:W-:Y:S05]  /*1d4c0*/  FMNMX.FTZ R5, R119, R5, !PT ;  /* 0x0000000577057209 */ /* 0x000fea0007810000 */
[----:B------:R1:W4:Y:S01]  /*1d4d0*/  MUFU.EX2 R69, R2 ;  /* 0x0000000200457308 */ /* 0x0003220000000800 */
[----:B--2---:R-:W-:Y:S01]  /*1d4e0*/  FMNMX.FTZ R0, R237, R5, !PT ;  /* 0x00000005ed007209 */ /* 0x004fe20007810000 */
[----:B------:R-:W-:Y:S08]  /*1d4f0*/  FFMA.FTZ R5, R23, c[0x0][0x2d0], -R78 ;  /* 0x0000b40017057a23 */ /* 0x000ff0000001084e */
[----:B------:R-:W2:Y:S01]  /*1d500*/  MUFU.TANH R76, R76 ;  /* 0x0000004c004c7308 */ /* 0x000ea20000002400 */
[----:B---3--:R-:W-:Y:S01]  /*1d510*/  FMNMX.FTZ R72, R4, R72, !PT ;  /* 0x0000004804487209 */ /* 0x008fe20007810000 */
[----:B------:R-:W-:Y:S04]  /*1d520*/  FFMA.FTZ R4, R184, c[0x0][0x2d0], -R105 ;  /* 0x0000b400b8047a23 */ /* 0x000fe80000010869 */
[C---:B------:R-:W-:Y:S04]  /*1d530*/  FMUL.FTZ R107, R72.reuse, c[0x0][0x2d0] ;  /* 0x0000b400486b7a20 */ /* 0x040fe80000410000 */
[----:B------:R3:W-:Y:S01]  /*1d540*/  MUFU.EX2 R245, R4 ;  /* 0x0000000400f57308 */ /* 0x0007e20000000800 */
[----:B-1----:R-:W-:Y:S02]  /*1d550*/  FADD.FTZ R2, -R72, R116 ;  /* 0x0000007448027221 */ /* 0x002fe40000010100 */
[----:B----4-:R-:W-:Y:S02]  /*1d560*/  FMUL.FTZ R35, R69, R151 ;  /* 0x0000009745237220 */ /* 0x010fe40000410000 */
[----:B------:R-:W-:Y:S05]  /*1d570*/  FMUL.FTZ R2, R2, c[0x0][0x2d0] ;  /* 0x0000b40002027a20 */ /* 0x000fea0000410000 */
[----:B------:R1:W-:Y:S01]  /*1d580*/  MUFU.EX2 R96, R5 ;  /* 0x0000000500607308 */ /* 0x0003e20000000800 */
[----:B------:R-:W-:Y:S01]  /*1d590*/  IMAD.MOV.U32 R151, RZ, RZ, R43 ;  /* 0x000000ffff977224 */ /* 0x000fe200078e002b */
[----:B--2---:R-:W-:Y:S04]  /*1d5a0*/  FMNMX.FTZ R0, R76, R0, !PT ;  /* 0x000000004c007209 */ /* 0x004fe80007810000 */
[----:B------:R-:W-:Y:S04]  /*1d5b0*/  FMNMX.FTZ R0, R75, R0, !PT ;  /* 0x000000004b007209 */ /* 0x000fe80007810000 */
[----:B------:R2:W4:Y:S01]  /*1d5c0*/  MUFU.EX2 R68, R2 ;  /* 0x0000000200447308 */ /* 0x0005220000000800 */
[----:B------:R-:W4:Y:S01]  /*1d5d0*/  SHFL.BFLY PT, R3, R0, 0x2, 0x1f ;  /* 0x0c401f0000037f89 */ /* 0x000f2200000e0000 */
[--C-:B---3--:R-:W-:Y:S08]  /*1d5e0*/  FFMA.FTZ R4, R20, c[0x0][0x2d0], -R105.reuse ;  /* 0x0000b40014047a23 */ /* 0x108ff00000010869 */
[----:B------:R-:W-:Y:S01]  /*1d5f0*/  MUFU.EX2 R91, R4 ;  /* 0x00000004005b7308 */ /* 0x000fe20000000800 */
[----:B-1----:R-:W-:Y:S01]  /*1d600*/  @P0 MOV R5, R53 ;  /* 0x0000003500050202 */ /* 0x002fe20000000f00 */
[--C-:B--2---:R-:W-:Y:S01]  /*1d610*/  FFMA.FTZ R2, R118, c[0x0][0x2d0], -R105.reuse ;  /* 0x0000b40076027a23 */ /* 0x104fe20000010869 */
[----:B------:R-:W-:Y:S01]  /*1d620*/  MOV R118, R220 ;  /* 0x000000dc00767202 */ /* 0x000fe20000000f00 */
[----:B----4-:R-:W-:Y:S01]  /*1d630*/  FMUL.FTZ R57, R68, R173 ;  /* 0x000000ad44397220 */ /* 0x010fe20000410000 */
[----:B------:R-:W-:Y:S05]  /*1d640*/  FMNMX.FTZ R0, R0, R3, !PT ;  /* 0x0000000300007209 */ /* 0x000fea0007810000 */
[----:B------:R1:W2:Y:S01]  /*1d650*/  MUFU.EX2 R246, R2 ;  /* 0x0000000200f67308 */ /* 0x0002a20000000800 */
[--C-:B------:R-:W-:Y:S02]  /*1d660*/  FFMA.FTZ R3, R17, c[0x0][0x2d0], -R105.reuse ;  /* 0x0000b40011037a23 */ /* 0x100fe40000010869 */
[----:B------:R-:W-:Y:S01]  /*1d670*/  FMUL.FTZ R17, R70, R133 ;  /* 0x0000008546117220 */ /* 0x000fe20000410000 */
[----:B------:R-:W-:Y:S01]  /*1d680*/  MOV R133, R45 ;  /* 0x0000002d00857202 */ /* 0x000fe20000000f00 */
[----:B------:R-:W-:Y:S05]  /*1d690*/  FMUL.FTZ R45, R68, R161 ;  /* 0x000000a1442d7220 */ /* 0x000fea0000410000 */
[----:B------:R3:W-:Y:S01]  /*1d6a0*/  MUFU.EX2 R112, R3 ;  /* 0x0000000300707308 */ /* 0x0007e20000000800 */
[----:B-1----:R-:W-:Y:S01]  /*1d6b0*/  FFMA.FTZ R2, R16, c[0x0][0x2d0], -R105 ;  /* 0x0000b40010027a23 */ /* 0x002fe20000010869 */
[----:B--2---:R-:W-:Y:S01]  /*1d6c0*/  F2FP.BF16.PACK_AB R80, R246, R245 ;  /* 0x000000f5f650723e */ /* 0x004fe200000010ff */
[----:B------:R-:W-:Y:S01]  /*1d6d0*/  FMUL.FTZ R16, R70, R132 ;  /* 0x0000008446107220 */ /* 0x000fe20000410000 */
[----:B------:R-:W-:Y:S06]  /*1d6e0*/  MOV R132, R250 ;  /* 0x000000fa00847202 */ /* 0x000fec0000000f00 */
[----:B------:R1:W2:Y:S01]  /*1d6f0*/  MUFU.EX2 R251, R2 ;  /* 0x0000000200fb7308 */ /* 0x0002a20000000800 */
[--C-:B---3--:R-:W-:Y:S01]  /*1d700*/  FFMA.FTZ R3, R186, c[0x0][0x2d0], -R78.reuse ;  /* 0x0000b400ba037a23 */ /* 0x108fe2000001084e */
[----:B------:R-:W-:Y:S08]  /*1d710*/  MOV R186, R247 ;  /* 0x000000f700ba7202 */ /* 0x000ff00000000f00 */
[----:B------:R3:W-:Y:S01]  /*1d720*/  MUFU.EX2 R243, R3 ;  /* 0x0000000300f37308 */ /* 0x0007e20000000800 */
[----:B-1----:R-:W1:Y:S01]  /*1d730*/  SHFL.BFLY PT, R2, R0, 0x1, 0x1f ;  /* 0x0c201f0000027f89 */ /* 0x002e6200000e0000 */
[----:B--2---:R-:W-:Y:S01]  /*1d740*/  F2FP.BF16.PACK_AB R82, R112, R251 ;  /* 0x000000fb7052723e */ /* 0x004fe200000010ff */
[--C-:B---3--:R-:W-:Y:S01]  /*1d750*/  FFMA.FTZ R3, R185, c[0x0][0x2d0], -R78.reuse ;  /* 0x0000b400b9037a23 */ /* 0x108fe2000001084e */
[----:B------:R-:W-:Y:S01]  /*1d760*/  MOV R185, R60 ;  /* 0x0000003c00b97202 */ /* 0x000fe20000000f00 */
[----:B------:R-:W-:Y:S05]  /*1d770*/  FMUL.FTZ R60, R68, R176 ;  /* 0x000000b0443c7220 */ /* 0x000fea0000410000 */
[----:B------:R2:W3:Y:S01]  /*1d780*/  MUFU.EX2 R244, R3 ;  /* 0x0000000300f47308 */ /* 0x0004e20000000800 */
[----:B-1----:R-:W-:Y:S01]  /*1d790*/  FMNMX.FTZ R71, R0, R2, !PT ;  /* 0x0000000200477209 */ /* 0x002fe20007810000 */
[----:B------:R-:W-:Y:S02]  /*1d7a0*/  FFMA.FTZ R2, R196, c[0x0][0x2d0], -R107 ;  /* 0x0000b400c4027a23 */ /* 0x000fe4000001086b */
[--C-:B------:R-:W-:Y:S06]  /*1d7b0*/  FFMA.FTZ R0, R19, c[0x0][0x2d0], -R78.reuse ;  /* 0x0000b40013007a23 */ /* 0x100fec000001084e */
[----:B------:R1:W-:Y:S01]  /*1d7c0*/  MUFU.EX2 R219, R2 ;  /* 0x0000000200db7308 */ /* 0x0003e20000000800 */
[----:B------:R-:W-:Y:S02]  /*1d7d0*/  FMUL.FTZ R77, R71, c[0x0][0x2d0] ;  /* 0x0000b400474d7a20 */ /* 0x000fe40000410000 */
[----:B------:R-:W-:Y:S01]  /*1d7e0*/  FMUL.FTZ R19, R69, R135 ;  /* 0x0000008745137220 */ /* 0x000fe20000410000 */
[----:B------:R-:W-:Y:S01]  /*1d7f0*/  MOV R135, R88 ;  /* 0x0000005800877202 */ /* 0x000fe20000000f00 */
[----:B------:R-:W-:Y:S02]  /*1d800*/  FFMA.FTZ R75, R75, c[0x0][0x2d0], -R77 ;  /* 0x0000b4004b4b7a23 */ /* 0x000fe4000001084d */
[--C-:B--2---:R-:W-:Y:S03]  /*1d810*/  FFMA.FTZ R3, R18, c[0x0][0x2d0], -R78.reuse ;  /* 0x0000b40012037a23 */ /* 0x104fe6000001084e */
[----:B------:R2:W-:Y:S01]  /*1d820*/  MUFU.EX2 R184, R0 ;  /* 0x0000000000b87308 */ /* 0x0005e20000000800 */
[----:B---3--:R-:W-:Y:S01]  /*1d830*/  F2FP.BF16.PACK_AB R81, R244, R243 ;  /* 0x000000f3f451723e */ /* 0x008fe200000010ff */
[----:B------:R-:W-:Y:S01]  /*1d840*/  FMUL.FTZ R18, R69, R134 ;  /* 0x0000008645127220 */ /* 0x000fe20000410000 */
[----:B------:R-:W-:Y:S01]  /*1d850*/  MOV R134, R44 ;  /* 0x0000002c00867202 */ /* 0x000fe20000000f00 */
[C---:B------:R-:W-:Y:S06]  /*1d860*/  FMUL.FTZ R44, R68.reuse, R160 ;  /* 0x000000a0442c7220 */ /* 0x040fec0000410000 */
[----:B------:R3:W4:Y:S01]  /*1d870*/  MUFU.EX2 R63, R3 ;  /* 0x00000003003f7308 */ /* 0x0007220000000800 */
[----:B-1----:R-:W-:Y:S01]  /*1d880*/  FFMA.FTZ R2, R187, c[0x0][0x2d0], -R107 ;  /* 0x0000b400bb027a23 */ /* 0x002fe2000001086b */
[----:B------:R-:W-:Y:S01]  /*1d890*/  MOV R187, R41 ;  /* 0x0000002900bb7202 */ /* 0x000fe20000000f00 */
[----:B------:R-:W-:Y:S07]  /*1d8a0*/  FMUL.FTZ R41, R68, R157 ;  /* 0x0000009d44297220 */ /* 0x000fee0000410000 */
[----:B------:R1:W1:Y:S01]  /*1d8b0*/  MUFU.EX2 R223, R2 ;  /* 0x0000000200df7308 */ /* 0x0002620000000800 */
[----:B--2---:R-:W-:Y:S01]  /*1d8c0*/  FADD.FTZ R0, -R71, R117 ;  /* 0x0000007547007221 */ /* 0x004fe20000010100 */
[----:B------:R-:W-:Y:S03]  /*1d8d0*/  MOV R117, R221 ;  /* 0x000000dd00757202 */ /* 0x000fe60000000f00 */
[----:B------:R-:W-:Y:S05]  /*1d8e0*/  FMUL.FTZ R0, R0, c[0x0][0x2d0] ;  /* 0x0000b40000007a20 */ /* 0x000fea0000410000 */
[----:B------:R-:W-:Y:S01]  /*1d8f0*/  MUFU.EX2 R75, R75 ;  /* 0x0000004b004b7308 */ /* 0x000fe20000000800 */
[----:B---3--:R-:W-:Y:S01]  /*1d900*/  FFMA.FTZ R3, R21, c[0x0][0x2d0], -R105 ;  /* 0x0000b40015037a23 */ /* 0x008fe20000010869 */
[----:B----4-:R-:W-:Y:S08]  /*1d910*/  F2FP.BF16.PACK_AB R83, R184, R63 ;  /* 0x0000003fb853723e */ /* 0x010ff000000010ff */
[----:B------:R2:W-:Y:S01]  /*1d920*/  MUFU.EX2 R93, R3 ;  /* 0x00000003005d7308 */ /* 0x0005e20000000800 */
[--C-:B-1----:R-:W-:Y:S01]  /*1d930*/  FFMA.FTZ R2, R12, c[0x0][0x2d0], -R107.reuse ;  /* 0x0000b4000c027a23 */ /* 0x102fe2000001086b */
[----:B------:R-:W-:Y:S01]  /*1d940*/  F2FP.BF16.PACK_AB R64, R223, R219 ;  /* 0x000000dbdf40723e */ /* 0x000fe200000010ff */
[----:B------:R-:W-:Y:S01]  /*1d950*/  FMUL.FTZ R12, R68, R128 ;  /* 0x00000080440c7220 */ /* 0x000fe20000410000 */
[----:B------:R-:W-:Y:S06]  /*1d960*/  MOV R128, R91 ;  /* 0x0000005b00807202 */ /* 0x000fec0000000f00 */
[----:B------:R1:W-:Y:S10]  /*1d970*/  MUFU.EX2 R84, R2 ;  /* 0x0000000200547308 */ /* 0x0003f40000000800 */
[----:B------:R-:W3:Y:S01]  /*1d980*/  MUFU.EX2 R0, R0 ;  /* 0x0000000000007308 */ /* 0x000ee20000000800 */
[----:B--2---:R-:W-:Y:S09]  /*1d990*/  FFMA.FTZ R3, R22, c[0x0][0x2d0], -R78 ;  /* 0x0000b40016037a23 */ /* 0x004ff2000001084e */
[----:B------:R-:W-:Y:S01]  /*1d9a0*/  MUFU.EX2 R92, R3 ;  /* 0x00000003005c7308 */ /* 0x000fe20000000800 */
[----:B-1----:R-:W-:Y:S02]  /*1d9b0*/  FFMA.FTZ R2, R13, c[0x0][0x2d0], -R107 ;  /* 0x0000b4000d027a23 */ /* 0x002fe4000001086b */
[----:B------:R-:W-:Y:S01]  /*1d9c0*/  FMUL.FTZ R13, R68, R129 ;  /* 0x00000081440d7220 */ /* 0x000fe20000410000 */
[----:B------:R-:W-:Y:S06]  /*1d9d0*/  MOV R129, R47 ;  /* 0x0000002f00817202 */ /* 0x000fec0000000f00 */
[----:B------:R1:W-:Y:S01]  /*1d9e0*/  MUFU.EX2 R36, R2 ;  /* 0x0000000200247308 */ /* 0x0003e20000000800 */
[C---:B---3--:R-:W-:Y:S02]  /*1d9f0*/  FMUL.FTZ R47, R0.reuse, R163 ;  /* 0x000000a3002f7220 */ /* 0x048fe40000410000 */
[C---:B------:R-:W-:Y:S02]  /*1da00*/  FMUL.FTZ R43, R0.reuse, R159 ;  /* 0x0000009f002b7220 */ /* 0x040fe40000410000 */
[----:B------:R-:W-:Y:S02]  /*1da10*/  FMUL.FTZ R58, R0, R174 ;  /* 0x000000ae003a7220 */ /* 0x000fe40000410000 */
[--C-:B-1----:R-:W-:Y:S04]  /*1da20*/  FFMA.FTZ R2, R195, c[0x0][0x2d0], -R77.reuse ;  /* 0x0000b400c3027a23 */ /* 0x102fe8000001084d */
        /* <DEDUP_REMOVED lines=10> */
[C---:B------:R-:W-:Y:S06]  /*1dad0*/  FMUL.FTZ R15, R0.reuse, R131 ;  /* 0x00000083000f7220 */ /* 0x040fec0000410000 */
[----:B------:R1:W2:Y:S01]  /*1dae0*/  MUFU.EX2 R202, R2 ;  /* 0x0000000200ca7308 */ /* 0x0002a20000000800 */
[----:B------:R-:W-:Y:S02]  /*1daf0*/  IMAD.MOV.U32 R131, RZ, RZ, R63 ;  /* 0x000000ffff837224 */ /* 0x000fe400078e003f */
[----:B------:R-:W-:Y:S02]  /*1db00*/  FMUL.FTZ R63, R0, R179 ;  /* 0x000000b3003f7220 */ /* 0x000fe40000410000 */
[--C-:B-1----:R-:W-:Y:S01]  /*1db10*/  FFMA.FTZ R2, R32, c[0x0][0x2d0], -R105.reuse ;  /* 0x0000b40020027a23 */ /* 0x102fe20000010869 */
[----:B--2---:R-:W-:Y:S04]  /*1db20*/  F2FP.BF16.PACK_AB R67, R202, R199 ;  /* 0x000000c7ca43723e */ /* 0x004fe800000010ff */
[----:B------:R1:W-:Y:S02]  /*1db30*/  MUFU.EX2 R97, R2 ;  /* 0x0000000200617308 */ /* 0x0003e40000000800 */
[----:B-1----:R-:W-:Y:S08]  /*1db40*/  FFMA.FTZ R2, R33, c[0x0][0x2d0], -R105 ;  /* 0x0000b40021027a23 */ /* 0x002ff00000010869 */
[----:B------:R1:W2:Y:S02]  /*1db50*/  MUFU.EX2 R99, R2 ;  /* 0x0000000200637308 */ /* 0x0002a40000000800 */
[----:B-1----:R-:W-:Y:S05]  /*1db60*/  @P0 SHF.R.S32.HI R2, RZ, 0x1f, R242 ;  /* 0x0000001fff020819 */ /* 0x002fea00000114f2 */
[----:B------:R-:W-:Y:S02]  /*1db70*/  @P0 IMAD R4, R2, c[0x0][0x1e0], RZ ;  /* 0x0000780002040a24 */ /* 0x000fe400078e02ff */
[C---:B------:R-:W-:Y:S04]  /*1db80*/  @P0 IMAD.WIDE.U32 R2, R242.reuse, c[0x0][0x1e0], RZ ;  /* 0x00007800f2020a25 */ /* 0x040fe800078e00ff */
[----:B------:R-:W-:Y:S01]  /*1db90*/  @P0 IMAD R6, R242, c[0x0][0x1e4], R4 ;  /* 0x00007900f2060a24 */ /* 0x000fe200078e0204 */
[----:B------:R-:W-:Y:S04]  /*1dba0*/  @P0 MOV R4, R38 ;  /* 0x0000002600040202 */ /* 0x000fe80000000f00 */
[----:B------:R-:W-:Y:S01]  /*1dbb0*/  @P0 IADD3 R3, R3, R6, RZ ;  /* 0x0000000603030210 */ /* 0x000fe20007ffe0ff */
[----:B------:R-:W-:Y:S04]  /*1dbc0*/  @P0 IMAD.WIDE.U32 R4, R2, 0x70, R4 ;  /* 0x0000007002040825 */ /* 0x000fe800078e0004 */
[----:B------:R-:W-:Y:S01]  /*1dbd0*/  @P0 IMAD R3, R3, 0x70, RZ ;  /* 0x0000007003030824 */ /* 0x000fe200078e02ff */
[----:B------:R-:W-:Y:S01]  /*1dbe0*/  @P0 LEA R2, P1, R4, c[0x0][0x1c8], 0x1 ;  /* 0x0000720004020a11 */ /* 0x000fe200078208ff */
[----:B------:R-:W-:Y:S02]  /*1dbf0*/  FFMA.FTZ R6, R34, c[0x0][0x2d0], -R78 ;  /* 0x0000b40022067a23 */ /* 0x000fe4000001084e */
[----:B------:R-:W-:Y:S01]  /*1dc00*/  FMUL.FTZ R34, R69, R150 ;  /* 0x0000009645227220 */ /* 0x000fe20000410000 */
[----:B------:R-:W-:Y:S01]  /*1dc10*/  @P0 IADD3 R3, R5, R3, RZ ;  /* 0x0000000305030210 */ /* 0x000fe20007ffe0ff */
[----:B------:R1:W-:Y:S01]  /*1dc20*/  MUFU.EX2 R95, R6 ;  /* 0x00000006005f7308 */ /* 0x0003e20000000800 */
[----:B------:R-:W-:Y:S01]  /*1dc30*/  MOV R150, R46 ;  /* 0x0000002e00967202 */ /* 0x000fe20000000f00 */
[----:B------:R-:W-:Y:S01]  /*1dc40*/  FMUL.FTZ R46, R0, R162 ;  /* 0x000000a2002e7220 */ /* 0x000fe20000410000 */
[----:B------:R-:W-:Y:S01]  /*1dc50*/  @P0 LEA.HI.X R3, R4, c[0x0][0x1cc], R3, 0x1, P1 ;  /* 0x0000730004030a11 */ /* 0x000fe200008f0c03 */
[--C-:B------:R-:W-:Y:S02]  /*1dc60*/  FFMA.FTZ R4, R24, c[0x0][0x2d0], -R107.reuse ;  /* 0x0000b40018047a23 */ /* 0x100fe4000001086b */
[----:B------:R-:W-:Y:S01]  /*1dc70*/  FMUL.FTZ R24, R68, R140 ;  /* 0x0000008c44187220 */ /* 0x000fe20000410000 */
[----:B------:R-:W-:Y:S01]  /*1dc80*/  MOV R140, R106 ;  /* 0x0000006a008c7202 */ /* 0x000fe20000000f00 */
[----:B------:R3:W-:Y:S01]  /*1dc90*/  @P0 LDGSTS.E.BYPASS.LTC128B.128 [R241+0x3900], [R2.64], !P4 ;  /* 0x0390000002f10fae */ /* 0x0007e2000e101d48 */
[----:B------:R-:W-:Y:S01]  /*1dca0*/  MOV R106, R42 ;  /* 0x0000002a006a7202 */ /* 0x000fe20000000f00 */
[----:B------:R4:W2:Y:S01]  /*1dcb0*/  MUFU.EX2 R33, R4 ;  /* 0x0000000400217308 */ /* 0x0008a20000000800 */
[----:B------:R-:W-:Y:S03]  /*1dcc0*/  FMUL.FTZ R42, R0, R158 ;  /* 0x0000009e002a7220 */ /* 0x000fe60000410000 */
[--C-:B------:R-:W-:Y:S06]  /*1dcd0*/  FFMA.FTZ R106, R106, c[0x0][0x2d0], -R107.reuse ;  /* 0x0000b4006a6a7a23 */ /* 0x100fec000001086b */
[----:B------:R-:W-:Y:S01]  /*1dce0*/  MUFU.EX2 R106, R106 ;  /* 0x0000006a006a7308 */ /* 0x000fe20000000800 */
[----:B-1----:R-:W-:Y:S04]  /*1dcf0*/  @P0 IADD3 R6, P3, R2, UR4, RZ ;  /* 0x0000000402060c10 */ /* 0x002fe8000ff7e0ff */
[----:B------:R-:W-:Y:S02]  /*1dd00*/  @P0 IADD3.X R7, R3, UR5, RZ, P3, !PT ;  /* 0x0000000503070c10 */ /* 0x000fe40009ffe4ff */
[----:B------:R-:W-:Y:S03]  /*1dd10*/  @P0 IADD3 R10, P2, R6, UR4, RZ ;  /* 0x00000004060a0c10 */ /* 0x000fe6000ff5e0ff */
[----:B------:R1:W-:Y:S01]  /*1dd20*/  @P0 LDGSTS.E.BYPASS.LTC128B.128 [R241+0x4100], [R6.64], !P4 ;  /* 0x0410000006f10fae */ /* 0x0003e2000e101d48 */
[----:B------:R-:W-:Y:S01]  /*1dd30*/  @P0 IADD3.X R11, R7, UR5, RZ, P2, !PT ;  /* 0x00000005070b0c10 */ /* 0x000fe200097fe4ff */
[--C-:B---3--:R-:W-:Y:S01]  /*1dd40*/  FFMA.FTZ R2, R25, c[0x0][0x2d0], -R107.reuse ;  /* 0x0000b40019027a23 */ /* 0x108fe2000001086b */
[----:B------:R-:W-:Y:S01]  /*1dd50*/  @P0 IADD3 R8, P1, R10, UR4, RZ ;  /* 0x000000040a080c10 */ /* 0x000fe2000ff3e0ff */
[----:B------:R-:W-:Y:S01]  /*1dd60*/  FMUL.FTZ R25, R68, R141 ;  /* 0x0000008d44197220 */ /* 0x000fe20000410000 */
[----:B--2---:R-:W-:Y:S01]  /*1dd70*/  MOV R141, R99 ;  /* 0x00000063008d7202 */ /* 0x004fe20000000f00 */
[----:B------:R2:W3:Y:S01]  /*1dd80*/  MUFU.EX2 R94, R2 ;  /* 0x00000002005e7308 */ /* 0x0004e20000000800 */
[----:B------:R-:W-:Y:S01]  /*1dd90*/  @P0 IADD3.X R9, R11, UR5, RZ, P1, !PT ;  /* 0x000000050b090c10 */ /* 0x000fe20008ffe4ff */
[----:B------:R3:W-:Y:S01]  /*1dda0*/  @P0 LDGSTS.E.BYPASS.LTC128B.128 [R241+0x4900], [R10.64], !P4 ;  /* 0x049000000af10fae */ /* 0x0007e2000e101d48 */
[----:B----4-:R-:W-:Y:S04]  /*1ddb0*/  @P0 IADD3 R4, P3, R8, UR4, RZ ;  /* 0x0000000408040c10 */ /* 0x010fe8000ff7e0ff */
        /* <DEDUP_REMOVED lines=8> */
[----:B---3--:R-:W-:Y:S01]  /*1de40*/  FMUL.FTZ R10, R0, R126 ;  /* 0x0000007e000a7220 */ /* 0x008fe20000410000 */
[----:B------:R-:W-:Y:S01]  /*1de50*/  @P0 IADD3 R6, P1, R2, UR4, RZ ;  /* 0x0000000402060c10 */ /* 0x000fe2000ff3e0ff */
[----:B------:R-:W-:Y:S01]  /*1de60*/  FMUL.FTZ R11, R0, R127 ;  /* 0x0000007f000b7220 */ /* 0x000fe20000410000 */
[----:B------:R-:W-:Y:S01]  /*1de70*/  MOV R126, R92 ;  /* 0x0000005c007e7202 */ /* 0x000fe20000000f00 */
[----:B------:R2:W-:Y:S01]  /*1de80*/  @P0 LDGSTS.E.BYPASS.LTC128B.128 [R241+0x6100], [R2.64], !P4 ;  /* 0x0610000002f10fae */ /* 0x0005e2000e101d48 */
[C---:B----4-:R-:W-:Y:S01]  /*1de90*/  FMUL.FTZ R8, R68.reuse, R124 ;  /* 0x0000007c44087220 */ /* 0x050fe20000410000 */
[----:B------:R-:W-:Y:S01]  /*1dea0*/  MOV R124, R93 ;  /* 0x0000005d007c7202 */ /* 0x000fe20000000f00 */
[----:B------:R-:W-:Y:S01]  /*1deb0*/  FMUL.FTZ R9, R68, R125 ;  /* 0x0000007d44097220 */ /* 0x000fe20000410000 */
[----:B------:R-:W-:Y:S01]  /*1dec0*/  MOV R125, R33 ;  /* 0x00000021007d7202 */ /* 0x000fe20000000f00 */
[----:B------:R-:W-:Y:S01]  /*1ded0*/  FMUL.FTZ R33, R70, R149 ;  /* 0x0000009546217220 */ /* 0x000fe20000410000 */
[----:B------:R-:W-:Y:S01]  /*1dee0*/  MOV R149, R56 ;  /* 0x0000003800957202 */ /* 0x000fe20000000f00 */
[----:B------:R-:W-:Y:S02]  /*1def0*/  FMUL.FTZ R56, R68, R172 ;  /* 0x000000ac44387220 */ /* 0x000fe40000410000 */
[----:B------:R-:W-:Y:S02]  /*1df00*/  FFMA.FTZ R4, R29, c[0x0][0x2d0], -R107 ;  /* 0x0000b4001d047a23 */ /* 0x000fe4000001086b */
[----:B------:R-:W-:Y:S01]  /*1df10*/  FMUL.FTZ R5, R70, R121 ;  /* 0x0000007946057220 */ /* 0x000fe20000410000 */
[----:B-1----:R-:W-:Y:S01]  /*1df20*/  @P0 IADD3.X R7, R3, UR5, RZ, P1, !PT ;  /* 0x0000000503070c10 */ /* 0x002fe20008ffe4ff */
[----:B------:R1:W3:Y:S01]  /*1df30*/  MUFU.EX2 R32, R4 ;  /* 0x0000000400207308 */ /* 0x0002e20000000800 */
[----:B------:R-:W-:Y:S02]  /*1df40*/  FMUL.FTZ R29, R68, R145 ;  /* 0x00000091441d7220 */ /* 0x000fe40000410000 */
[----:B------:R-:W-:Y:S01]  /*1df50*/  IMAD.MOV.U32 R121, RZ, RZ, R94 ;  /* 0x000000ffff797224 */ /* 0x000fe200078e005e */
[----:B------:R4:W-:Y:S01]  /*1df60*/  @P0 LDGSTS.E.BYPASS.LTC128B.128 [R241+0x6900], [R6.64], !P4 ;  /* 0x0690000006f10fae */ /* 0x0009e2000e101d48 */
[--C-:B--2---:R-:W-:Y:S01]  /*1df70*/  FFMA.FTZ R2, R193, c[0x0][0x2d0], -R77.reuse ;  /* 0x0000b400c1027a23 */ /* 0x104fe2000001084d */
[----:B------:R-:W-:Y:S06]  /*1df80*/  MOV R193, R89 ;  /* 0x0000005900c17202 */ /* 0x000fec0000000f00 */
[----:B------:R-:W2:Y:S01]  /*1df90*/  LDSM.16.MT88.4 R20, [R224+0x100] ;  /* 0x00010000e014783b */ /* 0x000ea20000004200 */
[----:B------:R4:W-:Y:S07]  /*1dfa0*/  MUFU.EX2 R195, R2 ;  /* 0x0000000200c37308 */ /* 0x0009ee0000000800 */
[----:B------:R-:W-:Y:S01]  /*1dfb0*/  LDSM.16.MT88.4 R52, [R225+0x100] ;  /* 0x00010000e134783b */ /* 0x000fe20000004200 */
[C---:B-1----:R-:W-:Y:S01]  /*1dfc0*/  FMUL.FTZ R4, R70.reuse, R120 ;  /* 0x0000007846047220 */ /* 0x042fe20000410000 */
[----:B---3--:R-:W-:Y:S01]  /*1dfd0*/  MOV R127, R32 ;  /* 0x00000020007f7202 */ /* 0x008fe20000000f00 */
[----:B------:R-:W-:Y:S01]  /*1dfe0*/  FMUL.FTZ R32, R70, R148 ;  /* 0x0000009446207220 */ /* 0x000fe20000410000 */
[----:B------:R-:W-:Y:S01]  /*1dff0*/  MOV R148, R59 ;  /* 0x0000003b00947202 */ /* 0x000fe20000000f00 */
[----:B------:R-:W-:Y:S03]  /*1e000*/  FMUL.FTZ R59, R0, R175 ;  /* 0x000000af003b7220 */ /* 0x000fe60000410000 */
[----:B------:R-:W-:Y:S01]  /*1e010*/  LDSM.16.MT88.4 R88, [R224+0x900] ;  /* 0x00090000e058783b */ /* 0x000fe20000004200 */
[----:B------:R-:W-:Y:S01]  /*1e020*/  MOV R120, R97 ;  /* 0x0000006100787202 */ /* 0x000fe20000000f00 */
[C---:B----4-:R-:W-:Y:S02]  /*1e030*/  FMUL.FTZ R6, R69.reuse, R122 ;  /* 0x0000007a45067220 */ /* 0x050fe40000410000 */
[C---:B------:R-:W-:Y:S01]  /*1e040*/  FMUL.FTZ R7, R69.reuse, R123 ;  /* 0x0000007b45077220 */ /* 0x040fe20000410000 */
[----:B------:R-:W-:Y:S03]  /*1e050*/  MOV R123, R96 ;  /* 0x00000060007b7202 */ /* 0x000fe60000000f00 */
[----:B------:R-:W0:Y:S01]  /*1e060*/  LDGDEPBAR ;  /* 0x00000000000079af */ /* 0x000e220000000000 */
[--C-:B------:R-:W-:Y:S01]  /*1e070*/  FFMA.FTZ R2, R192, c[0x0][0x2d0], -R77.reuse ;  /* 0x0000b400c0027a23 */ /* 0x100fe2000001084d */
[----:B------:R-:W-:Y:S03]  /*1e080*/  MOV R192, R36 ;  /* 0x0000002400c07202 */ /* 0x000fe60000000f00 */
[----:B------:R1:W-:Y:S01]  /*1e090*/  MUFU.EX2 R196, R2 ;  /* 0x0000000200c47308 */ /* 0x0003e20000000800 */
[----:B------:R-:W-:Y:S02]  /*1e0a0*/  F2FP.BF16.PACK_AB R66, R192, R84 ;  /* 0x00000054c042723e */ /* 0x000fe400000010ff */
[----:B------:R-:W3:Y:S01]  /*1e0b0*/  LDSM.16.MT88.4 R36, [R227+0x100] ;  /* 0x00010000e324783b */ /* 0x000ee20000004200 */
[-C--:B--2---:R-:W-:Y:S08]  /*1e0c0*/  HMMA.16816.F32.BF16 R4, R80, R20.reuse, R4 ;  /* 0x000000145004723c */ /* 0x084ff00000041804 */
[C---:B------:R-:W-:Y:S04]  /*1e0d0*/  HMMA.16816.F32.BF16 R8, R64.reuse, R20, R8 ;  /* 0x000000144008723c */ /* 0x040fe80000041808 */
[--C-:B-1----:R-:W-:Y:S04]  /*1e0e0*/  FFMA.FTZ R2, R30, c[0x0][0x2d0], -R77.reuse ;  /* 0x0000b4001e027a23 */ /* 0x102fe8000001084d */
[-C--:B------:R-:W-:Y:S01]  /*1e0f0*/  HMMA.16816.F32.BF16 R12, R64, R22.reuse, R12 ;  /* 0x00000016400c723c */ /* 0x080fe2000004180c */
[----:B------:R1:W-:Y:S03]  /*1e100*/  MUFU.EX2 R197, R2 ;  /* 0x0000000200c57308 */ /* 0x0003e60000000800 */
[C---:B------:R-:W-:Y:S01]  /*1e110*/  FMUL.FTZ R20, R70.reuse, R136 ;  /* 0x0000008846147220 */ /* 0x040fe20000410000 */
[----:B------:R-:W-:Y:S01]  /*1e120*/  MOV R136, R87 ;  /* 0x0000005700887202 */ /* 0x000fe20000000f00 */
[----:B------:R-:W-:Y:S01]  /*1e130*/  FMUL.FTZ R21, R70, R137 ;  /* 0x0000008946157220 */ /* 0x000fe20000410000 */
[----:B------:R-:W-:Y:S01]  /*1e140*/  MOV R137, R86 ;  /* 0x0000005600897202 */ /* 0x000fe20000000f00 */
[C---:B------:R-:W-:Y:S04]  /*1e150*/  HMMA.16816.F32.BF16 R16, R80.reuse, R22, R16 ;  /* 0x000000165010723c */ /* 0x040fe80000041810 */
[C---:B------:R-:W-:Y:S03]  /*1e160*/  FMUL.FTZ R30, R0.reuse, R146 ;  /* 0x00000092001e7220 */ /* 0x040fe60000410000 */
[C---:B------:R-:W-:Y:S01]  /*1e170*/  FMUL.FTZ R22, R69.reuse, R138 ;  /* 0x0000008a45167220 */ /* 0x040fe20000410000 */
[----:B------:R-:W-:Y:S01]  /*1e180*/  MOV R138, R85 ;  /* 0x00000055008a7202 */ /* 0x000fe20000000f00 */
[----:B------:R-:W-:Y:S01]  /*1e190*/  FMUL.FTZ R23, R69, R139 ;  /* 0x0000008b45177220 */ /* 0x000fe20000410000 */
[----:B------:R-:W2:Y:S02]  /*1e1a0*/  LDSM.16.MT88.4 R84, [R226+0x100] ;  /* 0x00010000e254783b */ /* 0x000ea40000004200 */
[----:B------:R-:W-:Y:S01]  /*1e1b0*/  MOV R139, R62 ;  /* 0x0000003e008b7202 */ /* 0x000fe20000000f00 */
[C---:B------:R-:W-:Y:S03]  /*1e1c0*/  FMUL.FTZ R62, R0.reuse, R178 ;  /* 0x000000b2003e7220 */ /* 0x040fe60000410000 */
[-C--:B---3--:R-:W-:Y:S03]  /*1e1d0*/  HMMA.16816.F32.BF16 R20, R80, R36.reuse, R20 ;  /* 0x000000245014723c */ /* 0x088fe60000041814 */
[----:B-1----:R-:W-:Y:S02]  /*1e1e0*/  FFMA.FTZ R2, R31, c[0x0][0x2d0], -R77 ;  /* 0x0000b4001f027a23 */ /* 0x002fe4000001084d */
[----:B------:R-:W-:Y:S02]  /*1e1f0*/  FMUL.FTZ R31, R0, R147 ;  /* 0x00000093001f7220 */ /* 0x000fe40000410000 */
[----:B------:R1:W-:Y:S02]  /*1e200*/  MUFU.EX2 R200, R2 ;  /* 0x0000000200c87308 */ /* 0x0003e40000000800 */
[--C-:B-1----:R-:W-:Y:S03]  /*1e210*/  FFMA.FTZ R2, R26, c[0x0][0x2d0], -R105.reuse ;  /* 0x0000b4001a027a23 */ /* 0x102fe60000010869 */
[C---:B------:R-:W-:Y:S01]  /*1e220*/  FMUL.FTZ R26, R0.reuse, R142 ;  /* 0x0000008e001a7220 */ /* 0x040fe20000410000 */
[----:B------:R-:W-:Y:S04]  /*1e230*/  MOV R142, R98 ;  /* 0x00000062008e7202 */ /* 0x000fe80000000f00 */
[----:B------:R1:W3:Y:S01]  /*1e240*/  MUFU.EX2 R40, R2 ;  /* 0x0000000200287308 */ /* 0x0002e20000000800 */
[----:B------:R-:W-:Y:S01]  /*1e250*/  LDSM.16.MT88.4 R96, [R225+0x900] ;  /* 0x00090000e160783b */ /* 0x000fe20000004200 */
[--C-:B-1----:R-:W-:Y:S01]  /*1e260*/  FFMA.FTZ R2, R27, c[0x0][0x2d0], -R105.reuse ;  /* 0x0000b4001b027a23 */ /* 0x102fe20000010869 */
[----:B---3--:R-:W-:Y:S01]  /*1e270*/  MOV R147, R40 ;  /* 0x0000002800937202 */ /* 0x008fe20000000f00 */
[----:B------:R-:W-:Y:S01]  /*1e280*/  FMUL.FTZ R27, R0, R143 ;  /* 0x0000008f001b7220 */ /* 0x000fe20000410000 */
[----:B------:R-:W-:Y:S05]  /*1e290*/  MOV R143, R95 ;  /* 0x0000005f008f7202 */ /* 0x000fea0000000f00 */
[----:B------:R1:W3:Y:S01]  /*1e2a0*/  MUFU.EX2 R3, R2 ;  /* 0x0000000200037308 */ /* 0x0002e20000000800 */
[----:B------:R-:W4:Y:S01]  /*1e2b0*/  LDSM.16.MT88.4 R92, [R227+0x900] ;  /* 0x00090000e35c783b */ /* 0x000f220000004200 */
[----:B------:R-:W-:Y:S01]  /*1e2c0*/  FMUL.FTZ R40, R68, R156 ;  /* 0x0000009c44287220 */ /* 0x000fe20000410000 */
[C---:B------:R-:W-:Y:S07]  /*1e2d0*/  HMMA.16816.F32.BF16 R24, R64.reuse, R36, R24 ;  /* 0x000000244018723c */ /* 0x040fee0000041818 */
[C---:B------:R-:W-:Y:S01]  /*1e2e0*/  FMUL.FTZ R36, R70.reuse, R152 ;  /* 0x0000009846247220 */ /* 0x040fe20000410000 */
[-C--:B------:R-:W-:Y:S04]  /*1e2f0*/  HMMA.16816.F32.BF16 R28, R64, R38.reuse, R28 ;  /* 0x00000026401c723c */ /* 0x080fe8000004181c */
[----:B------:R-:W-:Y:S04]  /*1e300*/  FMUL.FTZ R37, R70, R153 ;  /* 0x0000009946257220 */ /* 0x000fe80000410000 */
[C---:B------:R-:W-:Y:S04]  /*1e310*/  HMMA.16816.F32.BF16 R32, R80.reuse, R38, R32 ;  /* 0x000000265020723c */ /* 0x040fe80000041820 */
[--C-:B-1----:R-:W-:Y:S01]  /*1e320*/  FFMA.FTZ R2, R48, c[0x0][0x2d0], -R105.reuse ;  /* 0x0000b40030027a23 */ /* 0x102fe20000010869 */
[----:B---3--:R-:W-:Y:S01]  /*1e330*/  MOV R146, R3 ;  /* 0x0000000300927202 */ /* 0x008fe20000000f00 */
[C---:B------:R-:W-:Y:S01]  /*1e340*/  FMUL.FTZ R48, R70.reuse, R164 ;  /* 0x000000a446307220 */ /* 0x040fe20000410000 */
[----:B------:R-:W-:Y:S01]  /*1e350*/  MOV R3, R222 ;  /* 0x000000de00037202 */ /* 0x000fe20000000f00 */
[----:B------:R1:W-:Y:S01]  /*1e360*/  MUFU.EX2 R122, R2 ;  /* 0x00000002007a7308 */ /* 0x0003e20000000800 */
[C---:B------:R-:W-:Y:S03]  /*1e370*/  FMUL.FTZ R39, R69.reuse, R155 ;  /* 0x0000009b45277220 */ /* 0x040fe60000410000 */
[----:B------:R-:W-:Y:S01]  /*1e380*/  MOV R155, R248 ;  /* 0x000000f8009b7202 */ /* 0x000fe20000000f00 */
[----:B------:R-:W-:Y:S02]  /*1e390*/  FMUL.FTZ R38, R69, R154 ;  /* 0x0000009a45267220 */ /* 0x000fe40000410000 */
[--C-:B------:R-:W-:Y:S05]  /*1e3a0*/  FFMA.FTZ R3, R3, c[0x0][0x2d0], -R78.reuse ;  /* 0x0000b40003037a23 */ /* 0x100fea000001084e */
[-C--:B------:R-:W-:Y:S08]  /*1e3b0*/  HMMA.16816.F32.BF16 R36, R80, R52.reuse, R36 ;  /* 0x000000345024723c */ /* 0x080ff00000041824 */
[C---:B------:R-:W-:Y:S04]  /*1e3c0*/  HMMA.16816.F32.BF16 R40, R64.reuse, R52, R40 ;  /* 0x000000344028723c */ /* 0x040fe80000041828 */
[----:B-1----:R-:W-:Y:S02]  /*1e3d0*/  FFMA.FTZ R2, R49, c[0x0][0x2d0], -R105 ;  /* 0x0000b40031027a23 */ /* 0x002fe40000010869 */
[C---:B------:R-:W-:Y:S02]  /*1e3e0*/  FMUL.FTZ R49, R70.reuse, R165 ;  /* 0x000000a546317220 */ /* 0x040fe40000410000 */
[-C--:B------:R-:W-:Y:S01]  /*1e3f0*/  HMMA.16816.F32.BF16 R44, R64, R54.reuse, R44 ;  /* 0x00000036402c723c */ /* 0x080fe2000004182c */
[----:B------:R1:W-:Y:S03]  /*1e400*/  MUFU.EX2 R252, R2 ;  /* 0x0000000200fc7308 */ /* 0x0003e60000000800 */
[C---:B------:R-:W-:Y:S02]  /*1e410*/  FMUL.FTZ R53, R70.reuse, R169 ;  /* 0x000000a946357220 */ /* 0x040fe40000410000 */
[----:B------:R-:W-:Y:S02]  /*1e420*/  FMUL.FTZ R52, R70, R168 ;  /* 0x000000a846347220 */ /* 0x000fe40000410000 */
[--C-:B-1----:R-:W-:Y:S01]  /*1e430*/  FFMA.FTZ R2, R198, c[0x0][0x2d0], -R78.reuse ;  /* 0x0000b400c6027a23 */ /* 0x102fe2000001084e */
[----:B------:R-:W-:Y:S03]  /*1e440*/  MOV R198, R61 ;  /* 0x0000003d00c67202 */ /* 0x000fe60000000f00 */
[----:B------:R-:W-:Y:S01]  /*1e450*/  FMUL.FTZ R61, R68, R177 ;  /* 0x000000b1443d7220 */ /* 0x000fe20000410000 */
[----:B------:R1:W-:Y:S02]  /*1e460*/  MUFU.EX2 R250, R2 ;  /* 0x0000000200fa7308 */ /* 0x0003e40000000800 */
[--C-:B-1----:R-:W-:Y:S01]  /*1e470*/  FFMA.FTZ R2, R201, c[0x0][0x2d0], -R78.reuse ;  /* 0x0000b400c9027a23 */ /* 0x102fe2000001084e */
[----:B------:R-:W-:Y:S07]  /*1e480*/  MOV R201, R249 ;  /* 0x000000f900c97202 */ /* 0x000fee0000000f00 */
[----:B------:R1:W-:Y:S02]  /*1e490*/  MUFU.EX2 R249, R2 ;  /* 0x0000000200f97308 */ /* 0x0003e40000000800 */
[--C-:B-1----:R-:W-:Y:S02]  /*1e4a0*/  FFMA.FTZ R2, R50, c[0x0][0x2d0], -R78.reuse ;  /* 0x0000b40032027a23 */ /* 0x102fe4000001084e */
[----:B------:R-:W-:Y:S06]  /*1e4b0*/  FMUL.FTZ R50, R69, R166 ;  /* 0x000000a645327220 */ /* 0x000fec0000410000 */
[----:B------:R1:W-:Y:S02]  /*1e4c0*/  MUFU.EX2 R247, R2 ;  /* 0x0000000200f77308 */ /* 0x0003e40000000800 */
[--C-:B-1----:R-:W-:Y:S02]  /*1e4d0*/  FFMA.FTZ R2, R51, c[0x0][0x2d0], -R78.reuse ;  /* 0x0000b40033027a23 */ /* 0x102fe4000001084e */
[C---:B------:R-:W-:Y:S06]  /*1e4e0*/  FMUL.FTZ R51, R69.reuse, R167 ;  /* 0x000000a745337220 */ /* 0x040fec0000410000 */
[----:B------:R1:W-:Y:S01]  /*1e4f0*/  MUFU.EX2 R248, R2 ;  /* 0x0000000200f87308 */ /* 0x0003e20000000800 */
[C---:B------:R-:W-:Y:S07]  /*1e500*/  HMMA.16816.F32.BF16 R48, R80.reuse, R54, R48 ;  /* 0x000000365030723c */ /* 0x040fee0000041830 */
[C---:B------:R-:W-:Y:S02]  /*1e510*/  FMUL.FTZ R55, R69.reuse, R171 ;  /* 0x000000ab45377220 */ /* 0x040fe40000410000 */
[----:B------:R-:W-:Y:S07]  /*1e520*/  FMUL.FTZ R54, R69, R170 ;  /* 0x000000aa45367220 */ /* 0x000fee0000410000 */
[-C--:B--2---:R-:W-:Y:S03]  /*1e530*/  HMMA.16816.F32.BF16 R52, R80, R84.reuse, R52 ;  /* 0x000000545034723c */ /* 0x084fe60000041834 */
[--C-:B-1----:R-:W-:Y:S04]  /*1e540*/  FFMA.FTZ R2, R208, c[0x0][0x2d0], -R107.reuse ;  /* 0x0000b400d0027a23 */ /* 0x102fe8000001086b */
[----:B------:R1:W-:Y:S01]  /*1e550*/  MUFU.EX2 R145, R2 ;  /* 0x0000000200917308 */ /* 0x0003e20000000800 */
[C---:B------:R-:W-:Y:S07]  /*1e560*/  HMMA.16816.F32.BF16 R56, R64.reuse, R84, R56 ;  /* 0x000000544038723c */ /* 0x040fee0000041838 */
[----:B------:R-:W-:Y:S01]  /*1e570*/  F2FP.BF16.PACK_AB R84, R121, R125 ;  /* 0x0000007d7954723e */ /* 0x000fe200000010ff */
[-C--:B------:R-:W-:Y:S04]  /*1e580*/  HMMA.16816.F32.BF16 R60, R64, R86.reuse, R60 ;  /* 0x00000056403c723c */ /* 0x080fe8000004183c */
[----:B------:R-:W-:Y:S03]  /*1e590*/  F2FP.BF16.PACK_AB R85, R196, R195 ;  /* 0x000000c3c455723e */ /* 0x000fe600000010ff */
[C---:B------:R-:W-:Y:S02]  /*1e5a0*/  FMUL.FTZ R64, R70.reuse, R180 ;  /* 0x000000b446407220 */ /* 0x040fe40000410000 */
[----:B------:R-:W-:Y:S03]  /*1e5b0*/  FMUL.FTZ R65, R70, R181 ;  /* 0x000000b546417220 */ /* 0x000fe60000410000 */
[C---:B------:R-:W-:Y:S02]  /*1e5c0*/  FMUL.FTZ R66, R69.reuse, R182 ;  /* 0x000000b645427220 */ /* 0x040fe40000410000 */
[----:B------:R-:W-:Y:S02]  /*1e5d0*/  FMUL.FTZ R67, R69, R183 ;  /* 0x000000b745437220 */ /* 0x000fe40000410000 */
[--C-:B-1----:R-:W-:Y:S04]  /*1e5e0*/  FFMA.FTZ R2, R203, c[0x0][0x2d0], -R107.reuse ;  /* 0x0000b400cb027a23 */ /* 0x102fe8000001086b */
[----:B------:R1:W2:Y:S01]  /*1e5f0*/  MUFU.EX2 R222, R2 ;  /* 0x0000000200de7308 */ /* 0x0002a20000000800 */
        /* <DEDUP_REMOVED lines=13> */
[----:B------:R-:W3:Y:S03]  /*1e6d0*/  LDSM.16.MT88.4 R88, [R226+0x900] ;  /* 0x00090000e258783b */ /* 0x000ee60000004200 */
[----:B-1----:R-:W-:Y:S04]  /*1e6e0*/  FFMA.FTZ R2, R210, c[0x0][0x2d0], -R107 ;  /* 0x0000b400d2027a23 */ /* 0x002fe8000001086b */
[-C--:B----4-:R-:W-:Y:S01]  /*1e6f0*/  HMMA.16816.F32.BF16 R20, R80, R92.reuse, R20 ;  /* 0x0000005c5014723c */ /* 0x090fe20000041814 */
[----:B------:R1:W4:Y:S07]  /*1e700*/  MUFU.EX2 R221, R2 ;  /* 0x0000000200dd7308 */ /* 0x00032e0000000800 */
[C---:B------:R-:W-:Y:S08]  /*1e710*/  HMMA.16816.F32.BF16 R24, R84.reuse, R92, R24 ;  /* 0x0000005c5418723c */ /* 0x040ff00000041818 */
[-C--:B------:R-:W-:Y:S08]  /*1e720*/  HMMA.16816.F32.BF16 R28, R84, R94.reuse, R28 ;  /* 0x0000005e541c723c */ /* 0x080ff0000004181c */
[C---:B------:R-:W-:Y:S01]  /*1e730*/  HMMA.16816.F32.BF16 R32, R80.reuse, R94, R32 ;  /* 0x0000005e5020723c */ /* 0x040fe20000041820 */
[----:B------:R-:W2:Y:S03]  /*1e740*/  LDSM.16.MT88.4 R92, [R224+0x1100] ;  /* 0x00110000e05c783b */ /* 0x000ea60000004200 */
[--C-:B-1----:R-:W-:Y:S04]  /*1e750*/  FFMA.FTZ R2, R213, c[0x0][0x2d0], -R77.reuse ;  /* 0x0000b400d5027a23 */ /* 0x102fe8000001084d */
[-C--:B------:R-:W-:Y:S01]  /*1e760*/  HMMA.16816.F32.BF16 R36, R80, R96.reuse, R36 ;  /* 0x000000605024723c */ /* 0x080fe20000041824 */
[----:B------:R1:W-:Y:S07]  /*1e770*/  MUFU.EX2 R144, R2 ;  /* 0x0000000200907308 */ /* 0x0003ee0000000800 */
[C---:B------:R-:W-:Y:S08]  /*1e780*/  HMMA.16816.F32.BF16 R40, R84.reuse, R96, R40 ;  /* 0x000000605428723c */ /* 0x040ff00000041828 */
[-C--:B------:R-:W-:Y:S08]  /*1e790*/  HMMA.16816.F32.BF16 R44, R84, R98.reuse, R44 ;  /* 0x00000062542c723c */ /* 0x080ff0000004182c */
[C---:B------:R-:W-:Y:S01]  /*1e7a0*/  HMMA.16816.F32.BF16 R48, R80.reuse, R98, R48 ;  /* 0x000000625030723c */ /* 0x040fe20000041830 */
[----:B------:R-:W-:Y:S03]  /*1e7b0*/  LDSM.16.MT88.4 R96, [R225+0x1100] ;  /* 0x00110000e160783b */ /* 0x000fe60000004200 */
[--C-:B-1----:R-:W-:Y:S04]  /*1e7c0*/  FFMA.FTZ R2, R216, c[0x0][0x2d0], -R77.reuse ;  /* 0x0000b400d8027a23 */ /* 0x102fe8000001084d */
[-C--:B---3--:R-:W-:Y:S01]  /*1e7d0*/  HMMA.16816.F32.BF16 R52, R80, R88.reuse, R52 ;  /* 0x000000585034723c */ /* 0x088fe20000041834 */
[----:B------:R1:W3:Y:S07]  /*1e7e0*/  MUFU.EX2 R154, R2 ;  /* 0x00000002009a7308 */ /* 0x0002ee0000000800 */
[C---:B------:R-:W-:Y:S08]  /*1e7f0*/  HMMA.16816.F32.BF16 R56, R84.reuse, R88, R56 ;  /* 0x000000585438723c */ /* 0x040ff00000041838 */
[-C--:B------:R-:W-:Y:S07]  /*1e800*/  HMMA.16816.F32.BF16 R60, R84, R90.reuse, R60 ;  /* 0x0000005a543c723c */ /* 0x080fee000004183c */
[----:B--2---:R-:W-:Y:S01]  /*1e810*/  F2FP.BF16.PACK_AB R84, R222, R145 ;  /* 0x00000091de54723e */ /* 0x004fe200000010ff */
[----:B------:R-:W-:Y:S01]  /*1e820*/  HMMA.16816.F32.BF16 R64, R80, R90, R64 ;  /* 0x0000005a5040723c */ /* 0x000fe20000041840 */
[----:B------:R-:W2:Y:S03]  /*1e830*/  LDSM.16.MT88.4 R88, [R227+0x1100] ;  /* 0x00110000e358783b */ /* 0x000ea60000004200 */
[--C-:B-1----:R-:W-:Y:S01]  /*1e840*/  FFMA.FTZ R2, R214, c[0x0][0x2d0], -R77.reuse ;  /* 0x0000b400d6027a23 */ /* 0x102fe2000001084d */
[----:B----4-:R-:W-:Y:S01]  /*1e850*/  F2FP.BF16.PACK_AB R86, R221, R220 ;  /* 0x000000dcdd56723e */ /* 0x010fe200000010ff */
[----:B------:R-:W-:Y:S01]  /*1e860*/  MUFU.EX2 R214, R3 ;  /* 0x0000000300d67308 */ /* 0x000fe20000000800 */
[----:B------:R-:W-:Y:S02]  /*1e870*/  F2FP.BF16.PACK_AB R80, R146, R147 ;  /* 0x000000939250723e */ /* 0x000fe400000010ff */
[----:B------:R-:W-:Y:S03]  /*1e880*/  F2FP.BF16.PACK_AB R82, R252, R122 ;  /* 0x0000007afc52723e */ /* 0x000fe600000010ff */
[----:B------:R-:W-:Y:S02]  /*1e890*/  F2FP.BF16.PACK_AB R81, R249, R250 ;  /* 0x000000faf951723e */ /* 0x000fe400000010ff */
[----:B------:R-:W-:Y:S02]  /*1e8a0*/  F2FP.BF16.PACK_AB R83, R248, R247 ;  /* 0x000000f7f853723e */ /* 0x000fe400000010ff */
[----:B------:R1:W-:Y:S01]  /*1e8b0*/  MUFU.EX2 R152, R2 ;  /* 0x0000000200987308 */ /* 0x0003e20000000800 */
[----:B---3--:R-:W-:Y:S04]  /*1e8c0*/  F2FP.BF16.PACK_AB R85, R154, R144 ;  /* 0x000000909a55723e */ /* 0x008fe800000010ff */
[-C--:B------:R-:W-:Y:S03]  /*1e8d0*/  HMMA.16816.F32.BF16 R4, R80, R92.reuse, R4 ;  /* 0x0000005c5004723c */ /* 0x080fe60000041804 */
[----:B-1----:R-:W-:Y:S04]  /*1e8e0*/  FFMA.FTZ R2, R218, c[0x0][0x2d0], -R77 ;  /* 0x0000b400da027a23 */ /* 0x002fe8000001084d */
[----:B------:R1:W3:Y:S02]  /*1e8f0*/  MUFU.EX2 R153, R2 ;  /* 0x0000000200997308 */ /* 0x0002e40000000800 */
[--C-:B-1----:R-:W-:Y:S03]  /*1e900*/  FFMA.FTZ R2, R215, c[0x0][0x2d0], -R105.reuse ;  /* 0x0000b400d7027a23 */ /* 0x102fe60000010869 */
[----:B---3--:R-:W-:Y:S05]  /*1e910*/  F2FP.BF16.PACK_AB R87, R153, R152 ;  /* 0x000000989957723e */ /* 0x008fea00000010ff */
[----:B------:R1:W-:Y:S02]  /*1e920*/  MUFU.EX2 R216, R2 ;  /* 0x0000000200d87308 */ /* 0x0003e40000000800 */
[C---:B------:R-:W-:Y:S08]  /*1e930*/  HMMA.16816.F32.BF16 R8, R84.reuse, R92, R8 ;  /* 0x0000005c5408723c */ /* 0x040ff00000041808 */
[-C--:B------:R-:W-:Y:S08]  /*1e940*/  HMMA.16816.F32.BF16 R12, R84, R94.reuse, R12 ;  /* 0x0000005e540c723c */ /* 0x080ff0000004180c */
[C---:B------:R-:W-:Y:S01]  /*1e950*/  HMMA.16816.F32.BF16 R16, R80.reuse, R94, R16 ;  /* 0x0000005e5010723c */ /* 0x040fe20000041810 */
[----:B------:R-:W3:Y:S03]  /*1e960*/  LDSM.16.MT88.4 R92, [R226+0x1100] ;  /* 0x00110000e25c783b */ /* 0x000ee60000004200 */
[--C-:B-1----:R-:W-:Y:S04]  /*1e970*/  FFMA.FTZ R2, R217, c[0x0][0x2d0], -R105.reuse ;  /* 0x0000b400d9027a23 */ /* 0x102fe80000010869 */
[-C--:B--2---:R-:W-:Y:S01]  /*1e980*/  HMMA.16816.F32.BF16 R20, R80, R88.reuse, R20 ;  /* 0x000000585014723c */ /* 0x084fe20000041814 */
[----:B------:R1:W2:Y:S07]  /*1e990*/  MUFU.EX2 R218, R2 ;  /* 0x0000000200da7308 */ /* 0x0002ae0000000800 */
[C---:B------:R-:W-:Y:S08]  /*1e9a0*/  HMMA.16816.F32.BF16 R24, R84.reuse, R88, R24 ;  /* 0x000000585418723c */ /* 0x040ff00000041818 */
[-C--:B------:R-:W-:Y:S08]  /*1e9b0*/  HMMA.16816.F32.BF16 R28, R84, R90.reuse, R28 ;  /* 0x0000005a541c723c */ /* 0x080ff0000004181c */
[C---:B------:R-:W-:Y:S01]  /*1e9c0*/  HMMA.16816.F32.BF16 R32, R80.reuse, R90, R32 ;  /* 0x0000005a5020723c */ /* 0x040fe20000041820 */
[----:B------:R-:W4:Y:S03]  /*1e9d0*/  LDSM.16.MT88.4 R88, [R224+0x1900] ;  /* 0x00190000e058783b */ /* 0x000f260000004200 */
[--C-:B-1----:R-:W-:Y:S04]  /*1e9e0*/  FFMA.FTZ R2, R212, c[0x0][0x2d0], -R105.reuse ;  /* 0x0000b400d4027a23 */ /* 0x102fe80000010869 */
[----:B------:R1:W-:Y:S01]  /*1e9f0*/  MUFU.EX2 R215, R2 ;  /* 0x0000000200d77308 */ /* 0x0003e20000000800 */
[-C--:B------:R-:W-:Y:S08]  /*1ea00*/  HMMA.16816.F32.BF16 R36, R80, R96.reuse, R36 ;  /* 0x000000605024723c */ /* 0x080ff00000041824 */
[C---:B------:R-:W-:Y:S08]  /*1ea10*/  HMMA.16816.F32.BF16 R40, R84.reuse, R96, R40 ;  /* 0x000000605428723c */ /* 0x040ff00000041828 */
[-C--:B------:R-:W-:Y:S04]  /*1ea20*/  HMMA.16816.F32.BF16 R44, R84, R98.reuse, R44 ;  /* 0x00000062542c723c */ /* 0x080fe8000004182c */
[----:B-1----:R-:W-:Y:S04]  /*1ea30*/  FFMA.FTZ R2, R211, c[0x0][0x2d0], -R105 ;  /* 0x0000b400d3027a23 */ /* 0x002fe80000010869 */
[C---:B------:R-:W-:Y:S01]  /*1ea40*/  HMMA.16816.F32.BF16 R48, R80.reuse, R98, R48 ;  /* 0x000000625030723c */ /* 0x040fe20000041830 */
[----:B------:R-:W-:Y:S01]  /*1ea50*/  LDSM.16.MT88.4 R96, [R225+0x1900] ;  /* 0x00190000e160783b */ /* 0x000fe20000004200 */
[----:B------:R1:W1:Y:S06]  /*1ea60*/  MUFU.EX2 R217, R2 ;  /* 0x0000000200d97308 */ /* 0x00026c0000000800 */
[-C--:B---3--:R-:W-:Y:S08]  /*1ea70*/  HMMA.16816.F32.BF16 R52, R80, R92.reuse, R52 ;  /* 0x0000005c5034723c */ /* 0x088ff00000041834 */
[C---:B------:R-:W-:Y:S08]  /*1ea80*/  HMMA.16816.F32.BF16 R56, R84.reuse, R92, R56 ;  /* 0x0000005c5438723c */ /* 0x040ff00000041838 */
[-C--:B------:R-:W-:Y:S04]  /*1ea90*/  HMMA.16816.F32.BF16 R60, R84, R94.reuse, R60 ;  /* 0x0000005e543c723c */ /* 0x080fe8000004183c */
[----:B-1----:R-:W-:Y:S01]  /*1eaa0*/  FFMA.FTZ R2, R155, c[0x0][0x2d0], -R78 ;  /* 0x0000b4009b027a23 */ /* 0x002fe2000001084e */
[----:B------:R-:W-:Y:S02]  /*1eab0*/  MOV R155, R151 ;  /* 0x00000097009b7202 */ /* 0x000fe40000000f00 */
[----:B------:R-:W-:Y:S01]  /*1eac0*/  MOV R151, R150 ;  /* 0x0000009600977202 */ /* 0x000fe20000000f00 */
[----:B------:R1:W3:Y:S01]  /*1ead0*/  MUFU.EX2 R163, R2 ;  /* 0x0000000200a37308 */ /* 0x0002e20000000800 */
[----:B------:R-:W-:Y:S01]  /*1eae0*/  MOV R158, R155 ;  /* 0x0000009b009e7202 */ /* 0x000fe20000000f00 */
[----:B------:R-:W-:Y:S01]  /*1eaf0*/  HMMA.16816.F32.BF16 R64, R80, R94, R64 ;  /* 0x0000005e5040723c */ /* 0x000fe20000041840 */
[----:B------:R-:W3:Y:S03]  /*1eb00*/  LDSM.16.MT88.4 R92, [R227+0x1900] ;  /* 0x00190000e35c783b */ /* 0x000ee60000004200 */
[----:B------:R-:W-:Y:S02]  /*1eb10*/  MOV R157, R151 ;  /* 0x00000097009d7202 */ /* 0x000fe40000000f00 */
[----:B------:R-:W-:Y:S02]  /*1eb20*/  MOV R150, R149 ;  /* 0x0000009500967202 */ /* 0x000fe40000000f00 */
[----:B------:R-:W-:Y:S01]  /*1eb30*/  MOV R149, R148 ;  /* 0x0000009400957202 */ /* 0x000fe20000000f00 */
[----:B------:R-:W-:Y:S03]  /*1eb40*/  IMAD.MOV.U32 R148, RZ, RZ, R198 ;  /* 0x000000ffff947224 */ /* 0x000fe600078e00c6 */
[----:B------:R-:W-:Y:S02]  /*1eb50*/  MOV R198, R139 ;  /* 0x0000008b00c67202 */ /* 0x000fe40000000f00 */
[----:B------:R-:W-:Y:S02]  /*1eb60*/  MOV R156, R150 ;  /* 0x00000096009c7202 */ /* 0x000fe40000000f00 */
[----:B------:R-:W-:Y:S02]  /*1eb70*/  MOV R155, R149 ;  /* 0x00000095009b7202 */ /* 0x000fe40000000f00 */
[----:B------:R-:W-:Y:S02]  /*1eb80*/  MOV R151, R198 ;  /* 0x000000c600977202 */ /* 0x000fe40000000f00 */
[----:B------:R-:W-:Y:S01]  /*1eb90*/  MOV R139, R138 ;  /* 0x0000008a008b7202 */ /* 0x000fe20000000f00 */
[--C-:B-1----:R-:W-:Y:S01]  /*1eba0*/  FFMA.FTZ R2, R158, c[0x0][0x2d0], -R78.reuse ;  /* 0x0000b4009e027a23 */ /* 0x102fe2000001084e */
[----:B--2---:R-:W-:Y:S02]  /*1ebb0*/  F2FP.BF16.PACK_AB R80, R218, R216 ;  /* 0x000000d8da50723e */ /* 0x004fe400000010ff */
[----:B------:R-:W-:Y:S01]  /*1ebc0*/  F2FP.BF16.PACK_AB R82, R217, R215 ;  /* 0x000000d7d952723e */ /* 0x000fe200000010ff */
[----:B------:R1:W-:Y:S01]  /*1ebd0*/  MUFU.EX2 R159, R2 ;  /* 0x00000002009f7308 */ /* 0x0003e20000000800 */
[----:B------:R-:W-:Y:S01]  /*1ebe0*/  MOV R158, R157 ;  /* 0x0000009d009e7202 */ /* 0x000fe20000000f00 */
[----:B------:R-:W-:Y:S01]  /*1ebf0*/  IMAD.MOV.U32 R150, RZ, RZ, R139 ;  /* 0x000000ffff967224 */ /* 0x000fe200078e008b */
        /* <DEDUP_REMOVED lines=11> */
[----:B------:R2:W5:Y:S01]  /*1ecb0*/  LDL.LU R232, [R1+0xac] ;  /* 0x0000ac0001e87983 */ /* 0x0005620000300800 */
[----:B------:R-:W-:Y:S01]  /*1ecc0*/  MOV R136, R194 ;  /* 0x000000c200887202 */ /* 0x000fe20000000f00 */
[----:B-1----:R-:W-:Y:S01]  /*1ecd0*/  FFMA.FTZ R2, R158, c[0x0][0x2d0], -R78 ;  /* 0x0000b4009e027a23 */ /* 0x002fe2000001084e */
[----:B------:R-:W-:Y:S02]  /*1ece0*/  MOV R194, R229 ;  /* 0x000000e500c27202 */ /* 0x000fe40000000f00 */
[----:B------:R2:W5:Y:S01]  /*1ecf0*/  LDL.LU R229, [R1+0xa8] ;  /* 0x0000a80001e57983 */ /* 0x0005620000300800 */
[----:B------:R1:W1:Y:S01]  /*1ed00*/  MUFU.EX2 R213, R2 ;  /* 0x0000000200d57308 */ /* 0x0002620000000800 */
        /* <DEDUP_REMOVED lines=15> */
[----:B------:R1:W-:Y:S01]  /*1ee00*/  MUFU.EX2 R155, R2 ;  /* 0x00000002009b7308 */ /* 0x0003e20000000800 */
[----:B------:R-:W-:Y:S01]  /*1ee10*/  MOV R208, R157 ;  /* 0x0000009d00d07202 */ /* 0x000fe20000000f00 */
[----:B------:R-:W-:Y:S01]  /*1ee20*/  IMAD.MOV.U32 R149, RZ, RZ, R135 ;  /* 0x000000ffff957224 */ /* 0x000fe200078e0087 */
[----:B------:R-:W-:Y:S01]  /*1ee30*/  MOV R157, R156 ;  /* 0x0000009c009d7202 */ /* 0x000fe20000000f00 */
[----:B------:R2:W5:Y:S01]  /*1ee40*/  LDL.LU R231, [R1+0xa4] ;  /* 0x0000a40001e77983 */ /* 0x0005620000300800 */
        /* <DEDUP_REMOVED lines=9> */
[----:B------:R-:W-:Y:S02]  /*1eee0*/  MOV R129, R184 ;  /* 0x000000b800817202 */ /* 0x000fe40000000f00 */
[----:B------:R-:W-:Y:S01]  /*1eef0*/  MOV R194, R187 ;  /* 0x000000bb00c27202 */ /* 0x000fe20000000f00 */
[--C-:B-1----:R-:W-:Y:S01]  /*1ef00*/  FFMA.FTZ R2, R158, c[0x0][0x2d0], -R107.reuse ;  /* 0x0000b4009e027a23 */ /* 0x102fe2000001086b */
[----:B------:R-:W-:Y:S02]  /*1ef10*/  MOV R187, R236 ;  /* 0x000000ec00bb7202 */ /* 0x000fe40000000f00 */
[----:B------:R2:W5:Y:S01]  /*1ef20*/  LDL.LU R236, [R1+0x9c] ;  /* 0x00009c0001ec7983 */ /* 0x0005620000300800 */
[----:B------:R1:W1:Y:S01]  /*1ef30*/  MUFU.EX2 R158, R2 ;  /* 0x00000002009e7308 */ /* 0x0002620000000800 */
[----:B------:R-:W-:Y:S02]  /*1ef40*/  MOV R184, R237 ;  /* 0x000000ed00b87202 */ /* 0x000fe40000000f00 */
[----:B------:R2:W5:Y:S01]  /*1ef50*/  LDL.LU R237, [R1+0x98] ;  /* 0x0000980001ed7983 */ /* 0x0005620000300800 */
[----:B------:R-:W-:Y:S02]  /*1ef60*/  MOV R111, R110 ;  /* 0x0000006e006f7202 */ /* 0x000fe40000000f00 */
[----:B------:R-:W-:Y:S02]  /*1ef70*/  MOV R110, R238 ;  /* 0x000000ee006e7202 */ /* 0x000fe40000000f00 */
[----:B------:R2:W5:Y:S01]  /*1ef80*/  LDL.LU R238, [R1+0x94] ;  /* 0x0000940001ee7983 */ /* 0x0005620000300800 */
[----:B---3--:R-:W-:Y:S02]  /*1ef90*/  F2FP.BF16.PACK_AB R81, R214, R163 ;  /* 0x000000a3d651723e */ /* 0x008fe400000010ff */
[----:B------:R-:W-:Y:S07]  /*1efa0*/  F2FP.BF16.PACK_AB R83, R213, R159 ;  /* 0x0000009fd553723e */ /* 0x000fee00000010ff */
[-C--:B----4-:R-:W-:Y:S03]  /*1efb0*/  HMMA.16816.F32.BF16 R4, R80, R88.reuse, R4 ;  /* 0x000000585004723c */ /* 0x090fe60000041804 */
[----:B-1----:R-:W-:Y:S01]  /*1efc0*/  FFMA.FTZ R2, R208, c[0x0][0x2d0], -R107 ;  /* 0x0000b400d0027a23 */ /* 0x002fe2000001086b */
[----:B------:R-:W-:Y:S02]  /*1efd0*/  F2FP.BF16.PACK_AB R84, R158, R155 ;  /* 0x0000009b9e54723e */ /* 0x000fe400000010ff */
[----:B------:R-:W-:Y:S01]  /*1efe0*/  MOV R208, R157 ;  /* 0x0000009d00d07202 */ /* 0x000fe20000000f00 */
[----:B------:R1:W-:Y:S01]  /*1eff0*/  MUFU.EX2 R162, R2 ;  /* 0x0000000200a27308 */ /* 0x0003e20000000800 */
[----:B------:R-:W-:Y:S01]  /*1f000*/  MOV R157, R156 ;  /* 0x0000009c009d7202 */ /* 0x000fe20000000f00 */
[----:B------:R-:W-:Y:S03]  /*1f010*/  IMAD.MOV.U32 R156, RZ, RZ, R151 ;  /* 0x000000ffff9c7224 */ /* 0x000fe600078e0097 */
[----:B------:R-:W-:Y:S02]  /*1f020*/  MOV R151, R150 ;  /* 0x0000009600977202 */ /* 0x000fe40000000f00 */
        /* <DEDUP_REMOVED lines=8> */
[----:B------:R1:W3:Y:S01]  /*1f0b0*/  MUFU.EX2 R161, R2 ;  /* 0x0000000200a17308 */ /* 0x0002e20000000800 */
        /* <DEDUP_REMOVED lines=23> */
[----:B------:R-:W-:Y:S01]  /*1f230*/  IMAD.MOV.U32 R150, RZ, RZ, R149 ;  /* 0x000000ffff967224 */ /* 0x000fe200078e0095 */
[----:B------:R-:W-:Y:S02]  /*1f240*/  MOV R149, R148 ;  /* 0x0000009400957202 */ /* 0x000fe40000000f00 */
[----:B------:R-:W-:Y:S01]  /*1f250*/  MOV R148, R201 ;  /* 0x000000c900947202 */ /* 0x000fe20000000f00 */
[--C-:B-1----:R-:W-:Y:S01]  /*1f260*/  FFMA.FTZ R2, R203, c[0x0][0x2d0], -R77.reuse ;  /* 0x0000b400cb027a23 */ /* 0x102fe2000001084d */
[----:B------:R-:W-:Y:S02]  /*1f270*/  MOV R203, R156 ;  /* 0x0000009c00cb7202 */ /* 0x000fe40000000f00 */
[----:B------:R-:W-:Y:S01]  /*1f280*/  MOV R201, R198 ;  /* 0x000000c600c97202 */ /* 0x000fe20000000f00 */
[----:B------:R1:W4:Y:S01]  /*1f290*/  MUFU.EX2 R156, R2 ;  /* 0x00000002009c7308 */ /* 0x0003220000000800 */
[----:B------:R-:W-:Y:S02]  /*1f2a0*/  MOV R198, R139 ;  /* 0x0000008b00c67202 */ /* 0x000fe40000000f00 */
[----:B------:R-:W-:Y:S02]  /*1f2b0*/  MOV R139, R138 ;  /* 0x0000008a008b7202 */ /* 0x000fe40000000f00 */
[----:B------:R-:W-:Y:S02]  /*1f2c0*/  MOV R138, R137 ;  /* 0x00000089008a7202 */ /* 0x000fe40000000f00 */
[----:B------:R-:W-:Y:S02]  /*1f2d0*/  MOV R137, R234 ;  /* 0x000000ea00897202 */ /* 0x000fe40000000f00 */
        /* <DEDUP_REMOVED lines=8> */
[----:B------:R-:W-:Y:S01]  /*1f360*/  MOV R193, R119 ;  /* 0x0000007700c17202 */ /* 0x000fe20000000f00 */
[--C-:B-1----:R-:W-:Y:S01]  /*1f370*/  FFMA.FTZ R2, R160, c[0x0][0x2d0], -R77.reuse ;  /* 0x0000b400a0027a23 */ /* 0x102fe2000001084d */
[----:B------:R-:W-:Y:S01]  /*1f380*/  MOV R160, R208 ;  /* 0x000000d000a07202 */ /* 0x000fe20000000f00 */
[----:B------:R2:W5:Y:S01]  /*1f390*/  LDL.LU R119, [R1+0x80] ;  /* 0x0000800001777983 */ /* 0x0005620000300800 */
[----:B------:R-:W-:Y:S01]  /*1f3a0*/  MOV R208, R149 ;  /* 0x0000009500d07202 */ /* 0x000fe20000000f00 */
[----:B------:R-:W-:Y:S01]  /*1f3b0*/  IMAD.MOV.U32 R149, RZ, RZ, R198 ;  /* 0x000000ffff957224 */ /* 0x000fe200078e00c6 */
[----:B------:R-:W-:Y:S02]  /*1f3c0*/  MOV R198, R138 ;  /* 0x0000008a00c67202 */ /* 0x000fe40000000f00 */
[----:B------:R-:W-:Y:S02]  /*1f3d0*/  MOV R138, R136 ;  /* 0x00000088008a7202 */ /* 0x000fe40000000f00 */
[----:B------:R-:W-:Y:S02]  /*1f3e0*/  MOV R136, R118 ;  /* 0x0000007600887202 */ /* 0x000fe40000000f00 */
[----:B------:R1:W-:Y:S01]  /*1f3f0*/  MUFU.EX2 R118, R2 ;  /* 0x0000000200767308 */ /* 0x0003e20000000800 */
        /* <DEDUP_REMOVED lines=9> */
[----:B---3--:R-:W-:Y:S02]  /*1f490*/  F2FP.BF16.PACK_AB R86, R161, R162 ;  /* 0x000000a2a156723e */ /* 0x008fe400000010ff */
[----:B----4-:R-:W-:Y:S01]  /*1f4a0*/  F2FP.BF16.PACK_AB R85, R156, R157 ;  /* 0x0000009d9c55723e */ /* 0x010fe200000010ff */
[----:B-1----:R-:W-:Y:S01]  /*1f4b0*/  FFMA.FTZ R2, R164, c[0x0][0x2d0], -R77 ;  /* 0x0000b400a4027a23 */ /* 0x002fe2000001084d */
[----:B------:R-:W-:Y:S02]  /*1f4c0*/  MOV R164, R203 ;  /* 0x000000cb00a47202 */ /* 0x000fe40000000f00 */
[----:B------:R-:W-:Y:S02]  /*1f4d0*/  MOV R203, R151 ;  /* 0x0000009700cb7202 */ /* 0x000fe40000000f00 */
[----:B------:R-:W-:Y:S02]  /*1f4e0*/  MOV R151, R201 ;  /* 0x000000c900977202 */ /* 0x000fe40000000f00 */
[----:B------:R-:W-:Y:S01]  /*1f4f0*/  MOV R201, R139 ;  /* 0x0000008b00c97202 */ /* 0x000fe20000000f00 */
[--C-:B------:R-:W-:Y:S01]  /*1f500*/  FFMA.FTZ R3, R203, c[0x0][0x2d0], -R78.reuse ;  /* 0x0000b400cb037a23 */ /* 0x100fe2000001084e */
[----:B------:R-:W-:Y:S02]  /*1f510*/  MOV R139, R138 ;  /* 0x0000008a008b7202 */ /* 0x000fe40000000f00 */
[----:B------:R-:W-:Y:S01]  /*1f520*/  MOV R138, R136 ;  /* 0x00000088008a7202 */ /* 0x000fe20000000f00 */
[----:B------:R1:W-:Y:S01]  /*1f530*/  MUFU.EX2 R209, R3 ;  /* 0x0000000300d17308 */ /* 0x0003e20000000800 */
[----:B------:R-:W-:Y:S02]  /*1f540*/  MOV R136, R134 ;  /* 0x0000008600887202 */ /* 0x000fe40000000f00 */
[----:B------:R-:W-:Y:S07]  /*1f550*/  MOV R134, R117 ;  /* 0x0000007500867202 */ /* 0x000fee0000000f00 */
[----:B------:R3:W4:Y:S01]  /*1f560*/  MUFU.EX2 R117, R2 ;  /* 0x0000000200757308 */ /* 0x0007220000000800 */
[--C-:B-1----:R-:W-:Y:S01]  /*1f570*/  FFMA.FTZ R3, R139, c[0x0][0x2d0], -R105.reuse ;  /* 0x0000b4008b037a23 */ /* 0x102fe20000010869 */
[----:B------:R-:W-:Y:S08]  /*1f580*/  MOV R139, R205 ;  /* 0x000000cd008b7202 */ /* 0x000ff00000000f00 */
[----:B------:R1:W-:Y:S01]  /*1f590*/  MUFU.EX2 R205, R3 ;  /* 0x0000000300cd7308 */ /* 0x0003e20000000800 */
[--C-:B---3--:R-:W-:Y:S01]  /*1f5a0*/  FFMA.FTZ R2, R165, c[0x0][0x2d0], -R105.reuse ;  /* 0x0000b400a5027a23 */ /* 0x108fe20000010869 */
[----:B------:R-:W-:Y:S02]  /*1f5b0*/  MOV R165, R164 ;  /* 0x000000a400a57202 */ /* 0x000fe40000000f00 */
[----:B------:R-:W-:Y:S06]  /*1f5c0*/  MOV R164, R160 ;  /* 0x000000a000a47202 */ /* 0x000fec0000000f00 */
[----:B------:R3:W-:Y:S01]  /*1f5d0*/  MUFU.EX2 R160, R2 ;  /* 0x0000000200a07308 */ /* 0x0007e20000000800 */
[----:B----4-:R-:W-:Y:S07]  /*1f5e0*/  F2FP.BF16.PACK_AB R87, R117, R118 ;  /* 0x000000767557723e */ /* 0x010fee00000010ff */
[C---:B------:R-:W-:Y:S04]  /*1f5f0*/  HMMA.16816.F32.BF16 R8, R84.reuse, R88, R8 ;  /* 0x000000585408723c */ /* 0x040fe80000041808 */
[--C-:B-1----:R-:W-:Y:S04]  /*1f600*/  FFMA.FTZ R3, R139, c[0x0][0x2d0], -R78.reuse ;  /* 0x0000b4008b037a23 */ /* 0x102fe8000001084e */
[-C--:B------:R-:W-:Y:S01]  /*1f610*/  HMMA.16816.F32.BF16 R12, R84, R90.reuse, R12 ;  /* 0x0000005a540c723c */ /* 0x080fe2000004180c */
[----:B------:R1:W-:Y:S07]  /*1f620*/  MUFU.EX2 R174, R3 ;  /* 0x0000000300ae7308 */ /* 0x0003ee0000000800 */
[C---:B------:R-:W-:Y:S01]  /*1f630*/  HMMA.16816.F32.BF16 R16, R80.reuse, R90, R16 ;  /* 0x0000005a5010723c */ /* 0x040fe20000041810 */
[----:B------:R-:W4:Y:S03]  /*1f640*/  LDSM.16.MT88.4 R88, [R226+0x1900] ;  /* 0x00190000e258783b */ /* 0x000f260000004200 */
[----:B---3--:R-:W-:Y:S04]  /*1f650*/  FFMA.FTZ R2, R165, c[0x0][0x2d0], -R105 ;  /* 0x0000b400a5027a23 */ /* 0x008fe80000010869 */
[-C--:B------:R-:W-:Y:S01]  /*1f660*/  HMMA.16816.F32.BF16 R20, R80, R92.reuse, R20 ;  /* 0x0000005c5014723c */ /* 0x080fe20000041814 */
[----:B------:R3:W2:Y:S07]  /*1f670*/  MUFU.EX2 R211, R2 ;  /* 0x0000000200d37308 */ /* 0x0006ae0000000800 */
[C---:B------:R-:W-:Y:S04]  /*1f680*/  HMMA.16816.F32.BF16 R24, R84.reuse, R92, R24 ;  /* 0x0000005c5418723c */ /* 0x040fe80000041818 */
[----:B-1----:R-:W-:Y:S04]  /*1f690*/  FFMA.FTZ R3, R100, c[0x0][0x2d0], -R77 ;  /* 0x0000b40064037a23 */ /* 0x002fe8000001084d */
[-C--:B------:R-:W-:Y:S08]  /*1f6a0*/  HMMA.16816.F32.BF16 R28, R84, R94.reuse, R28 ;  /* 0x0000005e541c723c */ /* 0x080ff0000004181c */
[C---:B------:R-:W-:Y:S01]  /*1f6b0*/  HMMA.16816.F32.BF16 R32, R80.reuse, R94, R32 ;  /* 0x0000005e5020723c */ /* 0x040fe20000041820 */
[----:B------:R-:W1:Y:S03]  /*1f6c0*/  LDSM.16.MT88.4 R92, [R224+0x2100] ;  /* 0x00210000e05c783b */ /* 0x000e660000004200 */
[--C-:B---3--:R-:W-:Y:S02]  /*1f6d0*/  FFMA.FTZ R2, R79, c[0x0][0x2d0], -R105.reuse ;  /* 0x0000b4004f027a23 */ /* 0x108fe40000010869 */
[--C-:B------:R-:W-:Y:S02]  /*1f6e0*/  FFMA.FTZ R79, R190, c[0x0][0x2d0], -R105.reuse ;  /* 0x0000b400be4f7a23 */ /* 0x100fe40000010869 */
[-C--:B------:R-:W-:Y:S01]  /*1f6f0*/  HMMA.16816.F32.BF16 R36, R80, R96.reuse, R36 ;  /* 0x000000605024723c */ /* 0x080fe20000041824 */
[----:B------:R3:W-:Y:S07]  /*1f700*/  MUFU.EX2 R212, R2 ;  /* 0x0000000200d47308 */ /* 0x0007ee0000000800 */
[C---:B------:R-:W-:Y:S08]  /*1f710*/  HMMA.16816.F32.BF16 R40, R84.reuse, R96, R40 ;  /* 0x000000605428723c */ /* 0x040ff00000041828 */
[-C--:B------:R-:W-:Y:S08]  /*1f720*/  HMMA.16816.F32.BF16 R44, R84, R98.reuse, R44 ;  /* 0x00000062542c723c */ /* 0x080ff0000004182c */
[C---:B------:R-:W-:Y:S01]  /*1f730*/  HMMA.16816.F32.BF16 R48, R80.reuse, R98, R48 ;  /* 0x000000625030723c */ /* 0x040fe20000041830 */
[----:B------:R-:W1:Y:S03]  /*1f740*/  LDSM.16.MT88.4 R96, [R227+0x2100] ;  /* 0x00210000e360783b */ /* 0x000e660000004200 */
[----:B---3--:R-:W-:Y:S04]  /*1f750*/  FFMA.FTZ R2, R164, c[0x0][0x2d0], -R105 ;  /* 0x0000b400a4027a23 */ /* 0x008fe80000010869 */
[-C--:B----4-:R-:W-:Y:S01]  /*1f760*/  HMMA.16816.F32.BF16 R52, R80, R88.reuse, R52 ;  /* 0x000000585034723c */ /* 0x090fe20000041834 */
[----:B------:R3:W4:Y:S01]  /*1f770*/  MUFU.EX2 R210, R2 ;  /* 0x0000000200d27308 */ /* 0x0007220000000800 */
[----:B------:R-:W-:Y:S06]  /*1f780*/  LDSM.16.MT88.4 R164, [R225+0x3100] ;  /* 0x00310000e1a4783b */ /* 0x000fec0000004200 */
[C---:B------:R-:W-:Y:S08]  /*1f790*/  HMMA.16816.F32.BF16 R56, R84.reuse, R88, R56 ;  /* 0x000000585438723c */ /* 0x040ff00000041838 */
[-C--:B------:R-:W-:Y:S08]  /*1f7a0*/  HMMA.16816.F32.BF16 R60, R84, R90.reuse, R60 ;  /* 0x0000005a543c723c */ /* 0x080ff0000004183c */
[----:B------:R-:W-:Y:S01]  /*1f7b0*/  HMMA.16816.F32.BF16 R64, R80, R90, R64 ;  /* 0x0000005a5040723c */ /* 0x000fe20000041840 */
[----:B------:R-:W-:Y:S03]  /*1f7c0*/  LDSM.16.MT88.4 R88, [R226+0x2100] ;  /* 0x00210000e258783b */ /* 0x000fe60000004200 */
[--C-:B---3--:R-:W-:Y:S01]  /*1f7d0*/  FFMA.FTZ R2, R150, c[0x0][0x2d0], -R78.reuse ;  /* 0x0000b40096027a23 */ /* 0x108fe2000001084e */
[----:B------:R-:W-:Y:S02]  /*1f7e0*/  MOV R150, R207 ;  /* 0x000000cf00967202 */ /* 0x000fe40000000f00 */
[----:B--2---:R-:W-:Y:S01]  /*1f7f0*/  F2FP.BF16.PACK_AB R80, R211, R160 ;  /* 0x000000a0d350723e */ /* 0x004fe200000010ff */
[----:B------:R2:W3:Y:S01]  /*1f800*/  MUFU.EX2 R207, R2 ;  /* 0x0000000200cf7308 */ /* 0x0004e20000000800 */
[----:B----4-:R-:W-:Y:S03]  /*1f810*/  F2FP.BF16.PACK_AB R82, R210, R212 ;  /* 0x000000d4d252723e */ /* 0x010fe600000010ff */
[--C-:B--2---:R-:W-:Y:S01]  /*1f820*/  FFMA.FTZ R2, R208, c[0x0][0x2d0], -R78.reuse ;  /* 0x0000b400d0027a23 */ /* 0x104fe2000001084e */
[----:B---3--:R-:W-:Y:S05]  /*1f830*/  F2FP.BF16.PACK_AB R81, R207, R209 ;  /* 0x000000d1cf51723e */ /* 0x008fea00000010ff */
[----:B------:R2:W-:Y:S02]  /*1f840*/  MUFU.EX2 R208, R2 ;  /* 0x0000000200d07308 */ /* 0x0005e40000000800 */
[----:B--2---:R-:W-:Y:S01]  /*1f850*/  FFMA.FTZ R2, R150, c[0x0][0x2d0], -R78 ;  /* 0x0000b40096027a23 */ /* 0x004fe2000001084e */
[----:B------:R-:W-:Y:S07]  /*1f860*/  MOV R150, R206 ;  /* 0x000000ce00967202 */ /* 0x000fee0000000f00 */
[----:B------:R2:W3:Y:S02]  /*1f870*/  MUFU.EX2 R206, R2 ;  /* 0x0000000200ce7308 */ /* 0x0004e40000000800 */
[--C-:B--2---:R-:W-:Y:S01]  /*1f880*/  FFMA.FTZ R2, R151, c[0x0][0x2d0], -R107.reuse ;  /* 0x0000b40097027a23 */ /* 0x104fe2000001086b */
[----:B------:R-:W-:Y:S02]  /*1f890*/  MOV R151, R111 ;  /* 0x0000006f00977202 */ /* 0x000fe40000000f00 */
[----:B---3--:R-:W-:Y:S05]  /*1f8a0*/  F2FP.BF16.PACK_AB R83, R206, R208 ;  /* 0x000000d0ce53723e */ /* 0x008fea00000010ff */
[----:B------:R2:W-:Y:S02]  /*1f8b0*/  MUFU.EX2 R171, R2 ;  /* 0x0000000200ab7308 */ /* 0x0005e40000000800 */
[-C--:B-1----:R-:W-:Y:S03]  /*1f8c0*/  HMMA.16816.F32.BF16 R4, R80, R92.reuse, R4 ;  /* 0x0000005c5004723c */ /* 0x082fe60000041804 */
[--C-:B--2---:R-:W-:Y:S01]  /*1f8d0*/  FFMA.FTZ R2, R150, c[0x0][0x2d0], -R107.reuse ;  /* 0x0000b40096027a23 */ /* 0x104fe2000001086b */
[----:B------:R-:W-:Y:S02]  /*1f8e0*/  MOV R150, R185 ;  /* 0x000000b900967202 */ /* 0x000fe40000000f00 */
[----:B------:R-:W-:Y:S02]  /*1f8f0*/  MOV R185, R110 ;  /* 0x0000006e00b97202 */ /* 0x000fe40000000f00 */
[----:B------:R1:W2:Y:S04]  /*1f900*/  MUFU.EX2 R169, R2 ;  /* 0x0000000200a97308 */ /* 0x0002a80000000800 */
[--C-:B-1----:R-:W-:Y:S01]  /*1f910*/  FFMA.FTZ R2, R149, c[0x0][0x2d0], -R107.reuse ;  /* 0x0000b40095027a23 */ /* 0x102fe2000001086b */
[----:B--2---:R-:W-:Y:S02]  /*1f920*/  F2FP.BF16.PACK_AB R84, R169, R171 ;  /* 0x000000aba954723e */ /* 0x004fe400000010ff */
[----:B------:R-:W-:Y:S03]  /*1f930*/  MOV R149, R187 ;  /* 0x000000bb00957202 */ /* 0x000fe60000000f00 */
[----:B------:R1:W-:Y:S02]  /*1f940*/  MUFU.EX2 R170, R2 ;  /* 0x0000000200aa7308 */ /* 0x0003e40000000800 */
[----:B-1----:R-:W-:Y:S08]  /*1f950*/  FFMA.FTZ R2, R148, c[0x0][0x2d0], -R107 ;  /* 0x0000b40094027a23 */ /* 0x002ff0000001086b */
[----:B------:R1:W2:Y:S02]  /*1f960*/  MUFU.EX2 R168, R2 ;  /* 0x0000000200a87308 */ /* 0x0002a40000000800 */
[--C-:B-1----:R-:W-:Y:S01]  /*1f970*/  FFMA.FTZ R2, R115, c[0x0][0x2d0], -R77.reuse ;  /* 0x0000b40073027a23 */ /* 0x102fe2000001084d */
[----:B--2---:R-:W-:Y:S07]  /*1f980*/  F2FP.BF16.PACK_AB R86, R168, R170 ;  /* 0x000000aaa856723e */ /* 0x004fee00000010ff */
[----:B------:R1:W-:Y:S02]  /*1f990*/  MUFU.EX2 R115, R2 ;  /* 0x0000000200737308 */ /* 0x0003e40000000800 */
[--C-:B-1----:R-:W-:Y:S02]  /*1f9a0*/  FFMA.FTZ R2, R201, c[0x0][0x2d0], -R77.reuse ;  /* 0x0000b400c9027a23 */ /* 0x102fe4000001084d */
        /* <DEDUP_REMOVED lines=10> */
[----:B------:R1:W2:Y:S02]  /*1fa50*/  MUFU.EX2 R112, R2 ;  /* 0x0000000200707308 */ /* 0x0002a40000000800 */
[--C-:B-1----:R-:W-:Y:S01]  /*1fa60*/  FFMA.FTZ R2, R201, c[0x0][0x2d0], -R77.reuse ;  /* 0x0000b400c9027a23 */ /* 0x102fe2000001084d */
[----:B------:R-:W-:Y:S02]  /*1fa70*/  MOV R201, R113 ;  /* 0x0000007100c97202 */ /* 0x000fe40000000f00 */
[----:B--2---:R-:W-:Y:S05]  /*1fa80*/  F2FP.BF16.PACK_AB R85, R112, R115 ;  /* 0x000000737055723e */ /* 0x004fea00000010ff */
[----:B------:R1:W-:Y:S02]  /*1fa90*/  MUFU.EX2 R113, R2 ;  /* 0x0000000200717308 */ /* 0x0003e40000000800 */
[----:B-1----:R-:W-:Y:S01]  /*1faa0*/  FFMA.FTZ R2, R198, c[0x0][0x2d0], -R77 ;  /* 0x0000b400c6027a23 */ /* 0x002fe2000001084d */
        /* <DEDUP_REMOVED lines=9> */
[----:B------:R1:W2:Y:S02]  /*1fb40*/  MUFU.EX2 R114, R2 ;  /* 0x0000000200727308 */ /* 0x0002a40000000800 */
[--C-:B-1----:R-:W-:Y:S01]  /*1fb50*/  FFMA.FTZ R2, R201, c[0x0][0x2d0], -R105.reuse ;  /* 0x0000b400c9027a23 */ /* 0x102fe20000010869 */
[----:B--2---:R-:W-:Y:S07]  /*1fb60*/  F2FP.BF16.PACK_AB R87, R114, R113 ;  /* 0x000000717257723e */ /* 0x004fee00000010ff */
[----:B------:R1:W2:Y:S01]  /*1fb70*/  MUFU.EX2 R175, R2 ;  /* 0x0000000200af7308 */ /* 0x0002a20000000800 */
[C---:B------:R-:W-:Y:S08]  /*1fb80*/  HMMA.16816.F32.BF16 R8, R84.reuse, R92, R8 ;  /* 0x0000005c5408723c */ /* 0x040ff00000041808 */
[-C--:B------:R-:W-:Y:S08]  /*1fb90*/  HMMA.16816.F32.BF16 R12, R84, R94.reuse, R12 ;  /* 0x0000005e540c723c */ /* 0x080ff0000004180c */
[C---:B------:R-:W-:Y:S01]  /*1fba0*/  HMMA.16816.F32.BF16 R16, R80.reuse, R94, R16 ;  /* 0x0000005e5010723c */ /* 0x040fe20000041810 */
[----:B------:R-:W-:Y:S03]  /*1fbb0*/  LDSM.16.MT88.4 R92, [R224+0x2900] ;  /* 0x00290000e05c783b */ /* 0x000fe60000004200 */
[--C-:B-1----:R-:W-:Y:S01]  /*1fbc0*/  FFMA.FTZ R2, R137, c[0x0][0x2d0], -R105.reuse ;  /* 0x0000b40089027a23 */ /* 0x102fe20000010869 */
[----:B------:R-:W-:Y:S02]  /*1fbd0*/  MOV R137, R136 ;  /* 0x0000008800897202 */ /* 0x000fe40000000f00 */
[----:B------:R-:W-:Y:S01]  /*1fbe0*/  MOV R136, R204 ;  /* 0x000000cc00887202 */ /* 0x000fe20000000f00 */
[-C--:B------:R-:W-:Y:S01]  /*1fbf0*/  HMMA.16816.F32.BF16 R20, R80, R96.reuse, R20 ;  /* 0x000000605014723c */ /* 0x080fe20000041814 */
[----:B------:R1:W-:Y:S07]  /*1fc00*/  MUFU.EX2 R204, R2 ;  /* 0x0000000200cc7308 */ /* 0x0003ee0000000800 */
[C---:B------:R-:W-:Y:S08]  /*1fc10*/  HMMA.16816.F32.BF16 R24, R84.reuse, R96, R24 ;  /* 0x000000605418723c */ /* 0x040ff00000041818 */
[-C--:B------:R-:W-:Y:S08]  /*1fc20*/  HMMA.16816.F32.BF16 R28, R84, R98.reuse, R28 ;  /* 0x00000062541c723c */ /* 0x080ff0000004181c */
[C---:B------:R-:W-:Y:S01]  /*1fc30*/  HMMA.16816.F32.BF16 R32, R80.reuse, R98, R32 ;  /* 0x000000625020723c */ /* 0x040fe20000041820 */
[----:B------:R-:W-:Y:S03]  /*1fc40*/  LDSM.16.MT88.4 R96, [R227+0x2900] ;  /* 0x00290000e360783b */ /* 0x000fe60000004200 */
[----:B-1----:R-:W-:Y:S04]  /*1fc50*/  FFMA.FTZ R2, R198, c[0x0][0x2d0], -R105 ;  /* 0x0000b400c6027a23 */ /* 0x002fe80000010869 */
[----:B------:R1:W-:Y:S04]  /*1fc60*/  MUFU.EX2 R203, R2 ;  /* 0x0000000200cb7308 */ /* 0x0003e80000000800 */
[--C-:B-1----:R-:W-:Y:S06]  /*1fc70*/  FFMA.FTZ R2, R138, c[0x0][0x2d0], -R78.reuse ;  /* 0x0000b4008a027a23 */ /* 0x102fec000001084e */
[----:B------:R1:W-:Y:S02]  /*1fc80*/  MUFU.EX2 R173, R2 ;  /* 0x0000000200ad7308 */ /* 0x0003e40000000800 */
[--C-:B-1----:R-:W-:Y:S01]  /*1fc90*/  FFMA.FTZ R2, R137, c[0x0][0x2d0], -R78.reuse ;  /* 0x0000b40089027a23 */ /* 0x102fe2000001084e */
[----:B------:R-:W-:Y:S02]  /*1fca0*/  MOV R137, R134 ;  /* 0x0000008600897202 */ /* 0x000fe40000000f00 */
[----:B------:R-:W-:Y:S05]  /*1fcb0*/  MOV R134, R194 ;  /* 0x000000c200867202 */ /* 0x000fea0000000f00 */
[----:B------:R1:W-:Y:S01]  /*1fcc0*/  MUFU.EX2 R198, R2 ;  /* 0x0000000200c67308 */ /* 0x0003e20000000800 */
[----:B------:R-:W-:Y:S01]  /*1fcd0*/  MOV R148, R134 ;  /* 0x0000008600947202 */ /* 0x000fe20000000f00 */
[--C-:B-1----:R-:W-:Y:S01]  /*1fce0*/  FFMA.FTZ R2, R136, c[0x0][0x2d0], -R78.reuse ;  /* 0x0000b40088027a23 */ /* 0x102fe2000001084e */
[----:B------:R-:W-:Y:S07]  /*1fcf0*/  MOV R136, R192 ;  /* 0x000000c000887202 */ /* 0x000fee0000000f00 */
[----:B------:R1:W3:Y:S01]  /*1fd00*/  MUFU.EX2 R201, R2 ;  /* 0x0000000200c97308 */ /* 0x0002e20000000800 */
[----:B------:R-:W-:Y:S01]  /*1fd10*/  MOV R138, R136 ;  /* 0x00000088008a7202 */ /* 0x000fe20000000f00 */
[----:B-1----:R-:W-:Y:S01]  /*1fd20*/  FFMA.FTZ R2, R135, c[0x0][0x2d0], -R107 ;  /* 0x0000b40087027a23 */ /* 0x002fe2000001086b */
[----:B------:R-:W-:Y:S07]  /*1fd30*/  MOV R135, R193 ;  /* 0x000000c100877202 */ /* 0x000fee0000000f00 */
[----:B------:R1:W-:Y:S01]  /*1fd40*/  MUFU.EX2 R172, R2 ;  /* 0x0000000200ac7308 */ /* 0x0003e20000000800 */
[----:B------:R-:W-:Y:S02]  /*1fd50*/  IMAD.MOV.U32 R139, RZ, RZ, R135 ;  /* 0x000000ffff8b7224 */ /* 0x000fe400078e0087 */
[--C-:B-1----:R-:W-:Y:S07]  /*1fd60*/  FFMA.FTZ R2, R103, c[0x0][0x2d0], -R107.reuse ;  /* 0x0000b40067027a23 */ /* 0x102fee000001086b */
[----:B------:R1:W4:Y:S02]  /*1fd70*/  MUFU.EX2 R194, R2 ;  /* 0x0000000200c27308 */ /* 0x0003240000000800 */
[--C-:B-1----:R-:W-:Y:S08]  /*1fd80*/  FFMA.FTZ R2, R102, c[0x0][0x2d0], -R107.reuse ;  /* 0x0000b40066027a23 */ /* 0x102ff0000001086b */
[----:B------:R1:W-:Y:S02]  /*1fd90*/  MUFU.EX2 R193, R2 ;  /* 0x0000000200c17308 */ /* 0x0003e40000000800 */
[----:B-1----:R-:W-:Y:S02]  /*1fda0*/  FFMA.FTZ R2, R101, c[0x0][0x2d0], -R107 ;  /* 0x0000b40065027a23 */ /* 0x002fe4000001086b */
[----:B------:R-:W1:Y:S06]  /*1fdb0*/  LDSM.16.MT88.4 R100, [R225+0x2100] ;  /* 0x00210000e164783b */ /* 0x000e6c0000004200 */
[----:B------:R2:W1:Y:S02]  /*1fdc0*/  MUFU.EX2 R192, R2 ;  /* 0x0000000200c07308 */ /* 0x0004640000000800 */
[----:B--2---:R-:W-:Y:S08]  /*1fdd0*/  FFMA.FTZ R2, R108, c[0x0][0x2d0], -R77 ;  /* 0x0000b4006c027a23 */ /* 0x004ff0000001084d */
[----:B------:R2:W-:Y:S10]  /*1fde0*/  MUFU.EX2 R108, R3 ;  /* 0x00000003006c7308 */ /* 0x0005f40000000800 */
[----:B------:R3:W3:Y:S01]  /*1fdf0*/  MUFU.EX2 R111, R2 ;  /* 0x00000002006f7308 */ /* 0x0006e20000000800 */
[-C--:B-1----:R-:W-:Y:S08]  /*1fe00*/  HMMA.16816.F32.BF16 R36, R80, R100.reuse, R36 ;  /* 0x000000645024723c */ /* 0x082ff00000041824 */
[C---:B------:R-:W-:Y:S04]  /*1fe10*/  HMMA.16816.F32.BF16 R40, R84.reuse, R100, R40 ;  /* 0x000000645428723c */ /* 0x040fe80000041828 */
[--C-:B--2---:R-:W-:Y:S02]  /*1fe20*/  FFMA.FTZ R3, R137, c[0x0][0x2d0], -R105.reuse ;  /* 0x0000b40089037a23 */ /* 0x104fe40000010869 */
[----:B------:R-:W2:Y:S01]  /*1fe30*/  LDL.LU R137, [R1+0x48] ;  /* 0x0000480001897983 */ /* 0x000ea20000300800 */
[----:B------:R-:W-:Y:S01]  /*1fe40*/  FFMA.FTZ R105, R189, c[0x0][0x2d0], -R105 ;  /* 0x0000b400bd697a23 */ /* 0x000fe20000010869 */
[-C--:B------:R-:W-:Y:S01]  /*1fe50*/  HMMA.16816.F32.BF16 R44, R84, R102.reuse, R44 ;  /* 0x00000066542c723c */ /* 0x080fe2000004182c */
[----:B------:R1:W-:Y:S01]  /*1fe60*/  MUFU.EX2 R190, R3 ;  /* 0x0000000300be7308 */ /* 0x0003e20000000800 */
[----:B------:R-:W2:Y:S04]  /*1fe70*/  LDL.LU R136, [R1+0x54] ;  /* 0x0000540001887983 */ /* 0x000ea80000300800 */
[----:B------:R-:W2:Y:S01]  /*1fe80*/  LDL.LU R135, [R1+0x50] ;  /* 0x0000500001877983 */ /* 0x000ea20000300800 */
[--C-:B---3--:R-:W-:Y:S01]  /*1fe90*/  FFMA.FTZ R2, R109, c[0x0][0x2d0], -R77.reuse ;  /* 0x0000b4006d027a23 */ /* 0x108fe2000001084d */
[C---:B------:R-:W-:Y:S02]  /*1fea0*/  HMMA.16816.F32.BF16 R48, R80.reuse, R102, R48 ;  /* 0x000000665030723c */ /* 0x040fe40000041830 */
[----:B------:R-:W3:Y:S01]  /*1feb0*/  LDL.LU R134, [R1+0x4c] ;  /* 0x00004c0001867983 */ /* 0x000ee20000300800 */
[----:B------:R4:W-:Y:S03]  /*1fec0*/  MUFU.EX2 R109, R2 ;  /* 0x00000002006d7308 */ /* 0x0009e60000000800 */
[----:B------:R-:W2:Y:S02]  /*1fed0*/  LDSM.16.MT88.4 R100, [R225+0x2900] ;  /* 0x00290000e164783b */ /* 0x000ea40000004200 */
[-C--:B------:R-:W-:Y:S05]  /*1fee0*/  HMMA.16816.F32.BF16 R52, R80, R88.reuse, R52 ;  /* 0x000000585034723c */ /* 0x080fea0000041834 */
[----:B------:R4:W4:Y:S03]  /*1fef0*/  MUFU.EX2 R189, R79 ;  /* 0x0000004f00bd7308 */ /* 0x0009260000000800 */
[C---:B------:R-:W-:Y:S04]  /*1ff00*/  HMMA.16816.F32.BF16 R56, R84.reuse, R88, R56 ;  /* 0x000000585438723c */ /* 0x040fe80000041838 */
[--C-:B-1----:R-:W-:Y:S03]  /*1ff10*/  FFMA.FTZ R3, R150, c[0x0][0x2d0], -R78.reuse ;  /* 0x0000b40096037a23 */ /* 0x102fe6000001084e */
[----:B------:R1:W-:Y:S01]  /*1ff20*/  MUFU.EX2 R187, R105 ;  /* 0x0000006900bb7308 */ /* 0x0003e20000000800 */
[-C--:B------:R-:W-:Y:S01]  /*1ff30*/  HMMA.16816.F32.BF16 R60, R84, R90.reuse, R60 ;  /* 0x0000005a543c723c */ /* 0x080fe2000004183c */
[----:B------:R-:W2:Y:S03]  /*1ff40*/  LDSM.16.MT88.4 R84, [R226+0x2900] ;  /* 0x00290000e254783b */ /* 0x000ea60000004200 */
[--C-:B----4-:R-:W-:Y:S02]  /*1ff50*/  FFMA.FTZ R2, R188, c[0x0][0x2d0], -R77.reuse ;  /* 0x0000b400bc027a23 */ /* 0x110fe4000001084d */
[--C-:B------:R-:W-:Y:S02]  /*1ff60*/  FFMA.FTZ R88, R184, c[0x0][0x2d0], -R77.reuse ;  /* 0x0000b400b8587a23 */ /* 0x100fe4000001084d */
[----:B------:R-:W-:Y:S01]  /*1ff70*/  HMMA.16816.F32.BF16 R64, R80, R90, R64 ;  /* 0x0000005a5040723c */ /* 0x000fe20000041840 */
[----:B------:R4:W4:Y:S03]  /*1ff80*/  MUFU.EX2 R110, R2 ;  /* 0x00000002006e7308 */ /* 0x0009260000000800 */
[----:B------:R-:W-:Y:S01]  /*1ff90*/  FFMA.FTZ R89, R76, c[0x0][0x2d0], -R77 ;  /* 0x0000b4004c597a23 */ /* 0x000fe2000001084d */
[----:B------:R-:W-:Y:S02]  /*1ffa0*/  F2FP.BF16.PACK_AB R76, R175, R205 ;  /* 0x000000cdaf4c723e */ /* 0x000fe400000010ff */
[----:B------:R-:W-:Y:S02]  /*1ffb0*/  F2FP.BF16.PACK_AB R79, R201, R198 ;  /* 0x000000c6c94f723e */ /* 0x000fe400000010ff */
[----:B------:R-:W-:Y:S02]  /*1ffc0*/  F2FP.BF16.PACK_AB R80, R194, R172 ;  /* 0x000000acc250723e */ /* 0x000fe400000010ff */
[----:B------:R4:W4:Y:S01]  /*1ffd0*/  MUFU.EX2 R188, R104 ;  /* 0x0000006800bc7308 */ /* 0x0009220000000800 */
[----:B------:R-:W-:Y:S02]  /*1ffe0*/  F2FP.BF16.PACK_AB R82, R192, R193 ;  /* 0x000000c1c052723e */ /* 0x000fe400000010ff */
[----:B------:R-:W-:Y:S01]  /*1fff0*/  F2FP.BF16.PACK_AB R81, R111, R108 ;  /* 0x0000006c6f51723e */ /* 0x000fe200000010ff */
[--C-:B-1----:R-:W-:Y:S01]  /*20000*/  FFMA.FTZ R105, R148, c[0x0][0x2d0], -R107.reuse ;  /* 0x0000b40094697a23 */ /* 0x102fe2000001086b */
[----:B------:R-:W-:Y:S05]  /*20010*/  F2FP.BF16.PACK_AB R180, R189, R190 ;  /* 0x000000bebdb4723e */ /* 0x000fea00000010ff */
[----:B------:R-:W-:Y:S01]  /*20020*/  MUFU.EX2 R184, R3 ;  /* 0x0000000300b87308 */ /* 0x000fe20000000800 */
[--C-:B----4-:R-:W-:Y:S01]  /*20030*/  FFMA.FTZ R2, R185, c[0x0][0x2d0], -R78.reuse ;  /* 0x0000b400b9027a23 */ /* 0x110fe2000001084e */
[----:B------:R-:W-:Y:S08]  /*20040*/  F2FP.BF16.PACK_AB R83, R110, R109 ;  /* 0x0000006d6e53723e */ /* 0x000ff000000010ff */
[----:B------:R1:W-:Y:S01]  /*20050*/  MUFU.EX2 R185, R2 ;  /* 0x0000000200b97308 */ /* 0x0003e20000000800 */
[--C-:B------:R-:W-:Y:S01]  /*20060*/  FFMA.FTZ R104, R149, c[0x0][0x2d0], -R107.reuse ;  /* 0x0000b40095687a23 */ /* 0x100fe2000001086b */
[----:B------:R-:W-:Y:S01]  /*20070*/  F2FP.BF16.PACK_AB R182, R187, R188 ;  /* 0x000000bcbbb6723e */ /* 0x000fe200000010ff */
[----:B------:R-:W-:Y:S07]  /*20080*/  FFMA.FTZ R107, R139, c[0x0][0x2d0], -R107 ;  /* 0x0000b4008b6b7a23 */ /* 0x000fee000001086b */
[----:B------:R-:W-:Y:S10]  /*20090*/  MUFU.EX2 R105, R105 ;  /* 0x0000006900697308 */ /* 0x000ff40000000800 */
[----:B------:R-:W4:Y:S01]  /*200a0*/  MUFU.EX2 R107, R107 ;  /* 0x0000006b006b7308 */ /* 0x000f220000000800 */
[--C-:B-1----:R-:W-:Y:S02]  /*200b0*/  FFMA.FTZ R2, R151, c[0x0][0x2d0], -R78.reuse ;  /* 0x0000b40097027a23 */ /* 0x102fe4000001084e */
[----:B------:R-:W-:Y:S01]  /*200c0*/  FFMA.FTZ R78, R186, c[0x0][0x2d0], -R78 ;  /* 0x0000b400ba4e7a23 */ /* 0x000fe2000001084e */
[----:B------:R-:W-:Y:S06]  /*200d0*/  LDSM.16.MT88.4 R148, [R227+0x3100] ;  /* 0x00310000e394783b */ /* 0x000fec0000004200 */
[----:B------:R1:W1:Y:S10]  /*200e0*/  MUFU.EX2 R186, R2 ;  /* 0x0000000200ba7308 */ /* 0x0002740000000800 */
[----:B------:R-:W1:Y:S01]  /*200f0*/  MUFU.EX2 R104, R104 ;  /* 0x0000006800687308 */ /* 0x000e620000000800 */
[----:B----4-:R-:W-:Y:S09]  /*20100*/  F2FP.BF16.PACK_AB R178, R107, R106 ;  /* 0x0000006a6bb2723e */ /* 0x010ff200000010ff */
[----:B------:R-:W-:Y:S01]  /*20110*/  MUFU.EX2 R91, R88 ;  /* 0x00000058005b7308 */ /* 0x000fe20000000800 */
[----:B-1----:R-:W-:Y:S01]  /*20120*/  FFMA.FTZ R2, R138, c[0x0][0x2d0], -R77 ;  /* 0x0000b4008a027a23 */ /* 0x002fe2000001084d */
[----:B------:R-:W-:Y:S02]  /*20130*/  F2FP.BF16.PACK_AB R77, R173, R174 ;  /* 0x000000aead4d723e */ /* 0x000fe400000010ff */
[----:B------:R-:W-:Y:S06]  /*20140*/  F2FP.BF16.PACK_AB R181, R186, R185 ;  /* 0x000000b9bab5723e */ /* 0x000fec00000010ff */
[----:B------:R-:W1:Y:S01]  /*20150*/  MUFU.EX2 R88, R89 ;  /* 0x0000005900587308 */ /* 0x000e620000000800 */
[----:B------:R-:W-:Y:S09]  /*20160*/  F2FP.BF16.PACK_AB R176, R105, R104 ;  /* 0x0000006869b0723e */ /* 0x000ff200000010ff */
[----:B------:R-:W4:Y:S01]  /*20170*/  MUFU.EX2 R90, R2 ;  /* 0x00000002005a7308 */ /* 0x000f220000000800 */
[----:B-1----:R-:W-:Y:S02]  /*20180*/  F2FP.BF16.PACK_AB R179, R75, R88 ;  /* 0x000000584bb3723e */ /* 0x002fe400000010ff */
[----:B----4-:R-:W-:Y:S01]  /*20190*/  F2FP.BF16.PACK_AB R177, R91, R90 ;  /* 0x0000005a5bb1723e */ /* 0x010fe200000010ff */
[----:B--2---:R-:W-:Y:S01]  /*201a0*/  FFMA.FTZ R70, R70, R137, R245 ;  /* 0x0000008946467223 */ /* 0x004fe200000100f5 */
[----:B------:R-:W-:Y:S02]  /*201b0*/  MOV R137, R132 ;  /* 0x0000008400897202 */ /* 0x000fe40000000f00 */
[----:B------:R-:W-:Y:S01]  /*201c0*/  MOV R245, R122 ;  /* 0x0000007a00f57202 */ /* 0x000fe20000000f00 */
[----:B------:R-:W-:Y:S01]  /*201d0*/  FFMA.FTZ R69, R69, R136, R243 ;  /* 0x0000008845457223 */ /* 0x000fe200000100f3 */
[----:B------:R-:W-:Y:S01]  /*201e0*/  MOV R136, R133 ;  /* 0x0000008500887202 */ /* 0x000fe20000000f00 */
[----:B------:R-:W-:Y:S01]  /*201f0*/  FADD.FTZ R70, R246, R70 ;  /* 0x00000046f6467221 */ /* 0x000fe20000010000 */
[----:B------:R-:W-:Y:S01]  /*20200*/  MOV R243, R127 ;  /* 0x0000007f00f37202 */ /* 0x000fe20000000f00 */
[----:B------:R-:W-:Y:S02]  /*20210*/  FFMA.FTZ R68, R68, R135, R219 ;  /* 0x0000008744447223 */ /* 0x000fe400000100db */
[----:B------:R-:W-:Y:S02]  /*20220*/  FADD.FTZ R69, R244, R69 ;  /* 0x00000045f4457221 */ /* 0x000fe40000010000 */
[----:B---3--:R-:W-:Y:S02]  /*20230*/  FFMA.FTZ R0, R0, R134, R116 ;  /* 0x0000008600007223 */ /* 0x008fe40000010074 */
[----:B------:R1:W2:Y:S01]  /*20240*/  MUFU.EX2 R116, R78 ;  /* 0x0000004e00747308 */ /* 0x0002a20000000800 */
[----:B------:R-:W3:Y:S01]  /*20250*/  LDSM.16.MT88.4 R132, [R224+0x3100] ;  /* 0x00310000e084783b */ /* 0x000ee20000004200 */
        /* <DEDUP_REMOVED lines=11> */
[----:B-1----:R-:W-:Y:S01]  /*20310*/  F2FP.BF16.PACK_AB R78, R203, R204 ;  /* 0x000000cccb4e723e */ /* 0x002fe200000010ff */
[----:B------:R-:W-:Y:S01]  /*20320*/  FADD.FTZ R2, R124, R2 ;  /* 0x000000027c027221 */ /* 0x000fe20000010000 */
[----:B--2---:R-:W-:Y:S01]  /*20330*/  F2FP.BF16.PACK_AB R183, R116, R184 ;  /* 0x000000b874b7723e */ /* 0x004fe200000010ff */
[----:B------:R-:W-:Y:S02]  /*20340*/  FADD.FTZ R0, R123, R0 ;  /* 0x000000007b007221 */ /* 0x000fe40000010000 */
[----:B------:R-:W-:Y:S02]  /*20350*/  FADD.FTZ R70, R121, R68 ;  /* 0x0000004479467221 */ /* 0x000fe40000010000 */
[-C--:B------:R-:W-:Y:S05]  /*20360*/  HMMA.16816.F32.BF16 R4, R76, R92.reuse, R4 ;  /* 0x0000005c4c04723c */ /* 0x080fea0000041804 */
[----:B------:R-:W-:Y:S02]  /*20370*/  FADD.FTZ R68, R120, R2 ;  /* 0x0000000278447221 */ /* 0x000fe40000010000 */
[----:B------:R-:W-:Y:S01]  /*20380*/  FADD.FTZ R0, R143, R0 ;  /* 0x000000008f007221 */ /* 0x000fe20000010000 */
[C---:B------:R-:W-:Y:S04]  /*20390*/  HMMA.16816.F32.BF16 R8, R80.reuse, R92, R8 ;  /* 0x0000005c5008723c */ /* 0x040fe80000041808 */
[----:B------:R-:W-:Y:S04]  /*203a0*/  FADD.FTZ R3, R199, R3 ;  /* 0x00000003c7037221 */ /* 0x000fe80000010000 */
[-C--:B------:R-:W-:Y:S04]  /*203b0*/  HMMA.16816.F32.BF16 R12, R80, R94.reuse, R12 ;  /* 0x0000005e500c723c */ /* 0x080fe8000004180c */
[----:B------:R-:W-:Y:S04]  /*203c0*/  FADD.FTZ R3, R202, R3 ;  /* 0x00000003ca037221 */ /* 0x000fe80000010000 */
[C---:B------:R-:W-:Y:S04]  /*203d0*/  HMMA.16816.F32.BF16 R16, R76.reuse, R94, R16 ;  /* 0x0000005e4c10723c */ /* 0x040fe80000041810 */
[----:B------:R-:W-:Y:S04]  /*203e0*/  FADD.FTZ R3, R195, R3 ;  /* 0x00000003c3037221 */ /* 0x000fe80000010000 */
[-C--:B------:R-:W-:Y:S04]  /*203f0*/  HMMA.16816.F32.BF16 R20, R76, R96.reuse, R20 ;  /* 0x000000604c14723c */ /* 0x080fe80000041814 */
[----:B------:R-:W-:Y:S02]  /*20400*/  FADD.FTZ R69, R196, R3 ;  /* 0x00000003c4457221 */ /* 0x000fe40000010000 */
[----:B------:R-:W-:Y:S02]  /*20410*/  FADD.FTZ R3, R142, R70 ;  /* 0x000000468e037221 */ /* 0x000fe40000010000 */
[C---:B------:R-:W-:Y:S04]  /*20420*/  HMMA.16816.F32.BF16 R24, R80.reuse, R96, R24 ;  /* 0x000000605018723c */ /* 0x040fe80000041818 */
[----:B------:R-:W-:Y:S02]  /*20430*/  FADD.FTZ R3, R243, R3 ;  /* 0x00000003f3037221 */ /* 0x000fe40000010000 */
[----:B------:R-:W-:Y:S02]  /*20440*/  FADD.FTZ R2, R197, R69 ;  /* 0x00000045c5027221 */ /* 0x000fe40000010000 */
[-C--:B------:R-:W-:Y:S04]  /*20450*/  HMMA.16816.F32.BF16 R28, R80, R98.reuse, R28 ;  /* 0x00000062501c723c */ /* 0x080fe8000004181c */
[----:B------:R-:W-:Y:S04]  /*20460*/  FADD.FTZ R2, R200, R2 ;  /* 0x00000002c8027221 */ /* 0x000fe80000010000 */
        /* <DEDUP_REMOVED lines=9> */
[-C--:B---3--:R-:W-:Y:S07]  /*20500*/  HMMA.16816.F32.BF16 R120, R180, R132.reuse, R4 ;  /* 0x00000084b478723c */ /* 0x088fee0000041804 */
        /* <DEDUP_REMOVED lines=107> */
.L_x_727:
        /* <DEDUP_REMOVED lines=120> */
.L_x_671:
[----:B------:R-:W3:Y:S02]  /*21340*/  S2R R55, SR_CTAID.Y ;  /* 0x0000000000377919 */ /* 0x000ee40000002600 */
[----:B---3--:R-:W-:Y:S01]  /*21350*/  SHF.R.S32.HI R43, RZ, 0x1f, R55 ;  /* 0x0000001fff2b7819 */ /* 0x008fe20000011437 */
[----:B------:R-:W-:Y:S05]  /*21360*/  @P4 BRA `(.L_x_729) ;  /* 0x0000130000004947 */ /* 0x000fea0003800000 */
[----:B------:R-:W3:Y:S01]  /*21370*/  LDL R44, [R1+0x78] ;  /* 0x00007800012c7983 */ /* 0x000ee20000100800 */
[----:B------:R-:W-:Y:S01]  /*21380*/  IMAD.MOV.U32 R6, RZ, RZ, -0x10 ;  /* 0xfffffff0ff067424 */ /* 0x000fe200078e00ff */
[----:B------:R-:W-:Y:S02]  /*21390*/  F2FP.BF16.PACK_AB R5, R121, R120 ;  /* 0x000000787905723e */ /* 0x000fe400000010ff */
[----:B------:R-:W4:Y:S01]  /*213a0*/  S2R R41, SR_TID.X ;  /* 0x0000000000297919 */ /* 0x000f220000002100 */
        /* <DEDUP_REMOVED lines=12> */
[----:B----4-:R-:W-:Y:S02]  /*21470*/  SHF.R.S32.HI R42, RZ, 0x1f, R41 ;  /* 0x0000001fff2a7819 */ /* 0x010fe40000011429 */
        /* <DEDUP_REMOVED lines=16> */
[----:B--2---:R-:W-:Y:S01]  /*21580*/  IMAD.IADD R27, R41, 0x1, -R0 ;  /* 0x00000001291b7824 */ /* 0x004fe200078e0a00 */
        /* <DEDUP_REMOVED lines=35> */
[----:B--2---:R-:W-:-:S03]  /*217c0*/  IMAD.MOV.U32 R5, RZ, RZ, 0x20 ;  /* 0x00000020ff057424 */ /* 0x004fc600078e00ff */
        /* <DEDUP_REMOVED lines=14> */
[----:B--2---:R-:W-:-:S03]  /*218b0*/  IMAD.IADD R3, R8, 0x1, R2 ;  /* 0x0000000108037824 */ /* 0x004fc600078e0202 */
        /* <DEDUP_REMOVED lines=36> */
.L_x_730:
        /* <DEDUP_REMOVED lines=183> */
.L_x_729:
        /* <DEDUP_REMOVED lines=19> */
.L_x_731:
[----:B----4-:R-:W3:Y:S01]  /*227a0*/  S2R R10, SR_TID.X ;  /* 0x00000000000a7919 */ /* 0x010ee20000002100 */
[----:B------:R-:W-:Y:S01]  /*227b0*/  SHF.R.S32.HI R0, RZ, 0x1f, R8 ;  /* 0x0000001fff007819 */ /* 0x000fe20000011408 */
[----:B------:R-:W-:Y:S01]  /*227c0*/  BSSY B0, `(.L_x_732) ;  /* 0x0000026000007945 */ /* 0x000fe20003800000 */
[----:B-1----:R-:W-:-:S02]  /*227d0*/  SEL R9, R8, RZ, !P0 ;  /* 0x000000ff08097207 */ /* 0x002fc40004000000 */
[----:B------:R-:W-:Y:S02]  /*227e0*/  SEL R11, R0, RZ, !P0 ;  /* 0x000000ff000b7207 */ /* 0x000fe40004000000 */
[----:B---3--:R-:W-:-:S13]  /*227f0*/  ISETP.GT.AND P1, PT, R10, 0x7f, PT ;  /* 0x0000007f0a00780c */ /* 0x008fda0003f24270 */
        /* <DEDUP_REMOVED lines=34> */
.L_x_733:
[----:B------:R-:W-:Y:S05]  /*22a20*/  BSYNC B0 ;  /* 0x0000000000007941 */ /* 0x000fea0003800000 */
.L_x_732:
[----:B------:R-:W3:Y:S01]  /*22a30*/  S2R R12, SR_CTAID.X ;  /* 0x00000000000c7919 */ /* 0x000ee20000002500 */
        /* <DEDUP_REMOVED lines=16> */
[----:B---3--:R-:W-:Y:S02]  /*22b40*/  IMAD R4, R12, 0x80, R4 ;  /* 0x000000800c047824 */ /* 0x008fe400078e0204 */
        /* <DEDUP_REMOVED lines=28> */
[----:B------:R-:W3:Y:S01]  /*22d10*/  SHFL.IDX PT, R7, R3, RZ, 0x181f ;  /* 0x00181fff03077589 */ /* 0x000ee200000e0000 */
[----:B------:R-:W-:-:S02]  /*22d20*/  IADD3 R8, R2, 0x10, RZ ;  /* 0x0000001002087810 */ /* 0x000fc40007ffe0ff */
[-C--:B------:R-:W-:Y:S01]  /*22d30*/  ISETP.GE.OR P1, PT, R2, R19.reuse, P0 ;  /* 0x000000130200720c */ /* 0x080fe20000726670 */
[----:B------:R-:W4:Y:S01]  /*22d40*/  SHFL.IDX PT, R9, R3, 0x1, 0x181f ;  /* 0x00381f0003097f89 */ /* 0x000f2200000e0000 */
[-C--:B------:R-:W-:Y:S02]  /*22d50*/  ISETP.GE.OR P5, PT, R8, R19.reuse, P0 ;  /* 0x000000130800720c */ /* 0x080fe400007a6670 */
[C---:B------:R-:W-:Y:S01]  /*22d60*/  IADD3 R14, R2.reuse, 0x20, RZ ;  /* 0x00000020020e7810 */ /* 0x040fe20007ffe0ff */
[----:B------:R-:W2:Y:S01]  /*22d70*/  SHFL.IDX PT, R8, R4, 0x2, 0x181f ;  /* 0x00581f0004087f89 */ /* 0x000ea200000e0000 */
[----:B------:R-:W-:Y:S02]  /*22d80*/  IADD3 R10, R2, 0x40, RZ ;  /* 0x00000040020a7810 */ /* 0x000fe40007ffe0ff */
[----:B------:R-:W-:Y:S01]  /*22d90*/  ISETP.GE.OR P4, PT, R14, R19, P0 ;  /* 0x000000130e00720c */ /* 0x000fe20000786670 */
[----:B------:R-:W2:Y:S01]  /*22da0*/  SHFL.IDX PT, R12, R3, 0x2, 0x181f ;  /* 0x00581f00030c7f89 */ /* 0x000ea200000e0000 */
[----:B------:R-:W-:-:S02]  /*22db0*/  IADD3 R13, R2, 0x30, RZ ;  /* 0x00000030020d7810 */ /* 0x000fc40007ffe0ff */
[-C--:B------:R-:W-:Y:S01]  /*22dc0*/  ISETP.GE.OR P6, PT, R10, R19.reuse, P0 ;  /* 0x000000130a00720c */ /* 0x080fe200007c6670 */
[----:B------:R-:W2:Y:S01]  /*22dd0*/  SHFL.IDX PT, R11, R4, 0x3, 0x181f ;  /* 0x00781f00040b7f89 */ /* 0x000ea200000e0000 */
[C---:B-1----:R-:W-:Y:S02]  /*22de0*/  @!P1 LEA R6, P2, R0.reuse, R6, 0x1 ;  /* 0x0000000600069211 */ /* 0x042fe400078408ff */
[----:B------:R-:W-:Y:S01]  /*22df0*/  ISETP.GE.OR P3, PT, R13, R19, P0 ;  /* 0x000000130d00720c */ /* 0x000fe20000766670 */
[----:B------:R-:W1:Y:S01]  /*22e00*/  SHFL.IDX PT, R14, R3, 0x3, 0x181f ;  /* 0x00781f00030e7f89 */ /* 0x000e6200000e0000 */
[----:B---3--:R-:W-:-:S03]  /*22e10*/  @!P1 LEA.HI.X R7, R0, R7, R20, 0x1, P2 ;  /* 0x0000000700079211 */ /* 0x008fc600010f0c14 */
[----:B------:R-:W3:Y:S04]  /*22e20*/  SHFL.IDX PT, R10, R4, 0x4, 0x181f ;  /* 0x00981f00040a7f89 */ /* 0x000ee800000e0000 */
[----:B------:R1:W-:Y:S04]  /*22e30*/  @!P1 ST.E.128 [R6.64], RZ ;  /* 0x000000ff06009985 */ /* 0x0003e8000c101d08 */
[----:B------:R-:W-:Y:S04]  /*22e40*/  SHFL.IDX PT, R13, R4, 0x5, 0x181f ;  /* 0x00b81f00040d7f89 */ /* 0x000fe800000e0000 */
[----:B------:R-:W-:Y:S04]  /*22e50*/  SHFL.IDX PT, R15, R4, 0x6, 0x181f ;  /* 0x00d81f00040f7f89 */ /* 0x000fe800000e0000 */
[----:B------:R-:W3:Y:S04]  /*22e60*/  SHFL.IDX PT, R18, R3, 0x4, 0x181f ;  /* 0x00981f0003127f89 */ /* 0x000ee800000e0000 */
[----:B------:R-:W3:Y:S04]  /*22e70*/  SHFL.IDX PT, R17, R3, 0x5, 0x181f ;  /* 0x00b81f0003117f89 */ /* 0x000ee800000e0000 */
[----:B------:R-:W3:Y:S04]  /*22e80*/  SHFL.IDX PT, R16, R3, 0x6, 0x181f ;  /* 0x00d81f0003107f89 */ /* 0x000ee800000e0000 */
[----:B------:R-:W3:Y:S01]  /*22e90*/  SHFL.IDX PT, R4, R4, 0x7, 0x181f ;  /* 0x00f81f0004047f89 */ /* 0x000ee200000e0000 */
[----:B-1----:R-:W-:-:S02]  /*22ea0*/  IADD3 R7, R2, 0x50, RZ ;  /* 0x0000005002077810 */ /* 0x002fc40007ffe0ff */
[C---:B------:R-:W-:Y:S01]  /*22eb0*/  @!P5 LEA R6, P1, R0.reuse, R5, 0x1 ;  /* 0x000000050006d211 */ /* 0x040fe200078208ff */
[----:B------:R-:W1:Y:S01]  /*22ec0*/  SHFL.IDX PT, R3, R3, 0x7, 0x181f ;  /* 0x00f81f0003037f89 */ /* 0x000e6200000e0000 */
[----:B------:R-:W-:Y:S02]  /*22ed0*/  ISETP.GE.OR P2, PT, R7, R19, P0 ;  /* 0x000000130700720c */ /* 0x000fe40000746670 */
[C---:B----4-:R-:W-:Y:S02]  /*22ee0*/  @!P5 LEA.HI.X R7, R0.reuse, R9, R20, 0x1, P1 ;  /* 0x000000090007d211 */ /* 0x050fe400008f0c14 */
[----:B--2---:R-:W-:Y:S02]  /*22ef0*/  @!P4 LEA R8, P1, R0, R8, 0x1 ;  /* 0x000000080008c211 */ /* 0x004fe400078208ff */
        /* <DEDUP_REMOVED lines=9> */
[----:B--2---:R-:W-:-:S04]  /*22f90*/  @!P3 LEA R6, P5, R0, R11, 0x1 ;  /* 0x0000000b0006b211 */ /* 0x004fc800078a08ff */
[C---:B------:R-:W-:Y:S02]  /*22fa0*/  @!P3 LEA.HI.X R7, R0.reuse, R14, R20, 0x1, P5 ;  /* 0x0000000e0007b211 */ /* 0x040fe400028f0c14 */
[----:B---3--:R-:W-:-:S03]  /*22fb0*/  @!P6 LEA R10, P5, R0, R10, 0x1 ;  /* 0x0000000a000ae211 */ /* 0x008fc600078a08ff */
        /* <DEDUP_REMOVED lines=14> */
.L_x_734:
        /* <DEDUP_REMOVED lines=14> */
.L_x_1480:


//--------------------- .text._ZN7cutlass13device_kernelIN5flash19enable_sm80_to_sm89INS1_16FlashAttnFwdSm80INS1_25CollectiveMainloopFwdSm80ILi4ELi1ELb0EN4cute5tupleIJNS5_1CILi128EEENS7_ILi112EEENS7_ILi64EEEEEELi64ENS_10bfloat16_tEfNS_4arch4Sm80ELb0ELb0ELb0ELb0ELb0ELb0ELb1ELb0EEENS1_21CollectiveEpilogueFwdINS6_IJS8_SA_S9_EEENS6_IJNS7_ILi1EEESI_SI_EEESC_SE_Li128ELb0ELb1ELb0ELb0EEENS1_19SingleTileSchedulerILb0ELb0ELb1ELi128EEEEEEEEEvNT_6ParamsE --------------------------
	.section	.text._ZN7cutlass13device_kernelIN5flash19enable_sm80_to_sm89INS1_16FlashAttnFwdSm80INS1_25CollectiveMainloopFwdSm80ILi4ELi1ELb0EN4cute5tupleIJNS5_1CILi128EEENS7_ILi112EEENS7_ILi64EEEEEELi64ENS_10bfloat16_tEfNS_4arch4Sm80ELb0ELb0ELb0ELb0ELb0ELb0ELb1ELb0EEENS1_21CollectiveEpilogueFwdINS6_IJS8_SA_S9_EEENS6_IJNS7_ILi1EEESI_SI_EEESC_SE_Li128ELb0ELb1ELb0ELb0EEENS1_19SingleTileSchedulerILb0ELb0ELb1ELi128EEEEEEEEEvNT_6ParamsE,"ax",@progbits
	.sectioninfo	@"SHI_REGISTERS=255"
	.align	128
.text._ZN7cutlass13device_kernelIN5flash19enable_sm80_to_sm89INS1_16FlashAttnFwdSm80INS1_25CollectiveMainloopFwdSm80ILi4ELi1ELb0EN4cute5tupleIJNS5_1CILi128EEENS7_ILi112EEENS7_ILi64EEEEEELi64ENS_10bfloat16_tEfNS_4arch4Sm80ELb0ELb0ELb0ELb0ELb0ELb0ELb1ELb0EEENS1_21CollectiveEpilogueFwdINS6_IJS8_SA_S9_EEENS6_IJNS7_ILi1EEESI_SI_EEESC_SE_Li128ELb0ELb1ELb0ELb0EEENS1_19SingleTileSchedulerILb0ELb0ELb1ELi128EEEEEEEEEvNT_6ParamsE:
        .type           _ZN7cutlass13device_kernelIN5flash19enable_sm80_to_sm89INS1_16FlashAttnFwdSm80INS1_25CollectiveMainloopFwdSm80ILi4ELi1ELb0EN4cute5tupleIJNS5_1CILi128EEENS7_ILi112EEENS7_ILi64EEEEEELi64ENS_10bfloat16_tEfNS_4arch4Sm80ELb0ELb0ELb0ELb0ELb0ELb0ELb1ELb0EEENS1_21CollectiveEpilogueFwdINS6_IJS8_SA_S9_EEENS6_IJNS7_ILi1EEESI_SI_EEESC_SE_Li128ELb0ELb1ELb0ELb0EEENS1_19SingleTileSchedulerILb0ELb0ELb1ELi128EEEEEEEEEvNT_6ParamsE,@function
        .size           _ZN7cutlass13device_kernelIN5flash19enable_sm80_to_sm89INS1_16FlashAttnFwdSm80INS1_25CollectiveMainloopFwdSm80ILi4ELi1ELb0EN4cute5tupleIJNS5_1CILi128EEENS7_ILi112EEENS7_ILi64EEEEEELi64ENS_10bfloat16_tEfNS_4arch4Sm80ELb0ELb0ELb0ELb0ELb0ELb0ELb1ELb0EEENS1_21CollectiveEpilogueFwdINS6_IJS8_SA_S9_EEENS6_IJNS7_ILi1EEESI_SI_EEESC_SE_Li128ELb0ELb1ELb0ELb0EEENS1_19SingleTileSchedulerILb0ELb0ELb1ELi128EEEEEEEEEvNT_6ParamsE,(.L_x_1481 - _ZN7cutlass13device_kernelIN5flash19enable_sm80_to_sm89INS1_16FlashAttnFwdSm80INS1_25CollectiveMainloopFwdSm80ILi4ELi1ELb0EN4cute5tupleIJNS5_1CILi128EEENS7_ILi112EEENS7_ILi64EEEEEELi64ENS_10bfloat16_tEfNS_4arch4Sm80ELb0ELb0ELb0ELb0ELb0ELb0ELb1ELb0EEENS1_21CollectiveEpilogueFwdINS6_IJS8_SA_S9_EEENS6_IJNS7_ILi1EEESI_SI_EEESC_SE_Li128ELb0ELb1ELb0ELb0EEENS1_19SingleTileSchedulerILb0ELb0ELb1ELi128EEEEEEEEEvNT_6ParamsE)
        .other          _ZN7cutlass13device_kernelIN5flash19enable_sm80_to_sm89INS1_16FlashAttnFwdSm80INS1_25CollectiveMainloopFwdSm80ILi4ELi1ELb0EN4cute5tupleIJNS5_1CILi128EEENS7_ILi112EEENS7_ILi64EEEEEELi64ENS_10bfloat16_tEfNS_4arch4Sm80ELb0ELb0ELb0ELb0ELb0ELb0ELb1ELb0EEENS1_21CollectiveEpilogueFwdINS6_IJS8_SA_S9_EEENS6_IJNS7_ILi1EEESI_SI_EEESC_SE_Li128ELb0ELb1ELb0ELb0EEENS1_19SingleTileSchedulerILb0ELb0ELb1ELi128EEEEEEEEEvNT_6ParamsE,@"STO_CUDA_ENTRY STV_DEFAULT"
_ZN7cutlass13device_kernelIN5flash19enable_sm80_to_sm89INS1_16FlashAttnFwdSm80INS1_25CollectiveMainloopFwdSm80ILi4ELi1ELb0EN4cute5tupleIJNS5_1CILi128EEENS7_ILi112EEENS7_ILi64EEEEEELi64ENS_10bfloat16_tEfNS_4arch4Sm80ELb0ELb0ELb0ELb0ELb0ELb0ELb1ELb0EEENS1_21CollectiveEpilogueFwdINS6_IJS8_SA_S9_EEENS6_IJNS7_ILi1EEESI_SI_EEESC_SE_Li128ELb0ELb1ELb0ELb0EEENS1_19SingleTileSchedulerILb0ELb0ELb1ELi128EEEEEEEEEvNT_6ParamsE:
        /* <DEDUP_REMOVED lines=16> */
[----:B------:R-:W-:Y:S01]  /*0100*/  ISETP.NE.AND P0, PT, R20, 0x1, PT ;  /* 0x000000011400780c */ /* 0x000fe20003f05270 */
        /* <DEDUP_REMOVED lines=51> */
[C---:B------:R-:W-:Y:S01]  /*0440*/  ISETP.GE.AND P4, PT, R9.reuse, R20, PT ;  /* 0x000000140900720c */ /* 0x040fe20003f86270 */
        /* <DEDUP_REMOVED lines=56> */
[C---:B-----5:R-:W-:Y:S01]  /*07d0*/  @!P5 LEA.HI.X R9, R32.reuse, R12, R33, 0x1, P1 ;  /* 0x0000000c2009d211 */ /* 0x060fe200008f0c21 */
[----:B------:R-:W-:Y:S01]  /*07e0*/  @!P4 IMAD.SHL.U32 R12, R231, 0x2, RZ ;  /* 0x00000002e70cc824 */ /* 0x000fe200078e00ff */
[C---:B------:R-:W-:Y:S02]  /*07f0*/  @!P4 LEA R6, P1, R32.reuse, R11, 0x1 ;  /* 0x0000000b2006c211 */ /* 0x040fe400078208ff */
[----:B------:R-:W-:Y:S02]  /*0800*/  SHF.R.U32.HI R11, RZ, 0x1f, R19 ;  /* 0x0000001fff0b7819 */ /* 0x000fe40000011613 */
[----:B------:R-:W-:Y:S02]  /*0810*/  @!P4 LEA.HI.X R7, R32, R18, R33, 0x1, P1 ;  /* 0x000000122007c211 */ /* 0x000fe400008f0c21 */
[----:B------:R-:W-:-:S05]  /*0820*/  LEA.HI.SX32 R245, R19, R11, 0x1a ;  /* 0x0000000b13f57211 */ /* 0x000fca00078fd2ff */
[----:B------:R-:W-:Y:S01]  /*0830*/  STL [R1+0x38], R245 ;  /* 0x000038f501007387 */ /* 0x000fe20000100800 */
[----:B-1----:R-:W-:Y:S02]  /*0840*/  IMAD.IADD R3, R5, 0x1, R10 ;  /* 0x0000000105037824 */ /* 0x002fe400078e020a */
[----:B------:R-:W-:Y:S02]  /*0850*/  IMAD R0, R29, c[0x0][0x1e8], RZ ;  /* 0x00007a001d007a24 */ /* 0x000fe400078e02ff */
[----:B------:R-:W-:Y:S01]  /*0860*/  IMAD.MOV.U32 R2, RZ, RZ, R4 ;  /* 0x000000ffff027224 */ /* 0x000fe200078e0004 */
[----:B------:R-:W-:Y:S01]  /*0870*/  @!P2 LEA R4, P1, R32, R15, 0x1 ;  /* 0x0000000f2004a211 */ /* 0x000fe200078208ff */
[C---:B------:R-:W-:Y:S02]  /*0880*/  IMAD R0, R28.reuse, c[0x0][0x1ec], R0 ;  /* 0x00007b001c007a24 */ /* 0x040fe400078e0200 */
[----:B------:R-:W-:Y:S01]  /*0890*/  IMAD.WIDE.U32 R2, R28, c[0x0][0x1e8], R2 ;  /* 0x00007a001c027a25 */ /* 0x000fe200078e0002 */
[----:B------:R-:W-:-:S02]  /*08a0*/  @!P2 LEA.HI.X R5, R32, R16, R33, 0x1, P1 ;  /* 0x000000102005a211 */ /* 0x000fc400008f0c21 */
[----:B------:R-:W-:Y:S01]  /*08b0*/  @!P0 LEA R10, P1, R32, R13, 0x1 ;  /* 0x0000000d200a8211 */ /* 0x000fe200078208ff */
[----:B------:R-:W-:Y:S01]  /*08c0*/  IMAD.IADD R3, R3, 0x1, R0 ;  /* 0x0000000103037824 */ /* 0x000fe200078e0200 */
[----:B------:R-:W-:Y:S01]  /*08d0*/  LEA.HI R13, R22, R136, RZ, 0x4 ;  /* 0x00000088160d7211 */ /* 0x000fe200078f20ff */
[----:B------:R-:W-:Y:S01]  /*08e0*/  @!P5 IMAD.SHL.U32 R0, R231, 0x2, RZ ;  /* 0x00000002e700d824 */ /* 0x000fe200078e00ff */
[----:B------:R-:W-:Y:S01]  /*08f0*/  @!P0 LEA.HI.X R11, R32, R14, R33, 0x1, P1 ;  /* 0x0000000e200b8211 */ /* 0x000fe200008f0c21 */
[----:B------:R-:W-:-:S03]  /*0900*/  IMAD.SHL.U32 R16, R17, 0x8, RZ ;  /* 0x0000000811107824 */ /* 0x000fc600078e00ff */
[----:B------:R1:W-:Y:S04]  /*0910*/  @!P5 LDGSTS.E.BYPASS.LTC128B.128 [R0+0x9100], [R8.64], !P3 ;  /* 0x091000000800dfae */ /* 0x0003e8000d901d48 */
[----:B------:R3:W-:Y:S01]  /*0920*/  @!P4 LDGSTS.E.BYPASS.LTC128B.128 [R12+0x9900], [R6.64], !P3 ;  /* 0x09900000060ccfae */ /* 0x0007e2000d901d48 */
[----:B--2---:R-:W-:Y:S01]  /*0930*/  @P6 SHF.R.S32.HI R25, RZ, 0x1f, R24 ;  /* 0x0000001fff196819 */ /* 0x004fe20000011418 */
[----:B------:R-:W-:Y:S01]  /*0940*/  @!P6 IMAD.MOV.U32 R25, RZ, RZ, R26 ;  /* 0x000000ffff19e224 */ /* 0x000fe200078e001a */
[----:B------:R-:W-:Y:S01]  /*0950*/  IADD3 R26, R245, -0x1, RZ ;  /* 0xfffffffff51a7810 */ /* 0x000fe20007ffe0ff */
[----:B------:R-:W-:-:S03]  /*0960*/  @!P6 IMAD.MOV.U32 R24, RZ, RZ, R23 ;  /* 0x000000ffff18e224 */ /* 0x000fc600078e0017 */
[----:B------:R-:W-:Y:S01]  /*0970*/  SHF.R.S32.HI R27, RZ, 0x1f, R26 ;  /* 0x0000001fff1b7819 */ /* 0x000fe2000001141a */
[----:B------:R-:W-:-:S04]  /*0980*/  IMAD.WIDE.U32 R34, R24, c[0x0][0x1f0], R2 ;  /* 0x00007c0018227a25 */ /* 0x000fc800078e0002 */
[----:B------:R-:W-:Y:S01]  /*0990*/  IMAD.MOV.U32 R246, RZ, RZ, R34 ;  /* 0x000000fffff67224 */ /* 0x000fe200078e0022 */
[----:B------:R2:W-:Y:S01]  /*09a0*/  STL.64 [R1+0x30], R34 ;  /* 0x0000302201007387 */ /* 0x0005e20000100a00 */
[----:B-1----:R-:W-:Y:S02]  /*09b0*/  @!P2 IMAD.SHL.U32 R0, R231, 0x2, RZ ;  /* 0x00000002e700a824 */ /* 0x002fe400078e00ff */
[----:B------:R-:W-:Y:S02]  /*09c0*/  IMAD.MOV.U32 R8, RZ, RZ, 0x70 ;  /* 0x00000070ff087424 */ /* 0x000fe400078e00ff */
[----:B---3--:R-:W-:Y:S01]  /*09d0*/  IMAD.SHL.U32 R7, R227, 0x20, RZ ;  /* 0x00000020e3077824 */ /* 0x008fe200078e00ff */
        /* <DEDUP_REMOVED lines=24> */
[C---:B---3--:R-:W-:Y:S01]  /*0b60*/  IMAD.WIDE.U32 R10, R226.reuse, 0x20, RZ ;  /* 0x00000020e20a7825 */ /* 0x048fe200078e00ff */
        /* <DEDUP_REMOVED lines=15> */
[----:B------:R-:W-:Y:S02]  /*0c60*/  ISETP.GE.AND P2, PT, R30, 0x61, PT ;  /* 0x000000611e00780c */ /* 0x000fe40003f46270 */
[----:B------:R4:W-:Y:S01]  /*0c70*/  @P1 LDGSTS.E.BYPASS.LTC128B.128 [R0+0x4100], [R4.64], !P0 ;  /* 0x0410000004001fae */ /* 0x0009e2000c101d48 */
[----:B------:R-:W-:Y:S02]  /*0c80*/  @P6 LEA R14, P1, R8, c[0x0][0x1c8], 0x1 ;  /* 0x00007200080e6a11 */ /* 0x000fe400078208ff */
[----:B------:R-:W-:Y:S02]  /*0c90*/  ISETP.GE.AND P3, PT, R30, 0x51, PT ;  /* 0x000000511e00780c */ /* 0x000fe40003f66270 */
[----:B------:R-:W-:-:S02]  /*0ca0*/  @P6 LEA.HI.X R15, R8, c[0x0][0x1cc], R10, 0x1, P1 ;  /* 0x00007300080f6a11 */ /* 0x000fc400008f0c0a */
[----:B------:R-:W-:-:S04]  /*0cb0*/  LOP3.LUT R10, R13, 0xfffffff0, RZ, 0xc0, !PT ;  /* 0xfffffff00d0a7812 */ /* 0x000fc800078ec0ff */
[----:B------:R-:W-:Y:S02]  /*0cc0*/  @P2 IMAD R19, R227, 0x60, RZ ;  /* 0x00000060e3132824 */ /* 0x000fe400078e02ff */
[----:B------:R-:W-:Y:S01]  /*0cd0*/  IMAD.IADD R10, R136, 0x1, -R10 ;  /* 0x00000001880a7824 */ /* 0x000fe200078e0a0a */
[----:B---3--:R-:W-:Y:S02]  /*0ce0*/  LEA.HI R6, R13, R11, RZ, 0x1 ;  /* 0x0000000b0d067211 */ /* 0x008fe400078f08ff */
[C---:B------:R-:W-:Y:S02]  /*0cf0*/  @P3 IMAD R7, R227.reuse, 0x50, RZ ;  /* 0x00000050e3073824 */ /* 0x040fe400078e02ff */
[----:B------:R-:W-:Y:S02]  /*0d00*/  SHF.R.S32.HI R18, RZ, 0x1f, R10 ;  /* 0x0000001fff127819 */ /* 0x000fe4000001140a */
[----:B------:R-:W-:Y:S02]  /*0d10*/  LOP3.LUT R6, R6, 0xfffffffe, RZ, 0xc0, !PT ;  /* 0xfffffffe06067812 */ /* 0x000fe400078ec0ff */
[----:B------:R-:W-:Y:S01]  /*0d20*/  LEA.HI R18, R18, R10, RZ, 0x3 ;  /* 0x0000000a12127211 */ /* 0x000fe200078f18ff */
[----:B----4-:R-:W-:-:S02]  /*0d30*/  @P5 IMAD R0, R227, 0x30, RZ ;  /* 0x00000030e3005824 */ /* 0x010fc400078e02ff */
        /* <DEDUP_REMOVED lines=31> */
[C---:B---3--:R-:W-:Y:S02]  /*0f30*/  @P4 IMAD.SHL.U32 R5, R231.reuse, 0x2, RZ ;  /* 0x00000002e7054824 */ /* 0x048fe400078e00ff */
[----:B----4-:R-:W-:-:S03]  /*0f40*/  @P2 IMAD.SHL.U32 R0, R231, 0x2, RZ ;  /* 0x00000002e7002824 */ /* 0x010fc600078e00ff */
[----:B------:R3:W-:Y:S04]  /*0f50*/  @P4 LDGSTS.E.BYPASS.LTC128B.128 [R5+0x5900], [R8.64], !P0 ;  /* 0x0590000008054fae */ /* 0x0007e8000c101d48 */
[----:B------:R4:W-:Y:S04]  /*0f60*/  @P3 LDGSTS.E.BYPASS.LTC128B.128 [R4+0x6100], [R6.64], !P0 ;  /* 0x0610000006043fae */ /* 0x0009e8000c101d48 */
[----:B------:R5:W-:Y:S01]  /*0f70*/  @P2 LDGSTS.E.BYPASS.LTC128B.128 [R0+0x6900], [R2.64], !P0 ;  /* 0x0690000002002fae */ /* 0x000be2000c101d48 */
[C---:B------:R-:W-:Y:S02]  /*0f80*/  R2P PR, R11.reuse, 0x6 ;  /* 0x000000060b007804 */ /* 0x040fe40000000000 */
[----:B------:R-:W-:Y:S01]  /*0f90*/  LOP3.LUT P3, RZ, R72, 0x2, RZ, 0xc0, !PT ;  /* 0x0000000248ff7812 */ /* 0x000fe2000786c0ff */
[----:B------:R-:W0:Y:S01]  /*0fa0*/  LDGDEPBAR ;  /* 0x00000000000079af */ /* 0x000e220000000000 */
[----:B----4-:R-:W-:Y:S01]  /*0fb0*/  IMAD.SHL.U32 R4, R18, 0x40, RZ ;  /* 0x0000004012047824 */ /* 0x010fe200078e00ff */
[----:B------:R-:W-:Y:S01]  /*0fc0*/  LEA.HI R6, R22, R136, RZ, 0x5 ;  /* 0x0000008816067211 */ /* 0x000fe200078f28ff */
[----:B-----5:R-:W-:-:S03]  /*0fd0*/  IMAD.SHL.U32 R2, R11, 0x40, RZ ;  /* 0x000000400b027824 */ /* 0x020fc600078e00ff */
[----:B---3--:R-:W-:Y:S01]  /*0fe0*/  SHF.R.S32.HI R5, RZ, 0x5, R6 ;  /* 0x00000005ff057819 */ /* 0x008fe20000011406 */
        /* <DEDUP_REMOVED lines=14> */
[----:B------:R-:W-:Y:S01]  /*10d0*/  IADD3 R238, R139, 0x3920, RZ ;  /* 0x000039208bee7810 */ /* 0x000fe20007ffe0ff */
        /* <DEDUP_REMOVED lines=18> */
[----:B------:R1:W3:Y:S01]  /*1200*/  LDSM.16.M88.4 R12, [R234+0x7100] ;  /* 0x00710000ea0c783b */ /* 0x0002e20000000200 */
[----:B------:R-:W-:Y:S01]  /*1210*/  IMAD R237, R3, 0x2, R234 ;  /* 0x0000000203ed7824 */ /* 0x000fe200078e02ea */
[----:B------:R-:W-:Y:S01]  /*1220*/  IADD3 R239, R238, 0x3000, RZ ;  /* 0x00003000eeef7810 */ /* 0x000fe20007ffe0ff */
[----:B------:R-:W-:Y:S01]  /*1230*/  IMAD.IADD R5, R5, 0x1, R0 ;  /* 0x0000000105057824 */ /* 0x000fe200078e0200 */
[----:B------:R1:W4:Y:S01]  /*1240*/  LDSM.16.M88.4 R8, [R234+0x9100] ;  /* 0x00910000ea08783b */ /* 0x0003220000000200 */
[----:B------:R-:W-:-:S02]  /*1250*/  IMAD R0, R25, c[0x0][0x218], RZ ;  /* 0x0000860019007a24 */ /* 0x000fc400078e02ff */
[C---:B--2---:R-:W-:Y:S01]  /*1260*/  IMAD.WIDE.U32 R34, R24.reuse, c[0x0][0x218], R4 ;  /* 0x0000860018227a25 */ /* 0x044fe200078e0004 */
[----:B------:R1:W2:Y:S03]  /*1270*/  LDSM.16.M88.4 R60, [R139+0x3900] ;  /* 0x003900008b3c783b */ /* 0x0002a60000000200 */
        /* <DEDUP_REMOVED lines=23> */
[----:B--234-:R-:W-:Y:S01]  /*13f0*/  IMAD R0, R27, c[0x0][0x208], RZ ;  /* 0x000082001b007a24 */ /* 0x01cfe200078e02ff */
        /* <DEDUP_REMOVED lines=39> */
[----:B---3--:R-:W-:-:S04]  /*1670*/  IADD3 R6, P2, R24, R32, RZ ;  /* 0x0000002018067210 */ /* 0x008fc80007f5e0ff */
[----:B------:R1:W-:Y:S01]  /*1680*/  LDGSTS.E.BYPASS.LTC128B.128 [R2+0x2100], [R24.64], !P5 ;  /* 0x0210000018027fae */ /* 0x0003e2000e901d48 */
[----:B------:R-:W-:Y:S02]  /*1690*/  IADD3.X R7, R25, R0, RZ, P2, !PT ;  /* 0x0000000019077210 */ /* 0x000fe400017fe4ff */
[----:B----4-:R-:W-:-:S03]  /*16a0*/  IADD3 R28, P1, R6, R32, RZ ;  /* 0x00000020061c7210 */ /* 0x010fc60007f3e0ff */
[----:B------:R1:W-:Y:S02]  /*16b0*/  LDGSTS.E.BYPASS.LTC128B.128 [R2+0x2900], [R6.64], !P4 ;  /* 0x0290000006027fae */ /* 0x0003e4000e101d48 */
[----:B------:R-:W-:-:S05]  /*16c0*/  IMAD.X R29, R7, 0x1, R0, P1 ;  /* 0x00000001071d7824 */ /* 0x000fca00008e0600 */
[----:B------:R1:W-:Y:S03]  /*16d0*/  LDGSTS.E.BYPASS.LTC128B.128 [R2+0x3100], [R28.64], !P3 ;  /* 0x031000001c027fae */ /* 0x0003e6000d901d48 */
.L_x_735:
[C---:B-1234-:R-:W-:Y:S01]  /*16e0*/  HMMA.16816.F32.BF16 R32, R8.reuse, R60, RZ ;  /* 0x0000003c0820723c */ /* 0x05efe200000418ff */
[----:B------:R-:W-:Y:S01]  /*16f0*/  IMAD.MOV.U32 R0, RZ, RZ, 0x40 ;  /* 0x00000040ff007424 */ /* 0x000fe200078e00ff */
[----:B------:R-:W-:Y:S01]  /*1700*/  LOP3.LUT P1, RZ, R72, 0x4, RZ, 0xc0, !PT ;  /* 0x0000000448ff7812 */ /* 0x000fe2000782c0ff */
[----:B------:R-:W-:Y:S01]  /*1710*/  IMAD R235, R4, 0x2, R234 ;  /* 0x0000000204eb7824 */ /* 0x000fe200078e02ea */
[----:B------:R-:W0:Y:S02]  /*1720*/  LDGDEPBAR ;  /* 0x00000000000079af */ /* 0x000e240000000000 */
[----:B------:R-:W-:Y:S01]  /*1730*/  SEL R0, R0, 0xffffffc0, !P1 ;  /* 0xffffffc000007807 */ /* 0x000fe20004800000 */
[----:B------:R-:W-:Y:S01]  /*1740*/  IMAD R236, R3, 0x2, R235 ;  /* 0x0000000203ec7824 */ /* 0x000fe200078e02eb */
[----:B------:R-:W-:Y:S01]  /*1750*/  HMMA.16816.F32.BF16 R28, R8, R56, RZ ;  /* 0x00000038081c723c */ /* 0x000fe200000418ff */
[----:B------:R-:W-:Y:S02]  /*1760*/  ISETP.GE.AND P1, PT, R230, 0x71, PT ;  /* 0x00000071e600780c */ /* 0x000fe40003f26270 */
[----:B------:R-:W-:-:S02]  /*1770*/  IADD3 R233, R139, R0, RZ ;  /* 0x000000008be97210 */ /* 0x000fc40007ffe0ff */
[----:B------:R-:W-:Y:S01]  /*1780*/  IADD3 R232, R238, R0, RZ ;  /* 0x00000000eee87210 */ /* 0x000fe20007ffe0ff */
[----:B------:R-:W-:Y:S02]  /*1790*/  IMAD.IADD R0, R138, 0x1, R137 ;  /* 0x000000018a007824 */ /* 0x000fe400078e0289 */
[C---:B------:R-:W-:Y:S01]  /*17a0*/  HMMA.16816.F32.BF16 R24, R8.reuse, R52, RZ ;  /* 0x000000340818723c */ /* 0x040fe200000418ff */
[----:B------:R-:W-:Y:S07]  /*17b0*/  LDSM.16.M88.4 R72, [R233+0x4100] ;  /* 0x00410000e948783b */ /* 0x000fee0000000200 */
[C---:B------:R-:W-:Y:S08]  /*17c0*/  HMMA.16816.F32.BF16 R64, R8.reuse, R48, RZ ;  /* 0x000000300840723c */ /* 0x040ff000000418ff */
        /* <DEDUP_REMOVED lines=9> */
[----:B------:R-:W-:Y:S08]  /*1860*/  HMMA.16816.F32.BF16 R188, R8, R38, RZ ;  /* 0x0000002608bc723c */ /* 0x000ff000000418ff */
        /* <DEDUP_REMOVED lines=10> */
[C---:B------:R-:W-:Y:S01]  /*1910*/  HMMA.16816.F32.BF16 R152, R12.reuse, R62, RZ ;  /* 0x0000003e0c98723c */ /* 0x040fe200000418ff */
[----:B------:R-:W-:Y:S07]  /*1920*/  LDSM.16.M88.4 R60, [R233+0x5900] ;  /* 0x00590000e93c783b */ /* 0x000fee0000000200 */
[C---:B------:R-:W-:Y:S01]  /*1930*/  HMMA.16816.F32.BF16 R148, R12.reuse, R58, RZ ;  /* 0x0000003a0c94723c */ /* 0x040fe200000418ff */
[----:B------:R-:W-:Y:S07]  /*1940*/  LDSM.16.M88.4 R56, [R233+0x6100] ;  /* 0x00610000e938783b */ /* 0x000fee0000000200 */
[C---:B------:R-:W-:Y:S01]  /*1950*/  HMMA.16816.F32.BF16 R144, R12.reuse, R54, RZ ;  /* 0x000000360c90723c */ /* 0x040fe200000418ff */
[----:B------:R-:W-:Y:S07]  /*1960*/  LDSM.16.M88.4 R52, [R233+0x6900] ;  /* 0x00690000e934783b */ /* 0x000fee0000000200 */
[----:B------:R-:W-:Y:S08]  /*1970*/  HMMA.16816.F32.BF16 R48, R12, R38, RZ ;  /* 0x000000260c30723c */ /* 0x000ff000000418ff */
[C---:B------:R-:W-:Y:S08]  /*1980*/  HMMA.16816.F32.BF16 R44, R16.reuse, R112, R32 ;  /* 0x00000070102c723c */ /* 0x040ff00000041820 */
[C---:B------:R-:W-:Y:S08]  /*1990*/  HMMA.16816.F32.BF16 R40, R16.reuse, R108, R28 ;  /* 0x0000006c1028723c */ /* 0x040ff0000004181c */
[C---:B------:R-:W-:Y:S01]  /*19a0*/  HMMA.16816.F32.BF16 R28, R16.reuse, R104, R24 ;  /* 0x00000068101c723c */ /* 0x040fe20000041818 */
[----:B------:R-:W-:Y:S07]  /*19b0*/  LDSM.16.M88.4 R24, [R235+0x9100] ;  /* 0x00910000eb18783b */ /* 0x000fee0000000200 */
[C---:B------:R-:W-:Y:S01]  /*19c0*/  HMMA.16816.F32.BF16 R12, R16.reuse, R100, R64 ;  /* 0x00000064100c723c */ /* 0x040fe20000041840 */
[----:B------:R-:W-:Y:S07]  /*19d0*/  LDSM.16.M88.4 R64, [R233+0x5100] ;  /* 0x00510000e940783b */ /* 0x000fee0000000200 */
[C---:B------:R-:W-:Y:S01]  /*19e0*/  HMMA.16816.F32.BF16 R32, R16.reuse, R92, R76 ;  /* 0x0000005c1020723c */ /* 0x040fe2000004184c */
[----:B------:R-:W1:Y:S07]  /*19f0*/  LDSM.16.M88.4 R76, [R233+0x3900] ;  /* 0x00390000e94c783b */ /* 0x000e6e0000000200 */
[C---:B------:R-:W-:Y:S01]  /*1a00*/  HMMA.16816.F32.BF16 R8, R16.reuse, R96, R68 ;  /* 0x000000601008723c */ /* 0x040fe20000041844 */
[----:B------:R-:W2:Y:S07]  /*1a10*/  LDSM.16.M88.4 R68, [R233+0x4900] ;  /* 0x00490000e944783b */ /* 0x000eae0000000200 */
        /* <DEDUP_REMOVED lines=8> */
[----:B------:R-:W3:Y:S07]  /*1aa0*/  LDSM.16.M88.4 R16, [R235+0x7100] ;  /* 0x00710000eb10783b */ /* 0x000eee0000000200 */
        /* <DEDUP_REMOVED lines=14> */
[----:B------:R-:W-:Y:S04]  /*1b90*/  LDSM.16.M88.4 R48, [R232] ;  /* 0x00000000e830783b */ /* 0x000fe80000000200 */
[----:B------:R-:W-:Y:S03]  /*1ba0*/  LDSM.16.M88.4 R20, [R232+0x3000] ;  /* 0x00300000e814783b */ /* 0x000fe60000000200 */
[C---:B-1----:R-:W-:Y:S01]  /*1bb0*/  HMMA.16816.F32.BF16 R164, R24.reuse, R76, R44 ;  /* 0x0000004c18a4723c */ /* 0x042fe2000004182c */
[----:B------:R-:W-:Y:S07]  /*1bc0*/  LDSM.16.M88.4 R44, [R232+0x800] ;  /* 0x00080000e82c783b */ /* 0x000fee0000000200 */
[C---:B------:R-:W-:Y:S01]  /*1bd0*/  HMMA.16816.F32.BF16 R160, R24.reuse, R72, R40 ;  /* 0x0000004818a0723c */ /* 0x040fe20000041828 */
[----:B------:R-:W-:Y:S07]  /*1be0*/  LDSM.16.M88.4 R40, [R232+0x1000] ;  /* 0x00100000e828783b */ /* 0x000fee0000000200 */
[C---:B------:R-:W-:Y:S01]  /*1bf0*/  HMMA.16816.F32.BF16 R144, R24.reuse, R64, R12 ;  /* 0x000000401890723c */ /* 0x040fe2000004180c */
[----:B------:R-:W-:Y:S07]  /*1c00*/  LDSM.16.M88.4 R12, [R236+0x7100] ;  /* 0x00710000ec0c783b */ /* 0x000fee0000000200 */
[C---:B------:R-:W-:Y:S01]  /*1c10*/  HMMA.16816.F32.BF16 R128, R24.reuse, R60, R8 ;  /* 0x0000003c1880723c */ /* 0x040fe20000041808 */
[----:B------:R-:W1:Y:S07]  /*1c20*/  LDSM.16.M88.4 R8, [R236+0x9100] ;  /* 0x00910000ec08783b */ /* 0x000e6e0000000200 */
[C---:B------:R-:W-:Y:S01]  /*1c30*/  HMMA.16816.F32.BF16 R120, R24.reuse, R56, R32 ;  /* 0x000000381878723c */ /* 0x040fe20000041820 */
[----:B------:R-:W-:Y:S07]  /*1c40*/  LDSM.16.M88.4 R32, [R232+0x2000] ;  /* 0x00200000e820783b */ /* 0x000fee0000000200 */
[C---:B------:R-:W-:Y:S01]  /*1c50*/  HMMA.16816.F32.BF16 R88, R24.reuse, R52, R36 ;  /* 0x000000341858723c */ /* 0x040fe20000041824 */
[----:B------:R-:W4:Y:S07]  /*1c60*/  LDSM.16.M88.4 R36, [R232+0x1800] ;  /* 0x00180000e824783b */ /* 0x000f2e0000000200 */
[----:B--2---:R-:W-:Y:S01]  /*1c70*/  HMMA.16816.F32.BF16 R152, R24, R68, R28 ;  /* 0x000000441898723c */ /* 0x004fe2000004181c */
[----:B------:R-:W2:Y:S01]  /*1c80*/  LDSM.16.M88.4 R28, [R232+0x2800] ;  /* 0x00280000e81c783b */ /* 0x000ea20000000200 */
[----:B------:R-:W-:-:S06]  /*1c90*/  DEPBAR.LE SB0, 0x0 ;  /* 0x000080000000791a */ /* 0x000fcc0000000000 */
[----:B------:R-:W-:Y:S08]  /*1ca0*/  HMMA.16816.F32.BF16 R112, R24, R78, R80 ;  /* 0x0000004e1870723c */ /* 0x000ff00000041850 */
[C---:B---3--:R-:W-:Y:S08]  /*1cb0*/  HMMA.16816.F32.BF16 R80, R16.reuse, R76, R184 ;  /* 0x0000004c1050723c */ /* 0x048ff000000418b8 */
        /* <DEDUP_REMOVED lines=19> */
[C---:B-1----:R-:W-:Y:S08]  /*1df0*/  HMMA.16816.F32.BF16 R164, R8.reuse, R48, R164 ;  /* 0x0000003008a4723c */ /* 0x042ff000000418a4 */
        /* <DEDUP_REMOVED lines=10> */
[----:B------:R-:W-:Y:S08]  /*1ea0*/  HMMA.16816.F32.BF16 R44, R12, R42, R68 ;  /* 0x0000002a0c2c723c */ /* 0x000ff00000041844 */
[C---:B----4-:R-:W-:Y:S08]  /*1eb0*/  HMMA.16816.F32.BF16 R144, R8.reuse, R36, R144 ;  /* 0x000000240890723c */ /* 0x050ff00000041890 */
[C---:B------:R-:W-:Y:S08]  /*1ec0*/  HMMA.16816.F32.BF16 R108, R8.reuse, R38, R100 ;  /* 0x00000026086c723c */ /* 0x040ff00000041864 */
[C---:B------:R-:W-:Y:S08]  /*1ed0*/  HMMA.16816.F32.BF16 R128, R8.reuse, R32, R128 ;  /* 0x000000200880723c */ /* 0x040ff00000041880 */
[C---:B------:R-:W-:Y:S08]  /*1ee0*/  HMMA.16816.F32.BF16 R104, R8.reuse, R34, R96 ;  /* 0x000000220868723c */ /* 0x040ff00000041860 */
[----:B------:R-:W-:Y:S08]  /*1ef0*/  HMMA.16816.F32.BF16 R180, R8, R22, R84 ;  /* 0x0000001608b4723c */ /* 0x000ff00000041854 */
[C---:B------:R-:W-:Y:S08]  /*1f00*/  HMMA.16816.F32.BF16 R40, R12.reuse, R36, R124 ;  /* 0x000000240c28723c */ /* 0x040ff0000004187c */
[----:B------:R-:W-:Y:S08]  /*1f10*/  HMMA.16816.F32.BF16 R24, R12, R32, R132 ;  /* 0x000000200c18723c */ /* 0x000ff00000041884 */
[C---:B--2---:R-:W-:Y:S08]  /*1f20*/  HMMA.16816.F32.BF16 R120, R8.reuse, R28, R120 ;  /* 0x0000001c0878723c */ /* 0x044ff00000041878 */
        /* <DEDUP_REMOVED lines=24> */
[-C--:B------:R-:W-:Y:S01]  /*20b0*/  IADD3 R10, P3, R12, R20.reuse, RZ ;  /* 0x000000140c0a7210 */ /* 0x080fe20007f7e0ff */
        /* <DEDUP_REMOVED lines=18> */
.L_x_736:
[----:B------:R-:W-:Y:S01]  /*21e0*/  STL [R1+0x84], R242 ;  /* 0x000084f201007387 */ /* 0x000fe20000100800 */
[----:B---3--:R-:W-:Y:S01]  /*21f0*/  SHF.R.S32.HI R2, RZ, 0x1f, R136 ;  /* 0x0000001fff027819 */ /* 0x008fe20000011488 */
        /* <DEDUP_REMOVED lines=20> */
[----:B-1----:R-:W-:-:S05]  /*2340*/  IADD3 R5, R224, c[0x0][0x1d0], RZ ;  /* 0x00007400e0057a10 */ /* 0x002fca0007ffe0ff */
        /* <DEDUP_REMOVED lines=9> */
[----:B------:R-:W-:Y:S02]  /*23e0*/  FSEL R21, R166, -INF , P5 ;  /* 0xff800000a6157808 */ /* 0x000fe40002800000 */
        /* <DEDUP_REMOVED lines=17> */
[----:B------:R-:W-:Y:S02]  /*2500*/  FMNMX.FTZ R6, R13, R14, !PT ;  /* 0x0000000e0d067209 */ /* 0x000fe40007810000 */
[----:B------:R-:W-:Y:S02]  /*2510*/  FSEL R28, R115, -INF , P2 ;  /* 0xff800000731c7808 */ /* 0x000fe40001000000 */
[----:B------:R-:W-:Y:S02]  /*2520*/  FSEL R20, R113, -INF , P2 ;  /* 0xff80000071147808 */ /* 0x000fe40001000000 */
[----:B------:R-:W-:-:S02]  /*2530*/  FSEL R64, R79, -INF , P2 ;  /* 0xff8000004f407808 */ /* 0x000fc40001000000 */
[----:B------:R-:W-:Y:S02]  /*2540*/  ISETP.GT.AND P2, PT, R2, 0x19, PT ;  /* 0x000000190200780c */ /* 0x000fe40003f44270 */
[----:B------:R-:W-:Y:S02]  /*2550*/  FSEL R101, R72, -INF , P3 ;  /* 0xff80000048657808 */ /* 0x000fe40001800000 */
        /* <DEDUP_REMOVED lines=8> */
[----:B------:R-:W-:Y:S02]  /*25e0*/  ISETP.GT.AND P5, PT, R2, 0x20, PT ;  /* 0x000000200200780c */ /* 0x000fe40003fa4270 */
[----:B------:R-:W-:-:S02]  /*25f0*/  FSEL R102, R73, -INF , P2 ;  /* 0xff80000049667808 */ /* 0x000fc40001000000 */
[----:B------:R-:W-:Y:S02]  /*2600*/  FMNMX.FTZ R5, R101, R5, !PT ;  /* 0x0000000565057209 */ /* 0x000fe40007810000 */
[----:B------:R-:W-:Y:S02]  /*2610*/  ISETP.GT.AND P4, PT, R2, 0x21, PT ;  /* 0x000000210200780c */ /* 0x000fe40003f84270 */
[----:B------:R-:W-:Y:S02]  /*2620*/  FMNMX.FTZ R6, R20, R6, !PT ;  /* 0x0000000614067209 */ /* 0x000fe40007810000 */
[----:B------:R-:W-:Y:S02]  /*2630*/  FSEL R96, R170, -INF , P3 ;  /* 0xff800000aa607808 */ /* 0x000fe40001800000 */
[----:B------:R-:W-:Y:S02]  /*2640*/  FSEL R88, R168, -INF , P3 ;  /* 0xff800000a8587808 */ /* 0x000fe40001800000 */
[----:B------:R-:W-:-:S02]  /*2650*/  FSEL R97, R171, -INF , P2 ;  /* 0xff800000ab617808 */ /* 0x000fc40001000000 */
[----:B------:R-:W-:Y:S02]  /*2660*/  FSEL R89, R169, -INF , P2 ;  /* 0xff800000a9597808 */ /* 0x000fe40001000000 */
[----:B------:R-:W-:Y:S02]  /*2670*/  FSEL R118, R74, -INF , P3 ;  /* 0xff8000004a767808 */ /* 0x000fe40001800000 */
[----:B------:R-:W-:Y:S02]  /*2680*/  FSEL R124, R75, -INF , P2 ;  /* 0xff8000004b7c7808 */ /* 0x000fe40001000000 */
[C---:B------:R-:W-:Y:S02]  /*2690*/  ISETP.GT.AND P3, PT, R2.reuse, 0x28, PT ;  /* 0x000000280200780c */ /* 0x040fe40003f64270 */
[----:B------:R-:W-:Y:S02]  /*26a0*/  ISETP.GT.AND P2, PT, R2, 0x29, PT ;  /* 0x000000290200780c */ /* 0x000fe40003f44270 */
[----:B------:R-:W-:-:S02]  /*26b0*/  FSEL R138, R174, -INF , P5 ;  /* 0xff800000ae8a7808 */ /* 0x000fc40002800000 */
[----:B------:R-:W-:Y:S02]  /*26c0*/  FSEL R127, R172, -INF , P5 ;  /* 0xff800000ac7f7808 */ /* 0x000fe40002800000 */
[----:B------:R-:W-:Y:S02]  /*26d0*/  FSEL R149, R50, -INF , P5 ;  /* 0xff80000032957808 */ /* 0x000fe40002800000 */
[----:B------:R-:W-:Y:S02]  /*26e0*/  FSEL R103, R48, -INF , P5 ;  /* 0xff80000030677808 */ /* 0x000fe40002800000 */
[----:B------:R-:W-:Y:S02]  /*26f0*/  FMNMX.FTZ R5, R102, R5, !PT ;  /* 0x0000000566057209 */ /* 0x000fe40007810000 */
[----:B------:R-:W-:Y:S02]  /*2700*/  FSEL R140, R175, -INF , P4 ;  /* 0xff800000af8c7808 */ /* 0x000fe40002000000 */
[----:B------:R-:W-:-:S02]  /*2710*/  FSEL R133, R173, -INF , P4 ;  /* 0xff800000ad857808 */ /* 0x000fc40002000000 */
[----:B------:R-:W-:Y:S02]  /*2720*/  FSEL R148, R51, -INF , P4 ;  /* 0xff80000033947808 */ /* 0x000fe40002000000 */
[----:B------:R-:W-:Y:S02]  /*2730*/  FSEL R119, R49, -INF , P4 ;  /* 0xff80000031777808 */ /* 0x000fe40002000000 */
[C---:B------:R-:W-:Y:S02]  /*2740*/  ISETP.GT.AND P5, PT, R2.reuse, 0x30, PT ;  /* 0x000000300200780c */ /* 0x040fe40003fa4270 */
[----:B------:R-:W-:Y:S02]  /*2750*/  FMNMX.FTZ R6, R65, R6, !PT ;  /* 0x0000000641067209 */ /* 0x000fe40007810000 */
[----:B------:R-:W-:Y:S02]  /*2760*/  ISETP.GT.AND P4, PT, R2, 0x31, PT ;  /* 0x000000310200780c */ /* 0x000fe40003f84270 */
        /* <DEDUP_REMOVED lines=9> */
[----:B------:R-:W-:Y:S02]  /*2800*/  ISETP.GT.AND P2, PT, R2, 0x39, PT ;  /* 0x000000390200780c */ /* 0x000fe40003f44270 */
[----:B------:R-:W-:Y:S02]  /*2810*/  FMNMX.FTZ R5, R103, R5, !PT ;  /* 0x0000000567057209 */ /* 0x000fe40007810000 */
        /* <DEDUP_REMOVED lines=15> */
[----:B------:R-:W-:Y:S01]  /*2910*/  FMNMX.FTZ R5, R119, R5, !PT ;  /* 0x0000000577057209 */ /* 0x000fe20007810000 */
[----:B------:R-:W-:Y:S01]  /*2920*/  LDSM.16.MT88.4 R36, [R230+0x900] ;  /* 0x00090000e624783b */ /* 0x000fe20000004200 */
[C---:B------:R-:W-:Y:S02]  /*2930*/  ISETP.GT.AND P3, PT, R2.reuse, 0x48, PT ;  /* 0x000000480200780c */ /* 0x040fe40003f64270 */
[----:B------:R-:W-:Y:S02]  /*2940*/  ISETP.GT.AND P2, PT, R2, 0x49, PT ;  /* 0x000000490200780c */ /* 0x000fe40003f44270 */
[----:B------:R-:W-:Y:S02]  /*2950*/  FMNMX.FTZ R7, R21, R22, !PT ;  /* 0x0000001615077209 */ /* 0x000fe40007810000 */
[----:B------:R-:W-:-:S02]  /*2960*/  FMNMX.FTZ R6, R88, R6, !PT ;  /* 0x0000000658067209 */ /* 0x000fc40007810000 */
[----:B------:R-:W-:Y:S02]  /*2970*/  FSEL R144, R144, -INF , P5 ;  /* 0xff80000090907808 */ /* 0x000fe40002800000 */
[----:B------:R-:W-:Y:S02]  /*2980*/  FSEL R159, R42, -INF , P5 ;  /* 0xff8000002a9f7808 */ /* 0x000fe40002800000 */
[----:B------:R-:W-:Y:S02]  /*2990*/  FSEL R156, R40, -INF , P5 ;  /* 0xff800000289c7808 */ /* 0x000fe40002800000 */
[----:B------:R-:W-:Y:S01]  /*29a0*/  FSEL R166, R131, -INF , P4 ;  /* 0xff80000083a67808 */ /* 0x000fe20002000000 */
[----:B------:R-:W-:Y:S01]  /*29b0*/  LDSM.16.MT88.4 R40, [R230+0x100] ;  /* 0x00010000e628783b */ /* 0x000fe20000004200 */
[----:B------:R-:W-:Y:S02]  /*29c0*/  ISETP.GT.AND P5, PT, R2, 0x40, PT ;  /* 0x000000400200780c */ /* 0x000fe40003fa4270 */
        /* <DEDUP_REMOVED lines=12> */
[----:B------:R-:W-:Y:S01]  /*2a90*/  FMNMX.FTZ R7, R23, R7, !PT ;  /* 0x0000000717077209 */ /* 0x000fe20007810000 */
[----:B------:R-:W-:Y:S01]  /*2aa0*/  LDSM.16.MT88.4 R32, [R229+0x100] ;  /* 0x00010000e520783b */ /* 0x000fe20000004200 */
[----:B------:R-:W-:-:S02]  /*2ab0*/  FMNMX.FTZ R6, R89, R6, !PT ;  /* 0x0000000659067209 */ /* 0x000fc40007810000 */
[C---:B------:R-:W-:Y:S02]  /*2ac0*/  ISETP.GT.AND P4, PT, R2.reuse, 0x50, PT ;  /* 0x000000500200780c */ /* 0x040fe40003f84270 */
[C---:B------:R-:W-:Y:S02]  /*2ad0*/  ISETP.GT.AND P2, PT, R2.reuse, 0x51, PT ;  /* 0x000000510200780c */ /* 0x040fe40003f44270 */
[----:B------:R-:W-:Y:S02]  /*2ae0*/  ISETP.GT.AND P3, PT, R2, 0x58, PT ;  /* 0x000000580200780c */ /* 0x000fe40003f64270 */
[----:B------:R-:W-:Y:S02]  /*2af0*/  FSEL R164, R130, -INF , P5 ;  /* 0xff80000082a47808 */ /* 0x000fe40002800000 */
[----:B------:R-:W-:Y:S02]  /*2b00*/  FMNMX.FTZ R5, R126, R5, !PT ;  /* 0x000000057e057209 */ /* 0x000fe40007810000 */
[----:B------:R-:W-:-:S02]  /*2b10*/  FSEL R130, R128, -INF , P5 ;  /* 0xff80000080827808 */ /* 0x000fc40002800000 */
[----:B------:R-:W-:Y:S02]  /*2b20*/  FMNMX.FTZ R7, R28, R7, !PT ;  /* 0x000000071c077209 */ /* 0x000fe40007810000 */
[----:B------:R-:W-:Y:S02]  /*2b30*/  FMNMX.FTZ R6, R127, R6, !PT ;  /* 0x000000067f067209 */ /* 0x000fe40007810000 */
[----:B------:R-:W-:Y:S02]  /*2b40*/  FSEL R184, R26, -INF , P5 ;  /* 0xff8000001ab87808 */ /* 0x000fe40002800000 */
[----:B------:R-:W-:Y:S02]  /*2b50*/  FSEL R128, R24, -INF , P5 ;  /* 0xff80000018807808 */ /* 0x000fe40002800000 */
[----:B------:R-:W-:Y:S01]  /*2b60*/  FSEL R188, R122, -INF , P4 ;  /* 0xff8000007abc7808 */ /* 0x000fe20002000000 */
[----:B------:R-:W-:Y:S01]  /*2b70*/  LDSM.16.MT88.4 R24, [R229+0x900] ;  /* 0x00090000e518783b */ /* 0x000fe20000004200 */
[----:B------:R-:W-:-:S02]  /*2b80*/  FSEL R245, R120, -INF , P4 ;  /* 0xff80000078f57808 */ /* 0x000fc40002000000 */
[----:B------:R-:W-:Y:S02]  /*2b90*/  FSEL R192, R123, -INF , P2 ;  /* 0xff8000007bc07808 */ /* 0x000fe40001000000 */
[----:B------:R-:W-:Y:S02]  /*2ba0*/  FSEL R246, R121, -INF , P2 ;  /* 0xff80000079f67808 */ /* 0x000fe40001000000 */
[----:B------:R-:W-:Y:S02]  /*2bb0*/  FSEL R202, R18, -INF , P4 ;  /* 0xff80000012ca7808 */ /* 0x000fe40002000000 */
[----:B------:R-:W-:Y:S02]  /*2bc0*/  FSEL R171, R16, -INF , P4 ;  /* 0xff80000010ab7808 */ /* 0x000fe40002000000 */
[----:B------:R-:W-:Y:S02]  /*2bd0*/  FSEL R198, R19, -INF , P2 ;  /* 0xff80000013c67808 */ /* 0x000fe40001000000 */
[----:B------:R-:W-:-:S02]  /*2be0*/  FSEL R185, R17, -INF , P2 ;  /* 0xff80000011b97808 */ /* 0x000fc40001000000 */
[----:B------:R-:W-:Y:S01]  /*2bf0*/  FSEL R252, R94, -INF , P3 ;  /* 0xff8000005efc7808 */ /* 0x000fe20001800000 */
[----:B------:R-:W-:Y:S01]  /*2c00*/  LDSM.16.MT88.4 R16, [R228+0x100] ;  /* 0x00010000e410783b */ /* 0x000fe20000004200 */
[----:B------:R-:W-:Y:S02]  /*2c10*/  FSEL R227, R92, -INF , P3 ;  /* 0xff8000005ce37808 */ /* 0x000fe40001800000 */
[----:B------:R-:W-:Y:S02]  /*2c20*/  FSEL R203, R58, -INF , P3 ;  /* 0xff8000003acb7808 */ /* 0x000fe40001800000 */
[----:B------:R-:W-:Y:S02]  /*2c30*/  FSEL R175, R56, -INF , P3 ;  /* 0xff80000038af7808 */ /* 0x000fe40001800000 */
[C---:B------:R-:W-:Y:S02]  /*2c40*/  ISETP.GT.AND P2, PT, R2.reuse, 0x59, PT ;  /* 0x000000590200780c */ /* 0x040fe40003f44270 */
[----:B------:R-:W-:-:S02]  /*2c50*/  ISETP.GT.AND P6, PT, R2, 0x60, PT ;  /* 0x000000600200780c */ /* 0x000fc40003fc4270 */
[C---:B------:R-:W-:Y:S02]  /*2c60*/  ISETP.GT.AND P5, PT, R2.reuse, 0x61, PT ;  /* 0x000000610200780c */ /* 0x040fe40003fa4270 */
[C---:B------:R-:W-:Y:S02]  /*2c70*/  ISETP.GT.AND P4, PT, R2.reuse, 0x68, PT ;  /* 0x000000680200780c */ /* 0x040fe40003f84270 */
[----:B------:R-:W-:Y:S02]  /*2c80*/  ISETP.GT.AND P3, PT, R2, 0x69, PT ;  /* 0x000000690200780c */ /* 0x000fe40003f64270 */
        /* <DEDUP_REMOVED lines=42> */
[----:B------:R-:W-:Y:S02]  /*2f30*/  FSEL R210, R85, -INF , P5 ;  /* 0xff80000055d27808 */ /* 0x000fe40002800000 */
[----:B------:R-:W-:Y:S02]  /*2f40*/  FMNMX.FTZ R2, R216, R2, !PT ;  /* 0x00000002d8027209 */ /* 0x000fe40007810000 */
[----:B------:R-:W-:Y:S02]  /*2f50*/  FMNMX.FTZ R6, R164, R6, !PT ;  /* 0x00000006a4067209 */ /* 0x000fe40007810000 */
[----:B------:R-:W-:Y:S02]  /*2f60*/  FMNMX.FTZ R5, R246, R5, !PT ;  /* 0x00000005f6057209 */ /* 0x000fe40007810000 */
[----:B------:R-:W-:-:S02]  /*2f70*/  FMNMX.FTZ R7, R116, R7, !PT ;  /* 0x0000000774077209 */ /* 0x000fc40007810000 */
[----:B------:R-:W-:Y:S02]  /*2f80*/  FSEL R211, R68, -INF , P4 ;  /* 0xff80000044d37808 */ /* 0x000fe40002000000 */
[----:B------:R-:W-:Y:S02]  /*2f90*/  FMNMX.FTZ R2, R210, R2, !PT ;  /* 0x00000002d2027209 */ /* 0x000fe40007810000 */
[----:B------:R-:W-:Y:S02]  /*2fa0*/  FSEL R224, R93, -INF , P2 ;  /* 0xff8000005de07808 */ /* 0x000fe40001000000 */
        /* <DEDUP_REMOVED lines=15> */
[----:B------:R-:W-:-:S02]  /*30a0*/  FSEL R193, R180, -INF , P4 ;  /* 0xff800000b4c17808 */ /* 0x000fc40002000000 */
[----:B------:R-:W-:Y:S02]  /*30b0*/  FMNMX.FTZ R5, R188, R6, !PT ;  /* 0x00000006bc057209 */ /* 0x000fe40007810000 */
[----:B------:R-:W-:Y:S02]  /*30c0*/  FMNMX.FTZ R2, R196, R2, !PT ;  /* 0x00000002c4027209 */ /* 0x000fe40007810000 */
[----:B------:R-:W-:Y:S02]  /*30d0*/  FMNMX.FTZ R7, R149, R7, !PT ;  /* 0x0000000795077209 */ /* 0x000fe40007810000 */
[----:B------:R-:W-:Y:S02]  /*30e0*/  FSEL R239, R181, -INF , P3 ;  /* 0xff800000b5ef7808 */ /* 0x000fe40001800000 */
[----:B------:R-:W-:Y:S02]  /*30f0*/  FMNMX.FTZ R5, R192, R5, !PT ;  /* 0x00000005c0057209 */ /* 0x000fe40007810000 */
[----:B------:R-:W-:-:S02]  /*3100*/  FMNMX.FTZ R2, R193, R2, !PT ;  /* 0x00000002c1027209 */ /* 0x000fc40007810000 */
[----:B------:R-:W-:Y:S02]  /*3110*/  FMNMX.FTZ R6, R148, R7, !PT ;  /* 0x0000000794067209 */ /* 0x000fe40007810000 */
[----:B------:R-:W-:Y:S02]  /*3120*/  FSEL R170, R95, -INF , P2 ;  /* 0xff8000005faa7808 */ /* 0x000fe40001000000 */
[----:B------:R-:W-:Y:S02]  /*3130*/  FMNMX.FTZ R5, R252, R5, !PT ;  /* 0x00000005fc057209 */ /* 0x000fe40007810000 */
[----:B------:R-:W-:Y:S02]  /*3140*/  FMNMX.FTZ R2, R239, R2, !PT ;  /* 0x00000002ef027209 */ /* 0x000fe40007810000 */
[----:B------:R-:W-:Y:S02]  /*3150*/  FMNMX.FTZ R6, R143, R6, !PT ;  /* 0x000000068f067209 */ /* 0x000fe40007810000 */
[----:B------:R-:W-:Y:S01]  /*3160*/  FSEL R201, R178, -INF , P6 ;  /* 0xff800000b2c97808 */ /* 0x000fe20003000000 */
[----:B------:R-:W2:Y:S01]  /*3170*/  SHFL.BFLY PT, R132, R2, 0x2, 0x1f ;  /* 0x0c401f0002847f89 */ /* 0x000ea200000e0000 */
        /* <DEDUP_REMOVED lines=11> */
[----:B------:R-:W-:Y:S02]  /*3230*/  FMNMX.FTZ R5, R242, R5, !PT ;  /* 0x00000005f2057209 */ /* 0x000fe40007810000 */
[----:B------:R-:W-:-:S02]  /*3240*/  FMNMX.FTZ R6, R162, R6, !PT ;  /* 0x00000006a2067209 */ /* 0x000fc40007810000 */
[----:B-1----:R-:W-:Y:S02]  /*3250*/  FMNMX.FTZ R135, R8, R135, !PT ;  /* 0x0000008708877209 */ /* 0x002fe40007810000 */
[----:B------:R-:W1:Y:S01]  /*3260*/  SHFL.BFLY PT, R8, R5, 0x2, 0x1f ;  /* 0x0c401f0005087f89 */ /* 0x000e6200000e0000 */
[----:B------:R-:W-:Y:S02]  /*3270*/  FMNMX.FTZ R6, R184, R6, !PT ;  /* 0x00000006b8067209 */ /* 0x000fe40007810000 */
[----:B--2---:R-:W-:Y:S01]  /*3280*/  FMNMX.FTZ R132, R2, R132, !PT ;  /* 0x0000008402847209 */ /* 0x004fe20007810000 */
[----:B------:R-:W2:Y:S01]  /*3290*/  SHFL.BFLY PT, R7, R135, 0x1, 0x1f ;  /* 0x0c201f0087077f89 */ /* 0x000ea200000e0000 */
[----:B------:R-:W-:Y:S02]  /*32a0*/  FMNMX.FTZ R2, R187, R6, !PT ;  /* 0x00000006bb027209 */ /* 0x000fe40007810000 */
[----:B------:R-:W-:Y:S01]  /*32b0*/  FSEL R172, R59, -INF , P2 ;  /* 0xff8000003bac7808 */ /* 0x000fe20001000000 */
[----:B------:R-:W3:Y:S01]  /*32c0*/  SHFL.BFLY PT, R9, R132, 0x1, 0x1f ;  /* 0x0c201f0084097f89 */ /* 0x000ee200000e0000 */
[----:B------:R-:W-:-:S02]  /*32d0*/  FMNMX.FTZ R2, R186, R2, !PT ;  /* 0x00000002ba027209 */ /* 0x000fc40007810000 */
[----:B------:R-:W-:Y:S02]  /*32e0*/  FSEL R213, R86, -INF , P6 ;  /* 0xff80000056d57808 */ /* 0x000fe40003000000 */
[----:B------:R-:W-:Y:S02]  /*32f0*/  FMNMX.FTZ R2, R221, R2, !PT ;  /* 0x00000002dd027209 */ /* 0x000fe40007810000 */
[----:B------:R-:W-:Y:S02]  /*3300*/  FSEL R237, R87, -INF , P5 ;  /* 0xff80000057ed7808 */ /* 0x000fe40002800000 */
[----:B------:R-:W-:Y:S02]  /*3310*/  FMNMX.FTZ R2, R202, R2, !PT ;  /* 0x00000002ca027209 */ /* 0x000fe40007810000 */
[----:B------:R-:W-:Y:S02]  /*3320*/  FSEL R215, R70, -INF , P4 ;  /* 0xff80000046d77808 */ /* 0x000fe40002000000 */
[----:B------:R-:W-:-:S02]  /*3330*/  FMNMX.FTZ R6, R198, R2, !PT ;  /* 0x00000002c6067209 */ /* 0x000fc40007810000 */
[----:B------:R-:W-:Y:S02]  /*3340*/  FSEL R236, R71, -INF , P3 ;  /* 0xff80000047ec7808 */ /* 0x000fe40001800000 */
[----:B-1----:R-:W-:Y:S02]  /*3350*/  FMNMX.FTZ R2, R5, R8, !PT ;  /* 0x0000000805027209 */ /* 0x002fe40007810000 */
[----:B------:R-:W-:Y:S02]  /*3360*/  FMNMX.FTZ R5, R203, R6, !PT ;  /* 0x00000006cb057209 */ /* 0x000fe40007810000 */
[----:B--2---:R-:W-:Y:S01]  /*3370*/  FMNMX.FTZ R135, R135, R7, !PT ;  /* 0x0000000787877209 */ /* 0x004fe20007810000 */
[----:B------:R-:W1:Y:S01]  /*3380*/  SHFL.BFLY PT, R11, R2, 0x1, 0x1f ;  /* 0x0c201f00020b7f89 */ /* 0x000e6200000e0000 */
[----:B------:R-:W-:Y:S02]  /*3390*/  FMNMX.FTZ R5, R172, R5, !PT ;  /* 0x00000005ac057209 */ /* 0x000fe40007810000 */
[C---:B------:R-:W-:Y:S01]  /*33a0*/  FSETP.NEU.FTZ.AND P2, PT, R135.reuse, -INF , PT ;  /* 0xff8000008700780b */ /* 0x040fe20003f5d000 */
[----:B------:R-:W-:Y:S01]  /*33b0*/  FMUL.FTZ R7, R135, c[0x0][0x2d0] ;  /* 0x0000b40087077a20 */ /* 0x000fe20000410000 */
[----:B------:R-:W-:-:S02]  /*33c0*/  FMNMX.FTZ R5, R213, R5, !PT ;  /* 0x00000005d5057209 */ /* 0x000fc40007810000 */
[----:B---3--:R-:W-:Y:S02]  /*33d0*/  FMNMX.FTZ R132, R132, R9, !PT ;  /* 0x0000000984847209 */ /* 0x008fe40007810000 */
[----:B------:R-:W-:Y:S02]  /*33e0*/  FMNMX.FTZ R5, R237, R5, !PT ;  /* 0x00000005ed057209 */ /* 0x000fe40007810000 */
[----:B------:R-:W-:Y:S01]  /*33f0*/  FSEL R7, R7, RZ, P2 ;  /* 0x000000ff07077208 */ /* 0x000fe20001000000 */
[C---:B------:R-:W-:Y:S01]  /*3400*/  FMUL.FTZ R9, R132.reuse, c[0x0][0x2d0] ;  /* 0x0000b40084097a20 */ /* 0x040fe20000410000 */
[----:B------:R-:W-:Y:S02]  /*3410*/  FMNMX.FTZ R8, R215, R5, !PT ;  /* 0x00000005d7087209 */ /* 0x000fe40007810000 */
[----:B------:R-:W-:Y:S01]  /*3420*/  FSETP.NEU.FTZ.AND P2, PT, R132, -INF , PT ;  /* 0xff8000008400780b */ /* 0x000fe20003f5d000 */
[--C-:B------:R-:W-:Y:S01]  /*3430*/  FFMA.FTZ R6, R10, c[0x0][0x2d0], -R7.reuse ;  /* 0x0000b4000a067a23 */ /* 0x100fe20000010807 */
[----:B------:R-:W-:Y:S01]  /*3440*/  FMNMX.FTZ R8, R236, R8, !PT ;  /* 0x00000008ec087209 */ /* 0x000fe20007810000 */
[----:B------:R-:W-:-:S02]  /*3450*/  FFMA.FTZ R5, R12, c[0x0][0x2d0], -R7 ;  /* 0x0000b4000c057a23 */ /* 0x000fc40000010807 */
[----:B------:R2:W-:Y:S02]  /*3460*/  MUFU.EX2 R214, R6 ;  /* 0x0000000600d67308 */ /* 0x0005e40000000800 */
[----:B------:R-:W3:Y:S01]  /*3470*/  SHFL.BFLY PT, R10, R8, 0x2, 0x1f ;  /* 0x0c401f00080a7f89 */ /* 0x000ee200000e0000 */
[----:B-1----:R-:W-:-:S05]  /*3480*/  FMNMX.FTZ R2, R2, R11, !PT ;  /* 0x0000000b02027209 */ /* 0x002fca0007810000 */
[----:B------:R1:W4:Y:S01]  /*3490*/  MUFU.EX2 R194, R5 ;  /* 0x0000000500c27308 */ /* 0x0003220000000800 */
[----:B--2---:R-:W-:Y:S02]  /*34a0*/  FSEL R6, R9, RZ, P2 ;  /* 0x000000ff09067208 */ /* 0x004fe40001000000 */
[----:B------:R-:W-:-:S03]  /*34b0*/  FSETP.NEU.FTZ.AND P2, PT, R2, -INF , PT ;  /* 0xff8000000200780b */ /* 0x000fc60003f5d000 */
[--C-:B------:R-:W-:Y:S02]  /*34c0*/  FFMA.FTZ R9, R15, c[0x0][0x2d0], -R6.reuse ;  /* 0x0000b4000f097a23 */ /* 0x100fe40000010806 */
[----:B-1----:R-:W-:Y:S02]  /*34d0*/  FFMA.FTZ R5, R13, c[0x0][0x2d0], -R6 ;  /* 0x0000b4000d057a23 */ /* 0x002fe40000010806 */
[----:B------:R1:W-:Y:S01]  /*34e0*/  MUFU.EX2 R189, R9 ;  /* 0x0000000900bd7308 */ /* 0x0003e20000000800 */
[----:B---3--:R-:W-:Y:S02]  /*34f0*/  FMNMX.FTZ R8, R8, R10, !PT ;  /* 0x0000000a08087209 */ /* 0x008fe40007810000 */
[----:B----4-:R-:W-:-:S05]  /*3500*/  F2FP.BF16.PACK_AB R12, R194, R214 ;  /* 0x000000d6c20c723e */ /* 0x010fca00000010ff */
        /* <DEDUP_REMOVED lines=28> */
[----:B-1----:R-:W-:-:S04]  /*36d0*/  FFMA.FTZ R0, R29, c[0x0][0x2d0], -R7 ;  /* 0x0000b4001d007a23 */ /* 0x002fc80000010807 */
[----:B------:R1:W3:Y:S03]  /*36e0*/  MUFU.EX2 R200, R0 ;  /* 0x0000000000c87308 */ /* 0x0002e60000000800 */
[C---:B--2---:R-:W-:Y:S08]  /*36f0*/  HMMA.16816.F32.BF16 R76, R8.reuse, R20, RZ ;  /* 0x00000014084c723c */ /* 0x044ff000000418ff */
[C---:B------:R-:W-:Y:S01]  /*3700*/  HMMA.16816.F32.BF16 R72, R8.reuse, R22, RZ ;  /* 0x000000160848723c */ /* 0x040fe200000418ff */
[----:B-1----:R-:W-:Y:S01]  /*3710*/  FSEL R0, R3, RZ, P2 ;  /* 0x000000ff03007208 */ /* 0x002fe20001000000 */
[----:B------:R-:W-:Y:S01]  /*3720*/  FFMA.FTZ R3, R31, c[0x0][0x2d0], -R7 ;  /* 0x0000b4001f037a23 */ /* 0x000fe20000010807 */
[----:B---3--:R-:W-:Y:S01]  /*3730*/  F2FP.BF16.PACK_AB R14, R200, R232 ;  /* 0x000000e8c80e723e */ /* 0x008fe200000010ff */
[----:B------:R-:W1:Y:S04]  /*3740*/  LDSM.16.MT88.4 R28, [R228+0x900] ;  /* 0x00090000e41c783b */ /* 0x000e680000004200 */
[C---:B------:R-:W-:Y:S01]  /*3750*/  HMMA.16816.F32.BF16 R68, R8.reuse, R32, RZ ;  /* 0x000000200844723c */ /* 0x040fe200000418ff */
[----:B------:R2:W-:Y:S07]  /*3760*/  MUFU.EX2 R219, R3 ;  /* 0x0000000300db7308 */ /* 0x0005ee0000000800 */
[----:B------:R-:W-:Y:S01]  /*3770*/  HMMA.16816.F32.BF16 R52, R8, R42, RZ ;  /* 0x0000002a0834723c */ /* 0x000fe200000418ff */
[----:B--2---:R-:W-:-:S04]  /*3780*/  FFMA.FTZ R3, R60, c[0x0][0x2d0], -R0 ;  /* 0x0000b4003c037a23 */ /* 0x004fc80000010800 */
        /* <DEDUP_REMOVED lines=17> */
[----:B------:R-:W-:Y:S08]  /*38a0*/  HMMA.16816.F32.BF16 R64, R8, R34, RZ ;  /* 0x000000220840723c */ /* 0x000ff000000418ff */
[----:B------:R-:W-:Y:S01]  /*38b0*/  HMMA.16816.F32.BF16 R48, R12, R20, RZ ;  /* 0x000000140c30723c */ /* 0x000fe200000418ff */
[----:B--2---:R-:W-:-:S07]  /*38c0*/  FFMA.FTZ R3, R88, c[0x0][0x2d0], -R6 ;  /* 0x0000b40058037a23 */ /* 0x004fce0000010806 */
[----:B------:R-:W-:Y:S01]  /*38d0*/  HMMA.16816.F32.BF16 R44, R12, R32, RZ ;  /* 0x000000200c2c723c */ /* 0x000fe200000418ff */
[----:B----4-:R-:W-:Y:S01]  /*38e0*/  F2FP.BF16.PACK_AB R8, R217, R139 ;  /* 0x0000008bd908723e */ /* 0x010fe200000010ff */
[----:B------:R2:W-:Y:S02]  /*38f0*/  MUFU.EX2 R199, R3 ;  /* 0x0000000300c77308 */ /* 0x0005e40000000800 */
[----:B--2---:R-:W-:-:S06]  /*3900*/  FFMA.FTZ R3, R89, c[0x0][0x2d0], -R6 ;  /* 0x0000b40059037a23 */ /* 0x004fcc0000010806 */
[----:B------:R2:W4:Y:S02]  /*3910*/  MUFU.EX2 R234, R3 ;  /* 0x0000000300ea7308 */ /* 0x0005240000000800 */
[----:B--2---:R-:W-:Y:S01]  /*3920*/  FFMA.FTZ R3, R90, c[0x0][0x2d0], -R5 ;  /* 0x0000b4005a037a23 */ /* 0x004fe20000010805 */
[----:B----4-:R-:W-:-:S05]  /*3930*/  F2FP.BF16.PACK_AB R10, R234, R199 ;  /* 0x000000c7ea0a723e */ /* 0x010fca00000010ff */
[----:B------:R2:W-:Y:S02]  /*3940*/  MUFU.EX2 R191, R3 ;  /* 0x0000000300bf7308 */ /* 0x0005e40000000800 */
[--C-:B--2---:R-:W-:Y:S02]  /*3950*/  FFMA.FTZ R3, R91, c[0x0][0x2d0], -R5.reuse ;  /* 0x0000b4005b037a23 */ /* 0x104fe40000010805 */
[C---:B------:R-:W-:Y:S04]  /*3960*/  HMMA.16816.F32.BF16 R88, R12.reuse, R22, RZ ;  /* 0x000000160c58723c */ /* 0x040fe800000418ff */
[----:B------:R2:W4:Y:S04]  /*3970*/  MUFU.EX2 R218, R3 ;  /* 0x0000000300da7308 */ /* 0x0005280000000800 */
[----:B------:R-:W-:Y:S01]  /*3980*/  HMMA.16816.F32.BF16 R20, R12, R40, RZ ;  /* 0x000000280c14723c */ /* 0x000fe200000418ff */
[----:B--2---:R-:W-:Y:S01]  /*3990*/  FFMA.FTZ R3, R96, c[0x0][0x2d0], -R5 ;  /* 0x0000b40060037a23 */ /* 0x004fe20000010805 */
[----:B----4-:R-:W-:-:S03]  /*39a0*/  F2FP.BF16.PACK_AB R9, R218, R191 ;  /* 0x000000bfda09723e */ /* 0x010fc600000010ff */
[----:B------:R2:W-:Y:S02]  /*39b0*/  MUFU.EX2 R233, R3 ;  /* 0x0000000300e97308 */ /* 0x0005e40000000800 */
[----:B--2---:R-:W-:Y:S02]  /*39c0*/  FFMA.FTZ R3, R97, c[0x0][0x2d0], -R5 ;  /* 0x0000b40061037a23 */ /* 0x004fe40000010805 */
[C---:B------:R-:W-:Y:S04]  /*39d0*/  HMMA.16816.F32.BF16 R96, R12.reuse, R34, RZ ;  /* 0x000000220c60723c */ /* 0x040fe800000418ff */
[----:B------:R2:W4:Y:S04]  /*39e0*/  MUFU.EX2 R240, R3 ;  /* 0x0000000300f07308 */ /* 0x0005280000000800 */
[----:B------:R-:W-:Y:S01]  /*39f0*/  HMMA.16816.F32.BF16 R12, R12, R42, RZ ;  /* 0x0000002a0c0c723c */ /* 0x000fe200000418ff */
[----:B--2---:R-:W-:Y:S01]  /*3a00*/  FFMA.FTZ R3, R100, c[0x0][0x2d0], -R7 ;  /* 0x0000b40064037a23 */ /* 0x004fe20000010807 */
[----:B----4-:R-:W-:-:S03]  /*3a10*/  F2FP.BF16.PACK_AB R11, R240, R233 ;  /* 0x000000e9f00b723e */ /* 0x010fc600000010ff */
[----:B------:R2:W-:Y:S04]  /*3a20*/  MUFU.EX2 R190, R3 ;  /* 0x0000000300be7308 */ /* 0x0005e80000000800 */
[C---:B-1----:R-:W-:Y:S08]  /*3a30*/  HMMA.16816.F32.BF16 R112, R8.reuse, R28, R84 ;  /* 0x0000001c0870723c */ /* 0x042ff00000041854 */
[----:B------:R-:W-:Y:S01]  /*3a40*/  HMMA.16816.F32.BF16 R84, R8, R30, R80 ;  /* 0x0000001e0854723c */ /* 0x000fe20000041850 */
[----:B--2---:R-:W-:-:S04]  /*3a50*/  FFMA.FTZ R3, R101, c[0x0][0x2d0], -R7 ;  /* 0x0000b40065037a23 */ /* 0x004fc80000010807 */
        /* <DEDUP_REMOVED lines=19> */
[----:B-1----:R-:W-:Y:S02]  /*3b90*/  FFMA.FTZ R3, R124, c[0x0][0x2d0], -R0 ;  /* 0x0000b4007c037a23 */ /* 0x002fe40000010800 */
[----:B------:R-:W-:-:S04]  /*3ba0*/  IMAD.MOV.U32 R124, RZ, RZ, R219 ;  /* 0x000000ffff7c7224 */ /* 0x000fc800078e00db */
[----:B------:R1:W2:Y:S01]  /*3bb0*/  MUFU.EX2 R248, R3 ;  /* 0x0000000300f87308 */ /* 0x0002a20000000800 */
[----:B------:R-:W-:Y:S01]  /*3bc0*/  F2FP.BF16.PACK_AB R8, R190, R124 ;  /* 0x0000007cbe08723e */ /* 0x000fe200000010ff */
[----:B-1----:R-:W-:Y:S01]  /*3bd0*/  FFMA.FTZ R3, R119, c[0x0][0x2d0], -R7 ;  /* 0x0000b40077037a23 */ /* 0x002fe20000010807 */
[----:B--2---:R-:W-:-:S05]  /*3be0*/  F2FP.BF16.PACK_AB R11, R248, R250 ;  /* 0x000000faf80b723e */ /* 0x004fca00000010ff */
[----:B------:R1:W-:Y:S02]  /*3bf0*/  MUFU.EX2 R251, R3 ;  /* 0x0000000300fb7308 */ /* 0x0003e40000000800 */
[C---:B------:R-:W-:Y:S08]  /*3c00*/  HMMA.16816.F32.BF16 R68, R8.reuse, R28, R56 ;  /* 0x0000001c0844723c */ /* 0x040ff00000041838 */
[----:B------:R-:W-:Y:S01]  /*3c10*/  HMMA.16816.F32.BF16 R32, R8, R30, R92 ;  /* 0x0000001e0820723c */ /* 0x000fe2000004185c */
[----:B-1----:R-:W-:-:S02]  /*3c20*/  FFMA.FTZ R3, R125, c[0x0][0x2d0], -R7 ;  /* 0x0000b4007d037a23 */ /* 0x002fc40000010807 */
[----:B------:R-:W-:Y:S02]  /*3c30*/  IMAD.MOV.U32 R125, RZ, RZ, R215 ;  /* 0x000000ffff7d7224 */ /* 0x000fe400078e00d7 */
[----:B------:R1:W-:Y:S03]  /*3c40*/  MUFU.EX2 R247, R3 ;  /* 0x0000000300f77308 */ /* 0x0003e60000000800 */
[----:B------:R-:W-:Y:S01]  /*3c50*/  HMMA.16816.F32.BF16 R64, R8, R16, R48 ;  /* 0x000000100840723c */ /* 0x000fe20000041830 */
[----:B------:R-:W-:Y:S02]  /*3c60*/  IMAD.MOV.U32 R95, RZ, RZ, R211 ;  /* 0x000000ffff5f7224 */ /* 0x000fe400078e00d3 */
[----:B------:R-:W-:-:S05]  /*3c70*/  IMAD.MOV.U32 R94, RZ, RZ, R210 ;  /* 0x000000ffff5e7224 */ /* 0x000fca00078e00d2 */
[----:B------:R-:W-:Y:S01]  /*3c80*/  HMMA.16816.F32.BF16 R120, R8, R36, R20 ;  /* 0x000000240878723c */ /* 0x000fe20000041814 */
[----:B------:R-:W2:Y:S01]  /*3c90*/  LDSM.16.MT88.4 R20, [R228+0x1100] ;  /* 0x00110000e414783b */ /* 0x000ea20000004200 */
[----:B-1----:R-:W-:-:S06]  /*3ca0*/  FFMA.FTZ R3, R126, c[0x0][0x2d0], -R7 ;  /* 0x0000b4007e037a23 */ /* 0x002fcc0000010807 */
[C---:B------:R-:W-:Y:S01]  /*3cb0*/  HMMA.16816.F32.BF16 R28, R8.reuse, R18, R88 ;  /* 0x00000012081c723c */ /* 0x040fe20000041858 */
[----:B------:R-:W-:Y:S01]  /*3cc0*/  IMAD.MOV.U32 R126, RZ, RZ, R218 ;  /* 0x000000ffff7e7224 */ /* 0x000fe200078e00da */
[----:B------:R-:W1:Y:S01]  /*3cd0*/  LDSM.16.MT88.4 R16, [R231+0x1100] ;  /* 0x00110000e710783b */ /* 0x000e620000004200 */
[----:B------:R3:W-:Y:S04]  /*3ce0*/  MUFU.EX2 R249, R3 ;  /* 0x0000000300f97308 */ /* 0x0007e80000000800 */
[----:B------:R-:W-:Y:S01]  /*3cf0*/  IMAD.MOV.U32 R91, RZ, RZ, R204 ;  /* 0x000000ffff5b7224 */ /* 0x000fe200078e00cc */
[----:B------:R-:W-:Y:S01]  /*3d00*/  HMMA.16816.F32.BF16 R52, R8, R24, R44 ;  /* 0x000000180834723c */ /* 0x000fe2000004182c */
[----:B------:R-:W-:-:S07]  /*3d10*/  IMAD.MOV.U32 R90, RZ, RZ, R203 ;  /* 0x000000ffff5a7224 */ /* 0x000fce00078e00cb */
[----:B------:R-:W-:Y:S01]  /*3d20*/  HMMA.16816.F32.BF16 R40, R8, R26, R96 ;  /* 0x0000001a0828723c */ /* 0x000fe20000041860 */
[----:B------:R-:W-:Y:S01]  /*3d30*/  LDSM.16.MT88.4 R24, [R230+0x1100] ;  /* 0x00110000e618783b */ /* 0x000fe20000004200 */
[----:B---3--:R-:W-:Y:S01]  /*3d40*/  FFMA.FTZ R3, R127, c[0x0][0x2d0], -R6 ;  /* 0x0000b4007f037a23 */ /* 0x008fe20000010806 */
[----:B------:R-:W-:-:S03]  /*3d50*/  MOV R127, R217 ;  /* 0x000000d9007f7202 */ /* 0x000fc60000000f00 */
[----:B------:R3:W-:Y:S02]  /*3d60*/  MUFU.EX2 R226, R3 ;  /* 0x0000000300e27308 */ /* 0x0007e40000000800 */
[----:B------:R-:W-:Y:S01]  /*3d70*/  HMMA.16816.F32.BF16 R36, R8, R38, R12 ;  /* 0x000000260824723c */ /* 0x000fe2000004180c */
[----:B------:R-:W4:Y:S01]  /*3d80*/  LDSM.16.MT88.4 R12, [R229+0x1100] ;  /* 0x00110000e50c783b */ /* 0x000f220000004200 */
[----:B---3--:R-:W-:Y:S02]  /*3d90*/  FFMA.FTZ R3, R133, c[0x0][0x2d0], -R6 ;  /* 0x0000b40085037a23 */ /* 0x008fe40000010806 */
[----:B------:R-:W-:Y:S02]  /*3da0*/  IMAD.MOV.U32 R133, RZ, RZ, R214 ;  /* 0x000000ffff857224 */ /* 0x000fe400078e00d6 */
[----:B------:R3:W1:Y:S02]  /*3db0*/  MUFU.EX2 R225, R3 ;  /* 0x0000000300e17308 */ /* 0x0006640000000800 */
[----:B---3--:R-:W-:Y:S01]  /*3dc0*/  FFMA.FTZ R3, R136, c[0x0][0x2d0], -R6 ;  /* 0x0000b40088037a23 */ /* 0x008fe20000010806 */
[----:B------:R-:W-:-:S02]  /*3dd0*/  MOV R136, R213 ;  /* 0x000000d500887202 */ /* 0x000fc40000000f00 */
[----:B-1----:R-:W-:-:S03]  /*3de0*/  F2FP.BF16.PACK_AB R8, R225, R226 ;  /* 0x000000e2e108723e */ /* 0x002fc600000010ff */
[----:B------:R1:W-:Y:S02]  /*3df0*/  MUFU.EX2 R223, R3 ;  /* 0x0000000300df7308 */ /* 0x0003e40000000800 */
[----:B-1----:R-:W-:Y:S02]  /*3e00*/  FFMA.FTZ R3, R137, c[0x0][0x2d0], -R6 ;  /* 0x0000b40089037a23 */ /* 0x002fe40000010806 */
[----:B------:R-:W-:-:S04]  /*3e10*/  IMAD.MOV.U32 R137, RZ, RZ, R212 ;  /* 0x000000ffff897224 */ /* 0x000fc800078e00d4 */
[----:B------:R1:W3:Y:S02]  /*3e20*/  MUFU.EX2 R222, R3 ;  /* 0x0000000300de7308 */ /* 0x0002e40000000800 */
[----:B-1----:R-:W-:Y:S01]  /*3e30*/  FFMA.FTZ R3, R138, c[0x0][0x2d0], -R5 ;  /* 0x0000b4008a037a23 */ /* 0x002fe20000010805 */
[----:B---3--:R-:W-:Y:S01]  /*3e40*/  F2FP.BF16.PACK_AB R10, R222, R223 ;  /* 0x000000dfde0a723e */ /* 0x008fe200000010ff */
[----:B------:R-:W-:-:S04]  /*3e50*/  IMAD.MOV.U32 R138, RZ, RZ, R208 ;  /* 0x000000ffff8a7224 */ /* 0x000fc800078e00d0 */
[----:B------:R1:W-:Y:S02]  /*3e60*/  MUFU.EX2 R220, R3 ;  /* 0x0000000300dc7308 */ /* 0x0003e40000000800 */
[----:B-1----:R-:W-:Y:S02]  /*3e70*/  FFMA.FTZ R3, R140, c[0x0][0x2d0], -R5 ;  /* 0x0000b4008c037a23 */ /* 0x002fe40000010805 */
[----:B------:R-:W-:-:S04]  /*3e80*/  IMAD.MOV.U32 R140, RZ, RZ, R199 ;  /* 0x000000ffff8c7224 */ /* 0x000fc800078e00c7 */
[----:B------:R1:W3:Y:S02]  /*3e90*/  MUFU.EX2 R219, R3 ;  /* 0x0000000300db7308 */ /* 0x0002e40000000800 */
[----:B-1----:R-:W-:Y:S01]  /*3ea0*/  FFMA.FTZ R3, R141, c[0x0][0x2d0], -R5 ;  /* 0x0000b4008d037a23 */ /* 0x002fe20000010805 */
[----:B---3--:R-:W-:Y:S02]  /*3eb0*/  F2FP.BF16.PACK_AB R9, R219, R220 ;  /* 0x000000dcdb09723e */ /* 0x008fe400000010ff */
[----:B------:R-:W-:-:S03]  /*3ec0*/  MOV R141, R201 ;  /* 0x000000c9008d7202 */ /* 0x000fc60000000f00 */
[----:B------:R1:W-:Y:S02]  /*3ed0*/  MUFU.EX2 R218, R3 ;  /* 0x0000000300da7308 */ /* 0x0003e40000000800 */
[----:B-1----:R-:W-:-:S06]  /*3ee0*/  FFMA.FTZ R3, R142, c[0x0][0x2d0], -R5 ;  /* 0x0000b4008e037a23 */ /* 0x002fcc0000010805 */
[----:B------:R1:W3:Y:S02]  /*3ef0*/  MUFU.EX2 R217, R3 ;  /* 0x0000000300d97308 */ /* 0x0002e40000000800 */
[----:B-1----:R-:W-:Y:S01]  /*3f00*/  FFMA.FTZ R3, R149, c[0x0][0x2d0], -R0 ;  /* 0x0000b40095037a23 */ /* 0x002fe20000010800 */
[----:B---3--:R-:W-:Y:S01]  /*3f10*/  F2FP.BF16.PACK_AB R11, R217, R218 ;  /* 0x000000dad90b723e */ /* 0x008fe200000010ff */
[----:B------:R-:W-:-:S04]  /*3f20*/  IMAD.MOV.U32 R149, RZ, RZ, R91 ;  /* 0x000000ffff957224 */ /* 0x000fc800078e005b */
[----:B------:R1:W-:Y:S02]  /*3f30*/  MUFU.EX2 R215, R3 ;  /* 0x0000000300d77308 */ /* 0x0003e40000000800 */
[C---:B--2---:R-:W-:Y:S08]  /*3f40*/  HMMA.16816.F32.BF16 R48, R8.reuse, R20, R112 ;  /* 0x000000140830723c */ /* 0x044ff00000041870 */
[----:B------:R-:W-:Y:S01]  /*3f50*/  HMMA.16816.F32.BF16 R56, R8, R18, R80 ;  /* 0x000000120838723c */ /* 0x000fe20000041850 */
[----:B-1----:R-:W-:Y:S01]  /*3f60*/  FFMA.FTZ R3, R148, c[0x0][0x2d0], -R0 ;  /* 0x0000b40094037a23 */ /* 0x002fe20000010800 */
        /* <DEDUP_REMOVED lines=19> */
[----:B------:R-:W-:Y:S01]  /*40a0*/  IMAD.MOV.U32 R144, RZ, RZ, R136 ;  /* 0x000000ffff907224 */ /* 0x000fe200078e0088 */
[----:B------:R-:W-:Y:S01]  /*40b0*/  MOV R136, R125 ;  /* 0x0000007d00887202 */ /* 0x000fe20000000f00 */
[----:B------:R1:W-:Y:S01]  /*40c0*/  MUFU.EX2 R212, R3 ;  /* 0x0000000300d47308 */ /* 0x0003e20000000800 */
[----:B------:R-:W-:-:S03]  /*40d0*/  IMAD.MOV.U32 R125, RZ, RZ, R205 ;  /* 0x000000ffff7d7224 */ /* 0x000fc600078e00cd */
[----:B------:R-:W-:Y:S01]  /*40e0*/  HMMA.16816.F32.BF16 R84, R8, R22, R32 ;  /* 0x000000160854723c */ /* 0x000fe20000041820 */
[----:B------:R-:W-:Y:S02]  /*40f0*/  IMAD.MOV.U32 R142, RZ, RZ, R125 ;  /* 0x000000ffff8e7224 */ /* 0x000fe400078e007d */
[----:B------:R-:W-:-:S05]  /*4100*/  IMAD.MOV.U32 R125, RZ, RZ, R200 ;  /* 0x000000ffff7d7224 */ /* 0x000fca00078e00c8 */
[C---:B------:R-:W-:Y:S01]  /*4110*/  HMMA.16816.F32.BF16 R32, R8.reuse, R16, R64 ;  /* 0x000000100820723c */ /* 0x040fe20000041840 */
[--C-:B-1----:R-:W-:Y:S02]  /*4120*/  FFMA.FTZ R3, R146, c[0x0][0x2d0], -R6.reuse ;  /* 0x0000b40092037a23 */ /* 0x102fe40000010806 */
[----:B------:R-:W-:Y:S02]  /*4130*/  IMAD.MOV.U32 R146, RZ, RZ, R137 ;  /* 0x000000ffff927224 */ /* 0x000fe400078e0089 */
[----:B------:R1:W2:Y:S01]  /*4140*/  MUFU.EX2 R211, R3 ;  /* 0x0000000300d37308 */ /* 0x0002a20000000800 */
[----:B------:R-:W-:Y:S02]  /*4150*/  IMAD.MOV.U32 R137, RZ, RZ, R209 ;  /* 0x000000ffff897224 */ /* 0x000fe400078e00d1 */
[C---:B------:R-:W-:Y:S01]  /*4160*/  HMMA.16816.F32.BF16 R28, R8.reuse, R18, R28 ;  /* 0x00000012081c723c */ /* 0x040fe2000004181c */
[----:B------:R-:W3:Y:S07]  /*4170*/  LDSM.16.MT88.4 R16, [R228+0x1900] ;  /* 0x00190000e410783b */ /* 0x000eee0000004200 */
[----:B------:R-:W-:Y:S01]  /*4180*/  HMMA.16816.F32.BF16 R96, R8, R24, R120 ;  /* 0x000000180860723c */ /* 0x000fe20000041878 */
[----:B-1----:R-:W-:-:S06]  /*4190*/  FFMA.FTZ R3, R145, c[0x0][0x2d0], -R6 ;  /* 0x0000b40091037a23 */ /* 0x002fcc0000010806 */
[----:B------:R-:W-:Y:S01]  /*41a0*/  MOV R123, R138 ;  /* 0x0000008a007b7202 */ /* 0x000fe20000000f00 */
[----:B------:R-:W-:Y:S01]  /*41b0*/  IMAD.MOV.U32 R145, RZ, RZ, R95 ;  /* 0x000000ffff917224 */ /* 0x000fe200078e005f */
[C---:B------:R-:W-:Y:S01]  /*41c0*/  HMMA.16816.F32.BF16 R100, R8.reuse, R20, R68 ;  /* 0x000000140864723c */ /* 0x040fe20000041844 */
[----:B------:R1:W-:Y:S01]  /*41d0*/  MUFU.EX2 R210, R3 ;  /* 0x0000000300d27308 */ /* 0x0003e20000000800 */
[----:B------:R-:W-:Y:S01]  /*41e0*/  IMAD.MOV.U32 R121, RZ, RZ, R150 ;  /* 0x000000ffff797224 */ /* 0x000fe200078e0096 */
[----:B------:R-:W-:Y:S01]  /*41f0*/  LDSM.16.MT88.4 R20, [R229+0x1900] ;  /* 0x00190000e514783b */ /* 0x000fe20000004200 */
[----:B------:R-:W-:Y:S02]  /*4200*/  IMAD.MOV.U32 R150, RZ, RZ, R194 ;  /* 0x000000ffff967224 */ /* 0x000fe400078e00c2 */
[----:B------:R-:W-:Y:S01]  /*4210*/  IMAD.MOV.U32 R122, RZ, RZ, R143 ;  /* 0x000000ffff7a7224 */ /* 0x000fe200078e008f */
[----:B------:R-:W-:Y:S01]  /*4220*/  MOV R143, R193 ;  /* 0x000000c1008f7202 */ /* 0x000fe20000000f00 */
[----:B------:R-:W-:Y:S01]  /*4230*/  HMMA.16816.F32.BF16 R68, R8, R12, R52 ;  /* 0x0000000c0844723c */ /* 0x000fe20000041834 */
[----:B------:R-:W-:-:S07]  /*4240*/  IMAD.MOV.U32 R120, RZ, RZ, R137 ;  /* 0x000000ffff787224 */ /* 0x000fce00078e0089 */
[C---:B------:R-:W-:Y:S01]  /*4250*/  HMMA.16816.F32.BF16 R72, R8.reuse, R14, R40 ;  /* 0x0000000e0848723c */ /* 0x040fe20000041828 */
[----:B-1----:R-:W-:Y:S01]  /*4260*/  FFMA.FTZ R3, R147, c[0x0][0x2d0], -R6 ;  /* 0x0000b40093037a23 */ /* 0x002fe20000010806 */
[----:B------:R-:W-:Y:S01]  /*4270*/  MOV R147, R94 ;  /* 0x0000005e00937202 */ /* 0x000fe20000000f00 */
[----:B------:R-:W-:Y:S02]  /*4280*/  LDSM.16.MT88.4 R12, [R231+0x1900] ;  /* 0x00190000e70c783b */ /* 0x000fe40000004200 */
[----:B------:R1:W4:Y:S03]  /*4290*/  MUFU.EX2 R209, R3 ;  /* 0x0000000300d17308 */ /* 0x0003260000000800 */
[----:B------:R-:W-:Y:S01]  /*42a0*/  HMMA.16816.F32.BF16 R92, R8, R26, R36 ;  /* 0x0000001a085c723c */ /* 0x000fe20000041824 */
[----:B------:R-:W3:Y:S06]  /*42b0*/  LDSM.16.MT88.4 R24, [R230+0x1900] ;  /* 0x00190000e618783b */ /* 0x000eec0000004200 */
[----:B--2---:R-:W-:Y:S01]  /*42c0*/  F2FP.BF16.PACK_AB R8, R211, R212 ;  /* 0x000000d4d308723e */ /* 0x004fe200000010ff */
[----:B-1----:R-:W-:Y:S01]  /*42d0*/  FFMA.FTZ R3, R151, c[0x0][0x2d0], -R5 ;  /* 0x0000b40097037a23 */ /* 0x002fe20000010805 */
[----:B------:R-:W-:-:S02]  /*42e0*/  MOV R151, R202 ;  /* 0x000000ca00977202 */ /* 0x000fc40000000f00 */
[----:B----4-:R-:W-:Y:S01]  /*42f0*/  F2FP.BF16.PACK_AB R10, R209, R210 ;  /* 0x000000d2d10a723e */ /* 0x010fe200000010ff */
[----:B------:R1:W-:Y:S02]  /*4300*/  MUFU.EX2 R208, R3 ;  /* 0x0000000300d07308 */ /* 0x0003e40000000800 */
[----:B-1----:R-:W-:Y:S01]  /*4310*/  FFMA.FTZ R3, R153, c[0x0][0x2d0], -R5 ;  /* 0x0000b40099037a23 */ /* 0x002fe20000010805 */
[----:B------:R-:W-:-:S05]  /*4320*/  MOV R153, R196 ;  /* 0x000000c400997202 */ /* 0x000fca0000000f00 */
        /* <DEDUP_REMOVED lines=12> */
[C---:B---3--:R-:W-:Y:S08]  /*43f0*/  HMMA.16816.F32.BF16 R108, R8.reuse, R16, R48 ;  /* 0x00000010086c723c */ /* 0x048ff00000041830 */
[----:B------:R-:W-:Y:S01]  /*4400*/  HMMA.16816.F32.BF16 R48, R8, R24, R116 ;  /* 0x000000180830723c */ /* 0x000fe20000041874 */
[----:B-1----:R-:W-:Y:S01]  /*4410*/  FFMA.FTZ R3, R155, c[0x0][0x2d0], -R7 ;  /* 0x0000b4009b037a23 */ /* 0x002fe20000010807 */
[----:B------:R-:W-:-:S05]  /*4420*/  MOV R155, R190 ;  /* 0x000000be009b7202 */ /* 0x000fca0000000f00 */
[----:B------:R-:W-:Y:S01]  /*4430*/  IMAD.MOV.U32 R119, RZ, RZ, R151 ;  /* 0x000000ffff777224 */ /* 0x000fe200078e0097 */
[----:B------:R1:W2:Y:S01]  /*4440*/  MUFU.EX2 R203, R3 ;  /* 0x0000000300cb7308 */ /* 0x0002a20000000800 */
[----:B------:R-:W-:Y:S01]  /*4450*/  IMAD.MOV.U32 R151, RZ, RZ, R195 ;  /* 0x000000ffff977224 */ /* 0x000fe200078e00c3 */
[----:B------:R-:W-:Y:S01]  /*4460*/  HMMA.16816.F32.BF16 R64, R8, R14, R56 ;  /* 0x0000000e0840723c */ /* 0x000fe20000041838 */
[----:B------:R-:W-:Y:S02]  /*4470*/  IMAD.MOV.U32 R118, RZ, RZ, R192 ;  /* 0x000000ffff767224 */ /* 0x000fe400078e00c0 */
[----:B------:R-:W-:-:S05]  /*4480*/  IMAD.MOV.U32 R117, RZ, RZ, R188 ;  /* 0x000000ffff757224 */ /* 0x000fca00078e00bc */
        /* <DEDUP_REMOVED lines=107> */
[----:B------:R1:W-:Y:S01]  /*4b40*/  MUFU.EX2 R97, R3 ;  /* 0x0000000300617308 */ /* 0x0003e20000000800 */
[----:B------:R-:W-:Y:S01]  /*4b50*/  HMMA.16816.F32.BF16 R36, R8, R22, R72 ;  /* 0x000000160824723c */ /* 0x000fe20000041848 */
[----:B------:R-:W3:Y:S01]  /*4b60*/  LDSM.16.MT88.4 R20, [R231+0x2900] ;  /* 0x00290000e714783b */ /* 0x000ee20000004200 */
[----:B-1----:R-:W-:Y:S01]  /*4b70*/  FFMA.FTZ R3, R117, c[0x0][0x2d0], -R5 ;  /* 0x0000b40075037a23 */ /* 0x002fe20000010805 */
[----:B------:R-:W-:Y:S01]  /*4b80*/  MOV R117, R118 ;  /* 0x0000007600757202 */ /* 0x000fe20000000f00 */
[----:B------:R-:W-:-:S03]  /*4b90*/  IMAD.MOV.U32 R118, RZ, RZ, R119 ;  /* 0x000000ffff767224 */ /* 0x000fc600078e0077 */
[----:B------:R1:W-:Y:S01]  /*4ba0*/  MUFU.EX2 R96, R3 ;  /* 0x0000000300607308 */ /* 0x0003e20000000800 */
[----:B------:R-:W-:Y:S01]  /*4bb0*/  IMAD.MOV.U32 R119, RZ, RZ, R159 ;  /* 0x000000ffff777224 */ /* 0x000fe200078e009f */
[----:B------:R-:W-:Y:S01]  /*4bc0*/  MOV R159, R158 ;  /* 0x0000009e009f7202 */ /* 0x000fe20000000f00 */
[----:B------:R-:W-:Y:S01]  /*4bd0*/  IMAD.MOV.U32 R158, RZ, RZ, R242 ;  /* 0x000000ffff9e7224 */ /* 0x000fe200078e00f2 */
[----:B------:R-:W-:Y:S01]  /*4be0*/  HMMA.16816.F32.BF16 R48, R8, R28, R76 ;  /* 0x0000001c0830723c */ /* 0x000fe2000004184c */
[----:B------:R-:W-:Y:S01]  /*4bf0*/  IMAD.MOV.U32 R131, RZ, RZ, R141 ;  /* 0x000000ffff837224 */ /* 0x000fe200078e008d */
[----:B------:R-:W-:Y:S01]  /*4c00*/  MOV R130, R238 ;  /* 0x000000ee00827202 */ /* 0x000fe20000000f00 */
[----:B------:R-:W-:Y:S01]  /*4c10*/  FFMA.FTZ R4, R4, c[0x0][0x2d0], -R7 ;  /* 0x0000b40004047a23 */ /* 0x000fe20000010807 */
[----:B------:R4:W5:Y:S01]  /*4c20*/  LDL.LU R242, [R1+0x84] ;  /* 0x0000840001f27983 */ /* 0x0009620000300800 */
        /* <DEDUP_REMOVED lines=10> */
[----:B------:R-:W-:Y:S01]  /*4cd0*/  HMMA.16816.F32.BF16 R28, R8, R30, R80 ;  /* 0x0000001e081c723c */ /* 0x000fe20000041850 */
[----:B------:R-:W-:Y:S01]  /*4ce0*/  IMAD.MOV.U32 R171, RZ, RZ, R131 ;  /* 0x000000ffffab7224 */ /* 0x000fe200078e0083 */
[----:B------:R4:W5:Y:S01]  /*4cf0*/  LDL.LU R241, [R1+0x80] ;  /* 0x0000800001f17983 */ /* 0x0009620000300800 */
[----:B-1----:R-:W-:-:S04]  /*4d00*/  FFMA.FTZ R3, R252, c[0x0][0x2d0], -R5 ;  /* 0x0000b400fc037a23 */ /* 0x002fc80000010805 */
[----:B------:R1:W-:Y:S02]  /*4d10*/  MUFU.EX2 R70, R3 ;  /* 0x0000000300467308 */ /* 0x0003e40000000800 */
[----:B-1----:R-:W-:-:S06]  /*4d20*/  FFMA.FTZ R3, R170, c[0x0][0x2d0], -R5 ;  /* 0x0000b400aa037a23 */ /* 0x002fcc0000010805 */
[----:B------:R1:W1:Y:S02]  /*4d30*/  MUFU.EX2 R69, R3 ;  /* 0x0000000300457308 */ /* 0x0002640000000800 */
        /* <DEDUP_REMOVED lines=17> */
[----:B-1----:R-:W-:Y:S01]  /*4e50*/  FFMA.FTZ R3, R117, c[0x0][0x2d0], -R0 ;  /* 0x0000b40075037a23 */ /* 0x002fe20000010800 */
[----:B--2---:R-:W-:Y:S01]  /*4e60*/  F2FP.BF16.PACK_AB R8, R99, R100 ;  /* 0x000000646308723e */ /* 0x004fe200000010ff */
[----:B------:R-:W-:Y:S01]  /*4e70*/  IMAD.MOV.U32 R117, RZ, RZ, R118 ;  /* 0x000000ffff757224 */ /* 0x000fe200078e0076 */
[----:B------:R-:W-:Y:S01]  /*4e80*/  F2FP.BF16.PACK_AB R9, R71, R96 ;  /* 0x000000604709723e */ /* 0x000fe200000010ff */
[----:B------:R-:W-:Y:S01]  /*4e90*/  IMAD.MOV.U32 R118, RZ, RZ, R119 ;  /* 0x000000ffff767224 */ /* 0x000fe200078e0077 */
[----:B------:R-:W-:Y:S01]  /*4ea0*/  MOV R119, R159 ;  /* 0x0000009f00777202 */ /* 0x000fe20000000f00 */
[----:B------:R-:W-:Y:S01]  /*4eb0*/  IMAD.MOV.U32 R159, RZ, RZ, R158 ;  /* 0x000000ffff9f7224 */ /* 0x000fe200078e009e */
[----:B------:R1:W2:Y:S01]  /*4ec0*/  MUFU.EX2 R68, R3 ;  /* 0x0000000300447308 */ /* 0x0002a20000000800 */
[----:B------:R-:W-:Y:S01]  /*4ed0*/  IMAD.MOV.U32 R158, RZ, RZ, R157 ;  /* 0x000000ffff9e7224 */ /* 0x000fe200078e009d */
[----:B------:R-:W-:Y:S01]  /*4ee0*/  MOV R157, R155 ;  /* 0x0000009b009d7202 */ /* 0x000fe20000000f00 */
[----:B------:R-:W-:Y:S01]  /*4ef0*/  IMAD.MOV.U32 R155, RZ, RZ, R156 ;  /* 0x000000ffff9b7224 */ /* 0x000fe200078e009c */
[----:B------:R-:W-:Y:S01]  /*4f00*/  F2FP.BF16.PACK_AB R10, R97, R98 ;  /* 0x00000062610a723e */ /* 0x000fe200000010ff */
        /* <DEDUP_REMOVED lines=8> */
[----:B------:R-:W-:Y:S01]  /*4f90*/  MOV R153, R151 ;  /* 0x0000009700997202 */ /* 0x000fe20000000f00 */
[----:B------:R-:W-:-:S02]  /*4fa0*/  IMAD.MOV.U32 R151, RZ, RZ, R150 ;  /* 0x000000ffff977224 */ /* 0x000fc400078e0096 */
[----:B-1----:R-:W-:Y:S02]  /*4fb0*/  FFMA.FTZ R3, R117, c[0x0][0x2d0], -R0 ;  /* 0x0000b40075037a23 */ /* 0x002fe40000010800 */
[----:B------:R-:W-:Y:S01]  /*4fc0*/  IMAD.MOV.U32 R150, RZ, RZ, R143 ;  /* 0x000000ffff967224 */ /* 0x000fe200078e008f */
[----:B------:R-:W-:Y:S01]  /*4fd0*/  MOV R143, R148 ;  /* 0x00000094008f7202 */ /* 0x000fe20000000f00 */
[----:B------:R1:W-:Y:S01]  /*4fe0*/  MUFU.EX2 R63, R3 ;  /* 0x00000003003f7308 */ /* 0x0003e20000000800 */
[----:B------:R-:W-:Y:S02]  /*4ff0*/  IMAD.MOV.U32 R148, RZ, RZ, R239 ;  /* 0x000000ffff947224 */ /* 0x000fe400078e00ef */
[----:B------:R-:W-:Y:S02]  /*5000*/  IMAD.MOV.U32 R173, RZ, RZ, R155 ;  /* 0x000000ffffad7224 */ /* 0x000fe400078e009b */
[----:B------:R-:W-:Y:S02]  /*5010*/  IMAD.MOV.U32 R168, RZ, RZ, R154 ;  /* 0x000000ffffa87224 */ /* 0x000fe400078e009a */
[----:B------:R-:W-:Y:S01]  /*5020*/  IMAD.MOV.U32 R169, RZ, RZ, R151 ;  /* 0x000000ffffa97224 */ /* 0x000fe200078e0097 */
[----:B------:R-:W-:Y:S01]  /*5030*/  MOV R117, R119 ;  /* 0x0000007700757202 */ /* 0x000fe20000000f00 */
[----:B-1----:R-:W-:Y:S01]  /*5040*/  FFMA.FTZ R3, R172, c[0x0][0x2d0], -R0 ;  /* 0x0000b400ac037a23 */ /* 0x002fe20000010800 */
[----:B------:R-:W-:Y:S01]  /*5050*/  MOV R128, R157 ;  /* 0x0000009d00807202 */ /* 0x000fe20000000f00 */
[----:B------:R-:W-:Y:S01]  /*5060*/  IMAD.MOV.U32 R116, RZ, RZ, R118 ;  /* 0x000000ffff747224 */ /* 0x000fe200078e0076 */
[----:B---3--:R-:W-:Y:S01]  /*5070*/  HMMA.16816.F32.BF16 R160, R8, R20, R160 ;  /* 0x0000001408a0723c */ /* 0x008fe200000418a0 */
[----:B------:R1:W3:Y:S01]  /*5080*/  MUFU.EX2 R62, R3 ;  /* 0x00000003003e7308 */ /* 0x0002e20000000800 */
[----:B------:R-:W-:Y:S01]  /*5090*/  IMAD.MOV.U32 R129, RZ, RZ, R148 ;  /* 0x000000ffff817224 */ /* 0x000fe200078e0094 */
[----:B------:R4:W5:Y:S01]  /*50a0*/  LDL.LU R239, [R1+0x78] ;  /* 0x0000780001ef7983 */ /* 0x0009620000300800 */
        /* <DEDUP_REMOVED lines=13> */
[----:B------:R-:W-:Y:S01]  /*5180*/  IMAD.MOV.U32 R120, RZ, RZ, R150 ;  /* 0x000000ffff787224 */ /* 0x000fe200078e0096 */
[C---:B------:R-:W-:Y:S01]  /*5190*/  HMMA.16816.F32.BF16 R164, R8.reuse, R22, R164 ;  /* 0x0000001608a4723c */ /* 0x040fe200000418a4 */
[----:B------:R1:W-:Y:S01]  /*51a0*/  MUFU.EX2 R60, R3 ;  /* 0x00000003003c7308 */ /* 0x0003e20000000800 */
[----:B------:R-:W-:Y:S01]  /*51b0*/  IMAD.MOV.U32 R152, RZ, RZ, R149 ;  /* 0x000000ffff987224 */ /* 0x000fe200078e0095 */
[----:B------:R4:W5:Y:S01]  /*51c0*/  LDL.LU R238, [R1+0x74] ;  /* 0x0000740001ee7983 */ /* 0x0009620000300800 */
[----:B------:R-:W-:Y:S02]  /*51d0*/  IMAD.MOV.U32 R153, RZ, RZ, R140 ;  /* 0x000000ffff997224 */ /* 0x000fe400078e008c */
[----:B------:R-:W-:Y:S02]  /*51e0*/  IMAD.MOV.U32 R173, RZ, RZ, R130 ;  /* 0x000000ffffad7224 */ /* 0x000fe400078e0082 */
[----:B------:R-:W-:Y:S01]  /*51f0*/  HMMA.16816.F32.BF16 R140, R8, R24, R108 ;  /* 0x00000018088c723c */ /* 0x000fe2000004186c */
[----:B------:R-:W-:-:S02]  /*5200*/  IMAD.MOV.U32 R169, RZ, RZ, R116 ;  /* 0x000000ffffa97224 */ /* 0x000fc400078e0074 */
[----:B------:R-:W-:Y:S02]  /*5210*/  IMAD.MOV.U32 R129, RZ, RZ, R147 ;  /* 0x000000ffff817224 */ /* 0x000fe400078e0093 */
[----:B------:R-:W-:-:S03]  /*5220*/  IMAD.MOV.U32 R130, RZ, RZ, R146 ;  /* 0x000000ffff827224 */ /* 0x000fc600078e0092 */
[C---:B------:R-:W-:Y:S01]  /*5230*/  HMMA.16816.F32.BF16 R148, R8.reuse, R26, R104 ;  /* 0x0000001a0894723c */ /* 0x040fe20000041868 */
[----:B-1----:R-:W-:Y:S02]  /*5240*/  FFMA.FTZ R3, R186, c[0x0][0x2d0], -R6 ;  /* 0x0000b400ba037a23 */ /* 0x002fe40000010806 */
[----:B------:R-:W-:Y:S02]  /*5250*/  IMAD.MOV.U32 R186, RZ, RZ, R187 ;  /* 0x000000ffffba7224 */ /* 0x000fe400078e00bb */
[----:B------:R-:W-:Y:S01]  /*5260*/  IMAD.MOV.U32 R187, RZ, RZ, R184 ;  /* 0x000000ffffbb7224 */ /* 0x000fe200078e00b8 */
[----:B------:R-:W-:Y:S02]  /*5270*/  MOV R184, R171 ;  /* 0x000000ab00b87202 */ /* 0x000fe40000000f00 */
[----:B------:R-:W-:Y:S01]  /*5280*/  HMMA.16816.F32.BF16 R92, R8, R16, R92 ;  /* 0x00000010085c723c */ /* 0x000fe2000004185c */
[----:B------:R-:W-:Y:S01]  /*5290*/  IMAD.MOV.U32 R171, RZ, RZ, R173 ;  /* 0x000000ffffab7224 */ /* 0x000fe200078e00ad */
[----:B------:R-:W-:Y:S01]  /*52a0*/  MOV R116, R237 ;  /* 0x000000ed00747202 */ /* 0x000fe20000000f00 */
[----:B------:R-:W-:-:S05]  /*52b0*/  IMAD.MOV.U32 R173, RZ, RZ, R168 ;  /* 0x000000ffffad7224 */ /* 0x000fca00078e00a8 */
[----:B------:R-:W-:Y:S01]  /*52c0*/  HMMA.16816.F32.BF16 R88, R8, R18, R88 ;  /* 0x000000120858723c */ /* 0x000fe20000041858 */
[----:B------:R-:W-:Y:S01]  /*52d0*/  IMAD.MOV.U32 R128, RZ, RZ, R144 ;  /* 0x000000ffff807224 */ /* 0x000fe200078e0090 */
[----:B------:R-:W-:-:S06]  /*52e0*/  MOV R168, R169 ;  /* 0x000000a900a87202 */ /* 0x000fcc0000000f00 */
[----:B------:R-:W-:Y:S01]  /*52f0*/  HMMA.16816.F32.BF16 R84, R8, R12, R84 ;  /* 0x0000000c0854723c */ /* 0x000fe20000041854 */
[----:B------:R-:W-:-:S07]  /*5300*/  IMAD.MOV.U32 R169, RZ, RZ, R129 ;  /* 0x000000ffffa97224 */ /* 0x000fce00078e0081 */
[----:B------:R-:W-:Y:S01]  /*5310*/  HMMA.16816.F32.BF16 R64, R8, R14, R64 ;  /* 0x0000000e0840723c */ /* 0x000fe20000041840 */
[----:B------:R-:W-:Y:S01]  /*5320*/  IMAD.MOV.U32 R129, RZ, RZ, R131 ;  /* 0x000000ffff817224 */ /* 0x000fe200078e0083 */
[----:B------:R-:W-:Y:S01]  /*5330*/  MOV R174, R187 ;  /* 0x000000bb00ae7202 */ /* 0x000fe20000000f00 */
[----:B------:R-:W-:Y:S01]  /*5340*/  IMAD.MOV.U32 R175, RZ, RZ, R184 ;  /* 0x000000ffffaf7224 */ /* 0x000fe200078e00b8 */
[----:B------:R4:W5:Y:S03]  /*5350*/  LDL.LU R237, [R1+0x70] ;  /* 0x0000700001ed7983 */ /* 0x0009660000300800 */
[----:B------:R-:W-:Y:S02]  /*5360*/  F2FP.BF16.PACK_AB R8, R114, R133 ;  /* 0x000000857208723e */ /* 0x000fe400000010ff */
[----:B--2---:R-:W-:Y:S02]  /*5370*/  F2FP.BF16.PACK_AB R9, R68, R61 ;  /* 0x0000003d4409723e */ /* 0x004fe400000010ff */
[----:B------:R-:W-:-:S02]  /*5380*/  F2FP.BF16.PACK_AB R10, R103, R101 ;  /* 0x00000065670a723e */ /* 0x000fc400000010ff */
[----:B---3--:R-:W-:Y:S02]  /*5390*/  F2FP.BF16.PACK_AB R11, R62, R63 ;  /* 0x0000003f3e0b723e */ /* 0x008fe400000010ff */
[----:B------:R-:W-:Y:S01]  /*53a0*/  MOV R131, R130 ;  /* 0x0000008200837202 */ /* 0x000fe20000000f00 */
[----:B------:R-:W-:Y:S02]  /*53b0*/  IMAD.MOV.U32 R130, RZ, RZ, R128 ;  /* 0x000000ffff827224 */ /* 0x000fe400078e0080 */
[----:B------:R-:W-:Y:S02]  /*53c0*/  IMAD.MOV.U32 R128, RZ, RZ, R116 ;  /* 0x000000ffff807224 */ /* 0x000fe400078e0074 */
[----:B------:R-:W-:Y:S01]  /*53d0*/  HMMA.16816.F32.BF16 R144, R8, R24, R56 ;  /* 0x000000180890723c */ /* 0x000fe20000041838 */
[----:B------:R1:W-:Y:S01]  /*53e0*/  MUFU.EX2 R57, R3 ;  /* 0x0000000300397308 */ /* 0x0003e20000000800 */
[----:B------:R-:W-:Y:S01]  /*53f0*/  MOV R116, R159 ;  /* 0x0000009f00747202 */ /* 0x000fe20000000f00 */
[----:B------:R-:W-:Y:S01]  /*5400*/  IMAD.MOV.U32 R159, RZ, RZ, R158 ;  /* 0x000000ffff9f7224 */ /* 0x000fe200078e009e */
[----:B------:R-:W-:Y:S01]  /*5410*/  MOV R221, R173 ;  /* 0x000000ad00dd7202 */ /* 0x000fe20000000f00 */
[----:B------:R-:W-:-:S02]  /*5420*/  IMAD.MOV.U32 R158, RZ, RZ, R236 ;  /* 0x000000ffff9e7224 */ /* 0x000fc400078e00ec */
[----:B------:R-:W-:Y:S01]  /*5430*/  IMAD.MOV.U32 R185, RZ, RZ, R171 ;  /* 0x000000ffffb97224 */ /* 0x000fe200078e00ab */
[----:B------:R-:W-:Y:S01]  /*5440*/  MOV R184, R129 ;  /* 0x0000008100b87202 */ /* 0x000fe20000000f00 */
[----:B------:R-:W-:Y:S01]  /*5450*/  IMAD.MOV.U32 R187, RZ, RZ, R169 ;  /* 0x000000ffffbb7224 */ /* 0x000fe200078e00a9 */
[----:B------:R-:W-:Y:S01]  /*5460*/  HMMA.16816.F32.BF16 R52, R8, R26, R52 ;  /* 0x0000001a0834723c */ /* 0x000fe20000041834 */
[----:B-1----:R-:W-:-:S07]  /*5470*/  FFMA.FTZ R3, R186, c[0x0][0x2d0], -R6 ;  /* 0x0000b400ba037a23 */ /* 0x002fce0000010806 */
[----:B------:R-:W-:Y:S01]  /*5480*/  HMMA.16816.F32.BF16 R48, R8, R12, R48 ;  /* 0x0000000c0830723c */ /* 0x000fe20000041830 */
[----:B------:R-:W-:Y:S01]  /*5490*/  IMAD.MOV.U32 R186, RZ, RZ, R168 ;  /* 0x000000ffffba7224 */ /* 0x000fe200078e00a8 */
[----:B------:R-:W1:Y:S01]  /*54a0*/  MUFU.EX2 R24, R4 ;  /* 0x0000000400187308 */ /* 0x000e620000000800 */
[----:B------:R-:W-:Y:S01]  /*54b0*/  IMAD.MOV.U32 R171, RZ, RZ, R131 ;  /* 0x000000ffffab7224 */ /* 0x000fe200078e0083 */
[----:B------:R-:W-:Y:S01]  /*54c0*/  MOV R168, R128 ;  /* 0x0000008000a87202 */ /* 0x000fe20000000f00 */
[----:B------:R-:W-:Y:S01]  /*54d0*/  IMAD.MOV.U32 R173, RZ, RZ, R130 ;  /* 0x000000ffffad7224 */ /* 0x000fe200078e0082 */
[----:B------:R-:W-:Y:S01]  /*54e0*/  MOV R131, R158 ;  /* 0x0000009e00837202 */ /* 0x000fe20000000f00 */
[----:B------:R4:W5:Y:S03]  /*54f0*/  LDL.LU R236, [R1+0x6c] ;  /* 0x00006c0001ec7983 */ /* 0x0009660000300800 */
[----:B------:R2:W-:Y:S01]  /*5500*/  MUFU.EX2 R56, R3 ;  /* 0x0000000300387308 */ /* 0x0005e20000000800 */
[----:B------:R-:W-:-:S02]  /*5510*/  IMAD.MOV.U32 R129, RZ, RZ, R159 ;  /* 0x000000ffff817224 */ /* 0x000fc400078e009f */
[----:B------:R-:W-:Y:S02]  /*5520*/  IMAD.MOV.U32 R130, RZ, RZ, R157 ;  /* 0x000000ffff827224 */ /* 0x000fe400078e009d */
[----:B------:R-:W-:Y:S02]  /*5530*/  IMAD.MOV.U32 R128, RZ, RZ, R156 ;  /* 0x000000ffff807224 */ /* 0x000fe400078e009c */
[----:B------:R-:W-:Y:S01]  /*5540*/  HMMA.16816.F32.BF16 R156, R8, R20, R44 ;  /* 0x00000014089c723c */ /* 0x000fe2000004182c */
[----:B------:R-:W-:Y:S02]  /*5550*/  IMAD.MOV.U32 R169, RZ, RZ, R116 ;  /* 0x000000ffffa97224 */ /* 0x000fe400078e0074 */
[----:B--2---:R-:W-:Y:S02]  /*5560*/  FFMA.FTZ R3, R174, c[0x0][0x2d0], -R6 ;  /* 0x0000b400ae037a23 */ /* 0x004fe40000010806 */
        /* <DEDUP_REMOVED lines=12> */
[----:B------:R-:W-:Y:S01]  /*5630*/  IMAD.MOV.U32 R169, RZ, RZ, R129 ;  /* 0x000000ffffa97224 */ /* 0x000fe200078e0081 */
[----:B------:R-:W-:Y:S01]  /*5640*/  MOV R129, R131 ;  /* 0x0000008300817202 */ /* 0x000fe20000000f00 */
[----:B--2---:R-:W-:Y:S01]  /*5650*/  FFMA.FTZ R3, R174, c[0x0][0x2d0], -R5 ;  /* 0x0000b400ae037a23 */ /* 0x004fe20000010805 */
[----:B------:R-:W-:Y:S01]  /*5660*/  HMMA.16816.F32.BF16 R40, R8, R22, R40 ;  /* 0x000000160828723c */ /* 0x000fe20000041828 */
[----:B------:R-:W-:Y:S01]  /*5670*/  IMAD.MOV.U32 R174, RZ, RZ, R175 ;  /* 0x000000ffffae7224 */ /* 0x000fe200078e00af */
[----:B------:R4:W5:Y:S01]  /*5680*/  LDL.LU R235, [R1+0x68] ;  /* 0x0000680001eb7983 */ /* 0x0009620000300800 */
        /* <DEDUP_REMOVED lines=8> */
[----:B------:R-:W-:Y:S01]  /*5710*/  MOV R128, R116 ;  /* 0x0000007400807202 */ /* 0x000fe20000000f00 */
        /* <DEDUP_REMOVED lines=19> */
[----:B------:R-:W-:Y:S01]  /*5850*/  HMMA.16816.F32.BF16 R28, R8, R14, R28 ;  /* 0x0000000e081c723c */ /* 0x000fe2000004181c */
[----:B------:R-:W-:Y:S01]  /*5860*/  IMAD.MOV.U32 R186, RZ, RZ, R168 ;  /* 0x000000ffffba7224 */ /* 0x000fe200078e00a8 */
[----:B------:R4:W5:Y:S01]  /*5870*/  LDL.LU R234, [R1+0x64] ;  /* 0x0000640001ea7983 */ /* 0x0009620000300800 */
[----:B------:R-:W-:-:S02]  /*5880*/  IMAD.MOV.U32 R227, RZ, RZ, R185 ;  /* 0x000000ffffe37224 */ /* 0x000fc400078e00b9 */
[----:B--2---:R-:W-:Y:S02]  /*5890*/  FFMA.FTZ R3, R174, c[0x0][0x2d0], -R5 ;  /* 0x0000b400ae037a23 */ /* 0x004fe40000010805 */
[----:B------:R-:W-:Y:S01]  /*58a0*/  IMAD.MOV.U32 R168, RZ, RZ, R128 ;  /* 0x000000ffffa87224 */ /* 0x000fe200078e0080 */
[----:B------:R-:W-:Y:S01]  /*58b0*/  MOV R128, R152 ;  /* 0x0000009800807202 */ /* 0x000fe20000000f00 */
        /* <DEDUP_REMOVED lines=17> */
[----:B------:R-:W-:Y:S02]  /*59d0*/  IMAD.MOV.U32 R169, RZ, RZ, R116 ;  /* 0x000000ffffa97224 */ /* 0x000fe400078e0074 */
[----:B--2---:R-:W-:Y:S01]  /*59e0*/  FFMA.FTZ R3, R224, c[0x0][0x2d0], -R5 ;  /* 0x0000b400e0037a23 */ /* 0x004fe20000010805 */
[----:B------:R-:W-:Y:S01]  /*59f0*/  MOV R224, R187 ;  /* 0x000000bb00e07202 */ /* 0x000fe20000000f00 */
[----:B------:R-:W-:Y:S02]  /*5a00*/  IMAD.MOV.U32 R120, RZ, RZ, R125 ;  /* 0x000000ffff787224 */ /* 0x000fe400078e007d */
[----:B------:R-:W-:Y:S01]  /*5a10*/  IMAD.MOV.U32 R174, RZ, RZ, R128 ;  /* 0x000000ffffae7224 */ /* 0x000fe200078e0080 */
[----:B------:R2:W-:Y:S01]  /*5a20*/  MUFU.EX2 R26, R3 ;  /* 0x00000003001a7308 */ /* 0x0005e20000000800 */
[----:B------:R-:W-:Y:S02]  /*5a30*/  IMAD.MOV.U32 R116, RZ, RZ, R153 ;  /* 0x000000ffff747224 */ /* 0x000fe400078e0099 */
[----:B------:R-:W-:-:S02]  /*5a40*/  IMAD.MOV.U32 R78, RZ, RZ, R246 ;  /* 0x000000ffff4e7224 */ /* 0x000fc400078e00f6 */
[----:B------:R-:W-:Y:S02]  /*5a50*/  IMAD.MOV.U32 R73, RZ, RZ, R175 ;  /* 0x000000ffff497224 */ /* 0x000fe400078e00af */
[----:B------:R-:W-:Y:S02]  /*5a60*/  IMAD.MOV.U32 R75, RZ, RZ, R186 ;  /* 0x000000ffff4b7224 */ /* 0x000fe400078e00ba */
[----:B------:R-:W-:Y:S02]  /*5a70*/  IMAD.MOV.U32 R128, RZ, RZ, R123 ;  /* 0x000000ffff807224 */ /* 0x000fe400078e007b */
[----:B------:R-:W-:Y:S02]  /*5a80*/  IMAD.MOV.U32 R246, RZ, RZ, R221 ;  /* 0x000000fffff67224 */ /* 0x000fe400078e00dd */
[----:B------:R-:W-:Y:S01]  /*5a90*/  IMAD.MOV.U32 R227, RZ, RZ, R184 ;  /* 0x000000ffffe37224 */ /* 0x000fe200078e00b8 */
[----:B------:R-:W-:Y:S01]  /*5aa0*/  MOV R185, R131 ;  /* 0x0000008300b97202 */ /* 0x000fe20000000f00 */
[----:B------:R-:W-:-:S02]  /*5ab0*/  IMAD.MOV.U32 R221, RZ, RZ, R129 ;  /* 0x000000ffffdd7224 */ /* 0x000fc400078e0081 */
[----:B--2---:R-:W-:Y:S01]  /*5ac0*/  FFMA.FTZ R3, R77, c[0x0][0x2d0], -R5 ;  /* 0x0000b4004d037a23 */ /* 0x004fe20000010805 */
[----:B------:R-:W-:Y:S01]  /*5ad0*/  MOV R125, R232 ;  /* 0x000000e8007d7202 */ /* 0x000fe20000000f00 */
[----:B------:R-:W-:Y:S01]  /*5ae0*/  IMAD.MOV.U32 R129, RZ, RZ, R120 ;  /* 0x000000ffff817224 */ /* 0x000fe200078e0078 */
[----:B------:R-:W-:Y:S01]  /*5af0*/  MOV R245, R116 ;  /* 0x0000007400f57202 */ /* 0x000fe20000000f00 */
[----:B------:R-:W-:Y:S01]  /*5b00*/  IMAD.MOV.U32 R131, RZ, RZ, R121 ;  /* 0x000000ffff837224 */ /* 0x000fe200078e0079 */
[----:B------:R2:W-:Y:S01]  /*5b10*/  MUFU.EX2 R25, R3 ;  /* 0x0000000300197308 */ /* 0x0005e20000000800 */
[----:B------:R-:W-:Y:S01]  /*5b20*/  FFMA.FTZ R5, R79, c[0x0][0x2d0], -R7 ;  /* 0x0000b4004f057a23 */ /* 0x000fe20000010807 */
[----:B------:R-:W-:Y:S01]  /*5b30*/  MOV R77, R128 ;  /* 0x00000080004d7202 */ /* 0x000fe20000000f00 */
[--C-:B------:R-:W-:Y:S02]  /*5b40*/  FFMA.FTZ R6, R73, c[0x0][0x2d0], -R0.reuse ;  /* 0x0000b40049067a23 */ /* 0x100fe40000010800 */
[--C-:B------:R-:W-:Y:S01]  /*5b50*/  FFMA.FTZ R12, R74, c[0x0][0x2d0], -R0.reuse ;  /* 0x0000b4004a0c7a23 */ /* 0x100fe20000010800 */
[----:B------:R-:W-:Y:S01]  /*5b60*/  MOV R171, R130 ;  /* 0x0000008200ab7202 */ /* 0x000fe20000000f00 */
[----:B------:R-:W-:-:S02]  /*5b70*/  FFMA.FTZ R4, R75, c[0x0][0x2d0], -R0 ;  /* 0x0000b4004b047a23 */ /* 0x000fc40000010800 */
[----:B------:R-:W-:Y:S01]  /*5b80*/  FADD.FTZ R20, R177, R176 ;  /* 0x000000b0b1147221 */ /* 0x000fe20000010000 */
[----:B------:R-:W-:Y:S01]  /*5b90*/  HMMA.16816.F32.BF16 R36, R8, R18, R36 ;  /* 0x000000120824723c */ /* 0x000fe20000041824 */
[----:B------:R-:W-:Y:S02]  /*5ba0*/  FFMA.FTZ R13, R224, c[0x0][0x2d0], -R0 ;  /* 0x0000b400e00d7a23 */ /* 0x000fe40000010800 */
[----:B------:R-:W-:Y:S02]  /*5bb0*/  FADD.FTZ R21, R183, R182 ;  /* 0x000000b6b7157221 */ /* 0x000fe40000010000 */
[----:B------:R-:W-:Y:S01]  /*5bc0*/  FADD.FTZ R22, R179, R178 ;  /* 0x000000b2b3167221 */ /* 0x000fe20000010000 */
[----:B------:R-:W-:Y:S01]  /*5bd0*/  MOV R187, R168 ;  /* 0x000000a800bb7202 */ /* 0x000fe20000000f00 */
[----:B------:R-:W-:Y:S01]  /*5be0*/  FADD.FTZ R0, R246, R227 ;  /* 0x000000e3f6007221 */ /* 0x000fe20000010000 */
[----:B------:R4:W5:Y:S01]  /*5bf0*/  LDL.LU R232, [R1+0x5c] ;  /* 0x00005c0001e87983 */ /* 0x0009620000300800 */
[----:B------:R-:W-:-:S02]  /*5c00*/  IMAD.MOV.U32 R116, RZ, RZ, R139 ;  /* 0x000000ffff747224 */ /* 0x000fc400078e008b */
[----:B--2---:R-:W-:Y:S01]  /*5c10*/  FFMA.FTZ R3, R78, c[0x0][0x2d0], -R7 ;  /* 0x0000b4004e037a23 */ /* 0x004fe20000010807 */
[----:B------:R-:W-:Y:S01]  /*5c20*/  MOV R246, R129 ;  /* 0x0000008100f67202 */ /* 0x000fe20000000f00 */
[----:B------:R-:W-:Y:S01]  /*5c30*/  IMAD.MOV.U32 R130, RZ, RZ, R154 ;  /* 0x000000ffff827224 */ /* 0x000fe200078e009a */
[----:B------:R2:W-:Y:S01]  /*5c40*/  MUFU.EX2 R15, R5 ;  /* 0x00000005000f7308 */ /* 0x0005e20000000800 */
[----:B------:R-:W-:Y:S02]  /*5c50*/  IMAD.MOV.U32 R73, RZ, RZ, R119 ;  /* 0x000000ffff497224 */ /* 0x000fe400078e0077 */
[----:B------:R-:W-:Y:S01]  /*5c60*/  IMAD.MOV.U32 R79, RZ, RZ, R117 ;  /* 0x000000ffff4f7224 */ /* 0x000fe200078e0075 */
[----:B------:R-:W-:Y:S01]  /*5c70*/  MOV R75, R126 ;  /* 0x0000007e004b7202 */ /* 0x000fe20000000f00 */
[----:B------:R-:W-:Y:S01]  /*5c80*/  IMAD.MOV.U32 R227, RZ, RZ, R131 ;  /* 0x000000ffffe37224 */ /* 0x000fe200078e0083 */
[----:B------:R-:W3:Y:S01]  /*5c90*/  LDSM.16.MT88.4 R152, [R228+0x3100] ;  /* 0x00310000e498783b */ /* 0x000ee20000004200 */
[----:B------:R-:W-:Y:S01]  /*5ca0*/  IMAD.MOV.U32 R78, RZ, RZ, R116 ;  /* 0x000000ffff4e7224 */ /* 0x000fe200078e0074 */
[----:B------:R1:W-:Y:S01]  /*5cb0*/  MUFU.EX2 R11, R4 ;  /* 0x00000004000b7308 */ /* 0x0003e20000000800 */
[----:B------:R-:W-:Y:S01]  /*5cc0*/  IMAD.MOV.U32 R175, RZ, RZ, R130 ;  /* 0x000000ffffaf7224 */ /* 0x000fe200078e0082 */
[----:B------:R-:W-:Y:S01]  /*5cd0*/  MOV R130, R122 ;  /* 0x0000007a00827202 */ /* 0x000fe20000000f00 */
[----:B------:R-:W-:Y:S01]  /*5ce0*/  FFMA.FTZ R7, R72, c[0x0][0x2d0], -R7 ;  /* 0x0000b40048077a23 */ /* 0x000fe20000010807 */
[----:B------:R-:W-:Y:S01]  /*5cf0*/  MOV R72, R118 ;  /* 0x0000007600487202 */ /* 0x000fe20000000f00 */
[----:B------:R-:W-:Y:S01]  /*5d00*/  IMAD.MOV.U32 R74, RZ, RZ, R127 ;  /* 0x000000ffff4a7224 */ /* 0x000fe200078e007f */
[----:B------:R-:W-:Y:S01]  /*5d10*/  LDSM.16.MT88.4 R120, [R229+0x3100] ;  /* 0x00310000e578783b */ /* 0x000fe20000004200 */
[----:B--2---:R-:W-:Y:S01]  /*5d20*/  FADD.FTZ R5, R125, R0 ;  /* 0x000000007d057221 */ /* 0x004fe20000010000 */
[----:B------:R2:W-:Y:S01]  /*5d30*/  MUFU.EX2 R23, R3 ;  /* 0x0000000300177308 */ /* 0x0005e20000000800 */
[----:B------:R-:W-:Y:S01]  /*5d40*/  FADD.FTZ R0, R227, R22 ;  /* 0x00000016e3007221 */ /* 0x000fe20000010000 */
[----:B------:R-:W-:Y:S01]  /*5d50*/  LDSM.16.MT88.4 R16, [R230+0x3100] ;  /* 0x00310000e610783b */ /* 0x000fe20000004200 */
[----:B------:R-:W-:-:S02]  /*5d60*/  FADD.FTZ R5, R246, R5 ;  /* 0x00000005f6057221 */ /* 0x000fc40000010000 */
[----:B------:R-:W-:Y:S01]  /*5d70*/  IMAD.MOV.U32 R186, RZ, RZ, R169 ;  /* 0x000000ffffba7224 */ /* 0x000fe200078e00a9 */
[----:B------:R4:W5:Y:S01]  /*5d80*/  LDL.LU R139, [R1+0x58] ;  /* 0x00005800018b7983 */ /* 0x0009620000300800 */
[----:B-1----:R-:W-:Y:S01]  /*5d90*/  FADD.FTZ R4, R77, R20 ;  /* 0x000000144d047221 */ /* 0x002fe20000010000 */
[----:B------:R1:W1:Y:S01]  /*5da0*/  MUFU.EX2 R9, R6 ;  /* 0x0000000600097308 */ /* 0x0002620000000800 */
[----:B------:R-:W-:Y:S01]  /*5db0*/  IMAD.MOV.U32 R77, RZ, RZ, R78 ;  /* 0x000000ffff4d7224 */ /* 0x000fe200078e004e */
[----:B------:R-:W-:Y:S01]  /*5dc0*/  MOV R78, R79 ;  /* 0x0000004f004e7202 */ /* 0x000fe20000000f00 */
[----:B------:R-:W-:Y:S02]  /*5dd0*/  FADD.FTZ R4, R185, R4 ;  /* 0x00000004b9047221 */ /* 0x000fe40000010000 */
[----:B--2---:R-:W-:Y:S02]  /*5de0*/  FADD.FTZ R3, R73, R21 ;  /* 0x0000001549037221 */ /* 0x004fe40000010000 */
[----:B------:R-:W-:-:S02]  /*5df0*/  IMAD.MOV.U32 R224, RZ, RZ, R130 ;  /* 0x000000ffffe07224 */ /* 0x000fc400078e0082 */
[----:B------:R-:W-:Y:S02]  /*5e00*/  IMAD.MOV.U32 R79, RZ, RZ, R72 ;  /* 0x000000ffff4f7224 */ /* 0x000fe400078e0048 */
[----:B-1----:R-:W-:Y:S02]  /*5e10*/  FADD.FTZ R6, R187, R3 ;  /* 0x00000003bb067221 */ /* 0x002fe40000010000 */
[----:B------:R-:W-:Y:S02]  /*5e20*/  FADD.FTZ R3, R173, R0 ;  /* 0x00000000ad037221 */ /* 0x000fe40000010000 */
[----:B------:R-:W-:Y:S01]  /*5e30*/  FADD.FTZ R0, R76, R5 ;  /* 0x000000054c007221 */ /* 0x000fe20000010000 */
[----:B------:R-:W-:Y:S01]  /*5e40*/  MOV R73, R75 ;  /* 0x0000004b00497202 */ /* 0x000fe20000000f00 */
[----:B------:R-:W-:Y:S02]  /*5e50*/  FADD.FTZ R5, R180, R4 ;  /* 0x00000004b4057221 */ /* 0x000fe40000010000 */
[----:B------:R-:W-:-:S02]  /*5e60*/  IMAD.MOV.U32 R72, RZ, RZ, R74 ;  /* 0x000000ffff487224 */ /* 0x000fc400078e004a */
[----:B------:R-:W-:Y:S02]  /*5e70*/  FADD.FTZ R4, R77, R6 ;  /* 0x000000064d047221 */ /* 0x000fe40000010000 */
[----:B------:R-:W-:Y:S01]  /*5e80*/  FADD.FTZ R3, R78, R3 ;  /* 0x000000034e037221 */ /* 0x000fe20000010000 */
[----:B------:R1:W-:Y:S01]  /*5e90*/  MUFU.EX2 R14, R7 ;  /* 0x00000007000e7308 */ /* 0x0003e20000000800 */
[----:B------:R-:W-:Y:S02]  /*5ea0*/  IMAD.MOV.U32 R74, RZ, RZ, R224 ;  /* 0x000000ffff4a7224 */ /* 0x000fe400078e00e0 */
[----:B------:R-:W-:Y:S01]  /*5eb0*/  FADD.FTZ R0, R79, R0 ;  /* 0x000000004f007221 */ /* 0x000fe20000010000 */
[----:B------:R-:W-:Y:S01]  /*5ec0*/  MOV R224, R174 ;  /* 0x000000ae00e07202 */ /* 0x000fe20000000f00 */
[----:B------:R-:W-:Y:S02]  /*5ed0*/  FADD.FTZ R8, R181, R5 ;  /* 0x00000005b5087221 */ /* 0x000fe40000010000 */
[----:B------:R-:W-:-:S02]  /*5ee0*/  IMAD.MOV.U32 R75, RZ, RZ, R245 ;  /* 0x000000ffff4b7224 */ /* 0x000fc400078e00f5 */
[----:B------:R-:W-:Y:S02]  /*5ef0*/  FADD.FTZ R6, R73, R3 ;  /* 0x0000000349067221 */ /* 0x000fe40000010000 */
[----:B------:R-:W-:Y:S02]  /*5f00*/  IMAD.MOV.U32 R184, RZ, RZ, R171 ;  /* 0x000000ffffb87224 */ /* 0x000fe400078e00ab */
[----:B------:R-:W-:Y:S02]  /*5f10*/  IMAD.MOV.U32 R227, RZ, RZ, R175 ;  /* 0x000000ffffe37224 */ /* 0x000fe400078e00af */
[----:B-1----:R-:W-:Y:S02]  /*5f20*/  FADD.FTZ R7, R72, R4 ;  /* 0x0000000448077221 */ /* 0x002fe40000010000 */
[----:B------:R-:W-:Y:S01]  /*5f30*/  FADD.FTZ R5, R74, R0 ;  /* 0x000000004a057221 */ /* 0x000fe20000010000 */
[----:B------:R-:W-:Y:S01]  /*5f40*/  MOV R245, R186 ;  /* 0x000000ba00f57202 */ /* 0x000fe20000000f00 */
[----:B------:R-:W-:Y:S01]  /*5f50*/  FADD.FTZ R4, R250, R8 ;  /* 0x00000008fa047221 */ /* 0x000fe20000010000 */
[----:B------:R-:W1:Y:S01]  /*5f60*/  MUFU.EX2 R10, R12 ;  /* 0x0000000c000a7308 */ /* 0x000e620000000800 */
[----:B------:R-:W-:Y:S01]  /*5f70*/  IMAD.MOV.U32 R246, RZ, RZ, R221 ;  /* 0x000000fffff67224 */ /* 0x000fe200078e00dd */
[----:B------:R-:W2:Y:S01]  /*5f80*/  LDSM.16.MT88.4 R168, [R231+0x3100] ;  /* 0x00310000e7a8783b */ /* 0x000ea20000004200 */
[----:B------:R-:W-:-:S02]  /*5f90*/  FADD.FTZ R3, R75, R7 ;  /* 0x000000074b037221 */ /* 0x000fc40000010000 */
[----:B------:R-:W-:Y:S02]  /*5fa0*/  FADD.FTZ R0, R224, R6 ;  /* 0x00000006e0007221 */ /* 0x000fe40000010000 */
[----:B------:R-:W-:Y:S02]  /*5fb0*/  IMAD.MOV.U32 R221, RZ, RZ, R184 ;  /* 0x000000ffffdd7224 */ /* 0x000fe400078e00b8 */
        /* <DEDUP_REMOVED lines=64> */
[----:B------:R-:W1:Y:S01]  /*63c0*/  MUFU.EX2 R13, R13 ;  /* 0x0000000d000d7308 */ /* 0x000e620000000800 */
        /* <DEDUP_REMOVED lines=9> */
[----:B-1----:R-:W-:Y:S02]  /*6460*/  FADD.FTZ R0, R10, R4 ;  /* 0x000000040a007221 */ /* 0x002fe40000010000 */
        /* <DEDUP_REMOVED lines=10> */
[----:B------:R4:W-:Y:S04]  /*6510*/  STL [R1+0x4], R6 ;  /* 0x0000040601007387 */ /* 0x0009e80000100800 */
[----:B------:R4:W-:Y:S04]  /*6520*/  STL [R1], R4 ;  /* 0x0000000401007387 */ /* 0x0009e80000100800 */
        /* <DEDUP_REMOVED lines=10> */
[C---:B---3--:R-:W-:Y:S08]  /*65d0*/  HMMA.16816.F32.BF16 R140, R128.reuse, R152, R140 ;  /* 0x00000098808c723c */ /* 0x048ff0000004188c */
[C---:B------:R-:W-:Y:S08]  /*65e0*/  HMMA.16816.F32.BF16 R148, R128.reuse, R154, R148 ;  /* 0x0000009a8094723c */ /* 0x040ff00000041894 */
[C---:B--2---:R-:W-:Y:S08]  /*65f0*/  HMMA.16816.F32.BF16 R160, R128.reuse, R168, R160 ;  /* 0x000000a880a0723c */ /* 0x044ff000000418a0 */
        /* <DEDUP_REMOVED lines=14> */
[----:B----4-:R-:W2:Y:S01]  /*66e0*/  LDL.LU R221, [R1+0x38] ;  /* 0x0000380001dd7983 */ /* 0x010ea20000300800 */
        /* <DEDUP_REMOVED lines=16> */
.L_x_738:
[----:B------:R-:W2:Y:S01]  /*67f0*/  LDL.64 R72, [R1+0x20] ;  /* 0x0000200001487983 */ /* 0x000ea20000100a00 */
[----:B------:R-:W-:Y:S04]  /*6800*/  DEPBAR.LE SB0, 0x0 ;  /* 0x000080000000791a */ /* 0x000fe80000000000 */
[----:B------:R-:W-:Y:S01]  /*6810*/  SHF.R.S32.HI R2, RZ, 0x1f, R246 ;  /* 0x0000001fff027819 */ /* 0x000fe200000114f6 */
[----:B------:R-:W-:Y:S01]  /*6820*/  BAR.SYNC.DEFER_BLOCKING 0x0 ;  /* 0x0000000000007b1d */ /* 0x000fe20000010000 */
[----:B------:R-:W-:Y:S01]  /*6830*/  IMAD.WIDE.U32 R84, R246, c[0x0][0x208], RZ ;  /* 0x00008200f6547a25 */ /* 0x000fe200078e00ff */
[----:B------:R-:W-:Y:S03]  /*6840*/  MOV R247, c[0x0][0x1e0] ;  /* 0x0000780000f77a02 */ /* 0x000fe60000000f00 */
[----:B------:R-:W-:Y:S04]  /*6850*/  IMAD R2, R2, c[0x0][0x208], RZ ;  /* 0x0000820002027a24 */ /* 0x000fe800078e02ff */
[----:B------:R-:W-:Y:S05]  /*6860*/  IMAD R2, R246, c[0x0][0x20c], R2 ;  /* 0x00008300f6027a24 */ /* 0x000fea00078e0202 */
[----:B------:R-:W-:Y:S05]  /*6870*/  IADD3 R2, R85, R2, RZ ;  /* 0x0000000255027210 */ /* 0x000fea0007ffe0ff */
[----:B------:R-:W-:Y:S01]  /*6880*/  IMAD R2, R2, 0x70, RZ ;  /* 0x0000007002027824 */ /* 0x000fe200078e02ff */
[----:B-----5:R-:W-:Y:S08]  /*6890*/  LDSM.16.M88.4 R112, [R234+0x7100] ;  /* 0x00710000ea70783b */ /* 0x020ff00000000200 */
[----:B------:R-:W3:Y:S08]  /*68a0*/  LDSM.16.M88.4 R16, [R139+0x3900] ;  /* 0x003900008b10783b */ /* 0x000ef00000000200 */
[----:B------:R-:W4:Y:S08]  /*68b0*/  LDSM.16.M88.4 R108, [R234+0x9100] ;  /* 0x00910000ea6c783b */ /* 0x000f300000000200 */
[----:B------:R-:W1:Y:S08]  /*68c0*/  LDSM.16.M88.4 R32, [R139+0x4100] ;  /* 0x004100008b20783b */ /* 0x000e700000000200 */
[----:B------:R-:W1:Y:S08]  /*68d0*/  LDSM.16.M88.4 R48, [R139+0x4900] ;  /* 0x004900008b30783b */ /* 0x000e700000000200 */
[----:B------:R-:W1:Y:S02]  /*68e0*/  LDSM.16.M88.4 R64, [R139+0x5100] ;  /* 0x005100008b40783b */ /* 0x000e640000000200 */
[-C--:B-1-3--:R-:W-:Y:S06]  /*68f0*/  HMMA.16816.F32.BF16 R4, R112, R16.reuse, RZ ;  /* 0x000000107004723c */ /* 0x08afec00000418ff */
[----:B------:R-:W1:Y:S02]  /*6900*/  LDSM.16.M88.4 R80, [R139+0x5900] ;  /* 0x005900008b50783b */ /* 0x000e640000000200 */
[C---:B----4-:R-:W-:Y:S06]  /*6910*/  HMMA.16816.F32.BF16 R8, R108.reuse, R16, RZ ;  /* 0x000000106c08723c */ /* 0x050fec00000418ff */
[----:B------:R-:W3:Y:S02]  /*6920*/  LDSM.16.M88.4 R96, [R139+0x6100] ;  /* 0x006100008b60783b */ /* 0x000ee40000000200 */
[-C--:B------:R-:W-:Y:S06]  /*6930*/  HMMA.16816.F32.BF16 R12, R108, R18.reuse, RZ ;  /* 0x000000126c0c723c */ /* 0x080fec00000418ff */
[----:B------:R-:W4:Y:S02]  /*6940*/  LDSM.16.M88.4 R188, [R139+0x6900] ;  /* 0x006900008bbc783b */ /* 0x000f240000000200 */
[C---:B------:R-:W-:Y:S06]  /*6950*/  HMMA.16816.F32.BF16 R16, R112.reuse, R18, RZ ;  /* 0x000000127010723c */ /* 0x040fec00000418ff */
[----:B------:R-:W-:Y:S02]  /*6960*/  LDSM.16.M88.4 R192, [R237+0x7100] ;  /* 0x00710000edc0783b */ /* 0x000fe40000000200 */
[-C--:B------:R-:W-:Y:S06]  /*6970*/  HMMA.16816.F32.BF16 R20, R112, R32.reuse, RZ ;  /* 0x000000207014723c */ /* 0x080fec00000418ff */
[----:B------:R-:W1:Y:S02]  /*6980*/  LDSM.16.M88.4 R196, [R238] ;  /* 0x00000000eec4783b */ /* 0x000e640000000200 */
[C---:B------:R-:W-:Y:S06]  /*6990*/  HMMA.16816.F32.BF16 R24, R108.reuse, R32, RZ ;  /* 0x000000206c18723c */ /* 0x040fec00000418ff */
[----:B------:R-:W1:Y:S02]  /*69a0*/  LDSM.16.M88.4 R200, [R237+0x9100] ;  /* 0x00910000edc8783b */ /* 0x000e640000000200 */
[-C--:B------:R-:W-:Y:S06]  /*69b0*/  HMMA.16816.F32.BF16 R28, R108, R34.reuse, RZ ;  /* 0x000000226c1c723c */ /* 0x080fec00000418ff */
[----:B------:R-:W1:Y:S02]  /*69c0*/  LDSM.16.M88.4 R204, [R244] ;  /* 0x00000000f4cc783b */ /* 0x000e640000000200 */
[C---:B------:R-:W-:Y:S06]  /*69d0*/  HMMA.16816.F32.BF16 R32, R112.reuse, R34, RZ ;  /* 0x000000227020723c */ /* 0x040fec00000418ff */
[----:B------:R-:W1:Y:S02]  /*69e0*/  LDSM.16.M88.4 R208, [R243] ;  /* 0x00000000f3d0783b */ /* 0x000e640000000200 */
[-C--:B------:R-:W-:Y:S06]  /*69f0*/  HMMA.16816.F32.BF16 R36, R112, R48.reuse, RZ ;  /* 0x000000307024723c */ /* 0x080fec00000418ff */
[----:B------:R-:W1:Y:S02]  /*6a00*/  LDSM.16.M88.4 R212, [R242] ;  /* 0x00000000f2d4783b */ /* 0x000e640000000200 */
[C---:B------:R-:W-:Y:S06]  /*6a10*/  HMMA.16816.F32.BF16 R40, R108.reuse, R48, RZ ;  /* 0x000000306c28723c */ /* 0x040fec00000418ff */
[----:B------:R-:W1:Y:S02]  /*6a20*/  LDSM.16.M88.4 R216, [R241] ;  /* 0x00000000f1d8783b */ /* 0x000e640000000200 */
[-C--:B------:R-:W-:Y:S06]  /*6a30*/  HMMA.16816.F32.BF16 R44, R108, R50.reuse, RZ ;  /* 0x000000326c2c723c */ /* 0x080fec00000418ff */
[----:B------:R-:W1:Y:S02]  /*6a40*/  LDSM.16.M88.4 R220, [R240] ;  /* 0x00000000f0dc783b */ /* 0x000e640000000200 */
[C---:B------:R-:W-:Y:S06]  /*6a50*/  HMMA.16816.F32.BF16 R48, R112.reuse, R50, RZ ;  /* 0x000000327030723c */ /* 0x040fec00000418ff */
[----:B------:R-:W2:Y:S02]  /*6a60*/  LDSM.16.M88.4 R224, [R239] ;  /* 0x00000000efe0783b */ /* 0x000ea40000000200 */
[-C--:B------:R-:W-:Y:S06]  /*6a70*/  HMMA.16816.F32.BF16 R52, R112, R64.reuse, RZ ;  /* 0x000000407034723c */ /* 0x080fec00000418ff */
[----:B------:R-:W4:Y:S06]  /*6a80*/  LDL.64 R250, [R1+0x28] ;  /* 0x0000280001fa7983 */ /* 0x000f2c0000100a00 */
[----:B------:R-:W4:Y:S01]  /*6a90*/  LDL.64 R248, [R1+0x30] ;  /* 0x0000300001f87983 */ /* 0x000f220000100a00 */
[C---:B------:R-:W-:Y:S08]  /*6aa0*/  HMMA.16816.F32.BF16 R56, R108.reuse, R64, RZ ;  /* 0x000000406c38723c */ /* 0x040ff000000418ff */
[-C--:B------:R-:W-:Y:S08]  /*6ab0*/  HMMA.16816.F32.BF16 R60, R108, R66.reuse, RZ ;  /* 0x000000426c3c723c */ /* 0x080ff000000418ff */
[C---:B------:R-:W-:Y:S08]  /*6ac0*/  HMMA.16816.F32.BF16 R64, R112.reuse, R66, RZ ;  /* 0x000000427040723c */ /* 0x040ff000000418ff */
[-C--:B-1----:R-:W-:Y:S01]  /*6ad0*/  HMMA.16816.F32.BF16 R68, R112, R80.reuse, RZ ;  /* 0x000000507044723c */ /* 0x082fe200000418ff */
[----:B--2---:R-:W-:Y:S07]  /*6ae0*/  IMAD.WIDE.U32 R84, R84, 0x70, R72 ;  /* 0x0000007054547825 */ /* 0x004fee00078e0048 */
[C---:B------:R-:W-:Y:S04]  /*6af0*/  HMMA.16816.F32.BF16 R72, R108.reuse, R80, RZ ;  /* 0x000000506c48723c */ /* 0x040fe800000418ff */
[C---:B------:R-:W-:Y:S02]  /*6b00*/  LEA R90, P1, R84.reuse, c[0x0][0x1f8], 0x1 ;  /* 0x00007e00545a7a11 */ /* 0x040fe400078208ff */
[----:B------:R-:W-:Y:S02]  /*6b10*/  IADD3 R2, R85, R2, RZ ;  /* 0x0000000255027210 */ /* 0x000fe40007ffe0ff */
[-C--:B------:R-:W-:Y:S04]  /*6b20*/  HMMA.16816.F32.BF16 R76, R108, R82.reuse, RZ ;  /* 0x000000526c4c723c */ /* 0x080fe800000418ff */
[----:B------:R-:W-:Y:S02]  /*6b30*/  LEA.HI.X R91, R84, c[0x0][0x1fc], R2, 0x1, P1 ;  /* 0x00007f00545b7a11 */ /* 0x000fe400008f0c02 */
[----:B------:R-:W-:Y:S03]  /*6b40*/  IADD3 R88, P1, R90, UR4, RZ ;  /* 0x000000045a587c10 */ /* 0x000fe6000ff3e0ff */
[----:B------:R-:W-:Y:S01]  /*6b50*/  @!PT LDS RZ, [RZ] ;  /* 0x00000000fffff984 */ /* 0x000fe20000000800 */
[----:B------:R-:W-:Y:S01]  /*6b60*/  @!PT LDS RZ, [RZ] ;  /* 0x00000000fffff984 */ /* 0x000fe20000000800 */
[----:B------:R-:W-:Y:S01]  /*6b70*/  @!PT LDS RZ, [RZ] ;  /* 0x00000000fffff984 */ /* 0x000fe20000000800 */
[----:B------:R1:W-:Y:S01]  /*6b80*/  LDGSTS.E.BYPASS.LTC128B.128 [R245+0x100], [R90.64], !P0 ;  /* 0x001000005af57fae */ /* 0x0003e2000c101d48 */
[C---:B------:R-:W-:Y:S02]  /*6b90*/  HMMA.16816.F32.BF16 R80, R112.reuse, R82, RZ ;  /* 0x000000527050723c */ /* 0x040fe400000418ff */
[----:B------:R-:W-:Y:S02]  /*6ba0*/  IADD3.X R89, R91, UR5, RZ, P1, !PT ;  /* 0x000000055b597c10 */ /* 0x000fe40008ffe4ff */
[----:B------:R-:W-:Y:S04]  /*6bb0*/  IADD3 R94, P2, R88, UR4, RZ ;  /* 0x00000004585e7c10 */ /* 0x000fe8000ff5e0ff */
[-C--:B---3--:R-:W-:Y:S01]  /*6bc0*/  HMMA.16816.F32.BF16 R84, R112, R96.reuse, RZ ;  /* 0x000000607054723c */ /* 0x088fe200000418ff */
[----:B------:R1:W-:Y:S03]  /*6bd0*/  LDGSTS.E.BYPASS.LTC128B.128 [R245+0x900], [R88.64], !P0 ;  /* 0x0090000058f57fae */ /* 0x0003e6000c101d48 */
[----:B------:R-:W-:Y:S02]  /*6be0*/  IADD3.X R95, R89, UR5, RZ, P2, !PT ;  /* 0x00000005595f7c10 */ /* 0x000fe400097fe4ff */
[----:B------:R-:W-:Y:S03]  /*6bf0*/  IADD3 R92, P1, R94, UR4, RZ ;  /* 0x000000045e5c7c10 */ /* 0x000fe6000ff3e0ff */
[----:B------:R2:W-:Y:S03]  /*6c00*/  LDGSTS.E.BYPASS.LTC128B.128 [R245+0x1100], [R94.64], !P0 ;  /* 0x011000005ef57fae */ /* 0x0005e6000c101d48 */
[----:B------:R-:W-:Y:S02]  /*6c10*/  IADD3.X R93, R95, UR5, RZ, P1, !PT ;  /* 0x000000055f5d7c10 */ /* 0x000fe40008ffe4ff */
[----:B------:R-:W-:Y:S03]  /*6c20*/  IADD3 R100, P2, R92, UR4, RZ ;  /* 0x000000045c647c10 */ /* 0x000fe6000ff5e0ff */
[----:B------:R2:W-:Y:S01]  /*6c30*/  LDGSTS.E.BYPASS.LTC128B.128 [R245+0x1900], [R92.64], !P0 ;  /* 0x019000005cf57fae */ /* 0x0005e2000c101d48 */
[----:B------:R-:W-:Y:S02]  /*6c40*/  IADD3.X R101, R93, UR5, RZ, P2, !PT ;  /* 0x000000055d657c10 */ /* 0x000fe400097fe4ff */
[----:B------:R-:W-:Y:S04]  /*6c50*/  IADD3 R102, P1, R100, UR4, RZ ;  /* 0x0000000464667c10 */ /* 0x000fe8000ff3e0ff */
[----:B------:R-:W-:Y:S01]  /*6c60*/  IADD3.X R103, R101, UR5, RZ, P1, !PT ;  /* 0x0000000565677c10 */ /* 0x000fe20008ffe4ff */
[----:B------:R3:W-:Y:S01]  /*6c70*/  LDGSTS.E.BYPASS.LTC128B.128 [R245+0x2100], [R100.64], !P0 ;  /* 0x0210000064f57fae */ /* 0x0007e2000c101d48 */
[C---:B-1----:R-:W-:Y:S07]  /*6c80*/  HMMA.16816.F32.BF16 R88, R108.reuse, R96, RZ ;  /* 0x000000606c58723c */ /* 0x042fee00000418ff */
[----:B------:R4:W-:Y:S01]  /*6c90*/  LDGSTS.E.BYPASS.LTC128B.128 [R245+0x2900], [R102.64], !P0 ;  /* 0x0290000066f57fae */ /* 0x0009e2000c101d48 */
[-C--:B--2---:R-:W-:Y:S08]  /*6ca0*/  HMMA.16816.F32.BF16 R92, R108, R98.reuse, RZ ;  /* 0x000000626c5c723c */ /* 0x084ff000000418ff */
[C---:B------:R-:W-:Y:S04]  /*6cb0*/  HMMA.16816.F32.BF16 R96, R112.reuse, R98, RZ ;  /* 0x000000627060723c */ /* 0x040fe800000418ff */
[----:B---3--:R-:W-:Y:S04]  /*6cc0*/  IADD3 R100, P1, R102, UR4, RZ ;  /* 0x0000000466647c10 */ /* 0x008fe8000ff3e0ff */
[----:B------:R-:W-:Y:S02]  /*6cd0*/  IADD3.X R101, R103, UR5, RZ, P1, !PT ;  /* 0x0000000567657c10 */ /* 0x000fe40008ffe4ff */
[C---:B------:R-:W-:Y:S02]  /*6ce0*/  ISETP.GT.AND P1, PT, R246.reuse, RZ, PT ;  /* 0x000000fff600720c */ /* 0x040fe40003f24270 */
[----:B------:R-:W-:Y:S01]  /*6cf0*/  IADD3 R246, R246, -0x1, RZ ;  /* 0xfffffffff6f67810 */ /* 0x000fe20007ffe0ff */
[----:B------:R4:W-:Y:S08]  /*6d00*/  LDGSTS.E.BYPASS.LTC128B.128 [R245+0x3100], [R100.64], !P0 ;  /* 0x0310000064f57fae */ /* 0x0009f0000c101d48 */
[----:B------:R-:W0:Y:S01]  /*6d10*/  LDGDEPBAR ;  /* 0x00000000000079af */ /* 0x000e220000000000 */
        /* <DEDUP_REMOVED lines=38> */
[----:B------:R-:W3:Y:S07]  /*6f80*/  LDSM.16.M88.4 R200, [R233+0x5100] ;  /* 0x00510000e9c8783b */ /* 0x000eee0000000200 */
[----:B------:R-:W-:Y:S01]  /*6f90*/  HMMA.16816.F32.BF16 R112, R192, R226, R112 ;  /* 0x000000e2c070723c */ /* 0x000fe20000041870 */
[----:B------:R-:W4:Y:S07]  /*6fa0*/  LDSM.16.M88.4 R192, [R233+0x6100] ;  /* 0x00610000e9c0783b */ /* 0x000f2e0000000200 */
[-C--:B-1----:R-:W-:Y:S08]  /*6fb0*/  HMMA.16816.F32.BF16 R4, R188, R196.reuse, R4 ;  /* 0x000000c4bc04723c */ /* 0x082ff00000041804 */
[C---:B--2---:R-:W-:Y:S08]  /*6fc0*/  HMMA.16816.F32.BF16 R8, R204.reuse, R196, R8 ;  /* 0x000000c4cc08723c */ /* 0x044ff00000041808 */
[-C--:B------:R-:W-:Y:S08]  /*6fd0*/  HMMA.16816.F32.BF16 R12, R204, R198.reuse, R12 ;  /* 0x000000c6cc0c723c */ /* 0x080ff0000004180c */
[C---:B------:R-:W-:Y:S01]  /*6fe0*/  HMMA.16816.F32.BF16 R16, R188.reuse, R198, R16 ;  /* 0x000000c6bc10723c */ /* 0x040fe20000041810 */
[----:B------:R-:W-:Y:S07]  /*6ff0*/  LDSM.16.M88.4 R196, [R232] ;  /* 0x00000000e8c4783b */ /* 0x000fee0000000200 */
[-C--:B---3--:R-:W-:Y:S08]  /*7000*/  HMMA.16816.F32.BF16 R20, R188, R208.reuse, R20 ;  /* 0x000000d0bc14723c */ /* 0x088ff00000041814 */
[C---:B------:R-:W-:Y:S08]  /*7010*/  HMMA.16816.F32.BF16 R24, R204.reuse, R208, R24 ;  /* 0x000000d0cc18723c */ /* 0x040ff00000041818 */
[-C--:B------:R-:W-:Y:S08]  /*7020*/  HMMA.16816.F32.BF16 R28, R204, R210.reuse, R28 ;  /* 0x000000d2cc1c723c */ /* 0x080ff0000004181c */
[C---:B------:R-:W-:Y:S01]  /*7030*/  HMMA.16816.F32.BF16 R32, R188.reuse, R210, R32 ;  /* 0x000000d2bc20723c */ /* 0x040fe20000041820 */
[----:B------:R-:W-:Y:S07]  /*7040*/  LDSM.16.M88.4 R208, [R232+0x800] ;  /* 0x00080000e8d0783b */ /* 0x000fee0000000200 */
[-C--:B----4-:R-:W-:Y:S08]  /*7050*/  HMMA.16816.F32.BF16 R36, R188, R212.reuse, R36 ;  /* 0x000000d4bc24723c */ /* 0x090ff00000041824 */
        /* <DEDUP_REMOVED lines=21> */
[-C--:B------:R-:W-:Y:S01]  /*71b0*/  HMMA.16816.F32.BF16 R108, R204, R222.reuse, R108 ;  /* 0x000000decc6c723c */ /* 0x080fe2000004186c */
[----:B------:R-:W2:Y:S07]  /*71c0*/  LDSM.16.M88.4 R204, [R232+0x2000] ;  /* 0x00200000e8cc783b */ /* 0x000eae0000000200 */
[----:B------:R-:W-:Y:S01]  /*71d0*/  HMMA.16816.F32.BF16 R112, R188, R222, R112 ;  /* 0x000000debc70723c */ /* 0x000fe20000041870 */
[----:B------:R-:W3:Y:S07]  /*71e0*/  LDSM.16.M88.4 R188, [R232+0x2800] ;  /* 0x00280000e8bc783b */ /* 0x000eee0000000200 */
[-C--:B-1----:R-:W-:Y:S08]  /*71f0*/  HMMA.16816.F32.BF16 R4, R192, R196.reuse, R4 ;  /* 0x000000c4c004723c */ /* 0x082ff00000041804 */
[C---:B------:R-:W-:Y:S08]  /*7200*/  HMMA.16816.F32.BF16 R8, R200.reuse, R196, R8 ;  /* 0x000000c4c808723c */ /* 0x040ff00000041808 */
[-C--:B------:R-:W-:Y:S08]  /*7210*/  HMMA.16816.F32.BF16 R12, R200, R198.reuse, R12 ;  /* 0x000000c6c80c723c */ /* 0x080ff0000004180c */
[C---:B------:R-:W-:Y:S01]  /*7220*/  HMMA.16816.F32.BF16 R16, R192.reuse, R198, R16 ;  /* 0x000000c6c010723c */ /* 0x040fe20000041810 */
[----:B------:R-:W1:Y:S01]  /*7230*/  LDSM.16.M88.4 R196, [R232+0x3000] ;  /* 0x00300000e8c4783b */ /* 0x000e620000000200 */
[----:B------:R-:W-:Y:S04]  /*7240*/  DEPBAR.LE SB0, 0x0 ;  /* 0x000080000000791a */ /* 0x000fe80000000000 */
[----:B------:R-:W-:Y:S02]  /*7250*/  FMNMX.FTZ R2, R4, R0, !PT ;  /* 0x0000000004027209 */ /* 0x000fe40007810000 */
[-C--:B------:R-:W-:Y:S01]  /*7260*/  HMMA.16816.F32.BF16 R20, R192, R208.reuse, R20 ;  /* 0x000000d0c014723c */ /* 0x080fe20000041814 */
[----:B------:R-:W-:Y:S04]  /*7270*/  BAR.SYNC.DEFER_BLOCKING 0x0 ;  /* 0x0000000000007b1d */ /* 0x000fe80000010000 */
[----:B------:R-:W-:Y:S02]  /*7280*/  FMNMX.FTZ R2, R5, R2, !PT ;  /* 0x0000000205027209 */ /* 0x000fe40007810000 */
[----:B------:R-:W-:Y:S01]  /*7290*/  FMNMX.FTZ R132, R6, R3, !PT ;  /* 0x0000000306847209 */ /* 0x000fe20007810000 */
[C---:B------:R-:W-:Y:S04]  /*72a0*/  HMMA.16816.F32.BF16 R24, R200.reuse, R208, R24 ;  /* 0x000000d0c818723c */ /* 0x040fe80000041818 */
[----:B------:R-:W-:Y:S02]  /*72b0*/  FMNMX.FTZ R132, R7, R132, !PT ;  /* 0x0000008407847209 */ /* 0x000fe40007810000 */
[----:B------:R-:W-:Y:S02]  /*72c0*/  FMNMX.FTZ R134, R8, R133, !PT ;  /* 0x0000008508867209 */ /* 0x000fe40007810000 */
[-C--:B------:R-:W-:Y:S04]  /*72d0*/  HMMA.16816.F32.BF16 R28, R200, R210.reuse, R28 ;  /* 0x000000d2c81c723c */ /* 0x080fe8000004181c */
[----:B------:R-:W-:Y:S02]  /*72e0*/  FMNMX.FTZ R2, R16, R2, !PT ;  /* 0x0000000210027209 */ /* 0x000fe40007810000 */
[----:B------:R-:W-:Y:S02]  /*72f0*/  FMNMX.FTZ R132, R18, R132, !PT ;  /* 0x0000008412847209 */ /* 0x000fe40007810000 */
        /* <DEDUP_REMOVED lines=27> */
[-C--:B--2---:R-:W-:Y:S04]  /*74b0*/  HMMA.16816.F32.BF16 R68, R192, R204.reuse, R68 ;  /* 0x000000ccc044723c */ /* 0x084fe80000041844 */
        /* <DEDUP_REMOVED lines=11> */
[-C--:B---3--:R-:W-:Y:S04]  /*7570*/  HMMA.16816.F32.BF16 R84, R192, R188.reuse, R84 ;  /* 0x000000bcc054723c */ /* 0x088fe80000041854 */
        /* <DEDUP_REMOVED lines=11> */
[-C--:B-1----:R-:W-:Y:S04]  /*7630*/  HMMA.16816.F32.BF16 R100, R192, R196.reuse, R100 ;  /* 0x000000c4c064723c */ /* 0x082fe80000041864 */
[----:B------:R-:W-:Y:S02]  /*7640*/  FMNMX.FTZ R2, R68, R2, !PT ;  /* 0x0000000244027209 */ /* 0x000fe40007810000 */
[----:B------:R-:W-:Y:S02]  /*7650*/  FMNMX.FTZ R132, R66, R132, !PT ;  /* 0x0000008442847209 */ /* 0x000fe40007810000 */
[C---:B------:R-:W-:Y:S04]  /*7660*/  HMMA.16816.F32.BF16 R104, R200.reuse, R196, R104 ;  /* 0x000000c4c868723c */ /* 0x040fe80000041868 */
[----:B------:R-:W-:Y:S02]  /*7670*/  FMNMX.FTZ R134, R45, R134, !PT ;  /* 0x000000862d867209 */ /* 0x000fe40007810000 */
[----:B------:R-:W-:Y:S02]  /*7680*/  FMNMX.FTZ R135, R69, R2, !PT ;  /* 0x0000000245877209 */ /* 0x000fe40007810000 */
[----:B------:R-:W-:Y:S01]  /*7690*/  FMNMX.FTZ R136, R56, R134, !PT ;  /* 0x0000008638887209 */ /* 0x000fe20007810000 */
[-C--:B------:R-:W-:Y:S03]  /*76a0*/  HMMA.16816.F32.BF16 R108, R200, R198.reuse, R108 ;  /* 0x000000c6c86c723c */ /* 0x080fe6000004186c */
[----:B------:R-:W-:Y:S02]  /*76b0*/  FMNMX.FTZ R134, R67, R132, !PT ;  /* 0x0000008443867209 */ /* 0x000fe40007810000 */
[----:B------:R-:W-:Y:S02]  /*76c0*/  FMNMX.FTZ R135, R80, R135, !PT ;  /* 0x0000008750877209 */ /* 0x000fe40007810000 */
[----:B------:R-:W-:Y:S01]  /*76d0*/  FMNMX.FTZ R2, R70, R134, !PT ;  /* 0x0000008646027209 */ /* 0x000fe20007810000 */
[----:B------:R-:W-:Y:S04]  /*76e0*/  HMMA.16816.F32.BF16 R112, R192, R198, R112 ;  /* 0x000000c6c070723c */ /* 0x000fe80000041870 */
[----:B------:R-:W-:Y:S02]  /*76f0*/  FMNMX.FTZ R135, R81, R135, !PT ;  /* 0x0000008751877209 */ /* 0x000fe40007810000 */
[----:B------:R-:W-:Y:S02]  /*7700*/  FMNMX.FTZ R2, R71, R2, !PT ;  /* 0x0000000247027209 */ /* 0x000fe40007810000 */
[----:B------:R-:W-:Y:S04]  /*7710*/  FMNMX.FTZ R134, R10, R138, !PT ;  /* 0x0000008a0a867209 */ /* 0x000fe80007810000 */
        /* <DEDUP_REMOVED lines=29> */
[----:B------:R-:W1:Y:S01]  /*78f0*/  SHFL.BFLY PT, R188, R135, 0x2, 0x1f ;  /* 0x0c401f0087bc7f89 */ /* 0x000e6200000e0000 */
[----:B------:R-:W-:Y:S02]  /*7900*/  FMNMX.FTZ R134, R42, R134, !PT ;  /* 0x000000862a867209 */ /* 0x000fe40007810000 */
[----:B------:R-:W-:Y:S02]  /*7910*/  FMNMX.FTZ R2, R114, R2, !PT ;  /* 0x0000000272027209 */ /* 0x000fe40007810000 */
[----:B------:R-:W-:Y:S02]  /*7920*/  FMNMX.FTZ R132, R77, R132, !PT ;  /* 0x000000844d847209 */ /* 0x000fe40007810000 */
        /* <DEDUP_REMOVED lines=15> */
[----:B------:R-:W-:Y:S01]  /*7a20*/  FMNMX.FTZ R134, R63, R134, !PT ;  /* 0x000000863f867209 */ /* 0x000fe20007810000 */
[----:B------:R-:W1:Y:S01]  /*7a30*/  SHFL.BFLY PT, R188, R135, 0x1, 0x1f ;  /* 0x0c201f0087bc7f89 */ /* 0x000e6200000e0000 */
[----:B------:R-:W-:Y:S02]  /*7a40*/  FMNMX.FTZ R132, R108, R132, !PT ;  /* 0x000000846c847209 */ /* 0x000fe40007810000 */
[----:B------:R-:W-:Y:S02]  /*7a50*/  FMNMX.FTZ R134, R74, R134, !PT ;  /* 0x000000864a867209 */ /* 0x000fe40007810000 */
[----:B------:R-:W-:Y:S02]  /*7a60*/  FMNMX.FTZ R132, R109, R132, !PT ;  /* 0x000000846d847209 */ /* 0x000fe40007810000 */
[----:B--2---:R-:W-:Y:S02]  /*7a70*/  FMNMX.FTZ R2, R2, R137, !PT ;  /* 0x0000008902027209 */ /* 0x004fe40007810000 */
[----:B------:R-:W-:Y:S01]  /*7a80*/  FMNMX.FTZ R134, R75, R134, !PT ;  /* 0x000000864b867209 */ /* 0x000fe20007810000 */
[----:B------:R-:W2:Y:S03]  /*7a90*/  SHFL.BFLY PT, R136, R132, 0x2, 0x1f ;  /* 0x0c401f0084887f89 */ /* 0x000ea600000e0000 */
[----:B------:R-:W-:Y:S04]  /*7aa0*/  FMNMX.FTZ R134, R78, R134, !PT ;  /* 0x000000864e867209 */ /* 0x000fe80007810000 */
[----:B------:R-:W-:Y:S01]  /*7ab0*/  FMNMX.FTZ R134, R79, R134, !PT ;  /* 0x000000864f867209 */ /* 0x000fe20007810000 */
[----:B------:R-:W3:Y:S03]  /*7ac0*/  SHFL.BFLY PT, R137, R2, 0x1, 0x1f ;  /* 0x0c201f0002897f89 */ /* 0x000ee600000e0000 */
[----:B------:R-:W-:Y:S02]  /*7ad0*/  FMNMX.FTZ R134, R90, R134, !PT ;  /* 0x000000865a867209 */ /* 0x000fe40007810000 */
[----:B-1----:R-:W-:Y:S02]  /*7ae0*/  FMNMX.FTZ R135, R135, R188, !PT ;  /* 0x000000bc87877209 */ /* 0x002fe40007810000 */
[----:B------:R-:W-:Y:S03]  /*7af0*/  FMNMX.FTZ R134, R91, R134, !PT ;  /* 0x000000865b867209 */ /* 0x000fe60007810000 */
[C---:B------:R-:W-:Y:S01]  /*7b00*/  FADD.FTZ R0, -R135.reuse, R0 ;  /* 0x0000000087007221 */ /* 0x040fe20000010100 */
[----:B------:R-:W-:Y:S01]  /*7b10*/  FMNMX.FTZ R134, R94, R134, !PT ;  /* 0x000000865e867209 */ /* 0x000fe20007810000 */
[----:B------:R-:W-:Y:S03]  /*7b20*/  FMUL.FTZ R192, R135, c[0x0][0x2d0] ;  /* 0x0000b40087c07a20 */ /* 0x000fe60000410000 */
[----:B------:R-:W-:Y:S01]  /*7b30*/  FMNMX.FTZ R134, R95, R134, !PT ;  /* 0x000000865f867209 */ /* 0x000fe20007810000 */
[--C-:B------:R-:W-:Y:S01]  /*7b40*/  FFMA.FTZ R20, R20, c[0x0][0x2d0], -R192.reuse ;  /* 0x0000b40014147a23 */ /* 0x100fe200000108c0 */
[----:B--2---:R-:W-:Y:S01]  /*7b50*/  FMNMX.FTZ R132, R132, R136, !PT ;  /* 0x0000008884847209 */ /* 0x004fe20007810000 */
[--C-:B------:R-:W-:Y:S01]  /*7b60*/  FFMA.FTZ R21, R21, c[0x0][0x2d0], -R192.reuse ;  /* 0x0000b40015157a23 */ /* 0x100fe200000108c0 */
[----:B------:R-:W-:Y:S01]  /*7b70*/  FMNMX.FTZ R136, R106, R134, !PT ;  /* 0x000000866a887209 */ /* 0x000fe20007810000 */
[----:B------:R-:W-:Y:S01]  /*7b80*/  MUFU.EX2 R215, R20 ;  /* 0x0000001400d77308 */ /* 0x000fe20000000800 */
[--C-:B------:R-:W-:Y:S01]  /*7b90*/  FFMA.FTZ R52, R52, c[0x0][0x2d0], -R192.reuse ;  /* 0x0000b40034347a23 */ /* 0x100fe200000108c0 */
[----:B------:R-:W1:Y:S01]  /*7ba0*/  SHFL.BFLY PT, R189, R132, 0x1, 0x1f ;  /* 0x0c201f0084bd7f89 */ /* 0x000e6200000e0000 */
[----:B---3--:R-:W-:Y:S01]  /*7bb0*/  FMNMX.FTZ R134, R2, R137, !PT ;  /* 0x0000008902867209 */ /* 0x008fe20007810000 */
[----:B------:R-:W-:Y:S01]  /*7bc0*/  FMUL.FTZ R2, R0, c[0x0][0x2d0] ;  /* 0x0000b40000027a20 */ /* 0x000fe20000410000 */
[----:B------:R-:W-:Y:S01]  /*7bd0*/  FMNMX.FTZ R0, R107, R136, !PT ;  /* 0x000000886b007209 */ /* 0x000fe20007810000 */
[--C-:B------:R-:W-:Y:S02]  /*7be0*/  FFMA.FTZ R53, R53, c[0x0][0x2d0], -R192.reuse ;  /* 0x0000b40035357a23 */ /* 0x100fe400000108c0 */
[--C-:B------:R-:W-:Y:S01]  /*7bf0*/  FFMA.FTZ R64, R64, c[0x0][0x2d0], -R192.reuse ;  /* 0x0000b40040407a23 */ /* 0x100fe200000108c0 */
[----:B------:R-:W-:Y:S01]  /*7c00*/  FMNMX.FTZ R0, R110, R0, !PT ;  /* 0x000000006e007209 */ /* 0x000fe20007810000 */
[----:B------:R2:W3:Y:S01]  /*7c10*/  MUFU.EX2 R137, R2 ;  /* 0x0000000200897308 */ /* 0x0004e20000000800 */
[--C-:B------:R-:W-:Y:S02]  /*7c20*/  FFMA.FTZ R65, R65, c[0x0][0x2d0], -R192.reuse ;  /* 0x0000b40041417a23 */ /* 0x100fe400000108c0 */
[----:B------:R-:W-:Y:S01]  /*7c30*/  FMNMX.FTZ R0, R111, R0, !PT ;  /* 0x000000006f007209 */ /* 0x000fe20007810000 */
[--C-:B------:R-:W-:Y:S02]  /*7c40*/  FFMA.FTZ R68, R68, c[0x0][0x2d0], -R192.reuse ;  /* 0x0000b40044447a23 */ /* 0x100fe400000108c0 */
[--C-:B------:R-:W-:Y:S02]  /*7c50*/  FFMA.FTZ R69, R69, c[0x0][0x2d0], -R192.reuse ;  /* 0x0000b40045457a23 */ /* 0x100fe400000108c0 */
[----:B------:R-:W-:Y:S02]  /*7c60*/  FMUL.FTZ R193, R134, c[0x0][0x2d0] ;  /* 0x0000b40086c17a20 */ /* 0x000fe40000410000 */
[----:B------:R-:W-:Y:S01]  /*7c70*/  MUFU.EX2 R213, R21 ;  /* 0x0000001500d57308 */ /* 0x000fe20000000800 */
[--C-:B------:R-:W-:Y:S02]  /*7c80*/  FFMA.FTZ R4, R4, c[0x0][0x2d0], -R192.reuse ;  /* 0x0000b40004047a23 */ /* 0x100fe400000108c0 */
[--C-:B------:R-:W-:Y:S02]  /*7c90*/  FFMA.FTZ R22, R22, c[0x0][0x2d0], -R193.reuse ;  /* 0x0000b40016167a23 */ /* 0x100fe400000108c1 */
[--C-:B------:R-:W-:Y:S01]  /*7ca0*/  FFMA.FTZ R23, R23, c[0x0][0x2d0], -R193.reuse ;  /* 0x0000b40017177a23 */ /* 0x100fe200000108c1 */
[----:B-1----:R-:W-:Y:S01]  /*7cb0*/  FMNMX.FTZ R132, R132, R189, !PT ;  /* 0x000000bd84847209 */ /* 0x002fe20007810000 */
[--C-:B------:R-:W-:Y:S02]  /*7cc0*/  FFMA.FTZ R54, R54, c[0x0][0x2d0], -R193.reuse ;  /* 0x0000b40036367a23 */ /* 0x100fe400000108c1 */
[--C-:B------:R-:W-:Y:S01]  /*7cd0*/  FFMA.FTZ R55, R55, c[0x0][0x2d0], -R193.reuse ;  /* 0x0000b40037377a23 */ /* 0x100fe200000108c1 */
[----:B------:R1:W-:Y:S01]  /*7ce0*/  MUFU.EX2 R220, R4 ;  /* 0x0000000400dc7308 */ /* 0x0003e20000000800 */
[--C-:B------:R-:W-:Y:S02]  /*7cf0*/  FFMA.FTZ R6, R6, c[0x0][0x2d0], -R193.reuse ;  /* 0x0000b40006067a23 */ /* 0x100fe400000108c1 */
[----:B------:R-:W-:Y:S02]  /*7d00*/  FFMA.FTZ R66, R66, c[0x0][0x2d0], -R193 ;  /* 0x0000b40042427a23 */ /* 0x000fe400000108c1 */
[----:B--2---:R-:W-:Y:S02]  /*7d10*/  FADD.FTZ R2, -R134, R3 ;  /* 0x0000000386027221 */ /* 0x004fe40000010100 */
[----:B------:R-:W2:Y:S01]  /*7d20*/  SHFL.BFLY PT, R3, R0, 0x2, 0x1f ;  /* 0x0c401f0000037f89 */ /* 0x000ea200000e0000 */
[--C-:B------:R-:W-:Y:S02]  /*7d30*/  FFMA.FTZ R67, R67, c[0x0][0x2d0], -R193.reuse ;  /* 0x0000b40043437a23 */ /* 0x100fe400000108c1 */
[----:B------:R4:W-:Y:S01]  /*7d40*/  MUFU.EX2 R219, R6 ;  /* 0x0000000600db7308 */ /* 0x0009e20000000800 */
[----:B------:R-:W-:Y:S02]  /*7d50*/  FMUL.FTZ R2, R2, c[0x0][0x2d0] ;  /* 0x0000b40002027a20 */ /* 0x000fe40000410000 */
[--C-:B------:R-:W-:Y:S02]  /*7d60*/  FFMA.FTZ R70, R70, c[0x0][0x2d0], -R193.reuse ;  /* 0x0000b40046467a23 */ /* 0x100fe400000108c1 */
[--C-:B------:R-:W-:Y:S02]  /*7d70*/  FFMA.FTZ R71, R71, c[0x0][0x2d0], -R193.reuse ;  /* 0x0000b40047477a23 */ /* 0x100fe400000108c1 */
[--C-:B------:R-:W-:Y:S02]  /*7d80*/  FFMA.FTZ R7, R7, c[0x0][0x2d0], -R193.reuse ;  /* 0x0000b40007077a23 */ /* 0x100fe400000108c1 */
[--C-:B------:R-:W-:Y:S01]  /*7d90*/  FFMA.FTZ R16, R16, c[0x0][0x2d0], -R192.reuse ;  /* 0x0000b40010107a23 */ /* 0x100fe200000108c0 */
[----:B------:R4:W4:Y:S01]  /*7da0*/  MUFU.EX2 R136, R2 ;  /* 0x0000000200887308 */ /* 0x0009220000000800 */
[--C-:B------:R-:W-:Y:S02]  /*7db0*/  FFMA.FTZ R5, R5, c[0x0][0x2d0], -R192.reuse ;  /* 0x0000b40005057a23 */ /* 0x100fe400000108c0 */
[----:B------:R-:W-:Y:S01]  /*7dc0*/  FFMA.FTZ R17, R17, c[0x0][0x2d0], -R192 ;  /* 0x0000b40011117a23 */ /* 0x000fe200000108c0 */
[----:B-1----:R-:W-:Y:S01]  /*7dd0*/  @P1 SHF.R.S32.HI R4, RZ, 0x1f, R246 ;  /* 0x0000001fff041819 */ /* 0x002fe200000114f6 */
[--C-:B------:R-:W-:Y:S02]  /*7de0*/  FFMA.FTZ R18, R18, c[0x0][0x2d0], -R193.reuse ;  /* 0x0000b40012127a23 */ /* 0x100fe400000108c1 */
[--C-:B------:R-:W-:Y:S02]  /*7df0*/  FFMA.FTZ R19, R19, c[0x0][0x2d0], -R193.reuse ;  /* 0x0000b40013137a23 */ /* 0x100fe400000108c1 */
[C---:B---3--:R-:W-:Y:S01]  /*7e00*/  FMUL.FTZ R120, R137.reuse, R120 ;  /* 0x0000007889787220 */ /* 0x048fe20000410000 */
[----:B------:R-:W-:Y:S01]  /*7e10*/  MUFU.EX2 R221, R7 ;  /* 0x0000000700dd7308 */ /* 0x000fe20000000800 */
[----:B--2---:R-:W-:Y:S01]  /*7e20*/  FMNMX.FTZ R0, R0, R3, !PT ;  /* 0x0000000300007209 */ /* 0x004fe20007810000 */
[----:B------:R-:W-:Y:S02]  /*7e30*/  FMUL.FTZ R121, R137, R121 ;  /* 0x0000007989797220 */ /* 0x000fe40000410000 */
[----:B------:R-:W-:Y:S02]  /*7e40*/  FFMA.FTZ R80, R80, c[0x0][0x2d0], -R192 ;  /* 0x0000b40050507a23 */ /* 0x000fe400000108c0 */
[--C-:B------:R-:W-:Y:S02]  /*7e50*/  FFMA.FTZ R83, R83, c[0x0][0x2d0], -R193.reuse ;  /* 0x0000b40053537a23 */ /* 0x100fe400000108c1 */
[--C-:B------:R-:W-:Y:S02]  /*7e60*/  FFMA.FTZ R34, R34, c[0x0][0x2d0], -R193.reuse ;  /* 0x0000b40022227a23 */ /* 0x100fe400000108c1 */
[----:B------:R1:W-:Y:S01]  /*7e70*/  MUFU.EX2 R223, R5 ;  /* 0x0000000500df7308 */ /* 0x0003e20000000800 */
[----:B----4-:R-:W-:Y:S02]  /*7e80*/  @P1 IMAD R6, R4, c[0x0][0x1e0], RZ ;  /* 0x0000780004061a24 */ /* 0x010fe400078e02ff */
[----:B------:R-:W-:Y:S02]  /*7e90*/  FFMA.FTZ R35, R35, c[0x0][0x2d0], -R193 ;  /* 0x0000b40023237a23 */ /* 0x000fe400000108c1 */
[----:B------:R-:W-:Y:S02]  /*7ea0*/  FADD.FTZ R2, -R132, R133 ;  /* 0x0000008584027221 */ /* 0x000fe40000010100 */
[----:B------:R-:W-:Y:S02]  /*7eb0*/  @P1 IMAD R6, R246, c[0x0][0x1e4], R6 ;  /* 0x00007900f6061a24 */ /* 0x000fe400078e0206 */
[----:B------:R-:W-:Y:S01]  /*7ec0*/  FMUL.FTZ R2, R2, c[0x0][0x2d0] ;  /* 0x0000b40002027a20 */ /* 0x000fe20000410000 */
[----:B------:R-:W-:Y:S01]  /*7ed0*/  MUFU.EX2 R209, R22 ;  /* 0x0000001600d17308 */ /* 0x000fe20000000800 */
[C---:B------:R-:W-:Y:S02]  /*7ee0*/  FMUL.FTZ R122, R136.reuse, R122 ;  /* 0x0000007a887a7220 */ /* 0x040fe40000410000 */
[----:B------:R-:W-:Y:S02]  /*7ef0*/  FMUL.FTZ R123, R136, R123 ;  /* 0x0000007b887b7220 */ /* 0x000fe40000410000 */
[--C-:B------:R-:W-:Y:S02]  /*7f00*/  FFMA.FTZ R36, R36, c[0x0][0x2d0], -R192.reuse ;  /* 0x0000b40024247a23 */ /* 0x100fe400000108c0 */
[--C-:B------:R-:W-:Y:S02]  /*7f10*/  FFMA.FTZ R37, R37, c[0x0][0x2d0], -R192.reuse ;  /* 0x0000b40025257a23 */ /* 0x100fe400000108c0 */
[--C-:B------:R-:W-:Y:S01]  /*7f20*/  FFMA.FTZ R38, R38, c[0x0][0x2d0], -R193.reuse ;  /* 0x0000b40026267a23 */ /* 0x100fe200000108c1 */
[----:B------:R2:W3:Y:S01]  /*7f30*/  MUFU.EX2 R133, R2 ;  /* 0x0000000200857308 */ /* 0x0004e20000000800 */
[--C-:B------:R-:W-:Y:S02]  /*7f40*/  FFMA.FTZ R39, R39, c[0x0][0x2d0], -R193.reuse ;  /* 0x0000b40027277a23 */ /* 0x100fe400000108c1 */
[--C-:B------:R-:W-:Y:S02]  /*7f50*/  FFMA.FTZ R48, R48, c[0x0][0x2d0], -R192.reuse ;  /* 0x0000b40030307a23 */ /* 0x100fe400000108c0 */
[----:B-1----:R-:W-:Y:S04]  /*7f60*/  @P1 IMAD.WIDE.U32 R4, R246, c[0x0][0x1e0], RZ ;  /* 0x00007800f6041a25 */ /* 0x002fe800078e00ff */
[--C-:B------:R-:W-:Y:S01]  /*7f70*/  FFMA.FTZ R49, R49, c[0x0][0x2d0], -R192.reuse ;  /* 0x0000b40031317a23 */ /* 0x100fe200000108c0 */
[----:B------:R-:W-:Y:S01]  /*7f80*/  MUFU.EX2 R212, R23 ;  /* 0x0000001700d47308 */ /* 0x000fe20000000800 */
[----:B------:R-:W-:Y:S01]  /*7f90*/  @P1 IADD3 R6, R5, R6, RZ ;  /* 0x0000000605061210 */ /* 0x000fe20007ffe0ff */
[--C-:B------:R-:W-:Y:S02]  /*7fa0*/  FFMA.FTZ R50, R50, c[0x0][0x2d0], -R193.reuse ;  /* 0x0000b40032327a23 */ /* 0x100fe400000108c1 */
[--C-:B------:R-:W-:Y:S02]  /*7fb0*/  FFMA.FTZ R51, R51, c[0x0][0x2d0], -R193.reuse ;  /* 0x0000b40033337a23 */ /* 0x100fe400000108c1 */
[--C-:B------:R-:W-:Y:S02]  /*7fc0*/  FFMA.FTZ R81, R81, c[0x0][0x2d0], -R192.reuse ;  /* 0x0000b40051517a23 */ /* 0x100fe400000108c0 */
[--C-:B------:R-:W-:Y:S02]  /*7fd0*/  FFMA.FTZ R113, R113, c[0x0][0x2d0], -R192.reuse ;  /* 0x0000b40071717a23 */ /* 0x100fe400000108c0 */
[----:B------:R1:W-:Y:S01]  /*7fe0*/  MUFU.EX2 R224, R16 ;  /* 0x0000001000e07308 */ /* 0x0003e20000000800 */
[--C-:B------:R-:W-:Y:S02]  /*7ff0*/  FFMA.FTZ R32, R32, c[0x0][0x2d0], -R192.reuse ;  /* 0x0000b40020207a23 */ /* 0x100fe400000108c0 */
[--C-:B------:R-:W-:Y:S01]  /*8000*/  FFMA.FTZ R33, R33, c[0x0][0x2d0], -R192.reuse ;  /* 0x0000b40021217a23 */ /* 0x100fe200000108c0 */
[----:B--2---:R-:W2:Y:S01]  /*8010*/  SHFL.BFLY PT, R2, R0, 0x1, 0x1f ;  /* 0x0c201f0000027f89 */ /* 0x004ea200000e0000 */
[C---:B---3--:R-:W-:Y:S02]  /*8020*/  FMUL.FTZ R116, R133.reuse, R116 ;  /* 0x0000007485747220 */ /* 0x048fe40000410000 */
[C---:B------:R-:W-:Y:S02]  /*8030*/  FMUL.FTZ R117, R133.reuse, R117 ;  /* 0x0000007585757220 */ /* 0x040fe40000410000 */
[C---:B------:R-:W-:Y:S01]  /*8040*/  FMUL.FTZ R124, R133.reuse, R124 ;  /* 0x0000007c857c7220 */ /* 0x040fe20000410000 */
[----:B------:R3:W-:Y:S01]  /*8050*/  MUFU.EX2 R210, R17 ;  /* 0x0000001100d27308 */ /* 0x0007e20000000800 */
[C---:B------:R-:W-:Y:S02]  /*8060*/  FMUL.FTZ R125, R133.reuse, R125 ;  /* 0x0000007d857d7220 */ /* 0x040fe40000410000 */
[C---:B------:R-:W-:Y:S02]  /*8070*/  FMUL.FTZ R128, R133.reuse, R128 ;  /* 0x0000008085807220 */ /* 0x040fe40000410000 */
[----:B------:R-:W-:Y:S02]  /*8080*/  FMUL.FTZ R129, R133, R129 ;  /* 0x0000008185817220 */ /* 0x000fe40000410000 */
[--C-:B------:R-:W-:Y:S02]  /*8090*/  FFMA.FTZ R82, R82, c[0x0][0x2d0], -R193.reuse ;  /* 0x0000b40052527a23 */ /* 0x100fe400000108c1 */
[--C-:B------:R-:W-:Y:S01]  /*80a0*/  FFMA.FTZ R86, R86, c[0x0][0x2d0], -R193.reuse ;  /* 0x0000b40056567a23 */ /* 0x100fe200000108c1 */
[----:B------:R4:W-:Y:S01]  /*80b0*/  MUFU.EX2 R225, R18 ;  /* 0x0000001200e17308 */ /* 0x0009e20000000800 */
[--C-:B------:R-:W-:Y:S02]  /*80c0*/  FFMA.FTZ R87, R87, c[0x0][0x2d0], -R193.reuse ;  /* 0x0000b40057577a23 */ /* 0x100fe400000108c1 */
[--C-:B------:R-:W-:Y:S02]  /*80d0*/  FFMA.FTZ R98, R98, c[0x0][0x2d0], -R193.reuse ;  /* 0x0000b40062627a23 */ /* 0x100fe400000108c1 */
[----:B-1----:R-:W-:Y:S02]  /*80e0*/  FMUL.FTZ R16, R137, R152 ;  /* 0x0000009889107220 */ /* 0x002fe40000410000 */
[--C-:B------:R-:W-:Y:S01]  /*80f0*/  FFMA.FTZ R99, R99, c[0x0][0x2d0], -R193.reuse ;  /* 0x0000b40063637a23 */ /* 0x100fe200000108c1 */
[----:B--2---:R-:W-:Y:S01]  /*8100*/  FMNMX.FTZ R2, R0, R2, !PT ;  /* 0x0000000200027209 */ /* 0x004fe20007810000 */
[----:B------:R-:W-:Y:S01]  /*8110*/  FFMA.FTZ R112, R112, c[0x0][0x2d0], -R192 ;  /* 0x0000b40070707a23 */ /* 0x000fe200000108c0 */
[----:B------:R1:W-:Y:S01]  /*8120*/  MUFU.EX2 R211, R19 ;  /* 0x0000001300d37308 */ /* 0x0003e20000000800 */
[----:B------:R-:W-:Y:S02]  /*8130*/  FFMA.FTZ R102, R102, c[0x0][0x2d0], -R193 ;  /* 0x0000b40066667a23 */ /* 0x000fe400000108c1 */
[----:B------:R-:W-:Y:S02]  /*8140*/  FADD.FTZ R0, -R2, R138 ;  /* 0x0000008a02007221 */ /* 0x000fe40000010100 */
[----:B------:R-:W-:Y:S02]  /*8150*/  FMUL.FTZ R138, R132, c[0x0][0x2d0] ;  /* 0x0000b400848a7a20 */ /* 0x000fe40000410000 */
[----:B------:R-:W-:Y:S02]  /*8160*/  FMUL.FTZ R3, R2, c[0x0][0x2d0] ;  /* 0x0000b40002037a20 */ /* 0x000fe40000410000 */
[--C-:B------:R-:W-:Y:S01]  /*8170*/  FFMA.FTZ R8, R8, c[0x0][0x2d0], -R138.reuse ;  /* 0x0000b40008087a23 */ /* 0x100fe2000001088a */
[----:B------:R-:W-:Y:S01]  /*8180*/  MUFU.EX2 R226, R32 ;  /* 0x0000002000e27308 */ /* 0x000fe20000000800 */
[--C-:B------:R-:W-:Y:S02]  /*8190*/  FFMA.FTZ R9, R9, c[0x0][0x2d0], -R138.reuse ;  /* 0x0000b40009097a23 */ /* 0x100fe4000001088a */
[----:B---3--:R-:W-:Y:S02]  /*81a0*/  FMUL.FTZ R17, R137, R153 ;  /* 0x0000009989117220 */ /* 0x008fe40000410000 */
[----:B----4-:R-:W-:Y:S02]  /*81b0*/  FMUL.FTZ R18, R136, R154 ;  /* 0x0000009a88127220 */ /* 0x010fe40000410000 */
[--C-:B------:R-:W-:Y:S02]  /*81c0*/  FFMA.FTZ R60, R60, c[0x0][0x2d0], -R138.reuse ;  /* 0x0000b4003c3c7a23 */ /* 0x100fe4000001088a */
[--C-:B------:R-:W-:Y:S01]  /*81d0*/  FFMA.FTZ R61, R61, c[0x0][0x2d0], -R138.reuse ;  /* 0x0000b4003d3d7a23 */ /* 0x100fe2000001088a */
[----:B------:R2:W-:Y:S01]  /*81e0*/  MUFU.EX2 R214, R8 ;  /* 0x0000000800d67308 */ /* 0x0005e20000000800 */
[--C-:B------:R-:W-:Y:S02]  /*81f0*/  FFMA.FTZ R62, R62, c[0x0][0x2d0], -R3.reuse ;  /* 0x0000b4003e3e7a23 */ /* 0x100fe40000010803 */
[--C-:B------:R-:W-:Y:S02]  /*8200*/  FFMA.FTZ R63, R63, c[0x0][0x2d0], -R3.reuse ;  /* 0x0000b4003f3f7a23 */ /* 0x100fe40000010803 */
[----:B-1----:R-:W-:Y:S02]  /*8210*/  FMUL.FTZ R19, R136, R155 ;  /* 0x0000009b88137220 */ /* 0x002fe40000410000 */
[--C-:B------:R-:W-:Y:S02]  /*8220*/  FFMA.FTZ R72, R72, c[0x0][0x2d0], -R138.reuse ;  /* 0x0000b40048487a23 */ /* 0x100fe4000001088a */
[--C-:B------:R-:W-:Y:S01]  /*8230*/  FFMA.FTZ R73, R73, c[0x0][0x2d0], -R138.reuse ;  /* 0x0000b40049497a23 */ /* 0x100fe2000001088a */
[----:B------:R1:W-:Y:S01]  /*8240*/  MUFU.EX2 R217, R9 ;  /* 0x0000000900d97308 */ /* 0x0003e20000000800 */
[--C-:B------:R-:W-:Y:S02]  /*8250*/  FFMA.FTZ R13, R13, c[0x0][0x2d0], -R138.reuse ;  /* 0x0000b4000d0d7a23 */ /* 0x100fe4000001088a */
[--C-:B------:R-:W-:Y:S02]  /*8260*/  FFMA.FTZ R74, R74, c[0x0][0x2d0], -R3.reuse ;  /* 0x0000b4004a4a7a23 */ /* 0x100fe40000010803 */
[--C-:B------:R-:W-:Y:S02]  /*8270*/  FFMA.FTZ R75, R75, c[0x0][0x2d0], -R3.reuse ;  /* 0x0000b4004b4b7a23 */ /* 0x100fe40000010803 */
[--C-:B------:R-:W-:Y:S02]  /*8280*/  FFMA.FTZ R10, R10, c[0x0][0x2d0], -R3.reuse ;  /* 0x0000b4000a0a7a23 */ /* 0x100fe40000010803 */
[--C-:B------:R-:W-:Y:S01]  /*8290*/  FFMA.FTZ R14, R14, c[0x0][0x2d0], -R3.reuse ;  /* 0x0000b4000e0e7a23 */ /* 0x100fe20000010803 */
[----:B------:R3:W-:Y:S01]  /*82a0*/  MUFU.EX2 R208, R13 ;  /* 0x0000000d00d07308 */ /* 0x0007e20000000800 */
[--C-:B------:R-:W-:Y:S02]  /*82b0*/  FFMA.FTZ R12, R12, c[0x0][0x2d0], -R138.reuse ;  /* 0x0000b4000c0c7a23 */ /* 0x100fe4000001088a */
[--C-:B------:R-:W-:Y:S01]  /*82c0*/  FFMA.FTZ R15, R15, c[0x0][0x2d0], -R3.reuse ;  /* 0x0000b4000f0f7a23 */ /* 0x100fe20000010803 */
[----:B--2---:R-:W-:Y:S01]  /*82d0*/  @P1 MOV R8, R248 ;  /* 0x000000f800081202 */ /* 0x004fe20000000f00 */
[--C-:B------:R-:W-:Y:S01]  /*82e0*/  FFMA.FTZ R11, R11, c[0x0][0x2d0], -R3.reuse ;  /* 0x0000b4000b0b7a23 */ /* 0x100fe20000010803 */
[----:B------:R-:W-:Y:S01]  /*82f0*/  MOV R248, c[0x0][0x1e4] ;  /* 0x0000790000f87a02 */ /* 0x000fe20000000f00 */
[--C-:B------:R-:W-:Y:S02]  /*8300*/  FFMA.FTZ R77, R77, c[0x0][0x2d0], -R138.reuse ;  /* 0x0000b4004d4d7a23 */ /* 0x100fe4000001088a */
[----:B------:R-:W-:Y:S01]  /*8310*/  FMUL.FTZ R0, R0, c[0x0][0x2d0] ;  /* 0x0000b40000007a20 */ /* 0x000fe20000410000 */
[----:B------:R2:W-:Y:S01]  /*8320*/  MUFU.EX2 R222, R12 ;  /* 0x0000000c00de7308 */ /* 0x0005e20000000800 */
[--C-:B------:R-:W-:Y:S02]  /*8330*/  FFMA.FTZ R24, R24, c[0x0][0x2d0], -R138.reuse ;  /* 0x0000b40018187a23 */ /* 0x100fe4000001088a */
[--C-:B------:R-:W-:Y:S01]  /*8340*/  FFMA.FTZ R40, R40, c[0x0][0x2d0], -R138.reuse ;  /* 0x0000b40028287a23 */ /* 0x100fe2000001088a */
[----:B-1----:R-:W-:Y:S01]  /*8350*/  @P1 MOV R9, R251 ;  /* 0x000000fb00091202 */ /* 0x002fe20000000f00 */
[----:B------:R-:W-:Y:S02]  /*8360*/  FFMA.FTZ R41, R41, c[0x0][0x2d0], -R138 ;  /* 0x0000b40029297a23 */ /* 0x000fe4000001088a */
[----:B------:R-:W-:Y:S02]  /*8370*/  FFMA.FTZ R42, R42, c[0x0][0x2d0], -R3 ;  /* 0x0000b4002a2a7a23 */ /* 0x000fe40000010803 */
[----:B------:R-:W-:Y:S01]  /*8380*/  @P1 IMAD.WIDE.U32 R8, R4, 0x70, R8 ;  /* 0x0000007004081825 */ /* 0x000fe200078e0008 */
[----:B------:R-:W1:Y:S03]  /*8390*/  MUFU.EX2 R0, R0 ;  /* 0x0000000000007308 */ /* 0x000e660000000800 */
[----:B------:R-:W-:Y:S01]  /*83a0*/  @P1 IMAD R4, R6, 0x70, RZ ;  /* 0x0000007006041824 */ /* 0x000fe200078e02ff */
[----:B------:R-:W-:Y:S01]  /*83b0*/  @P1 LEA R6, P3, R8, c[0x0][0x1c8], 0x1 ;  /* 0x0000720008061a11 */ /* 0x000fe200078608ff */
[--C-:B------:R-:W-:Y:S01]  /*83c0*/  FFMA.FTZ R45, R45, c[0x0][0x2d0], -R138.reuse ;  /* 0x0000b4002d2d7a23 */ /* 0x100fe2000001088a */
[----:B---3--:R-:W-:Y:S01]  /*83d0*/  @P1 SHF.L.U32 R13, R247, 0x5, RZ ;  /* 0x00000005f70d1819 */ /* 0x008fe200000006ff */
[--C-:B------:R-:W-:Y:S01]  /*83e0*/  FFMA.FTZ R46, R46, c[0x0][0x2d0], -R3.reuse ;  /* 0x0000b4002e2e7a23 */ /* 0x100fe20000010803 */
[----:B------:R-:W-:Y:S01]  /*83f0*/  @P1 IADD3 R5, R9, R4, RZ ;  /* 0x0000000409051210 */ /* 0x000fe20007ffe0ff */
[----:B------:R-:W-:Y:S01]  /*8400*/  FFMA.FTZ R47, R47, c[0x0][0x2d0], -R3 ;  /* 0x0000b4002f2f7a23 */ /* 0x000fe20000010803 */
[----:B------:R3:W-:Y:S01]  /*8410*/  MUFU.EX2 R194, R10 ;  /* 0x0000000a00c27308 */ /* 0x0007e20000000800 */
[----:B------:R-:W-:Y:S01]  /*8420*/  @P1 IADD3 R4, P2, R6, R13, RZ ;  /* 0x0000000d06041210 */ /* 0x000fe20007f5e0ff */
[--C-:B------:R-:W-:Y:S01]  /*8430*/  FFMA.FTZ R56, R56, c[0x0][0x2d0], -R138.reuse ;  /* 0x0000b40038387a23 */ /* 0x100fe2000001088a */
[----:B------:R-:W-:Y:S01]  /*8440*/  @P1 LEA.HI.X R7, R8, c[0x0][0x1cc], R5, 0x1, P3 ;  /* 0x0000730008071a11 */ /* 0x000fe200018f0c05 */
[----:B------:R-:W-:Y:S01]  /*8450*/  FFMA.FTZ R57, R57, c[0x0][0x2d0], -R138 ;  /* 0x0000b40039397a23 */ /* 0x000fe2000001088a */
[----:B--2---:R-:W-:Y:S01]  /*8460*/  @P1 SHF.L.U64.HI R12, R247, 0x5, R248 ;  /* 0x00000005f70c1819 */ /* 0x004fe200000102f8 */
[--C-:B------:R-:W-:Y:S02]  /*8470*/  FFMA.FTZ R58, R58, c[0x0][0x2d0], -R3.reuse ;  /* 0x0000b4003a3a7a23 */ /* 0x100fe40000010803 */
[----:B------:R2:W-:Y:S01]  /*8480*/  @P1 LDGSTS.E.BYPASS.LTC128B.128 [R245+0x3900], [R6.64], !P0 ;  /* 0x0390000006f51fae */ /* 0x0005e2000c101d48 */
[----:B------:R-:W-:Y:S01]  /*8490*/  @P1 IADD3.X R5, R7, R12, RZ, P2, !PT ;  /* 0x0000000c07051210 */ /* 0x000fe200017fe4ff */
[----:B------:R4:W-:Y:S01]  /*84a0*/  MUFU.EX2 R200, R14 ;  /* 0x0000000e00c87308 */ /* 0x0009e20000000800 */
[--C-:B------:R-:W-:Y:S02]  /*84b0*/  FFMA.FTZ R59, R59, c[0x0][0x2d0], -R3.reuse ;  /* 0x0000b4003b3b7a23 */ /* 0x100fe40000010803 */
[--C-:B------:R-:W-:Y:S02]  /*84c0*/  FFMA.FTZ R92, R92, c[0x0][0x2d0], -R138.reuse ;  /* 0x0000b4005c5c7a23 */ /* 0x100fe4000001088a */
[C---:B-1----:R-:W-:Y:S01]  /*84d0*/  FMUL.FTZ R118, R0.reuse, R118 ;  /* 0x0000007600767220 */ /* 0x042fe20000410000 */
[----:B------:R1:W-:Y:S01]  /*84e0*/  @P1 LDGSTS.E.BYPASS.LTC128B.128 [R245+0x4100], [R4.64], !P0 ;  /* 0x0410000004f51fae */ /* 0x0003e2000c101d48 */
[C---:B------:R-:W-:Y:S02]  /*84f0*/  FMUL.FTZ R119, R0.reuse, R119 ;  /* 0x0000007700777220 */ /* 0x040fe40000410000 */
[C---:B------:R-:W-:Y:S01]  /*8500*/  FMUL.FTZ R126, R0.reuse, R126 ;  /* 0x0000007e007e7220 */ /* 0x040fe20000410000 */
[----:B------:R1:W1:Y:S01]  /*8510*/  MUFU.EX2 R195, R11 ;  /* 0x0000000b00c37308 */ /* 0x0002620000000800 */
[C---:B------:R-:W-:Y:S02]  /*8520*/  FMUL.FTZ R127, R0.reuse, R127 ;  /* 0x0000007f007f7220 */ /* 0x040fe40000410000 */
[----:B------:R-:W-:Y:S01]  /*8530*/  FMUL.FTZ R130, R0, R130 ;  /* 0x0000008200827220 */ /* 0x000fe20000410000 */
[----:B---3--:R-:W-:Y:S01]  /*8540*/  @P1 IADD3 R10, P4, R4, R13, RZ ;  /* 0x0000000d040a1210 */ /* 0x008fe20007f9e0ff */
[----:B------:R-:W-:Y:S02]  /*8550*/  FMUL.FTZ R131, R0, R131 ;  /* 0x0000008300837220 */ /* 0x000fe40000410000 */
[--C-:B------:R-:W-:Y:S01]  /*8560*/  FFMA.FTZ R93, R93, c[0x0][0x2d0], -R138.reuse ;  /* 0x0000b4005d5d7a23 */ /* 0x100fe2000001088a */
[-C--:B------:R-:W-:Y:S01]  /*8570*/  @P1 IADD3 R8, P3, R10, R13.reuse, RZ ;  /* 0x0000000d0a081210 */ /* 0x080fe20007f7e0ff */
[--C-:B------:R-:W-:Y:S01]  /*8580*/  FFMA.FTZ R90, R90, c[0x0][0x2d0], -R3.reuse ;  /* 0x0000b4005a5a7a23 */ /* 0x100fe20000010803 */
[----:B------:R3:W3:Y:S01]  /*8590*/  MUFU.EX2 R201, R15 ;  /* 0x0000000f00c97308 */ /* 0x0006e20000000800 */
[--C-:B------:R-:W-:Y:S02]  /*85a0*/  FFMA.FTZ R25, R25, c[0x0][0x2d0], -R138.reuse ;  /* 0x0000b40019197a23 */ /* 0x100fe4000001088a */
[--C-:B------:R-:W-:Y:S01]  /*85b0*/  FFMA.FTZ R26, R26, c[0x0][0x2d0], -R3.reuse ;  /* 0x0000b4001a1a7a23 */ /* 0x100fe20000010803 */
[-C--:B--2---:R-:W-:Y:S01]  /*85c0*/  @P1 IADD3 R6, P2, R8, R13.reuse, RZ ;  /* 0x0000000d08061210 */ /* 0x084fe20007f5e0ff */
[----:B----4-:R-:W-:Y:S02]  /*85d0*/  FMUL.FTZ R14, R0, R150 ;  /* 0x00000096000e7220 */ /* 0x010fe40000410000 */
[--C-:B------:R-:W-:Y:S03]  /*85e0*/  FFMA.FTZ R27, R27, c[0x0][0x2d0], -R3.reuse ;  /* 0x0000b4001b1b7a23 */ /* 0x100fe60000010803 */
[----:B------:R2:W-:Y:S01]  /*85f0*/  MUFU.EX2 R202, R24 ;  /* 0x0000001800ca7308 */ /* 0x0005e20000000800 */
[--C-:B------:R-:W-:Y:S02]  /*8600*/  FFMA.FTZ R91, R91, c[0x0][0x2d0], -R3.reuse ;  /* 0x0000b4005b5b7a23 */ /* 0x100fe40000010803 */
[--C-:B------:R-:W-:Y:S01]  /*8610*/  FFMA.FTZ R94, R94, c[0x0][0x2d0], -R3.reuse ;  /* 0x0000b4005e5e7a23 */ /* 0x100fe20000010803 */
[-C--:B-1----:R-:W-:Y:S01]  /*8620*/  @P1 IADD3.X R11, R5, R12.reuse, RZ, P4, !PT ;  /* 0x0000000c050b1210 */ /* 0x082fe200027fe4ff */
[--C-:B------:R-:W-:Y:S02]  /*8630*/  FFMA.FTZ R95, R95, c[0x0][0x2d0], -R3.reuse ;  /* 0x0000b4005f5f7a23 */ /* 0x100fe40000010803 */
[--C-:B------:R-:W-:Y:S01]  /*8640*/  FFMA.FTZ R31, R31, c[0x0][0x2d0], -R3.reuse ;  /* 0x0000b4001f1f7a23 */ /* 0x100fe20000010803 */
[-C--:B------:R-:W-:Y:S01]  /*8650*/  @P1 IADD3.X R9, R11, R12.reuse, RZ, P3, !PT ;  /* 0x0000000c0b091210 */ /* 0x080fe20001ffe4ff */
[----:B------:R1:W-:Y:S01]  /*8660*/  @P1 LDGSTS.E.BYPASS.LTC128B.128 [R245+0x4900], [R10.64], !P0 ;  /* 0x049000000af51fae */ /* 0x0003e2000c101d48 */
[----:B------:R4:W-:Y:S01]  /*8670*/  MUFU.EX2 R203, R25 ;  /* 0x0000001900cb7308 */ /* 0x0009e20000000800 */
[----:B------:R-:W-:Y:S01]  /*8680*/  @P1 IADD3 R4, P3, R6, R13, RZ ;  /* 0x0000000d06041210 */ /* 0x000fe20007f7e0ff */
[--C-:B------:R-:W-:Y:S01]  /*8690*/  FFMA.FTZ R28, R28, c[0x0][0x2d0], -R138.reuse ;  /* 0x0000b4001c1c7a23 */ /* 0x100fe2000001088a */
[-C--:B------:R-:W-:Y:S01]  /*86a0*/  @P1 IADD3.X R7, R9, R12.reuse, RZ, P2, !PT ;  /* 0x0000000c09071210 */ /* 0x080fe200017fe4ff */
[----:B---3--:R-:W-:Y:S02]  /*86b0*/  FMUL.FTZ R15, R0, R151 ;  /* 0x00000097000f7220 */ /* 0x008fe40000410000 */
[--C-:B------:R-:W-:Y:S01]  /*86c0*/  FFMA.FTZ R29, R29, c[0x0][0x2d0], -R138.reuse ;  /* 0x0000b4001d1d7a23 */ /* 0x100fe2000001088a */
[----:B------:R3:W-:Y:S01]  /*86d0*/  @P1 LDGSTS.E.BYPASS.LTC128B.128 [R245+0x5100], [R8.64], !P0 ;  /* 0x0510000008f51fae */ /* 0x0007e2000c101d48 */
[----:B------:R-:W-:Y:S01]  /*86e0*/  @P1 IADD3.X R5, R7, R12, RZ, P3, !PT ;  /* 0x0000000c07051210 */ /* 0x000fe20001ffe4ff */
[--C-:B------:R-:W-:Y:S01]  /*86f0*/  FFMA.FTZ R30, R30, c[0x0][0x2d0], -R3.reuse ;  /* 0x0000b4001e1e7a23 */ /* 0x100fe20000010803 */
[----:B------:R3:W-:Y:S01]  /*8700*/  MUFU.EX2 R197, R26 ;  /* 0x0000001a00c57308 */ /* 0x0007e20000000800 */
[--C-:B------:R-:W-:Y:S02]  /*8710*/  FFMA.FTZ R44, R44, c[0x0][0x2d0], -R138.reuse ;  /* 0x0000b4002c2c7a23 */ /* 0x100fe4000001088a */
[--C-:B------:R-:W-:Y:S02]  /*8720*/  FFMA.FTZ R78, R78, c[0x0][0x2d0], -R3.reuse ;  /* 0x0000b4004e4e7a23 */ /* 0x100fe40000010803 */
[----:B------:R3:W-:Y:S01]  /*8730*/  @P1 LDGSTS.E.BYPASS.LTC128B.128 [R245+0x5900], [R6.64], !P0 ;  /* 0x0590000006f51fae */ /* 0x0007e2000c101d48 */
[----:B--2---:R-:W-:Y:S02]  /*8740*/  FMUL.FTZ R24, R133, R160 ;  /* 0x000000a085187220 */ /* 0x004fe40000410000 */
[----:B------:R-:W-:Y:S02]  /*8750*/  FFMA.FTZ R79, R79, c[0x0][0x2d0], -R3 ;  /* 0x0000b4004f4f7a23 */ /* 0x000fe40000010803 */
[----:B------:R2:W-:Y:S01]  /*8760*/  MUFU.EX2 R196, R27 ;  /* 0x0000001b00c47308 */ /* 0x0005e20000000800 */
[--C-:B------:R-:W-:Y:S02]  /*8770*/  FFMA.FTZ R76, R76, c[0x0][0x2d0], -R138.reuse ;  /* 0x0000b4004c4c7a23 */ /* 0x100fe4000001088a */
[----:B------:R2:W-:Y:S01]  /*8780*/  @P1 LDGSTS.E.BYPASS.LTC128B.128 [R245+0x6100], [R4.64], !P0 ;  /* 0x0610000004f51fae */ /* 0x0005e2000c101d48 */
[C---:B----4-:R-:W-:Y:S01]  /*8790*/  FMUL.FTZ R25, R133.reuse, R161 ;  /* 0x000000a185197220 */ /* 0x050fe20000410000 */
[----:B-1----:R-:W-:Y:S01]  /*87a0*/  @P1 IADD3 R10, P2, R4, R13, RZ ;  /* 0x0000000d040a1210 */ /* 0x002fe20007f5e0ff */
[----:B------:R-:W-:Y:S02]  /*87b0*/  FMUL.FTZ R13, R133, R149 ;  /* 0x00000095850d7220 */ /* 0x000fe40000410000 */
[--C-:B------:R-:W-:Y:S01]  /*87c0*/  FFMA.FTZ R88, R88, c[0x0][0x2d0], -R138.reuse ;  /* 0x0000b40058587a23 */ /* 0x100fe2000001088a */
[----:B------:R-:W-:Y:S01]  /*87d0*/  @P1 IADD3.X R11, R5, R12, RZ, P2, !PT ;  /* 0x0000000c050b1210 */ /* 0x000fe200017fe4ff */
[----:B------:R-:W-:Y:S01]  /*87e0*/  FMUL.FTZ R12, R133, R148 ;  /* 0x00000094850c7220 */ /* 0x000fe20000410000 */
[----:B------:R1:W-:Y:S01]  /*87f0*/  MUFU.EX2 R199, R31 ;  /* 0x0000001f00c77308 */ /* 0x0003e20000000800 */
[--C-:B------:R-:W-:Y:S02]  /*8800*/  FFMA.FTZ R89, R89, c[0x0][0x2d0], -R138.reuse ;  /* 0x0000b40059597a23 */ /* 0x100fe4000001088a */
[----:B------:R4:W-:Y:S01]  /*8810*/  @P1 LDGSTS.E.BYPASS.LTC128B.128 [R245+0x6900], [R10.64], !P0 ;  /* 0x069000000af51fae */ /* 0x0009e2000c101d48 */
[----:B---3--:R-:W-:Y:S01]  /*8820*/  FMUL.FTZ R8, R133, R140 ;  /* 0x0000008c85087220 */ /* 0x008fe20000410000 */
[----:B------:R-:W-:Y:S01]  /*8830*/  F2FP.BF16.PACK_AB R140, R217, R214 ;  /* 0x000000d6d98c723e */ /* 0x000fe200000010ff */
[----:B------:R-:W-:Y:S01]  /*8840*/  FMUL.FTZ R9, R133, R141 ;  /* 0x0000008d85097220 */ /* 0x000fe20000410000 */
[----:B------:R-:W-:Y:S01]  /*8850*/  F2FP.BF16.PACK_AB R141, R195, R194 ;  /* 0x000000c2c38d723e */ /* 0x000fe200000010ff */
[----:B------:R-:W-:Y:S02]  /*8860*/  FMUL.FTZ R26, R0, R162 ;  /* 0x000000a2001a7220 */ /* 0x000fe40000410000 */
[----:B------:R-:W-:Y:S01]  /*8870*/  FMUL.FTZ R6, R136, R146 ;  /* 0x0000009288067220 */ /* 0x000fe20000410000 */
[----:B------:R-:W3:Y:S01]  /*8880*/  LDSM.16.MT88.4 R20, [R228+0x100] ;  /* 0x00010000e414783b */ /* 0x000ee20000004200 */
[----:B------:R-:W-:Y:S01]  /*8890*/  F2FP.BF16.PACK_AB R146, R210, R224 ;  /* 0x000000e0d292723e */ /* 0x000fe200000010ff */
[----:B------:R-:W-:Y:S01]  /*88a0*/  FMUL.FTZ R7, R136, R147 ;  /* 0x0000009388077220 */ /* 0x000fe20000410000 */
[----:B------:R-:W-:Y:S01]  /*88b0*/  F2FP.BF16.PACK_AB R147, R211, R225 ;  /* 0x000000e1d393723e */ /* 0x000fe200000010ff */
[----:B------:R-:W4:Y:S01]  /*88c0*/  MUFU.EX2 R218, R33 ;  /* 0x0000002100da7308 */ /* 0x000f220000000800 */
[C---:B--2---:R-:W-:Y:S02]  /*88d0*/  FMUL.FTZ R27, R0.reuse, R163 ;  /* 0x000000a3001b7220 */ /* 0x044fe40000410000 */
[----:B------:R-:W-:Y:S01]  /*88e0*/  FMUL.FTZ R4, R137, R144 ;  /* 0x0000009089047220 */ /* 0x000fe20000410000 */
[----:B------:R-:W-:Y:S01]  /*88f0*/  F2FP.BF16.PACK_AB R144, R223, R220 ;  /* 0x000000dcdf90723e */ /* 0x000fe200000010ff */
[----:B------:R-:W-:Y:S01]  /*8900*/  FMUL.FTZ R5, R137, R145 ;  /* 0x0000009189057220 */ /* 0x000fe20000410000 */
[----:B------:R-:W-:Y:S01]  /*8910*/  F2FP.BF16.PACK_AB R145, R221, R219 ;  /* 0x000000dbdd91723e */ /* 0x000fe200000010ff */
[----:B------:R-:W2:Y:S01]  /*8920*/  LDSM.16.MT88.4 R188, [R231+0x100] ;  /* 0x00010000e7bc783b */ /* 0x000ea20000004200 */
[--C-:B------:R-:W-:Y:S02]  /*8930*/  FFMA.FTZ R103, R103, c[0x0][0x2d0], -R193.reuse ;  /* 0x0000b40067677a23 */ /* 0x100fe400000108c1 */
[----:B------:R-:W-:Y:S01]  /*8940*/  MUFU.EX2 R207, R67 ;  /* 0x0000004300cf7308 */ /* 0x000fe20000000800 */
[----:B-1----:R-:W-:Y:S01]  /*8950*/  FMUL.FTZ R31, R0, R167 ;  /* 0x000000a7001f7220 */ /* 0x002fe20000410000 */
[----:B------:R-:W-:Y:S01]  /*8960*/  MOV R167, R226 ;  /* 0x000000e200a77202 */ /* 0x000fe20000000f00 */
[--C-:B------:R-:W-:Y:S02]  /*8970*/  FFMA.FTZ R114, R114, c[0x0][0x2d0], -R193.reuse ;  /* 0x0000b40072727a23 */ /* 0x100fe400000108c1 */
[----:B------:R-:W1:Y:S01]  /*8980*/  LDSM.16.MT88.4 R148, [R229+0x100] ;  /* 0x00010000e594783b */ /* 0x000e620000004200 */
[----:B----4-:R-:W-:Y:S01]  /*8990*/  FMUL.FTZ R10, R0, R142 ;  /* 0x0000008e000a7220 */ /* 0x010fe20000410000 */
[----:B------:R-:W-:Y:S01]  /*89a0*/  F2FP.BF16.PACK_AB R142, R208, R222 ;  /* 0x000000ded08e723e */ /* 0x000fe200000010ff */
[----:B------:R-:W-:Y:S01]  /*89b0*/  FMUL.FTZ R11, R0, R143 ;  /* 0x0000008f000b7220 */ /* 0x000fe20000410000 */
[----:B------:R-:W-:Y:S01]  /*89c0*/  F2FP.BF16.PACK_AB R143, R201, R200 ;  /* 0x000000c8c98f723e */ /* 0x000fe200000010ff */
[----:B------:R-:W-:Y:S01]  /*89d0*/  MUFU.EX2 R206, R60 ;  /* 0x0000003c00ce7308 */ /* 0x000fe20000000800 */
[----:B------:R-:W-:Y:S02]  /*89e0*/  FFMA.FTZ R193, R115, c[0x0][0x2d0], -R193 ;  /* 0x0000b40073c17a23 */ /* 0x000fe400000108c1 */
[----:B------:R-:W4:Y:S01]  /*89f0*/  LDSM.16.MT88.4 R152, [R230+0x100] ;  /* 0x00010000e698783b */ /* 0x000f220000004200 */
[----:B------:R-:W-:Y:S01]  /*8a00*/  MOV R161, R218 ;  /* 0x000000da00a17202 */ /* 0x000fe20000000f00 */
[--C-:B------:R-:W-:Y:S02]  /*8a10*/  FFMA.FTZ R104, R104, c[0x0][0x2d0], -R138.reuse ;  /* 0x0000b40068687a23 */ /* 0x100fe4000001088a */
[--C-:B------:R-:W-:Y:S02]  /*8a20*/  FFMA.FTZ R105, R105, c[0x0][0x2d0], -R138.reuse ;  /* 0x0000b40069697a23 */ /* 0x100fe4000001088a */
[--C-:B------:R-:W-:Y:S01]  /*8a30*/  FFMA.FTZ R108, R108, c[0x0][0x2d0], -R138.reuse ;  /* 0x0000b4006c6c7a23 */ /* 0x100fe2000001088a */
[----:B------:R-:W-:Y:S01]  /*8a40*/  MUFU.EX2 R204, R69 ;  /* 0x0000004500cc7308 */ /* 0x000fe20000000800 */
[----:B------:R-:W0:Y:S01]  /*8a50*/  LDGDEPBAR ;  /* 0x00000000000079af */ /* 0x000e220000000000 */
[----:B------:R-:W-:Y:S02]  /*8a60*/  FFMA.FTZ R138, R109, c[0x0][0x2d0], -R138 ;  /* 0x0000b4006d8a7a23 */ /* 0x000fe4000001088a */
[--C-:B------:R-:W-:Y:S01]  /*8a70*/  FFMA.FTZ R106, R106, c[0x0][0x2d0], -R3.reuse ;  /* 0x0000b4006a6a7a23 */ /* 0x100fe20000010803 */
[-C--:B---3--:R-:W-:Y:S05]  /*8a80*/  HMMA.16816.F32.BF16 R4, R144, R20.reuse, R4 ;  /* 0x000000149004723c */ /* 0x088fea0000041804 */
[----:B------:R3:W1:Y:S01]  /*8a90*/  MUFU.EX2 R205, R35 ;  /* 0x0000002300cd7308 */ /* 0x0006620000000800 */
[--C-:B------:R-:W-:Y:S02]  /*8aa0*/  FFMA.FTZ R107, R107, c[0x0][0x2d0], -R3.reuse ;  /* 0x0000b4006b6b7a23 */ /* 0x100fe40000010803 */
[--C-:B------:R-:W-:Y:S01]  /*8ab0*/  FFMA.FTZ R110, R110, c[0x0][0x2d0], -R3.reuse ;  /* 0x0000b4006e6e7a23 */ /* 0x100fe20000010803 */
[C---:B------:R-:W-:Y:S04]  /*8ac0*/  HMMA.16816.F32.BF16 R8, R140.reuse, R20, R8 ;  /* 0x000000148c08723c */ /* 0x040fe80000041808 */
[--C-:B------:R-:W-:Y:S02]  /*8ad0*/  FFMA.FTZ R84, R84, c[0x0][0x2d0], -R192.reuse ;  /* 0x0000b40054547a23 */ /* 0x100fe400000108c0 */
[----:B------:R2:W-:Y:S01]  /*8ae0*/  MUFU.EX2 R252, R37 ;  /* 0x0000002500fc7308 */ /* 0x0005e20000000800 */
[C---:B------:R-:W-:Y:S01]  /*8af0*/  FMUL.FTZ R20, R137.reuse, R156 ;  /* 0x0000009c89147220 */ /* 0x040fe20000410000 */
[-C--:B------:R-:W-:Y:S04]  /*8b00*/  HMMA.16816.F32.BF16 R12, R140, R22.reuse, R12 ;  /* 0x000000168c0c723c */ /* 0x080fe8000004180c */
[----:B------:R-:W-:Y:S02]  /*8b10*/  FMUL.FTZ R21, R137, R157 ;  /* 0x0000009d89157220 */ /* 0x000fe40000410000 */
[--C-:B------:R-:W-:Y:S02]  /*8b20*/  FFMA.FTZ R85, R85, c[0x0][0x2d0], -R192.reuse ;  /* 0x0000b40055557a23 */ /* 0x100fe400000108c0 */
[C---:B------:R-:W-:Y:S01]  /*8b30*/  HMMA.16816.F32.BF16 R16, R144.reuse, R22, R16 ;  /* 0x000000169010723c */ /* 0x040fe20000041810 */
[----:B------:R-:W4:Y:S03]  /*8b40*/  MUFU.EX2 R32, R28 ;  /* 0x0000001c00207308 */ /* 0x000f260000000800 */
[----:B---3--:R-:W-:Y:S01]  /*8b50*/  FMUL.FTZ R35, R136, R171 ;  /* 0x000000ab88237220 */ /* 0x008fe20000410000 */
[----:B------:R-:W-:Y:S01]  /*8b60*/  MOV R171, R215 ;  /* 0x000000d700ab7202 */ /* 0x000fe20000000f00 */
[--C-:B------:R-:W-:Y:S01]  /*8b70*/  FFMA.FTZ R96, R96, c[0x0][0x2d0], -R192.reuse ;  /* 0x0000b40060607a23 */ /* 0x100fe200000108c0 */
[----:B-1----:R-:W-:Y:S01]  /*8b80*/  MOV R160, R205 ;  /* 0x000000cd00a07202 */ /* 0x002fe20000000f00 */
[C---:B------:R-:W-:Y:S03]  /*8b90*/  FMUL.FTZ R22, R136.reuse, R158 ;  /* 0x0000009e88167220 */ /* 0x040fe60000410000 */
[----:B------:R1:W3:Y:S01]  /*8ba0*/  MUFU.EX2 R33, R29 ;  /* 0x0000001d00217308 */ /* 0x0002e20000000800 */
[----:B------:R-:W-:Y:S02]  /*8bb0*/  FMUL.FTZ R23, R136, R159 ;  /* 0x0000009f88177220 */ /* 0x000fe40000410000 */
[----:B------:R-:W-:Y:S01]  /*8bc0*/  LDSM.16.MT88.4 R156, [R229+0x900] ;  /* 0x00090000e59c783b */ /* 0x000fe20000004200 */
[----:B--2---:R-:W-:Y:S02]  /*8bd0*/  FMUL.FTZ R37, R137, R173 ;  /* 0x000000ad89257220 */ /* 0x004fe40000410000 */
[--C-:B------:R-:W-:Y:S02]  /*8be0*/  FFMA.FTZ R97, R97, c[0x0][0x2d0], -R192.reuse ;  /* 0x0000b40061617a23 */ /* 0x100fe400000108c0 */
[-C--:B------:R-:W-:Y:S02]  /*8bf0*/  HMMA.16816.F32.BF16 R20, R144, R188.reuse, R20 ;  /* 0x000000bc9014723c */ /* 0x080fe40000041814 */
[----:B------:R2:W-:Y:S01]  /*8c00*/  MUFU.EX2 R198, R30 ;  /* 0x0000001e00c67308 */ /* 0x0005e20000000800 */
[--C-:B------:R-:W-:Y:S02]  /*8c10*/  FFMA.FTZ R100, R100, c[0x0][0x2d0], -R192.reuse ;  /* 0x0000b40064647a23 */ /* 0x100fe400000108c0 */
[----:B------:R-:W-:Y:S01]  /*8c20*/  FFMA.FTZ R101, R101, c[0x0][0x2d0], -R192 ;  /* 0x0000b40065657a23 */ /* 0x000fe200000108c0 */
[----:B----4-:R-:W-:Y:S01]  /*8c30*/  MOV R162, R32 ;  /* 0x0000002000a27202 */ /* 0x010fe20000000f00 */
[----:B------:R-:W-:Y:S01]  /*8c40*/  FMUL.FTZ R32, R137, R168 ;  /* 0x000000a889207220 */ /* 0x000fe20000410000 */
[C---:B------:R-:W-:Y:S04]  /*8c50*/  HMMA.16816.F32.BF16 R24, R140.reuse, R188, R24 ;  /* 0x000000bc8c18723c */ /* 0x040fe80000041818 */
[----:B------:R4:W4:Y:S01]  /*8c60*/  MUFU.EX2 R216, R34 ;  /* 0x0000002200d87308 */ /* 0x0009220000000800 */
[C---:B------:R-:W-:Y:S01]  /*8c70*/  FMUL.FTZ R28, R133.reuse, R164 ;  /* 0x000000a4851c7220 */ /* 0x040fe20000410000 */
[----:B------:R-:W-:Y:S01]  /*8c80*/  MOV R168, R210 ;  /* 0x000000d200a87202 */ /* 0x000fe20000000f00 */
[----:B-1----:R-:W-:Y:S07]  /*8c90*/  FMUL.FTZ R29, R133, R165 ;  /* 0x000000a5851d7220 */ /* 0x002fee0000410000 */
[----:B------:R1:W-:Y:S01]  /*8ca0*/  MUFU.EX2 R247, R39 ;  /* 0x0000002700f77308 */ /* 0x0003e20000000800 */
[----:B--2---:R-:W-:Y:S01]  /*8cb0*/  FMUL.FTZ R30, R0, R166 ;  /* 0x000000a6001e7220 */ /* 0x004fe20000410000 */
[----:B---3--:R-:W-:Y:S01]  /*8cc0*/  MOV R166, R33 ;  /* 0x0000002100a67202 */ /* 0x008fe20000000f00 */
[C---:B------:R-:W-:Y:S01]  /*8cd0*/  FMUL.FTZ R33, R137.reuse, R169 ;  /* 0x000000a989217220 */ /* 0x040fe20000410000 */
[----:B------:R-:W-:Y:S06]  /*8ce0*/  MOV R169, R211 ;  /* 0x000000d300a97202 */ /* 0x000fec0000000f00 */
[----:B------:R2:W3:Y:S01]  /*8cf0*/  MUFU.EX2 R251, R36 ;  /* 0x0000002400fb7308 */ /* 0x0004e20000000800 */
[-C--:B------:R-:W-:Y:S03]  /*8d00*/  HMMA.16816.F32.BF16 R28, R140, R190.reuse, R28 ;  /* 0x000000be8c1c723c */ /* 0x080fe6000004181c */
[C---:B----4-:R-:W-:Y:S01]  /*8d10*/  FMUL.FTZ R34, R136.reuse, R170 ;  /* 0x000000aa88227220 */ /* 0x050fe20000410000 */
[----:B------:R-:W-:Y:S02]  /*8d20*/  MOV R170, R208 ;  /* 0x000000d000aa7202 */ /* 0x000fe40000000f00 */
[----:B------:R-:W-:Y:S03]  /*8d30*/  MOV R163, R216 ;  /* 0x000000d800a37202 */ /* 0x000fe60000000f00 */
[----:B------:R4:W3:Y:S01]  /*8d40*/  MUFU.EX2 R248, R38 ;  /* 0x0000002600f87308 */ /* 0x0008e20000000800 */
[C---:B------:R-:W-:Y:S04]  /*8d50*/  HMMA.16816.F32.BF16 R32, R144.reuse, R190, R32 ;  /* 0x000000be9020723c */ /* 0x040fe80000041820 */
[C---:B-1----:R-:W-:Y:S05]  /*8d60*/  FMUL.FTZ R39, R136.reuse, R175 ;  /* 0x000000af88277220 */ /* 0x042fea0000410000 */
[----:B------:R1:W-:Y:S03]  /*8d70*/  MUFU.EX2 R250, R48 ;  /* 0x0000003000fa7308 */ /* 0x0003e60000000800 */
[----:B--2---:R-:W-:Y:S07]  /*8d80*/  FMUL.FTZ R36, R137, R172 ;  /* 0x000000ac89247220 */ /* 0x004fee0000410000 */
[----:B------:R2:W-:Y:S01]  /*8d90*/  MUFU.EX2 R227, R50 ;  /* 0x0000003200e37308 */ /* 0x0005e20000000800 */
[----:B----4-:R-:W-:Y:S09]  /*8da0*/  FMUL.FTZ R38, R136, R174 ;  /* 0x000000ae88267220 */ /* 0x010ff20000410000 */
[----:B------:R4:W3:Y:S01]  /*8db0*/  MUFU.EX2 R249, R49 ;  /* 0x0000003100f97308 */ /* 0x0008e20000000800 */
[-C--:B------:R-:W-:Y:S03]  /*8dc0*/  HMMA.16816.F32.BF16 R36, R144, R148.reuse, R36 ;  /* 0x000000949024723c */ /* 0x080fe60000041824 */
[C---:B-1----:R-:W-:Y:S06]  /*8dd0*/  FMUL.FTZ R48, R133.reuse, R176 ;  /* 0x000000b085307220 */ /* 0x042fec0000410000 */
[----:B------:R1:W1:Y:S03]  /*8de0*/  MUFU.EX2 R226, R51 ;  /* 0x0000003300e27308 */ /* 0x0002660000000800 */
[C---:B--2---:R-:W-:Y:S07]  /*8df0*/  FMUL.FTZ R50, R0.reuse, R178 ;  /* 0x000000b200327220 */ /* 0x044fee0000410000 */
[----:B------:R2:W-:Y:S01]  /*8e00*/  MUFU.EX2 R216, R44 ;  /* 0x0000002c00d87308 */ /* 0x0005e20000000800 */
[----:B----4-:R-:W-:Y:S09]  /*8e10*/  FMUL.FTZ R49, R133, R177 ;  /* 0x000000b185317220 */ /* 0x010ff20000410000 */
[----:B------:R4:W-:Y:S01]  /*8e20*/  MUFU.EX2 R165, R40 ;  /* 0x0000002800a57308 */ /* 0x0009e20000000800 */
[----:B-1----:R-:W-:Y:S09]  /*8e30*/  FMUL.FTZ R51, R0, R179 ;  /* 0x000000b300337220 */ /* 0x002ff20000410000 */
[----:B------:R1:W1:Y:S01]  /*8e40*/  MUFU.EX2 R218, R41 ;  /* 0x0000002900da7308 */ /* 0x0002620000000800 */
[C---:B------:R-:W-:Y:S04]  /*8e50*/  HMMA.16816.F32.BF16 R48, R140.reuse, R148, R48 ;  /* 0x000000948c30723c */ /* 0x040fe80000041830 */
[--C-:B--2---:R-:W-:Y:S02]  /*8e60*/  FFMA.FTZ R44, R43, c[0x0][0x2d0], -R3.reuse ;  /* 0x0000b4002b2c7a23 */ /* 0x104fe40000010803 */
[C---:B------:R-:W-:Y:S02]  /*8e70*/  FMUL.FTZ R43, R136.reuse, R183 ;  /* 0x000000b7882b7220 */ /* 0x040fe40000410000 */
[-C--:B------:R-:W-:Y:S01]  /*8e80*/  HMMA.16816.F32.BF16 R116, R140, R150.reuse, R116 ;  /* 0x000000968c74723c */ /* 0x080fe20000041874 */
[----:B------:R2:W-:Y:S03]  /*8e90*/  MUFU.EX2 R164, R42 ;  /* 0x0000002a00a47308 */ /* 0x0005e60000000800 */
[----:B------:R-:W-:Y:S02]  /*8ea0*/  FFMA.FTZ R3, R111, c[0x0][0x2d0], -R3 ;  /* 0x0000b4006f037a23 */ /* 0x000fe40000010803 */
[C---:B----4-:R-:W-:Y:S02]  /*8eb0*/  FMUL.FTZ R40, R137.reuse, R180 ;  /* 0x000000b489287220 */ /* 0x050fe40000410000 */
[C---:B------:R-:W-:Y:S01]  /*8ec0*/  HMMA.16816.F32.BF16 R120, R144.reuse, R150, R120 ;  /* 0x000000969078723c */ /* 0x040fe20000041878 */
[----:B------:R-:W4:Y:S02]  /*8ed0*/  LDSM.16.MT88.4 R148, [R228+0x900] ;  /* 0x00090000e494783b */ /* 0x000f240000004200 */
[----:B------:R3:W3:Y:S01]  /*8ee0*/  MUFU.EX2 R174, R44 ;  /* 0x0000002c00ae7308 */ /* 0x0006e20000000800 */
[C---:B-1----:R-:W-:Y:S09]  /*8ef0*/  FMUL.FTZ R41, R137.reuse, R181 ;  /* 0x000000b589297220 */ /* 0x042ff20000410000 */
[----:B------:R1:W1:Y:S01]  /*8f00*/  MUFU.EX2 R215, R45 ;  /* 0x0000002d00d77308 */ /* 0x0002620000000800 */
[C---:B--2---:R-:W-:Y:S09]  /*8f10*/  FMUL.FTZ R42, R136.reuse, R182 ;  /* 0x000000b6882a7220 */ /* 0x044ff20000410000 */
[----:B------:R2:W-:Y:S01]  /*8f20*/  MUFU.EX2 R173, R46 ;  /* 0x0000002e00ad7308 */ /* 0x0005e20000000800 */
[-C--:B------:R-:W-:Y:S03]  /*8f30*/  HMMA.16816.F32.BF16 R40, R144, R152.reuse, R40 ;  /* 0x000000989028723c */ /* 0x080fe60000041828 */
[C---:B---3--:R-:W-:Y:S01]  /*8f40*/  FMUL.FTZ R44, R137.reuse, R184 ;  /* 0x000000b8892c7220 */ /* 0x048fe20000410000 */
[----:B------:R-:W-:Y:S04]  /*8f50*/  MOV R184, R203 ;  /* 0x000000cb00b87202 */ /* 0x000fe80000000f00 */
[C---:B------:R-:W-:Y:S01]  /*8f60*/  HMMA.16816.F32.BF16 R124, R140.reuse, R152, R124 ;  /* 0x000000988c7c723c */ /* 0x040fe2000004187c */
[----:B------:R3:W3:Y:S03]  /*8f70*/  MUFU.EX2 R172, R47 ;  /* 0x0000002f00ac7308 */ /* 0x0006e60000000800 */
[----:B-1----:R-:W-:Y:S01]  /*8f80*/  FMUL.FTZ R45, R137, R185 ;  /* 0x000000b9892d7220 */ /* 0x002fe20000410000 */
[----:B------:R-:W-:Y:S03]  /*8f90*/  MOV R185, R212 ;  /* 0x000000d400b97202 */ /* 0x000fe60000000f00 */
[-C--:B------:R-:W-:Y:S03]  /*8fa0*/  HMMA.16816.F32.BF16 R128, R140, R154.reuse, R128 ;  /* 0x0000009a8c80723c */ /* 0x080fe60000041880 */
[----:B------:R-:W-:Y:S01]  /*8fb0*/  MUFU.EX2 R212, R53 ;  /* 0x0000003500d47308 */ /* 0x000fe20000000800 */
[----:B--2---:R-:W-:Y:S01]  /*8fc0*/  FMUL.FTZ R46, R136, R186 ;  /* 0x000000ba882e7220 */ /* 0x004fe20000410000 */
[----:B------:R-:W-:Y:S04]  /*8fd0*/  MOV R186, R213 ;  /* 0x000000d500ba7202 */ /* 0x000fe80000000f00 */
[----:B------:R-:W-:Y:S04]  /*8fe0*/  F2FP.BF16.PACK_AB R140, R186, R171 ;  /* 0x000000abba8c723e */ /* 0x000fe800000010ff */
[----:B------:R-:W-:Y:S01]  /*8ff0*/  MUFU.EX2 R213, R52 ;  /* 0x0000003400d57308 */ /* 0x000fe20000000800 */
[----:B------:R-:W-:Y:S02]  /*9000*/  F2FP.BF16.PACK_AB R142, R161, R167 ;  /* 0x000000a7a18e723e */ /* 0x000fe400000010ff */
[----:B------:R-:W-:Y:S01]  /*9010*/  F2FP.BF16.PACK_AB R141, R185, R209 ;  /* 0x000000d1b98d723e */ /* 0x000fe200000010ff */
[----:B---3--:R-:W-:Y:S01]  /*9020*/  FMUL.FTZ R47, R136, R187 ;  /* 0x000000bb882f7220 */ /* 0x008fe20000410000 */
[----:B------:R-:W-:Y:S02]  /*9030*/  F2FP.BF16.PACK_AB R143, R160, R163 ;  /* 0x000000a3a08f723e */ /* 0x000fe400000010ff */
[----:B------:R-:W-:Y:S03]  /*9040*/  MOV R187, R202 ;  /* 0x000000ca00bb7202 */ /* 0x000fe60000000f00 */
[----:B------:R-:W-:Y:S01]  /*9050*/  MUFU.EX2 R208, R55 ;  /* 0x0000003700d07308 */ /* 0x000fe20000000800 */
[----:B------:R-:W-:Y:S01]  /*9060*/  HMMA.16816.F32.BF16 R44, R144, R154, R44 ;  /* 0x0000009a902c723c */ /* 0x000fe2000004182c */
[----:B------:R-:W1:Y:S06]  /*9070*/  LDSM.16.MT88.4 R152, [R231+0x900] ;  /* 0x00090000e798783b */ /* 0x000e6c0000004200 */
[----:B------:R-:W-:Y:S01]  /*9080*/  F2FP.BF16.PACK_AB R144, R184, R187 ;  /* 0x000000bbb890723e */ /* 0x000fe200000010ff */
[-C--:B----4-:R-:W-:Y:S01]  /*9090*/  HMMA.16816.F32.BF16 R4, R140, R148.reuse, R4 ;  /* 0x000000948c04723c */ /* 0x090fe20000041804 */
[----:B------:R-:W-:Y:S04]  /*90a0*/  MUFU.EX2 R211, R64 ;  /* 0x0000004000d37308 */ /* 0x000fe80000000800 */
[----:B------:R-:W-:Y:S02]  /*90b0*/  F2FP.BF16.PACK_AB R146, R166, R162 ;  /* 0x000000a2a692723e */ /* 0x000fe400000010ff */
[----:B------:R-:W-:Y:S02]  /*90c0*/  F2FP.BF16.PACK_AB R145, R196, R197 ;  /* 0x000000c5c491723e */ /* 0x000fe400000010ff */
[----:B------:R-:W-:Y:S02]  /*90d0*/  F2FP.BF16.PACK_AB R147, R199, R198 ;  /* 0x000000c6c793723e */ /* 0x000fe400000010ff */
[----:B------:R-:W-:Y:S05]  /*90e0*/  MUFU.EX2 R210, R65 ;  /* 0x0000004100d27308 */ /* 0x000fea0000000800 */
[C---:B------:R-:W-:Y:S01]  /*90f0*/  HMMA.16816.F32.BF16 R8, R144.reuse, R148, R8 ;  /* 0x000000949008723c */ /* 0x040fe20000041808 */
[----:B------:R-:W2:Y:S04]  /*9100*/  LDL.LU R148, [R1+0xc] ;  /* 0x00000c0001947983 */ /* 0x000ea80000300800 */
[----:B------:R3:W-:Y:S02]  /*9110*/  MUFU.EX2 R179, R66 ;  /* 0x0000004200b37308 */ /* 0x0007e40000000800 */
[----:B------:R-:W-:Y:S01]  /*9120*/  MOV R149, R209 ;  /* 0x000000d100957202 */ /* 0x000fe20000000f00 */
[-C--:B------:R-:W-:Y:S07]  /*9130*/  HMMA.16816.F32.BF16 R12, R144, R150.reuse, R12 ;  /* 0x00000096900c723c */ /* 0x080fee000004180c */
[----:B------:R4:W-:Y:S01]  /*9140*/  MUFU.EX2 R209, R54 ;  /* 0x0000003600d17308 */ /* 0x0009e20000000800 */
[C---:B------:R-:W-:Y:S01]  /*9150*/  HMMA.16816.F32.BF16 R16, R140.reuse, R150, R16 ;  /* 0x000000968c10723c */ /* 0x040fe20000041810 */
[----:B------:R-:W2:Y:S04]  /*9160*/  LDL.LU R150, [R1] ;  /* 0x0000000001967983 */ /* 0x000ea80000300800 */
[----:B------:R-:W2:Y:S03]  /*9170*/  LDL.LU R151, [R1+0x8] ;  /* 0x0000080001977983 */ /* 0x000ea60000300800 */
[-C--:B-1----:R-:W-:Y:S01]  /*9180*/  HMMA.16816.F32.BF16 R20, R140, R152.reuse, R20 ;  /* 0x000000988c14723c */ /* 0x082fe20000041814 */
[----:B------:R-:W-:Y:S01]  /*9190*/  MUFU.EX2 R205, R61 ;  /* 0x0000003d00cd7308 */ /* 0x000fe20000000800 */
[----:B---3--:R-:W-:Y:S06]  /*91a0*/  LDSM.16.MT88.4 R64, [R228+0x1100] ;  /* 0x00110000e440783b */ /* 0x008fec0000004200 */
[C---:B------:R-:W-:Y:S03]  /*91b0*/  HMMA.16816.F32.BF16 R24, R144.reuse, R152, R24 ;  /* 0x000000989018723c */ /* 0x040fe60000041818 */
[----:B------:R-:W-:Y:S01]  /*91c0*/  MUFU.EX2 R181, R62 ;  /* 0x0000003e00b57308 */ /* 0x000fe20000000800 */
[----:B------:R-:W3:Y:S04]  /*91d0*/  LDL.LU R153, [R1+0x4] ;  /* 0x0000040001997983 */ /* 0x000ee80000300800 */
[-C--:B------:R-:W-:Y:S01]  /*91e0*/  HMMA.16816.F32.BF16 R28, R144, R154.reuse, R28 ;  /* 0x0000009a901c723c */ /* 0x080fe2000004181c */
[----:B----4-:R-:W1:Y:S04]  /*91f0*/  LDSM.16.MT88.4 R52, [R230+0x900] ;  /* 0x00090000e634783b */ /* 0x010e680000004200 */
[----:B------:R4:W-:Y:S03]  /*9200*/  MUFU.EX2 R180, R63 ;  /* 0x0000003f00b47308 */ /* 0x0009e60000000800 */
[C---:B------:R-:W-:Y:S07]  /*9210*/  HMMA.16816.F32.BF16 R32, R140.reuse, R154, R32 ;  /* 0x0000009a8c20723c */ /* 0x040fee0000041820 */
[----:B------:R-:W-:Y:S01]  /*9220*/  MUFU.EX2 R202, R68 ;  /* 0x0000004400ca7308 */ /* 0x000fe20000000800 */
[-C--:B------:R-:W-:Y:S08]  /*9230*/  HMMA.16816.F32.BF16 R36, R140, R156.reuse, R36 ;  /* 0x0000009c8c24723c */ /* 0x080ff00000041824 */
[C---:B------:R-:W-:Y:S01]  /*9240*/  HMMA.16816.F32.BF16 R48, R144.reuse, R156, R48 ;  /* 0x0000009c9030723c */ /* 0x040fe20000041830 */
[----:B------:R-:W-:Y:S01]  /*9250*/  MUFU.EX2 R190, R70 ;  /* 0x0000004600be7308 */ /* 0x000fe20000000800 */
[----:B----4-:R-:W4:Y:S05]  /*9260*/  LDSM.16.MT88.4 R60, [R231+0x1100] ;  /* 0x00110000e73c783b */ /* 0x010f2a0000004200 */
[----:B------:R-:W-:Y:S01]  /*9270*/  MOV R157, R168 ;  /* 0x000000a8009d7202 */ /* 0x000fe20000000f00 */
[-C--:B------:R-:W-:Y:S03]  /*9280*/  HMMA.16816.F32.BF16 R116, R144, R158.reuse, R116 ;  /* 0x0000009e9074723c */ /* 0x080fe60000041874 */
[----:B------:R4:W-:Y:S05]  /*9290*/  MUFU.EX2 R189, R71 ;  /* 0x0000004700bd7308 */ /* 0x0009ea0000000800 */
[C---:B------:R-:W-:Y:S05]  /*92a0*/  HMMA.16816.F32.BF16 R120, R140.reuse, R158, R120 ;  /* 0x0000009e8c78723c */ /* 0x040fea0000041878 */
[----:B------:R-:W-:Y:S03]  /*92b0*/  MUFU.EX2 R182, R72 ;  /* 0x0000004800b67308 */ /* 0x000fe60000000800 */
[-C--:B-1----:R-:W-:Y:S07]  /*92c0*/  HMMA.16816.F32.BF16 R40, R140, R52.reuse, R40 ;  /* 0x000000348c28723c */ /* 0x082fee0000041828 */
[----:B------:R-:W-:Y:S01]  /*92d0*/  MUFU.EX2 R203, R80 ;  /* 0x0000005000cb7308 */ /* 0x000fe20000000800 */
[C---:B------:R-:W-:Y:S01]  /*92e0*/  HMMA.16816.F32.BF16 R124, R144.reuse, R52, R124 ;  /* 0x00000034907c723c */ /* 0x040fe2000004187c */
[----:B----4-:R-:W-:Y:S06]  /*92f0*/  LDSM.16.MT88.4 R68, [R231+0x1900] ;  /* 0x00190000e744783b */ /* 0x010fec0000004200 */
[----:B------:R-:W-:Y:S01]  /*9300*/  F2FP.BF16.PACK_AB R52, R252, R251 ;  /* 0x000000fbfc34723e */ /* 0x000fe200000010ff */
[-C--:B------:R-:W-:Y:S01]  /*9310*/  HMMA.16816.F32.BF16 R128, R144, R54.reuse, R128 ;  /* 0x000000369080723c */ /* 0x080fe20000041880 */
[----:B------:R1:W-:Y:S03]  /*9320*/  MUFU.EX2 R175, R56 ;  /* 0x0000003800af7308 */ /* 0x0003e60000000800 */
[----:B------:R-:W-:Y:S04]  /*9330*/  F2FP.BF16.PACK_AB R53, R247, R248 ;  /* 0x000000f8f735723e */ /* 0x000fe800000010ff */
[----:B------:R-:W-:Y:S01]  /*9340*/  HMMA.16816.F32.BF16 R44, R140, R54, R44 ;  /* 0x000000368c2c723c */ /* 0x000fe2000004182c */
[----:B------:R-:W4:Y:S02]  /*9350*/  LDSM.16.MT88.4 R140, [R229+0x1100] ;  /* 0x00110000e58c783b */ /* 0x000f240000004200 */
[----:B------:R1:W1:Y:S04]  /*9360*/  MUFU.EX2 R178, R57 ;  /* 0x0000003900b27308 */ /* 0x0002680000000800 */
[----:B------:R-:W-:Y:S02]  /*9370*/  F2FP.BF16.PACK_AB R54, R249, R250 ;  /* 0x000000faf936723e */ /* 0x000fe400000010ff */
[----:B------:R-:W-:Y:S04]  /*9380*/  F2FP.BF16.PACK_AB R55, R226, R227 ;  /* 0x000000e3e237723e */ /* 0x000fe800000010ff */
[----:B------:R4:W-:Y:S03]  /*9390*/  MUFU.EX2 R177, R58 ;  /* 0x0000003a00b17308 */ /* 0x0009e60000000800 */
[-C--:B------:R-:W-:Y:S05]  /*93a0*/  HMMA.16816.F32.BF16 R4, R52, R64.reuse, R4 ;  /* 0x000000403404723c */ /* 0x080fea0000041804 */
[----:B-1----:R-:W-:Y:S02]  /*93b0*/  F2FP.BF16.PACK_AB R56, R218, R165 ;  /* 0x000000a5da38723e */ /* 0x002fe400000010ff */
[----:B------:R1:W1:Y:S01]  /*93c0*/  MUFU.EX2 R176, R59 ;  /* 0x0000003b00b07308 */ /* 0x0002620000000800 */
[----:B------:R-:W-:Y:S09]  /*93d0*/  F2FP.BF16.PACK_AB R57, R174, R164 ;  /* 0x000000a4ae39723e */ /* 0x000ff200000010ff */
[----:B------:R-:W-:Y:S01]  /*93e0*/  MUFU.EX2 R80, R74 ;  /* 0x0000004a00507308 */ /* 0x000fe20000000800 */
[----:B----4-:R-:W-:Y:S09]  /*93f0*/  F2FP.BF16.PACK_AB R58, R215, R216 ;  /* 0x000000d8d73a723e */ /* 0x010ff200000010ff */
[----:B------:R-:W-:Y:S01]  /*9400*/  MUFU.EX2 R183, R83 ;  /* 0x0000005300b77308 */ /* 0x000fe20000000800 */
[----:B-1----:R-:W-:Y:S09]  /*9410*/  F2FP.BF16.PACK_AB R59, R172, R173 ;  /* 0x000000adac3b723e */ /* 0x002ff200000010ff */
[----:B------:R-:W1:Y:S01]  /*9420*/  MUFU.EX2 R83, R73 ;  /* 0x0000004900537308 */ /* 0x000e620000000800 */
[C---:B------:R-:W-:Y:S08]  /*9430*/  HMMA.16816.F32.BF16 R8, R56.reuse, R64, R8 ;  /* 0x000000403808723c */ /* 0x040ff00000041808 */
[-C--:B------:R-:W-:Y:S01]  /*9440*/  HMMA.16816.F32.BF16 R12, R56, R66.reuse, R12 ;  /* 0x00000042380c723c */ /* 0x080fe2000004180c */
[----:B------:R-:W-:Y:S07]  /*9450*/  MUFU.EX2 R92, R92 ;  /* 0x0000005c005c7308 */ /* 0x000fee0000000800 */
[C---:B------:R-:W-:Y:S01]  /*9460*/  HMMA.16816.F32.BF16 R16, R52.reuse, R66, R16 ;  /* 0x000000423410723c */ /* 0x040fe20000041810 */
[----:B------:R-:W4:Y:S02]  /*9470*/  LDSM.16.MT88.4 R64, [R230+0x1100] ;  /* 0x00110000e640783b */ /* 0x000f240000004200 */
[----:B------:R-:W-:Y:S05]  /*9480*/  MUFU.EX2 R93, R93 ;  /* 0x0000005d005d7308 */ /* 0x000fea0000000800 */
[-C--:B------:R-:W-:Y:S05]  /*9490*/  HMMA.16816.F32.BF16 R20, R52, R60.reuse, R20 ;  /* 0x0000003c3414723c */ /* 0x080fea0000041814 */
[----:B------:R-:W-:Y:S03]  /*94a0*/  MUFU.EX2 R90, R90 ;  /* 0x0000005a005a7308 */ /* 0x000fe60000000800 */
[C---:B------:R-:W-:Y:S07]  /*94b0*/  HMMA.16816.F32.BF16 R24, R56.reuse, R60, R24 ;  /* 0x0000003c3818723c */ /* 0x040fee0000041818 */
[----:B------:R-:W-:Y:S01]  /*94c0*/  MUFU.EX2 R91, R91 ;  /* 0x0000005b005b7308 */ /* 0x000fe20000000800 */
[-C--:B------:R-:W-:Y:S08]  /*94d0*/  HMMA.16816.F32.BF16 R28, R56, R62.reuse, R28 ;  /* 0x0000003e381c723c */ /* 0x080ff0000004181c */
[C---:B------:R-:W-:Y:S01]  /*94e0*/  HMMA.16816.F32.BF16 R32, R52.reuse, R62, R32 ;  /* 0x0000003e3420723c */ /* 0x040fe20000041820 */
[----:B------:R-:W1:Y:S01]  /*94f0*/  LDSM.16.MT88.4 R60, [R228+0x1900] ;  /* 0x00190000e43c783b */ /* 0x000e620000004200 */
[----:B------:R-:W-:Y:S06]  /*9500*/  MUFU.EX2 R94, R94 ;  /* 0x0000005e005e7308 */ /* 0x000fec0000000800 */
[-C--:B------:R-:W-:Y:S04]  /*9510*/  HMMA.16816.F32.BF16 R36, R52, R140.reuse, R36 ;  /* 0x0000008c3424723c */ /* 0x080fe80000041824 */
[----:B------:R-:W-:Y:S04]  /*9520*/  MUFU.EX2 R95, R95 ;  /* 0x0000005f005f7308 */ /* 0x000fe80000000800 */
[C---:B------:R-:W-:Y:S06]  /*9530*/  HMMA.16816.F32.BF16 R48, R56.reuse, R140, R48 ;  /* 0x0000008c3830723c */ /* 0x040fec0000041830 */
[----:B------:R-:W-:Y:S02]  /*9540*/  MUFU.EX2 R113, R113 ;  /* 0x0000007100717308 */ /* 0x000fe40000000800 */
[-C--:B------:R-:W-:Y:S08]  /*9550*/  HMMA.16816.F32.BF16 R116, R56, R142.reuse, R116 ;  /* 0x0000008e3874723c */ /* 0x080ff00000041874 */
[C---:B------:R-:W-:Y:S01]  /*9560*/  HMMA.16816.F32.BF16 R120, R52.reuse, R142, R120 ;  /* 0x0000008e3478723c */ /* 0x040fe20000041878 */
[----:B------:R-:W-:Y:S07]  /*9570*/  MUFU.EX2 R193, R193 ;  /* 0x000000c100c17308 */ /* 0x000fee0000000800 */
[-C--:B----4-:R-:W-:Y:S03]  /*9580*/  HMMA.16816.F32.BF16 R40, R52, R64.reuse, R40 ;  /* 0x000000403428723c */ /* 0x090fe60000041828 */
[----:B------:R-:W-:Y:S05]  /*9590*/  MUFU.EX2 R138, R138 ;  /* 0x0000008a008a7308 */ /* 0x000fea0000000800 */
[C---:B------:R-:W-:Y:S05]  /*95a0*/  HMMA.16816.F32.BF16 R124, R56.reuse, R64, R124 ;  /* 0x00000040387c723c */ /* 0x040fea000004187c */
[----:B------:R-:W-:Y:S03]  /*95b0*/  MUFU.EX2 R191, R81 ;  /* 0x0000005100bf7308 */ /* 0x000fe60000000800 */
[-C--:B------:R-:W-:Y:S07]  /*95c0*/  HMMA.16816.F32.BF16 R128, R56, R66.reuse, R128 ;  /* 0x000000423880723c */ /* 0x080fee0000041880 */
[----:B------:R-:W-:Y:S01]  /*95d0*/  F2FP.BF16.PACK_AB R56, R178, R175 ;  /* 0x000000afb238723e */ /* 0x000fe200000010ff */
[----:B------:R-:W-:Y:S01]  /*95e0*/  HMMA.16816.F32.BF16 R44, R52, R66, R44 ;  /* 0x00000042342c723c */ /* 0x000fe2000004182c */
[----:B------:R-:W4:Y:S01]  /*95f0*/  LDSM.16.MT88.4 R64, [R229+0x1900] ;  /* 0x00190000e540783b */ /* 0x000f220000004200 */
[----:B------:R-:W-:Y:S02]  /*9600*/  MUFU.EX2 R81, R77 ;  /* 0x0000004d00517308 */ /* 0x000fe40000000800 */
[----:B------:R-:W-:Y:S02]  /*9610*/  F2FP.BF16.PACK_AB R58, R205, R206 ;  /* 0x000000cecd3a723e */ /* 0x000fe400000010ff */
[----:B------:R-:W-:Y:S02]  /*9620*/  F2FP.BF16.PACK_AB R57, R176, R177 ;  /* 0x000000b1b039723e */ /* 0x000fe400000010ff */
[----:B------:R-:W-:Y:S04]  /*9630*/  F2FP.BF16.PACK_AB R52, R212, R213 ;  /* 0x000000d5d434723e */ /* 0x000fe800000010ff */
[----:B------:R-:W-:Y:S01]  /*9640*/  F2FP.BF16.PACK_AB R54, R210, R211 ;  /* 0x000000d3d236723e */ /* 0x000fe200000010ff */
[----:B------:R2:W-:Y:S01]  /*9650*/  MUFU.EX2 R77, R75 ;  /* 0x0000004b004d7308 */ /* 0x0005e20000000800 */
[----:B------:R-:W-:Y:S02]  /*9660*/  F2FP.BF16.PACK_AB R53, R208, R209 ;  /* 0x000000d1d035723e */ /* 0x000fe400000010ff */
[----:B------:R-:W-:Y:S02]  /*9670*/  F2FP.BF16.PACK_AB R55, R207, R179 ;  /* 0x000000b3cf37723e */ /* 0x000fe400000010ff */
[----:B------:R-:W-:Y:S05]  /*9680*/  F2FP.BF16.PACK_AB R59, R180, R181 ;  /* 0x000000b5b43b723e */ /* 0x000fea00000010ff */
[-C--:B-1----:R-:W-:Y:S01]  /*9690*/  HMMA.16816.F32.BF16 R4, R52, R60.reuse, R4 ;  /* 0x0000003c3404723c */ /* 0x082fe20000041804 */
[----:B------:R-:W-:Y:S02]  /*96a0*/  MUFU.EX2 R188, R82 ;  /* 0x0000005200bc7308 */ /* 0x000fe40000000800 */
[----:B--2---:R-:W-:Y:S01]  /*96b0*/  FFMA.FTZ R0, R0, R148, R194 ;  /* 0x0000009400007223 */ /* 0x004fe200000100c2 */
[----:B------:R-:W-:Y:S04]  /*96c0*/  MOV R148, R171 ;  /* 0x000000ab00947202 */ /* 0x000fe80000000f00 */
[C---:B------:R-:W-:Y:S03]  /*96d0*/  HMMA.16816.F32.BF16 R8, R56.reuse, R60, R8 ;  /* 0x0000003c3808723c */ /* 0x040fe60000041808 */
[----:B------:R1:W2:Y:S01]  /*96e0*/  MUFU.EX2 R82, R76 ;  /* 0x0000004c00527308 */ /* 0x0002a20000000800 */
[----:B------:R-:W-:Y:S04]  /*96f0*/  LDSM.16.MT88.4 R72, [R229+0x2100] ;  /* 0x00210000e548783b */ /* 0x000fe80000004200 */
[-C--:B------:R-:W-:Y:S04]  /*9700*/  HMMA.16816.F32.BF16 R12, R56, R62.reuse, R12 ;  /* 0x0000003e380c723c */ /* 0x080fe8000004180c */
[----:B------:R-:W-:Y:S01]  /*9710*/  FFMA.FTZ R136, R136, R150, R219 ;  /* 0x0000009688887223 */ /* 0x000fe200000100db */
[----:B------:R-:W-:Y:S01]  /*9720*/  MOV R150, R169 ;  /* 0x000000a900967202 */ /* 0x000fe20000000f00 */
[----:B------:R-:W-:Y:S01]  /*9730*/  FFMA.FTZ R133, R133, R151, R214 ;  /* 0x0000009785857223 */ /* 0x000fe200000100d6 */
[----:B------:R-:W-:Y:S01]  /*9740*/  MOV R151, R170 ;  /* 0x000000aa00977202 */ /* 0x000fe20000000f00 */
[C---:B------:R-:W-:Y:S01]  /*9750*/  HMMA.16816.F32.BF16 R16, R52.reuse, R62, R16 ;  /* 0x0000003e3410723c */ /* 0x040fe20000041810 */
[----:B------:R-:W2:Y:S01]  /*9760*/  LDSM.16.MT88.4 R60, [R230+0x1900] ;  /* 0x00190000e63c783b */ /* 0x000ea20000004200 */
[----:B------:R-:W-:Y:S02]  /*9770*/  MUFU.EX2 R78, R78 ;  /* 0x0000004e004e7308 */ /* 0x000fe40000000800 */
[----:B------:R-:W-:Y:S02]  /*9780*/  FADD.FTZ R136, R221, R136 ;  /* 0x00000088dd887221 */ /* 0x000fe40000010000 */
[----:B------:R-:W-:Y:S02]  /*9790*/  FADD.FTZ R133, R217, R133 ;  /* 0x00000085d9857221 */ /* 0x000fe40000010000 */
[-C--:B------:R-:W-:Y:S01]  /*97a0*/  HMMA.16816.F32.BF16 R20, R52, R68.reuse, R20 ;  /* 0x000000443414723c */ /* 0x080fe20000041814 */
[----:B------:R-:W-:Y:S03]  /*97b0*/  LDSM.16.MT88.4 R168, [R231+0x3100] ;  /* 0x00310000e7a8783b */ /* 0x000fe60000004200 */
[----:B---3--:R-:W-:Y:S01]  /*97c0*/  FFMA.FTZ R137, R137, R153, R220 ;  /* 0x0000009989897223 */ /* 0x008fe200000100dc */
[----:B------:R-:W3:Y:S01]  /*97d0*/  MUFU.EX2 R79, R79 ;  /* 0x0000004f004f7308 */ /* 0x000ee20000000800 */
[----:B------:R-:W-:Y:S02]  /*97e0*/  FADD.FTZ R133, R222, R133 ;  /* 0x00000085de857221 */ /* 0x000fe40000010000 */
[C---:B------:R-:W-:Y:S01]  /*97f0*/  HMMA.16816.F32.BF16 R24, R56.reuse, R68, R24 ;  /* 0x000000443818723c */ /* 0x040fe20000041818 */
[----:B------:R-:W-:Y:S03]  /*9800*/  LDSM.16.MT88.4 R152, [R228+0x3100] ;  /* 0x00310000e498783b */ /* 0x000fe60000004200 */
[----:B------:R-:W-:Y:S02]  /*9810*/  FADD.FTZ R137, R223, R137 ;  /* 0x00000089df897221 */ /* 0x000fe40000010000 */
[----:B-1----:R-:W-:Y:S01]  /*9820*/  FADD.FTZ R76, R195, R0 ;  /* 0x00000000c34c7221 */ /* 0x002fe20000010000 */
[----:B------:R-:W-:Y:S01]  /*9830*/  MUFU.EX2 R88, R88 ;  /* 0x0000005800587308 */ /* 0x000fe20000000800 */
[-C--:B------:R-:W-:Y:S04]  /*9840*/  HMMA.16816.F32.BF16 R28, R56, R70.reuse, R28 ;  /* 0x00000046381c723c */ /* 0x080fe8000004181c */
[----:B------:R-:W-:Y:S02]  /*9850*/  FADD.FTZ R137, R224, R137 ;  /* 0x00000089e0897221 */ /* 0x000fe40000010000 */
[----:B------:R-:W-:Y:S02]  /*9860*/  FADD.FTZ R0, R225, R136 ;  /* 0x00000088e1007221 */ /* 0x000fe40000010000 */
[C---:B------:R-:W-:Y:S01]  /*9870*/  HMMA.16816.F32.BF16 R32, R52.reuse, R70, R32 ;  /* 0x000000463420723c */ /* 0x040fe20000041820 */
[----:B------:R-:W-:Y:S01]  /*9880*/  LDSM.16.MT88.4 R68, [R231+0x2100] ;  /* 0x00210000e744783b */ /* 0x000fe20000004200 */
[----:B------:R-:W-:Y:S02]  /*9890*/  MUFU.EX2 R89, R89 ;  /* 0x0000005900597308 */ /* 0x000fe40000000800 */
[----:B------:R-:W-:Y:S04]  /*98a0*/  FADD.FTZ R0, R150, R0 ;  /* 0x0000000096007221 */ /* 0x000fe80000010000 */
[-C--:B----4-:R-:W-:Y:S04]  /*98b0*/  HMMA.16816.F32.BF16 R36, R52, R64.reuse, R36 ;  /* 0x000000403424723c */ /* 0x090fe80000041824 */
[----:B------:R-:W-:Y:S04]  /*98c0*/  MUFU.EX2 R112, R112 ;  /* 0x0000007000707308 */ /* 0x000fe80000000800 */
[C---:B------:R-:W-:Y:S06]  /*98d0*/  HMMA.16816.F32.BF16 R48, R56.reuse, R64, R48 ;  /* 0x000000403830723c */ /* 0x040fec0000041830 */
[----:B------:R-:W-:Y:S02]  /*98e0*/  MUFU.EX2 R114, R114 ;  /* 0x0000007200727308 */ /* 0x000fe40000000800 */
[-C--:B------:R-:W-:Y:S08]  /*98f0*/  HMMA.16816.F32.BF16 R116, R56, R66.reuse, R116 ;  /* 0x000000423874723c */ /* 0x080ff00000041874 */
[C---:B------:R-:W-:Y:S01]  /*9900*/  HMMA.16816.F32.BF16 R120, R52.reuse, R66, R120 ;  /* 0x000000423478723c */ /* 0x040fe20000041878 */
[----:B------:R-:W1:Y:S01]  /*9910*/  LDSM.16.MT88.4 R64, [R228+0x2100] ;  /* 0x00210000e440783b */ /* 0x000e620000004200 */
[----:B------:R-:W-:Y:S06]  /*9920*/  MUFU.EX2 R105, R105 ;  /* 0x0000006900697308 */ /* 0x000fec0000000800 */
[-C--:B--2---:R-:W-:Y:S04]  /*9930*/  HMMA.16816.F32.BF16 R40, R52, R60.reuse, R40 ;  /* 0x0000003c3428723c */ /* 0x084fe80000041828 */
[----:B------:R-:W-:Y:S04]  /*9940*/  MUFU.EX2 R108, R108 ;  /* 0x0000006c006c7308 */ /* 0x000fe80000000800 */
[C---:B------:R-:W-:Y:S06]  /*9950*/  HMMA.16816.F32.BF16 R124, R56.reuse, R60, R124 ;  /* 0x0000003c387c723c */ /* 0x040fec000004187c */
[----:B------:R-:W-:Y:S02]  /*9960*/  MUFU.EX2 R84, R84 ;  /* 0x0000005400547308 */ /* 0x000fe40000000800 */
[-C--:B------:R-:W-:Y:S07]  /*9970*/  HMMA.16816.F32.BF16 R128, R56, R62.reuse, R128 ;  /* 0x0000003e3880723c */ /* 0x080fee0000041880 */
[----:B------:R-:W-:Y:S01]  /*9980*/  F2FP.BF16.PACK_AB R56, R83, R182 ;  /* 0x000000b65338723e */ /* 0x000fe200000010ff */
[----:B------:R-:W-:Y:S01]  /*9990*/  HMMA.16816.F32.BF16 R44, R52, R62, R44 ;  /* 0x0000003e342c723c */ /* 0x000fe2000004182c */
[----:B------:R-:W2:Y:S01]  /*99a0*/  LDSM.16.MT88.4 R60, [R230+0x2100] ;  /* 0x00210000e63c783b */ /* 0x000ea20000004200 */
[----:B------:R-:W4:Y:S02]  /*99b0*/  MUFU.EX2 R85, R85 ;  /* 0x0000005500557308 */ /* 0x000f240000000800 */
[----:B------:R-:W-:Y:S02]  /*99c0*/  F2FP.BF16.PACK_AB R58, R81, R82 ;  /* 0x00000052513a723e */ /* 0x000fe400000010ff */
[----:B------:R-:W-:Y:S02]  /*99d0*/  F2FP.BF16.PACK_AB R57, R77, R80 ;  /* 0x000000504d39723e */ /* 0x000fe400000010ff */
[----:B------:R-:W-:Y:S04]  /*99e0*/  F2FP.BF16.PACK_AB R52, R204, R202 ;  /* 0x000000cacc34723e */ /* 0x000fe800000010ff */
[----:B------:R-:W-:Y:S01]  /*99f0*/  F2FP.BF16.PACK_AB R54, R191, R203 ;  /* 0x000000cbbf36723e */ /* 0x000fe200000010ff */
[----:B------:R-:W-:Y:S01]  /*9a00*/  MUFU.EX2 R96, R96 ;  /* 0x0000006000607308 */ /* 0x000fe20000000800 */
[----:B------:R-:W-:Y:S02]  /*9a10*/  F2FP.BF16.PACK_AB R53, R189, R190 ;  /* 0x000000bebd35723e */ /* 0x000fe400000010ff */
[----:B------:R-:W-:Y:S02]  /*9a20*/  F2FP.BF16.PACK_AB R55, R183, R188 ;  /* 0x000000bcb737723e */ /* 0x000fe400000010ff */
[----:B---3--:R-:W-:Y:S05]  /*9a30*/  F2FP.BF16.PACK_AB R59, R79, R78 ;  /* 0x0000004e4f3b723e */ /* 0x008fea00000010ff */
[-C--:B-1----:R-:W-:Y:S01]  /*9a40*/  HMMA.16816.F32.BF16 R4, R52, R64.reuse, R4 ;  /* 0x000000403404723c */ /* 0x082fe20000041804 */
[----:B------:R-:W1:Y:S07]  /*9a50*/  MUFU.EX2 R97, R97 ;  /* 0x0000006100617308 */ /* 0x000e6e0000000800 */
[C---:B------:R-:W-:Y:S03]  /*9a60*/  HMMA.16816.F32.BF16 R8, R56.reuse, R64, R8 ;  /* 0x000000403808723c */ /* 0x040fe60000041808 */
[----:B------:R-:W-:Y:S05]  /*9a70*/  MUFU.EX2 R86, R86 ;  /* 0x0000005600567308 */ /* 0x000fea0000000800 */
[-C--:B------:R-:W-:Y:S05]  /*9a80*/  HMMA.16816.F32.BF16 R12, R56, R66.reuse, R12 ;  /* 0x00000042380c723c */ /* 0x080fea000004180c */
[----:B------:R-:W3:Y:S03]  /*9a90*/  MUFU.EX2 R87, R87 ;  /* 0x0000005700577308 */ /* 0x000ee60000000800 */
[C---:B------:R-:W-:Y:S01]  /*9aa0*/  HMMA.16816.F32.BF16 R16, R52.reuse, R66, R16 ;  /* 0x000000423410723c */ /* 0x040fe20000041810 */
[----:B------:R-:W1:Y:S06]  /*9ab0*/  LDSM.16.MT88.4 R64, [R228+0x2900] ;  /* 0x00290000e440783b */ /* 0x000e6c0000004200 */
[----:B------:R-:W-:Y:S01]  /*9ac0*/  MUFU.EX2 R98, R98 ;  /* 0x0000006200627308 */ /* 0x000fe20000000800 */
[-C--:B------:R-:W-:Y:S08]  /*9ad0*/  HMMA.16816.F32.BF16 R20, R52, R68.reuse, R20 ;  /* 0x000000443414723c */ /* 0x080ff00000041814 */
[C---:B------:R-:W-:Y:S01]  /*9ae0*/  HMMA.16816.F32.BF16 R24, R56.reuse, R68, R24 ;  /* 0x000000443818723c */ /* 0x040fe20000041818 */
[----:B------:R-:W1:Y:S07]  /*9af0*/  MUFU.EX2 R99, R99 ;  /* 0x0000006300637308 */ /* 0x000e6e0000000800 */
[-C--:B------:R-:W-:Y:S03]  /*9b00*/  HMMA.16816.F32.BF16 R28, R56, R70.reuse, R28 ;  /* 0x00000046381c723c */ /* 0x080fe6000004181c */
[----:B------:R-:W-:Y:S05]  /*9b10*/  MUFU.EX2 R100, R100 ;  /* 0x0000006400647308 */ /* 0x000fea0000000800 */
[C---:B------:R-:W-:Y:S01]  /*9b20*/  HMMA.16816.F32.BF16 R32, R52.reuse, R70, R32 ;  /* 0x000000463420723c */ /* 0x040fe20000041820 */
[----:B------:R-:W1:Y:S04]  /*9b30*/  LDSM.16.MT88.4 R68, [R231+0x2900] ;  /* 0x00290000e744783b */ /* 0x000e680000004200 */
[----:B------:R-:W-:Y:S03]  /*9b40*/  MUFU.EX2 R101, R101 ;  /* 0x0000006500657308 */ /* 0x000fe60000000800 */
[-C--:B------:R-:W-:Y:S07]  /*9b50*/  HMMA.16816.F32.BF16 R36, R52, R72.reuse, R36 ;  /* 0x000000483424723c */ /* 0x080fee0000041824 */
[----:B------:R-:W-:Y:S01]  /*9b60*/  MUFU.EX2 R102, R102 ;  /* 0x0000006600667308 */ /* 0x000fe20000000800 */
[C---:B------:R-:W-:Y:S08]  /*9b70*/  HMMA.16816.F32.BF16 R48, R56.reuse, R72, R48 ;  /* 0x000000483830723c */ /* 0x040ff00000041830 */
[-C--:B------:R-:W-:Y:S01]  /*9b80*/  HMMA.16816.F32.BF16 R116, R56, R74.reuse, R116 ;  /* 0x0000004a3874723c */ /* 0x080fe20000041874 */
[----:B------:R-:W1:Y:S07]  /*9b90*/  MUFU.EX2 R103, R103 ;  /* 0x0000006700677308 */ /* 0x000e6e0000000800 */
[C---:B------:R-:W-:Y:S01]  /*9ba0*/  HMMA.16816.F32.BF16 R120, R52.reuse, R74, R120 ;  /* 0x0000004a3478723c */ /* 0x040fe20000041878 */
[----:B------:R-:W1:Y:S02]  /*9bb0*/  LDSM.16.MT88.4 R72, [R229+0x2900] ;  /* 0x00290000e548783b */ /* 0x000e640000004200 */
[----:B------:R-:W1:Y:S05]  /*9bc0*/  MUFU.EX2 R104, R104 ;  /* 0x0000006800687308 */ /* 0x000e6a0000000800 */
[-C--:B--2---:R-:W-:Y:S05]  /*9bd0*/  HMMA.16816.F32.BF16 R40, R52, R60.reuse, R40 ;  /* 0x0000003c3428723c */ /* 0x084fea0000041828 */
[----:B------:R-:W-:Y:S03]  /*9be0*/  MUFU.EX2 R106, R106 ;  /* 0x0000006a006a7308 */ /* 0x000fe60000000800 */
[C---:B------:R-:W-:Y:S07]  /*9bf0*/  HMMA.16816.F32.BF16 R124, R56.reuse, R60, R124 ;  /* 0x0000003c387c723c */ /* 0x040fee000004187c */
[----:B------:R-:W2:Y:S01]  /*9c00*/  MUFU.EX2 R107, R107 ;  /* 0x0000006b006b7308 */ /* 0x000ea20000000800 */
[-C--:B------:R-:W-:Y:S07]  /*9c10*/  HMMA.16816.F32.BF16 R128, R56, R62.reuse, R128 ;  /* 0x0000003e3880723c */ /* 0x080fee0000041880 */
[----:B------:R-:W-:Y:S01]  /*9c20*/  F2FP.BF16.PACK_AB R58, R93, R92 ;  /* 0x0000005c5d3a723e */ /* 0x000fe200000010ff */
[----:B------:R-:W-:Y:S01]  /*9c30*/  HMMA.16816.F32.BF16 R44, R52, R62, R44 ;  /* 0x0000003e342c723c */ /* 0x000fe2000004182c */
[----:B------:R-:W2:Y:S03]  /*9c40*/  LDSM.16.MT88.4 R60, [R230+0x2900] ;  /* 0x00290000e63c783b */ /* 0x000ea60000004200 */
[----:B------:R-:W-:Y:S02]  /*9c50*/  F2FP.BF16.PACK_AB R57, R91, R90 ;  /* 0x0000005a5b39723e */ /* 0x000fe400000010ff */
[----:B------:R-:W-:Y:S02]  /*9c60*/  F2FP.BF16.PACK_AB R59, R95, R94 ;  /* 0x0000005e5f3b723e */ /* 0x000fe400000010ff */
[----:B----4-:R-:W-:Y:S04]  /*9c70*/  F2FP.BF16.PACK_AB R52, R85, R84 ;  /* 0x000000545534723e */ /* 0x010fe800000010ff */
[----:B-1----:R-:W-:Y:S02]  /*9c80*/  F2FP.BF16.PACK_AB R54, R97, R96 ;  /* 0x000000606136723e */ /* 0x002fe400000010ff */
[----:B---3--:R-:W-:Y:S02]  /*9c90*/  F2FP.BF16.PACK_AB R53, R87, R86 ;  /* 0x000000565735723e */ /* 0x008fe400000010ff */
[----:B------:R-:W-:Y:S02]  /*9ca0*/  F2FP.BF16.PACK_AB R55, R99, R98 ;  /* 0x000000626337723e */ /* 0x000fe400000010ff */
[----:B------:R-:W-:Y:S05]  /*9cb0*/  F2FP.BF16.PACK_AB R56, R89, R88 ;  /* 0x000000585938723e */ /* 0x000fea00000010ff */
[-C--:B------:R-:W-:Y:S08]  /*9cc0*/  HMMA.16816.F32.BF16 R4, R52, R64.reuse, R4 ;  /* 0x000000403404723c */ /* 0x080ff00000041804 */
[C---:B------:R-:W-:Y:S07]  /*9cd0*/  HMMA.16816.F32.BF16 R8, R56.reuse, R64, R8 ;  /* 0x000000403808723c */ /* 0x040fee0000041808 */
[----:B------:R-:W-:Y:S01]  /*9ce0*/  FADD.FTZ R65, R151, R133 ;  /* 0x0000008597417221 */ /* 0x000fe20000010000 */
[-C--:B------:R-:W-:Y:S04]  /*9cf0*/  HMMA.16816.F32.BF16 R12, R56, R66.reuse, R12 ;  /* 0x00000042380c723c */ /* 0x080fe8000004180c */
[----:B------:R-:W-:Y:S01]  /*9d00*/  FADD.FTZ R64, R200, R76 ;  /* 0x0000004cc8407221 */ /* 0x000fe20000010000 */
[----:B------:R-:W-:Y:S03]  /*9d10*/  MOV R133, R132 ;  /* 0x0000008400857202 */ /* 0x000fe60000000f00 */
[C---:B------:R-:W-:Y:S01]  /*9d20*/  HMMA.16816.F32.BF16 R16, R52.reuse, R66, R16 ;  /* 0x000000423410723c */ /* 0x040fe20000041810 */
[----:B------:R1:W-:Y:S07]  /*9d30*/  MUFU.EX2 R66, R3 ;  /* 0x0000000300427308 */ /* 0x0003ee0000000800 */
[-C--:B------:R-:W-:Y:S03]  /*9d40*/  HMMA.16816.F32.BF16 R20, R52, R68.reuse, R20 ;  /* 0x000000443414723c */ /* 0x080fe60000041814 */
[----:B------:R-:W3:Y:S05]  /*9d50*/  MUFU.EX2 R67, R110 ;  /* 0x0000006e00437308 */ /* 0x000eea0000000800 */
[C---:B------:R-:W-:Y:S08]  /*9d60*/  HMMA.16816.F32.BF16 R24, R56.reuse, R68, R24 ;  /* 0x000000443818723c */ /* 0x040ff00000041818 */
[-C--:B------:R-:W-:Y:S04]  /*9d70*/  HMMA.16816.F32.BF16 R28, R56, R70.reuse, R28 ;  /* 0x00000046381c723c */ /* 0x080fe8000004181c */
[----:B-1----:R-:W-:Y:S04]  /*9d80*/  FADD.FTZ R3, R201, R64 ;  /* 0x00000040c9037221 */ /* 0x002fe80000010000 */
[C---:B------:R-:W-:Y:S04]  /*9d90*/  HMMA.16816.F32.BF16 R32, R52.reuse, R70, R32 ;  /* 0x000000463420723c */ /* 0x040fe80000041820 */
[----:B------:R-:W-:Y:S04]  /*9da0*/  FADD.FTZ R3, R197, R3 ;  /* 0x00000003c5037221 */ /* 0x000fe80000010000 */
[-C--:B------:R-:W-:Y:S04]  /*9db0*/  HMMA.16816.F32.BF16 R36, R52, R72.reuse, R36 ;  /* 0x000000483424723c */ /* 0x080fe80000041824 */
[----:B------:R-:W-:Y:S04]  /*9dc0*/  FADD.FTZ R3, R196, R3 ;  /* 0x00000003c4037221 */ /* 0x000fe80000010000 */
[----:B------:R-:W-:Y:S01]  /*9dd0*/  FADD.FTZ R3, R198, R3 ;  /* 0x00000003c6037221 */ /* 0x000fe20000010000 */
[C---:B------:R-:W-:Y:S04]  /*9de0*/  HMMA.16816.F32.BF16 R48, R56.reuse, R72, R48 ;  /* 0x000000483830723c */ /* 0x040fe80000041830 */
[----:B------:R-:W-:Y:S04]  /*9df0*/  FADD.FTZ R3, R199, R3 ;  /* 0x00000003c7037221 */ /* 0x000fe80000010000 */
[-C--:B------:R-:W-:Y:S08]  /*9e00*/  HMMA.16816.F32.BF16 R116, R56, R74.reuse, R116 ;  /* 0x0000004a3874723c */ /* 0x080ff00000041874 */
[C---:B------:R-:W-:Y:S08]  /*9e10*/  HMMA.16816.F32.BF16 R120, R52.reuse, R74, R120 ;  /* 0x0000004a3478723c */ /* 0x040ff00000041878 */
[-C--:B--2---:R-:W-:Y:S08]  /*9e20*/  HMMA.16816.F32.BF16 R40, R52, R60.reuse, R40 ;  /* 0x0000003c3428723c */ /* 0x084ff00000041828 */
[C---:B------:R-:W-:Y:S07]  /*9e30*/  HMMA.16816.F32.BF16 R124, R56.reuse, R60, R124 ;  /* 0x0000003c387c723c */ /* 0x040fee000004187c */
[----:B------:R-:W-:Y:S01]  /*9e40*/  FADD.FTZ R60, R157, R137 ;  /* 0x000000899d3c7221 */ /* 0x000fe20000010000 */
[-C--:B------:R-:W-:Y:S04]  /*9e50*/  HMMA.16816.F32.BF16 R128, R56, R62.reuse, R128 ;  /* 0x0000003e3880723c */ /* 0x080fe80000041880 */
[----:B------:R-:W-:Y:S02]  /*9e60*/  FADD.FTZ R61, R148, R60 ;  /* 0x0000003c943d7221 */ /* 0x000fe40000010000 */
[----:B------:R-:W-:Y:S02]  /*9e70*/  FADD.FTZ R60, R149, R0 ;  /* 0x00000000953c7221 */ /* 0x000fe40000010000 */
[----:B------:R-:W-:Y:S01]  /*9e80*/  FADD.FTZ R56, R187, R65 ;  /* 0x00000041bb387221 */ /* 0x000fe20000010000 */
[----:B------:R-:W-:Y:S04]  /*9e90*/  HMMA.16816.F32.BF16 R44, R52, R62, R44 ;  /* 0x0000003e342c723c */ /* 0x000fe8000004182c */
[----:B------:R-:W-:Y:S01]  /*9ea0*/  FADD.FTZ R0, R186, R61 ;  /* 0x0000003dba007221 */ /* 0x000fe20000010000 */
[----:B------:R-:W-:Y:S01]  /*9eb0*/  F2FP.BF16.PACK_AB R186, R113, R112 ;  /* 0x0000007071ba723e */ /* 0x000fe200000010ff */
[----:B------:R-:W-:Y:S01]  /*9ec0*/  FADD.FTZ R60, R185, R60 ;  /* 0x0000003cb93c7221 */ /* 0x000fe20000010000 */
[----:B------:R-:W-:Y:S01]  /*9ed0*/  F2FP.BF16.PACK_AB R185, R103, R102 ;  /* 0x0000006667b9723e */ /* 0x000fe200000010ff */
[----:B------:R-:W-:Y:S01]  /*9ee0*/  FADD.FTZ R56, R184, R56 ;  /* 0x00000038b8387221 */ /* 0x000fe20000010000 */
[----:B------:R-:W-:Y:S03]  /*9ef0*/  F2FP.BF16.PACK_AB R184, R101, R100 ;  /* 0x0000006465b8723e */ /* 0x000fe600000010ff */
[----:B------:R-:W-:Y:S01]  /*9f00*/  FADD.FTZ R61, R162, R56 ;  /* 0x00000038a23d7221 */ /* 0x000fe20000010000 */
[----:B------:R-:W-:Y:S01]  /*9f10*/  F2FP.BF16.PACK_AB R187, R193, R114 ;  /* 0x00000072c1bb723e */ /* 0x000fe200000010ff */
[----:B------:R-:W-:Y:S01]  /*9f20*/  FADD.FTZ R0, R167, R0 ;  /* 0x00000000a7007221 */ /* 0x000fe20000010000 */
[----:B------:R-:W-:Y:S01]  /*9f30*/  F2FP.BF16.PACK_AB R52, R105, R104 ;  /* 0x000000686934723e */ /* 0x000fe200000010ff */
[----:B------:R-:W-:Y:S01]  /*9f40*/  FADD.FTZ R60, R163, R60 ;  /* 0x0000003ca33c7221 */ /* 0x000fe20000010000 */
[----:B------:R-:W-:Y:S01]  /*9f50*/  F2FP.BF16.PACK_AB R54, R138, R108 ;  /* 0x0000006c8a36723e */ /* 0x000fe200000010ff */
[----:B------:R-:W-:Y:S01]  /*9f60*/  FADD.FTZ R0, R161, R0 ;  /* 0x00000000a1007221 */ /* 0x000fe20000010000 */
[----:B------:R-:W-:Y:S01]  /*9f70*/  F2FP.BF16.PACK_AB R53, R107, R106 ;  /* 0x0000006a6b35723e */ /* 0x000fe200000010ff */
[-C--:B------:R-:W-:Y:S01]  /*9f80*/  HMMA.16816.F32.BF16 R144, R184, R152.reuse, R4 ;  /* 0x00000098b890723c */ /* 0x080fe20000041804 */
[----:B------:R-:W1:Y:S04]  /*9f90*/  LDSM.16.MT88.4 R56, [R229+0x3100] ;  /* 0x00310000e538783b */ /* 0x000e680000004200 */
[----:B------:R-:W-:Y:S01]  /*9fa0*/  FADD.FTZ R0, R251, R0 ;  /* 0x00000000fb007221 */ /* 0x000fe20000010000 */
[----:B---3--:R-:W-:Y:S01]  /*9fb0*/  F2FP.BF16.PACK_AB R55, R66, R67 ;  /* 0x000000434237723e */ /* 0x008fe200000010ff */
[----:B------:R-:W-:Y:S02]  /*9fc0*/  FADD.FTZ R4, R166, R61 ;  /* 0x0000003da6047221 */ /* 0x000fe40000010000 */
[----:B------:R-:W-:Y:S03]  /*9fd0*/  FADD.FTZ R6, R164, R3 ;  /* 0x00000003a4067221 */ /* 0x000fe60000010000 */
        /* <DEDUP_REMOVED lines=14> */
[----:B------:R-:W2:Y:S02]  /*a0c0*/  LDSM.16.MT88.4 R4, [R230+0x3100] ;  /* 0x00310000e604783b */ /* 0x000ea40000004200 */
        /* <DEDUP_REMOVED lines=80> */
[----:B------:R-:W-:Y:S03]  /*a5d0*/  FADD.FTZ R0, R67, R7 ;  /* 0x0000000743007221 */ /* 0x000fe60000010000 */
[----:B------:R-:W-:Y:S01]  /*a5e0*/  STL [R1], R4 ;  /* 0x0000000401007387 */ /* 0x000fe20000100800 */
[----:B------:R-:W-:Y:S03]  /*a5f0*/  FADD.FTZ R0, R66, R0 ;  /* 0x0000000042007221 */ /* 0x000fe60000010000 */
[----:B------:R1:W-:Y:S04]  /*a600*/  STL [R1+0x8], R3 ;  /* 0x0000080301007387 */ /* 0x0003e80000100800 */
[----:B------:R2:W-:Y:S01]  /*a610*/  STL [R1+0xc], R0 ;  /* 0x00000c0001007387 */ /* 0x0005e20000100800 */
[----:B-1----:R-:W-:Y:S02]  /*a620*/  MOV R3, R134 ;  /* 0x0000008600037202 */ /* 0x002fe40000000f00 */
[----:B--2---:R-:W-:Y:S01]  /*a630*/  MOV R0, R135 ;  /* 0x0000008700007202 */ /* 0x004fe20000000f00 */
[----:B------:R-:W-:-:S05]  /*a640*/  @P1 BRA `(.L_x_738) ;  /* 0xffffc1a000001947 */ /* 0x000fca000383ffff */
.L_x_737:
[----:B----4-:R-:W2:Y:S04]  /*a650*/  LDL.LU R10, [R1+0x4] ;  /* 0x00000400010a7983 */ /* 0x010ea80000300800 */
[----:B------:R-:W3:Y:S04]  /*a660*/  LDL.LU R8, [R1] ;  /* 0x0000000001087983 */ /* 0x000ee80000300800 */
[----:B------:R-:W4:Y:S04]  /*a670*/  LDL.LU R5, [R1+0x8] ;  /* 0x0000080001057983 */ /* 0x000f280000300800 */
[----:B------:R-:W4:Y:S04]  /*a680*/  LDL.LU R4, [R1+0xc] ;  /* 0x00000c0001047983 */ /* 0x000f280000300800 */
[----:B------:R-:W4:Y:S01]  /*a690*/  LDL.LU R13, [R1+0x50] ;  /* 0x00005000010d7983 */ /* 0x000f220000300800 */
[----:B------:R-:W-:-:S03]  /*a6a0*/  MOV R56, c[0x0][0x4e8] ;  /* 0x00013a0000387a02 */ /* 0x000fc60000000f00 */
[----:B------:R-:W4:Y:S01]  /*a6b0*/  LDL.LU R57, [R1+0x54] ;  /* 0x0000540001397983 */ /* 0x000f220000300800 */
[----:B------:R-:W-:Y:S01]  /*a6c0*/  ISETP.NE.AND P0, PT, R56, 0x1, PT ;  /* 0x000000013800780c */ /* 0x000fe20003f05270 */
[----:B------:R-:W-:Y:S01]  /*a6d0*/  IMAD.MOV.U32 R49, RZ, RZ, -0x800000 ;  /* 0xff800000ff317424 */ /* 0x000fe200078e00ff */
[----:B------:R-:W-:Y:S01]  /*a6e0*/  MOV R50, 0xff800000 ;  /* 0xff80000000327802 */ /* 0x000fe20000000f00 */
[----:B------:R-:W1:Y:S01]  /*a6f0*/  S2R R55, SR_CTAID.X ;  /* 0x0000000000377919 */ /* 0x000e620000002500 */
[----:B------:R-:W-:Y:S01]  /*a700*/  MOV R52, 0xff800000 ;  /* 0xff80000000347802 */ /* 0x000fe20000000f00 */
[----:B------:R-:W-:Y:S02]  /*a710*/  IMAD.MOV.U32 R51, RZ, RZ, -0x800000 ;  /* 0xff800000ff337424 */ /* 0x000fe400078e00ff */
[----:B------:R-:W-:Y:S06]  /*a720*/  BAR.SYNC.DEFER_BLOCKING 0x1, 0x80 ;  /* 0x0042000000007b1d */ /* 0x000fec0000010000 */
[----:B--2---:R-:W2:Y:S04]  /*a730*/  SHFL.BFLY PT, R12, R10, 0x2, 0x1f ;  /* 0x0c401f000a0c7f89 */ /* 0x004ea800000e0000 */
[----:B---3--:R-:W3:Y:S04]  /*a740*/  SHFL.BFLY PT, R9, R8, 0x2, 0x1f ;  /* 0x0c401f0008097f89 */ /* 0x008ee800000e0000 */
[----:B----4-:R-:W4:Y:S04]  /*a750*/  SHFL.BFLY PT, R7, R5, 0x2, 0x1f ;  /* 0x0c401f0005077f89 */ /* 0x010f2800000e0000 */
[----:B------:R-:W1:Y:S01]  /*a760*/  SHFL.BFLY PT, R6, R4, 0x2, 0x1f ;  /* 0x0c401f0004067f89 */ /* 0x000e6200000e0000 */
[----:B------:R-:W-:-:S02]  /*a770*/  IMAD.MOV.U32 R17, RZ, RZ, R13 ;  /* 0x000000ffff117224 */ /* 0x000fc400078e000d */
[----:B--2---:R-:W-:Y:S02]  /*a780*/  FADD.FTZ R12, R12, R10 ;  /* 0x0000000a0c0c7221 */ /* 0x004fe40000010000 */
[----:B------:R-:W2:Y:S01]  /*a790*/  S2R R10, SR_CTAID.Y ;  /* 0x00000000000a7919 */ /* 0x000ea20000002600 */
[----:B---3--:R-:W-:-:S03]  /*a7a0*/  FADD.FTZ R9, R9, R8 ;  /* 0x0000000809097221 */ /* 0x008fc60000010000 */
[----:B------:R-:W3:Y:S01]  /*a7b0*/  SHFL.BFLY PT, R0, R12, 0x1, 0x1f ;  /* 0x0c201f000c007f89 */ /* 0x000ee200000e0000 */
[----:B----4-:R-:W-:-:S03]  /*a7c0*/  FADD.FTZ R7, R7, R5 ;  /* 0x0000000507077221 */ /* 0x010fc60000010000 */
[----:B------:R-:W4:Y:S01]  /*a7d0*/  S2R R8, SR_TID.X ;  /* 0x0000000000087919 */ /* 0x000f220000002100 */
[----:B-1----:R-:W-:-:S03]  /*a7e0*/  FADD.FTZ R6, R6, R4 ;  /* 0x0000000406067221 */ /* 0x002fc60000010000 */
[----:B------:R-:W1:Y:S04]  /*a7f0*/  SHFL.BFLY PT, R3, R9, 0x1, 0x1f ;  /* 0x0c201f0009037f89 */ /* 0x000e6800000e0000 */
[----:B------:R-:W1:Y:S04]  /*a800*/  SHFL.BFLY PT, R4, R7, 0x1, 0x1f ;  /* 0x0c201f0007047f89 */ /* 0x000e6800000e0000 */
[----:B------:R-:W1:Y:S01]  /*a810*/  SHFL.BFLY PT, R5, R6, 0x1, 0x1f ;  /* 0x0c201f0006057f89 */ /* 0x000e6200000e0000 */
[----:B--2---:R-:W-:-:S04]  /*a820*/  IMAD.WIDE.U32 R20, R10, c[0x0][0x490], RZ ;  /* 0x000124000a147a25 */ /* 0x004fc800078e00ff */
[----:B---3--:R-:W-:Y:S02]  /*a830*/  FADD.FTZ R12, R12, R0 ;  /* 0x000000000c0c7221 */ /* 0x008fe40000010000 */
[----:B------:R-:W-:Y:S01]  /*a840*/  @P0 IMAD.HI.U32 R0, R13, c[0x0][0x4ec], RZ ;  /* 0x00013b000d000a27 */ /* 0x000fe200078e00ff */
[----:B----4-:R-:W-:Y:S02]  /*a850*/  SHF.R.S32.HI R54, RZ, 0x1f, R8 ;  /* 0x0000001fff367819 */ /* 0x010fe40000011408 */
[----:B------:R-:W-:Y:S01]  /*a860*/  FSETP.NE.FTZ.AND P5, PT, R12, RZ, PT ;  /* 0x000000ff0c00720b */ /* 0x000fe20003fb5000 */
[----:B-1----:R-:W-:Y:S01]  /*a870*/  FADD.FTZ R9, R9, R3 ;  /* 0x0000000309097221 */ /* 0x002fe20000010000 */
[----:B------:R-:W-:Y:S02]  /*a880*/  SHF.R.S32.HI R3, RZ, 0x1f, R10 ;  /* 0x0000001fff037819 */ /* 0x000fe4000001140a */
[-C--:B------:R-:W-:Y:S01]  /*a890*/  LEA.HI R38, R54, R8.reuse, RZ, 0x5 ;  /* 0x0000000836267211 */ /* 0x080fe200078f28ff */
[----:B------:R-:W-:Y:S01]  /*a8a0*/  FADD.FTZ R7, R7, R4 ;  /* 0x0000000407077221 */ /* 0x000fe20000010000 */
[----:B------:R-:W-:Y:S01]  /*a8b0*/  @P0 SHF.R.U32.HI R17, RZ, c[0x0][0x4f0], R0 ;  /* 0x00013c00ff110a19 */ /* 0x000fe20000011600 */
[C---:B------:R-:W-:Y:S01]  /*a8c0*/  IMAD R18, R3.reuse, c[0x0][0x490], RZ ;  /* 0x0001240003127a24 */ /* 0x040fe200078e02ff */
[----:B------:R-:W-:Y:S01]  /*a8d0*/  MOV R0, RZ ;  /* 0x000000ff00007202 */ /* 0x000fe20000000f00 */
[----:B------:R-:W-:Y:S01]  /*a8e0*/  FADD.FTZ R6, R6, R5 ;  /* 0x0000000506067221 */ /* 0x000fe20000010000 */
[-C--:B------:R-:W-:Y:S01]  /*a8f0*/  LEA.HI R5, R54, R8.reuse, RZ, 0x2 ;  /* 0x0000000836057211 */ /* 0x080fe200078f10ff */
[----:B------:R-:W-:Y:S01]  /*a900*/  IMAD R14, R3, c[0x0][0x3e8], RZ ;  /* 0x0000fa00030e7a24 */ /* 0x000fe200078e02ff */
[----:B------:R-:W-:Y:S01]  /*a910*/  LOP3.LUT R3, R38, 0xffffffe0, RZ, 0xc0, !PT ;  /* 0xffffffe026037812 */ /* 0x000fe200078ec0ff */
[----:B------:R-:W-:Y:S01]  /*a920*/  IMAD.MOV.U32 R4, RZ, RZ, RZ ;  /* 0x000000ffff047224 */ /* 0x000fe200078e00ff */
[----:B------:R-:W-:Y:S01]  /*a930*/  LOP3.LUT R24, R5, 0xfffffffc, RZ, 0xc0, !PT ;  /* 0xfffffffc05187812 */ /* 0x000fe200078ec0ff */
[----:B------:R-:W1:Y:S01]  /*a940*/  @P5 MUFU.RCP R0, R12 ;  /* 0x0000000c00005308 */ /* 0x000e620000001000 */
[----:B------:R-:W-:Y:S01]  /*a950*/  FSETP.NE.FTZ.AND P4, PT, R9, RZ, PT ;  /* 0x000000ff0900720b */ /* 0x000fe20003f95000 */
[----:B------:R-:W-:Y:S01]  /*a960*/  IMAD.IADD R3, R8, 0x1, -R3 ;  /* 0x0000000108037824 */ /* 0x000fe200078e0a03 */
[----:B------:R-:W-:Y:S01]  /*a970*/  FSETP.NE.FTZ.AND P2, PT, R7, RZ, PT ;  /* 0x000000ff0700720b */ /* 0x000fe20003f55000 */
[----:B------:R-:W-:Y:S01]  /*a980*/  IMAD R18, R10, c[0x0][0x494], R18 ;  /* 0x000125000a127a24 */ /* 0x000fe200078e0212 */
[-C--:B------:R-:W-:Y:S01]  /*a990*/  LEA.HI R54, R54, R8.reuse, RZ, 0x3 ;  /* 0x0000000836367211 */ /* 0x080fe200078f18ff */
[----:B------:R-:W-:Y:S01]  /*a9a0*/  IMAD R14, R10, c[0x0][0x3ec], R14 ;  /* 0x0000fb000a0e7a24 */ /* 0x000fe200078e020e */
[----:B------:R-:W-:Y:S01]  /*a9b0*/  IADD3 R24, -R24, R8, RZ ;  /* 0x0000000818187210 */ /* 0x000fe20007ffe1ff */
[----:B------:R-:W-:Y:S01]  /*a9c0*/  IMAD.MOV R8, RZ, RZ, -R17 ;  /* 0x000000ffff087224 */ /* 0x000fe200078e0a11 */
[----:B------:R-:W-:Y:S01]  /*a9d0*/  LOP3.LUT P3, RZ, R3, 0x3, RZ, 0xc0, !PT ;  /* 0x0000000303ff7812 */ /* 0x000fe2000786c0ff */
[----:B------:R-:W-:-:S02]  /*a9e0*/  IMAD.MOV.U32 R3, RZ, RZ, RZ ;  /* 0x000000ffff037224 */ /* 0x000fc400078e00ff */
[----:B------:R-:W-:Y:S02]  /*a9f0*/  IMAD R48, R8, c[0x0][0x4e8], R13 ;  /* 0x00013a0008307a24 */ /* 0x000fe400078e020d */
[----:B------:R-:W2:Y:S01]  /*aa00*/  S2R R8, SR_CTAID.Z ;  /* 0x0000000000087919 */ /* 0x000ea20000002700 */
[----:B------:R-:W3:Y:S01]  /*aa10*/  @P4 MUFU.RCP R4, R9 ;  /* 0x0000000900044308 */ /* 0x000ee20000001000 */
[----:B------:R-:W-:Y:S01]  /*aa20*/  FSETP.NE.FTZ.AND P1, PT, R6, RZ, PT ;  /* 0x000000ff0600720b */ /* 0x000fe20003f35000 */
[C---:B-1----:R-:W-:Y:S02]  /*aa30*/  FMUL.FTZ R145, R0.reuse, R145 ;  /* 0x0000009100917220 */ /* 0x042fe40000410000 */
[C---:B------:R-:W-:Y:S02]  /*aa40*/  FMUL.FTZ R144, R0.reuse, R144 ;  /* 0x0000009000907220 */ /* 0x040fe40000410000 */
[C---:B------:R-:W-:Y:S02]  /*aa50*/  FMUL.FTZ R153, R0.reuse, R153 ;  /* 0x0000009900997220 */ /* 0x040fe40000410000 */
[----:B------:R-:W1:Y:S01]  /*aa60*/  @P2 MUFU.RCP R3, R7 ;  /* 0x0000000700032308 */ /* 0x000e620000001000 */
        /* <DEDUP_REMOVED lines=14> */
[----:B------:R-:W-:Y:S01]  /*ab50*/  IMAD.IADD R19, R21, 0x1, R18 ;  /* 0x0000000115137824 */ /* 0x000fe200078e0212 */
[----:B------:R-:W-:Y:S01]  /*ab60*/  MOV R18, R20 ;  /* 0x0000001400127202 */ /* 0x000fe20000000f00 */
[----:B---3--:R-:W-:-:S02]  /*ab70*/  FMUL.FTZ R147, R4, R147 ;  /* 0x0000009304937220 */ /* 0x008fc40000410000 */
[----:B------:R-:W-:Y:S01]  /*ab80*/  IMAD.WIDE.U32 R10, R10, c[0x0][0x3e8], RZ ;  /* 0x0000fa000a0a7a25 */ /* 0x000fe200078e00ff */
[----:B------:R-:W3:Y:S03]  /*ab90*/  @P1 MUFU.RCP R0, R6 ;  /* 0x0000000600001308 */ /* 0x000ee60000001000 */
[C---:B------:R-:W-:Y:S01]  /*aba0*/  FMUL.FTZ R146, R4.reuse, R146 ;  /* 0x0000009204927220 */ /* 0x040fe20000410000 */
        /* <DEDUP_REMOVED lines=16> */
[----:B------:R-:W-:Y:S01]  /*acb0*/  SHF.R.S32.HI R4, RZ, 0x2, R5 ;  /* 0x00000002ff047819 */ /* 0x000fe20000011405 */
        /* <DEDUP_REMOVED lines=16> */
[----:B------:R-:W-:Y:S01]  /*adc0*/  SHF.R.S32.HI R3, RZ, 0x1f, R5 ;  /* 0x0000001fff037819 */ /* 0x000fe20000011405 */
[----:B------:R-:W1:Y:S01]  /*add0*/  @P1 MUFU.LG2 R6, R6 ;  /* 0x0000000600061308 */ /* 0x000e620000000c00 */
[----:B--2---:R-:W-:Y:S02]  /*ade0*/  SHF.R.S32.HI R5, RZ, 0x1f, R8 ;  /* 0x0000001fff057819 */ /* 0x004fe40000011408 */
[----:B------:R-:W-:-:S04]  /*adf0*/  LEA.HI R3, R3, R4, RZ, 0x3 ;  /* 0x0000000403037211 */ /* 0x000fc800078f18ff */
[----:B------:R-:W-:Y:S01]  /*ae00*/  LOP3.LUT R3, R3, 0xfffffff8, RZ, 0xc0, !PT ;  /* 0xfffffff803037812 */ /* 0x000fe200078ec0ff */
[C---:B------:R-:W-:Y:S02]  /*ae10*/  IMAD R53, R5.reuse, c[0x0][0x498], RZ ;  /* 0x0001260005357a24 */ /* 0x040fe400078e02ff */
[----:B------:R-:W-:Y:S02]  /*ae20*/  IMAD R47, R5, c[0x0][0x3f0], RZ ;  /* 0x0000fc00052f7a24 */ /* 0x000fe400078e02ff */
[C---:B---3--:R-:W-:Y:S02]  /*ae30*/  FMUL.FTZ R143, R0.reuse, R143 ;  /* 0x0000008f008f7220 */ /* 0x048fe40000410000 */
        /* <DEDUP_REMOVED lines=21> */
[----:B------:R-:W2:Y:S03]  /*af90*/  @P2 MUFU.LG2 R7, R7 ;  /* 0x0000000700072308 */ /* 0x000ea60000000c00 */
[----:B------:R-:W-:Y:S01]  /*afa0*/  IMAD.WIDE.U32 R14, R8, c[0x0][0x3f0], R14 ;  /* 0x0000fc00080e7a25 */ /* 0x000fe200078e000e */
[----:B------:R-:W-:-:S03]  /*afb0*/  @P1 MOV R8, 0x3f317218 ;  /* 0x3f31721800081802 */ /* 0x000fc60000000f00 */
[----:B------:R-:W-:Y:S02]  /*afc0*/  @P4 IMAD.MOV.U32 R3, RZ, RZ, 0x3f317218 ;  /* 0x3f317218ff034424 */ /* 0x000fe400078e00ff */
[----:B------:R-:W-:Y:S02]  /*afd0*/  @P5 FMUL.FTZ R10, R4, c[0x0][0x2d0] ;  /* 0x0000b400040a5a20 */ /* 0x000fe40000410000 */
[----:B------:R-:W-:Y:S02]  /*afe0*/  @P4 FMUL.FTZ R5, R3, c[0x0][0x2d0] ;  /* 0x0000b40003054a20 */ /* 0x000fe40000410000 */
[----:B------:R-:W-:Y:S02]  /*aff0*/  @P2 FMUL.FTZ R3, R0, c[0x0][0x2d0] ;  /* 0x0000b40000032a20 */ /* 0x000fe40000410000 */
[----:B-1----:R-:W-:Y:S02]  /*b000*/  @P1 FMUL.FTZ R4, R6, 0.69314718246459960938 ;  /* 0x3f31721806041820 */ /* 0x002fe40000410000 */
[----:B------:R-:W-:-:S04]  /*b010*/  @P1 FMUL.FTZ R0, R8, c[0x0][0x2d0] ;  /* 0x0000b40008001a20 */ /* 0x000fc80000410000 */
[----:B------:R-:W-:Y:S01]  /*b020*/  @P1 FFMA.FTZ R49, R0, R2, R4 ;  /* 0x0000000200311223 */ /* 0x000fe20000010004 */
[----:B------:R-:W-:Y:S01]  /*b030*/  SHF.R.S32.HI R0, RZ, 0x5, R38 ;  /* 0x00000005ff007819 */ /* 0x000fe20000011426 */
[----:B--2---:R-:W-:-:S03]  /*b040*/  @P2 FMUL.FTZ R7, R7, 0.69314718246459960938 ;  /* 0x3f31721807072820 */ /* 0x004fc60000410000 */
        /* <DEDUP_REMOVED lines=223> */
.L_x_739:
        /* <DEDUP_REMOVED lines=12> */
.L_x_1481:


//--------------------- .text._ZN7cutlass13device_kernelIN5flash19enable_sm80_to_sm89INS1_16FlashAttnFwdSm80INS1_25CollectiveMainloopFwdSm80ILi4ELi1ELb0EN4cute5tupleIJNS5_1CILi128EEENS7_ILi112EEENS7_ILi64EEEEEELi64ENS_10bfloat16_tEfNS_4arch4Sm80ELb0ELb0ELb0ELb1ELb0ELb0ELb1ELb0EEENS1_21CollectiveEpilogueFwdINS6_IJS8_SA_S9_EEENS6_IJNS7_ILi1EEESI_SI_EEESC_SE_Li128ELb1ELb1ELb0ELb0EEENS1_19SingleTileSchedulerILb1ELb0ELb1ELi128EEEEEEEEEvNT_6ParamsE --------------------------
	.section	.text._ZN7cutlass13device_kernelIN5flash19enable_sm80_to_sm89INS1_16FlashAttnFwdSm80INS1_25CollectiveMainloopFwdSm80ILi4ELi1ELb0EN4cute5tupleIJNS5_1CILi128EEENS7_ILi112EEENS7_ILi64EEEEEELi64ENS_10bfloat16_tEfNS_4arch4Sm80ELb0ELb0ELb0ELb1ELb0ELb0ELb1ELb0EEENS1_21CollectiveEpilogueFwdINS6_IJS8_SA_S9_EEENS6_IJNS7_ILi1EEESI_SI_EEESC_SE_Li128ELb1ELb1ELb0ELb0EEENS1_19SingleTileSchedulerILb1ELb0ELb1ELi128EEEEEEEEEvNT_6ParamsE,"ax",@progbits
	.sectioninfo	@"SHI_REGISTERS=255"
	.align	128
.text._ZN7cutlass13device_kernelIN5flash19enable_sm80_to_sm89INS1_16FlashAttnFwdSm80INS1_25CollectiveMainloopFwdSm80ILi4ELi1ELb0EN4cute5tupleIJNS5_1CILi128EEENS7_ILi112EEENS7_ILi64EEEEEELi64ENS_10bfloat16_tEfNS_4arch4Sm80ELb0ELb0ELb0ELb1ELb0ELb0ELb1ELb0EEENS1_21CollectiveEpilogueFwdINS6_IJS8_SA_S9_EEENS6_IJNS7_ILi1EEESI_SI_EEESC_SE_Li128ELb1ELb1ELb0ELb0EEENS1_19SingleTileSchedulerILb1ELb0ELb1ELi128EEEEEEEEEvNT_6ParamsE:
        .type           _ZN7cutlass13device_kernelIN5flash19enable_sm80_to_sm89INS1_16FlashAttnFwdSm80INS1_25CollectiveMainloopFwdSm80ILi4ELi1ELb0EN4cute5tupleIJNS5_1CILi128EEENS7_ILi112EEENS7_ILi64EEEEEELi64ENS_10bfloat16_tEfNS_4arch4Sm80ELb0ELb0ELb0ELb1ELb0ELb0ELb1ELb0EEENS1_21CollectiveEpilogueFwdINS6_IJS8_SA_S9_EEENS6_IJNS7_ILi1EEESI_SI_EEESC_SE_Li128ELb1ELb1ELb0ELb0EEENS1_19SingleTileSchedulerILb1ELb0ELb1ELi128EEEEEEEEEvNT_6ParamsE,@function
        .size           _ZN7cutlass13device_kernelIN5flash19enable_sm80_to_sm89INS1_16FlashAttnFwdSm80INS1_25CollectiveMainloopFwdSm80ILi4ELi1ELb0EN4cute5tupleIJNS5_1CILi128EEENS7_ILi112EEENS7_ILi64EEEEEELi64ENS_10bfloat16_tEfNS_4arch4Sm80ELb0ELb0ELb0ELb1ELb0ELb0ELb1ELb0EEENS1_21CollectiveEpilogueFwdINS6_IJS8_SA_S9_EEENS6_IJNS7_ILi1EEESI_SI_EEESC_SE_Li128ELb1ELb1ELb0ELb0EEENS1_19SingleTileSchedulerILb1ELb0ELb1ELi128EEEEEEEEEvNT_6ParamsE,(.L_x_1482 - _ZN7cutlass13device_kernelIN5flash19enable_sm80_to_sm89INS1_16FlashAttnFwdSm80INS1_25CollectiveMainloopFwdSm80ILi4ELi1ELb0EN4cute5tupleIJNS5_1CILi128EEENS7_ILi112EEENS7_ILi64EEEEEELi64ENS_10bfloat16_tEfNS_4arch4Sm80ELb0ELb0ELb0ELb1ELb0ELb0ELb1ELb0EEENS1_21CollectiveEpilogueFwdINS6_IJS8_SA_S9_EEENS6_IJNS7_ILi1EEESI_SI_EEESC_SE_Li128ELb1ELb1ELb0ELb0EEENS1_19SingleTileSchedulerILb1ELb0ELb1ELi128EEEEEEEEEvNT_6ParamsE)
        .other          _ZN7cutlass13device_kernelIN5flash19enable_sm80_to_sm89INS1_16FlashAttnFwdSm80INS1_25CollectiveMainloopFwdSm80ILi4ELi1ELb0EN4cute5tupleIJNS5_1CILi128EEENS7_ILi112EEENS7_ILi64EEEEEELi64ENS_10bfloat16_tEfNS_4arch4Sm80ELb0ELb0ELb0ELb1ELb0ELb0ELb1ELb0EEENS1_21CollectiveEpilogueFwdINS6_IJS8_SA_S9_EEENS6_IJNS7_ILi1EEESI_SI_EEESC_SE_Li128ELb1ELb1ELb0ELb0EEENS1_19SingleTileSchedulerILb1ELb0ELb1ELi128EEEEEEEEEvNT_6ParamsE,@"STO_CUDA_ENTRY STV_DEFAULT"
_ZN7cutlass13device_kernelIN5flash19enable_sm80_to_sm89INS1_16FlashAttnFwdSm80INS1_25CollectiveMainloopFwdSm80ILi4ELi1ELb0EN4cute5tupleIJNS5_1CILi128EEENS7_ILi112EEENS7_ILi64EEEEEELi64ENS_10bfloat16_tEfNS_4arch4Sm80ELb0ELb0ELb0ELb1ELb0ELb0ELb1ELb0EEENS1_21CollectiveEpilogueFwdINS6_IJS8_SA_S9_EEENS6_IJNS7_ILi1EEESI_SI_EEESC_SE_Li128ELb1ELb1ELb0ELb0EEENS1_19SingleTileSchedulerILb1ELb0ELb1ELi128EEEEEEEEEvNT_6ParamsE:
        /* <DEDUP_REMOVED lines=17> */
.L_x_741:
        /* <DEDUP_REMOVED lines=8> */
.L_x_743:
[----:B------:R-:W-:-:S05]  /*0190*/  MOV R0, c[0x0][0x54c] ;  /* 0x0001530000007a02 */ /* 0x000fca0000000f00 */
.L_x_742:
[----:B-----5:R-:W-:Y:S01]  /*01a0*/  IMAD R0, R0, c[0x0][0x548], RZ ;  /* 0x0001520000007a24 */ /* 0x020fe200078e02ff */
[----:B-1----:R-:W-:-:S04]  /*01b0*/  SHF.L.U32 R2, R35, 0x7, RZ ;  /* 0x0000000723027819 */ /* 0x002fc800000006ff */
[----:B------:R-:W-:-:S04]  /*01c0*/  ISETP.GE.AND P0, PT, R2, R0, PT ;  /* 0x000000000200720c */ /* 0x000fc80003f06270 */
[----:B------:R-:W-:-:S05]  /*01d0*/  SEL R0, R5, 0xffffffff, !P0 ;  /* 0xffffffff05007807 */ /* 0x000fca0004000000 */
[----:B------:R1:W-:Y:S01]  /*01e0*/  STL [R1+0x10], R0 ;  /* 0x0000100001007387 */ /* 0x0003e20000100800 */
[----:B------:R-:W-:Y:S05]  /*01f0*/  BRA `(.L_x_744) ;  /* 0x0000013000007947 */ /* 0x000fea0003800000 */
.L_x_740:
[----:B---3--:R-:W-:-:S04]  /*0200*/  ISETP.NE.U32.AND P0, PT, RZ, c[0x0][0x568], PT ;  /* 0x00015a00ff007a0c */ /* 0x008fc80003f05070 */
[----:B------:R-:W-:-:S13]  /*0210*/  ISETP.NE.AND.EX P0, PT, RZ, c[0x0][0x56c], PT, P0 ;  /* 0x00015b00ff007a0c */ /* 0x000fda0003f05300 */
[----:B------:R-:W-:Y:S05]  /*0220*/  @!P0 BRA `(.L_x_745) ;  /* 0x0000002000008947 */ /* 0x000fea0003800000 */
[----:B------:R1:W5:Y:S01]  /*0230*/  LDG.E R0, [R2.64] ;  /* 0x0000000802007981 */ /* 0x000362000c1e1900 */
[----:B------:R-:W-:Y:S05]  /*0240*/  BRA `(.L_x_746) ;  /* 0x0000009000007947 */ /* 0x000fea0003800000 */
.L_x_745:
        /* <DEDUP_REMOVED lines=8> */
.L_x_747:
[----:B------:R-:W-:-:S05]  /*02d0*/  MOV R0, c[0x0][0x54c] ;  /* 0x0001530000007a02 */ /* 0x000fca0000000f00 */
.L_x_746:
[----:B-----5:R-:W-:Y:S01]  /*02e0*/  IMAD R0, R0, c[0x0][0x548], RZ ;  /* 0x0001520000007a24 */ /* 0x020fe200078e02ff */
[----:B-1----:R-:W-:-:S04]  /*02f0*/  SHF.L.U32 R2, R35, 0x7, RZ ;  /* 0x0000000723027819 */ /* 0x002fc800000006ff */
[----:B------:R-:W-:-:S04]  /*0300*/  ISETP.GE.AND P0, PT, R2, R0, PT ;  /* 0x000000000200720c */ /* 0x000fc80003f06270 */
[----:B------:R-:W-:-:S05]  /*0310*/  SEL R0, R5, 0xffffffff, !P0 ;  /* 0xffffffff05007807 */ /* 0x000fca0004000000 */
[----:B------:R1:W-:Y:S04]  /*0320*/  STL [R1+0x10], R0 ;  /* 0x0000100001007387 */ /* 0x0003e80000100800 */
.L_x_744:
        /* <DEDUP_REMOVED lines=28> */
.L_x_748:
[----:B------:R-:W-:-:S04]  /*04f0*/  ISETP.NE.U32.AND P2, PT, RZ, c[0x0][0x368], PT ;  /* 0x0000da00ff007a0c */ /* 0x000fc80003f45070 */
[----:B------:R-:W-:-:S13]  /*0500*/  ISETP.NE.AND.EX P2, PT, RZ, c[0x0][0x36c], PT, P2 ;  /* 0x0000db00ff007a0c */ /* 0x000fda0003f45320 */
[----:B------:R-:W-:Y:S05]  /*0510*/  @!P2 BRA `(.L_x_749) ;  /* 0x000000300000a947 */ /* 0x000fea0003800000 */
[----:B--2---:R-:W-:-:S05]  /*0520*/  IMAD.WIDE R2, R36, R18, c[0x0][0x368] ;  /* 0x0000da0024027625 */ /* 0x004fca00078e0212 */
[----:B------:R1:W5:Y:S01]  /*0530*/  LDG.E R0, [R2.64] ;  /* 0x0000000802007981 */ /* 0x000362000c1e1900 */
[----:B------:R-:W-:Y:S05]  /*0540*/  BRA `(.L_x_750) ;  /* 0x0000004000007947 */ /* 0x000fea0003800000 */
.L_x_749:
[----:B------:R-:W-:Y:S05]  /*0550*/  @!P0 BRA `(.L_x_750) ;  /* 0x0000003000008947 */ /* 0x000fea0003800000 */
[----:B------:R1:W3:Y:S04]  /*0560*/  LDG.E R0, [R2.64] ;  /* 0x0000000802007981 */ /* 0x0002e8000c1e1900 */
[----:B-12---:R-:W3:Y:S02]  /*0570*/  LDG.E R2, [R2.64+0x4] ;  /* 0x0000040802027981 */ /* 0x006ee4000c1e1900 */
[----:B---3--:R-:W-:-:S05]  /*0580*/  IADD3 R0, -R0, R2, RZ ;  /* 0x0000000200007210 */ /* 0x008fca0007ffe1ff */
.L_x_750:
        /* <DEDUP_REMOVED lines=20> */
[----:B------:R-:W-:Y:S01]  /*06d0*/  IMAD.MOV.U32 R124, RZ, RZ, RZ ;  /* 0x000000ffff7c7224 */ /* 0x000fe200078e00ff */
[----:B------:R-:W-:Y:S01]  /*06e0*/  MOV R19, RZ ;  /* 0x000000ff00137202 */ /* 0x000fe20000000f00 */
[----:B------:R-:W-:Y:S01]  /*06f0*/  CS2R R20, SRZ ;  /* 0x0000000000147805 */ /* 0x000fe2000001ff00 */
[----:B------:R-:W-:Y:S01]  /*0700*/  MOV R118, RZ ;  /* 0x000000ff00767202 */ /* 0x000fe20000000f00 */
[----:B------:R1:W-:Y:S01]  /*0710*/  STL [R1+0x38], R247 ;  /* 0x000038f701007387 */ /* 0x0003e20000100800 */
[----:B------:R-:W-:Y:S01]  /*0720*/  IMAD.MOV.U32 R116, RZ, RZ, RZ ;  /* 0x000000ffff747224 */ /* 0x000fe200078e00ff */
        /* <DEDUP_REMOVED lines=78> */
[----:B------:R-:W-:Y:S01]  /*0c10*/  IMAD.WIDE.U32 R2, R8, c[0x0][0x1c0], R2 ;  /* 0x0000700008027a25 */ /* 0x000fe200078e0002 */
[----:B------:R-:W-:-:S03]  /*0c20*/  ISETP.GE.AND P3, PT, R20, c[0x0][0x198], PT ;  /* 0x0000660014007a0c */ /* 0x000fc60003f66270 */
        /* <DEDUP_REMOVED lines=50> */
[----:B------:R-:W-:-:S03]  /*0f50*/  IMAD.WIDE.U32 R30, R0, c[0x0][0x1f0], R8 ;  /* 0x00007c00001e7a25 */ /* 0x000fc600078e0008 */
[----:B------:R-:W-:Y:S01]  /*0f60*/  R2P PR, R23, 0x6 ;  /* 0x0000000617007804 */ /* 0x000fe20000000000 */
[C---:B------:R-:W-:Y:S01]  /*0f70*/  IMAD R3, R2.reuse, c[0x0][0x1f0], RZ ;  /* 0x00007c0002037a24 */ /* 0x040fe200078e02ff */
[----:B------:R1:W-:Y:S01]  /*0f80*/  STL.64 [R1+0x28], R30 ;  /* 0x0000281e01007387 */ /* 0x0003e20000100a00 */
[----:B------:R-:W-:Y:S02]  /*0f90*/  IMAD R2, R2, c[0x0][0x218], RZ ;  /* 0x0000860002027a24 */ /* 0x000fe400078e02ff */
[----:B------:R-:W-:Y:S01]  /*0fa0*/  IMAD R12, R0, c[0x0][0x1f4], R3 ;  /* 0x00007d00000c7a24 */ /* 0x000fe200078e0203 */
[----:B------:R-:W-:Y:S01]  /*0fb0*/  SEL R3, R16, 0xfffffff0, !P1 ;  /* 0xfffffff010037807 */ /* 0x000fe20004800000 */
[C---:B------:R-:W-:Y:S02]  /*0fc0*/  IMAD R2, R0.reuse, c[0x0][0x21c], R2 ;  /* 0x0000870000027a24 */ /* 0x040fe400078e0202 */
[----:B------:R-:W-:Y:S01]  /*0fd0*/  IMAD.WIDE.U32 R92, R0, c[0x0][0x218], R6 ;  /* 0x00008600005c7a25 */ /* 0x000fe200078e0006 */
[----:B------:R-:W-:-:S02]  /*0fe0*/  IADD3 R33, R31, R12, RZ ;  /* 0x0000000c1f217210 */ /* 0x000fc40007ffe0ff */
[----:B------:R-:W-:Y:S01]  /*0ff0*/  LOP3.LUT R0, R18, 0xfffffe00, R4, 0xf8, !PT ;  /* 0xfffffe0012007812 */ /* 0x000fe200078ef804 */
[----:B------:R-:W-:Y:S01]  /*1000*/  IMAD.IADD R29, R93, 0x1, R2 ;  /* 0x000000015d1d7824 */ /* 0x000fe200078e0202 */
[----:B------:R1:W-:Y:S01]  /*1010*/  STL.64 [R1+0x40], R92 ;  /* 0x0000405c01007387 */ /* 0x0003e20000100a00 */
[----:B------:R-:W-:-:S03]  /*1020*/  SEL R4, R17, 0xffffffe0, !P2 ;  /* 0xffffffe011047807 */ /* 0x000fc60005000000 */
        /* <DEDUP_REMOVED lines=8> */
.L_x_753:
[----:B---34-:R-:W-:Y:S05]  /*10b0*/  BSYNC B0 ;  /* 0x0000000000007941 */ /* 0x018fea0003800000 */
.L_x_752:
        /* <DEDUP_REMOVED lines=11> */
.L_x_755:
[----:B------:R-:W-:Y:S05]  /*1170*/  BSYNC B0 ;  /* 0x0000000000007941 */ /* 0x000fea0003800000 */
.L_x_754:
        /* <DEDUP_REMOVED lines=11> */
.L_x_757:
[----:B------:R-:W-:Y:S05]  /*1230*/  BSYNC B0 ;  /* 0x0000000000007941 */ /* 0x000fea0003800000 */
.L_x_756:
        /* <DEDUP_REMOVED lines=11> */
.L_x_759:
[----:B------:R-:W-:Y:S05]  /*12f0*/  BSYNC B0 ;  /* 0x0000000000007941 */ /* 0x000fea0003800000 */
.L_x_758:
        /* <DEDUP_REMOVED lines=11> */
.L_x_761:
[----:B------:R-:W-:Y:S05]  /*13b0*/  BSYNC B0 ;  /* 0x0000000000007941 */ /* 0x000fea0003800000 */
.L_x_760:
        /* <DEDUP_REMOVED lines=11> */
.L_x_763:
[----:B------:R-:W-:Y:S05]  /*1470*/  BSYNC B0 ;  /* 0x0000000000007941 */ /* 0x000fea0003800000 */
.L_x_762:
        /* <DEDUP_REMOVED lines=11> */
.L_x_765:
[----:B------:R-:W-:Y:S05]  /*1530*/  BSYNC B0 ;  /* 0x0000000000007941 */ /* 0x000fea0003800000 */
.L_x_764:
[----:B------:R-:W5:Y:S01]  /*1540*/  SHFL.IDX PT, R8, R11, 0x7, 0x181f ;  /* 0x00f81f000b087f89 */ /* 0x000f6200000e0000 */
[----:B-1--4-:R-:W-:Y:S01]  /*1550*/  IADD3 R6, R15, 0x70, RZ ;  /* 0x000000700f067810 */ /* 0x012fe20007ffe0ff */
[----:B------:R-:W-:Y:S01]  /*1560*/  IMAD.SHL.U32 R245, R0, 0x2, RZ ;  /* 0x0000000200f57824 */ /* 0x000fe200078e00ff */
[----:B------:R-:W-:Y:S01]  /*1570*/  ISETP.GE.AND P2, PT, R20, c[0x0][0x1d4], PT ;  /* 0x0000750014007a0c */ /* 0x000fe20003f46270 */
[----:B------:R-:W1:Y:S01]  /*1580*/  SHFL.IDX PT, R2, R10, 0x7, 0x181f ;  /* 0x00f81f000a027f89 */ /* 0x000e6200000e0000 */
        /* <DEDUP_REMOVED lines=8> */
[----:B------:R-:W-:Y:S01]  /*1610*/  USHF.L.U32 UR7, UR4, 0x5, URZ ;  /* 0x0000000504077899 */ /* 0x000fe2000800063f */
[----:B------:R-:W-:Y:S01]  /*1620*/  IMAD.WIDE.U32 R248, R5, c[0x0][0x1e0], RZ ;  /* 0x0000780005f87a25 */ /* 0x000fe200078e00ff */
[----:B------:R-:W-:Y:S01]  /*1630*/  IADD3 R22, R142, R140, -R19 ;  /* 0x0000008c8e167210 */ /* 0x000fe20007ffe813 */
[----:B------:R-:W-:-:S02]  /*1640*/  UMOV UR6, 0x5 ;  /* 0x0000000500067882 */ /* 0x000fc40000000000 */
[----:B------:R-:W-:Y:S01]  /*1650*/  IMAD.IADD R229, R249, 0x1, R6 ;  /* 0x00000001f9e57824 */ /* 0x000fe200078e0206 */
[C---:B------:R-:W-:Y:S01]  /*1660*/  ISETP.GE.AND P6, PT, R22.reuse, 0x21, PT ;  /* 0x000000211600780c */ /* 0x040fe20003fc6270 */
[----:B------:R-:W-:Y:S01]  /*1670*/  IMAD.MOV.U32 R251, RZ, RZ, R33 ;  /* 0x000000fffffb7224 */ /* 0x000fe200078e0021 */
[----:B------:R-:W-:Y:S01]  /*1680*/  ISETP.GE.AND P4, PT, R22, 0x1, PT ;  /* 0x000000011600780c */ /* 0x000fe20003f86270 */
[----:B------:R-:W-:Y:S01]  /*1690*/  IMAD.MOV.U32 R250, RZ, RZ, R30 ;  /* 0x000000fffffa7224 */ /* 0x000fe200078e001e */
[----:B------:R-:W-:Y:S01]  /*16a0*/  USHF.L.U64.HI UR5, UR4, UR6, UR5 ;  /* 0x0000000604057299 */ /* 0x000fe20008010205 */
[C---:B-----5:R-:W-:Y:S01]  /*16b0*/  @!P1 LEA R8, P0, R20.reuse, R8, 0x1 ;  /* 0x0000000814089211 */ /* 0x060fe200078008ff */
[----:B------:R-:W-:Y:S02]  /*16c0*/  IMAD.MOV.U32 R231, RZ, RZ, c[0x0][0x1e0] ;  /* 0x00007800ffe77624 */ /* 0x000fe400078e00ff */
[----:B------:R-:W-:Y:S01]  /*16d0*/  IMAD.MOV.U32 R246, RZ, RZ, c[0x0][0x1e4] ;  /* 0x00007900fff67624 */ /* 0x000fe200078e00ff */
[----:B-1----:R-:W-:Y:S01]  /*16e0*/  @!P1 LEA.HI.X R9, R20, R2, R21, 0x1, P0 ;  /* 0x0000000214099211 */ /* 0x002fe200000f0c15 */
[----:B------:R-:W-:Y:S01]  /*16f0*/  IMAD.MOV.U32 R70, RZ, RZ, R28 ;  /* 0x000000ffff467224 */ /* 0x000fe200078e001c */
[----:B------:R-:W-:Y:S01]  /*1700*/  IADD3 R21, R247, -0x1, RZ ;  /* 0xfffffffff7157810 */ /* 0x000fe20007ffe0ff */
[----:B------:R-:W-:Y:S01]  /*1710*/  IMAD.SHL.U32 R12, R246, 0x20, RZ ;  /* 0x00000020f60c7824 */ /* 0x000fe200078e00ff */
[----:B------:R-:W-:Y:S01]  /*1720*/  ISETP.GE.AND P0, PT, R22, 0x11, PT ;  /* 0x000000111600780c */ /* 0x000fe20003f06270 */
[----:B------:R-:W-:Y:S01]  /*1730*/  @!PT LDS RZ, [RZ] ;  /* 0x00000000fffff984 */ /* 0x000fe20000000800 */
[----:B------:R1:W-:Y:S01]  /*1740*/  @!P1 LDGSTS.E.BYPASS.LTC128B.128 [R245+0xa900], [R8.64], !P3 ;  /* 0x0a90000008f59fae */ /* 0x0003e2000d901d48 */
[----:B------:R-:W-:Y:S01]  /*1750*/  SHF.R.S32.HI R69, RZ, 0x1f, R21 ;  /* 0x0000001fff457819 */ /* 0x000fe20000011415 */
[----:B------:R-:W-:-:S02]  /*1760*/  IMAD R0, R229, R21, RZ ;  /* 0x00000015e5007224 */ /* 0x000fc400078e02ff */
[----:B------:R-:W0:Y:S01]  /*1770*/  LDGDEPBAR ;  /* 0x00000000000079af */ /* 0x000e220000000000 */
[----:B------:R-:W-:-:S03]  /*1780*/  IMAD.WIDE.U32 R6, R21, R248, R250 ;  /* 0x000000f815067225 */ /* 0x000fc600078e00fa */
[----:B------:R-:W-:Y:S01]  /*1790*/  STL.64 [R1+0x20], R250 ;  /* 0x000020fa01007387 */ /* 0x000fe20000100a00 */
[----:B------:R-:W-:Y:S02]  /*17a0*/  IMAD R0, R69, R248, R0 ;  /* 0x000000f845007224 */ /* 0x000fe400078e0200 */
[----:B------:R-:W-:Y:S01]  /*17b0*/  IMAD.MOV.U32 R71, RZ, RZ, R29 ;  /* 0x000000ffff477224 */ /* 0x000fe200078e001d */
[----:B------:R-:W-:Y:S01]  /*17c0*/  BAR.SYNC.DEFER_BLOCKING 0x0 ;  /* 0x0000000000007b1d */ /* 0x000fe20000010000 */
[----:B------:R-:W-:Y:S01]  /*17d0*/  IMAD.IADD R7, R7, 0x1, R0 ;  /* 0x0000000107077824 */ /* 0x000fe200078e0200 */
[----:B------:R-:W-:Y:S01]  /*17e0*/  @P0 LEA R2, P1, R231, R6, 0x4 ;  /* 0x00000006e7020211 */ /* 0x000fe200078220ff */
[----:B------:R-:W-:-:S03]  /*17f0*/  IMAD.MOV.U32 R70, RZ, RZ, R92 ;  /* 0x000000ffff467224 */ /* 0x000fc600078e005c */
[C---:B--23--:R-:W-:Y:S02]  /*1800*/  @P0 LEA R10, P5, R2.reuse, c[0x0][0x1c8], 0x1 ;  /* 0x00007200020a0a11 */ /* 0x04cfe400078a08ff */
[C---:B------:R-:W-:Y:S01]  /*1810*/  @P0 LEA.HI.X R5, R231.reuse, R7, R246, 0x4, P1 ;  /* 0x00000007e7050211 */ /* 0x040fe200008f24f6 */
[----:B------:R-:W-:Y:S03]  /*1820*/  STL.64 [R1+0x30], R70 ;  /* 0x0000304601007387 */ /* 0x000fe60000100a00 */
[----:B------:R-:W-:Y:S02]  /*1830*/  @P0 LEA.HI.X R11, R2, c[0x0][0x1cc], R5, 0x1, P5 ;  /* 0x00007300020b0a11 */ /* 0x000fe400028f0c05 */
[----:B------:R-:W-:Y:S01]  /*1840*/  ISETP.GE.AND P5, PT, R22, 0x31, PT ;  /* 0x000000311600780c */ /* 0x000fe20003fa6270 */
[----:B-1----:R-:W-:-:S05]  /*1850*/  IMAD.WIDE.U32 R8, R231, 0x20, RZ ;  /* 0x00000020e7087825 */ /* 0x002fca00078e00ff */
[C---:B------:R-:W-:Y:S02]  /*1860*/  @P6 IADD3 R0, P1, R6.reuse, R8, RZ ;  /* 0x0000000806006210 */ /* 0x040fe40007f3e0ff */
[C---:B------:R-:W-:Y:S02]  /*1870*/  @P4 LEA R8, P3, R6.reuse, c[0x0][0x1c8], 0x1 ;  /* 0x0000720006084a11 */ /* 0x040fe400078608ff */
[----:B------:R-:W-:Y:S02]  /*1880*/  @P6 IADD3.X R2, R7, R9, R12, P1, !PT ;  /* 0x0000000907026210 */ /* 0x000fe40000ffe40c */
[----:B------:R-:W-:Y:S02]  /*1890*/  @P4 LEA.HI.X R9, R6, c[0x0][0x1cc], R7, 0x1, P3 ;  /* 0x0000730006094a11 */ /* 0x000fe400018f0c07 */
[----:B------:R-:W-:Y:S02]  /*18a0*/  @P6 LEA R16, P1, R0, c[0x0][0x1c8], 0x1 ;  /* 0x0000720000106a11 */ /* 0x000fe400078208ff */
[C---:B------:R-:W-:Y:S01]  /*18b0*/  ISETP.GE.AND P3, PT, R22.reuse, 0x51, PT ;  /* 0x000000511600780c */ /* 0x040fe20003f66270 */
[----:B------:R-:W-:Y:S01]  /*18c0*/  @!PT LDS RZ, [RZ] ;  /* 0x00000000fffff984 */ /* 0x000fe20000000800 */
[----:B------:R-:W-:Y:S01]  /*18d0*/  @!PT LDS RZ, [RZ] ;  /* 0x00000000fffff984 */ /* 0x000fe20000000800 */
[----:B------:R-:W-:Y:S01]  /*18e0*/  @!PT LDS RZ, [RZ] ;  /* 0x00000000fffff984 */ /* 0x000fe20000000800 */
[----:B------:R1:W-:Y:S01]  /*18f0*/  @P4 LDGSTS.E.BYPASS.LTC128B.128 [R245+0x3900], [R8.64], !P2 ;  /* 0x0390000008f54fae */ /* 0x0003e2000d101d48 */
[----:B------:R-:W-:-:S02]  /*1900*/  ISETP.GE.AND P4, PT, R22, 0x41, PT ;  /* 0x000000411600780c */ /* 0x000fc40003f86270 */
[----:B------:R-:W-:Y:S01]  /*1910*/  @P6 LEA.HI.X R17, R0, c[0x0][0x1cc], R2, 0x1, P1 ;  /* 0x0000730000116a11 */ /* 0x000fe200008f0c02 */
[----:B------:R-:W-:Y:S01]  /*1920*/  @P5 IMAD R0, R246, 0x30, RZ ;  /* 0x00000030f6005824 */ /* 0x000fe200078e02ff */
[----:B------:R2:W-:Y:S01]  /*1930*/  @P0 LDGSTS.E.BYPASS.LTC128B.128 [R245+0x4100], [R10.64], !P2 ;  /* 0x041000000af50fae */ /* 0x0005e2000d101d48 */
[----:B------:R-:W-:-:S03]  /*1940*/  ISETP.GE.AND P1, PT, R22, 0x61, PT ;  /* 0x000000611600780c */ /* 0x000fc60003f26270 */
[----:B------:R3:W-:Y:S10]  /*1950*/  @P6 LDGSTS.E.BYPASS.LTC128B.128 [R245+0x4900], [R16.64], !P2 ;  /* 0x0490000010f56fae */ /* 0x0007f4000d101d48 */
[----:B------:R-:W-:-:S02]  /*1960*/  @P1 IMAD R5, R246, 0x60, RZ ;  /* 0x00000060f6051824 */ /* 0x000fc400078e02ff */
[----:B-1----:R-:W-:-:S04]  /*1970*/  @P5 IMAD.WIDE.U32 R8, R231, 0x30, R6 ;  /* 0x00000030e7085825 */ /* 0x002fc800078e0006 */
[----:B------:R-:W-:Y:S01]  /*1980*/  @P5 IMAD.IADD R0, R9, 0x1, R0 ;  /* 0x0000000109005824 */ /* 0x000fe200078e0200 */
[----:B------:R-:W-:Y:S01]  /*1990*/  @P5 LEA R14, P0, R8, c[0x0][0x1c8], 0x1 ;  /* 0x00007200080e5a11 */ /* 0x000fe200078008ff */
[----:B--2---:R-:W-:-:S03]  /*19a0*/  @P3 IMAD R10, R246, 0x50, RZ ;  /* 0x00000050f60a3824 */ /* 0x004fc600078e02ff */
[----:B------:R-:W-:Y:S01]  /*19b0*/  @P5 LEA.HI.X R15, R8, c[0x0][0x1cc], R0, 0x1, P0 ;  /* 0x00007300080f5a11 */ /* 0x000fe200000f0c00 */
[C---:B------:R-:W-:Y:S01]  /*19c0*/  @P3 IMAD.WIDE.U32 R8, R231.reuse, 0x50, R6 ;  /* 0x00000050e7083825 */ /* 0x040fe200078e0006 */
[----:B------:R-:W-:-:S03]  /*19d0*/  @P4 LEA R0, P0, R231, R6, 0x6 ;  /* 0x00000006e7004211 */ /* 0x000fc600078030ff */
[----:B------:R1:W-:Y:S01]  /*19e0*/  @P5 LDGSTS.E.BYPASS.LTC128B.128 [R245+0x5100], [R14.64], !P2 ;  /* 0x051000000ef55fae */ /* 0x0003e2000d101d48 */
[C---:B------:R-:W-:Y:S01]  /*19f0*/  @P4 LEA.HI.X R2, R231.reuse, R7, R246, 0x6, P0 ;  /* 0x00000007e7024211 */ /* 0x040fe200000f34f6 */
[----:B------:R-:W-:Y:S01]  /*1a00*/  @P1 IMAD.WIDE.U32 R6, R231, 0x60, R6 ;  /* 0x00000060e7061825 */ /* 0x000fe200078e0006 */
[----:B------:R-:W-:-:S04]  /*1a10*/  @P4 LEA R12, P0, R0, c[0x0][0x1c8], 0x1 ;  /* 0x00007200000c4a11 */ /* 0x000fc800078008ff */
[----:B------:R-:W-:Y:S01]  /*1a20*/  @P4 LEA.HI.X R13, R0, c[0x0][0x1cc], R2, 0x1, P0 ;  /* 0x00007300000d4a11 */ /* 0x000fe200000f0c02 */
[----:B------:R-:W-:Y:S01]  /*1a30*/  @P3 IMAD.IADD R0, R9, 0x1, R10 ;  /* 0x0000000109003824 */ /* 0x000fe200078e020a */
[C---:B------:R-:W-:Y:S02]  /*1a40*/  @P3 LEA R10, P0, R8.reuse, c[0x0][0x1c8], 0x1 ;  /* 0x00007200080a3a11 */ /* 0x040fe400078008ff */
[----:B------:R-:W-:Y:S01]  /*1a50*/  LEA.HI R2, R25, R18, RZ, 0x1 ;  /* 0x0000001219027211 */ /* 0x000fe200078f08ff */
[----:B------:R1:W-:Y:S01]  /*1a60*/  @P4 LDGSTS.E.BYPASS.LTC128B.128 [R245+0x5900], [R12.64], !P2 ;  /* 0x059000000cf54fae */ /* 0x0003e2000d101d48 */
[----:B------:R-:W-:Y:S01]  /*1a70*/  @P3 LEA.HI.X R11, R8, c[0x0][0x1cc], R0, 0x1, P0 ;  /* 0x00007300080b3a11 */ /* 0x000fe200000f0c00 */
[----:B------:R-:W-:Y:S01]  /*1a80*/  @P1 IMAD.IADD R0, R7, 0x1, R5 ;  /* 0x0000000107001824 */ /* 0x000fe200078e0205 */
[----:B------:R-:W-:Y:S02]  /*1a90*/  @P1 LEA R8, P0, R6, c[0x0][0x1c8], 0x1 ;  /* 0x0000720006081a11 */ /* 0x000fe400078008ff */
[----:B------:R-:W-:Y:S01]  /*1aa0*/  LOP3.LUT R2, R2, 0xfffffffe, RZ, 0xc0, !PT ;  /* 0xfffffffe02027812 */ /* 0x000fe200078ec0ff */
[----:B------:R2:W-:Y:S01]  /*1ab0*/  @P3 LDGSTS.E.BYPASS.LTC128B.128 [R245+0x6100], [R10.64], !P2 ;  /* 0x061000000af53fae */ /* 0x0005e2000d101d48 */
[----:B------:R-:W-:Y:S01]  /*1ac0*/  @P1 LEA.HI.X R9, R6, c[0x0][0x1cc], R0, 0x1, P0 ;  /* 0x0000730006091a11 */ /* 0x000fe200000f0c00 */
[C---:B------:R-:W-:Y:S01]  /*1ad0*/  IMAD.SHL.U32 R0, R68.reuse, 0x40, RZ ;  /* 0x0000004044007824 */ /* 0x040fe200078e00ff */
[----:B------:R-:W-:Y:S01]  /*1ae0*/  LOP3.LUT P0, RZ, R68, 0x2, RZ, 0xc0, !PT ;  /* 0x0000000244ff7812 */ /* 0x000fe2000780c0ff */
[----:B------:R-:W-:Y:S01]  /*1af0*/  IMAD.IADD R18, R18, 0x1, -R2 ;  /* 0x0000000112127824 */ /* 0x000fe200078e0a02 */
[----:B------:R-:W-:Y:S01]  /*1b00*/  ISETP.GE.AND P3, PT, R20, c[0x0][0x1d4], PT ;  /* 0x0000750014007a0c */ /* 0x000fe20003f66270 */
[----:B------:R4:W-:Y:S01]  /*1b10*/  @P1 LDGSTS.E.BYPASS.LTC128B.128 [R245+0x6900], [R8.64], !P2 ;  /* 0x0690000008f51fae */ /* 0x0009e2000d101d48 */
[----:B------:R-:W-:Y:S01]  /*1b20*/  IMAD.SHL.U32 R2, R23, 0x40, RZ ;  /* 0x0000004017027824 */ /* 0x000fe200078e00ff */
[----:B------:R-:W-:Y:S01]  /*1b30*/  LOP3.LUT R0, R0, 0x1c0, RZ, 0xc0, !PT ;  /* 0x000001c000007812 */ /* 0x000fe200078ec0ff */
[----:B------:R-:W-:Y:S01]  /*1b40*/  IMAD.SHL.U32 R5, R18, 0x8, RZ ;  /* 0x0000000812057824 */ /* 0x000fe200078e00ff */
[----:B------:R-:W0:Y:S01]  /*1b50*/  LDGDEPBAR ;  /* 0x00000000000079af */ /* 0x000e220000000000 */
[----:B------:R-:W-:-:S02]  /*1b60*/  ISETP.LT.OR P6, PT, R22, 0x1, P3 ;  /* 0x000000011600780c */ /* 0x000fc40001fc1670 */
[----:B------:R-:W-:Y:S02]  /*1b70*/  LOP3.LUT R2, R2, 0x1c0, RZ, 0xc0, !PT ;  /* 0x000001c002027812 */ /* 0x000fe400078ec0ff */
[----:B------:R-:W-:Y:S02]  /*1b80*/  SHF.R.U32.HI R6, RZ, 0x3, R0 ;  /* 0x00000003ff067819 */ /* 0x000fe40000011600 */
[----:B------:R-:W-:Y:S01]  /*1b90*/  LOP3.LUT R7, R2, 0x8, R5, 0xf8, !PT ;  /* 0x0000000802077812 */ /* 0x000fe200078ef805 */
[----:B------:R-:W-:Y:S01]  /*1ba0*/  IMAD.SHL.U32 R5, R24, 0x40, RZ ;  /* 0x0000004018057824 */ /* 0x000fe200078e00ff */
[----:B------:R-:W-:Y:S02]  /*1bb0*/  SHF.R.U32.HI R2, RZ, 0x3, R2 ;  /* 0x00000003ff027819 */ /* 0x000fe40000011602 */
[----:B------:R-:W-:Y:S02]  /*1bc0*/  ISETP.LT.OR P5, PT, R22, 0x11, P3 ;  /* 0x000000111600780c */ /* 0x000fe40001fa1670 */
[----:B------:R-:W-:-:S02]  /*1bd0*/  LOP3.LUT R141, R7, R2, RZ, 0x3c, !PT ;  /* 0x00000002078d7212 */ /* 0x000fc400078e3cff */
[----:B------:R-:W-:Y:S01]  /*1be0*/  LOP3.LUT R5, R5, 0xfffffe00, RZ, 0xc0, !PT ;  /* 0xfffffe0005057812 */ /* 0x000fe200078ec0ff */
[----:B----4-:R-:W-:Y:S01]  /*1bf0*/  IMAD.SHL.U32 R8, R19, 0x8, RZ ;  /* 0x0000000813087824 */ /* 0x010fe200078e00ff */
[----:B------:R-:W-:-:S04]  /*1c00*/  DEPBAR.LE SB0, 0x1 ;  /* 0x000080400000791a */ /* 0x000fc80000000000 */
[----:B------:R-:W-:-:S04]  /*1c10*/  DEPBAR.LE SB0, 0x0 ;  /* 0x000080000000791a */ /* 0x000fc80000000000 */
[----:B------:R-:W-:Y:S01]  /*1c20*/  LOP3.LUT R8, R0, 0x8, R8, 0xf8, !PT ;  /* 0x0000000800087812 */ /* 0x000fe200078ef808 */
[----:B------:R-:W-:-:S03]  /*1c30*/  IMAD.SHL.U32 R0, R228, 0x20, RZ ;  /* 0x00000020e4007824 */ /* 0x000fc600078e00ff */
[----:B------:R-:W-:Y:S02]  /*1c40*/  LOP3.LUT R6, R8, R6, RZ, 0x3c, !PT ;  /* 0x0000000608067212 */ /* 0x000fe400078e3cff */
[----:B------:R-:W-:-:S03]  /*1c50*/  LOP3.LUT R2, R0, 0x7ffffc00, RZ, 0xc0, !PT ;  /* 0x7ffffc0000027812 */ /* 0x000fc600078ec0ff */
[----:B------:R-:W-:Y:S01]  /*1c60*/  IMAD R0, R18, 0x200, R6 ;  /* 0x0000020012007824 */ /* 0x000fe200078e0206 */
[----:B------:R-:W-:Y:S01]  /*1c70*/  IADD3 R2, R141, R5, R2 ;  /* 0x000000058d027210 */ /* 0x000fe20007ffe002 */
[----:B------:R-:W-:-:S04]  /*1c80*/  IMAD.WIDE.U32 R6, R21, c[0x0][0x208], RZ ;  /* 0x0000820015067a25 */ /* 0x000fc800078e00ff */
[----:B------:R-:W-:Y:S01]  /*1c90*/  IMAD.SHL.U32 R143, R0, 0x2, RZ ;  /* 0x00000002008f7824 */ /* 0x000fe200078e00ff */
[----:B------:R-:W-:Y:S01]  /*1ca0*/  BAR.SYNC.DEFER_BLOCKING 0x0 ;  /* 0x0000000000007b1d */ /* 0x000fe20000010000 */
[----:B------:R-:W-:-:S03]  /*1cb0*/  IMAD.SHL.U32 R234, R2, 0x2, RZ ;  /* 0x0000000202ea7824 */ /* 0x000fc600078e00ff */
[----:B------:R-:W-:Y:S01]  /*1cc0*/  IADD3 R0, R143, 0x3900, RZ ;  /* 0x000039008f007810 */ /* 0x000fe20007ffe0ff */
[--C-:B------:R-:W-:Y:S01]  /*1cd0*/  IMAD R237, R3, 0x2, R234.reuse ;  /* 0x0000000203ed7824 */ /* 0x100fe200078e02ea */
[----:B------:R-:W-:Y:S01]  /*1ce0*/  IADD3 R238, R143, 0x3920, RZ ;  /* 0x000039208fee7810 */ /* 0x000fe20007ffe0ff */
[----:B------:R-:W-:Y:S01]  /*1cf0*/  IMAD R235, R4, 0x2, R234 ;  /* 0x0000000204eb7824 */ /* 0x000fe200078e02ea */
[----:B------:R-:W-:Y:S01]  /*1d00*/  @P0 IADD3 R238, R0, -0x20, RZ ;  /* 0xffffffe000ee0810 */ /* 0x000fe20007ffe0ff */
[----:B------:R-:W-:Y:S02]  /*1d10*/  IMAD R0, R69, c[0x0][0x208], RZ ;  /* 0x0000820045007a24 */ /* 0x000fe400078e02ff */
[----:B------:R-:W-:Y:S01]  /*1d20*/  IMAD R236, R3, 0x2, R235 ;  /* 0x0000000203ec7824 */ /* 0x000fe200078e02eb */
[C---:B------:R-:W-:Y:S01]  /*1d30*/  IADD3 R244, R238.reuse, 0x800, RZ ;  /* 0x00000800eef47810 */ /* 0x040fe20007ffe0ff */
[----:B------:R-:W-:Y:S01]  /*1d40*/  IMAD R0, R21, c[0x0][0x20c], R0 ;  /* 0x0000830015007a24 */ /* 0x000fe200078e0200 */
[----:B------:R-:W-:-:S02]  /*1d50*/  IADD3 R243, R238, 0x1000, RZ ;  /* 0x00001000eef37810 */ /* 0x000fc40007ffe0ff */
[C---:B------:R-:W-:Y:S01]  /*1d60*/  IADD3 R242, R238.reuse, 0x1800, RZ ;  /* 0x00001800eef27810 */ /* 0x040fe20007ffe0ff */
[----:B------:R-:W-:Y:S01]  /*1d70*/  IMAD.IADD R0, R7, 0x1, R0 ;  /* 0x0000000107007824 */ /* 0x000fe200078e0200 */
[C---:B------:R-:W-:Y:S02]  /*1d80*/  IADD3 R241, R238.reuse, 0x2000, RZ ;  /* 0x00002000eef17810 */ /* 0x040fe40007ffe0ff */
[----:B------:R-:W-:Y:S01]  /*1d90*/  IADD3 R240, R238, 0x2800, RZ ;  /* 0x00002800eef07810 */ /* 0x000fe20007ffe0ff */
[----:B------:R-:W-:Y:S01]  /*1da0*/  IMAD R0, R0, 0x70, RZ ;  /* 0x0000007000007824 */ /* 0x000fe200078e02ff */
[----:B------:R-:W-:Y:S01]  /*1db0*/  IADD3 R239, R238, 0x3000, RZ ;  /* 0x00003000eeef7810 */ /* 0x000fe20007ffe0ff */
[----:B--2---:R-:W-:Y:S04]  /*1dc0*/  LDSM.16.M88.4 R8, [R234+0x9100] ;  /* 0x00910000ea08783b */ /* 0x004fe80000000200 */
[----:B------:R-:W2:Y:S04]  /*1dd0*/  LDSM.16.M88.4 R28, [R143+0x3900] ;  /* 0x003900008f1c783b */ /* 0x000ea80000000200 */
[----:B------:R-:W4:Y:S04]  /*1de0*/  LDSM.16.M88.4 R24, [R143+0x4100] ;  /* 0x004100008f18783b */ /* 0x000f280000000200 */
[----:B---3--:R-:W3:Y:S04]  /*1df0*/  LDSM.16.M88.4 R16, [R143+0x4900] ;  /* 0x004900008f10783b */ /* 0x008ee80000000200 */
[----:B------:R-:W5:Y:S04]  /*1e00*/  LDSM.16.M88.4 R32, [R143+0x5100] ;  /* 0x005100008f20783b */ /* 0x000f680000000200 */
[----:B------:R-:W3:Y:S04]  /*1e10*/  LDSM.16.M88.4 R36, [R143+0x5900] ;  /* 0x005900008f24783b */ /* 0x000ee80000000200 */
[----:B------:R-:W5:Y:S04]  /*1e20*/  LDSM.16.M88.4 R44, [R143+0x6100] ;  /* 0x006100008f2c783b */ /* 0x000f680000000200 */
[----:B------:R-:W5:Y:S04]  /*1e30*/  LDSM.16.M88.4 R40, [R143+0x6900] ;  /* 0x006900008f28783b */ /* 0x000f680000000200 */
[----:B-1----:R-:W1:Y:S04]  /*1e40*/  LDSM.16.M88.4 R12, [R234+0x7100] ;  /* 0x00710000ea0c783b */ /* 0x002e680000000200 */
[----:B------:R-:W-:Y:S04]  /*1e50*/  LDSM.16.M88.4 R52, [R238+0x800] ;  /* 0x00080000ee34783b */ /* 0x000fe80000000200 */
[----:B------:R-:W-:Y:S01]  /*1e60*/  LDSM.16.M88.4 R48, [R238+0x1000] ;  /* 0x00100000ee30783b */ /* 0x000fe20000000200 */
[C---:B--2---:R-:W-:Y:S03]  /*1e70*/  HMMA.16816.F32.BF16 R60, R8.reuse, R28, RZ ;  /* 0x0000001c083c723c */ /* 0x044fe600000418ff */
[----:B------:R-:W-:Y:S05]  /*1e80*/  LDSM.16.M88.4 R56, [R238] ;  /* 0x00000000ee38783b */ /* 0x000fea0000000200 */
[C---:B----4-:R-:W-:Y:S08]  /*1e90*/  HMMA.16816.F32.BF16 R64, R8.reuse, R24, RZ ;  /* 0x000000180840723c */ /* 0x050ff000000418ff */
[C---:B---3--:R-:W-:Y:S08]  /*1ea0*/  HMMA.16816.F32.BF16 R72, R8.reuse, R16, RZ ;  /* 0x000000100848723c */ /* 0x048ff000000418ff */
[C---:B-----5:R-:W-:Y:S08]  /*1eb0*/  HMMA.16816.F32.BF16 R76, R8.reuse, R32, RZ ;  /* 0x00000020084c723c */ /* 0x060ff000000418ff */
        /* <DEDUP_REMOVED lines=9> */
[----:B------:R-:W-:Y:S07]  /*1f50*/  HMMA.16816.F32.BF16 R188, R8, R42, RZ ;  /* 0x0000002a08bc723c */ /* 0x000fee00000418ff */
[----:B------:R-:W-:Y:S01]  /*1f60*/  IMAD.WIDE.U32 R8, R6, 0x70, R70 ;  /* 0x0000007006087825 */ /* 0x000fe200078e0046 */
[----:B-1----:R-:W-:Y:S03]  /*1f70*/  HMMA.16816.F32.BF16 R184, R12, R28, RZ ;  /* 0x0000001c0cb8723c */ /* 0x002fe600000418ff */
[----:B------:R-:W-:Y:S01]  /*1f80*/  IMAD.IADD R0, R9, 0x1, R0 ;  /* 0x0000000109007824 */ /* 0x000fe200078e0200 */
[----:B------:R-:W-:-:S04]  /*1f90*/  LEA R6, P1, R8, c[0x0][0x1f8], 0x1 ;  /* 0x00007e0008067a11 */ /* 0x000fc800078208ff */
[C---:B------:R-:W-:Y:S01]  /*1fa0*/  HMMA.16816.F32.BF16 R180, R12.reuse, R30, RZ ;  /* 0x0000001e0cb4723c */ /* 0x040fe200000418ff */
[----:B------:R-:W-:Y:S01]  /*1fb0*/  LDSM.16.M88.4 R28, [R238+0x2800] ;  /* 0x00280000ee1c783b */ /* 0x000fe20000000200 */
[----:B------:R-:W-:Y:S02]  /*1fc0*/  IADD3 R20, P0, R6, UR7, RZ ;  /* 0x0000000706147c10 */ /* 0x000fe4000ff1e0ff */
[----:B------:R-:W-:Y:S01]  /*1fd0*/  LEA.HI.X R7, R8, c[0x0][0x1fc], R0, 0x1, P1 ;  /* 0x00007f0008077a11 */ /* 0x000fe200008f0c00 */
[----:B------:R-:W-:Y:S01]  /*1fe0*/  IMAD.MOV.U32 R0, RZ, RZ, 0x40 ;  /* 0x00000040ff007424 */ /* 0x000fe200078e00ff */
[----:B------:R-:W-:Y:S01]  /*1ff0*/  LDSM.16.M88.4 R8, [R237+0x7100] ;  /* 0x00710000ed08783b */ /* 0x000fe20000000200 */
[----:B------:R-:W-:Y:S01]  /*2000*/  LOP3.LUT P1, RZ, R68, 0x4, RZ, 0xc0, !PT ;  /* 0x0000000444ff7812 */ /* 0x000fe2000782c0ff */
[----:B------:R-:W-:Y:S01]  /*2010*/  HMMA.16816.F32.BF16 R148, R12, R16, RZ ;  /* 0x000000100c94723c */ /* 0x000fe200000418ff */
[----:B------:R-:W-:Y:S02]  /*2020*/  IADD3.X R21, R7, UR5, RZ, P0, !PT ;  /* 0x0000000507157c10 */ /* 0x000fe400087fe4ff */
[----:B------:R-:W-:-:S02]  /*2030*/  ISETP.LT.OR P0, PT, R22, 0x21, P3 ;  /* 0x000000211600780c */ /* 0x000fc40001f01670 */
[----:B------:R-:W-:-:S03]  /*2040*/  SEL R0, R0, 0xffffffc0, !P1 ;  /* 0xffffffc000007807 */ /* 0x000fc60004800000 */
[----:B------:R-:W-:Y:S01]  /*2050*/  HMMA.16816.F32.BF16 R172, R12, R18, RZ ;  /* 0x000000120cac723c */ /* 0x000fe200000418ff */
[----:B------:R-:W1:Y:S01]  /*2060*/  LDSM.16.M88.4 R16, [R237+0x9100] ;  /* 0x00910000ed10783b */ /* 0x000e620000000200 */
[----:B------:R-:W-:Y:S02]  /*2070*/  IMAD.IADD R233, R143, 0x1, R0 ;  /* 0x000000018fe97824 */ /* 0x000fe400078e0200 */
[----:B------:R-:W-:Y:S01]  /*2080*/  IMAD.IADD R232, R0, 0x1, R238 ;  /* 0x0000000100e87824 */ /* 0x000fe200078e02ee */
[----:B------:R-:W-:-:S03]  /*2090*/  LOP3.LUT R0, R141, R5, RZ, 0xfc, !PT ;  /* 0x000000058d007212 */ /* 0x000fc600078efcff */
[C---:B------:R-:W-:Y:S08]  /*20a0*/  HMMA.16816.F32.BF16 R144, R12.reuse, R32, RZ ;  /* 0x000000200c90723c */ /* 0x040ff000000418ff */
[C---:B------:R-:W-:Y:S01]  /*20b0*/  HMMA.16816.F32.BF16 R168, R12.reuse, R34, RZ ;  /* 0x000000220ca8723c */ /* 0x040fe200000418ff */
[----:B------:R-:W2:Y:S07]  /*20c0*/  LDSM.16.M88.4 R32, [R238+0x2000] ;  /* 0x00200000ee20783b */ /* 0x000eae0000000200 */
[C---:B------:R-:W-:Y:S08]  /*20d0*/  HMMA.16816.F32.BF16 R156, R12.reuse, R24, RZ ;  /* 0x000000180c9c723c */ /* 0x040ff000000418ff */
[C---:B------:R-:W-:Y:S01]  /*20e0*/  HMMA.16816.F32.BF16 R176, R12.reuse, R26, RZ ;  /* 0x0000001a0cb0723c */ /* 0x040fe200000418ff */
[----:B------:R-:W-:Y:S07]  /*20f0*/  LDSM.16.M88.4 R24, [R238+0x3000] ;  /* 0x00300000ee18783b */ /* 0x000fee0000000200 */
[C---:B------:R-:W-:Y:S08]  /*2100*/  HMMA.16816.F32.BF16 R136, R12.reuse, R36, RZ ;  /* 0x000000240c88723c */ /* 0x040ff000000418ff */
[----:B------:R-:W-:Y:S01]  /*2110*/  HMMA.16816.F32.BF16 R160, R12, R38, RZ ;  /* 0x000000260ca0723c */ /* 0x000fe200000418ff */
[----:B------:R-:W3:Y:S04]  /*2120*/  LDSM.16.M88.4 R36, [R238+0x1800] ;  /* 0x00180000ee24783b */ /* 0x000ee80000000200 */
[----:B------:R-:W-:Y:S01]  /*2130*/  @!PT LDS RZ, [RZ] ;  /* 0x00000000fffff984 */ /* 0x000fe20000000800 */
[----:B------:R-:W-:Y:S01]  /*2140*/  @!PT LDS RZ, [RZ] ;  /* 0x00000000fffff984 */ /* 0x000fe20000000800 */
[----:B------:R-:W-:Y:S01]  /*2150*/  @!PT LDS RZ, [RZ] ;  /* 0x00000000fffff984 */ /* 0x000fe20000000800 */
[----:B------:R4:W-:Y:S01]  /*2160*/  LDGSTS.E.BYPASS.LTC128B.128 [R245+0x100], [R6.64], !P6 ;  /* 0x0010000006f57fae */ /* 0x0009e2000f101d48 */
[----:B------:R-:W-:-:S02]  /*2170*/  ISETP.LT.OR P6, PT, R22, 0x31, P3 ;  /* 0x000000311600780c */ /* 0x000fc40001fc1670 */
[----:B------:R-:W-:Y:S01]  /*2180*/  HMMA.16816.F32.BF16 R128, R12, R44, RZ ;  /* 0x0000002c0c80723c */ /* 0x000fe200000418ff */
[----:B------:R5:W-:Y:S01]  /*2190*/  LDGSTS.E.BYPASS.LTC128B.128 [R245+0x900], [R20.64], !P5 ;  /* 0x0090000014f57fae */ /* 0x000be2000e901d48 */
[----:B------:R-:W-:-:S06]  /*21a0*/  ISETP.LT.OR P5, PT, R22, 0x41, P3 ;  /* 0x000000411600780c */ /* 0x000fcc0001fa1670 */
[C---:B------:R-:W-:Y:S08]  /*21b0*/  HMMA.16816.F32.BF16 R152, R12.reuse, R46, RZ ;  /* 0x0000002e0c98723c */ /* 0x040ff000000418ff */
[C---:B------:R-:W-:Y:S08]  /*21c0*/  HMMA.16816.F32.BF16 R124, R12.reuse, R40, RZ ;  /* 0x000000280c7c723c */ /* 0x040ff000000418ff */
[----:B------:R-:W-:Y:S07]  /*21d0*/  HMMA.16816.F32.BF16 R132, R12, R42, RZ ;  /* 0x0000002a0c84723c */ /* 0x000fee00000418ff */
[----:B------:R-:W-:Y:S01]  /*21e0*/  IADD3 R12, P4, R20, UR7, RZ ;  /* 0x00000007140c7c10 */ /* 0x000fe2000ff9e0ff */
[----:B-1----:R-:W-:Y:S03]  /*21f0*/  HMMA.16816.F32.BF16 R44, R16, R28, R84 ;  /* 0x0000001c102c723c */ /* 0x002fe60000041854 */
[----:B------:R-:W-:-:S02]  /*2200*/  IADD3.X R13, R21, UR5, RZ, P4, !PT ;  /* 0x00000005150d7c10 */ /* 0x000fc4000a7fe4ff */
[----:B------:R-:W-:-:S03]  /*2210*/  IADD3 R14, P4, R12, UR7, RZ ;  /* 0x000000070c0e7c10 */ /* 0x000fc6000ff9e0ff */
[----:B------:R1:W-:Y:S01]  /*2220*/  LDGSTS.E.BYPASS.LTC128B.128 [R245+0x1100], [R12.64], !P0 ;  /* 0x011000000cf57fae */ /* 0x0003e2000c101d48 */
[----:B------:R-:W-:Y:S01]  /*2230*/  IADD3.X R15, R13, UR5, RZ, P4, !PT ;  /* 0x000000050d0f7c10 */ /* 0x000fe2000a7fe4ff */
[----:B--2---:R-:W-:Y:S01]  /*2240*/  HMMA.16816.F32.BF16 R40, R16, R32, R80 ;  /* 0x000000201028723c */ /* 0x004fe20000041850 */
[----:B----4-:R-:W-:-:S03]  /*2250*/  IADD3 R6, P4, R14, UR7, RZ ;  /* 0x000000070e067c10 */ /* 0x010fc6000ff9e0ff */
[----:B------:R2:W-:Y:S01]  /*2260*/  LDGSTS.E.BYPASS.LTC128B.128 [R245+0x1900], [R14.64], !P6 ;  /* 0x019000000ef57fae */ /* 0x0005e2000f101d48 */
[----:B------:R-:W-:Y:S02]  /*2270*/  IADD3.X R7, R15, UR5, RZ, P4, !PT ;  /* 0x000000050f077c10 */ /* 0x000fe4000a7fe4ff */
[C---:B------:R-:W-:Y:S01]  /*2280*/  ISETP.LT.OR P4, PT, R22.reuse, 0x51, P3 ;  /* 0x000000511600780c */ /* 0x040fe20001f81670 */
[C---:B------:R-:W-:Y:S01]  /*2290*/  HMMA.16816.F32.BF16 R100, R16.reuse, R48, R72 ;  /* 0x000000301064723c */ /* 0x040fe20000041848 */
[----:B------:R-:W-:Y:S01]  /*22a0*/  ISETP.LT.OR P3, PT, R22, 0x61, P3 ;  /* 0x000000611600780c */ /* 0x000fe20001f61670 */
[----:B------:R4:W-:Y:S06]  /*22b0*/  LDGSTS.E.BYPASS.LTC128B.128 [R245+0x2100], [R6.64], !P5 ;  /* 0x0210000006f57fae */ /* 0x0009ec000e901d48 */
[C---:B---3--:R-:W-:Y:S08]  /*22c0*/  HMMA.16816.F32.BF16 R92, R16.reuse, R36, R76 ;  /* 0x00000024105c723c */ /* 0x048ff0000004184c */
[----:B------:R-:W-:Y:S01]  /*22d0*/  HMMA.16816.F32.BF16 R220, R16, R54, R108 ;  /* 0x0000003610dc723c */ /* 0x000fe2000004186c */
[----:B-1----:R-:W-:-:S04]  /*22e0*/  IADD3 R12, P0, R6, UR7, RZ ;  /* 0x00000007060c7c10 */ /* 0x002fc8000ff1e0ff */
[----:B------:R-:W-:Y:S02]  /*22f0*/  IADD3.X R13, R7, UR5, RZ, P0, !PT ;  /* 0x00000005070d7c10 */ /* 0x000fe400087fe4ff */
[----:B--2---:R-:W-:Y:S01]  /*2300*/  IADD3 R14, P0, R12, UR7, RZ ;  /* 0x000000070c0e7c10 */ /* 0x004fe2000ff1e0ff */
[----:B------:R-:W-:Y:S02]  /*2310*/  HMMA.16816.F32.BF16 R116, R16, R56, R60 ;  /* 0x000000381074723c */ /* 0x000fe4000004183c */
[----:B------:R1:W-:Y:S01]  /*2320*/  LDGSTS.E.BYPASS.LTC128B.128 [R245+0x2900], [R12.64], !P4 ;  /* 0x029000000cf57fae */ /* 0x0003e2000e101d48 */
[----:B------:R-:W-:Y:S02]  /*2330*/  IADD3.X R15, R13, UR5, RZ, P0, !PT ;  /* 0x000000050d0f7c10 */ /* 0x000fe400087fe4ff */
[----:B------:R-:W-:-:S03]  /*2340*/  ISETP.GE.AND P0, PT, R140, 0x71, PT ;  /* 0x000000718c00780c */ /* 0x000fc60003f06270 */
[----:B------:R1:W-:Y:S01]  /*2350*/  LDGSTS.E.BYPASS.LTC128B.128 [R245+0x3100], [R14.64], !P3 ;  /* 0x031000000ef57fae */ /* 0x0003e2000d901d48 */
[C---:B------:R-:W-:Y:S03]  /*2360*/  HMMA.16816.F32.BF16 R104, R16.reuse, R52, R64 ;  /* 0x000000341068723c */ /* 0x040fe60000041840 */
[----:B-----5:R-:W-:Y:S04]  /*2370*/  LDSM.16.M88.4 R20, [R235+0x9100] ;  /* 0x00910000eb14783b */ /* 0x020fe80000000200 */
[----:B------:R-:W2:Y:S01]  /*2380*/  LDSM.16.M88.4 R84, [R233+0x5900] ;  /* 0x00590000e954783b */ /* 0x000ea20000000200 */
[C---:B------:R-:W-:Y:S03]  /*2390*/  HMMA.16816.F32.BF16 R88, R16.reuse, R24, R88 ;  /* 0x000000181058723c */ /* 0x040fe60000041858 */
[----:B------:R-:W3:Y:S04]  /*23a0*/  LDSM.16.M88.4 R80, [R233+0x6100] ;  /* 0x00610000e950783b */ /* 0x000ee80000000200 */
[----:B------:R-:W5:Y:S01]  /*23b0*/  LDSM.16.M88.4 R72, [R233+0x5100] ;  /* 0x00510000e948783b */ /* 0x000f620000000200 */
        /* <DEDUP_REMOVED lines=8> */
[----:B------:R-:W0:Y:S01]  /*2440*/  LDGDEPBAR ;  /* 0x00000000000079af */ /* 0x000e220000000000 */
[C---:B------:R-:W-:Y:S08]  /*2450*/  HMMA.16816.F32.BF16 R204, R16.reuse, R34, R164 ;  /* 0x0000002210cc723c */ /* 0x040ff000000418a4 */
[C---:B------:R-:W-:Y:S08]  /*2460*/  HMMA.16816.F32.BF16 R200, R16.reuse, R30, R192 ;  /* 0x0000001e10c8723c */ /* 0x040ff000000418c0 */
[----:B------:R-:W-:Y:S01]  /*2470*/  HMMA.16816.F32.BF16 R188, R16, R26, R188 ;  /* 0x0000001a10bc723c */ /* 0x000fe200000418bc */
[----:B------:R-:W1:Y:S07]  /*2480*/  LDSM.16.M88.4 R16, [R235+0x7100] ;  /* 0x00710000eb10783b */ /* 0x000e6e0000000200 */
        /* <DEDUP_REMOVED lines=17> */
[----:B------:R-:W-:Y:S01]  /*25a0*/  HMMA.16816.F32.BF16 R164, R8, R26, R132 ;  /* 0x0000001a08a4723c */ /* 0x000fe20000041884 */
[----:B------:R-:W1:Y:S04]  /*25b0*/  LDSM.16.M88.4 R8, [R236+0x9100] ;  /* 0x00910000ec08783b */ /* 0x000e680000000200 */
[----:B------:R-:W-:Y:S03]  /*25c0*/  LDSM.16.M88.4 R24, [R232+0x3000] ;  /* 0x00300000e818783b */ /* 0x000fe60000000200 */
[C---:B--2---:R-:W-:Y:S01]  /*25d0*/  HMMA.16816.F32.BF16 R144, R20.reuse, R84, R40 ;  /* 0x000000541490723c */ /* 0x044fe20000041828 */
[----:B------:R-:W2:Y:S07]  /*25e0*/  LDSM.16.M88.4 R40, [R232+0x1000] ;  /* 0x00100000e828783b */ /* 0x000eae0000000200 */
[----:B---3--:R-:W-:Y:S01]  /*25f0*/  HMMA.16816.F32.BF16 R132, R20, R80, R44 ;  /* 0x000000501484723c */ /* 0x008fe2000004182c */
[----:B------:R-:W3:Y:S01]  /*2600*/  LDSM.16.M88.4 R44, [R232+0x800] ;  /* 0x00080000e82c783b */ /* 0x000ee20000000200 */
[----:B------:R-:W-:-:S06]  /*2610*/  DEPBAR.LE SB0, 0x0 ;  /* 0x000080000000791a */ /* 0x000fcc0000000000 */
[C---:B-----5:R-:W-:Y:S08]  /*2620*/  HMMA.16816.F32.BF16 R148, R20.reuse, R72, R92 ;  /* 0x000000481494723c */ /* 0x060ff0000004185c */
[C---:B------:R-:W-:Y:S08]  /*2630*/  HMMA.16816.F32.BF16 R124, R20.reuse, R76, R88 ;  /* 0x0000004c147c723c */ /* 0x040ff00000041858 */
[C---:B------:R-:W-:Y:S08]  /*2640*/  HMMA.16816.F32.BF16 R160, R20.reuse, R64, R116 ;  /* 0x0000004014a0723c */ /* 0x040ff00000041874 */
[C---:B------:R-:W-:Y:S08]  /*2650*/  HMMA.16816.F32.BF16 R156, R20.reuse, R60, R104 ;  /* 0x0000003c149c723c */ /* 0x040ff00000041868 */
[C---:B------:R-:W-:Y:S08]  /*2660*/  HMMA.16816.F32.BF16 R152, R20.reuse, R68, R100 ;  /* 0x000000441498723c */ /* 0x040ff00000041864 */
[----:B------:R-:W-:Y:S08]  /*2670*/  HMMA.16816.F32.BF16 R120, R20, R66, R96 ;  /* 0x000000421478723c */ /* 0x000ff00000041860 */
[C---:B-1----:R-:W-:Y:S08]  /*2680*/  HMMA.16816.F32.BF16 R92, R16.reuse, R64, R184 ;  /* 0x00000040105c723c */ /* 0x042ff000000418b8 */
        /* <DEDUP_REMOVED lines=23> */
[C---:B--2---:R-:W-:Y:S08]  /*2800*/  HMMA.16816.F32.BF16 R152, R8.reuse, R40, R152 ;  /* 0x000000280898723c */ /* 0x044ff00000041898 */
        /* <DEDUP_REMOVED lines=57> */
.L_x_766:
[----:B----4-:R-:W-:Y:S01]  /*2ba0*/  LOP3.LUT R2, R228, 0xffffffe0, RZ, 0xc0, !PT ;  /* 0xffffffe0e4027812 */ /* 0x010fe200078ec0ff */
[----:B---3--:R-:W-:Y:S01]  /*2bb0*/  IMAD.IADD R6, R140, 0x1, R142 ;  /* 0x000000018c067824 */ /* 0x008fe200078e028e */
        /* <DEDUP_REMOVED lines=59> */
[----:B------:R-:W-:Y:S02]  /*2f70*/  FSEL R101, R63, -INF , P4 ;  /* 0xff8000003f657808 */ /* 0x000fe40002000000 */
[----:B------:R-:W-:Y:S02]  /*2f80*/  ISETP.GT.AND P4, PT, R2, 0x28, PT ;  /* 0x000000280200780c */ /* 0x000fe40003f84270 */
[----:B------:R-:W-:Y:S02]  /*2f90*/  FSEL R116, R57, -INF , P1 ;  /* 0xff80000039747808 */ /* 0x000fe40000800000 */
[----:B------:R-:W-:Y:S02]  /*2fa0*/  FMNMX.FTZ R5, R118, R5, !PT ;  /* 0x0000000576057209 */ /* 0x000fe40007810000 */
        /* <DEDUP_REMOVED lines=33> */
[----:B------:R-:W-:Y:S01]  /*31c0*/  ISETP.GT.AND P4, PT, R2, 0x40, PT ;  /* 0x000000400200780c */ /* 0x000fe20003f84270 */
[----:B------:R-:W-:Y:S01]  /*31d0*/  LDSM.16.MT88.4 R20, [R228+0x900] ;  /* 0x00090000e414783b */ /* 0x000fe20000004200 */
[----:B------:R-:W-:Y:S02]  /*31e0*/  FSEL R141, R37, -INF , P1 ;  /* 0xff800000258d7808 */ /* 0x000fe40000800000 */
[----:B------:R-:W-:Y:S02]  /*31f0*/  FMNMX.FTZ R5, R142, R5, !PT ;  /* 0x000000058e057209 */ /* 0x000fe40007810000 */
[----:B------:R-:W-:Y:S02]  /*3200*/  FSEL R126, R148, -INF , P3 ;  /* 0xff800000947e7808 */ /* 0x000fe40001800000 */
        /* <DEDUP_REMOVED lines=22> */
[----:B------:R-:W-:Y:S01]  /*3370*/  ISETP.GT.AND P4, PT, R2, 0x50, PT ;  /* 0x000000500200780c */ /* 0x000fe20003f84270 */
[----:B------:R-:W-:Y:S01]  /*3380*/  LDSM.16.MT88.4 R16, [R228+0x100] ;  /* 0x00010000e410783b */ /* 0x000fe20000004200 */
        /* <DEDUP_REMOVED lines=37> */
[----:B------:R-:W-:Y:S02]  /*35e0*/  FMNMX.FTZ R5, R111, R5, !PT ;  /* 0x000000056f057209 */ /* 0x000fe40007810000 */
[----:B------:R-:W-:Y:S02]  /*35f0*/  FMNMX.FTZ R8, R46, R47, !PT ;  /* 0x0000002f2e087209 */ /* 0x000fe40007810000 */
[----:B------:R-:W-:-:S02]  /*3600*/  FMNMX.FTZ R5, R152, R5, !PT ;  /* 0x0000000598057209 */ /* 0x000fc40007810000 */
[----:B------:R-:W-:Y:S02]  /*3610*/  FMNMX.FTZ R8, R80, R8, !PT ;  /* 0x0000000850087209 */ /* 0x000fe40007810000 */
[----:B------:R-:W-:Y:S01]  /*3620*/  FSEL R174, R174, -INF , P1 ;  /* 0xff800000aeae7808 */ /* 0x000fe20000800000 */
[----:B------:R-:W1:Y:S01]  /*3630*/  SHFL.BFLY PT, R6, R5, 0x2, 0x1f ;  /* 0x0c401f0005067f89 */ /* 0x000e6200000e0000 */
[----:B------:R-:W-:Y:S02]  /*3640*/  FSEL R172, R172, -INF , P1 ;  /* 0xff800000acac7808 */ /* 0x000fe40000800000 */
[----:B------:R-:W-:Y:S02]  /*3650*/  FSEL R166, R50, -INF , P1 ;  /* 0xff80000032a67808 */ /* 0x000fe40000800000 */
        /* <DEDUP_REMOVED lines=10> */
[----:B-1----:R-:W-:Y:S02]  /*3700*/  FMNMX.FTZ R5, R5, R6, !PT ;  /* 0x0000000605057209 */ /* 0x002fe40007810000 */
[----:B------:R-:W-:Y:S02]  /*3710*/  FSEL R249, R70, -INF , P6 ;  /* 0xff80000046f97808 */ /* 0x000fe40003000000 */
[----:B------:R-:W-:Y:S01]  /*3720*/  FSEL R248, R71, -INF , P5 ;  /* 0xff80000047f87808 */ /* 0x000fe20002800000 */
[----:B------:R-:W1:Y:S01]  /*3730*/  SHFL.BFLY PT, R6, R5, 0x1, 0x1f ;  /* 0x0c201f0005067f89 */ /* 0x000e6200000e0000 */
[----:B------:R-:W-:-:S02]  /*3740*/  FSEL R222, R78, -INF , P4 ;  /* 0xff8000004ede7808 */ /* 0x000fc40002000000 */
[----:B------:R-:W-:Y:S02]  /*3750*/  FSEL R219, R79, -INF , P3 ;  /* 0xff8000004fdb7808 */ /* 0x000fe40001800000 */
[----:B-1----:R-:W-:Y:S02]  /*3760*/  FMNMX.FTZ R138, R5, R6, !PT ;  /* 0x00000006058a7209 */ /* 0x002fe40007810000 */
[----:B------:R-:W-:Y:S02]  /*3770*/  FMNMX.FTZ R5, R15, R24, !PT ;  /* 0x000000180f057209 */ /* 0x000fe40007810000 */
[----:B------:R-:W-:Y:S01]  /*3780*/  FMNMX.FTZ R6, R27, R28, !PT ;  /* 0x0000001c1b067209 */ /* 0x000fe20007810000 */
[----:B------:R-:W-:Y:S01]  /*3790*/  FMUL.FTZ R7, R138, c[0x0][0x2d0] ;  /* 0x0000b4008a077a20 */ /* 0x000fe20000410000 */
        /* <DEDUP_REMOVED lines=29> */
[----:B------:R-:W-:Y:S02]  /*3970*/  FSETP.NEU.FTZ.AND P1, PT, R138, -INF , PT ;  /* 0xff8000008a00780b */ /* 0x000fe40003f3d000 */
[----:B------:R-:W-:Y:S02]  /*3980*/  FMNMX.FTZ R5, R161, R5, !PT ;  /* 0x00000005a1057209 */ /* 0x000fe40007810000 */
[----:B------:R-:W-:-:S02]  /*3990*/  FMNMX.FTZ R6, R163, R6, !PT ;  /* 0x00000006a3067209 */ /* 0x000fc40007810000 */
[----:B------:R-:W-:Y:S02]  /*39a0*/  FMNMX.FTZ R5, R160, R5, !PT ;  /* 0x00000005a0057209 */ /* 0x000fe40007810000 */
[----:B------:R-:W-:Y:S02]  /*39b0*/  FSEL R7, R7, RZ, P1 ;  /* 0x000000ff07077208 */ /* 0x000fe40000800000 */
[----:B------:R-:W-:Y:S02]  /*39c0*/  FMNMX.FTZ R5, R162, R5, !PT ;  /* 0x00000005a2057209 */ /* 0x000fe40007810000 */
[----:B------:R-:W-:Y:S02]  /*39d0*/  ISETP.GT.AND P1, PT, R2, 0x59, PT ;  /* 0x000000590200780c */ /* 0x000fe40003f24270 */
[----:B------:R-:W-:Y:S02]  /*39e0*/  FMNMX.FTZ R5, R134, R5, !PT ;  /* 0x0000000586057209 */ /* 0x000fe40007810000 */
[----:B------:R-:W-:-:S02]  /*39f0*/  FSEL R173, R173, -INF , P1 ;  /* 0xff800000adad7808 */ /* 0x000fc40000800000 */
        /* <DEDUP_REMOVED lines=21> */
[----:B------:R-:W-:Y:S01]  /*3b50*/  FMNMX.FTZ R2, R175, R2, !PT ;  /* 0x00000002af027209 */ /* 0x000fe20007810000 */
[----:B------:R-:W1:Y:S01]  /*3b60*/  SHFL.BFLY PT, R6, R136, 0x2, 0x1f ;  /* 0x0c401f0088067f89 */ /* 0x000e6200000e0000 */
        /* <DEDUP_REMOVED lines=9> */
[----:B------:R-:W-:Y:S01]  /*3c00*/  FSEL R132, R51, -INF , P1 ;  /* 0xff80000033847808 */ /* 0x000fe20000800000 */
[----:B------:R-:W2:Y:S01]  /*3c10*/  SHFL.BFLY PT, R8, R2, 0x2, 0x1f ;  /* 0x0c401f0002087f89 */ /* 0x000ea200000e0000 */
[----:B------:R-:W-:Y:S02]  /*3c20*/  FMNMX.FTZ R5, R187, R5, !PT ;  /* 0x00000005bb057209 */ /* 0x000fe40007810000 */
[----:B-1----:R-:W-:Y:S01]  /*3c30*/  FMNMX.FTZ R136, R136, R6, !PT ;  /* 0x0000000688887209 */ /* 0x002fe20007810000 */
[----:B------:R-:W-:Y:S01]  /*3c40*/  FFMA.FTZ R6, R10, c[0x0][0x2d0], -R7 ;  /* 0x0000b4000a067a23 */ /* 0x000fe20000010807 */
[----:B------:R-:W-:-:S03]  /*3c50*/  FMNMX.FTZ R5, R202, R5, !PT ;  /* 0x00000005ca057209 */ /* 0x000fc60007810000 */
[----:B------:R-:W1:Y:S01]  /*3c60*/  SHFL.BFLY PT, R9, R136, 0x1, 0x1f ;  /* 0x0c201f0088097f89 */ /* 0x000e6200000e0000 */
[----:B------:R-:W-:Y:S01]  /*3c70*/  FMNMX.FTZ R5, R204, R5, !PT ;  /* 0x00000005cc057209 */ /* 0x000fe20007810000 */
[----:B------:R3:W-:Y:S01]  /*3c80*/  MUFU.EX2 R197, R6 ;  /* 0x0000000600c57308 */ /* 0x0007e20000000800 */
[----:B--2---:R-:W-:Y:S02]  /*3c90*/  FMNMX.FTZ R2, R2, R8, !PT ;  /* 0x0000000802027209 */ /* 0x004fe40007810000 */
[----:B---3--:R-:W-:Y:S01]  /*3ca0*/  FMNMX.FTZ R6, R167, R5, !PT ;  /* 0x00000005a7067209 */ /* 0x008fe20007810000 */
[----:B------:R-:W-:Y:S02]  /*3cb0*/  FFMA.FTZ R5, R11, c[0x0][0x2d0], -R7 ;  /* 0x0000b4000b057a23 */ /* 0x000fe40000010807 */
[----:B------:R-:W2:Y:S01]  /*3cc0*/  SHFL.BFLY PT, R11, R2, 0x1, 0x1f ;  /* 0x0c201f00020b7f89 */ /* 0x000ea200000e0000 */
[----:B------:R-:W-:Y:S01]  /*3cd0*/  FMNMX.FTZ R6, R170, R6, !PT ;  /* 0x00000006aa067209 */ /* 0x000fe20007810000 */
[----:B------:R3:W4:Y:S01]  /*3ce0*/  MUFU.EX2 R182, R5 ;  /* 0x0000000500b67308 */ /* 0x0007220000000800 */
[----:B-1----:R-:W-:-:S02]  /*3cf0*/  FMNMX.FTZ R136, R136, R9, !PT ;  /* 0x0000000988887209 */ /* 0x002fc40007810000 */
[----:B------:R-:W-:Y:S02]  /*3d00*/  FMNMX.FTZ R6, R166, R6, !PT ;  /* 0x00000006a6067209 */ /* 0x000fe40007810000 */
[C---:B------:R-:W-:Y:S01]  /*3d10*/  FSETP.NEU.FTZ.AND P1, PT, R136.reuse, -INF , PT ;  /* 0xff8000008800780b */ /* 0x040fe20003f3d000 */
[----:B------:R-:W-:Y:S01]  /*3d20*/  FMUL.FTZ R9, R136, c[0x0][0x2d0] ;  /* 0x0000b40088097a20 */ /* 0x000fe20000410000 */
[----:B------:R-:W-:Y:S01]  /*3d30*/  FMNMX.FTZ R6, R132, R6, !PT ;  /* 0x0000000684067209 */ /* 0x000fe20007810000 */
[----:B---3--:R-:W-:Y:S01]  /*3d40*/  FFMA.FTZ R5, R12, c[0x0][0x2d0], -R7 ;  /* 0x0000b4000c057a23 */ /* 0x008fe20000010807 */
[----:B----4-:R-:W-:-:S03]  /*3d50*/  F2FP.BF16.PACK_AB R12, R182, R197 ;  /* 0x000000c5b60c723e */ /* 0x010fc600000010ff */
        /* <DEDUP_REMOVED lines=21> */
[----:B--2---:R-:W-:-:S07]  /*3eb0*/  FFMA.FTZ R5, R24, c[0x0][0x2d0], -R6 ;  /* 0x0000b40018057a23 */ /* 0x004fce0000010806 */
[----:B------:R2:W3:Y:S01]  /*3ec0*/  MUFU.EX2 R192, R5 ;  /* 0x0000000500c07308 */ /* 0x0004e20000000800 */
[----:B-1----:R-:W-:-:S05]  /*3ed0*/  IMAD.MOV.U32 R4, RZ, RZ, R72 ;  /* 0x000000ffff047224 */ /* 0x002fca00078e0048 */
[----:B------:R-:W-:Y:S01]  /*3ee0*/  F2FP.BF16.PACK_AB R10, R4, R189 ;  /* 0x000000bd040a723e */ /* 0x000fe200000010ff */
[----:B--2---:R-:W-:-:S05]  /*3ef0*/  FMUL.FTZ R5, R2, c[0x0][0x2d0] ;  /* 0x0000b40002057a20 */ /* 0x004fca0000410000 */
[----:B------:R-:W-:-:S05]  /*3f00*/  FSEL R5, R5, RZ, P1 ;  /* 0x000000ff05057208 */ /* 0x000fca0000800000 */
[--C-:B------:R-:W-:Y:S02]  /*3f10*/  FFMA.FTZ R9, R27, c[0x0][0x2d0], -R5.reuse ;  /* 0x0000b4001b097a23 */ /* 0x100fe40000010805 */
[--C-:B------:R-:W-:Y:S01]  /*3f20*/  FFMA.FTZ R0, R28, c[0x0][0x2d0], -R5.reuse ;  /* 0x0000b4001c007a23 */ /* 0x100fe20000010805 */
[----:B------:R-:W-:Y:S01]  /*3f30*/  LDSM.16.MT88.4 R24, [R231+0x100] ;  /* 0x00010000e718783b */ /* 0x000fe20000004200 */
[----:B------:R1:W-:Y:S08]  /*3f40*/  MUFU.EX2 R155, R9 ;  /* 0x00000009009b7308 */ /* 0x0003f00000000800 */
[----:B------:R2:W4:Y:S01]  /*3f50*/  MUFU.EX2 R154, R0 ;  /* 0x00000000009a7308 */ /* 0x0005220000000800 */
[----:B-1----:R-:W1:Y:S01]  /*3f60*/  SHFL.BFLY PT, R9, R8, 0x1, 0x1f ;  /* 0x0c201f0008097f89 */ /* 0x002e6200000e0000 */
[----:B--2---:R-:W-:-:S06]  /*3f70*/  FFMA.FTZ R0, R29, c[0x0][0x2d0], -R5 ;  /* 0x0000b4001d007a23 */ /* 0x004fcc0000010805 */
[----:B------:R2:W-:Y:S01]  /*3f80*/  MUFU.EX2 R188, R0 ;  /* 0x0000000000bc7308 */ /* 0x0005e20000000800 */
[----:B-1----:R-:W-:Y:S02]  /*3f90*/  FMNMX.FTZ R137, R8, R9, !PT ;  /* 0x0000000908897209 */ /* 0x002fe40007810000 */
[----:B---3--:R-:W-:Y:S01]  /*3fa0*/  F2FP.BF16.PACK_AB R8, R192, R191 ;  /* 0x000000bfc008723e */ /* 0x008fe200000010ff */
[----:B--2---:R-:W-:Y:S01]  /*3fb0*/  FFMA.FTZ R0, R44, c[0x0][0x2d0], -R5 ;  /* 0x0000b4002c007a23 */ /* 0x004fe20000010805 */
[C---:B------:R-:W-:Y:S01]  /*3fc0*/  FSETP.NEU.FTZ.AND P1, PT, R137.reuse, -INF , PT ;  /* 0xff8000008900780b */ /* 0x040fe20003f3d000 */
[----:B------:R-:W-:Y:S01]  /*3fd0*/  FMUL.FTZ R3, R137, c[0x0][0x2d0] ;  /* 0x0000b40089037a20 */ /* 0x000fe20000410000 */
[----:B----4-:R-:W-:Y:S01]  /*3fe0*/  F2FP.BF16.PACK_AB R9, R154, R155 ;  /* 0x0000009b9a09723e */ /* 0x010fe200000010ff */
[----:B------:R1:W2:Y:S02]  /*3ff0*/  MUFU.EX2 R109, R0 ;  /* 0x00000000006d7308 */ /* 0x0002a40000000800 */
[----:B-1----:R-:W-:Y:S01]  /*4000*/  FFMA.FTZ R0, R31, c[0x0][0x2d0], -R7 ;  /* 0x0000b4001f007a23 */ /* 0x002fe20000010807 */
[----:B--2---:R-:W-:-:S05]  /*4010*/  F2FP.BF16.PACK_AB R11, R109, R188 ;  /* 0x000000bc6d0b723e */ /* 0x004fca00000010ff */
[----:B------:R1:W-:Y:S02]  /*4020*/  MUFU.EX2 R153, R0 ;  /* 0x0000000000997308 */ /* 0x0003e40000000800 */
[C---:B------:R-:W-:Y:S08]  /*4030*/  HMMA.16816.F32.BF16 R76, R8.reuse, R16, RZ ;  /* 0x00000010084c723c */ /* 0x040ff000000418ff */
[----:B------:R-:W-:Y:S01]  /*4040*/  HMMA.16816.F32.BF16 R60, R8, R18, RZ ;  /* 0x00000012083c723c */ /* 0x000fe200000418ff */
[----:B-1----:R-:W-:-:S02]  /*4050*/  FFMA.FTZ R0, R30, c[0x0][0x2d0], -R7 ;  /* 0x0000b4001e007a23 */ /* 0x002fc40000010807 */
[----:B------:R-:W1:Y:S02]  /*4060*/  LDSM.16.MT88.4 R28, [R230+0x900] ;  /* 0x00090000e61c783b */ /* 0x000e640000004200 */
[----:B------:R2:W-:Y:S03]  /*4070*/  MUFU.EX2 R169, R0 ;  /* 0x0000000000a97308 */ /* 0x0005e60000000800 */
[C---:B------:R-:W-:Y:S08]  /*4080*/  HMMA.16816.F32.BF16 R72, R8.reuse, R24, RZ ;  /* 0x000000180848723c */ /* 0x040ff000000418ff */
[----:B------:R-:W-:Y:S01]  /*4090*/  HMMA.16816.F32.BF16 R56, R8, R26, RZ ;  /* 0x0000001a0838723c */ /* 0x000fe200000418ff */
[----:B--2---:R-:W-:Y:S01]  /*40a0*/  FSEL R0, R3, RZ, P1 ;  /* 0x000000ff03007208 */ /* 0x004fe20000800000 */
[----:B------:R-:W-:-:S06]  /*40b0*/  FFMA.FTZ R3, R45, c[0x0][0x2d0], -R7 ;  /* 0x0000b4002d037a23 */ /* 0x000fcc0000010807 */
[C---:B------:R-:W-:Y:S01]  /*40c0*/  HMMA.16816.F32.BF16 R68, R8.reuse, R32, RZ ;  /* 0x000000200844723c */ /* 0x040fe200000418ff */
[----:B------:R2:W-:Y:S07]  /*40d0*/  MUFU.EX2 R196, R3 ;  /* 0x0000000300c47308 */ /* 0x0005ee0000000800 */
[C---:B------:R-:W-:Y:S08]  /*40e0*/  HMMA.16816.F32.BF16 R64, R8.reuse, R36, RZ ;  /* 0x000000240840723c */ /* 0x040ff000000418ff */
[----:B------:R-:W-:Y:S01]  /*40f0*/  HMMA.16816.F32.BF16 R52, R8, R34, RZ ;  /* 0x000000220834723c */ /* 0x000fe200000418ff */
[----:B--2---:R-:W-:-:S04]  /*4100*/  FFMA.FTZ R3, R46, c[0x0][0x2d0], -R0 ;  /* 0x0000b4002e037a23 */ /* 0x004fc80000010800 */
[----:B------:R2:W-:Y:S03]  /*4110*/  MUFU.EX2 R176, R3 ;  /* 0x0000000300b07308 */ /* 0x0005e60000000800 */
[----:B------:R-:W-:Y:S01]  /*4120*/  HMMA.16816.F32.BF16 R48, R8, R38, RZ ;  /* 0x000000260830723c */ /* 0x000fe200000418ff */
[----:B--2---:R-:W-:-:S04]  /*4130*/  FFMA.FTZ R3, R47, c[0x0][0x2d0], -R0 ;  /* 0x0000b4002f037a23 */ /* 0x004fc80000010800 */
[----:B------:R2:W3:Y:S02]  /*4140*/  MUFU.EX2 R135, R3 ;  /* 0x0000000300877308 */ /* 0x0004e40000000800 */
[----:B--2---:R-:W-:Y:S01]  /*4150*/  FFMA.FTZ R3, R80, c[0x0][0x2d0], -R0 ;  /* 0x0000b40050037a23 */ /* 0x004fe20000010800 */
[----:B---3--:R-:W-:-:S05]  /*4160*/  F2FP.BF16.PACK_AB R13, R135, R176 ;  /* 0x000000b0870d723e */ /* 0x008fca00000010ff */
        /* <DEDUP_REMOVED lines=8> */
[----:B--2---:R-:W-:-:S04]  /*41f0*/  FFMA.FTZ R3, R83, c[0x0][0x2d0], -R6 ;  /* 0x0000b40053037a23 */ /* 0x004fc80000010806 */
[----:B------:R2:W3:Y:S03]  /*4200*/  MUFU.EX2 R110, R3 ;  /* 0x00000003006e7308 */ /* 0x0004e60000000800 */
[C---:B------:R-:W-:Y:S08]  /*4210*/  HMMA.16816.F32.BF16 R80, R12.reuse, R16, RZ ;  /* 0x000000100c50723c */ /* 0x040ff000000418ff */
[----:B------:R-:W-:Y:S01]  /*4220*/  HMMA.16816.F32.BF16 R96, R12, R34, RZ ;  /* 0x000000220c60723c */ /* 0x000fe200000418ff */
[----:B--2---:R-:W-:-:S07]  /*4230*/  FFMA.FTZ R3, R84, c[0x0][0x2d0], -R6 ;  /* 0x0000b40054037a23 */ /* 0x004fce0000010806 */
[----:B------:R-:W-:Y:S01]  /*4240*/  HMMA.16816.F32.BF16 R32, R12, R36, RZ ;  /* 0x000000240c20723c */ /* 0x000fe200000418ff */
[----:B---3--:R-:W-:Y:S01]  /*4250*/  F2FP.BF16.PACK_AB R8, R110, R171 ;  /* 0x000000ab6e08723e */ /* 0x008fe200000010ff */
[----:B------:R2:W-:Y:S02]  /*4260*/  MUFU.EX2 R194, R3 ;  /* 0x0000000300c27308 */ /* 0x0005e40000000800 */
[----:B--2---:R-:W-:-:S04]  /*4270*/  FFMA.FTZ R3, R85, c[0x0][0x2d0], -R6 ;  /* 0x0000b40055037a23 */ /* 0x004fc80000010806 */
[----:B------:R-:W-:Y:S01]  /*4280*/  HMMA.16816.F32.BF16 R84, R12, R18, RZ ;  /* 0x000000120c54723c */ /* 0x000fe200000418ff */
[----:B------:R-:W2:Y:S01]  /*4290*/  LDSM.16.MT88.4 R16, [R231+0x900] ;  /* 0x00090000e710783b */ /* 0x000ea20000004200 */
[----:B------:R3:W4:Y:S02]  /*42a0*/  MUFU.EX2 R180, R3 ;  /* 0x0000000300b47308 */ /* 0x0007240000000800 */
[----:B---3--:R-:W-:Y:S01]  /*42b0*/  FFMA.FTZ R3, R88, c[0x0][0x2d0], -R5 ;  /* 0x0000b40058037a23 */ /* 0x008fe20000010805 */
[----:B----4-:R-:W-:-:S05]  /*42c0*/  F2FP.BF16.PACK_AB R10, R180, R194 ;  /* 0x000000c2b40a723e */ /* 0x010fca00000010ff */
[----:B------:R3:W-:Y:S02]  /*42d0*/  MUFU.EX2 R165, R3 ;  /* 0x0000000300a57308 */ /* 0x0007e40000000800 */
[--C-:B---3--:R-:W-:Y:S02]  /*42e0*/  FFMA.FTZ R3, R89, c[0x0][0x2d0], -R5.reuse ;  /* 0x0000b40059037a23 */ /* 0x108fe40000010805 */
[----:B------:R-:W-:Y:S01]  /*42f0*/  HMMA.16816.F32.BF16 R88, R12, R26, RZ ;  /* 0x0000001a0c58723c */ /* 0x000fe200000418ff */
[----:B------:R-:W3:Y:S03]  /*4300*/  LDSM.16.MT88.4 R24, [R229+0x900] ;  /* 0x00090000e518783b */ /* 0x000ee60000004200 */
[----:B------:R4:W5:Y:S02]  /*4310*/  MUFU.EX2 R190, R3 ;  /* 0x0000000300be7308 */ /* 0x0009640000000800 */
[----:B----4-:R-:W-:Y:S01]  /*4320*/  FFMA.FTZ R3, R92, c[0x0][0x2d0], -R5 ;  /* 0x0000b4005c037a23 */ /* 0x010fe20000010805 */
[----:B-----5:R-:W-:-:S05]  /*4330*/  F2FP.BF16.PACK_AB R9, R190, R165 ;  /* 0x000000a5be09723e */ /* 0x020fca00000010ff */
[----:B------:R4:W-:Y:S02]  /*4340*/  MUFU.EX2 R183, R3 ;  /* 0x0000000300b77308 */ /* 0x0009e40000000800 */
[----:B----4-:R-:W-:-:S06]  /*4350*/  FFMA.FTZ R3, R93, c[0x0][0x2d0], -R5 ;  /* 0x0000b4005d037a23 */ /* 0x010fcc0000010805 */
[----:B------:R4:W5:Y:S02]  /*4360*/  MUFU.EX2 R181, R3 ;  /* 0x0000000300b57308 */ /* 0x0009640000000800 */
[----:B----4-:R-:W-:Y:S01]  /*4370*/  FFMA.FTZ R3, R94, c[0x0][0x2d0], -R0 ;  /* 0x0000b4005e037a23 */ /* 0x010fe20000010800 */
[----:B-----5:R-:W-:-:S05]  /*4380*/  F2FP.BF16.PACK_AB R11, R181, R183 ;  /* 0x000000b7b50b723e */ /* 0x020fca00000010ff */
[----:B------:R4:W-:Y:S02]  /*4390*/  MUFU.EX2 R226, R3 ;  /* 0x0000000300e27308 */ /* 0x0009e40000000800 */
[C---:B------:R-:W-:Y:S08]  /*43a0*/  HMMA.16816.F32.BF16 R144, R8.reuse, R20, R76 ;  /* 0x000000140890723c */ /* 0x040ff0000004184c */
[----:B-1----:R-:W-:Y:S01]  /*43b0*/  HMMA.16816.F32.BF16 R48, R8, R30, R48 ;  /* 0x0000001e0830723c */ /* 0x002fe20000041830 */
[----:B----4-:R-:W-:-:S04]  /*43c0*/  FFMA.FTZ R3, R95, c[0x0][0x2d0], -R0 ;  /* 0x0000b4005f037a23 */ /* 0x010fc80000010800 */
[----:B------:R1:W4:Y:S03]  /*43d0*/  MUFU.EX2 R225, R3 ;  /* 0x0000000300e17308 */ /* 0x0003260000000800 */
[----:B------:R-:W-:Y:S01]  /*43e0*/  HMMA.16816.F32.BF16 R92, R12, R38, RZ ;  /* 0x000000260c5c723c */ /* 0x000fe200000418ff */
[----:B------:R-:W-:Y:S01]  /*43f0*/  LDSM.16.MT88.4 R12, [R228+0x1100] ;  /* 0x00110000e40c783b */ /* 0x000fe20000004200 */
[----:B-1----:R-:W-:-:S04]  /*4400*/  FFMA.FTZ R3, R100, c[0x0][0x2d0], -R0 ;  /* 0x0000b40064037a23 */ /* 0x002fc80000010800 */
[----:B------:R1:W-:Y:S02]  /*4410*/  MUFU.EX2 R227, R3 ;  /* 0x0000000300e37308 */ /* 0x0003e40000000800 */
[----:B-1----:R-:W-:Y:S02]  /*4420*/  FFMA.FTZ R3, R101, c[0x0][0x2d0], -R0 ;  /* 0x0000b40065037a23 */ /* 0x002fe40000010800 */
[C---:B--2---:R-:W-:Y:S04]  /*4430*/  HMMA.16816.F32.BF16 R100, R8.reuse, R16, R72 ;  /* 0x000000100864723c */ /* 0x044fe80000041848 */
[----:B------:R1:W2:Y:S04]  /*4440*/  MUFU.EX2 R224, R3 ;  /* 0x0000000300e07308 */ /* 0x0002a80000000800 */
        /* <DEDUP_REMOVED lines=10> */
[----:B----4-:R-:W-:Y:S02]  /*44f0*/  F2FP.BF16.PACK_AB R9, R225, R226 ;  /* 0x000000e2e109723e */ /* 0x010fe400000010ff */
[----:B------:R-:W-:-:S02]  /*4500*/  F2FP.BF16.PACK_AB R10, R196, R169 ;  /* 0x000000a9c40a723e */ /* 0x000fc400000010ff */
[----:B--2---:R-:W-:Y:S01]  /*4510*/  F2FP.BF16.PACK_AB R11, R224, R227 ;  /* 0x000000e3e00b723e */ /* 0x004fe200000010ff */
[----:B-1----:R-:W-:-:S06]  /*4520*/  FFMA.FTZ R3, R106, c[0x0][0x2d0], -R6 ;  /* 0x0000b4006a037a23 */ /* 0x002fcc0000010806 */
[C---:B------:R-:W-:Y:S01]  /*4530*/  HMMA.16816.F32.BF16 R76, R8.reuse, R24, R40 ;  /* 0x00000018084c723c */ /* 0x040fe20000041828 */
[----:B------:R1:W-:Y:S07]  /*4540*/  MUFU.EX2 R212, R3 ;  /* 0x0000000300d47308 */ /* 0x0003ee0000000800 */
[C---:B------:R-:W-:Y:S01]  /*4550*/  HMMA.16816.F32.BF16 R40, R8.reuse, R26, R96 ;  /* 0x0000001a0828723c */ /* 0x040fe20000041860 */
[----:B------:R-:W2:Y:S06]  /*4560*/  LDSM.16.MT88.4 R24, [R230+0x1100] ;  /* 0x00110000e618783b */ /* 0x000eac0000004200 */
[----:B------:R-:W-:Y:S01]  /*4570*/  IMAD.MOV.U32 R99, RZ, RZ, R111 ;  /* 0x000000ffff637224 */ /* 0x000fe200078e006f */
[----:B------:R-:W-:Y:S01]  /*4580*/  HMMA.16816.F32.BF16 R52, R8, R20, R80 ;  /* 0x000000140834723c */ /* 0x000fe20000041850 */
[----:B------:R-:W-:-:S02]  /*4590*/  IMAD.MOV.U32 R98, RZ, RZ, R110 ;  /* 0x000000ffff627224 */ /* 0x000fc400078e006e */
[----:B-1----:R-:W-:Y:S02]  /*45a0*/  FFMA.FTZ R3, R107, c[0x0][0x2d0], -R6 ;  /* 0x0000b4006b037a23 */ /* 0x002fe40000010806 */
[----:B------:R-:W-:Y:S02]  /*45b0*/  IMAD.MOV.U32 R97, RZ, RZ, R169 ;  /* 0x000000ffff617224 */ /* 0x000fe400078e00a9 */
[----:B------:R1:W4:Y:S01]  /*45c0*/  MUFU.EX2 R210, R3 ;  /* 0x0000000300d27308 */ /* 0x0003220000000800 */
[----:B------:R-:W-:Y:S01]  /*45d0*/  HMMA.16816.F32.BF16 R104, R8, R28, R32 ;  /* 0x0000001c0868723c */ /* 0x000fe20000041820 */
[----:B------:R-:W-:Y:S01]  /*45e0*/  LDSM.16.MT88.4 R32, [R229+0x1100] ;  /* 0x00110000e520783b */ /* 0x000fe20000004200 */
[----:B------:R-:W-:-:S05]  /*45f0*/  IMAD.MOV.U32 R96, RZ, RZ, R153 ;  /* 0x000000ffff607224 */ /* 0x000fca00078e0099 */
[----:B------:R-:W-:Y:S01]  /*4600*/  IMAD.MOV.U32 R28, RZ, RZ, R196 ;  /* 0x000000ffff1c7224 */ /* 0x000fe200078e00c4 */
[----:B------:R-:W-:Y:S01]  /*4610*/  HMMA.16816.F32.BF16 R36, R8, R22, R84 ;  /* 0x000000160824723c */ /* 0x000fe20000041854 */
[----:B------:R-:W5:Y:S01]  /*4620*/  LDSM.16.MT88.4 R20, [R231+0x1100] ;  /* 0x00110000e714783b */ /* 0x000f620000004200 */
[----:B------:R-:W-:Y:S02]  /*4630*/  IMAD.MOV.U32 R29, RZ, RZ, R183 ;  /* 0x000000ffff1d7224 */ /* 0x000fe400078e00b7 */
[----:B-1----:R-:W-:-:S04]  /*4640*/  FFMA.FTZ R3, R112, c[0x0][0x2d0], -R5 ;  /* 0x0000b40070037a23 */ /* 0x002fc80000010805 */
[C---:B------:R-:W-:Y:S01]  /*4650*/  HMMA.16816.F32.BF16 R44, R8.reuse, R16, R44 ;  /* 0x00000010082c723c */ /* 0x040fe2000004182c */
[----:B------:R-:W-:Y:S01]  /*4660*/  IMAD.MOV.U32 R112, RZ, RZ, R191 ;  /* 0x000000ffff707224 */ /* 0x000fe200078e00bf */
[----:B------:R1:W-:Y:S06]  /*4670*/  MUFU.EX2 R209, R3 ;  /* 0x0000000300d17308 */ /* 0x0003ec0000000800 */
[C---:B------:R-:W-:Y:S07]  /*4680*/  HMMA.16816.F32.BF16 R16, R8.reuse, R18, R88 ;  /* 0x000000120810723c */ /* 0x040fee0000041858 */
[----:B------:R-:W-:Y:S01]  /*4690*/  IMAD.MOV.U32 R91, RZ, RZ, R193 ;  /* 0x000000ffff5b7224 */ /* 0x000fe200078e00c1 */
[----:B------:R-:W-:Y:S01]  /*46a0*/  HMMA.16816.F32.BF16 R80, R8, R30, R92 ;  /* 0x0000001e0850723c */ /* 0x000fe2000004185c */
[----:B------:R-:W-:-:S02]  /*46b0*/  IMAD.MOV.U32 R90, RZ, RZ, R192 ;  /* 0x000000ffff5a7224 */ /* 0x000fc400078e00c0 */
[----:B-1----:R-:W-:Y:S02]  /*46c0*/  FFMA.FTZ R3, R113, c[0x0][0x2d0], -R5 ;  /* 0x0000b40071037a23 */ /* 0x002fe40000010805 */
[----:B------:R-:W-:Y:S02]  /*46d0*/  IMAD.MOV.U32 R113, RZ, RZ, R194 ;  /* 0x000000ffff717224 */ /* 0x000fe400078e00c2 */
[----:B------:R1:W1:Y:S01]  /*46e0*/  MUFU.EX2 R208, R3 ;  /* 0x0000000300d07308 */ /* 0x0002620000000800 */
[----:B------:R-:W-:Y:S01]  /*46f0*/  IMAD.MOV.U32 R89, RZ, RZ, R190 ;  /* 0x000000ffff597224 */ /* 0x000fe200078e00be */
[----:B---3--:R-:W-:Y:S01]  /*4700*/  F2FP.BF16.PACK_AB R8, R213, R215 ;  /* 0x000000d7d508723e */ /* 0x008fe200000010ff */
[----:B------:R-:W-:Y:S01]  /*4710*/  IMAD.MOV.U32 R88, RZ, RZ, R189 ;  /* 0x000000ffff587224 */ /* 0x000fe200078e00bd */
[----:B----4-:R-:W-:Y:S01]  /*4720*/  F2FP.BF16.PACK_AB R10, R210, R212 ;  /* 0x000000d4d20a723e */ /* 0x010fe200000010ff */
[----:B------:R-:W-:Y:S02]  /*4730*/  IMAD.MOV.U32 R95, RZ, RZ, R165 ;  /* 0x000000ffff5f7224 */ /* 0x000fe400078e00a5 */
[----:B-1----:R-:W-:Y:S01]  /*4740*/  FFMA.FTZ R3, R114, c[0x0][0x2d0], -R5 ;  /* 0x0000b40072037a23 */ /* 0x002fe20000010805 */
[----:B------:R-:W-:Y:S01]  /*4750*/  F2FP.BF16.PACK_AB R9, R208, R209 ;  /* 0x000000d1d009723e */ /* 0x000fe200000010ff */
[----:B------:R-:W-:-:S02]  /*4760*/  IMAD.MOV.U32 R114, RZ, RZ, R188 ;  /* 0x000000ffff727224 */ /* 0x000fc400078e00bc */
        /* <DEDUP_REMOVED lines=9> */
[----:B-1----:R-:W-:-:S02]  /*4800*/  FFMA.FTZ R3, R116, c[0x0][0x2d0], -R7 ;  /* 0x0000b40074037a23 */ /* 0x002fc40000010807 */
[----:B------:R-:W-:Y:S02]  /*4810*/  IMAD.MOV.U32 R116, RZ, RZ, R197 ;  /* 0x000000ffff747224 */ /* 0x000fe400078e00c5 */
[----:B------:R1:W2:Y:S03]  /*4820*/  MUFU.EX2 R201, R3 ;  /* 0x0000000300c97308 */ /* 0x0002a60000000800 */
[C---:B-----5:R-:W-:Y:S08]  /*4830*/  HMMA.16816.F32.BF16 R100, R8.reuse, R20, R100 ;  /* 0x000000140864723c */ /* 0x060ff00000041864 */
[----:B------:R-:W-:Y:S01]  /*4840*/  HMMA.16816.F32.BF16 R68, R8, R22, R60 ;  /* 0x000000160844723c */ /* 0x000fe2000004183c */
[----:B-1----:R-:W-:-:S02]  /*4850*/  FFMA.FTZ R3, R117, c[0x0][0x2d0], -R7 ;  /* 0x0000b40075037a23 */ /* 0x002fc40000010807 */
[----:B------:R-:W-:Y:S02]  /*4860*/  IMAD.MOV.U32 R117, RZ, RZ, R182 ;  /* 0x000000ffff757224 */ /* 0x000fe400078e00b6 */
[----:B------:R1:W-:Y:S02]  /*4870*/  MUFU.EX2 R200, R3 ;  /* 0x0000000300c87308 */ /* 0x0003e40000000800 */
[----:B-1----:R-:W-:Y:S02]  /*4880*/  FFMA.FTZ R3, R119, c[0x0][0x2d0], -R7 ;  /* 0x0000b40077037a23 */ /* 0x002fe40000010807 */
[----:B------:R-:W-:-:S04]  /*4890*/  IMAD.MOV.U32 R119, RZ, RZ, R181 ;  /* 0x000000ffff777224 */ /* 0x000fc800078e00b5 */
[----:B------:R1:W3:Y:S02]  /*48a0*/  MUFU.EX2 R199, R3 ;  /* 0x0000000300c77308 */ /* 0x0002e40000000800 */
[----:B-1----:R-:W-:Y:S02]  /*48b0*/  FFMA.FTZ R3, R122, c[0x0][0x2d0], -R0 ;  /* 0x0000b4007a037a23 */ /* 0x002fe40000010800 */
[----:B------:R-:W-:-:S04]  /*48c0*/  IMAD.MOV.U32 R122, RZ, RZ, R180 ;  /* 0x000000ffff7a7224 */ /* 0x000fc800078e00b4 */
[----:B------:R1:W-:Y:S01]  /*48d0*/  MUFU.EX2 R198, R3 ;  /* 0x0000000300c67308 */ /* 0x0003e20000000800 */
[C---:B------:R-:W-:Y:S08]  /*48e0*/  HMMA.16816.F32.BF16 R180, R8.reuse, R32, R72 ;  /* 0x0000002008b4723c */ /* 0x040ff00000041848 */
[----:B------:R-:W-:Y:S01]  /*48f0*/  HMMA.16816.F32.BF16 R72, R8, R14, R64 ;  /* 0x0000000e0848723c */ /* 0x000fe20000041840 */
[----:B-1----:R-:W-:-:S07]  /*4900*/  FFMA.FTZ R3, R125, c[0x0][0x2d0], -R0 ;  /* 0x0000b4007d037a23 */ /* 0x002fce0000010800 */
[C---:B------:R-:W-:Y:S01]  /*4910*/  HMMA.16816.F32.BF16 R64, R8.reuse, R34, R56 ;  /* 0x000000220840723c */ /* 0x040fe20000041838 */
[----:B------:R-:W-:Y:S01]  /*4920*/  IMAD.MOV.U32 R125, RZ, RZ, R97 ;  /* 0x000000ffff7d7224 */ /* 0x000fe200078e0061 */
[----:B------:R1:W4:Y:S06]  /*4930*/  MUFU.EX2 R197, R3 ;  /* 0x0000000300c57308 */ /* 0x00032c0000000800 */
[----:B------:R-:W-:Y:S07]  /*4940*/  HMMA.16816.F32.BF16 R56, R8, R26, R48 ;  /* 0x0000001a0838723c */ /* 0x000fee0000041830 */
[----:B--2---:R-:W-:-:S02]  /*4950*/  F2FP.BF16.PACK_AB R8, R201, R205 ;  /* 0x000000cdc908723e */ /* 0x004fc400000010ff */
[----:B---3--:R-:W-:Y:S01]  /*4960*/  F2FP.BF16.PACK_AB R10, R199, R200 ;  /* 0x000000c8c70a723e */ /* 0x008fe200000010ff */
[--C-:B-1----:R-:W-:Y:S01]  /*4970*/  FFMA.FTZ R3, R123, c[0x0][0x2d0], -R0.reuse ;  /* 0x0000b4007b037a23 */ /* 0x102fe20000010800 */
[----:B----4-:R-:W-:Y:S01]  /*4980*/  F2FP.BF16.PACK_AB R9, R197, R198 ;  /* 0x000000c6c509723e */ /* 0x010fe200000010ff */
[----:B------:R-:W-:Y:S02]  /*4990*/  IMAD.MOV.U32 R123, RZ, RZ, R195 ;  /* 0x000000ffff7b7224 */ /* 0x000fe400078e00c3 */
[----:B------:R1:W-:Y:S02]  /*49a0*/  MUFU.EX2 R196, R3 ;  /* 0x0000000300c47308 */ /* 0x0003e40000000800 */
[----:B-1----:R-:W-:Y:S02]  /*49b0*/  FFMA.FTZ R3, R124, c[0x0][0x2d0], -R0 ;  /* 0x0000b4007c037a23 */ /* 0x002fe40000010800 */
[----:B------:R-:W-:-:S04]  /*49c0*/  IMAD.MOV.U32 R124, RZ, RZ, R89 ;  /* 0x000000ffff7c7224 */ /* 0x000fc800078e0059 */
[----:B------:R1:W2:Y:S01]  /*49d0*/  MUFU.EX2 R195, R3 ;  /* 0x0000000300c37308 */ /* 0x0002a20000000800 */
[----:B------:R-:W-:Y:S02]  /*49e0*/  IMAD.MOV.U32 R89, RZ, RZ, R166 ;  /* 0x000000ffff597224 */ /* 0x000fe400078e00a6 */
[----:B-1----:R-:W-:Y:S01]  /*49f0*/  FFMA.FTZ R3, R120, c[0x0][0x2d0], -R7 ;  /* 0x0000b40078037a23 */ /* 0x002fe20000010807 */
[----:B--2---:R-:W-:Y:S01]  /*4a00*/  F2FP.BF16.PACK_AB R11, R195, R196 ;  /* 0x000000c4c30b723e */ /* 0x004fe200000010ff */
[----:B------:R-:W-:-:S03]  /*4a10*/  IMAD.MOV.U32 R120, RZ, RZ, R28 ;  /* 0x000000ffff787224 */ /* 0x000fc600078e001c */
[----:B------:R1:W-:Y:S03]  /*4a20*/  MUFU.EX2 R194, R3 ;  /* 0x0000000300c27308 */ /* 0x0003e60000000800 */
[C---:B------:R-:W-:Y:S08]  /*4a30*/  HMMA.16816.F32.BF16 R52, R8.reuse, R12, R52 ;  /* 0x0000000c0834723c */ /* 0x040ff00000041834 */
[----:B------:R-:W-:Y:S01]  /*4a40*/  HMMA.16816.F32.BF16 R48, R8, R14, R36 ;  /* 0x0000000e0830723c */ /* 0x000fe20000041824 */
[----:B------:R-:W-:Y:S01]  /*4a50*/  LDSM.16.MT88.4 R12, [R231+0x1900] ;  /* 0x00190000e70c783b */ /* 0x000fe20000004200 */
[----:B-1----:R-:W-:-:S02]  /*4a60*/  FFMA.FTZ R3, R121, c[0x0][0x2d0], -R7 ;  /* 0x0000b40079037a23 */ /* 0x002fc40000010807 */
[----:B------:R-:W-:Y:S02]  /*4a70*/  IMAD.MOV.U32 R121, RZ, RZ, R29 ;  /* 0x000000ffff797224 */ /* 0x000fe400078e001d */
[----:B------:R1:W-:Y:S02]  /*4a80*/  MUFU.EX2 R193, R3 ;  /* 0x0000000300c17308 */ /* 0x0003e40000000800 */
[C---:B------:R-:W-:Y:S08]  /*4a90*/  HMMA.16816.F32.BF16 R60, R8.reuse, R24, R104 ;  /* 0x00000018083c723c */ /* 0x040ff00000041868 */
[----:B------:R-:W-:Y:S01]  /*4aa0*/  HMMA.16816.F32.BF16 R44, R8, R20, R44 ;  /* 0x00000014082c723c */ /* 0x000fe2000004182c */
[----:B-1----:R-:W-:-:S07]  /*4ab0*/  FFMA.FTZ R3, R127, c[0x0][0x2d0], -R6 ;  /* 0x0000b4007f037a23 */ /* 0x002fce0000010806 */
[C---:B------:R-:W-:Y:S01]  /*4ac0*/  HMMA.16816.F32.BF16 R36, R8.reuse, R22, R16 ;  /* 0x000000160824723c */ /* 0x040fe20000041810 */
[----:B------:R-:W1:Y:S01]  /*4ad0*/  LDSM.16.MT88.4 R16, [R228+0x1900] ;  /* 0x00190000e410783b */ /* 0x000e620000004200 */
[----:B------:R-:W-:Y:S01]  /*4ae0*/  IMAD.MOV.U32 R127, RZ, RZ, R98 ;  /* 0x000000ffff7f7224 */ /* 0x000fe200078e0062 */
[----:B------:R2:W-:Y:S02]  /*4af0*/  MUFU.EX2 R192, R3 ;  /* 0x0000000300c07308 */ /* 0x0005e40000000800 */
        /* <DEDUP_REMOVED lines=11> */
[----:B------:R2:W-:Y:S02]  /*4bb0*/  MUFU.EX2 R190, R3 ;  /* 0x0000000300be7308 */ /* 0x0005e40000000800 */
[----:B--2---:R-:W-:Y:S02]  /*4bc0*/  FFMA.FTZ R3, R128, c[0x0][0x2d0], -R6 ;  /* 0x0000b40080037a23 */ /* 0x004fe40000010806 */
[----:B------:R-:W-:-:S04]  /*4bd0*/  IMAD.MOV.U32 R128, RZ, RZ, R4 ;  /* 0x000000ffff807224 */ /* 0x000fc800078e0004 */
[----:B------:R2:W4:Y:S01]  /*4be0*/  MUFU.EX2 R189, R3 ;  /* 0x0000000300bd7308 */ /* 0x0005220000000800 */
[----:B------:R-:W-:-:S04]  /*4bf0*/  IMAD.MOV.U32 R4, RZ, RZ, R168 ;  /* 0x000000ffff047224 */ /* 0x000fc800078e00a8 */
[----:B------:R-:W-:Y:S02]  /*4c00*/  FFMA.FTZ R4, R4, c[0x0][0x2d0], -R7 ;  /* 0x0000b40004047a23 */ /* 0x000fe40000010807 */
[----:B--2---:R-:W-:Y:S01]  /*4c10*/  FFMA.FTZ R3, R131, c[0x0][0x2d0], -R5 ;  /* 0x0000b40083037a23 */ /* 0x004fe20000010805 */
[----:B----4-:R-:W-:Y:S01]  /*4c20*/  F2FP.BF16.PACK_AB R10, R189, R190 ;  /* 0x000000bebd0a723e */ /* 0x010fe200000010ff */
[----:B------:R-:W-:Y:S02]  /*4c30*/  IMAD.MOV.U32 R131, RZ, RZ, R91 ;  /* 0x000000ffff837224 */ /* 0x000fe400078e005b */
[----:B------:R2:W-:Y:S01]  /*4c40*/  MUFU.EX2 R188, R3 ;  /* 0x0000000300bc7308 */ /* 0x0005e20000000800 */
[----:B------:R-:W-:Y:S02]  /*4c50*/  IMAD.MOV.U32 R91, RZ, RZ, R167 ;  /* 0x000000ffff5b7224 */ /* 0x000fe400078e00a7 */
[----:B--2---:R-:W-:Y:S02]  /*4c60*/  FFMA.FTZ R3, R140, c[0x0][0x2d0], -R5 ;  /* 0x0000b4008c037a23 */ /* 0x004fe40000010805 */
[----:B------:R-:W-:-:S03]  /*4c70*/  IMAD.MOV.U32 R140, RZ, RZ, R113 ;  /* 0x000000ffff8c7224 */ /* 0x000fc600078e0071 */
        /* <DEDUP_REMOVED lines=11> */
[----:B------:R2:W-:Y:S01]  /*4d30*/  MUFU.EX2 R112, R3 ;  /* 0x0000000300707308 */ /* 0x0005e20000000800 */
[----:B------:R-:W-:Y:S01]  /*4d40*/  IMAD.MOV.U32 R88, RZ, RZ, R152 ;  /* 0x000000ffff587224 */ /* 0x000fe200078e0098 */
[C---:B-1----:R-:W-:Y:S08]  /*4d50*/  HMMA.16816.F32.BF16 R144, R8.reuse, R16, R144 ;  /* 0x000000100890723c */ /* 0x042ff00000041890 */
[----:B---3--:R-:W-:Y:S01]  /*4d60*/  HMMA.16816.F32.BF16 R180, R8, R20, R180 ;  /* 0x0000001408b4723c */ /* 0x008fe200000418b4 */
[----:B--2---:R-:W-:-:S02]  /*4d70*/  FFMA.FTZ R3, R141, c[0x0][0x2d0], -R7 ;  /* 0x0000b4008d037a23 */ /* 0x004fc40000010807 */
[----:B------:R-:W-:Y:S02]  /*4d80*/  IMAD.MOV.U32 R141, RZ, RZ, R90 ;  /* 0x000000ffff8d7224 */ /* 0x000fe400078e005a */
[----:B------:R1:W-:Y:S01]  /*4d90*/  MUFU.EX2 R111, R3 ;  /* 0x00000003006f7308 */ /* 0x0003e20000000800 */
[----:B------:R-:W-:Y:S02]  /*4da0*/  IMAD.MOV.U32 R90, RZ, RZ, R170 ;  /* 0x000000ffff5a7224 */ /* 0x000fe400078e00aa */
[----:B------:R-:W-:Y:S01]  /*4db0*/  HMMA.16816.F32.BF16 R76, R8, R22, R64 ;  /* 0x00000016084c723c */ /* 0x000fe20000041840 */
[----:B-1----:R-:W-:Y:S02]  /*4dc0*/  FFMA.FTZ R3, R148, c[0x0][0x2d0], -R7 ;  /* 0x0000b40094037a23 */ /* 0x002fe40000010807 */
[----:B------:R-:W-:Y:S02]  /*4dd0*/  IMAD.MOV.U32 R148, RZ, RZ, R155 ;  /* 0x000000ffff947224 */ /* 0x000fe400078e009b */
[----:B------:R1:W-:Y:S02]  /*4de0*/  MUFU.EX2 R110, R3 ;  /* 0x00000003006e7308 */ /* 0x0003e40000000800 */
[----:B-1----:R-:W-:-:S02]  /*4df0*/  FFMA.FTZ R3, R149, c[0x0][0x2d0], -R7 ;  /* 0x0000b40095037a23 */ /* 0x002fc40000010807 */
[----:B------:R-:W-:-:S04]  /*4e00*/  IMAD.MOV.U32 R149, RZ, RZ, R154 ;  /* 0x000000ffff957224 */ /* 0x000fc800078e009a */
[----:B------:R1:W-:Y:S01]  /*4e10*/  MUFU.EX2 R109, R3 ;  /* 0x00000003006d7308 */ /* 0x0003e20000000800 */
[C---:B------:R-:W-:Y:S08]  /*4e20*/  HMMA.16816.F32.BF16 R152, R8.reuse, R18, R72 ;  /* 0x000000120898723c */ /* 0x040ff00000041848 */
[----:B-----5:R-:W-:Y:S01]  /*4e30*/  HMMA.16816.F32.BF16 R72, R8, R24, R84 ;  /* 0x000000180848723c */ /* 0x020fe20000041854 */
[----:B-1----:R-:W-:-:S02]  /*4e40*/  FFMA.FTZ R3, R156, c[0x0][0x2d0], -R0 ;  /* 0x0000b4009c037a23 */ /* 0x002fc40000010800 */
[----:B------:R-:W-:Y:S02]  /*4e50*/  IMAD.MOV.U32 R156, RZ, RZ, R164 ;  /* 0x000000ffff9c7224 */ /* 0x000fe400078e00a4 */
[----:B------:R1:W-:Y:S03]  /*4e60*/  MUFU.EX2 R107, R3 ;  /* 0x00000003006b7308 */ /* 0x0003e60000000800 */
[C---:B------:R-:W-:Y:S01]  /*4e70*/  HMMA.16816.F32.BF16 R164, R8.reuse, R12, R100 ;  /* 0x0000000c08a4723c */ /* 0x040fe20000041864 */
[--C-:B-1----:R-:W-:Y:S02]  /*4e80*/  FFMA.FTZ R3, R158, c[0x0][0x2d0], -R0.reuse ;  /* 0x0000b4009e037a23 */ /* 0x102fe40000010800 */
[----:B------:R-:W-:Y:S02]  /*4e90*/  IMAD.MOV.U32 R158, RZ, RZ, R171 ;  /* 0x000000ffff9e7224 */ /* 0x000fe400078e00ab */
[----:B------:R1:W2:Y:S03]  /*4ea0*/  MUFU.EX2 R106, R3 ;  /* 0x00000003006a7308 */ /* 0x0002a60000000800 */
[C---:B------:R-:W-:Y:S08]  /*4eb0*/  HMMA.16816.F32.BF16 R168, R8.reuse, R14, R68 ;  /* 0x0000000e08a8723c */ /* 0x040ff00000041844 */
[----:B------:R-:W-:Y:S01]  /*4ec0*/  HMMA.16816.F32.BF16 R68, R8, R26, R56 ;  /* 0x0000001a0844723c */ /* 0x000fe20000041838 */
[----:B-1----:R-:W-:-:S06]  /*4ed0*/  FFMA.FTZ R3, R151, c[0x0][0x2d0], -R0 ;  /* 0x0000b40097037a23 */ /* 0x002fcc0000010800 */
[----:B------:R-:W-:Y:S01]  /*4ee0*/  F2FP.BF16.PACK_AB R8, R193, R194 ;  /* 0x000000c2c108723e */ /* 0x000fe200000010ff */
[----:B------:R-:W-:Y:S01]  /*4ef0*/  IMAD.MOV.U32 R151, RZ, RZ, R95 ;  /* 0x000000ffff977224 */ /* 0x000fe200078e005f */
[----:B--2---:R-:W-:Y:S01]  /*4f00*/  F2FP.BF16.PACK_AB R9, R106, R107 ;  /* 0x0000006b6a09723e */ /* 0x004fe200000010ff */
[----:B------:R1:W-:Y:S01]  /*4f10*/  MUFU.EX2 R104, R3 ;  /* 0x0000000300687308 */ /* 0x0003e20000000800 */
[----:B------:R-:W-:Y:S01]  /*4f20*/  F2FP.BF16.PACK_AB R10, R111, R112 ;  /* 0x000000706f0a723e */ /* 0x000fe200000010ff */
        /* <DEDUP_REMOVED lines=8> */
[----:B------:R-:W2:Y:S01]  /*4fb0*/  LDSM.16.MT88.4 R16, [R228+0x2100] ;  /* 0x00210000e410783b */ /* 0x000ea20000004200 */
[----:B-1----:R-:W-:-:S02]  /*4fc0*/  FFMA.FTZ R3, R150, c[0x0][0x2d0], -R7 ;  /* 0x0000b40096037a23 */ /* 0x002fc40000010807 */
[----:B------:R-:W-:Y:S02]  /*4fd0*/  IMAD.MOV.U32 R150, RZ, RZ, R88 ;  /* 0x000000ffff967224 */ /* 0x000fe400078e0058 */
[----:B------:R1:W-:Y:S02]  /*4fe0*/  MUFU.EX2 R105, R3 ;  /* 0x0000000300697308 */ /* 0x0003e40000000800 */
[C---:B------:R-:W-:Y:S08]  /*4ff0*/  HMMA.16816.F32.BF16 R52, R8.reuse, R12, R44 ;  /* 0x0000000c0834723c */ /* 0x040ff0000004182c */
[----:B------:R-:W-:Y:S01]  /*5000*/  HMMA.16816.F32.BF16 R48, R8, R14, R36 ;  /* 0x0000000e0830723c */ /* 0x000fe20000041824 */
[----:B------:R-:W3:Y:S01]  /*5010*/  LDSM.16.MT88.4 R12, [R231+0x2100] ;  /* 0x00210000e70c783b */ /* 0x000ee20000004200 */
[----:B-1----:R-:W-:-:S06]  /*5020*/  FFMA.FTZ R3, R159, c[0x0][0x2d0], -R6 ;  /* 0x0000b4009f037a23 */ /* 0x002fcc0000010806 */
[C---:B------:R-:W-:Y:S01]  /*5030*/  HMMA.16816.F32.BF16 R32, R8.reuse, R20, R28 ;  /* 0x000000140820723c */ /* 0x040fe2000004181c */
[----:B------:R-:W-:Y:S01]  /*5040*/  LDSM.16.MT88.4 R28, [R230+0x2100] ;  /* 0x00210000e61c783b */ /* 0x000fe20000004200 */
[----:B------:R-:W-:Y:S01]  /*5050*/  IMAD.MOV.U32 R159, RZ, RZ, R89 ;  /* 0x000000ffff9f7224 */ /* 0x000fe200078e0059 */
[----:B------:R1:W-:Y:S05]  /*5060*/  MUFU.EX2 R102, R3 ;  /* 0x0000000300667308 */ /* 0x0003ea0000000800 */
[C---:B------:R-:W-:Y:S01]  /*5070*/  HMMA.16816.F32.BF16 R40, R8.reuse, R22, R40 ;  /* 0x000000160828723c */ /* 0x040fe20000041828 */
[----:B------:R-:W4:Y:S07]  /*5080*/  LDSM.16.MT88.4 R20, [R229+0x2100] ;  /* 0x00210000e514783b */ /* 0x000f2e0000004200 */
[----:B------:R-:W-:Y:S01]  /*5090*/  HMMA.16816.F32.BF16 R36, R8, R26, R80 ;  /* 0x0000001a0824723c */ /* 0x000fe20000041850 */
[----:B-1----:R-:W-:-:S02]  /*50a0*/  FFMA.FTZ R3, R161, c[0x0][0x2d0], -R6 ;  /* 0x0000b400a1037a23 */ /* 0x002fc40000010806 */
[----:B------:R-:W-:Y:S02]  /*50b0*/  IMAD.MOV.U32 R161, RZ, RZ, R90 ;  /* 0x000000ffffa17224 */ /* 0x000fe400078e005a */
[----:B------:R1:W5:Y:S03]  /*50c0*/  MUFU.EX2 R101, R3 ;  /* 0x0000000300657308 */ /* 0x0003660000000800 */
[----:B------:R-:W-:Y:S01]  /*50d0*/  HMMA.16816.F32.BF16 R44, R8, R24, R60 ;  /* 0x00000018082c723c */ /* 0x000fe2000004183c */
[----:B------:R-:W2:Y:S01]  /*50e0*/  LDSM.16.MT88.4 R24, [R228+0x2900] ;  /* 0x00290000e418783b */ /* 0x000ea20000004200 */
[----:B-1----:R-:W-:-:S05]  /*50f0*/  FFMA.FTZ R3, R160, c[0x0][0x2d0], -R6 ;  /* 0x0000b400a0037a23 */ /* 0x002fca0000010806 */
[----:B-----5:R-:W-:Y:S01]  /*5100*/  F2FP.BF16.PACK_AB R8, R101, R102 ;  /* 0x000000666508723e */ /* 0x020fe200000010ff */
[----:B------:R-:W-:Y:S01]  /*5110*/  IMAD.MOV.U32 R160, RZ, RZ, R91 ;  /* 0x000000ffffa07224 */ /* 0x000fe200078e005b */
[----:B------:R1:W-:Y:S02]  /*5120*/  MUFU.EX2 R100, R3 ;  /* 0x0000000300647308 */ /* 0x0003e40000000800 */
[----:B-1----:R-:W-:Y:S02]  /*5130*/  FFMA.FTZ R3, R162, c[0x0][0x2d0], -R6 ;  /* 0x0000b400a2037a23 */ /* 0x002fe40000010806 */
[----:B------:R-:W-:-:S04]  /*5140*/  IMAD.MOV.U32 R162, RZ, RZ, R156 ;  /* 0x000000ffffa27224 */ /* 0x000fc800078e009c */
[----:B------:R1:W5:Y:S02]  /*5150*/  MUFU.EX2 R99, R3 ;  /* 0x0000000300637308 */ /* 0x0003640000000800 */
[----:B-1----:R-:W-:Y:S01]  /*5160*/  FFMA.FTZ R3, R163, c[0x0][0x2d0], -R5 ;  /* 0x0000b400a3037a23 */ /* 0x002fe20000010805 */
[----:B-----5:R-:W-:Y:S01]  /*5170*/  F2FP.BF16.PACK_AB R10, R99, R100 ;  /* 0x00000064630a723e */ /* 0x020fe200000010ff */
[----:B------:R-:W-:-:S04]  /*5180*/  IMAD.MOV.U32 R163, RZ, RZ, R148 ;  /* 0x000000ffffa37224 */ /* 0x000fc800078e0094 */
[----:B------:R1:W-:Y:S01]  /*5190*/  MUFU.EX2 R98, R3 ;  /* 0x0000000300627308 */ /* 0x0003e20000000800 */
[----:B------:R-:W-:Y:S02]  /*51a0*/  IMAD.MOV.U32 R148, RZ, RZ, R123 ;  /* 0x000000ffff947224 */ /* 0x000fe400078e007b */
[----:B-1----:R-:W-:Y:S02]  /*51b0*/  FFMA.FTZ R3, R186, c[0x0][0x2d0], -R5 ;  /* 0x0000b400ba037a23 */ /* 0x002fe40000010805 */
[----:B------:R-:W-:-:S03]  /*51c0*/  IMAD.MOV.U32 R186, RZ, RZ, R149 ;  /* 0x000000ffffba7224 */ /* 0x000fc600078e0095 */
[----:B------:R1:W5:Y:S01]  /*51d0*/  MUFU.EX2 R97, R3 ;  /* 0x0000000300617308 */ /* 0x0003620000000800 */
[----:B------:R-:W-:Y:S02]  /*51e0*/  IMAD.MOV.U32 R149, RZ, RZ, R140 ;  /* 0x000000ffff957224 */ /* 0x000fe400078e008c */
[----:B------:R-:W-:Y:S02]  /*51f0*/  IMAD.MOV.U32 R140, RZ, RZ, R119 ;  /* 0x000000ffff8c7224 */ /* 0x000fe400078e0077 */
[----:B-1----:R-:W-:Y:S01]  /*5200*/  FFMA.FTZ R3, R185, c[0x0][0x2d0], -R5 ;  /* 0x0000b400b9037a23 */ /* 0x002fe20000010805 */
[----:B-----5:R-:W-:Y:S01]  /*5210*/  F2FP.BF16.PACK_AB R9, R97, R98 ;  /* 0x000000626109723e */ /* 0x020fe200000010ff */
[----:B------:R-:W-:Y:S02]  /*5220*/  IMAD.MOV.U32 R185, RZ, RZ, R141 ;  /* 0x000000ffffb97224 */ /* 0x000fe400078e008d */
[----:B------:R1:W-:Y:S01]  /*5230*/  MUFU.EX2 R96, R3 ;  /* 0x0000000300607308 */ /* 0x0003e20000000800 */
[----:B------:R-:W-:-:S02]  /*5240*/  IMAD.MOV.U32 R141, RZ, RZ, R121 ;  /* 0x000000ffff8d7224 */ /* 0x000fc400078e0079 */
[----:B-1----:R-:W-:Y:S02]  /*5250*/  FFMA.FTZ R3, R184, c[0x0][0x2d0], -R5 ;  /* 0x0000b400b8037a23 */ /* 0x002fe40000010805 */
[----:B------:R-:W-:-:S03]  /*5260*/  IMAD.MOV.U32 R184, RZ, RZ, R116 ;  /* 0x000000ffffb87224 */ /* 0x000fc600078e0074 */
[----:B------:R1:W5:Y:S02]  /*5270*/  MUFU.EX2 R95, R3 ;  /* 0x00000003005f7308 */ /* 0x0003640000000800 */
[----:B-1----:R-:W-:Y:S01]  /*5280*/  FFMA.FTZ R3, R203, c[0x0][0x2d0], -R0 ;  /* 0x0000b400cb037a23 */ /* 0x002fe20000010800 */
[----:B-----5:R-:W-:Y:S01]  /*5290*/  F2FP.BF16.PACK_AB R11, R95, R96 ;  /* 0x000000605f0b723e */ /* 0x020fe200000010ff */
[----:B------:R-:W-:-:S04]  /*52a0*/  IMAD.MOV.U32 R203, RZ, RZ, R117 ;  /* 0x000000ffffcb7224 */ /* 0x000fc800078e0075 */
[----:B------:R1:W-:Y:S02]  /*52b0*/  MUFU.EX2 R94, R3 ;  /* 0x00000003005e7308 */ /* 0x0003e40000000800 */
[C---:B--2---:R-:W-:Y:S08]  /*52c0*/  HMMA.16816.F32.BF16 R144, R8.reuse, R16, R144 ;  /* 0x000000100890723c */ /* 0x044ff00000041890 */
[----:B------:R-:W-:Y:S01]  /*52d0*/  HMMA.16816.F32.BF16 R152, R8, R18, R152 ;  /* 0x000000120898723c */ /* 0x000fe20000041898 */
[----:B-1----:R-:W-:-:S02]  /*52e0*/  FFMA.FTZ R3, R187, c[0x0][0x2d0], -R0 ;  /* 0x0000b400bb037a23 */ /* 0x002fc40000010800 */
[----:B------:R-:W-:Y:S02]  /*52f0*/  IMAD.MOV.U32 R187, RZ, RZ, R150 ;  /* 0x000000ffffbb7224 */ /* 0x000fe400078e0096 */
[----:B------:R1:W2:Y:S03]  /*5300*/  MUFU.EX2 R93, R3 ;  /* 0x00000003005d7308 */ /* 0x0002a60000000800 */
[----:B---3--:R-:W-:Y:S01]  /*5310*/  HMMA.16816.F32.BF16 R164, R8, R12, R164 ;  /* 0x0000000c08a4723c */ /* 0x008fe200000418a4 */
[----:B------:R-:W-:Y:S02]  /*5320*/  IMAD.MOV.U32 R150, RZ, RZ, R142 ;  /* 0x000000ffff967224 */ /* 0x000fe400078e008e */
[----:B------:R-:W-:-:S05]  /*5330*/  IMAD.MOV.U32 R142, RZ, RZ, R120 ;  /* 0x000000ffff8e7224 */ /* 0x000fca00078e0078 */
[----:B------:R-:W-:Y:S01]  /*5340*/  HMMA.16816.F32.BF16 R168, R8, R14, R168 ;  /* 0x0000000e08a8723c */ /* 0x000fe200000418a8 */
[----:B-1----:R-:W-:-:S07]  /*5350*/  FFMA.FTZ R3, R202, c[0x0][0x2d0], -R0 ;  /* 0x0000b400ca037a23 */ /* 0x002fce0000010800 */
[C---:B----4-:R-:W-:Y:S01]  /*5360*/  HMMA.16816.F32.BF16 R180, R8.reuse, R20, R180 ;  /* 0x0000001408b4723c */ /* 0x050fe200000418b4 */
[----:B------:R-:W-:Y:S01]  /*5370*/  IMAD.MOV.U32 R202, RZ, RZ, R157 ;  /* 0x000000ffffca7224 */ /* 0x000fe200078e009d */
[----:B------:R1:W-:Y:S06]  /*5380*/  MUFU.EX2 R92, R3 ;  /* 0x00000003005c7308 */ /* 0x0003ec0000000800 */
[C---:B------:R-:W-:Y:S08]  /*5390*/  HMMA.16816.F32.BF16 R76, R8.reuse, R22, R76 ;  /* 0x00000016084c723c */ /* 0x040ff0000004184c */
[----:B------:R-:W-:Y:S01]  /*53a0*/  HMMA.16816.F32.BF16 R72, R8, R28, R72 ;  /* 0x0000001c0848723c */ /* 0x000fe20000041848 */
[----:B-1----:R-:W-:-:S02]  /*53b0*/  FFMA.FTZ R3, R204, c[0x0][0x2d0], -R0 ;  /* 0x0000b400cc037a23 */ /* 0x002fc40000010800 */
[----:B------:R-:W-:Y:S02]  /*53c0*/  IMAD.MOV.U32 R204, RZ, RZ, R118 ;  /* 0x000000ffffcc7224 */ /* 0x000fe400078e0076 */
        /* <DEDUP_REMOVED lines=10> */
[----:B------:R-:W-:Y:S01]  /*5470*/  LDSM.16.MT88.4 R16, [R229+0x2900] ;  /* 0x00290000e510783b */ /* 0x000fe20000004200 */
[----:B-1----:R-:W-:-:S04]  /*5480*/  FFMA.FTZ R3, R133, c[0x0][0x2d0], -R6 ;  /* 0x0000b40085037a23 */ /* 0x002fc80000010806 */
[----:B------:R1:W2:Y:S02]  /*5490*/  MUFU.EX2 R89, R3 ;  /* 0x0000000300597308 */ /* 0x0002a40000000800 */
[C---:B------:R-:W-:Y:S08]  /*54a0*/  HMMA.16816.F32.BF16 R52, R8.reuse, R12, R52 ;  /* 0x0000000c0834723c */ /* 0x040ff00000041834 */
[----:B------:R-:W-:Y:S01]  /*54b0*/  HMMA.16816.F32.BF16 R48, R8, R14, R48 ;  /* 0x0000000e0830723c */ /* 0x000fe20000041830 */
[----:B------:R-:W-:Y:S01]  /*54c0*/  LDSM.16.MT88.4 R12, [R230+0x2900] ;  /* 0x00290000e60c783b */ /* 0x000fe20000004200 */
[----:B-1----:R-:W-:-:S06]  /*54d0*/  FFMA.FTZ R3, R172, c[0x0][0x2d0], -R6 ;  /* 0x0000b400ac037a23 */ /* 0x002fcc0000010806 */
[C---:B------:R-:W-:Y:S01]  /*54e0*/  HMMA.16816.F32.BF16 R32, R8.reuse, R20, R32 ;  /* 0x000000140820723c */ /* 0x040fe20000041820 */
[----:B------:R1:W-:Y:S07]  /*54f0*/  MUFU.EX2 R88, R3 ;  /* 0x0000000300587308 */ /* 0x0003ee0000000800 */
        /* <DEDUP_REMOVED lines=10> */
[----:B------:R1:W-:Y:S02]  /*55a0*/  MUFU.EX2 R86, R3 ;  /* 0x0000000300567308 */ /* 0x0003e40000000800 */
[----:B-1----:R-:W-:Y:S02]  /*55b0*/  FFMA.FTZ R3, R214, c[0x0][0x2d0], -R5 ;  /* 0x0000b400d6037a23 */ /* 0x002fe40000010805 */
[----:B------:R-:W-:-:S04]  /*55c0*/  IMAD.MOV.U32 R214, RZ, RZ, R129 ;  /* 0x000000ffffd67224 */ /* 0x000fc800078e0081 */
[----:B------:R1:W2:Y:S02]  /*55d0*/  MUFU.EX2 R85, R3 ;  /* 0x0000000300557308 */ /* 0x0002a40000000800 */
[----:B-1----:R-:W-:Y:S01]  /*55e0*/  FFMA.FTZ R3, R174, c[0x0][0x2d0], -R5 ;  /* 0x0000b400ae037a23 */ /* 0x002fe20000010805 */
[----:B--2---:R-:W-:-:S05]  /*55f0*/  F2FP.BF16.PACK_AB R9, R85, R86 ;  /* 0x000000565509723e */ /* 0x004fca00000010ff */
[----:B------:R1:W-:Y:S02]  /*5600*/  MUFU.EX2 R83, R3 ;  /* 0x0000000300537308 */ /* 0x0003e40000000800 */
[----:B-1----:R-:W-:Y:S02]  /*5610*/  FFMA.FTZ R3, R175, c[0x0][0x2d0], -R5 ;  /* 0x0000b400af037a23 */ /* 0x002fe40000010805 */
[----:B------:R-:W-:Y:S04]  /*5620*/  LDSM.16.MT88.4 R172, [R231+0x3100] ;  /* 0x00310000e7ac783b */ /* 0x000fe80000004200 */
[----:B------:R1:W2:Y:S02]  /*5630*/  MUFU.EX2 R84, R3 ;  /* 0x0000000300547308 */ /* 0x0002a40000000800 */
[----:B-1----:R-:W-:Y:S01]  /*5640*/  FFMA.FTZ R3, R223, c[0x0][0x2d0], -R7 ;  /* 0x0000b400df037a23 */ /* 0x002fe20000010807 */
[----:B--2---:R-:W-:Y:S01]  /*5650*/  F2FP.BF16.PACK_AB R11, R84, R83 ;  /* 0x00000053540b723e */ /* 0x004fe200000010ff */
[----:B------:R-:W-:-:S04]  /*5660*/  IMAD.MOV.U32 R223, RZ, RZ, R128 ;  /* 0x000000ffffdf7224 */ /* 0x000fc800078e0080 */
[----:B------:R1:W-:Y:S02]  /*5670*/  MUFU.EX2 R82, R3 ;  /* 0x0000000300527308 */ /* 0x0003e40000000800 */
[C---:B------:R-:W-:Y:S08]  /*5680*/  HMMA.16816.F32.BF16 R144, R8.reuse, R24, R144 ;  /* 0x000000180890723c */ /* 0x040ff00000041890 */
[----:B------:R-:W-:Y:S01]  /*5690*/  HMMA.16816.F32.BF16 R152, R8, R26, R152 ;  /* 0x0000001a0898723c */ /* 0x000fe20000041898 */
[----:B-1----:R-:W-:-:S04]  /*56a0*/  FFMA.FTZ R3, R221, c[0x0][0x2d0], -R7 ;  /* 0x0000b400dd037a23 */ /* 0x002fc80000010807 */
[----:B------:R1:W2:Y:S03]  /*56b0*/  MUFU.EX2 R81, R3 ;  /* 0x0000000300517308 */ /* 0x0002a60000000800 */
[C---:B---3--:R-:W-:Y:S08]  /*56c0*/  HMMA.16816.F32.BF16 R164, R8.reuse, R20, R164 ;  /* 0x0000001408a4723c */ /* 0x048ff000000418a4 */
        /* <DEDUP_REMOVED lines=16> */
[----:B------:R1:W2:Y:S01]  /*57d0*/  MUFU.EX2 R61, R3 ;  /* 0x00000003003d7308 */ /* 0x0002a20000000800 */
[----:B------:R-:W-:Y:S02]  /*57e0*/  IMAD.MOV.U32 R151, RZ, RZ, R139 ;  /* 0x000000ffff977224 */ /* 0x000fe400078e008b */
[----:B------:R-:W-:Y:S02]  /*57f0*/  IMAD.MOV.U32 R139, RZ, RZ, R122 ;  /* 0x000000ffff8b7224 */ /* 0x000fe400078e007a */
[----:B------:R-:W-:Y:S01]  /*5800*/  LDSM.16.MT88.4 R120, [R229+0x3100] ;  /* 0x00310000e578783b */ /* 0x000fe20000004200 */
[--C-:B-1----:R-:W-:Y:S01]  /*5810*/  FFMA.FTZ R3, R159, c[0x0][0x2d0], -R0.reuse ;  /* 0x0000b4009f037a23 */ /* 0x102fe20000010800 */
[----:B--2---:R-:W-:Y:S02]  /*5820*/  F2FP.BF16.PACK_AB R9, R61, R62 ;  /* 0x0000003e3d09723e */ /* 0x004fe400000010ff */
[----:B------:R-:W1:Y:S01]  /*5830*/  LDSM.16.MT88.4 R156, [R228+0x3100] ;  /* 0x00310000e49c783b */ /* 0x000e620000004200 */
[----:B------:R2:W-:Y:S02]  /*5840*/  MUFU.EX2 R60, R3 ;  /* 0x00000003003c7308 */ /* 0x0005e40000000800 */
[----:B--2---:R-:W-:-:S06]  /*5850*/  FFMA.FTZ R3, R132, c[0x0][0x2d0], -R0 ;  /* 0x0000b40084037a23 */ /* 0x004fcc0000010800 */
[----:B------:R2:W3:Y:S02]  /*5860*/  MUFU.EX2 R31, R3 ;  /* 0x00000003001f7308 */ /* 0x0004e40000000800 */
[----:B--2---:R-:W-:Y:S01]  /*5870*/  FFMA.FTZ R3, R216, c[0x0][0x2d0], -R6 ;  /* 0x0000b400d8037a23 */ /* 0x004fe20000010806 */
[----:B---3--:R-:W-:-:S05]  /*5880*/  F2FP.BF16.PACK_AB R11, R31, R60 ;  /* 0x0000003c1f0b723e */ /* 0x008fca00000010ff */
[----:B------:R2:W-:Y:S02]  /*5890*/  MUFU.EX2 R29, R3 ;  /* 0x00000003001d7308 */ /* 0x0005e40000000800 */
[C---:B------:R-:W-:Y:S08]  /*58a0*/  HMMA.16816.F32.BF16 R56, R8.reuse, R26, R56 ;  /* 0x0000001a0838723c */ /* 0x040ff00000041838 */
[----:B------:R-:W-:Y:S01]  /*58b0*/  HMMA.16816.F32.BF16 R64, R8, R24, R64 ;  /* 0x000000180840723c */ /* 0x000fe20000041840 */
[----:B--2---:R-:W-:-:S04]  /*58c0*/  FFMA.FTZ R3, R177, c[0x0][0x2d0], -R6 ;  /* 0x0000b400b1037a23 */ /* 0x004fc80000010806 */
[----:B------:R2:W3:Y:S03]  /*58d0*/  MUFU.EX2 R30, R3 ;  /* 0x00000003001e7308 */ /* 0x0004e60000000800 */
[C---:B------:R-:W-:Y:S05]  /*58e0*/  HMMA.16816.F32.BF16 R48, R8.reuse, R22, R48 ;  /* 0x000000160830723c */ /* 0x040fea0000041830 */
[----:B------:R4:W-:Y:S03]  /*58f0*/  MUFU.EX2 R22, R4 ;  /* 0x0000000400167308 */ /* 0x0009e60000000800 */
[----:B------:R-:W-:Y:S01]  /*5900*/  HMMA.16816.F32.BF16 R44, R8, R12, R44 ;  /* 0x0000000c082c723c */ /* 0x000fe2000004182c */
[----:B--2---:R-:W-:-:S07]  /*5910*/  FFMA.FTZ R3, R217, c[0x0][0x2d0], -R6 ;  /* 0x0000b400d9037a23 */ /* 0x004fce0000010806 */
[C---:B------:R-:W-:Y:S01]  /*5920*/  HMMA.16816.F32.BF16 R52, R8.reuse, R20, R52 ;  /* 0x000000140834723c */ /* 0x040fe20000041834 */
[--C-:B------:R-:W-:Y:S01]  /*5930*/  FFMA.FTZ R12, R222, c[0x0][0x2d0], -R0.reuse ;  /* 0x0000b400de0c7a23 */ /* 0x100fe20000010800 */
[----:B---3--:R-:W-:Y:S01]  /*5940*/  F2FP.BF16.PACK_AB R132, R30, R29 ;  /* 0x0000001d1e84723e */ /* 0x008fe200000010ff */
[----:B------:R2:W-:Y:S01]  /*5950*/  MUFU.EX2 R28, R3 ;  /* 0x00000003001c7308 */ /* 0x0005e20000000800 */
[----:B------:R-:W-:Y:S02]  /*5960*/  FADD.FTZ R13, R184, R203 ;  /* 0x000000cbb80d7221 */ /* 0x000fe40000010000 */
[----:B------:R-:W-:Y:S02]  /*5970*/  IMAD.MOV.U32 R203, RZ, RZ, R149 ;  /* 0x000000ffffcb7224 */ /* 0x000fe400078e0095 */
[----:B----4-:R-:W-:Y:S01]  /*5980*/  FFMA.FTZ R4, R249, c[0x0][0x2d0], -R0 ;  /* 0x0000b400f9047a23 */ /* 0x010fe20000010800 */
[----:B------:R-:W-:Y:S01]  /*5990*/  HMMA.16816.F32.BF16 R36, R8, R14, R36 ;  /* 0x0000000e0824723c */ /* 0x000fe20000041824 */
[----:B------:R-:W-:-:S07]  /*59a0*/  FADD.FTZ R20, R176, R135 ;  /* 0x00000087b0147221 */ /* 0x000fce0000010000 */
[C---:B------:R-:W-:Y:S01]  /*59b0*/  HMMA.16816.F32.BF16 R32, R8.reuse, R16, R32 ;  /* 0x000000100820723c */ /* 0x040fe20000041820 */
[----:B--2---:R-:W-:Y:S02]  /*59c0*/  FFMA.FTZ R3, R218, c[0x0][0x2d0], -R6 ;  /* 0x0000b400da037a23 */ /* 0x004fe40000010806 */
[--C-:B------:R-:W-:Y:S02]  /*59d0*/  FFMA.FTZ R6, R248, c[0x0][0x2d0], -R0.reuse ;  /* 0x0000b400f8067a23 */ /* 0x100fe40000010800 */
[----:B------:R2:W3:Y:S01]  /*59e0*/  MUFU.EX2 R27, R3 ;  /* 0x00000003001b7308 */ /* 0x0004e20000000800 */
[----:B------:R-:W-:Y:S02]  /*59f0*/  FFMA.FTZ R0, R219, c[0x0][0x2d0], -R0 ;  /* 0x0000b400db007a23 */ /* 0x000fe40000010800 */
[----:B------:R-:W-:Y:S01]  /*5a00*/  HMMA.16816.F32.BF16 R40, R8, R18, R40 ;  /* 0x000000120828723c */ /* 0x000fe20000041828 */
[----:B------:R-:W4:Y:S04]  /*5a10*/  LDSM.16.MT88.4 R16, [R230+0x3100] ;  /* 0x00310000e610783b */ /* 0x000f280000004200 */
[----:B------:R5:W-:Y:S01]  /*5a20*/  MUFU.EX2 R10, R4 ;  /* 0x00000004000a7308 */ /* 0x000be20000000800 */
[----:B--2---:R-:W-:-:S07]  /*5a30*/  FFMA.FTZ R3, R178, c[0x0][0x2d0], -R5 ;  /* 0x0000b400b2037a23 */ /* 0x004fce0000010805 */
[----:B------:R-:W-:Y:S01]  /*5a40*/  MUFU.EX2 R11, R12 ;  /* 0x0000000c000b7308 */ /* 0x000fe20000000800 */
[----:B---3--:R-:W-:Y:S01]  /*5a50*/  F2FP.BF16.PACK_AB R134, R27, R28 ;  /* 0x0000001c1b86723e */ /* 0x008fe200000010ff */
[----:B-----5:R-:W-:-:S06]  /*5a60*/  FADD.FTZ R4, R163, R186 ;  /* 0x000000baa3047221 */ /* 0x020fcc0000010000 */
[----:B------:R2:W-:Y:S01]  /*5a70*/  MUFU.EX2 R26, R3 ;  /* 0x00000003001a7308 */ /* 0x0005e20000000800 */
[----:B------:R-:W-:-:S07]  /*5a80*/  FADD.FTZ R4, R151, R4 ;  /* 0x0000000497047221 */ /* 0x000fce0000010000 */
[----:B------:R3:W-:Y:S01]  /*5a90*/  MUFU.EX2 R12, R0 ;  /* 0x00000000000c7308 */ /* 0x0007e20000000800 */
[----:B--2---:R-:W-:-:S07]  /*5aa0*/  FFMA.FTZ R3, R179, c[0x0][0x2d0], -R5 ;  /* 0x0000b400b3037a23 */ /* 0x004fce0000010805 */
[----:B------:R2:W-:Y:S01]  /*5ab0*/  MUFU.EX2 R9, R6 ;  /* 0x0000000600097308 */ /* 0x0005e20000000800 */
[----:B---3--:R-:W-:-:S07]  /*5ac0*/  FADD.FTZ R0, R246, R20 ;  /* 0x00000014f6007221 */ /* 0x008fce0000010000 */
[----:B------:R3:W5:Y:S01]  /*5ad0*/  MUFU.EX2 R25, R3 ;  /* 0x0000000300197308 */ /* 0x0007620000000800 */
[----:B--2---:R-:W-:-:S04]  /*5ae0*/  FADD.FTZ R6, R247, R0 ;  /* 0x00000000f7067221 */ /* 0x004fc80000010000 */
[----:B------:R-:W-:Y:S02]  /*5af0*/  FADD.FTZ R6, R226, R6 ;  /* 0x00000006e2067221 */ /* 0x000fe40000010000 */
[--C-:B---3--:R-:W-:Y:S01]  /*5b00*/  FFMA.FTZ R3, R220, c[0x0][0x2d0], -R5.reuse ;  /* 0x0000b400dc037a23 */ /* 0x108fe20000010805 */
[----:B-----5:R-:W-:Y:S01]  /*5b10*/  F2FP.BF16.PACK_AB R133, R25, R26 ;  /* 0x0000001a1985723e */ /* 0x020fe200000010ff */
[----:B------:R-:W-:Y:S02]  /*5b20*/  FADD.FTZ R8, R225, R6 ;  /* 0x00000006e1087221 */ /* 0x000fe40000010000 */
[----:B------:R2:W-:Y:S02]  /*5b30*/  MUFU.EX2 R24, R3 ;  /* 0x0000000300187308 */ /* 0x0005e40000000800 */
[----:B--2---:R-:W-:Y:S02]  /*5b40*/  FFMA.FTZ R3, R250, c[0x0][0x2d0], -R5 ;  /* 0x0000b400fa037a23 */ /* 0x004fe40000010805 */
[----:B------:R-:W-:-:S04]  /*5b50*/  FFMA.FTZ R5, R202, c[0x0][0x2d0], -R7 ;  /* 0x0000b400ca057a23 */ /* 0x000fc80000010807 */
[----:B------:R2:W3:Y:S01]  /*5b60*/  MUFU.EX2 R23, R3 ;  /* 0x0000000300177308 */ /* 0x0004e20000000800 */
[----:B------:R-:W-:-:S07]  /*5b70*/  IMAD.MOV.U32 R202, RZ, RZ, R161 ;  /* 0x000000ffffca7224 */ /* 0x000fce00078e00a1 */
[----:B------:R5:W-:Y:S01]  /*5b80*/  MUFU.EX2 R15, R5 ;  /* 0x00000005000f7308 */ /* 0x000be20000000800 */
[--C-:B--2---:R-:W-:Y:S01]  /*5b90*/  FFMA.FTZ R3, R204, c[0x0][0x2d0], -R7.reuse ;  /* 0x0000b400cc037a23 */ /* 0x104fe20000010807 */
[----:B---3--:R-:W-:Y:S01]  /*5ba0*/  F2FP.BF16.PACK_AB R135, R23, R24 ;  /* 0x000000181787723e */ /* 0x008fe200000010ff */
[----:B------:R-:W-:Y:S01]  /*5bb0*/  FFMA.FTZ R7, R187, c[0x0][0x2d0], -R7 ;  /* 0x0000b400bb077a23 */ /* 0x000fe20000010807 */
[----:B------:R-:W-:-:S04]  /*5bc0*/  F2FP.BF16.PACK_AB R187, R12, R11 ;  /* 0x0000000b0cbb723e */ /* 0x000fc800000010ff */
[----:B------:R2:W3:Y:S01]  /*5bd0*/  MUFU.EX2 R21, R3 ;  /* 0x0000000300157308 */ /* 0x0004e20000000800 */
[----:B------:R-:W-:Y:S02]  /*5be0*/  IMAD.MOV.U32 R204, RZ, RZ, R160 ;  /* 0x000000ffffcc7224 */ /* 0x000fe400078e00a0 */
[----:B-----5:R-:W-:Y:S01]  /*5bf0*/  FADD.FTZ R5, R130, R185 ;  /* 0x000000b982057221 */ /* 0x020fe20000010000 */
[----:B------:R-:W-:Y:S01]  /*5c00*/  F2FP.BF16.PACK_AB R185, R9, R10 ;  /* 0x0000000a09b9723e */ /* 0x000fe200000010ff */
[C---:B-1----:R-:W-:Y:S03]  /*5c10*/  HMMA.16816.F32.BF16 R144, R132.reuse, R156, R144 ;  /* 0x0000009c8490723c */ /* 0x042fe60000041890 */
[----:B------:R1:W5:Y:S05]  /*5c20*/  MUFU.EX2 R14, R7 ;  /* 0x00000007000e7308 */ /* 0x00036a0000000800 */
[----:B------:R-:W-:Y:S01]  /*5c30*/  HMMA.16816.F32.BF16 R152, R132, R158, R152 ;  /* 0x0000009e8498723c */ /* 0x000fe20000041898 */
[----:B--2---:R-:W-:Y:S01]  /*5c40*/  FADD.FTZ R3, R162, R13 ;  /* 0x0000000da2037221 */ /* 0x004fe20000010000 */
[----:B---3--:R-:W-:-:S06]  /*5c50*/  F2FP.BF16.PACK_AB R184, R21, R22 ;  /* 0x0000001615b8723e */ /* 0x008fcc00000010ff */
[C---:B------:R-:W-:Y:S01]  /*5c60*/  HMMA.16816.F32.BF16 R164, R132.reuse, R172, R164 ;  /* 0x000000ac84a4723c */ /* 0x040fe200000418a4 */
[----:B-1----:R-:W-:Y:S01]  /*5c70*/  FADD.FTZ R7, R150, R5 ;  /* 0x0000000596077221 */ /* 0x002fe20000010000 */
[----:B-----5:R-:W-:Y:S01]  /*5c80*/  F2FP.BF16.PACK_AB R186, R14, R15 ;  /* 0x0000000f0eba723e */ /* 0x020fe200000010ff */
        /* <DEDUP_REMOVED lines=33> */
[----:B----4-:R-:W-:Y:S01]  /*5ea0*/  HMMA.16816.F32.BF16 R128, R132, R16, R72 ;  /* 0x000000108480723c */ /* 0x010fe20000041848 */
        /* <DEDUP_REMOVED lines=75> */
[----:B------:R1:W-:Y:S01]  /*6360*/  STL [R1], R6 ;  /* 0x0000000601007387 */ /* 0x0003e20000100800 */
[----:B------:R-:W-:-:S03]  /*6370*/  FADD.FTZ R0, R23, R5 ;  /* 0x0000000517007221 */ /* 0x000fc60000010000 */
[----:B------:R1:W-:Y:S04]  /*6380*/  STL [R1+0x8], R4 ;  /* 0x0000080401007387 */ /* 0x0003e80000100800 */
[----:B------:R1:W-:Y:S04]  /*6390*/  STL [R1+0xc], R0 ;  /* 0x00000c0001007387 */ /* 0x0003e80000100800 */
[----:B------:R1:W-:Y:S01]  /*63a0*/  STL [R1+0x4], R3 ;  /* 0x0000040301007387 */ /* 0x0003e20000100800 */
[----:B------:R-:W-:Y:S05]  /*63b0*/  @!P0 BRA `(.L_x_767) ;  /* 0x00003ef000008947 */ /* 0x000fea0003800000 */
[----:B------:R-:W2:Y:S01]  /*63c0*/  LDL.LU R140, [R1+0x38] ;  /* 0x00003800018c7983 */ /* 0x000ea20000300800 */
[----:B-1----:R-:W-:Y:S01]  /*63d0*/  IMAD.MOV.U32 R3, RZ, RZ, R137 ;  /* 0x000000ffff037224 */ /* 0x002fe200078e0089 */
[----:B------:R-:W-:Y:S01]  /*63e0*/  MOV R142, R2 ;  /* 0x00000002008e7202 */ /* 0x000fe20000000f00 */
[----:B------:R-:W-:Y:S01]  /*63f0*/  IMAD.MOV.U32 R0, RZ, RZ, R138 ;  /* 0x000000ffff007224 */ /* 0x000fe200078e008a */
[----:B------:R-:W3:Y:S01]  /*6400*/  LDL.LU.64 R202, [R1+0x30] ;  /* 0x0000300001ca7983 */ /* 0x000ee20000300a00 */
[----:B------:R-:W-:Y:S01]  /*6410*/  IMAD.MOV.U32 R139, RZ, RZ, R136 ;  /* 0x000000ffff8b7224 */ /* 0x000fe200078e0088 */
[----:B--2---:R-:W-:-:S02]  /*6420*/  IADD3 R246, R140, -0x2, RZ ;  /* 0xfffffffe8cf67810 */ /* 0x004fc40007ffe0ff */
[----:B------:R-:W2:Y:S01]  /*6430*/  LDL.LU.64 R140, [R1+0x40] ;  /* 0x00004000018c7983 */ /* 0x000ea20000300a00 */
[----:B---3--:R-:W-:Y:S02]  /*6440*/  MOV R5, R203 ;  /* 0x000000cb00057202 */ /* 0x008fe40000000f00 */
[----:B--2---:R-:W-:-:S05]  /*6450*/  MOV R4, R140 ;  /* 0x0000008c00047202 */ /* 0x004fca0000000f00 */
[----:B------:R1:W-:Y:S02]  /*6460*/  STL.64 [R1+0x18], R4 ;  /* 0x0000180401007387 */ /* 0x0003e40000100a00 */
.L_x_768:
        /* <DEDUP_REMOVED lines=10> */
[----:B------:R-:W-:Y:S08]  /*6510*/  LDSM.16.M88.4 R112, [R234+0x7100] ;  /* 0x00710000ea70783b */ /* 0x000ff00000000200 */
[----:B------:R-:W3:Y:S08]  /*6520*/  LDSM.16.M88.4 R16, [R143+0x3900] ;  /* 0x003900008f10783b */ /* 0x000ef00000000200 */
[----:B------:R-:W4:Y:S08]  /*6530*/  LDSM.16.M88.4 R108, [R234+0x9100] ;  /* 0x00910000ea6c783b */ /* 0x000f300000000200 */
[----:B------:R-:W5:Y:S08]  /*6540*/  LDSM.16.M88.4 R32, [R143+0x4100] ;  /* 0x004100008f20783b */ /* 0x000f700000000200 */
        /* <DEDUP_REMOVED lines=10> */
[-C--:B-----5:R-:W-:Y:S06]  /*65f0*/  HMMA.16816.F32.BF16 R20, R112, R32.reuse, RZ ;  /* 0x000000207014723c */ /* 0x0a0fec00000418ff */
[----:B------:R-:W5:Y:S02]  /*6600*/  LDSM.16.M88.4 R196, [R238] ;  /* 0x00000000eec4783b */ /* 0x000f640000000200 */
        /* <DEDUP_REMOVED lines=15> */
[----:B------:R-:W5:Y:S06]  /*6700*/  LDL.64 R250, [R1+0x20] ;  /* 0x0000200001fa7983 */ /* 0x000f6c0000100a00 */
[----:B------:R-:W5:Y:S01]  /*6710*/  LDL.64 R248, [R1+0x28] ;  /* 0x0000280001f87983 */ /* 0x000f620000100a00 */
[C---:B------:R-:W-:Y:S08]  /*6720*/  HMMA.16816.F32.BF16 R56, R108.reuse, R64, RZ ;  /* 0x000000406c38723c */ /* 0x040ff000000418ff */
[-C--:B------:R-:W-:Y:S08]  /*6730*/  HMMA.16816.F32.BF16 R60, R108, R66.reuse, RZ ;  /* 0x000000426c3c723c */ /* 0x080ff000000418ff */
[C---:B------:R-:W-:Y:S08]  /*6740*/  HMMA.16816.F32.BF16 R64, R112.reuse, R66, RZ ;  /* 0x000000427040723c */ /* 0x040ff000000418ff */
[-C--:B-1----:R-:W-:Y:S01]  /*6750*/  HMMA.16816.F32.BF16 R68, R112, R80.reuse, RZ ;  /* 0x000000507044723c */ /* 0x082fe200000418ff */
[----:B--2---:R-:W-:Y:S07]  /*6760*/  IMAD.WIDE.U32 R84, R84, 0x70, R72 ;  /* 0x0000007054547825 */ /* 0x004fee00078e0048 */
[C---:B------:R-:W-:Y:S04]  /*6770*/  HMMA.16816.F32.BF16 R72, R108.reuse, R80, RZ ;  /* 0x000000506c48723c */ /* 0x040fe800000418ff */
[----:B------:R-:W-:Y:S02]  /*6780*/  LEA R88, P0, R84, c[0x0][0x1f8], 0x1 ;  /* 0x00007e0054587a11 */ /* 0x000fe400078008ff */
[----:B------:R-:W-:Y:S02]  /*6790*/  IADD3 R2, R85, R2, RZ ;  /* 0x0000000255027210 */ /* 0x000fe40007ffe0ff */
[----:B------:R-:W-:Y:S01]  /*67a0*/  IADD3 R92, P1, R88, UR7, RZ ;  /* 0x00000007585c7c10 */ /* 0x000fe2000ff3e0ff */
[-C--:B------:R-:W-:Y:S03]  /*67b0*/  HMMA.16816.F32.BF16 R76, R108, R82.reuse, RZ ;  /* 0x000000526c4c723c */ /* 0x080fe600000418ff */
[----:B------:R-:W-:Y:S02]  /*67c0*/  LEA.HI.X R89, R84, c[0x0][0x1fc], R2, 0x1, P0 ;  /* 0x00007f0054597a11 */ /* 0x000fe400000f0c02 */
[----:B------:R-:W-:Y:S03]  /*67d0*/  IADD3 R94, P0, R92, UR7, RZ ;  /* 0x000000075c5e7c10 */ /* 0x000fe6000ff1e0ff */
[----:B------:R-:W-:Y:S01]  /*67e0*/  @!PT LDS RZ, [RZ] ;  /* 0x00000000fffff984 */ /* 0x000fe20000000800 */
[----:B------:R-:W-:Y:S01]  /*67f0*/  @!PT LDS RZ, [RZ] ;  /* 0x00000000fffff984 */ /* 0x000fe20000000800 */
[----:B------:R-:W-:Y:S01]  /*6800*/  @!PT LDS RZ, [RZ] ;  /* 0x00000000fffff984 */ /* 0x000fe20000000800 */
[----:B------:R1:W-:Y:S01]  /*6810*/  LDGSTS.E.BYPASS.LTC128B.128 [R245+0x100], [R88.64], !P2 ;  /* 0x0010000058f57fae */ /* 0x0003e2000d101d48 */
[----:B------:R-:W-:Y:S01]  /*6820*/  IADD3.X R93, R89, UR5, RZ, P1, !PT ;  /* 0x00000005595d7c10 */ /* 0x000fe20008ffe4ff */
[C---:B------:R-:W-:Y:S03]  /*6830*/  HMMA.16816.F32.BF16 R80, R112.reuse, R82, RZ ;  /* 0x000000527050723c */ /* 0x040fe600000418ff */
[----:B------:R-:W-:Y:S03]  /*6840*/  IADD3.X R95, R93, UR5, RZ, P0, !PT ;  /* 0x000000055d5f7c10 */ /* 0x000fe600087fe4ff */
[----:B------:R2:W-:Y:S01]  /*6850*/  LDGSTS.E.BYPASS.LTC128B.128 [R245+0x900], [R92.64], !P2 ;  /* 0x009000005cf57fae */ /* 0x0005e2000d101d48 */
[----:B------:R-:W-:Y:S01]  /*6860*/  IADD3 R102, P1, R94, UR7, RZ ;  /* 0x000000075e667c10 */ /* 0x000fe2000ff3e0ff */
[-C--:B---3--:R-:W-:Y:S04]  /*6870*/  HMMA.16816.F32.BF16 R84, R112, R96.reuse, RZ ;  /* 0x000000607054723c */ /* 0x088fe800000418ff */
[----:B------:R-:W-:Y:S02]  /*6880*/  IADD3.X R103, R95, UR5, RZ, P1, !PT ;  /* 0x000000055f677c10 */ /* 0x000fe40008ffe4ff */
[----:B------:R2:W-:Y:S08]  /*6890*/  LDGSTS.E.BYPASS.LTC128B.128 [R245+0x1100], [R94.64], !P2 ;  /* 0x011000005ef57fae */ /* 0x0005f0000d101d48 */
[----:B------:R3:W-:Y:S01]  /*68a0*/  LDGSTS.E.BYPASS.LTC128B.128 [R245+0x1900], [R102.64], !P2 ;  /* 0x0190000066f57fae */ /* 0x0007e2000d101d48 */
[C---:B-1----:R-:W-:Y:S07]  /*68b0*/  HMMA.16816.F32.BF16 R88, R108.reuse, R96, RZ ;  /* 0x000000606c58723c */ /* 0x042fee00000418ff */
[----:B------:R-:W-:Y:S05]  /*68c0*/  IADD3 R96, P0, R102, UR7, RZ ;  /* 0x0000000766607c10 */ /* 0x000fea000ff1e0ff */
[----:B------:R-:W-:Y:S02]  /*68d0*/  IADD3.X R97, R103, UR5, RZ, P0, !PT ;  /* 0x0000000567617c10 */ /* 0x000fe400087fe4ff */
[----:B------:R-:W-:Y:S01]  /*68e0*/  IADD3 R100, P1, R96, UR7, RZ ;  /* 0x0000000760647c10 */ /* 0x000fe2000ff3e0ff */
[-C--:B--2---:R-:W-:Y:S02]  /*68f0*/  HMMA.16816.F32.BF16 R92, R108, R98.reuse, RZ ;  /* 0x000000626c5c723c */ /* 0x084fe400000418ff */
[----:B------:R1:W-:Y:S01]  /*6900*/  LDGSTS.E.BYPASS.LTC128B.128 [R245+0x2100], [R96.64], !P2 ;  /* 0x0210000060f57fae */ /* 0x0003e2000d101d48 */
[----:B------:R-:W-:Y:S02]  /*6910*/  IADD3.X R101, R97, UR5, RZ, P1, !PT ;  /* 0x0000000561657c10 */ /* 0x000fe40008ffe4ff */
[----:B---3--:R-:W-:Y:S05]  /*6920*/  IADD3 R102, P0, R100, UR7, RZ ;  /* 0x0000000764667c10 */ /* 0x008fea000ff1e0ff */
[----:B------:R4:W-:Y:S02]  /*6930*/  LDGSTS.E.BYPASS.LTC128B.128 [R245+0x2900], [R100.64], !P2 ;  /* 0x0290000064f57fae */ /* 0x0009e4000d101d48 */
[----:B------:R-:W-:Y:S02]  /*6940*/  IADD3.X R103, R101, UR5, RZ, P0, !PT ;  /* 0x0000000565677c10 */ /* 0x000fe400087fe4ff */
[C---:B------:R-:W-:Y:S02]  /*6950*/  ISETP.GT.AND P0, PT, R246.reuse, RZ, PT ;  /* 0x000000fff600720c */ /* 0x040fe40003f04270 */
[----:B------:R-:W-:Y:S02]  /*6960*/  IADD3 R246, R246, -0x1, RZ ;  /* 0xfffffffff6f67810 */ /* 0x000fe40007ffe0ff */
[----:B------:R4:W-:Y:S08]  /*6970*/  LDGSTS.E.BYPASS.LTC128B.128 [R245+0x3100], [R102.64], !P2 ;  /* 0x0310000066f57fae */ /* 0x0009f0000d101d48 */
[----:B------:R-:W0:Y:S01]  /*6980*/  LDGDEPBAR ;  /* 0x00000000000079af */ /* 0x000e220000000000 */
[C---:B-1----:R-:W-:Y:S08]  /*6990*/  HMMA.16816.F32.BF16 R96, R112.reuse, R98, RZ ;  /* 0x000000627060723c */ /* 0x042ff000000418ff */
[-C--:B----4-:R-:W-:Y:S08]  /*69a0*/  HMMA.16816.F32.BF16 R100, R112, R188.reuse, RZ ;  /* 0x000000bc7064723c */ /* 0x090ff000000418ff */
[C---:B------:R-:W-:Y:S08]  /*69b0*/  HMMA.16816.F32.BF16 R104, R108.reuse, R188, RZ ;  /* 0x000000bc6c68723c */ /* 0x040ff000000418ff */
[-C--:B------:R-:W-:Y:S08]  /*69c0*/  HMMA.16816.F32.BF16 R108, R108, R190.reuse, RZ ;  /* 0x000000be6c6c723c */ /* 0x080ff000000418ff */
[----:B------:R-:W-:Y:S01]  /*69d0*/  HMMA.16816.F32.BF16 R112, R112, R190, RZ ;  /* 0x000000be7070723c */ /* 0x000fe200000418ff */
[----:B------:R-:W-:Y:S07]  /*69e0*/  LDSM.16.M88.4 R188, [R235+0x7100] ;  /* 0x00710000ebbc783b */ /* 0x000fee0000000200 */
[-C--:B-----5:R-:W-:Y:S08]  /*69f0*/  HMMA.16816.F32.BF16 R4, R192, R196.reuse, R4 ;  /* 0x000000c4c004723c */ /* 0x0a0ff00000041804 */
        /* <DEDUP_REMOVED lines=32> */
[----:B------:R-:W5:Y:S07]  /*6c00*/  LDSM.16.M88.4 R200, [R233+0x5100] ;  /* 0x00510000e9c8783b */ /* 0x000f6e0000000200 */
        /* <DEDUP_REMOVED lines=17> */
[-C--:B-----5:R-:W-:Y:S08]  /*6d20*/  HMMA.16816.F32.BF16 R52, R188, R200.reuse, R52 ;  /* 0x000000c8bc34723c */ /* 0x0a0ff00000041834 */
        /* <DEDUP_REMOVED lines=165> */
[----:B------:R-:W-:Y:S01]  /*7780*/  FADD.FTZ R0, -R138, R0 ;  /* 0x000000008a007221 */ /* 0x000fe20000010100 */
        /* <DEDUP_REMOVED lines=23> */
[----:B------:R-:W-:Y:S02]  /*7900*/  FFMA.FTZ R4, R4, c[0x0][0x2d0], -R192 ;  /* 0x0000b40004047a23 */ /* 0x000fe400000108c0 */
[--C-:B------:R-:W-:Y:S02]  /*7910*/  FFMA.FTZ R22, R22, c[0x0][0x2d0], -R194.reuse ;  /* 0x0000b40016167a23 */ /* 0x100fe400000108c2 */
[--C-:B------:R-:W-:Y:S01]  /*7920*/  FFMA.FTZ R23, R23, c[0x0][0x2d0], -R194.reuse ;  /* 0x0000b40017177a23 */ /* 0x100fe200000108c2 */
[----:B-1----:R-:W-:Y:S01]  /*7930*/  FMNMX.FTZ R136, R136, R189, !PT ;  /* 0x000000bd88887209 */ /* 0x002fe20007810000 */
[--C-:B------:R-:W-:Y:S02]  /*7940*/  FFMA.FTZ R54, R54, c[0x0][0x2d0], -R194.reuse ;  /* 0x0000b40036367a23 */ /* 0x100fe400000108c2 */
[--C-:B------:R-:W-:Y:S01]  /*7950*/  FFMA.FTZ R55, R55, c[0x0][0x2d0], -R194.reuse ;  /* 0x0000b40037377a23 */ /* 0x100fe200000108c2 */
[----:B------:R1:W-:Y:S01]  /*7960*/  MUFU.EX2 R221, R4 ;  /* 0x0000000400dd7308 */ /* 0x0003e20000000800 */
[--C-:B------:R-:W-:Y:S02]  /*7970*/  FFMA.FTZ R6, R6, c[0x0][0x2d0], -R194.reuse ;  /* 0x0000b40006067a23 */ /* 0x100fe400000108c2 */
[--C-:B------:R-:W-:Y:S02]  /*7980*/  FFMA.FTZ R66, R66, c[0x0][0x2d0], -R194.reuse ;  /* 0x0000b40042427a23 */ /* 0x100fe400000108c2 */
[----:B--2---:R-:W-:Y:S02]  /*7990*/  FADD.FTZ R2, -R137, R3 ;  /* 0x0000000389027221 */ /* 0x004fe40000010100 */
[----:B------:R-:W2:Y:S01]  /*79a0*/  SHFL.BFLY PT, R3, R0, 0x2, 0x1f ;  /* 0x0c401f0000037f89 */ /* 0x000ea200000e0000 */
[--C-:B------:R-:W-:Y:S02]  /*79b0*/  FFMA.FTZ R67, R67, c[0x0][0x2d0], -R194.reuse ;  /* 0x0000b40043437a23 */ /* 0x100fe400000108c2 */
[----:B------:R-:W-:Y:S01]  /*79c0*/  MUFU.EX2 R219, R6 ;  /* 0x0000000600db7308 */ /* 0x000fe20000000800 */
[----:B------:R-:W-:Y:S02]  /*79d0*/  FMUL.FTZ R2, R2, c[0x0][0x2d0] ;  /* 0x0000b40002027a20 */ /* 0x000fe40000410000 */
[--C-:B------:R-:W-:Y:S02]  /*79e0*/  FFMA.FTZ R70, R70, c[0x0][0x2d0], -R194.reuse ;  /* 0x0000b40046467a23 */ /* 0x100fe400000108c2 */
[--C-:B------:R-:W-:Y:S02]  /*79f0*/  FFMA.FTZ R71, R71, c[0x0][0x2d0], -R194.reuse ;  /* 0x0000b40047477a23 */ /* 0x100fe400000108c2 */
[----:B------:R-:W-:Y:S02]  /*7a00*/  FFMA.FTZ R7, R7, c[0x0][0x2d0], -R194 ;  /* 0x0000b40007077a23 */ /* 0x000fe400000108c2 */
[----:B------:R-:W-:Y:S01]  /*7a10*/  FMUL.FTZ R193, R136, c[0x0][0x2d0] ;  /* 0x0000b40088c17a20 */ /* 0x000fe20000410000 */
[----:B------:R4:W5:Y:S01]  /*7a20*/  MUFU.EX2 R140, R2 ;  /* 0x00000002008c7308 */ /* 0x0009620000000800 */
[----:B------:R-:W-:Y:S02]  /*7a30*/  FFMA.FTZ R5, R5, c[0x0][0x2d0], -R192 ;  /* 0x0000b40005057a23 */ /* 0x000fe400000108c0 */
[--C-:B------:R-:W-:Y:S01]  /*7a40*/  FFMA.FTZ R60, R60, c[0x0][0x2d0], -R193.reuse ;  /* 0x0000b4003c3c7a23 */ /* 0x100fe200000108c1 */
[----:B-1----:R-:W-:Y:S01]  /*7a50*/  @P0 SHF.R.S32.HI R4, RZ, 0x1f, R246 ;  /* 0x0000001fff040819 */ /* 0x002fe200000114f6 */
[--C-:B------:R-:W-:Y:S02]  /*7a60*/  FFMA.FTZ R61, R61, c[0x0][0x2d0], -R193.reuse ;  /* 0x0000b4003d3d7a23 */ /* 0x100fe400000108c1 */
[--C-:B------:R-:W-:Y:S02]  /*7a70*/  FFMA.FTZ R16, R16, c[0x0][0x2d0], -R192.reuse ;  /* 0x0000b40010107a23 */ /* 0x100fe400000108c0 */
[----:B------:R-:W-:Y:S01]  /*7a80*/  FFMA.FTZ R17, R17, c[0x0][0x2d0], -R192 ;  /* 0x0000b40011117a23 */ /* 0x000fe200000108c0 */
[----:B------:R-:W-:Y:S01]  /*7a90*/  MUFU.EX2 R220, R7 ;  /* 0x0000000700dc7308 */ /* 0x000fe20000000800 */
[----:B--2---:R-:W-:Y:S01]  /*7aa0*/  FMNMX.FTZ R0, R0, R3, !PT ;  /* 0x0000000300007209 */ /* 0x004fe20007810000 */
[--C-:B------:R-:W-:Y:S02]  /*7ab0*/  FFMA.FTZ R18, R18, c[0x0][0x2d0], -R194.reuse ;  /* 0x0000b40012127a23 */ /* 0x100fe400000108c2 */
[----:B------:R-:W-:Y:S02]  /*7ac0*/  FFMA.FTZ R19, R19, c[0x0][0x2d0], -R194 ;  /* 0x0000b40013137a23 */ /* 0x000fe400000108c2 */
[C---:B---3--:R-:W-:Y:S02]  /*7ad0*/  FMUL.FTZ R120, R141.reuse, R120 ;  /* 0x000000788d787220 */ /* 0x048fe40000410000 */
[----:B------:R-:W-:Y:S02]  /*7ae0*/  FMUL.FTZ R121, R141, R121 ;  /* 0x000000798d797220 */ /* 0x000fe40000410000 */
[----:B------:R-:W-:Y:S01]  /*7af0*/  MUFU.EX2 R224, R5 ;  /* 0x0000000500e07308 */ /* 0x000fe20000000800 */
[--C-:B------:R-:W-:Y:S02]  /*7b00*/  FFMA.FTZ R8, R8, c[0x0][0x2d0], -R193.reuse ;  /* 0x0000b40008087a23 */ /* 0x100fe400000108c1 */
[----:B------:R-:W-:Y:S02]  /*7b10*/  FFMA.FTZ R9, R9, c[0x0][0x2d0], -R193 ;  /* 0x0000b40009097a23 */ /* 0x000fe400000108c1 */
[----:B----4-:R-:W-:Y:S02]  /*7b20*/  FADD.FTZ R2, -R136, R139 ;  /* 0x0000008b88027221 */ /* 0x010fe40000010100 */
[----:B-----5:R-:W-:Y:S02]  /*7b30*/  FMUL.FTZ R122, R140, R122 ;  /* 0x0000007a8c7a7220 */ /* 0x020fe40000410000 */
[----:B------:R-:W-:Y:S01]  /*7b40*/  FMUL.FTZ R2, R2, c[0x0][0x2d0] ;  /* 0x0000b40002027a20 */ /* 0x000fe20000410000 */
[----:B------:R1:W-:Y:S01]  /*7b50*/  MUFU.EX2 R217, R8 ;  /* 0x0000000800d97308 */ /* 0x0003e20000000800 */
[C---:B------:R-:W-:Y:S02]  /*7b60*/  FMUL.FTZ R123, R140.reuse, R123 ;  /* 0x0000007b8c7b7220 */ /* 0x040fe40000410000 */
[C---:B------:R-:W-:Y:S02]  /*7b70*/  FMUL.FTZ R124, R141.reuse, R124 ;  /* 0x0000007c8d7c7220 */ /* 0x040fe40000410000 */
[----:B------:R-:W-:Y:S02]  /*7b80*/  FMUL.FTZ R125, R141, R125 ;  /* 0x0000007d8d7d7220 */ /* 0x000fe40000410000 */
[C---:B------:R-:W-:Y:S02]  /*7b90*/  FMUL.FTZ R126, R140.reuse, R126 ;  /* 0x0000007e8c7e7220 */ /* 0x040fe40000410000 */
[----:B------:R-:W-:Y:S01]  /*7ba0*/  FMUL.FTZ R127, R140, R127 ;  /* 0x0000007f8c7f7220 */ /* 0x000fe20000410000 */
[----:B------:R2:W3:Y:S01]  /*7bb0*/  MUFU.EX2 R139, R2 ;  /* 0x00000002008b7308 */ /* 0x0004e20000000800 */
[--C-:B------:R-:W-:Y:S02]  /*7bc0*/  FFMA.FTZ R56, R56, c[0x0][0x2d0], -R193.reuse ;  /* 0x0000b40038387a23 */ /* 0x100fe400000108c1 */
[--C-:B------:R-:W-:Y:S02]  /*7bd0*/  FFMA.FTZ R57, R57, c[0x0][0x2d0], -R193.reuse ;  /* 0x0000b40039397a23 */ /* 0x100fe400000108c1 */
[----:B------:R-:W-:Y:S02]  /*7be0*/  FFMA.FTZ R81, R81, c[0x0][0x2d0], -R192 ;  /* 0x0000b40051517a23 */ /* 0x000fe400000108c0 */
[--C-:B------:R-:W-:Y:S02]  /*7bf0*/  FFMA.FTZ R13, R13, c[0x0][0x2d0], -R193.reuse ;  /* 0x0000b4000d0d7a23 */ /* 0x100fe400000108c1 */
[--C-:B------:R-:W-:Y:S01]  /*7c00*/  FFMA.FTZ R25, R25, c[0x0][0x2d0], -R193.reuse ;  /* 0x0000b40019197a23 */ /* 0x100fe200000108c1 */
[----:B------:R4:W-:Y:S01]  /*7c10*/  MUFU.EX2 R218, R9 ;  /* 0x0000000900da7308 */ /* 0x0009e20000000800 */
[--C-:B------:R-:W-:Y:S02]  /*7c20*/  FFMA.FTZ R12, R12, c[0x0][0x2d0], -R193.reuse ;  /* 0x0000b4000c0c7a23 */ /* 0x100fe400000108c1 */
[--C-:B------:R-:W-:Y:S01]  /*7c30*/  FFMA.FTZ R24, R24, c[0x0][0x2d0], -R193.reuse ;  /* 0x0000b40018187a23 */ /* 0x100fe200000108c1 */
[----:B-1----:R-:W-:Y:S01]  /*7c40*/  @P0 MOV R8, R248 ;  /* 0x000000f800080202 */ /* 0x002fe20000000f00 */
[--C-:B------:R-:W-:Y:S01]  /*7c50*/  FFMA.FTZ R28, R28, c[0x0][0x2d0], -R193.reuse ;  /* 0x0000b4001c1c7a23 */ /* 0x100fe200000108c1 */
[----:B------:R-:W-:Y:S01]  /*7c60*/  MOV R248, c[0x0][0x1e4] ;  /* 0x0000790000f87a02 */ /* 0x000fe20000000f00 */
[----:B------:R-:W-:Y:S02]  /*7c70*/  FFMA.FTZ R29, R29, c[0x0][0x2d0], -R193 ;  /* 0x0000b4001d1d7a23 */ /* 0x000fe400000108c1 */
[----:B------:R-:W-:Y:S01]  /*7c80*/  FFMA.FTZ R35, R35, c[0x0][0x2d0], -R194 ;  /* 0x0000b40023237a23 */ /* 0x000fe200000108c2 */
[----:B------:R1:W-:Y:S01]  /*7c90*/  MUFU.EX2 R209, R13 ;  /* 0x0000000d00d17308 */ /* 0x0003e20000000800 */
[----:B------:R-:W-:Y:S02]  /*7ca0*/  @P0 IMAD R6, R4, c[0x0][0x1e0], RZ ;  /* 0x0000780004060a24 */ /* 0x000fe400078e02ff */
[----:B------:R-:W-:Y:S01]  /*7cb0*/  FFMA.FTZ R36, R36, c[0x0][0x2d0], -R192 ;  /* 0x0000b40024247a23 */ /* 0x000fe200000108c0 */
[----:B--2---:R-:W2:Y:S01]  /*7cc0*/  SHFL.BFLY PT, R2, R0, 0x1, 0x1f ;  /* 0x0c201f0000027f89 */ /* 0x004ea200000e0000 */
[C---:B---3--:R-:W-:Y:S02]  /*7cd0*/  FMUL.FTZ R116, R139.reuse, R116 ;  /* 0x000000748b747220 */ /* 0x048fe40000410000 */
[C---:B------:R-:W-:Y:S02]  /*7ce0*/  FMUL.FTZ R117, R139.reuse, R117 ;  /* 0x000000758b757220 */ /* 0x040fe40000410000 */
[C---:B------:R-:W-:Y:S01]  /*7cf0*/  FMUL.FTZ R128, R139.reuse, R128 ;  /* 0x000000808b807220 */ /* 0x040fe20000410000 */
[----:B------:R3:W-:Y:S01]  /*7d00*/  MUFU.EX2 R210, R12 ;  /* 0x0000000c00d27308 */ /* 0x0007e20000000800 */
[C---:B------:R-:W-:Y:S01]  /*7d10*/  @P0 IMAD.WIDE.U32 R4, R246.reuse, c[0x0][0x1e0], RZ ;  /* 0x00007800f6040a25 */ /* 0x040fe200078e00ff */
[----:B----4-:R-:W-:Y:S03]  /*7d20*/  @P0 MOV R9, R251 ;  /* 0x000000fb00090202 */ /* 0x010fe60000000f00 */
[----:B------:R-:W-:Y:S02]  /*7d30*/  @P0 IMAD R6, R246, c[0x0][0x1e4], R6 ;  /* 0x00007900f6060a24 */ /* 0x000fe400078e0206 */
[----:B------:R-:W-:Y:S02]  /*7d40*/  FMUL.FTZ R129, R139, R129 ;  /* 0x000000818b817220 */ /* 0x000fe40000410000 */
[----:B------:R-:W-:Y:S01]  /*7d50*/  @P0 IMAD.WIDE.U32 R8, R4, 0x70, R8 ;  /* 0x0000007004080825 */ /* 0x000fe200078e0008 */
[----:B------:R-:W-:Y:S01]  /*7d60*/  MUFU.EX2 R205, R22 ;  /* 0x0000001600cd7308 */ /* 0x000fe20000000800 */
[----:B------:R-:W-:Y:S02]  /*7d70*/  @P0 IADD3 R6, R5, R6, RZ ;  /* 0x0000000605060210 */ /* 0x000fe40007ffe0ff */
[----:B------:R-:W-:Y:S01]  /*7d80*/  FMUL.FTZ R132, R139, R132 ;  /* 0x000000848b847220 */ /* 0x000fe20000410000 */
[----:B-1----:R-:W-:Y:S01]  /*7d90*/  @P0 SHF.L.U32 R13, R247, 0x5, RZ ;  /* 0x00000005f70d0819 */ /* 0x002fe200000006ff */
[----:B------:R-:W-:Y:S02]  /*7da0*/  FMUL.FTZ R133, R139, R133 ;  /* 0x000000858b857220 */ /* 0x000fe40000410000 */
[----:B------:R-:W-:Y:S01]  /*7db0*/  @P0 IMAD R4, R6, 0x70, RZ ;  /* 0x0000007006040824 */ /* 0x000fe200078e02ff */
[----:B--2---:R-:W-:Y:S01]  /*7dc0*/  FMNMX.FTZ R2, R0, R2, !PT ;  /* 0x0000000200027209 */ /* 0x004fe20007810000 */
[----:B------:R-:W-:Y:S01]  /*7dd0*/  FFMA.FTZ R37, R37, c[0x0][0x2d0], -R192 ;  /* 0x0000b40025257a23 */ /* 0x000fe200000108c0 */
[----:B------:R-:W-:Y:S01]  /*7de0*/  MUFU.EX2 R207, R23 ;  /* 0x0000001700cf7308 */ /* 0x000fe20000000800 */
[----:B------:R-:W-:Y:S01]  /*7df0*/  @P0 LEA R6, P3, R8, c[0x0][0x1c8], 0x1 ;  /* 0x0000720008060a11 */ /* 0x000fe200078608ff */
[--C-:B------:R-:W-:Y:S01]  /*7e00*/  FFMA.FTZ R38, R38, c[0x0][0x2d0], -R194.reuse ;  /* 0x0000b40026267a23 */ /* 0x100fe200000108c2 */
[----:B------:R-:W-:Y:S01]  /*7e10*/  @P0 IADD3 R5, R9, R4, RZ ;  /* 0x0000000409050210 */ /* 0x000fe20007ffe0ff */
[----:B------:R-:W-:Y:S01]  /*7e20*/  FMUL.FTZ R3, R2, c[0x0][0x2d0] ;  /* 0x0000b40002037a20 */ /* 0x000fe20000410000 */
[-C--:B------:R-:W-:Y:S01]  /*7e30*/  @P0 IADD3 R4, P1, R6, R13.reuse, RZ ;  /* 0x0000000d06040210 */ /* 0x080fe20007f3e0ff */
[----:B------:R-:W-:Y:S01]  /*7e40*/  FFMA.FTZ R39, R39, c[0x0][0x2d0], -R194 ;  /* 0x0000b40027277a23 */ /* 0x000fe200000108c2 */
[----:B------:R-:W-:Y:S01]  /*7e50*/  @P0 LEA.HI.X R7, R8, c[0x0][0x1cc], R5, 0x1, P3 ;  /* 0x0000730008070a11 */ /* 0x000fe200018f0c05 */
[--C-:B------:R-:W-:Y:S01]  /*7e60*/  FFMA.FTZ R10, R10, c[0x0][0x2d0], -R3.reuse ;  /* 0x0000b4000a0a7a23 */ /* 0x100fe20000010803 */
[----:B---3--:R-:W-:Y:S01]  /*7e70*/  @P0 SHF.L.U64.HI R12, R247, 0x5, R248 ;  /* 0x00000005f70c0819 */ /* 0x008fe200000102f8 */
[----:B------:R1:W-:Y:S01]  /*7e80*/  MUFU.EX2 R227, R16 ;  /* 0x0000001000e37308 */ /* 0x0003e20000000800 */
[--C-:B------:R-:W-:Y:S01]  /*7e90*/  FFMA.FTZ R62, R62, c[0x0][0x2d0], -R3.reuse ;  /* 0x0000b4003e3e7a23 */ /* 0x100fe20000010803 */
[----:B------:R2:W-:Y:S01]  /*7ea0*/  @P0 LDGSTS.E.BYPASS.LTC128B.128 [R245+0x3900], [R6.64], !P2 ;  /* 0x0390000006f50fae */ /* 0x0005e2000d101d48 */
[----:B------:R-:W-:Y:S01]  /*7eb0*/  @P0 IADD3.X R5, R7, R12, RZ, P1, !PT ;  /* 0x0000000c07050210 */ /* 0x000fe20000ffe4ff */
[--C-:B------:R-:W-:Y:S02]  /*7ec0*/  FFMA.FTZ R63, R63, c[0x0][0x2d0], -R3.reuse ;  /* 0x0000b4003f3f7a23 */ /* 0x100fe40000010803 */
[--C-:B------:R-:W-:Y:S02]  /*7ed0*/  FFMA.FTZ R11, R11, c[0x0][0x2d0], -R3.reuse ;  /* 0x0000b4000b0b7a23 */ /* 0x100fe40000010803 */
[--C-:B------:R-:W-:Y:S02]  /*7ee0*/  FFMA.FTZ R14, R14, c[0x0][0x2d0], -R3.reuse ;  /* 0x0000b4000e0e7a23 */ /* 0x100fe40000010803 */
[----:B------:R3:W-:Y:S01]  /*7ef0*/  MUFU.EX2 R195, R10 ;  /* 0x0000000a00c37308 */ /* 0x0007e20000000800 */
[----:B------:R4:W-:Y:S01]  /*7f00*/  @P0 LDGSTS.E.BYPASS.LTC128B.128 [R245+0x4100], [R4.64], !P2 ;  /* 0x0410000004f50fae */ /* 0x0009e2000d101d48 */
[--C-:B------:R-:W-:Y:S02]  /*7f10*/  FFMA.FTZ R15, R15, c[0x0][0x2d0], -R3.reuse ;  /* 0x0000b4000f0f7a23 */ /* 0x100fe40000010803 */
[--C-:B------:R-:W-:Y:S02]  /*7f20*/  FFMA.FTZ R58, R58, c[0x0][0x2d0], -R3.reuse ;  /* 0x0000b4003a3a7a23 */ /* 0x100fe40000010803 */
[--C-:B------:R-:W-:Y:S02]  /*7f30*/  FFMA.FTZ R59, R59, c[0x0][0x2d0], -R3.reuse ;  /* 0x0000b4003b3b7a23 */ /* 0x100fe40000010803 */
[--C-:B------:R-:W-:Y:S02]  /*7f40*/  FFMA.FTZ R30, R30, c[0x0][0x2d0], -R3.reuse ;  /* 0x0000b4001e1e7a23 */ /* 0x100fe40000010803 */
[----:B------:R5:W-:Y:S01]  /*7f50*/  MUFU.EX2 R211, R17 ;  /* 0x0000001100d37308 */ /* 0x000be20000000800 */
[--C-:B------:R-:W-:Y:S02]  /*7f60*/  FFMA.FTZ R26, R26, c[0x0][0x2d0], -R3.reuse ;  /* 0x0000b4001a1a7a23 */ /* 0x100fe40000010803 */
[--C-:B------:R-:W-:Y:S02]  /*7f70*/  FFMA.FTZ R27, R27, c[0x0][0x2d0], -R3.reuse ;  /* 0x0000b4001b1b7a23 */ /* 0x100fe40000010803 */
[----:B-1----:R-:W-:Y:S02]  /*7f80*/  FMUL.FTZ R16, R141, R156 ;  /* 0x0000009c8d107220 */ /* 0x002fe40000410000 */
[----:B------:R-:W-:Y:S02]  /*7f90*/  FFMA.FTZ R31, R31, c[0x0][0x2d0], -R3 ;  /* 0x0000b4001f1f7a23 */ /* 0x000fe40000010803 */
[----:B------:R-:W-:Y:S01]  /*7fa0*/  FFMA.FTZ R48, R48, c[0x0][0x2d0], -R192 ;  /* 0x0000b40030307a23 */ /* 0x000fe200000108c0 */
[----:B------:R1:W-:Y:S01]  /*7fb0*/  MUFU.EX2 R196, R11 ;  /* 0x0000000b00c47308 */ /* 0x0003e20000000800 */
[----:B------:R-:W-:Y:S02]  /*7fc0*/  FADD.FTZ R0, -R2, R142 ;  /* 0x0000008e02007221 */ /* 0x000fe40000010100 */
[----:B------:R-:W-:Y:S01]  /*7fd0*/  FFMA.FTZ R49, R49, c[0x0][0x2d0], -R192 ;  /* 0x0000b40031317a23 */ /* 0x000fe200000108c0 */
[-C--:B---3--:R-:W-:Y:S01]  /*7fe0*/  @P0 IADD3 R10, P4, R4, R13.reuse, RZ ;  /* 0x0000000d040a0210 */ /* 0x088fe20007f9e0ff */
[----:B------:R-:W-:Y:S02]  /*7ff0*/  FMUL.FTZ R0, R0, c[0x0][0x2d0] ;  /* 0x0000b40000007a20 */ /* 0x000fe40000410000 */
[--C-:B------:R-:W-:Y:S01]  /*8000*/  FFMA.FTZ R50, R50, c[0x0][0x2d0], -R194.reuse ;  /* 0x0000b40032327a23 */ /* 0x100fe200000108c2 */
[-C--:B------:R-:W-:Y:S01]  /*8010*/  @P0 IADD3 R8, P3, R10, R13.reuse, RZ ;  /* 0x0000000d0a080210 */ /* 0x080fe20007f7e0ff */
[----:B------:R-:W-:Y:S01]  /*8020*/  FFMA.FTZ R51, R51, c[0x0][0x2d0], -R194 ;  /* 0x0000b40033337a23 */ /* 0x000fe200000108c2 */
[----:B------:R3:W-:Y:S01]  /*8030*/  MUFU.EX2 R213, R18 ;  /* 0x0000001200d57308 */ /* 0x0007e20000000800 */
[--C-:B------:R-:W-:Y:S01]  /*8040*/  FFMA.FTZ R40, R40, c[0x0][0x2d0], -R193.reuse ;  /* 0x0000b40028287a23 */ /* 0x100fe200000108c1 */
[----:B--2---:R-:W-:Y:S01]  /*8050*/  @P0 IADD3 R6, P1, R8, R13, RZ ;  /* 0x0000000d08060210 */ /* 0x004fe20007f3e0ff */
[----:B------:R-:W-:Y:S02]  /*8060*/  FFMA.FTZ R41, R41, c[0x0][0x2d0], -R193 ;  /* 0x0000b40029297a23 */ /* 0x000fe400000108c1 */
[----:B-----5:R-:W-:Y:S02]  /*8070*/  FMUL.FTZ R17, R141, R157 ;  /* 0x0000009d8d117220 */ /* 0x020fe40000410000 */
[--C-:B------:R-:W-:Y:S02]  /*8080*/  FFMA.FTZ R42, R42, c[0x0][0x2d0], -R3.reuse ;  /* 0x0000b4002a2a7a23 */ /* 0x100fe40000010803 */
[----:B------:R-:W-:Y:S01]  /*8090*/  FFMA.FTZ R43, R43, c[0x0][0x2d0], -R3 ;  /* 0x0000b4002b2b7a23 */ /* 0x000fe20000010803 */
[----:B------:R2:W-:Y:S01]  /*80a0*/  MUFU.EX2 R208, R19 ;  /* 0x0000001300d07308 */ /* 0x0005e20000000800 */
[--C-:B------:R-:W-:Y:S02]  /*80b0*/  FFMA.FTZ R44, R44, c[0x0][0x2d0], -R193.reuse ;  /* 0x0000b4002c2c7a23 */ /* 0x100fe400000108c1 */
[----:B------:R-:W-:Y:S01]  /*80c0*/  FFMA.FTZ R45, R45, c[0x0][0x2d0], -R193 ;  /* 0x0000b4002d2d7a23 */ /* 0x000fe200000108c1 */
[-C--:B-1----:R-:W-:Y:S01]  /*80d0*/  @P0 IADD3.X R11, R5, R12.reuse, RZ, P4, !PT ;  /* 0x0000000c050b0210 */ /* 0x082fe200027fe4ff */
[----:B------:R-:W-:Y:S02]  /*80e0*/  FFMA.FTZ R46, R46, c[0x0][0x2d0], -R3 ;  /* 0x0000b4002e2e7a23 */ /* 0x000fe40000010803 */
[--C-:B------:R-:W-:Y:S01]  /*80f0*/  FFMA.FTZ R72, R72, c[0x0][0x2d0], -R193.reuse ;  /* 0x0000b40048487a23 */ /* 0x100fe200000108c1 */
[-C--:B------:R-:W-:Y:S01]  /*8100*/  @P0 IADD3.X R9, R11, R12.reuse, RZ, P3, !PT ;  /* 0x0000000c0b090210 */ /* 0x080fe20001ffe4ff */
[----:B------:R1:W-:Y:S01]  /*8110*/  @P0 LDGSTS.E.BYPASS.LTC128B.128 [R245+0x4900], [R10.64], !P2 ;  /* 0x049000000af50fae */ /* 0x0003e2000d101d48 */
[----:B------:R-:W5:Y:S01]  /*8120*/  MUFU.EX2 R0, R0 ;  /* 0x0000000000007308 */ /* 0x000f620000000800 */
[----:B----4-:R-:W-:Y:S01]  /*8130*/  @P0 IADD3 R4, P3, R6, R13, RZ ;  /* 0x0000000d06040210 */ /* 0x010fe20007f7e0ff */
[----:B------:R-:W-:Y:S01]  /*8140*/  FFMA.FTZ R113, R113, c[0x0][0x2d0], -R192 ;  /* 0x0000b40071717a23 */ /* 0x000fe200000108c0 */
[----:B------:R-:W-:Y:S01]  /*8150*/  @P0 IADD3.X R7, R9, R12, RZ, P1, !PT ;  /* 0x0000000c09070210 */ /* 0x000fe20000ffe4ff */
[----:B---3--:R-:W-:Y:S02]  /*8160*/  FMUL.FTZ R18, R140, R158 ;  /* 0x0000009e8c127220 */ /* 0x008fe40000410000 */
[----:B------:R-:W-:Y:S01]  /*8170*/  FFMA.FTZ R115, R115, c[0x0][0x2d0], -R194 ;  /* 0x0000b40073737a23 */ /* 0x000fe200000108c2 */
[----:B------:R3:W-:Y:S01]  /*8180*/  @P0 LDGSTS.E.BYPASS.LTC128B.128 [R245+0x5100], [R8.64], !P2 ;  /* 0x0510000008f50fae */ /* 0x0007e2000d101d48 */
[----:B------:R-:W-:Y:S01]  /*8190*/  @P0 IADD3.X R5, R7, R12, RZ, P3, !PT ;  /* 0x0000000c07050210 */ /* 0x000fe20001ffe4ff */
[--C-:B------:R-:W-:Y:S01]  /*81a0*/  FFMA.FTZ R109, R109, c[0x0][0x2d0], -R193.reuse ;  /* 0x0000b4006d6d7a23 */ /* 0x100fe200000108c1 */
[----:B------:R4:W-:Y:S01]  /*81b0*/  MUFU.EX2 R201, R14 ;  /* 0x0000000e00c97308 */ /* 0x0009e20000000800 */
[--C-:B------:R-:W-:Y:S02]  /*81c0*/  FFMA.FTZ R32, R32, c[0x0][0x2d0], -R192.reuse ;  /* 0x0000b40020207a23 */ /* 0x100fe400000108c0 */
[----:B------:R-:W-:Y:S02]  /*81d0*/  FFMA.FTZ R33, R33, c[0x0][0x2d0], -R192 ;  /* 0x0000b40021217a23 */ /* 0x000fe400000108c0 */
[----:B------:R4:W-:Y:S01]  /*81e0*/  @P0 LDGSTS.E.BYPASS.LTC128B.128 [R245+0x5900], [R6.64], !P2 ;  /* 0x0590000006f50fae */ /* 0x0009e2000d101d48 */
[----:B--2---:R-:W-:Y:S02]  /*81f0*/  FMUL.FTZ R19, R140, R159 ;  /* 0x0000009f8c137220 */ /* 0x004fe40000410000 */
[--C-:B------:R-:W-:Y:S02]  /*8200*/  FFMA.FTZ R34, R34, c[0x0][0x2d0], -R194.reuse ;  /* 0x0000b40022227a23 */ /* 0x100fe400000108c2 */
[----:B------:R2:W2:Y:S01]  /*8210*/  MUFU.EX2 R202, R15 ;  /* 0x0000000f00ca7308 */ /* 0x0004a20000000800 */
[--C-:B------:R-:W-:Y:S02]  /*8220*/  FFMA.FTZ R82, R82, c[0x0][0x2d0], -R194.reuse ;  /* 0x0000b40052527a23 */ /* 0x100fe400000108c2 */
[----:B------:R2:W-:Y:S01]  /*8230*/  @P0 LDGSTS.E.BYPASS.LTC128B.128 [R245+0x6100], [R4.64], !P2 ;  /* 0x0610000004f50fae */ /* 0x0005e2000d101d48 */
[----:B-----5:R-:W-:Y:S01]  /*8240*/  FMUL.FTZ R118, R0, R118 ;  /* 0x0000007600767220 */ /* 0x020fe20000410000 */
[----:B-1----:R-:W-:Y:S01]  /*8250*/  @P0 IADD3 R10, P1, R4, R13, RZ ;  /* 0x0000000d040a0210 */ /* 0x002fe20007f3e0ff */
[----:B------:R-:W-:Y:S02]  /*8260*/  FMUL.FTZ R13, R139, R153 ;  /* 0x000000998b0d7220 */ /* 0x000fe40000410000 */
[----:B------:R-:W-:Y:S02]  /*8270*/  FMUL.FTZ R119, R0, R119 ;  /* 0x0000007700777220 */ /* 0x000fe40000410000 */
[----:B------:R-:W-:Y:S01]  /*8280*/  MUFU.EX2 R225, R32 ;  /* 0x0000002000e17308 */ /* 0x000fe20000000800 */
[----:B------:R-:W-:Y:S01]  /*8290*/  @P0 IADD3.X R11, R5, R12, RZ, P1, !PT ;  /* 0x0000000c050b0210 */ /* 0x000fe20000ffe4ff */
[C---:B------:R-:W-:Y:S02]  /*82a0*/  FMUL.FTZ R12, R139.reuse, R152 ;  /* 0x000000988b0c7220 */ /* 0x040fe40000410000 */
[C---:B---3--:R-:W-:Y:S01]  /*82b0*/  FMUL.FTZ R8, R139.reuse, R144 ;  /* 0x000000908b087220 */ /* 0x048fe20000410000 */
[----:B------:R-:W-:Y:S01]  /*82c0*/  F2FP.BF16.PACK_AB R144, R218, R217 ;  /* 0x000000d9da90723e */ /* 0x000fe200000010ff */
[----:B------:R1:W-:Y:S01]  /*82d0*/  @P0 LDGSTS.E.BYPASS.LTC128B.128 [R245+0x6900], [R10.64], !P2 ;  /* 0x069000000af50fae */ /* 0x0003e2000d101d48 */
[----:B------:R-:W-:Y:S01]  /*82e0*/  FMUL.FTZ R9, R139, R145 ;  /* 0x000000918b097220 */ /* 0x000fe20000410000 */
[----:B------:R-:W-:Y:S01]  /*82f0*/  F2FP.BF16.PACK_AB R145, R196, R195 ;  /* 0x000000c3c491723e */ /* 0x000fe200000010ff */
[C---:B----4-:R-:W-:Y:S01]  /*8300*/  FMUL.FTZ R14, R0.reuse, R154 ;  /* 0x0000009a000e7220 */ /* 0x050fe20000410000 */
[----:B------:R-:W3:Y:S01]  /*8310*/  MUFU.EX2 R226, R33 ;  /* 0x0000002100e27308 */ /* 0x000ee20000000800 */
[----:B------:R-:W-:Y:S02]  /*8320*/  FMUL.FTZ R130, R0, R130 ;  /* 0x0000008200827220 */ /* 0x000fe40000410000 */
[C---:B------:R-:W-:Y:S01]  /*8330*/  FMUL.FTZ R6, R140.reuse, R150 ;  /* 0x000000968c067220 */ /* 0x040fe20000410000 */
[----:B------:R-:W4:Y:S01]  /*8340*/  LDSM.16.MT88.4 R20, [R228+0x100] ;  /* 0x00010000e414783b */ /* 0x000f220000004200 */
[----:B------:R-:W-:Y:S01]  /*8350*/  F2FP.BF16.PACK_AB R150, R211, R227 ;  /* 0x000000e3d396723e */ /* 0x000fe200000010ff */
[----:B------:R-:W-:Y:S01]  /*8360*/  FMUL.FTZ R7, R140, R151 ;  /* 0x000000978c077220 */ /* 0x000fe20000410000 */
[----:B------:R-:W-:Y:S01]  /*8370*/  F2FP.BF16.PACK_AB R151, R208, R213 ;  /* 0x000000d5d097723e */ /* 0x000fe200000010ff */
[----:B--2---:R-:W-:Y:S02]  /*8380*/  FMUL.FTZ R15, R0, R155 ;  /* 0x0000009b000f7220 */ /* 0x004fe40000410000 */
[----:B------:R2:W-:Y:S01]  /*8390*/  MUFU.EX2 R32, R25 ;  /* 0x0000001900207308 */ /* 0x0005e20000000800 */
[C---:B------:R-:W-:Y:S01]  /*83a0*/  FMUL.FTZ R4, R141.reuse, R148 ;  /* 0x000000948d047220 */ /* 0x040fe20000410000 */
[----:B------:R-:W-:Y:S01]  /*83b0*/  F2FP.BF16.PACK_AB R148, R224, R221 ;  /* 0x000000dde094723e */ /* 0x000fe200000010ff */
[----:B------:R-:W-:Y:S01]  /*83c0*/  FMUL.FTZ R5, R141, R149 ;  /* 0x000000958d057220 */ /* 0x000fe20000410000 */
[----:B------:R-:W-:Y:S01]  /*83d0*/  F2FP.BF16.PACK_AB R149, R220, R219 ;  /* 0x000000dbdc95723e */ /* 0x000fe200000010ff */
[----:B------:R-:W5:Y:S01]  /*83e0*/  LDSM.16.MT88.4 R188, [R231+0x100] ;  /* 0x00010000e7bc783b */ /* 0x000f620000004200 */
[C---:B------:R-:W-:Y:S02]  /*83f0*/  FMUL.FTZ R131, R0.reuse, R131 ;  /* 0x0000008300837220 */ /* 0x040fe40000410000 */
[C---:B------:R-:W-:Y:S02]  /*8400*/  FMUL.FTZ R134, R0.reuse, R134 ;  /* 0x0000008600867220 */ /* 0x040fe40000410000 */
[----:B------:R-:W-:Y:S01]  /*8410*/  MUFU.EX2 R206, R60 ;  /* 0x0000003c00ce7308 */ /* 0x000fe20000000800 */
[C---:B------:R-:W-:Y:S02]  /*8420*/  FMUL.FTZ R135, R0.reuse, R135 ;  /* 0x0000008700877220 */ /* 0x040fe40000410000 */
[----:B------:R-:W5:Y:S01]  /*8430*/  LDSM.16.MT88.4 R152, [R229+0x100] ;  /* 0x00010000e598783b */ /* 0x000f620000004200 */
[C---:B-1----:R-:W-:Y:S01]  /*8440*/  FMUL.FTZ R10, R0.reuse, R146 ;  /* 0x00000092000a7220 */ /* 0x042fe20000410000 */
[----:B------:R-:W-:Y:S01]  /*8450*/  F2FP.BF16.PACK_AB R146, R209, R210 ;  /* 0x000000d2d192723e */ /* 0x000fe200000010ff */
[----:B------:R-:W-:Y:S01]  /*8460*/  FMUL.FTZ R11, R0, R147 ;  /* 0x00000093000b7220 */ /* 0x000fe20000410000 */
[----:B------:R-:W-:Y:S01]  /*8470*/  F2FP.BF16.PACK_AB R147, R202, R201 ;  /* 0x000000c9ca93723e */ /* 0x000fe200000010ff */
[----:B------:R-:W-:Y:S02]  /*8480*/  FFMA.FTZ R83, R83, c[0x0][0x2d0], -R194 ;  /* 0x0000b40053537a23 */ /* 0x000fe400000108c2 */
[----:B------:R1:W-:Y:S01]  /*8490*/  MUFU.EX2 R249, R37 ;  /* 0x0000002500f97308 */ /* 0x0003e20000000800 */
[----:B------:R-:W5:Y:S01]  /*84a0*/  LDSM.16.MT88.4 R156, [R230+0x100] ;  /* 0x00010000e69c783b */ /* 0x000f620000004200 */
[--C-:B------:R-:W-:Y:S02]  /*84b0*/  FFMA.FTZ R80, R80, c[0x0][0x2d0], -R192.reuse ;  /* 0x0000b40050507a23 */ /* 0x100fe400000108c0 */
[----:B--2---:R-:W-:Y:S01]  /*84c0*/  FMUL.FTZ R25, R139, R165 ;  /* 0x000000a58b197220 */ /* 0x004fe20000410000 */
[----:B---3--:R-:W-:Y:S01]  /*84d0*/  MOV R165, R226 ;  /* 0x000000e200a57202 */ /* 0x008fe20000000f00 */
[--C-:B------:R-:W-:Y:S02]  /*84e0*/  FFMA.FTZ R73, R73, c[0x0][0x2d0], -R193.reuse ;  /* 0x0000b40049497a23 */ /* 0x100fe400000108c1 */
[--C-:B------:R-:W-:Y:S01]  /*84f0*/  FFMA.FTZ R76, R76, c[0x0][0x2d0], -R193.reuse ;  /* 0x0000b4004c4c7a23 */ /* 0x100fe200000108c1 */
[----:B------:R-:W0:Y:S01]  /*8500*/  LDGDEPBAR ;  /* 0x00000000000079af */ /* 0x000e220000000000 */
[----:B------:R2:W-:Y:S01]  /*8510*/  MUFU.EX2 R248, R48 ;  /* 0x0000003000f87308 */ /* 0x0005e20000000800 */
[----:B------:R-:W-:Y:S02]  /*8520*/  FFMA.FTZ R77, R77, c[0x0][0x2d0], -R193 ;  /* 0x0000b4004d4d7a23 */ /* 0x000fe400000108c1 */
[--C-:B------:R-:W-:Y:S01]  /*8530*/  FFMA.FTZ R74, R74, c[0x0][0x2d0], -R3.reuse ;  /* 0x0000b4004a4a7a23 */ /* 0x100fe20000010803 */
[-C--:B----4-:R-:W-:Y:S05]  /*8540*/  HMMA.16816.F32.BF16 R4, R148, R20.reuse, R4 ;  /* 0x000000149404723c */ /* 0x090fea0000041804 */
[--C-:B------:R-:W-:Y:S01]  /*8550*/  FFMA.FTZ R75, R75, c[0x0][0x2d0], -R3.reuse ;  /* 0x0000b4004b4b7a23 */ /* 0x100fe20000010803 */
[----:B------:R3:W-:Y:S01]  /*8560*/  MUFU.EX2 R223, R50 ;  /* 0x0000003200df7308 */ /* 0x0007e20000000800 */
[--C-:B------:R-:W-:Y:S01]  /*8570*/  FFMA.FTZ R78, R78, c[0x0][0x2d0], -R3.reuse ;  /* 0x0000b4004e4e7a23 */ /* 0x100fe20000010803 */
[C---:B------:R-:W-:Y:S04]  /*8580*/  HMMA.16816.F32.BF16 R8, R144.reuse, R20, R8 ;  /* 0x000000149008723c */ /* 0x040fe80000041808 */
[----:B-1----:R-:W-:Y:S02]  /*8590*/  FMUL.FTZ R37, R141, R177 ;  /* 0x000000b18d257220 */ /* 0x002fe40000410000 */
[--C-:B------:R-:W-:Y:S02]  /*85a0*/  FFMA.FTZ R79, R79, c[0x0][0x2d0], -R3.reuse ;  /* 0x0000b4004f4f7a23 */ /* 0x100fe40000010803 */
[-C--:B------:R-:W-:Y:S01]  /*85b0*/  HMMA.16816.F32.BF16 R12, R144, R22.reuse, R12 ;  /* 0x00000016900c723c */ /* 0x080fe2000004180c */
[----:B------:R1:W-:Y:S03]  /*85c0*/  MUFU.EX2 R199, R30 ;  /* 0x0000001e00c77308 */ /* 0x0003e60000000800 */
[C---:B------:R-:W-:Y:S02]  /*85d0*/  FMUL.FTZ R20, R141.reuse, R160 ;  /* 0x000000a08d147220 */ /* 0x040fe40000410000 */
[----:B------:R-:W-:Y:S02]  /*85e0*/  FMUL.FTZ R21, R141, R161 ;  /* 0x000000a18d157220 */ /* 0x000fe40000410000 */
[C---:B------:R-:W-:Y:S03]  /*85f0*/  HMMA.16816.F32.BF16 R16, R148.reuse, R22, R16 ;  /* 0x000000169410723c */ /* 0x040fe60000041810 */
[----:B------:R4:W-:Y:S01]  /*8600*/  MUFU.EX2 R251, R24 ;  /* 0x0000001800fb7308 */ /* 0x0009e20000000800 */
[----:B--2---:R-:W-:Y:S02]  /*8610*/  FMUL.FTZ R48, R139, R180 ;  /* 0x000000b48b307220 */ /* 0x004fe40000410000 */
[----:B---3--:R-:W-:Y:S02]  /*8620*/  FMUL.FTZ R50, R0, R182 ;  /* 0x000000b600327220 */ /* 0x008fe40000410000 */
[C---:B------:R-:W-:Y:S04]  /*8630*/  FMUL.FTZ R22, R140.reuse, R162 ;  /* 0x000000a28c167220 */ /* 0x040fe80000410000 */
[----:B------:R-:W-:Y:S01]  /*8640*/  FMUL.FTZ R23, R140, R163 ;  /* 0x000000a38c177220 */ /* 0x000fe20000410000 */
[----:B------:R2:W-:Y:S01]  /*8650*/  MUFU.EX2 R197, R26 ;  /* 0x0000001a00c57308 */ /* 0x0005e20000000800 */
[----:B------:R-:W-:Y:S01]  /*8660*/  LDSM.16.MT88.4 R160, [R231+0x900] ;  /* 0x00090000e7a0783b */ /* 0x000fe20000004200 */
[--C-:B------:R-:W-:Y:S02]  /*8670*/  FFMA.FTZ R84, R84, c[0x0][0x2d0], -R192.reuse ;  /* 0x0000b40054547a23 */ /* 0x100fe400000108c0 */
[----:B-1----:R-:W-:Y:S01]  /*8680*/  FMUL.FTZ R30, R0, R170 ;  /* 0x000000aa001e7220 */ /* 0x002fe20000410000 */
[----:B------:R-:W-:Y:S01]  /*8690*/  MOV R170, R225 ;  /* 0x000000e100aa7202 */ /* 0x000fe20000000f00 */
[-C--:B-----5:R-:W-:Y:S03]  /*86a0*/  HMMA.16816.F32.BF16 R20, R148, R188.reuse, R20 ;  /* 0x000000bc9414723c */ /* 0x0a0fe60000041814 */
[--C-:B------:R-:W-:Y:S01]  /*86b0*/  FFMA.FTZ R85, R85, c[0x0][0x2d0], -R192.reuse ;  /* 0x0000b40055557a23 */ /* 0x100fe200000108c0 */
[----:B------:R1:W-:Y:S01]  /*86c0*/  MUFU.EX2 R198, R27 ;  /* 0x0000001b00c67308 */ /* 0x0003e20000000800 */
[--C-:B------:R-:W-:Y:S02]  /*86d0*/  FFMA.FTZ R96, R96, c[0x0][0x2d0], -R192.reuse ;  /* 0x0000b40060607a23 */ /* 0x100fe400000108c0 */
[----:B------:R-:W-:Y:S02]  /*86e0*/  FFMA.FTZ R97, R97, c[0x0][0x2d0], -R192 ;  /* 0x0000b40061617a23 */ /* 0x000fe400000108c0 */
[----:B----4-:R-:W-:Y:S03]  /*86f0*/  FMUL.FTZ R24, R139, R164 ;  /* 0x000000a48b187220 */ /* 0x010fe60000410000 */
[--C-:B------:R-:W-:Y:S02]  /*8700*/  FFMA.FTZ R86, R86, c[0x0][0x2d0], -R194.reuse ;  /* 0x0000b40056567a23 */ /* 0x100fe400000108c2 */
[----:B------:R-:W3:Y:S01]  /*8710*/  MUFU.EX2 R33, R34 ;  /* 0x0000002200217308 */ /* 0x000ee20000000800 */
[--C-:B------:R-:W-:Y:S02]  /*8720*/  FFMA.FTZ R87, R87, c[0x0][0x2d0], -R194.reuse ;  /* 0x0000b40057577a23 */ /* 0x100fe400000108c2 */
[--C-:B------:R-:W-:Y:S02]  /*8730*/  FFMA.FTZ R98, R98, c[0x0][0x2d0], -R194.reuse ;  /* 0x0000b40062627a23 */ /* 0x100fe400000108c2 */
[----:B--2---:R-:W-:Y:S02]  /*8740*/  FMUL.FTZ R26, R0, R166 ;  /* 0x000000a6001a7220 */ /* 0x004fe40000410000 */
[----:B------:R-:W-:Y:S02]  /*8750*/  FFMA.FTZ R99, R99, c[0x0][0x2d0], -R194 ;  /* 0x0000b40063637a23 */ /* 0x000fe400000108c2 */
[--C-:B------:R-:W-:Y:S01]  /*8760*/  FFMA.FTZ R90, R90, c[0x0][0x2d0], -R3.reuse ;  /* 0x0000b4005a5a7a23 */ /* 0x100fe20000010803 */
[----:B------:R2:W4:Y:S01]  /*8770*/  MUFU.EX2 R34, R28 ;  /* 0x0000001c00227308 */ /* 0x0005220000000800 */
[--C-:B------:R-:W-:Y:S02]  /*8780*/  FFMA.FTZ R91, R91, c[0x0][0x2d0], -R3.reuse ;  /* 0x0000b4005b5b7a23 */ /* 0x100fe40000010803 */
[--C-:B------:R-:W-:Y:S02]  /*8790*/  FFMA.FTZ R94, R94, c[0x0][0x2d0], -R3.reuse ;  /* 0x0000b4005e5e7a23 */ /* 0x100fe40000010803 */
[----:B-1----:R-:W-:Y:S02]  /*87a0*/  FMUL.FTZ R27, R0, R167 ;  /* 0x000000a7001b7220 */ /* 0x002fe40000410000 */
[--C-:B------:R-:W-:Y:S02]  /*87b0*/  FFMA.FTZ R95, R95, c[0x0][0x2d0], -R3.reuse ;  /* 0x0000b4005f5f7a23 */ /* 0x100fe40000010803 */
[--C-:B------:R-:W-:Y:S01]  /*87c0*/  FFMA.FTZ R106, R106, c[0x0][0x2d0], -R3.reuse ;  /* 0x0000b4006a6a7a23 */ /* 0x100fe20000010803 */
[----:B------:R1:W-:Y:S01]  /*87d0*/  MUFU.EX2 R252, R29 ;  /* 0x0000001d00fc7308 */ /* 0x0003e20000000800 */
[--C-:B------:R-:W-:Y:S01]  /*87e0*/  FFMA.FTZ R107, R107, c[0x0][0x2d0], -R3.reuse ;  /* 0x0000b4006b6b7a23 */ /* 0x100fe20000010803 */
[C---:B------:R-:W-:Y:S04]  /*87f0*/  HMMA.16816.F32.BF16 R24, R144.reuse, R188, R24 ;  /* 0x000000bc9018723c */ /* 0x040fe80000041818 */
[----:B---3--:R-:W-:Y:S01]  /*8800*/  MOV R167, R33 ;  /* 0x0000002100a77202 */ /* 0x008fe20000000f00 */
[----:B------:R-:W-:Y:S01]  /*8810*/  FMUL.FTZ R33, R141, R173 ;  /* 0x000000ad8d217220 */ /* 0x000fe20000410000 */
[----:B------:R-:W-:Y:S01]  /*8820*/  MOV R173, R210 ;  /* 0x000000d200ad7202 */ /* 0x000fe20000000f00 */
[----:B------:R-:W-:Y:S01]  /*8830*/  FFMA.FTZ R110, R110, c[0x0][0x2d0], -R3 ;  /* 0x0000b4006e6e7a23 */ /* 0x000fe20000010803 */
[----:B------:R3:W-:Y:S01]  /*8840*/  MUFU.EX2 R200, R31 ;  /* 0x0000001f00c87308 */ /* 0x0007e20000000800 */
[--C-:B------:R-:W-:Y:S03]  /*8850*/  FFMA.FTZ R100, R100, c[0x0][0x2d0], -R192.reuse ;  /* 0x0000b40064647a23 */ /* 0x100fe600000108c0 */
[----:B--2---:R-:W-:Y:S01]  /*8860*/  FMUL.FTZ R28, R139, R168 ;  /* 0x000000a88b1c7220 */ /* 0x004fe20000410000 */
[----:B----4-:R-:W-:Y:S01]  /*8870*/  MOV R166, R34 ;  /* 0x0000002200a67202 */ /* 0x010fe20000000f00 */
[----:B------:R-:W-:Y:S01]  /*8880*/  FMUL.FTZ R34, R140, R174 ;  /* 0x000000ae8c227220 */ /* 0x000fe20000410000 */
[----:B------:R-:W-:Y:S01]  /*8890*/  MOV R174, R213 ;  /* 0x000000d500ae7202 */ /* 0x000fe20000000f00 */
[--C-:B------:R-:W-:Y:S02]  /*88a0*/  FFMA.FTZ R101, R101, c[0x0][0x2d0], -R192.reuse ;  /* 0x0000b40065657a23 */ /* 0x100fe400000108c0 */
[----:B------:R2:W4:Y:S01]  /*88b0*/  MUFU.EX2 R142, R35 ;  /* 0x00000023008e7308 */ /* 0x0005220000000800 */
[----:B------:R-:W-:Y:S02]  /*88c0*/  FFMA.FTZ R112, R112, c[0x0][0x2d0], -R192 ;  /* 0x0000b40070707a23 */ /* 0x000fe400000108c0 */
[--C-:B------:R-:W-:Y:S02]  /*88d0*/  FFMA.FTZ R102, R102, c[0x0][0x2d0], -R194.reuse ;  /* 0x0000b40066667a23 */ /* 0x100fe400000108c2 */
[----:B-1----:R-:W-:Y:S02]  /*88e0*/  FMUL.FTZ R29, R139, R169 ;  /* 0x000000a98b1d7220 */ /* 0x002fe40000410000 */
[--C-:B------:R-:W-:Y:S02]  /*88f0*/  FFMA.FTZ R103, R103, c[0x0][0x2d0], -R194.reuse ;  /* 0x0000b40067677a23 */ /* 0x100fe400000108c2 */
[----:B------:R-:W-:Y:S01]  /*8900*/  FFMA.FTZ R114, R114, c[0x0][0x2d0], -R194 ;  /* 0x0000b40072727a23 */ /* 0x000fe200000108c2 */
[----:B------:R1:W-:Y:S01]  /*8910*/  MUFU.EX2 R225, R39 ;  /* 0x0000002700e17308 */ /* 0x0003e20000000800 */
[--C-:B------:R-:W-:Y:S02]  /*8920*/  FFMA.FTZ R105, R105, c[0x0][0x2d0], -R193.reuse ;  /* 0x0000b40069697a23 */ /* 0x100fe400000108c1 */
[--C-:B------:R-:W-:Y:S02]  /*8930*/  FFMA.FTZ R108, R108, c[0x0][0x2d0], -R193.reuse ;  /* 0x0000b4006c6c7a23 */ /* 0x100fe400000108c1 */
[----:B---3--:R-:W-:Y:S01]  /*8940*/  FMUL.FTZ R31, R0, R171 ;  /* 0x000000ab001f7220 */ /* 0x008fe20000410000 */
[----:B------:R-:W-:Y:S01]  /*8950*/  MOV R171, R32 ;  /* 0x0000002000ab7202 */ /* 0x000fe20000000f00 */
[----:B------:R-:W-:Y:S01]  /*8960*/  FMUL.FTZ R32, R141, R172 ;  /* 0x000000ac8d207220 */ /* 0x000fe20000410000 */
[----:B------:R-:W-:Y:S01]  /*8970*/  MOV R172, R211 ;  /* 0x000000d300ac7202 */ /* 0x000fe20000000f00 */
[--C-:B------:R-:W-:Y:S01]  /*8980*/  FFMA.FTZ R88, R88, c[0x0][0x2d0], -R193.reuse ;  /* 0x0000b40058587a23 */ /* 0x100fe200000108c1 */
[----:B------:R3:W5:Y:S01]  /*8990*/  MUFU.EX2 R250, R36 ;  /* 0x0000002400fa7308 */ /* 0x0007620000000800 */
[--C-:B------:R-:W-:Y:S01]  /*89a0*/  FFMA.FTZ R89, R89, c[0x0][0x2d0], -R193.reuse ;  /* 0x0000b40059597a23 */ /* 0x100fe200000108c1 */
[-C--:B------:R-:W-:Y:S03]  /*89b0*/  HMMA.16816.F32.BF16 R28, R144, R190.reuse, R28 ;  /* 0x000000be901c723c */ /* 0x080fe6000004181c */
[----:B--2---:R-:W-:Y:S01]  /*89c0*/  FMUL.FTZ R35, R140, R175 ;  /* 0x000000af8c237220 */ /* 0x004fe20000410000 */
[----:B------:R-:W-:Y:S01]  /*89d0*/  MOV R175, R208 ;  /* 0x000000d000af7202 */ /* 0x000fe20000000f00 */
[----:B------:R-:W-:Y:S01]  /*89e0*/  FFMA.FTZ R92, R92, c[0x0][0x2d0], -R193 ;  /* 0x0000b4005c5c7a23 */ /* 0x000fe200000108c1 */
[----:B----4-:R-:W-:Y:S01]  /*89f0*/  MOV R164, R142 ;  /* 0x0000008e00a47202 */ /* 0x010fe20000000f00 */
[--C-:B------:R-:W-:Y:S01]  /*8a00*/  FFMA.FTZ R142, R47, c[0x0][0x2d0], -R3.reuse ;  /* 0x0000b4002f8e7a23 */ /* 0x100fe20000010803 */
[----:B------:R2:W-:Y:S01]  /*8a10*/  MUFU.EX2 R226, R38 ;  /* 0x0000002600e27308 */ /* 0x0005e20000000800 */
[----:B------:R-:W-:Y:S01]  /*8a20*/  FFMA.FTZ R3, R111, c[0x0][0x2d0], -R3 ;  /* 0x0000b4006f037a23 */ /* 0x000fe20000010803 */
[C---:B------:R-:W-:Y:S04]  /*8a30*/  HMMA.16816.F32.BF16 R32, R148.reuse, R190, R32 ;  /* 0x000000be9420723c */ /* 0x040fe80000041820 */
[----:B-1----:R-:W-:Y:S01]  /*8a40*/  FMUL.FTZ R39, R140, R179 ;  /* 0x000000b38c277220 */ /* 0x002fe20000410000 */
[----:B------:R-:W-:Y:S01]  /*8a50*/  F2FP.BF16.PACK_AB R47, R164, R167 ;  /* 0x000000a7a42f723e */ /* 0x000fe200000010ff */
[--C-:B------:R-:W-:Y:S02]  /*8a60*/  FFMA.FTZ R93, R93, c[0x0][0x2d0], -R193.reuse ;  /* 0x0000b4005d5d7a23 */ /* 0x100fe400000108c1 */
[----:B------:R1:W2:Y:S01]  /*8a70*/  MUFU.EX2 R247, R49 ;  /* 0x0000003100f77308 */ /* 0x0002a20000000800 */
[----:B------:R-:W-:Y:S03]  /*8a80*/  FFMA.FTZ R104, R104, c[0x0][0x2d0], -R193 ;  /* 0x0000b40068687a23 */ /* 0x000fe600000108c1 */
[----:B---3--:R-:W-:Y:S06]  /*8a90*/  FMUL.FTZ R36, R141, R176 ;  /* 0x000000b08d247220 */ /* 0x008fec0000410000 */
[----:B------:R3:W3:Y:S01]  /*8aa0*/  MUFU.EX2 R222, R51 ;  /* 0x0000003300de7308 */ /* 0x0006e20000000800 */
[----:B--2---:R-:W-:Y:S09]  /*8ab0*/  FMUL.FTZ R38, R140, R178 ;  /* 0x000000b28c267220 */ /* 0x004ff20000410000 */
[----:B------:R-:W-:Y:S01]  /*8ac0*/  MUFU.EX2 R213, R52 ;  /* 0x0000003400d57308 */ /* 0x000fe20000000800 */
[-C--:B------:R-:W-:Y:S03]  /*8ad0*/  HMMA.16816.F32.BF16 R36, R148, R152.reuse, R36 ;  /* 0x000000989424723c */ /* 0x080fe60000041824 */
[----:B-1----:R-:W-:Y:S06]  /*8ae0*/  FMUL.FTZ R49, R139, R181 ;  /* 0x000000b58b317220 */ /* 0x002fec0000410000 */
[----:B------:R1:W-:Y:S03]  /*8af0*/  MUFU.EX2 R169, R40 ;  /* 0x0000002800a97308 */ /* 0x0003e60000000800 */
[----:B---3--:R-:W-:Y:S07]  /*8b00*/  FMUL.FTZ R51, R0, R183 ;  /* 0x000000b700337220 */ /* 0x008fee0000410000 */
[----:B------:R-:W-:Y:S01]  /*8b10*/  MUFU.EX2 R208, R55 ;  /* 0x0000003700d07308 */ /* 0x000fe20000000800 */
[C---:B------:R-:W-:Y:S08]  /*8b20*/  HMMA.16816.F32.BF16 R48, R144.reuse, R152, R48 ;  /* 0x000000989030723c */ /* 0x040ff00000041830 */
[-C--:B------:R-:W-:Y:S01]  /*8b30*/  HMMA.16816.F32.BF16 R116, R144, R154.reuse, R116 ;  /* 0x0000009a9074723c */ /* 0x080fe20000041874 */
[----:B------:R-:W-:Y:S03]  /*8b40*/  MUFU.EX2 R211, R64 ;  /* 0x0000004000d37308 */ /* 0x000fe60000000800 */
[C---:B-1----:R-:W-:Y:S01]  /*8b50*/  FMUL.FTZ R40, R141.reuse, R184 ;  /* 0x000000b88d287220 */ /* 0x042fe20000410000 */
[----:B------:R-:W-:Y:S03]  /*8b60*/  MOV R184, R207 ;  /* 0x000000cf00b87202 */ /* 0x000fe60000000f00 */
[C---:B------:R-:W-:Y:S01]  /*8b70*/  HMMA.16816.F32.BF16 R120, R148.reuse, R154, R120 ;  /* 0x0000009a9478723c */ /* 0x040fe20000041878 */
[----:B------:R-:W1:Y:S02]  /*8b80*/  LDSM.16.MT88.4 R152, [R228+0x900] ;  /* 0x00090000e498783b */ /* 0x000e640000004200 */
[----:B------:R2:W3:Y:S05]  /*8b90*/  MUFU.EX2 R216, R41 ;  /* 0x0000002900d87308 */ /* 0x0004ea0000000800 */
[-C--:B------:R-:W-:Y:S05]  /*8ba0*/  HMMA.16816.F32.BF16 R124, R148, R156.reuse, R124 ;  /* 0x0000009c947c723c */ /* 0x080fea000004187c */
[----:B------:R3:W-:Y:S03]  /*8bb0*/  MUFU.EX2 R168, R42 ;  /* 0x0000002a00a87308 */ /* 0x0007e60000000800 */
[C---:B------:R-:W-:Y:S01]  /*8bc0*/  HMMA.16816.F32.BF16 R128, R144.reuse, R156, R128 ;  /* 0x0000009c9080723c */ /* 0x040fe20000041880 */
[----:B------:R-:W4:Y:S06]  /*8bd0*/  LDL.LU R156, [R1+0xc] ;  /* 0x00000c00019c7983 */ /* 0x000f2c0000300800 */
[----:B------:R1:W1:Y:S01]  /*8be0*/  MUFU.EX2 R178, R43 ;  /* 0x0000002b00b27308 */ /* 0x0002620000000800 */
[-C--:B------:R-:W-:Y:S04]  /*8bf0*/  HMMA.16816.F32.BF16 R132, R144, R158.reuse, R132 ;  /* 0x0000009e9084723c */ /* 0x080fe80000041884 */
[----:B--2---:R-:W-:Y:S01]  /*8c00*/  FMUL.FTZ R41, R141, R185 ;  /* 0x000000b98d297220 */ /* 0x004fe20000410000 */
[----:B------:R-:W-:Y:S02]  /*8c10*/  MOV R185, R204 ;  /* 0x000000cc00b97202 */ /* 0x000fe40000000f00 */
[----:B------:R-:W-:Y:S02]  /*8c20*/  F2FP.BF16.PACK_AB R144, R171, R251 ;  /* 0x000000fbab90723e */ /* 0x000fe400000010ff */
[----:B------:R2:W-:Y:S03]  /*8c30*/  MUFU.EX2 R215, R44 ;  /* 0x0000002c00d77308 */ /* 0x0005e60000000800 */
[----:B------:R-:W-:Y:S01]  /*8c40*/  F2FP.BF16.PACK_AB R146, R252, R166 ;  /* 0x000000a6fc92723e */ /* 0x000fe200000010ff */
[----:B---3--:R-:W-:Y:S01]  /*8c50*/  FMUL.FTZ R42, R140, R186 ;  /* 0x000000ba8c2a7220 */ /* 0x008fe20000410000 */
[----:B------:R-:W-:Y:S02]  /*8c60*/  MOV R186, R205 ;  /* 0x000000cd00ba7202 */ /* 0x000fe40000000f00 */
[----:B------:R-:W-:Y:S02]  /*8c70*/  F2FP.BF16.PACK_AB R145, R198, R197 ;  /* 0x000000c5c691723e */ /* 0x000fe400000010ff */
[----:B------:R-:W-:Y:S01]  /*8c80*/  F2FP.BF16.PACK_AB R147, R200, R199 ;  /* 0x000000c7c893723e */ /* 0x000fe200000010ff */
[----:B------:R3:W3:Y:S01]  /*8c90*/  MUFU.EX2 R214, R45 ;  /* 0x0000002d00d67308 */ /* 0x0006e20000000800 */
[----:B------:R-:W-:Y:S01]  /*8ca0*/  MOV R157, R209 ;  /* 0x000000d1009d7202 */ /* 0x000fe20000000f00 */
[----:B-1----:R-:W-:Y:S01]  /*8cb0*/  FMUL.FTZ R43, R140, R187 ;  /* 0x000000bb8c2b7220 */ /* 0x002fe20000410000 */
[----:B------:R-:W-:Y:S07]  /*8cc0*/  MOV R187, R212 ;  /* 0x000000d400bb7202 */ /* 0x000fee0000000f00 */
[----:B------:R1:W-:Y:S01]  /*8cd0*/  MUFU.EX2 R177, R46 ;  /* 0x0000002e00b17308 */ /* 0x0003e20000000800 */
[----:B------:R-:W-:Y:S01]  /*8ce0*/  HMMA.16816.F32.BF16 R40, R148, R158, R40 ;  /* 0x0000009e9428723c */ /* 0x000fe20000041828 */
[----:B------:R-:W5:Y:S03]  /*8cf0*/  LDSM.16.MT88.4 R148, [R229+0x900] ;  /* 0x00090000e594783b */ /* 0x000f660000004200 */
[----:B--2---:R-:W-:Y:S05]  /*8d00*/  F2FP.BF16.PACK_AB R44, R185, R187 ;  /* 0x000000bbb92c723e */ /* 0x004fea00000010ff */
[----:B------:R-:W2:Y:S01]  /*8d10*/  LDL.LU R158, [R1+0x8] ;  /* 0x00000800019e7983 */ /* 0x000ea20000300800 */
[----:B------:R-:W-:Y:S02]  /*8d20*/  MUFU.EX2 R212, R53 ;  /* 0x0000003500d47308 */ /* 0x000fe40000000800 */
[----:B---3--:R-:W-:Y:S01]  /*8d30*/  F2FP.BF16.PACK_AB R45, R184, R186 ;  /* 0x000000bab82d723e */ /* 0x008fe200000010ff */
[----:B------:R-:W3:Y:S07]  /*8d40*/  LDL.LU R159, [R1+0x4] ;  /* 0x00000400019f7983 */ /* 0x000eee0000300800 */
[----:B------:R5:W-:Y:S01]  /*8d50*/  MUFU.EX2 R209, R54 ;  /* 0x0000003600d17308 */ /* 0x000be20000000800 */
[----:B-1----:R-:W-:Y:S07]  /*8d60*/  F2FP.BF16.PACK_AB R46, R165, R170 ;  /* 0x000000aaa52e723e */ /* 0x002fee00000010ff */
[-C--:B------:R-:W-:Y:S02]  /*8d70*/  HMMA.16816.F32.BF16 R4, R44, R152.reuse, R4 ;  /* 0x000000982c04723c */ /* 0x080fe40000041804 */
[----:B------:R-:W-:Y:S06]  /*8d80*/  MUFU.EX2 R210, R65 ;  /* 0x0000004100d27308 */ /* 0x000fec0000000800 */
[C---:B------:R-:W-:Y:S04]  /*8d90*/  HMMA.16816.F32.BF16 R8, R144.reuse, R152, R8 ;  /* 0x000000989008723c */ /* 0x040fe80000041808 */
[----:B------:R-:W-:Y:S01]  /*8da0*/  MUFU.EX2 R183, R66 ;  /* 0x0000004200b77308 */ /* 0x000fe20000000800 */
[----:B-----5:R-:W-:Y:S03]  /*8db0*/  LDSM.16.MT88.4 R52, [R228+0x1100] ;  /* 0x00110000e434783b */ /* 0x020fe60000004200 */
[-C--:B------:R-:W-:Y:S06]  /*8dc0*/  HMMA.16816.F32.BF16 R12, R144, R154.reuse, R12 ;  /* 0x0000009a900c723c */ /* 0x080fec000004180c */
[----:B------:R1:W-:Y:S02]  /*8dd0*/  MUFU.EX2 R207, R67 ;  /* 0x0000004300cf7308 */ /* 0x0003e40000000800 */
[C---:B------:R-:W-:Y:S01]  /*8de0*/  HMMA.16816.F32.BF16 R16, R44.reuse, R154, R16 ;  /* 0x0000009a2c10723c */ /* 0x040fe20000041810 */
[----:B------:R-:W5:Y:S07]  /*8df0*/  LDSM.16.MT88.4 R152, [R230+0x900] ;  /* 0x00090000e698783b */ /* 0x000f6e0000004200 */
[----:B------:R-:W-:Y:S01]  /*8e00*/  MUFU.EX2 R205, R61 ;  /* 0x0000003d00cd7308 */ /* 0x000fe20000000800 */
[-C--:B------:R-:W-:Y:S08]  /*8e10*/  HMMA.16816.F32.BF16 R20, R44, R160.reuse, R20 ;  /* 0x000000a02c14723c */ /* 0x080ff00000041814 */
[C---:B------:R-:W-:Y:S01]  /*8e20*/  HMMA.16816.F32.BF16 R24, R144.reuse, R160, R24 ;  /* 0x000000a09018723c */ /* 0x040fe20000041818 */
[----:B------:R-:W3:Y:S01]  /*8e30*/  LDL.LU R161, [R1] ;  /* 0x0000000001a17983 */ /* 0x000ee20000300800 */
[----:B------:R-:W-:Y:S03]  /*8e40*/  MUFU.EX2 R188, R62 ;  /* 0x0000003e00bc7308 */ /* 0x000fe60000000800 */
[----:B-1----:R-:W1:Y:S02]  /*8e50*/  LDSM.16.MT88.4 R64, [R231+0x1100] ;  /* 0x00110000e740783b */ /* 0x002e640000004200 */
[----:B------:R-:W-:Y:S01]  /*8e60*/  MOV R160, R175 ;  /* 0x000000af00a07202 */ /* 0x000fe20000000f00 */
[-C--:B------:R-:W-:Y:S04]  /*8e70*/  HMMA.16816.F32.BF16 R28, R144, R162.reuse, R28 ;  /* 0x000000a2901c723c */ /* 0x080fe8000004181c */
[----:B------:R-:W-:Y:S04]  /*8e80*/  MUFU.EX2 R191, R68 ;  /* 0x0000004400bf7308 */ /* 0x000fe80000000800 */
[C---:B------:R-:W-:Y:S06]  /*8e90*/  HMMA.16816.F32.BF16 R32, R44.reuse, R162, R32 ;  /* 0x000000a22c20723c */ /* 0x040fec0000041820 */
[----:B------:R-:W-:Y:S02]  /*8ea0*/  MUFU.EX2 R204, R69 ;  /* 0x0000004500cc7308 */ /* 0x000fe40000000800 */
[-C--:B------:R-:W-:Y:S08]  /*8eb0*/  HMMA.16816.F32.BF16 R36, R44, R148.reuse, R36 ;  /* 0x000000942c24723c */ /* 0x080ff00000041824 */
[C---:B------:R-:W-:Y:S01]  /*8ec0*/  HMMA.16816.F32.BF16 R48, R144.reuse, R148, R48 ;  /* 0x000000949030723c */ /* 0x040fe20000041830 */
[----:B------:R-:W-:Y:S07]  /*8ed0*/  MUFU.EX2 R189, R70 ;  /* 0x0000004600bd7308 */ /* 0x000fee0000000800 */
[-C--:B------:R-:W-:Y:S03]  /*8ee0*/  HMMA.16816.F32.BF16 R116, R144, R150.reuse, R116 ;  /* 0x000000969074723c */ /* 0x080fe60000041874 */
[----:B------:R-:W1:Y:S05]  /*8ef0*/  MUFU.EX2 R176, R142 ;  /* 0x0000008e00b07308 */ /* 0x000e6a0000000800 */
[C---:B------:R-:W-:Y:S05]  /*8f00*/  HMMA.16816.F32.BF16 R120, R44.reuse, R150, R120 ;  /* 0x000000962c78723c */ /* 0x040fea0000041878 */
[----:B------:R1:W-:Y:S03]  /*8f10*/  MUFU.EX2 R142, R63 ;  /* 0x0000003f008e7308 */ /* 0x0003e60000000800 */
[-C--:B-----5:R-:W-:Y:S07]  /*8f20*/  HMMA.16816.F32.BF16 R124, R44, R152.reuse, R124 ;  /* 0x000000982c7c723c */ /* 0x0a0fee000004187c */
[----:B------:R5:W-:Y:S01]  /*8f30*/  MUFU.EX2 R179, R56 ;  /* 0x0000003800b37308 */ /* 0x000be20000000800 */
[C---:B------:R-:W-:Y:S08]  /*8f40*/  HMMA.16816.F32.BF16 R128, R144.reuse, R152, R128 ;  /* 0x000000989080723c */ /* 0x040ff00000041880 */
[-C--:B------:R-:W-:Y:S01]  /*8f50*/  HMMA.16816.F32.BF16 R132, R144, R154.reuse, R132 ;  /* 0x0000009a9084723c */ /* 0x080fe20000041884 */
[----:B------:R5:W4:Y:S01]  /*8f60*/  MUFU.EX2 R182, R57 ;  /* 0x0000003900b67308 */ /* 0x000b220000000800 */
[----:B-1----:R-:W1:Y:S06]  /*8f70*/  LDSM.16.MT88.4 R60, [R229+0x1100] ;  /* 0x00110000e53c783b */ /* 0x002e6c0000004200 */
[----:B------:R-:W-:Y:S03]  /*8f80*/  HMMA.16816.F32.BF16 R40, R44, R154, R40 ;  /* 0x0000009a2c28723c */ /* 0x000fe60000041828 */
[----:B------:R1:W-:Y:S04]  /*8f90*/  MUFU.EX2 R181, R58 ;  /* 0x0000003a00b57308 */ /* 0x0003e80000000800 */
[----:B------:R-:W-:Y:S02]  /*8fa0*/  F2FP.BF16.PACK_AB R44, R249, R250 ;  /* 0x000000faf92c723e */ /* 0x000fe400000010ff */
[----:B------:R-:W-:Y:S03]  /*8fb0*/  F2FP.BF16.PACK_AB R46, R247, R248 ;  /* 0x000000f8f72e723e */ /* 0x000fe600000010ff */
[----:B------:R-:W-:Y:S01]  /*8fc0*/  F2FP.BF16.PACK_AB R45, R225, R226 ;  /* 0x000000e2e12d723e */ /* 0x000fe200000010ff */
[----:B------:R1:W1:Y:S01]  /*8fd0*/  MUFU.EX2 R180, R59 ;  /* 0x0000003b00b47308 */ /* 0x0002620000000800 */
[----:B------:R-:W-:Y:S02]  /*8fe0*/  F2FP.BF16.PACK_AB R47, R222, R223 ;  /* 0x000000dfde2f723e */ /* 0x000fe400000010ff */
[----:B-----5:R-:W-:Y:S02]  /*8ff0*/  F2FP.BF16.PACK_AB R56, R216, R169 ;  /* 0x000000a9d838723e */ /* 0x020fe400000010ff */
[----:B------:R-:W-:Y:S03]  /*9000*/  F2FP.BF16.PACK_AB R57, R178, R168 ;  /* 0x000000a8b239723e */ /* 0x000fe600000010ff */
[-C--:B------:R-:W-:Y:S02]  /*9010*/  HMMA.16816.F32.BF16 R4, R44, R52.reuse, R4 ;  /* 0x000000342c04723c */ /* 0x080fe40000041804 */
[----:B------:R-:W-:Y:S01]  /*9020*/  MUFU.EX2 R190, R81 ;  /* 0x0000005100be7308 */ /* 0x000fe20000000800 */
[----:B-1----:R-:W-:Y:S09]  /*9030*/  F2FP.BF16.PACK_AB R58, R214, R215 ;  /* 0x000000d7d63a723e */ /* 0x002ff200000010ff */
[----:B------:R1:W-:Y:S01]  /*9040*/  MUFU.EX2 R81, R71 ;  /* 0x0000004700517308 */ /* 0x0003e20000000800 */
[----:B------:R-:W-:Y:S09]  /*9050*/  F2FP.BF16.PACK_AB R59, R176, R177 ;  /* 0x000000b1b03b723e */ /* 0x000ff200000010ff */
[----:B------:R-:W-:Y:S01]  /*9060*/  MUFU.EX2 R113, R113 ;  /* 0x0000007100717308 */ /* 0x000fe20000000800 */
[C---:B------:R-:W-:Y:S08]  /*9070*/  HMMA.16816.F32.BF16 R8, R56.reuse, R52, R8 ;  /* 0x000000343808723c */ /* 0x040ff00000041808 */
[-C--:B------:R-:W-:Y:S01]  /*9080*/  HMMA.16816.F32.BF16 R12, R56, R54.reuse, R12 ;  /* 0x00000036380c723c */ /* 0x080fe2000004180c */
[----:B------:R-:W-:Y:S01]  /*9090*/  MUFU.EX2 R115, R115 ;  /* 0x0000007300737308 */ /* 0x000fe20000000800 */
[----:B-1----:R-:W-:Y:S06]  /*90a0*/  LDSM.16.MT88.4 R68, [R229+0x2100] ;  /* 0x00210000e544783b */ /* 0x002fec0000004200 */
[C---:B------:R-:W-:Y:S03]  /*90b0*/  HMMA.16816.F32.BF16 R16, R44.reuse, R54, R16 ;  /* 0x000000362c10723c */ /* 0x040fe60000041810 */
[----:B------:R-:W-:Y:S01]  /*90c0*/  MUFU.EX2 R109, R109 ;  /* 0x0000006d006d7308 */ /* 0x000fe20000000800 */
[----:B------:R-:W1:Y:S04]  /*90d0*/  LDSM.16.MT88.4 R52, [R230+0x1100] ;  /* 0x00110000e634783b */ /* 0x000e680000004200 */
[-C--:B------:R-:W-:Y:S05]  /*90e0*/  HMMA.16816.F32.BF16 R20, R44, R64.reuse, R20 ;  /* 0x000000402c14723c */ /* 0x080fea0000041814 */
[----:B------:R-:W-:Y:S03]  /*90f0*/  MUFU.EX2 R203, R80 ;  /* 0x0000005000cb7308 */ /* 0x000fe60000000800 */
[C---:B------:R-:W-:Y:S07]  /*9100*/  HMMA.16816.F32.BF16 R24, R56.reuse, R64, R24 ;  /* 0x000000403818723c */ /* 0x040fee0000041818 */
[----:B------:R-:W-:Y:S01]  /*9110*/  MUFU.EX2 R82, R82 ;  /* 0x0000005200527308 */ /* 0x000fe20000000800 */
[-C--:B------:R-:W-:Y:S08]  /*9120*/  HMMA.16816.F32.BF16 R28, R56, R66.reuse, R28 ;  /* 0x00000042381c723c */ /* 0x080ff0000004181c */
[C---:B------:R-:W-:Y:S01]  /*9130*/  HMMA.16816.F32.BF16 R32, R44.reuse, R66, R32 ;  /* 0x000000422c20723c */ /* 0x040fe20000041820 */
[----:B------:R-:W5:Y:S01]  /*9140*/  LDSM.16.MT88.4 R64, [R228+0x1900] ;  /* 0x00190000e440783b */ /* 0x000f620000004200 */
[----:B------:R-:W-:Y:S06]  /*9150*/  MUFU.EX2 R83, R83 ;  /* 0x0000005300537308 */ /* 0x000fec0000000800 */
[-C--:B------:R-:W-:Y:S04]  /*9160*/  HMMA.16816.F32.BF16 R36, R44, R60.reuse, R36 ;  /* 0x0000003c2c24723c */ /* 0x080fe80000041824 */
[----:B------:R1:W-:Y:S04]  /*9170*/  MUFU.EX2 R80, R72 ;  /* 0x0000004800507308 */ /* 0x0003e80000000800 */
[C---:B------:R-:W-:Y:S04]  /*9180*/  HMMA.16816.F32.BF16 R48, R56.reuse, R60, R48 ;  /* 0x0000003c3830723c */ /* 0x040fe80000041830 */
[----:B----4-:R-:W-:Y:S02]  /*9190*/  FFMA.FTZ R0, R0, R156, R195 ;  /* 0x0000009c00007223 */ /* 0x010fe400000100c3 */
[----:B------:R-:W4:Y:S02]  /*91a0*/  MUFU.EX2 R73, R73 ;  /* 0x0000004900497308 */ /* 0x000f240000000800 */
[-C--:B------:R-:W-:Y:S08]  /*91b0*/  HMMA.16816.F32.BF16 R116, R56, R62.reuse, R116 ;  /* 0x0000003e3874723c */ /* 0x080ff00000041874 */
[C---:B------:R-:W-:Y:S01]  /*91c0*/  HMMA.16816.F32.BF16 R120, R44.reuse, R62, R120 ;  /* 0x0000003e2c78723c */ /* 0x040fe20000041878 */
[----:B------:R-:W-:Y:S01]  /*91d0*/  LDSM.16.MT88.4 R60, [R229+0x1900] ;  /* 0x00190000e53c783b */ /* 0x000fe20000004200 */
[----:B------:R-:W-:Y:S02]  /*91e0*/  MUFU.EX2 R76, R76 ;  /* 0x0000004c004c7308 */ /* 0x000fe40000000800 */
[----:B-1----:R-:W-:Y:S04]  /*91f0*/  FADD.FTZ R72, R196, R0 ;  /* 0x00000000c4487221 */ /* 0x002fe80000010000 */
[-C--:B------:R-:W-:Y:S04]  /*9200*/  HMMA.16816.F32.BF16 R124, R44, R52.reuse, R124 ;  /* 0x000000342c7c723c */ /* 0x080fe8000004187c */
[----:B------:R-:W1:Y:S04]  /*9210*/  MUFU.EX2 R77, R77 ;  /* 0x0000004d004d7308 */ /* 0x000e680000000800 */
[C---:B------:R-:W-:Y:S06]  /*9220*/  HMMA.16816.F32.BF16 R128, R56.reuse, R52, R128 ;  /* 0x000000343880723c */ /* 0x040fec0000041880 */
[----:B------:R-:W-:Y:S01]  /*9230*/  MUFU.EX2 R74, R74 ;  /* 0x0000004a004a7308 */ /* 0x000fe20000000800 */
[----:B------:R-:W-:Y:S01]  /*9240*/  F2FP.BF16.PACK_AB R52, R182, R179 ;  /* 0x000000b3b634723e */ /* 0x000fe200000010ff */
[-C--:B------:R-:W-:Y:S01]  /*9250*/  HMMA.16816.F32.BF16 R132, R56, R54.reuse, R132 ;  /* 0x000000363884723c */ /* 0x080fe20000041884 */
[----:B------:R-:W1:Y:S03]  /*9260*/  LDSM.16.MT88.4 R56, [R231+0x1900] ;  /* 0x00190000e738783b */ /* 0x000e660000004200 */
[----:B------:R-:W-:Y:S04]  /*9270*/  F2FP.BF16.PACK_AB R53, R180, R181 ;  /* 0x000000b5b435723e */ /* 0x000fe800000010ff */
[----:B------:R-:W-:Y:S01]  /*9280*/  HMMA.16816.F32.BF16 R40, R44, R54, R40 ;  /* 0x000000362c28723c */ /* 0x000fe20000041828 */
[----:B------:R-:W1:Y:S03]  /*9290*/  MUFU.EX2 R75, R75 ;  /* 0x0000004b004b7308 */ /* 0x000e660000000800 */
[----:B--2---:R-:W-:Y:S03]  /*92a0*/  FFMA.FTZ R140, R140, R158, R219 ;  /* 0x0000009e8c8c7223 */ /* 0x004fe600000100db */
[----:B------:R-:W-:Y:S01]  /*92b0*/  F2FP.BF16.PACK_AB R44, R212, R213 ;  /* 0x000000d5d42c723e */ /* 0x000fe200000010ff */
[----:B---3--:R-:W-:Y:S01]  /*92c0*/  FFMA.FTZ R139, R139, R159, R217 ;  /* 0x0000009f8b8b7223 */ /* 0x008fe200000100d9 */
[----:B------:R-:W-:Y:S02]  /*92d0*/  F2FP.BF16.PACK_AB R46, R210, R211 ;  /* 0x000000d3d22e723e */ /* 0x000fe400000010ff */
[----:B------:R-:W-:Y:S01]  /*92e0*/  MUFU.EX2 R78, R78 ;  /* 0x0000004e004e7308 */ /* 0x000fe20000000800 */
[----:B------:R-:W-:Y:S01]  /*92f0*/  F2FP.BF16.PACK_AB R45, R208, R209 ;  /* 0x000000d1d02d723e */ /* 0x000fe200000010ff */
[----:B------:R-:W-:Y:S01]  /*9300*/  FADD.FTZ R140, R220, R140 ;  /* 0x0000008cdc8c7221 */ /* 0x000fe20000010000 */
[----:B------:R-:W-:Y:S01]  /*9310*/  F2FP.BF16.PACK_AB R47, R207, R183 ;  /* 0x000000b7cf2f723e */ /* 0x000fe200000010ff */
[----:B------:R-:W-:Y:S01]  /*9320*/  FADD.FTZ R139, R218, R139 ;  /* 0x0000008bda8b7221 */ /* 0x000fe20000010000 */
[----:B------:R-:W-:Y:S02]  /*9330*/  F2FP.BF16.PACK_AB R54, R205, R206 ;  /* 0x000000cecd36723e */ /* 0x000fe400000010ff */
[----:B------:R-:W-:Y:S01]  /*9340*/  F2FP.BF16.PACK_AB R55, R142, R188 ;  /* 0x000000bc8e37723e */ /* 0x000fe200000010ff */
[----:B------:R-:W-:Y:S01]  /*9350*/  FADD.FTZ R0, R173, R139 ;  /* 0x0000008bad007221 */ /* 0x000fe20000010000 */
[----:B------:R-:W-:Y:S01]  /*9360*/  MOV R139, R136 ;  /* 0x00000088008b7202 */ /* 0x000fe20000000f00 */
[-C--:B-----5:R-:W-:Y:S01]  /*9370*/  HMMA.16816.F32.BF16 R4, R44, R64.reuse, R4 ;  /* 0x000000402c04723c */ /* 0x0a0fe20000041804 */
[----:B------:R-:W2:Y:S07]  /*9380*/  MUFU.EX2 R79, R79 ;  /* 0x0000004f004f7308 */ /* 0x000eae0000000800 */
[C---:B------:R-:W-:Y:S03]  /*9390*/  HMMA.16816.F32.BF16 R8, R52.reuse, R64, R8 ;  /* 0x000000403408723c */ /* 0x040fe60000041808 */
[----:B------:R-:W-:Y:S05]  /*93a0*/  MUFU.EX2 R84, R84 ;  /* 0x0000005400547308 */ /* 0x000fea0000000800 */
[-C--:B------:R-:W-:Y:S05]  /*93b0*/  HMMA.16816.F32.BF16 R12, R52, R66.reuse, R12 ;  /* 0x00000042340c723c */ /* 0x080fea000004180c */
[----:B------:R-:W-:Y:S03]  /*93c0*/  MUFU.EX2 R85, R85 ;  /* 0x0000005500557308 */ /* 0x000fe60000000800 */
[C---:B------:R-:W-:Y:S01]  /*93d0*/  HMMA.16816.F32.BF16 R16, R44.reuse, R66, R16 ;  /* 0x000000422c10723c */ /* 0x040fe20000041810 */
[----:B------:R-:W3:Y:S06]  /*93e0*/  LDSM.16.MT88.4 R64, [R230+0x1900] ;  /* 0x00190000e640783b */ /* 0x000eec0000004200 */
[----:B------:R-:W-:Y:S01]  /*93f0*/  MUFU.EX2 R96, R96 ;  /* 0x0000006000607308 */ /* 0x000fe20000000800 */
[-C--:B-1----:R-:W-:Y:S08]  /*9400*/  HMMA.16816.F32.BF16 R20, R44, R56.reuse, R20 ;  /* 0x000000382c14723c */ /* 0x082ff00000041814 */
[C---:B------:R-:W-:Y:S01]  /*9410*/  HMMA.16816.F32.BF16 R24, R52.reuse, R56, R24 ;  /* 0x000000383418723c */ /* 0x040fe20000041818 */
[----:B------:R-:W-:Y:S03]  /*9420*/  MUFU.EX2 R97, R97 ;  /* 0x0000006100617308 */ /* 0x000fe60000000800 */
[----:B------:R-:W-:Y:S01]  /*9430*/  FFMA.FTZ R141, R141, R161, R221 ;  /* 0x000000a18d8d7223 */ /* 0x000fe200000100dd */
[----:B------:R-:W-:Y:S02]  /*9440*/  MOV R161, R157 ;  /* 0x0000009d00a17202 */ /* 0x000fe40000000f00 */
[----:B------:R-:W-:Y:S01]  /*9450*/  LDSM.16.MT88.4 R156, [R228+0x3100] ;  /* 0x00310000e49c783b */ /* 0x000fe20000004200 */
[-C--:B------:R-:W-:Y:S03]  /*9460*/  HMMA.16816.F32.BF16 R28, R52, R58.reuse, R28 ;  /* 0x0000003a341c723c */ /* 0x080fe6000004181c */
[----:B------:R-:W-:Y:S01]  /*9470*/  MUFU.EX2 R86, R86 ;  /* 0x0000005600567308 */ /* 0x000fe20000000800 */
[----:B------:R-:W-:Y:S04]  /*9480*/  FADD.FTZ R141, R224, R141 ;  /* 0x0000008de08d7221 */ /* 0x000fe80000010000 */
[C---:B------:R-:W-:Y:S01]  /*9490*/  HMMA.16816.F32.BF16 R32, R44.reuse, R58, R32 ;  /* 0x0000003a2c20723c */ /* 0x040fe20000041820 */
[----:B------:R-:W1:Y:S03]  /*94a0*/  LDSM.16.MT88.4 R56, [R228+0x2100] ;  /* 0x00210000e438783b */ /* 0x000e660000004200 */
[----:B------:R-:W-:Y:S01]  /*94b0*/  FADD.FTZ R141, R227, R141 ;  /* 0x0000008de38d7221 */ /* 0x000fe20000010000 */
[----:B------:R-:W-:Y:S03]  /*94c0*/  MUFU.EX2 R87, R87 ;  /* 0x0000005700577308 */ /* 0x000fe60000000800 */
[-C--:B------:R-:W-:Y:S07]  /*94d0*/  HMMA.16816.F32.BF16 R36, R44, R60.reuse, R36 ;  /* 0x0000003c2c24723c */ /* 0x080fee0000041824 */
[----:B------:R-:W-:Y:S01]  /*94e0*/  MUFU.EX2 R98, R98 ;  /* 0x0000006200627308 */ /* 0x000fe20000000800 */
[C---:B------:R-:W-:Y:S08]  /*94f0*/  HMMA.16816.F32.BF16 R48, R52.reuse, R60, R48 ;  /* 0x0000003c3430723c */ /* 0x040ff00000041830 */
[-C--:B------:R-:W-:Y:S01]  /*9500*/  HMMA.16816.F32.BF16 R116, R52, R62.reuse, R116 ;  /* 0x0000003e3474723c */ /* 0x080fe20000041874 */
[----:B------:R-:W-:Y:S07]  /*9510*/  MUFU.EX2 R99, R99 ;  /* 0x0000006300637308 */ /* 0x000fee0000000800 */
[C---:B------:R-:W-:Y:S01]  /*9520*/  HMMA.16816.F32.BF16 R120, R44.reuse, R62, R120 ;  /* 0x0000003e2c78723c */ /* 0x040fe20000041878 */
[----:B------:R-:W5:Y:S02]  /*9530*/  LDSM.16.MT88.4 R60, [R231+0x2100] ;  /* 0x00210000e73c783b */ /* 0x000f640000004200 */
[----:B------:R-:W-:Y:S05]  /*9540*/  MUFU.EX2 R100, R100 ;  /* 0x0000006400647308 */ /* 0x000fea0000000800 */
[-C--:B---3--:R-:W-:Y:S05]  /*9550*/  HMMA.16816.F32.BF16 R124, R44, R64.reuse, R124 ;  /* 0x000000402c7c723c */ /* 0x088fea000004187c */
[----:B------:R-:W-:Y:S03]  /*9560*/  MUFU.EX2 R101, R101 ;  /* 0x0000006500657308 */ /* 0x000fe60000000800 */
[C---:B------:R-:W-:Y:S07]  /*9570*/  HMMA.16816.F32.BF16 R128, R52.reuse, R64, R128 ;  /* 0x000000403480723c */ /* 0x040fee0000041880 */
[----:B------:R-:W-:Y:S01]  /*9580*/  MUFU.EX2 R112, R112 ;  /* 0x0000007000707308 */ /* 0x000fe20000000800 */
[-C--:B------:R-:W-:Y:S07]  /*9590*/  HMMA.16816.F32.BF16 R132, R52, R66.reuse, R132 ;  /* 0x000000423484723c */ /* 0x080fee0000041884 */
[----:B----4-:R-:W-:Y:S01]  /*95a0*/  F2FP.BF16.PACK_AB R52, R73, R80 ;  /* 0x000000504934723e */ /* 0x010fe200000010ff */
[----:B------:R-:W-:Y:S01]  /*95b0*/  HMMA.16816.F32.BF16 R40, R44, R66, R40 ;  /* 0x000000422c28723c */ /* 0x000fe20000041828 */
[----:B------:R-:W3:Y:S01]  /*95c0*/  LDSM.16.MT88.4 R64, [R230+0x2100] ;  /* 0x00210000e640783b */ /* 0x000ee20000004200 */
[----:B------:R-:W-:Y:S02]  /*95d0*/  MUFU.EX2 R102, R102 ;  /* 0x0000006600667308 */ /* 0x000fe40000000800 */
[----:B------:R-:W-:Y:S02]  /*95e0*/  F2FP.BF16.PACK_AB R54, R77, R76 ;  /* 0x0000004c4d36723e */ /* 0x000fe400000010ff */
[----:B------:R-:W-:Y:S02]  /*95f0*/  F2FP.BF16.PACK_AB R53, R75, R74 ;  /* 0x0000004a4b35723e */ /* 0x000fe400000010ff */
[----:B------:R-:W-:Y:S04]  /*9600*/  F2FP.BF16.PACK_AB R44, R204, R191 ;  /* 0x000000bfcc2c723e */ /* 0x000fe800000010ff */
[----:B------:R-:W-:Y:S01]  /*9610*/  F2FP.BF16.PACK_AB R46, R190, R203 ;  /* 0x000000cbbe2e723e */ /* 0x000fe200000010ff */
[----:B------:R-:W-:Y:S01]  /*9620*/  MUFU.EX2 R103, R103 ;  /* 0x0000006700677308 */ /* 0x000fe20000000800 */
[----:B------:R-:W-:Y:S02]  /*9630*/  F2FP.BF16.PACK_AB R45, R81, R189 ;  /* 0x000000bd512d723e */ /* 0x000fe400000010ff */
[----:B------:R-:W-:Y:S02]  /*9640*/  F2FP.BF16.PACK_AB R47, R83, R82 ;  /* 0x00000052532f723e */ /* 0x000fe400000010ff */
[----:B--2---:R-:W-:Y:S05]  /*9650*/  F2FP.BF16.PACK_AB R55, R79, R78 ;  /* 0x0000004e4f37723e */ /* 0x004fea00000010ff */
[-C--:B-1----:R-:W-:Y:S01]  /*9660*/  HMMA.16816.F32.BF16 R4, R44, R56.reuse, R4 ;  /* 0x000000382c04723c */ /* 0x082fe20000041804 */
[----:B------:R-:W-:Y:S07]  /*9670*/  MUFU.EX2 R114, R114 ;  /* 0x0000007200727308 */ /* 0x000fee0000000800 */
[C---:B------:R-:W-:Y:S03]  /*9680*/  HMMA.16816.F32.BF16 R8, R52.reuse, R56, R8 ;  /* 0x000000383408723c */ /* 0x040fe60000041808 */
[----:B------:R-:W-:Y:S05]  /*9690*/  MUFU.EX2 R105, R105 ;  /* 0x0000006900697308 */ /* 0x000fea0000000800 */
[-C--:B------:R-:W-:Y:S05]  /*96a0*/  HMMA.16816.F32.BF16 R12, R52, R58.reuse, R12 ;  /* 0x0000003a340c723c */ /* 0x080fea000004180c */
[----:B------:R-:W-:Y:S03]  /*96b0*/  MUFU.EX2 R108, R108 ;  /* 0x0000006c006c7308 */ /* 0x000fe60000000800 */
[C---:B------:R-:W-:Y:S01]  /*96c0*/  HMMA.16816.F32.BF16 R16, R44.reuse, R58, R16 ;  /* 0x0000003a2c10723c */ /* 0x040fe20000041810 */
[----:B------:R-:W1:Y:S06]  /*96d0*/  LDSM.16.MT88.4 R56, [R228+0x2900] ;  /* 0x00290000e438783b */ /* 0x000e6c0000004200 */
[----:B------:R-:W-:Y:S01]  /*96e0*/  MUFU.EX2 R88, R88 ;  /* 0x0000005800587308 */ /* 0x000fe20000000800 */
[-C--:B-----5:R-:W-:Y:S08]  /*96f0*/  HMMA.16816.F32.BF16 R20, R44, R60.reuse, R20 ;  /* 0x0000003c2c14723c */ /* 0x0a0ff00000041814 */
[C---:B------:R-:W-:Y:S01]  /*9700*/  HMMA.16816.F32.BF16 R24, R52.reuse, R60, R24 ;  /* 0x0000003c3418723c */ /* 0x040fe20000041818 */
[----:B------:R-:W2:Y:S07]  /*9710*/  MUFU.EX2 R89, R89 ;  /* 0x0000005900597308 */ /* 0x000eae0000000800 */
[-C--:B------:R-:W-:Y:S03]  /*9720*/  HMMA.16816.F32.BF16 R28, R52, R62.reuse, R28 ;  /* 0x0000003e341c723c */ /* 0x080fe6000004181c */
[----:B------:R-:W-:Y:S05]  /*9730*/  MUFU.EX2 R92, R92 ;  /* 0x0000005c005c7308 */ /* 0x000fea0000000800 */
[C---:B------:R-:W-:Y:S01]  /*9740*/  HMMA.16816.F32.BF16 R32, R44.reuse, R62, R32 ;  /* 0x0000003e2c20723c */ /* 0x040fe20000041820 */
[----:B------:R-:W4:Y:S04]  /*9750*/  LDSM.16.MT88.4 R60, [R231+0x2900] ;  /* 0x00290000e73c783b */ /* 0x000f280000004200 */
[----:B------:R-:W5:Y:S03]  /*9760*/  MUFU.EX2 R93, R93 ;  /* 0x0000005d005d7308 */ /* 0x000f660000000800 */
[-C--:B------:R-:W-:Y:S07]  /*9770*/  HMMA.16816.F32.BF16 R36, R44, R68.reuse, R36 ;  /* 0x000000442c24723c */ /* 0x080fee0000041824 */
[----:B------:R-:W-:Y:S01]  /*9780*/  MUFU.EX2 R90, R90 ;  /* 0x0000005a005a7308 */ /* 0x000fe20000000800 */
[C---:B------:R-:W-:Y:S08]  /*9790*/  HMMA.16816.F32.BF16 R48, R52.reuse, R68, R48 ;  /* 0x000000443430723c */ /* 0x040ff00000041830 */
[-C--:B------:R-:W-:Y:S01]  /*97a0*/  HMMA.16816.F32.BF16 R116, R52, R70.reuse, R116 ;  /* 0x000000463474723c */ /* 0x080fe20000041874 */
[----:B------:R-:W1:Y:S07]  /*97b0*/  MUFU.EX2 R91, R91 ;  /* 0x0000005b005b7308 */ /* 0x000e6e0000000800 */
[C---:B------:R-:W-:Y:S01]  /*97c0*/  HMMA.16816.F32.BF16 R120, R44.reuse, R70, R120 ;  /* 0x000000462c78723c */ /* 0x040fe20000041878 */
[----:B------:R-:W4:Y:S02]  /*97d0*/  LDSM.16.MT88.4 R68, [R229+0x2900] ;  /* 0x00290000e544783b */ /* 0x000f240000004200 */
[----:B------:R-:W-:Y:S05]  /*97e0*/  MUFU.EX2 R94, R94 ;  /* 0x0000005e005e7308 */ /* 0x000fea0000000800 */
[-C--:B---3--:R-:W-:Y:S05]  /*97f0*/  HMMA.16816.F32.BF16 R124, R44, R64.reuse, R124 ;  /* 0x000000402c7c723c */ /* 0x088fea000004187c */
[----:B------:R-:W3:Y:S03]  /*9800*/  MUFU.EX2 R95, R95 ;  /* 0x0000005f005f7308 */ /* 0x000ee60000000800 */
[C---:B------:R-:W-:Y:S07]  /*9810*/  HMMA.16816.F32.BF16 R128, R52.reuse, R64, R128 ;  /* 0x000000403480723c */ /* 0x040fee0000041880 */
[----:B------:R-:W3:Y:S01]  /*9820*/  MUFU.EX2 R104, R104 ;  /* 0x0000006800687308 */ /* 0x000ee20000000800 */
[-C--:B------:R-:W-:Y:S07]  /*9830*/  HMMA.16816.F32.BF16 R132, R52, R66.reuse, R132 ;  /* 0x000000423484723c */ /* 0x080fee0000041884 */
[----:B--2---:R-:W-:Y:S01]  /*9840*/  F2FP.BF16.PACK_AB R52, R89, R88 ;  /* 0x000000585934723e */ /* 0x004fe200000010ff */
[----:B------:R-:W-:Y:S01]  /*9850*/  HMMA.16816.F32.BF16 R40, R44, R66, R40 ;  /* 0x000000422c28723c */ /* 0x000fe20000041828 */
[----:B------:R-:W2:Y:S01]  /*9860*/  LDSM.16.MT88.4 R64, [R230+0x2900] ;  /* 0x00290000e640783b */ /* 0x000ea20000004200 */
[----:B------:R-:W-:Y:S02]  /*9870*/  MUFU.EX2 R106, R106 ;  /* 0x0000006a006a7308 */ /* 0x000fe40000000800 */
[----:B-----5:R-:W-:Y:S02]  /*9880*/  F2FP.BF16.PACK_AB R54, R93, R92 ;  /* 0x0000005c5d36723e */ /* 0x020fe400000010ff */
[----:B-1----:R-:W-:Y:S02]  /*9890*/  F2FP.BF16.PACK_AB R53, R91, R90 ;  /* 0x0000005a5b35723e */ /* 0x002fe400000010ff */
[----:B------:R-:W-:Y:S04]  /*98a0*/  F2FP.BF16.PACK_AB R44, R85, R84 ;  /* 0x00000054552c723e */ /* 0x000fe800000010ff */
[----:B------:R-:W-:Y:S01]  /*98b0*/  F2FP.BF16.PACK_AB R46, R97, R96 ;  /* 0x00000060612e723e */ /* 0x000fe200000010ff */
[----:B------:R-:W1:Y:S01]  /*98c0*/  MUFU.EX2 R107, R107 ;  /* 0x0000006b006b7308 */ /* 0x000e620000000800 */
[----:B------:R-:W-:Y:S02]  /*98d0*/  F2FP.BF16.PACK_AB R45, R87, R86 ;  /* 0x00000056572d723e */ /* 0x000fe400000010ff */
[----:B------:R-:W-:Y:S02]  /*98e0*/  F2FP.BF16.PACK_AB R47, R99, R98 ;  /* 0x00000062632f723e */ /* 0x000fe400000010ff */
[----:B---3--:R-:W-:Y:S05]  /*98f0*/  F2FP.BF16.PACK_AB R55, R95, R94 ;  /* 0x0000005e5f37723e */ /* 0x008fea00000010ff */
[-C--:B------:R-:W-:Y:S08]  /*9900*/  HMMA.16816.F32.BF16 R4, R44, R56.reuse, R4 ;  /* 0x000000382c04723c */ /* 0x080ff00000041804 */
[C---:B------:R-:W-:Y:S07]  /*9910*/  HMMA.16816.F32.BF16 R8, R52.reuse, R56, R8 ;  /* 0x000000383408723c */ /* 0x040fee0000041808 */
[----:B------:R-:W-:Y:S01]  /*9920*/  FADD.FTZ R57, R174, R140 ;  /* 0x0000008cae397221 */ /* 0x000fe20000010000 */
[-C--:B------:R-:W-:Y:S04]  /*9930*/  HMMA.16816.F32.BF16 R12, R52, R58.reuse, R12 ;  /* 0x0000003a340c723c */ /* 0x080fe8000004180c */
[----:B------:R-:W-:Y:S04]  /*9940*/  FADD.FTZ R56, R201, R72 ;  /* 0x00000048c9387221 */ /* 0x000fe80000010000 */
[C---:B------:R-:W-:Y:S07]  /*9950*/  HMMA.16816.F32.BF16 R16, R44.reuse, R58, R16 ;  /* 0x0000003a2c10723c */ /* 0x040fee0000041810 */
[----:B------:R-:W-:Y:S01]  /*9960*/  FADD.FTZ R59, R172, R141 ;  /* 0x0000008dac3b7221 */ /* 0x000fe20000010000 */
[-C--:B----4-:R-:W-:Y:S01]  /*9970*/  HMMA.16816.F32.BF16 R20, R44, R60.reuse, R20 ;  /* 0x0000003c2c14723c */ /* 0x090fe20000041814 */
[----:B------:R-:W3:Y:S03]  /*9980*/  LDSM.16.MT88.4 R172, [R231+0x3100] ;  /* 0x00310000e7ac783b */ /* 0x000ee60000004200 */
[----:B------:R-:W-:Y:S02]  /*9990*/  FADD.FTZ R58, R160, R57 ;  /* 0x00000039a03a7221 */ /* 0x000fe40000010000 */
[----:B------:R-:W-:Y:S02]  /*99a0*/  FADD.FTZ R57, R161, R0 ;  /* 0x00000000a1397221 */ /* 0x000fe40000010000 */
[C---:B------:R-:W-:Y:S01]  /*99b0*/  HMMA.16816.F32.BF16 R24, R52.reuse, R60, R24 ;  /* 0x0000003c3418723c */ /* 0x040fe20000041818 */
[----:B------:R4:W-:Y:S03]  /*99c0*/  MUFU.EX2 R60, R3 ;  /* 0x00000003003c7308 */ /* 0x0009e60000000800 */
[----:B------:R-:W-:Y:S01]  /*99d0*/  FADD.FTZ R0, R186, R58 ;  /* 0x0000003aba007221 */ /* 0x000fe20000010000 */
[----:B------:R-:W-:Y:S01]  /*99e0*/  F2FP.BF16.PACK_AB R186, R113, R112 ;  /* 0x0000007071ba723e */ /* 0x000fe200000010ff */
[----:B------:R-:W-:Y:S02]  /*99f0*/  FADD.FTZ R57, R251, R57 ;  /* 0x00000039fb397221 */ /* 0x000fe40000010000 */
[-C--:B------:R-:W-:Y:S03]  /*9a00*/  HMMA.16816.F32.BF16 R28, R52, R62.reuse, R28 ;  /* 0x0000003e341c723c */ /* 0x080fe6000004181c */
[----:B------:R-:W5:Y:S01]  /*9a10*/  MUFU.EX2 R61, R110 ;  /* 0x0000006e003d7308 */ /* 0x000f620000000800 */
[----:B------:R-:W-:Y:S01]  /*9a20*/  FADD.FTZ R0, R184, R0 ;  /* 0x00000000b8007221 */ /* 0x000fe20000010000 */
[----:B------:R-:W-:Y:S01]  /*9a30*/  F2FP.BF16.PACK_AB R184, R101, R100 ;  /* 0x0000006465b8723e */ /* 0x000fe200000010ff */
[----:B------:R-:W-:Y:S02]  /*9a40*/  FADD.FTZ R57, R171, R57 ;  /* 0x00000039ab397221 */ /* 0x000fe40000010000 */
[C---:B------:R-:W-:Y:S04]  /*9a50*/  HMMA.16816.F32.BF16 R32, R44.reuse, R62, R32 ;  /* 0x0000003e2c20723c */ /* 0x040fe80000041820 */
[----:B------:R-:W-:Y:S04]  /*9a60*/  FADD.FTZ R0, R167, R0 ;  /* 0x00000000a7007221 */ /* 0x000fe80000010000 */
[-C--:B------:R-:W-:Y:S04]  /*9a70*/  HMMA.16816.F32.BF16 R36, R44, R68.reuse, R36 ;  /* 0x000000442c24723c */ /* 0x080fe80000041824 */
[----:B----4-:R-:W-:Y:S01]  /*9a80*/  FADD.FTZ R3, R187, R59 ;  /* 0x0000003bbb037221 */ /* 0x010fe20000010000 */
[----:B------:R-:W-:Y:S03]  /*9a90*/  F2FP.BF16.PACK_AB R187, R115, R114 ;  /* 0x0000007273bb723e */ /* 0x000fe600000010ff */
[C---:B------:R-:W-:Y:S04]  /*9aa0*/  HMMA.16816.F32.BF16 R48, R52.reuse, R68, R48 ;  /* 0x000000443430723c */ /* 0x040fe80000041830 */
[----:B------:R-:W-:Y:S01]  /*9ab0*/  FADD.FTZ R3, R185, R3 ;  /* 0x00000003b9037221 */ /* 0x000fe20000010000 */
[----:B------:R-:W-:Y:S03]  /*9ac0*/  F2FP.BF16.PACK_AB R185, R103, R102 ;  /* 0x0000006667b9723e */ /* 0x000fe600000010ff */
[-C--:B------:R-:W-:Y:S08]  /*9ad0*/  HMMA.16816.F32.BF16 R116, R52, R70.reuse, R116 ;  /* 0x000000463474723c */ /* 0x080ff00000041874 */
[C---:B------:R-:W-:Y:S08]  /*9ae0*/  HMMA.16816.F32.BF16 R120, R44.reuse, R70, R120 ;  /* 0x000000462c78723c */ /* 0x040ff00000041878 */
[-C--:B--2---:R-:W-:Y:S08]  /*9af0*/  HMMA.16816.F32.BF16 R124, R44, R64.reuse, R124 ;  /* 0x000000402c7c723c */ /* 0x084ff0000004187c */
[C---:B------:R-:W-:Y:S08]  /*9b00*/  HMMA.16816.F32.BF16 R128, R52.reuse, R64, R128 ;  /* 0x000000403480723c */ /* 0x040ff00000041880 */
[-C--:B------:R-:W-:Y:S07]  /*9b10*/  HMMA.16816.F32.BF16 R132, R52, R66.reuse, R132 ;  /* 0x000000423484723c */ /* 0x080fee0000041884 */
[----:B------:R-:W-:Y:S01]  /*9b20*/  FADD.FTZ R52, R202, R56 ;  /* 0x00000038ca347221 */ /* 0x000fe20000010000 */
[----:B------:R-:W-:Y:S04]  /*9b30*/  HMMA.16816.F32.BF16 R40, R44, R66, R40 ;  /* 0x000000422c28723c */ /* 0x000fe80000041828 */
[----:B------:R-:W-:Y:S03]  /*9b40*/  FADD.FTZ R52, R197, R52 ;  /* 0x00000034c5347221 */ /* 0x000fe60000010000 */
[----:B------:R-:W-:Y:S01]  /*9b50*/  F2FP.BF16.PACK_AB R44, R105, R104 ;  /* 0x00000068692c723e */ /* 0x000fe200000010ff */
[----:B------:R-:W-:Y:S01]  /*9b60*/  FADD.FTZ R53, R198, R52 ;  /* 0x00000034c6357221 */ /* 0x000fe20000010000 */
[-C--:B------:R-:W-:Y:S01]  /*9b70*/  HMMA.16816.F32.BF16 R148, R184, R156.reuse, R4 ;  /* 0x0000009cb894723c */ /* 0x080fe20000041804 */
[----:B------:R-:W2:Y:S04]  /*9b80*/  LDSM.16.MT88.4 R4, [R229+0x3100] ;  /* 0x00310000e504783b */ /* 0x000ea80000004200 */
[----:B------:R-:W-:Y:S01]  /*9b90*/  FADD.FTZ R52, R170, R3 ;  /* 0x00000003aa347221 */ /* 0x000fe20000010000 */
[----:B------:R-:W-:Y:S01]  /*9ba0*/  F2FP.BF16.PACK_AB R46, R109, R108 ;  /* 0x0000006c6d2e723e */ /* 0x000fe200000010ff */
[----:B------:R-:W-:Y:S01]  /*9bb0*/  FADD.FTZ R3, R199, R53 ;  /* 0x00000035c7037221 */ /* 0x000fe20000010000 */
[----:B-1----:R-:W-:Y:S04]  /*9bc0*/  F2FP.BF16.PACK_AB R45, R107, R106 ;  /* 0x0000006a6b2d723e */ /* 0x002fe800000010ff */
[----:B------:R-:W-:Y:S01]  /*9bd0*/  FADD.FTZ R3, R200, R3 ;  /* 0x00000003c8037221 */ /* 0x000fe20000010000 */
[----:B-----5:R-:W-:Y:S07]  /*9be0*/  F2FP.BF16.PACK_AB R47, R60, R61 ;  /* 0x0000003d3c2f723e */ /* 0x020fee00000010ff */
        /* <DEDUP_REMOVED lines=98> */
[----:B------:R-:W-:Y:S01]  /*a210*/  STL [R1], R5 ;  /* 0x0000000501007387 */ /* 0x000fe20000100800 */
[----:B------:R-:W-:Y:S02]  /*a220*/  FADD.FTZ R3, R109, R3 ;  /* 0x000000036d037221 */ /* 0x000fe40000010000 */
[----:B------:R-:W-:Y:S01]  /*a230*/  FADD.FTZ R0, R61, R7 ;  /* 0x000000073d007221 */ /* 0x000fe20000010000 */
[----:B------:R-:W-:Y:S03]  /*a240*/  STL [R1+0x8], R4 ;  /* 0x0000080401007387 */ /* 0x000fe60000100800 */
[----:B------:R-:W-:Y:S01]  /*a250*/  FADD.FTZ R0, R60, R0 ;  /* 0x000000003c007221 */ /* 0x000fe20000010000 */
[----:B------:R1:W-:Y:S04]  /*a260*/  STL [R1+0x4], R3 ;  /* 0x0000040301007387 */ /* 0x0003e80000100800 */
[----:B------:R2:W-:Y:S01]  /*a270*/  STL [R1+0xc], R0 ;  /* 0x00000c0001007387 */ /* 0x0005e20000100800 */
[----:B-1----:R-:W-:Y:S02]  /*a280*/  MOV R3, R137 ;  /* 0x0000008900037202 */ /* 0x002fe40000000f00 */
[----:B--2---:R-:W-:Y:S01]  /*a290*/  MOV R0, R138 ;  /* 0x0000008a00007202 */ /* 0x004fe20000000f00 */
[----:B------:R-:W-:-:S05]  /*a2a0*/  @P0 BRA `(.L_x_768) ;  /* 0xffffc1c000000947 */ /* 0x000fca000383ffff */
.L_x_767:
[----:B------:R-:W2:Y:S04]  /*a2b0*/  LDL.LU R7, [R1] ;  /* 0x0000000001077983 */ /* 0x000ea80000300800 */
[----:B-1----:R-:W3:Y:S04]  /*a2c0*/  LDL.LU R4, [R1+0x8] ;  /* 0x0000080001047983 */ /* 0x002ee80000300800 */
[----:B------:R-:W4:Y:S04]  /*a2d0*/  LDL.LU R10, [R1+0x4] ;  /* 0x00000400010a7983 */ /* 0x000f280000300800 */
[----:B------:R-:W5:Y:S01]  /*a2e0*/  LDL.LU R9, [R1+0xc] ;  /* 0x00000c0001097983 */ /* 0x000f620000300800 */
[----:B------:R-:W-:-:S02]  /*a2f0*/  MOV R37, 0xff800000 ;  /* 0xff80000000257802 */ /* 0x000fc40000000f00 */
[----:B------:R-:W-:Y:S02]  /*a300*/  MOV R38, 0xff800000 ;  /* 0xff80000000267802 */ /* 0x000fe40000000f00 */
[----:B------:R-:W-:Y:S02]  /*a310*/  MOV R39, 0xff800000 ;  /* 0xff80000000277802 */ /* 0x000fe40000000f00 */
[----:B------:R-:W-:Y:S02]  /*a320*/  MOV R40, 0xff800000 ;  /* 0xff80000000287802 */ /* 0x000fe40000000f00 */
[----:B------:R-:W-:Y:S01]  /*a330*/  PLOP3.LUT P4, PT, PT, PT, PT, 0x8, 0x0 ;  /* 0x000000000000781c */ /* 0x000fe20003f8e170 */
[----:B--2---:R-:W1:Y:S04]  /*a340*/  SHFL.BFLY PT, R5, R7, 0x2, 0x1f ;  /* 0x0c401f0007057f89 */ /* 0x004e6800000e0000 */
[----:B---3--:R-:W2:Y:S04]  /*a350*/  SHFL.BFLY PT, R6, R4, 0x2, 0x1f ;  /* 0x0c401f0004067f89 */ /* 0x008ea800000e0000 */
[----:B-----5:R-:W3:Y:S01]  /*a360*/  SHFL.BFLY PT, R8, R9, 0x2, 0x1f ;  /* 0x0c401f0009087f89 */ /* 0x020ee200000e0000 */
[----:B-1----:R-:W-:-:S03]  /*a370*/  FADD.FTZ R5, R5, R7 ;  /* 0x0000000705057221 */ /* 0x002fc60000010000 */
[----:B----4-:R-:W1:Y:S01]  /*a380*/  SHFL.BFLY PT, R7, R10, 0x2, 0x1f ;  /* 0x0c401f000a077f89 */ /* 0x010e6200000e0000 */
[----:B--2---:R-:W-:-:S03]  /*a390*/  FADD.FTZ R6, R6, R4 ;  /* 0x0000000406067221 */ /* 0x004fc60000010000 */
[----:B------:R-:W2:Y:S04]  /*a3a0*/  SHFL.BFLY PT, R0, R5, 0x1, 0x1f ;  /* 0x0c201f0005007f89 */ /* 0x000ea800000e0000 */
[----:B------:R-:W4:Y:S01]  /*a3b0*/  SHFL.BFLY PT, R4, R6, 0x1, 0x1f ;  /* 0x0c201f0006047f89 */ /* 0x000f2200000e0000 */
[----:B---3--:R-:W-:-:S05]  /*a3c0*/  FADD.FTZ R8, R8, R9 ;  /* 0x0000000908087221 */ /* 0x008fca0000010000 */
[----:B------:R-:W3:Y:S01]  /*a3d0*/  SHFL.BFLY PT, R9, R8, 0x1, 0x1f ;  /* 0x0c201f0008097f89 */ /* 0x000ee200000e0000 */
[----:B-1----:R-:W-:Y:S02]  /*a3e0*/  FADD.FTZ R7, R7, R10 ;  /* 0x0000000a07077221 */ /* 0x002fe40000010000 */
[----:B--2---:R-:W-:-:S03]  /*a3f0*/  FADD.FTZ R5, R5, R0 ;  /* 0x0000000005057221 */ /* 0x004fc60000010000 */
[----:B------:R-:W1:Y:S01]  /*a400*/  SHFL.BFLY PT, R3, R7, 0x1, 0x1f ;  /* 0x0c201f0007037f89 */ /* 0x000e6200000e0000 */
[----:B------:R-:W-:Y:S01]  /*a410*/  MOV R0, RZ ;  /* 0x000000ff00007202 */ /* 0x000fe20000000f00 */
[----:B----4-:R-:W-:Y:S01]  /*a420*/  FADD.FTZ R6, R6, R4 ;  /* 0x0000000406067221 */ /* 0x010fe20000010000 */
[----:B------:R-:W-:Y:S02]  /*a430*/  FSETP.NE.FTZ.AND P3, PT, R5, RZ, PT ;  /* 0x000000ff0500720b */ /* 0x000fe40003f75000 */
[----:B------:R-:W-:Y:S02]  /*a440*/  MOV R4, RZ ;  /* 0x000000ff00047202 */ /* 0x000fe40000000f00 */
[----:B------:R-:W-:Y:S01]  /*a450*/  FSETP.NE.FTZ.AND P2, PT, R6, RZ, PT ;  /* 0x000000ff0600720b */ /* 0x000fe20003f55000 */
[----:B---3--:R-:W-:-:S05]  /*a460*/  FADD.FTZ R8, R9, R8 ;  /* 0x0000000809087221 */ /* 0x008fca0000010000 */
[----:B------:R-:W-:-:S03]  /*a470*/  FSETP.NE.FTZ.AND P0, PT, R8, RZ, PT ;  /* 0x000000ff0800720b */ /* 0x000fc60003f15000 */
[----:B------:R-:W2:Y:S01]  /*a480*/  @P3 MUFU.RCP R0, R5 ;  /* 0x0000000500003308 */ /* 0x000ea20000001000 */
[----:B-1----:R-:W-:Y:S01]  /*a490*/  FADD.FTZ R7, R7, R3 ;  /* 0x0000000307077221 */ /* 0x002fe20000010000 */
[----:B------:R-:W-:-:S06]  /*a4a0*/  MOV R3, RZ ;  /* 0x000000ff00037202 */ /* 0x000fcc0000000f00 */
[----:B------:R-:W-:Y:S01]  /*a4b0*/  @P2 MUFU.RCP R4, R6 ;  /* 0x0000000600042308 */ /* 0x000fe20000001000 */
[----:B------:R-:W-:Y:S01]  /*a4c0*/  FSETP.NE.FTZ.AND P1, PT, R7, RZ, PT ;  /* 0x000000ff0700720b */ /* 0x000fe20003f35000 */
[----:B--2---:R-:W-:-:S06]  /*a4d0*/  FMUL.FTZ R148, R0, R148 ;  /* 0x0000009400947220 */ /* 0x004fcc0000410000 */
[----:B------:R-:W-:Y:S01]  /*a4e0*/  @P2 MUFU.LG2 R9, R6 ;  /* 0x0000000600092308 */ /* 0x000fe20000000c00 */
[C---:B------:R-:W-:Y:S02]  /*a4f0*/  FMUL.FTZ R149, R0.reuse, R149 ;  /* 0x0000009500957220 */ /* 0x040fe40000410000 */
[C---:B------:R-:W-:Y:S02]  /*a500*/  FMUL.FTZ R156, R0.reuse, R156 ;  /* 0x0000009c009c7220 */ /* 0x040fe40000410000 */
[C---:B------:R-:W-:Y:S02]  /*a510*/  FMUL.FTZ R157, R0.reuse, R157 ;  /* 0x0000009d009d7220 */ /* 0x040fe40000410000 */
[C---:B------:R-:W-:Y:S01]  /*a520*/  FMUL.FTZ R160, R0.reuse, R160 ;  /* 0x000000a000a07220 */ /* 0x040fe20000410000 */
[----:B------:R-:W1:Y:S01]  /*a530*/  @P1 MUFU.RCP R3, R7 ;  /* 0x0000000700031308 */ /* 0x000e620000001000 */
        /* <DEDUP_REMOVED lines=80> */
.L_x_751:
        /* <DEDUP_REMOVED lines=122> */
.L_x_770:
        /* <DEDUP_REMOVED lines=184> */
.L_x_769:
        /* <DEDUP_REMOVED lines=19> */
.L_x_771:
        /* <DEDUP_REMOVED lines=42> */
.L_x_773:
[----:B------:R-:W-:Y:S05]  /*c130*/  BSYNC B0 ;  /* 0x0000000000007941 */ /* 0x000fea0003800000 */
.L_x_772:
        /* <DEDUP_REMOVED lines=103> */
.L_x_774:
        /* <DEDUP_REMOVED lines=13> */
.L_x_1482:


//--------------------- .text._ZN7cutlass13device_kernelIN5flash19enable_sm80_to_sm89INS1_16FlashAttnFwdSm80INS1_25CollectiveMainloopFwdSm80ILi4ELi1ELb0EN4cute5tupleIJNS5_1CILi128EEENS7_ILi112EEENS7_ILi64EEEEEELi64ENS_10bfloat16_tEfNS_4arch4Sm80ELb0ELb0ELb0ELb1ELb0ELb1ELb1ELb0EEENS1_21CollectiveEpilogueFwdINS6_IJS8_SA_S9_EEENS6_IJNS7_ILi1EEESI_SI_EEESC_SE_Li128ELb1ELb1ELb0ELb0EEENS1_19SingleTileSchedulerILb1ELb0ELb1ELi128EEEEEEEEEvNT_6ParamsE --------------------------
	.section	.text._ZN7cutlass13device_kernelIN5flash19enable_sm80_to_sm89INS1_16FlashAttnFwdSm80INS1_25CollectiveMainloopFwdSm80ILi4ELi1ELb0EN4cute5tupleIJNS5_1CILi128EEENS7_ILi112EEENS7_ILi64EEEEEELi64ENS_10bfloat16_tEfNS_4arch4Sm80ELb0ELb0ELb0ELb1ELb0ELb1ELb1ELb0EEENS1_21CollectiveEpilogueFwdINS6_IJS8_SA_S9_EEENS6_IJNS7_ILi1EEESI_SI_EEESC_SE_Li128ELb1ELb1ELb0ELb0EEENS1_19SingleTileSchedulerILb1ELb0ELb1ELi128EEEEEEEEEvNT_6ParamsE,"ax",@progbits
	.sectioninfo	@"SHI_REGISTERS=255"
	.align	128
.text._ZN7cutlass13device_kernelIN5flash19enable_sm80_to_sm89INS1_16FlashAttnFwdSm80INS1_25CollectiveMainloopFwdSm80ILi4ELi1ELb0EN4cute5tupleIJNS5_1CILi128EEENS7_ILi112EEENS7_ILi64EEEEEELi64ENS_10bfloat16_tEfNS_4arch4Sm80ELb0ELb0ELb0ELb1ELb0ELb1ELb1ELb0EEENS1_21CollectiveEpilogueFwdINS6_IJS8_SA_S9_EEENS6_IJNS7_ILi1EEESI_SI_EEESC_SE_Li128ELb1ELb1ELb0ELb0EEENS1_19SingleTileSchedulerILb1ELb0ELb1ELi128EEEEEEEEEvNT_6ParamsE:
        .type           _ZN7cutlass13device_kernelIN5flash19enable_sm80_to_sm89INS1_16FlashAttnFwdSm80INS1_25CollectiveMainloopFwdSm80ILi4ELi1ELb0EN4cute5tupleIJNS5_1CILi128EEENS7_ILi112EEENS7_ILi64EEEEEELi64ENS_10bfloat16_tEfNS_4arch4Sm80ELb0ELb0ELb0ELb1ELb0ELb1ELb1ELb0EEENS1_21CollectiveEpilogueFwdINS6_IJS8_SA_S9_EEENS6_IJNS7_ILi1EEESI_SI_EEESC_SE_Li128ELb1ELb1ELb0ELb0EEENS1_19SingleTileSchedulerILb1ELb0ELb1ELi128EEEEEEEEEvNT_6ParamsE,@function
        .size           _ZN7cutlass13device_kernelIN5flash19enable_sm80_to_sm89INS1_16FlashAttnFwdSm80INS1_25CollectiveMainloopFwdSm80ILi4ELi1ELb0EN4cute5tupleIJNS5_1CILi128EEENS7_ILi112EEENS7_ILi64EEEEEELi64ENS_10bfloat16_tEfNS_4arch4Sm80ELb0ELb0ELb0ELb1ELb0ELb1ELb1ELb0EEENS1_21CollectiveEpilogueFwdINS6_IJS8_SA_S9_EEENS6_IJNS7_ILi1EEESI_SI_EEESC_SE_Li128ELb1ELb1ELb0ELb0EEENS1_19SingleTileSchedulerILb1ELb0ELb1ELi128EEEEEEEEEvNT_6ParamsE,(.L_x_1483 - _ZN7cutlass13device_kernelIN5flash19enable_sm80_to_sm89INS1_16FlashAttnFwdSm80INS1_25CollectiveMainloopFwdSm80ILi4ELi1ELb0EN4cute5tupleIJNS5_1CILi128EEENS7_ILi112EEENS7_ILi64EEEEEELi64ENS_10bfloat16_tEfNS_4arch4Sm80ELb0ELb0ELb0ELb1ELb0ELb1ELb1ELb0EEENS1_21CollectiveEpilogueFwdINS6_IJS8_SA_S9_EEENS6_IJNS7_ILi1EEESI_SI_EEESC_SE_Li128ELb1ELb1ELb0ELb0EEENS1_19SingleTileSchedulerILb1ELb0ELb1ELi128EEEEEEEEEvNT_6ParamsE)
        .other          _ZN7cutlass13device_kernelIN5flash19enable_sm80_to_sm89INS1_16FlashAttnFwdSm80INS1_25CollectiveMainloopFwdSm80ILi4ELi1ELb0EN4cute5tupleIJNS5_1CILi128EEENS7_ILi112EEENS7_ILi64EEEEEELi64ENS_10bfloat16_tEfNS_4arch4Sm80ELb0ELb0ELb0ELb1ELb0ELb1ELb1ELb0EEENS1_21CollectiveEpilogueFwdINS6_IJS8_SA_S9_EEENS6_IJNS7_ILi1EEESI_SI_EEESC_SE_Li128ELb1ELb1ELb0ELb0EEENS1_19SingleTileSchedulerILb1ELb0ELb1ELi128EEEEEEEEEvNT_6ParamsE,@"STO_CUDA_ENTRY STV_DEFAULT"
_ZN7cutlass13device_kernelIN5flash19enable_sm80_to_sm89INS1_16FlashAttnFwdSm80INS1_25CollectiveMainloopFwdSm80ILi4ELi1ELb0EN4cute5tupleIJNS5_1CILi128EEENS7_ILi112EEENS7_ILi64EEEEEELi64ENS_10bfloat16_tEfNS_4arch4Sm80ELb0ELb0ELb0ELb1ELb0ELb1ELb1ELb0EEENS1_21CollectiveEpilogueFwdINS6_IJS8_SA_S9_EEENS6_IJNS7_ILi1EEESI_SI_EEESC_SE_Li128ELb1ELb1ELb0ELb0EEENS1_19SingleTileSchedulerILb1ELb0ELb1ELi128EEEEEEEEEvNT_6ParamsE:
        /* <DEDUP_REMOVED lines=17> */
.L_x_776:
        /* <DEDUP_REMOVED lines=8> */
.L_x_778:
[----:B------:R-:W-:-:S05]  /*0190*/  MOV R0, c[0x0][0x54c] ;  /* 0x0001530000007a02 */ /* 0x000fca0000000f00 */
.L_x_777:
[----:B-----5:R-:W-:Y:S01]  /*01a0*/  IMAD R0, R0, c[0x0][0x548], RZ ;  /* 0x0001520000007a24 */ /* 0x020fe200078e02ff */
[----:B-1----:R-:W-:-:S04]  /*01b0*/  SHF.L.U32 R2, R213, 0x7, RZ ;  /* 0x00000007d5027819 */ /* 0x002fc800000006ff */
[----:B------:R-:W-:-:S04]  /*01c0*/  ISETP.GE.AND P0, PT, R2, R0, PT ;  /* 0x000000000200720c */ /* 0x000fc80003f06270 */
[----:B------:R-:W-:-:S05]  /*01d0*/  SEL R0, R5, 0xffffffff, !P0 ;  /* 0xffffffff05007807 */ /* 0x000fca0004000000 */
[----:B------:R1:W-:Y:S01]  /*01e0*/  STL [R1+0x10], R0 ;  /* 0x0000100001007387 */ /* 0x0003e20000100800 */
[----:B------:R-:W-:Y:S05]  /*01f0*/  BRA `(.L_x_779) ;  /* 0x0000013000007947 */ /* 0x000fea0003800000 */
.L_x_775:
[----:B---3--:R-:W-:-:S04]  /*0200*/  ISETP.NE.U32.AND P0, PT, RZ, c[0x0][0x568], PT ;  /* 0x00015a00ff007a0c */ /* 0x008fc80003f05070 */
[----:B------:R-:W-:-:S13]  /*0210*/  ISETP.NE.AND.EX P0, PT, RZ, c[0x0][0x56c], PT, P0 ;  /* 0x00015b00ff007a0c */ /* 0x000fda0003f05300 */
[----:B------:R-:W-:Y:S05]  /*0220*/  @!P0 BRA `(.L_x_780) ;  /* 0x0000002000008947 */ /* 0x000fea0003800000 */
[----:B------:R1:W5:Y:S01]  /*0230*/  LDG.E R0, [R2.64] ;  /* 0x0000000a02007981 */ /* 0x000362000c1e1900 */
[----:B------:R-:W-:Y:S05]  /*0240*/  BRA `(.L_x_781) ;  /* 0x0000009000007947 */ /* 0x000fea0003800000 */
.L_x_780:
        /* <DEDUP_REMOVED lines=8> */
.L_x_782:
[----:B------:R-:W-:-:S05]  /*02d0*/  MOV R0, c[0x0][0x54c] ;  /* 0x0001530000007a02 */ /* 0x000fca0000000f00 */
.L_x_781:
[----:B-----5:R-:W-:Y:S01]  /*02e0*/  IMAD R0, R0, c[0x0][0x548], RZ ;  /* 0x0001520000007a24 */ /* 0x020fe200078e02ff */
[----:B-1----:R-:W-:-:S04]  /*02f0*/  SHF.L.U32 R2, R213, 0x7, RZ ;  /* 0x00000007d5027819 */ /* 0x002fc800000006ff */
[----:B------:R-:W-:-:S04]  /*0300*/  ISETP.GE.AND P0, PT, R2, R0, PT ;  /* 0x000000000200720c */ /* 0x000fc80003f06270 */
[----:B------:R-:W-:-:S05]  /*0310*/  SEL R0, R5, 0xffffffff, !P0 ;  /* 0xffffffff05007807 */ /* 0x000fca0004000000 */
[----:B------:R1:W-:Y:S04]  /*0320*/  STL [R1+0x10], R0 ;  /* 0x0000100001007387 */ /* 0x0003e80000100800 */
.L_x_779:
        /* <DEDUP_REMOVED lines=37> */
.L_x_783:
[----:B--2---:R-:W-:-:S04]  /*0580*/  ISETP.NE.U32.AND P0, PT, RZ, c[0x0][0x368], PT ;  /* 0x0000da00ff007a0c */ /* 0x004fc80003f05070 */
[----:B------:R-:W-:-:S13]  /*0590*/  ISETP.NE.AND.EX P0, PT, RZ, c[0x0][0x36c], PT, P0 ;  /* 0x0000db00ff007a0c */ /* 0x000fda0003f05300 */
[----:B------:R-:W-:Y:S05]  /*05a0*/  @!P0 BRA `(.L_x_784) ;  /* 0x0000003000008947 */ /* 0x000fea0003800000 */
[----:B------:R-:W-:-:S05]  /*05b0*/  IMAD.WIDE R4, R38, R14, c[0x0][0x368] ;  /* 0x0000da0026047625 */ /* 0x000fca00078e020e */
[----:B------:R1:W5:Y:S01]  /*05c0*/  LDG.E R13, [R4.64] ;  /* 0x0000000a040d7981 */ /* 0x000362000c1e1900 */
[----:B------:R-:W-:Y:S05]  /*05d0*/  BRA `(.L_x_785) ;  /* 0x0000004000007947 */ /* 0x000fea0003800000 */
.L_x_784:
[----:B------:R-:W-:Y:S05]  /*05e0*/  @!P5 BRA `(.L_x_785) ;  /* 0x000000300000d947 */ /* 0x000fea0003800000 */
[----:B------:R1:W2:Y:S04]  /*05f0*/  LDG.E R6, [R4.64] ;  /* 0x0000000a04067981 */ /* 0x0002a8000c1e1900 */
[----:B-1----:R-:W2:Y:S02]  /*0600*/  LDG.E R4, [R4.64+0x4] ;  /* 0x0000040a04047981 */ /* 0x002ea4000c1e1900 */
[----:B--2---:R-:W-:Y:S02]  /*0610*/  IADD3 R13, -R6, R4, RZ ;  /* 0x00000004060d7210 */ /* 0x004fe40007ffe1ff */
.L_x_785:
        /* <DEDUP_REMOVED lines=18> */
[----:B------:R1:W-:Y:S03]  /*0740*/  STL [R1+0x30], R7 ;  /* 0x0000300701007387 */ /* 0x0003e60000100800 */
        /* <DEDUP_REMOVED lines=374> */
.L_x_833:
        /* <DEDUP_REMOVED lines=48> */
.L_x_791:
[----:B------:R-:W-:Y:S05]  /*21b0*/  BSYNC B0 ;  /* 0x0000000000007941 */ /* 0x000fea0003800000 */
.L_x_790:
        /* <DEDUP_REMOVED lines=37> */
.L_x_793:
[----:B------:R-:W-:Y:S05]  /*2410*/  BSYNC B0 ;  /* 0x0000000000007941 */ /* 0x000fea0003800000 */
.L_x_792:
        /* <DEDUP_REMOVED lines=40> */
.L_x_795:
[----:B------:R-:W-:Y:S05]  /*26a0*/  BSYNC B0 ;  /* 0x0000000000007941 */ /* 0x000fea0003800000 */
.L_x_794:
        /* <DEDUP_REMOVED lines=38> */
.L_x_797:
[----:B------:R-:W-:Y:S05]  /*2910*/  BSYNC B0 ;  /* 0x0000000000007941 */ /* 0x000fea0003800000 */
.L_x_796:
        /* <DEDUP_REMOVED lines=76> */
.L_x_801:
[----:B------:R-:W-:Y:S05]  /*2de0*/  BSYNC B0 ;  /* 0x0000000000007941 */ /* 0x000fea0003800000 */
.L_x_800:
        /* <DEDUP_REMOVED lines=59> */
.L_x_799:
[----:B------:R-:W-:Y:S05]  /*31a0*/  BSYNC B1 ;  /* 0x0000000000017941 */ /* 0x000fea0003800000 */
.L_x_798:
        /* <DEDUP_REMOVED lines=64> */
.L_x_805:
[----:B------:R-:W-:Y:S05]  /*35b0*/  BSYNC B0 ;  /* 0x0000000000007941 */ /* 0x000fea0003800000 */
.L_x_804:
        /* <DEDUP_REMOVED lines=59> */
.L_x_803:
[----:B------:R-:W-:Y:S05]  /*3970*/  BSYNC B1 ;  /* 0x0000000000017941 */ /* 0x000fea0003800000 */
.L_x_802:
        /* <DEDUP_REMOVED lines=63> */
.L_x_809:
[----:B------:R-:W-:Y:S05]  /*3d70*/  BSYNC B0 ;  /* 0x0000000000007941 */ /* 0x000fea0003800000 */
.L_x_808:
        /* <DEDUP_REMOVED lines=59> */
.L_x_807:
[----:B------:R-:W-:Y:S05]  /*4130*/  BSYNC B1 ;  /* 0x0000000000017941 */ /* 0x000fea0003800000 */
.L_x_806:
        /* <DEDUP_REMOVED lines=62> */
.L_x_812:
[----:B------:R-:W-:Y:S05]  /*4520*/  BSYNC B0 ;  /* 0x0000000000007941 */ /* 0x000fea0003800000 */
.L_x_811:
        /* <DEDUP_REMOVED lines=60> */
.L_x_789:
[-C--:B------:R-:W-:Y:S01]  /*48f0*/  ISETP.GE.AND P0, PT, R169, R76.reuse, PT ;  /* 0x0000004ca900720c */ /* 0x080fe20003f06270 */
[----:B------:R-:W-:Y:S01]  /*4900*/  CS2R R18, SRZ ;  /* 0x0000000000127805 */ /* 0x000fe2000001ff00 */
[----:B------:R-:W-:Y:S01]  /*4910*/  ISETP.NE.AND P4, PT, R98, RZ, PT ;  /* 0x000000ff6200720c */ /* 0x000fe20003f85270 */
[----:B------:R-:W-:Y:S01]  /*4920*/  CS2R R16, SRZ ;  /* 0x0000000000107805 */ /* 0x000fe2000001ff00 */
[----:B------:R-:W-:Y:S01]  /*4930*/  ISETP.GE.OR P2, PT, R26, c[0x0][0x27c], P0 ;  /* 0x00009f001a007a0c */ /* 0x000fe20000746670 */
        /* <DEDUP_REMOVED lines=218> */
.L_x_814:
[----:B------:R-:W-:Y:S05]  /*56e0*/  BSYNC B0 ;  /* 0x0000000000007941 */ /* 0x000fea0003800000 */
.L_x_813:
        /* <DEDUP_REMOVED lines=115> */
.L_x_816:
[----:B------:R-:W-:Y:S05]  /*5e20*/  BSYNC B0 ;  /* 0x0000000000007941 */ /* 0x000fea0003800000 */
.L_x_815:
        /* <DEDUP_REMOVED lines=115> */
.L_x_818:
[----:B------:R-:W-:Y:S05]  /*6560*/  BSYNC B0 ;  /* 0x0000000000007941 */ /* 0x000fea0003800000 */
.L_x_817:
        /* <DEDUP_REMOVED lines=115> */
.L_x_788:
        /* <DEDUP_REMOVED lines=20> */
.L_x_820:
[----:B------:R-:W-:Y:S05]  /*6de0*/  BSYNC B0 ;  /* 0x0000000000007941 */ /* 0x000fea0003800000 */
.L_x_819:
        /* <DEDUP_REMOVED lines=20> */
.L_x_822:
[----:B------:R-:W-:Y:S05]  /*6f30*/  BSYNC B0 ;  /* 0x0000000000007941 */ /* 0x000fea0003800000 */
.L_x_821:
        /* <DEDUP_REMOVED lines=20> */
.L_x_824:
[----:B------:R-:W-:Y:S05]  /*7080*/  BSYNC B0 ;  /* 0x0000000000007941 */ /* 0x000fea0003800000 */
.L_x_823:
        /* <DEDUP_REMOVED lines=19> */
.L_x_810:
[----:B------:R-:W-:Y:S05]  /*71c0*/  BSYNC B2 ;  /* 0x0000000000027941 */ /* 0x000fea0003800000 */
.L_x_787:
        /* <DEDUP_REMOVED lines=125> */
.L_x_826:
[----:B-1----:R-:W-:Y:S05]  /*79a0*/  BSYNC B0 ;  /* 0x0000000000007941 */ /* 0x002fea0003800000 */
.L_x_825:
        /* <DEDUP_REMOVED lines=20> */
.L_x_828:
[----:B------:R-:W-:Y:S05]  /*7af0*/  BSYNC B0 ;  /* 0x0000000000007941 */ /* 0x000fea0003800000 */
.L_x_827:
        /* <DEDUP_REMOVED lines=20> */
.L_x_830:
[----:B------:R-:W-:Y:S05]  /*7c40*/  BSYNC B0 ;  /* 0x0000000000007941 */ /* 0x000fea0003800000 */
.L_x_829:
        /* <DEDUP_REMOVED lines=20> */
.L_x_832:
[----:B------:R-:W-:Y:S05]  /*7d90*/  BSYNC B0 ;  /* 0x0000000000007941 */ /* 0x000fea0003800000 */
.L_x_831:
        /* <DEDUP_REMOVED lines=18> */
[----:B------:R-:W-:Y:S02]  /*7ec0*/  @P0 IADD3 R6, P2, R8, R170, RZ ;  /* 0x000000aa08060210 */ /* 0x000fe40007f5e0ff */
[----:B------:R2:W-:Y:S01]  /*7ed0*/  @P0 LDGSTS.E.BYPASS.LTC128B.128 [R94+0x4100], [R12.64], !P6 ;  /* 0x041000000c5e0fae */ /* 0x0005e2000f101d4a */
[----:B------:R-:W-:Y:S02]  /*7ee0*/  @P0 IADD3.X R9, R13, R166, RZ, P1, !PT ;  /* 0x000000a60d090210 */ /* 0x000fe40000ffe4ff */
[-C--:B------:R-:W-:Y:S03]  /*7ef0*/  @P0 IADD3 R4, P1, R6, R170.reuse, RZ ;  /* 0x000000aa06040210 */ /* 0x080fe60007f3e0ff */
[----:B------:R2:W-:Y:S01]  /*7f00*/  @P0 LDGSTS.E.BYPASS.LTC128B.128 [R94+0x4900], [R8.64], !P6 ;  /* 0x04900000085e0fae */ /* 0x0005e2000f101d4a */
[--C-:B------:R-:W-:Y:S01]  /*7f10*/  @P0 IMAD.X R7, R9, 0x1, R166.reuse, P2 ;  /* 0x0000000109070824 */ /* 0x100fe200010e06a6 */
[----:B------:R-:W-:Y:S03]  /*7f20*/  @P0 IADD3 R2, P2, R4, R170, RZ ;  /* 0x000000aa04020210 */ /* 0x000fe60007f5e0ff */
        /* <DEDUP_REMOVED lines=11> */
.L_x_786:
        /* <DEDUP_REMOVED lines=51> */
[----:B------:R-:W3:Y:S01]  /*8310*/  LDL R252, [R1+0x30] ;  /* 0x0000300001fc7983 */ /* 0x000ee20000100800 */
        /* <DEDUP_REMOVED lines=229> */
[----:B------:R-:W-:Y:S01]  /*9170*/  @P2 IMAD.SHL.U32 R5, R63, 0x2, RZ ;  /* 0x000000023f052824 */ /* 0x000fe200078e00ff */
        /* <DEDUP_REMOVED lines=34> */
.L_x_835:
        /* <DEDUP_REMOVED lines=47> */
.L_x_839:
[----:B------:R-:W-:Y:S05]  /*9690*/  BSYNC B0 ;  /* 0x0000000000007941 */ /* 0x000fea0003800000 */
.L_x_838:
        /* <DEDUP_REMOVED lines=87> */
.L_x_843:
[----:B------:R-:W-:Y:S05]  /*9c10*/  BSYNC B0 ;  /* 0x0000000000007941 */ /* 0x000fea0003800000 */
.L_x_842:
        /* <DEDUP_REMOVED lines=41> */
.L_x_841:
[----:B------:R-:W-:Y:S05]  /*9eb0*/  BSYNC B1 ;  /* 0x0000000000017941 */ /* 0x000fea0003800000 */
.L_x_840:
        /* <DEDUP_REMOVED lines=45> */
.L_x_847:
[----:B------:R-:W-:Y:S05]  /*a190*/  BSYNC B0 ;  /* 0x0000000000007941 */ /* 0x000fea0003800000 */
.L_x_846:
        /* <DEDUP_REMOVED lines=41> */
.L_x_845:
[----:B------:R-:W-:Y:S05]  /*a430*/  BSYNC B1 ;  /* 0x0000000000017941 */ /* 0x000fea0003800000 */
.L_x_844:
        /* <DEDUP_REMOVED lines=45> */
.L_x_851:
[----:B------:R-:W-:Y:S05]  /*a710*/  BSYNC B0 ;  /* 0x0000000000007941 */ /* 0x000fea0003800000 */
.L_x_850:
        /* <DEDUP_REMOVED lines=41> */
.L_x_849:
[----:B------:R-:W-:Y:S05]  /*a9b0*/  BSYNC B1 ;  /* 0x0000000000017941 */ /* 0x000fea0003800000 */
.L_x_848:
        /* <DEDUP_REMOVED lines=44> */
.L_x_854:
[----:B------:R-:W-:Y:S05]  /*ac80*/  BSYNC B0 ;  /* 0x0000000000007941 */ /* 0x000fea0003800000 */
.L_x_853:
        /* <DEDUP_REMOVED lines=42> */
.L_x_837:
        /* <DEDUP_REMOVED lines=14> */
.L_x_856:
[----:B------:R-:W-:Y:S05]  /*b010*/  BSYNC B0 ;  /* 0x0000000000007941 */ /* 0x000fea0003800000 */
.L_x_855:
        /* <DEDUP_REMOVED lines=119> */
.L_x_858:
[----:B------:R-:W-:Y:S05]  /*b790*/  BSYNC B0 ;  /* 0x0000000000007941 */ /* 0x000fea0003800000 */
.L_x_857:
        /* <DEDUP_REMOVED lines=94> */
.L_x_860:
[----:B------:R-:W-:Y:S05]  /*bd80*/  BSYNC B0 ;  /* 0x0000000000007941 */ /* 0x000fea0003800000 */
.L_x_859:
        /* <DEDUP_REMOVED lines=94> */
.L_x_862:
[----:B------:R-:W-:Y:S05]  /*c370*/  BSYNC B0 ;  /* 0x0000000000007941 */ /* 0x000fea0003800000 */
.L_x_861:
        /* <DEDUP_REMOVED lines=93> */
.L_x_852:
[----:B------:R-:W-:Y:S05]  /*c950*/  BSYNC B2 ;  /* 0x0000000000027941 */ /* 0x000fea0003800000 */
.L_x_836:
[----:B---3--:R-:W-:Y:S01]  /*c960*/  SHF.R.S32.HI R7, RZ, 0x4, R49 ;  /* 0x00000004ff077819 */ /* 0x008fe20000011431 */
[----:B------:R-:W-:Y:S01]  /*c970*/  IMAD.SHL.U32 R6, R136, 0x40, RZ ;  /* 0x0000004088067824 */ /* 0x000fe200078e00ff */
[----:B------:R-:W-:-:S04]  /*c980*/  DEPBAR.LE SB0, 0x0 ;  /* 0x000080000000791a */ /* 0x000fc80000000000 */
[----:B------:R-:W-:Y:S01]  /*c990*/  LEA.HI R0, R49, R7, RZ, 0x1 ;  /* 0x0000000731007211 */ /* 0x000fe200078f08ff */
        /* <DEDUP_REMOVED lines=31> */
[--C-:B------:R-:W-:Y:S01]  /*cb90*/  IMAD R237, R3, 0x2, R234.reuse ;  /* 0x0000000203ed7824 */ /* 0x100fe200078e02ea */
[----:B------:R-:W-:Y:S01]  /*cba0*/  @P0 IADD3 R238, R0, -0x20, RZ ;  /* 0xffffffe000ee0810 */ /* 0x000fe20007ffe0ff */
[----:B------:R-:W-:Y:S01]  /*cbb0*/  IMAD R0, R93, c[0x0][0x208], RZ ;  /* 0x000082005d007a24 */ /* 0x000fe200078e02ff */
[----:B------:R-:W-:Y:S01]  /*cbc0*/  ISETP.GE.AND P0, PT, R60, c[0x0][0x1d4], PT ;  /* 0x000075003c007a0c */ /* 0x000fe20003f06270 */
[----:B------:R-:W-:Y:S01]  /*cbd0*/  IMAD R235, R4, 0x2, R234 ;  /* 0x0000000204eb7824 */ /* 0x000fe200078e02ea */
[----:B------:R-:W-:Y:S01]  /*cbe0*/  IADD3 R244, R238, 0x800, RZ ;  /* 0x00000800eef47810 */ /* 0x000fe20007ffe0ff */
[----:B------:R-:W-:Y:S01]  /*cbf0*/  IMAD R0, R92, c[0x0][0x20c], R0 ;  /* 0x000083005c007a24 */ /* 0x000fe200078e0200 */
[C---:B------:R-:W-:Y:S01]  /*cc00*/  ISETP.LT.OR P4, PT, R62.reuse, 0x1, P0 ;  /* 0x000000013e00780c */ /* 0x040fe20000781670 */
[----:B------:R-:W-:Y:S01]  /*cc10*/  IMAD R236, R3, 0x2, R235 ;  /* 0x0000000203ec7824 */ /* 0x000fe200078e02eb */
[C---:B------:R-:W-:Y:S01]  /*cc20*/  ISETP.LT.OR P6, PT, R62.reuse, 0x21, P0 ;  /* 0x000000213e00780c */ /* 0x040fe200007c1670 */
[----:B------:R-:W-:Y:S01]  /*cc30*/  IMAD.IADD R0, R7, 0x1, R0 ;  /* 0x0000000107007824 */ /* 0x000fe200078e0200 */
[----:B------:R-:W-:Y:S01]  /*cc40*/  ISETP.LT.OR P5, PT, R62, 0x31, P0 ;  /* 0x000000313e00780c */ /* 0x000fe200007a1670 */
[----:B------:R-:W-:Y:S01]  /*cc50*/  IMAD.WIDE.U32 R6, R6, 0x70, R94 ;  /* 0x0000007006067825 */ /* 0x000fe200078e005e */
[----:B------:R-:W-:-:S02]  /*cc60*/  IADD3 R243, R238, 0x1000, RZ ;  /* 0x00001000eef37810 */ /* 0x000fc40007ffe0ff */
[----:B------:R-:W-:Y:S01]  /*cc70*/  IADD3 R242, R238, 0x1800, RZ ;  /* 0x00001800eef27810 */ /* 0x000fe20007ffe0ff */
[----:B------:R-:W-:Y:S01]  /*cc80*/  IMAD R0, R0, 0x70, RZ ;  /* 0x0000007000007824 */ /* 0x000fe200078e02ff */
[----:B------:R-:W-:Y:S01]  /*cc90*/  LDSM.16.M88.4 R24, [R139+0x3900] ;  /* 0x003900008b18783b */ /* 0x000fe20000000200 */
[C---:B------:R-:W-:Y:S02]  /*cca0*/  IADD3 R241, R238.reuse, 0x2000, RZ ;  /* 0x00002000eef17810 */ /* 0x040fe40007ffe0ff */
[----:B------:R-:W-:Y:S01]  /*ccb0*/  IMAD.IADD R0, R7, 0x1, R0 ;  /* 0x0000000107007824 */ /* 0x000fe200078e0200 */
[----:B------:R-:W1:Y:S01]  /*ccc0*/  LDSM.16.M88.4 R8, [R234+0x9100] ;  /* 0x00910000ea08783b */ /* 0x000e620000000200 */
[C---:B------:R-:W-:Y:S02]  /*ccd0*/  IADD3 R240, R238.reuse, 0x2800, RZ ;  /* 0x00002800eef07810 */ /* 0x040fe40007ffe0ff */
[----:B------:R-:W-:Y:S01]  /*cce0*/  IADD3 R239, R238, 0x3000, RZ ;  /* 0x00003000eeef7810 */ /* 0x000fe20007ffe0ff */
[----:B------:R-:W2:Y:S04]  /*ccf0*/  LDSM.16.M88.4 R20, [R139+0x4100] ;  /* 0x004100008b14783b */ /* 0x000ea80000000200 */
[----:B------:R-:W3:Y:S04]  /*cd00*/  LDSM.16.M88.4 R16, [R139+0x4900] ;  /* 0x004900008b10783b */ /* 0x000ee80000000200 */
[----:B------:R-:W4:Y:S04]  /*cd10*/  LDSM.16.M88.4 R28, [R139+0x5100] ;  /* 0x005100008b1c783b */ /* 0x000f280000000200 */
[----:B------:R-:W3:Y:S04]  /*cd20*/  LDSM.16.M88.4 R32, [R139+0x5900] ;  /* 0x005900008b20783b */ /* 0x000ee80000000200 */
[----:B------:R-:W4:Y:S04]  /*cd30*/  LDSM.16.M88.4 R40, [R139+0x6100] ;  /* 0x006100008b28783b */ /* 0x000f280000000200 */
[----:B------:R-:W4:Y:S04]  /*cd40*/  LDSM.16.M88.4 R36, [R139+0x6900] ;  /* 0x006900008b24783b */ /* 0x000f280000000200 */
[----:B------:R-:W4:Y:S04]  /*cd50*/  LDSM.16.M88.4 R12, [R234+0x7100] ;  /* 0x00710000ea0c783b */ /* 0x000f280000000200 */
[----:B------:R-:W-:Y:S04]  /*cd60*/  LDSM.16.M88.4 R48, [R238+0x800] ;  /* 0x00080000ee30783b */ /* 0x000fe80000000200 */
[----:B------:R-:W-:Y:S01]  /*cd70*/  LDSM.16.M88.4 R44, [R238+0x1000] ;  /* 0x00100000ee2c783b */ /* 0x000fe20000000200 */
[C---:B-1----:R-:W-:Y:S03]  /*cd80*/  HMMA.16816.F32.BF16 R56, R8.reuse, R24, RZ ;  /* 0x000000180838723c */ /* 0x042fe600000418ff */
[----:B------:R-:W-:Y:S05]  /*cd90*/  LDSM.16.M88.4 R52, [R238] ;  /* 0x00000000ee34783b */ /* 0x000fea0000000200 */
[C---:B--2---:R-:W-:Y:S08]  /*cda0*/  HMMA.16816.F32.BF16 R64, R8.reuse, R20, RZ ;  /* 0x000000140840723c */ /* 0x044ff000000418ff */
[C---:B---3--:R-:W-:Y:S08]  /*cdb0*/  HMMA.16816.F32.BF16 R68, R8.reuse, R16, RZ ;  /* 0x000000100844723c */ /* 0x048ff000000418ff */
[C---:B----4-:R-:W-:Y:S08]  /*cdc0*/  HMMA.16816.F32.BF16 R72, R8.reuse, R28, RZ ;  /* 0x0000001c0848723c */ /* 0x050ff000000418ff */
        /* <DEDUP_REMOVED lines=10> */
[----:B------:R-:W-:Y:S01]  /*ce70*/  IMAD.MOV.U32 R8, RZ, RZ, c[0x0][0x208] ;  /* 0x00008200ff087624 */ /* 0x000fe200078e00ff */
[----:B------:R-:W-:Y:S03]  /*ce80*/  HMMA.16816.F32.BF16 R184, R12, R24, RZ ;  /* 0x000000180cb8723c */ /* 0x000fe600000418ff */
[----:B------:R-:W-:-:S05]  /*ce90*/  IMAD.SHL.U32 R2, R8, 0x20, RZ ;  /* 0x0000002008027824 */ /* 0x000fca00078e00ff */
[C---:B------:R-:W-:Y:S01]  /*cea0*/  HMMA.16816.F32.BF16 R176, R12.reuse, R26, RZ ;  /* 0x0000001a0cb0723c */ /* 0x040fe200000418ff */
[----:B------:R-:W-:Y:S07]  /*ceb0*/  LDSM.16.M88.4 R24, [R238+0x3000] ;  /* 0x00300000ee18783b */ /* 0x000fee0000000200 */
[C---:B------:R-:W-:Y:S08]  /*cec0*/  HMMA.16816.F32.BF16 R152, R12.reuse, R20, RZ ;  /* 0x000000140c98723c */ /* 0x040ff000000418ff */
[C---:B------:R-:W-:Y:S07]  /*ced0*/  HMMA.16816.F32.BF16 R172, R12.reuse, R22, RZ ;  /* 0x000000160cac723c */ /* 0x040fee00000418ff */
[----:B------:R-:W-:Y:S01]  /*cee0*/  SHF.L.U64.HI R22, R8, R230, c[0x0][0x20c] ;  /* 0x0000830008167619 */ /* 0x000fe200000102e6 */
[C---:B------:R-:W-:Y:S01]  /*cef0*/  HMMA.16816.F32.BF16 R144, R12.reuse, R16, RZ ;  /* 0x000000100c90723c */ /* 0x040fe200000418ff */
[----:B------:R-:W-:Y:S07]  /*cf00*/  LDSM.16.M88.4 R8, [R237+0x7100] ;  /* 0x00710000ed08783b */ /* 0x000fee0000000200 */
[C---:B-----5:R-:W-:Y:S01]  /*cf10*/  HMMA.16816.F32.BF16 R168, R12.reuse, R18, RZ ;  /* 0x000000120ca8723c */ /* 0x060fe200000418ff */
[----:B------:R-:W1:Y:S07]  /*cf20*/  LDSM.16.M88.4 R16, [R237+0x9100] ;  /* 0x00910000ed10783b */ /* 0x000e6e0000000200 */
[C---:B------:R-:W-:Y:S08]  /*cf30*/  HMMA.16816.F32.BF16 R132, R12.reuse, R28, RZ ;  /* 0x0000001c0c84723c */ /* 0x040ff000000418ff */
[C---:B------:R-:W-:Y:S01]  /*cf40*/  HMMA.16816.F32.BF16 R164, R12.reuse, R30, RZ ;  /* 0x0000001e0ca4723c */ /* 0x040fe200000418ff */
[----:B------:R-:W-:Y:S07]  /*cf50*/  LDSM.16.M88.4 R28, [R238+0x2800] ;  /* 0x00280000ee1c783b */ /* 0x000fee0000000200 */
[C---:B------:R-:W-:Y:S08]  /*cf60*/  HMMA.16816.F32.BF16 R128, R12.reuse, R32, RZ ;  /* 0x000000200c80723c */ /* 0x040ff000000418ff */
[C---:B------:R-:W-:Y:S01]  /*cf70*/  HMMA.16816.F32.BF16 R156, R12.reuse, R34, RZ ;  /* 0x000000220c9c723c */ /* 0x040fe200000418ff */
[----:B------:R-:W2:Y:S07]  /*cf80*/  LDSM.16.M88.4 R32, [R238+0x2000] ;  /* 0x00200000ee20783b */ /* 0x000eae0000000200 */
[C---:B------:R-:W-:Y:S08]  /*cf90*/  HMMA.16816.F32.BF16 R124, R12.reuse, R40, RZ ;  /* 0x000000280c7c723c */ /* 0x040ff000000418ff */
[C---:B------:R-:W-:Y:S01]  /*cfa0*/  HMMA.16816.F32.BF16 R148, R12.reuse, R42, RZ ;  /* 0x0000002a0c94723c */ /* 0x040fe200000418ff */
[----:B------:R-:W3:Y:S07]  /*cfb0*/  LDSM.16.M88.4 R40, [R238+0x1800] ;  /* 0x00180000ee28783b */ /* 0x000eee0000000200 */
[C---:B------:R-:W-:Y:S08]  /*cfc0*/  HMMA.16816.F32.BF16 R120, R12.reuse, R36, RZ ;  /* 0x000000240c78723c */ /* 0x040ff000000418ff */
[----:B------:R-:W-:Y:S07]  /*cfd0*/  HMMA.16816.F32.BF16 R140, R12, R38, RZ ;  /* 0x000000260c8c723c */ /* 0x000fee00000418ff */
[C---:B------:R-:W-:Y:S01]  /*cfe0*/  LEA R14, P1, R6.reuse, c[0x0][0x1f8], 0x1 ;  /* 0x00007e00060e7a11 */ /* 0x040fe200078208ff */
[----:B-1----:R-:W-:Y:S03]  /*cff0*/  HMMA.16816.F32.BF16 R100, R16, R48, R64 ;  /* 0x000000301064723c */ /* 0x002fe60000041840 */
[----:B------:R-:W-:Y:S01]  /*d000*/  LEA.HI.X R15, R6, c[0x0][0x1fc], R0, 0x1, P1 ;  /* 0x00007f00060f7a11 */ /* 0x000fe200008f0c00 */
[----:B------:R-:W-:Y:S01]  /*d010*/  IMAD.MOV.U32 R0, RZ, RZ, 0x40 ;  /* 0x00000040ff007424 */ /* 0x000fe200078e00ff */
[----:B------:R-:W-:-:S03]  /*d020*/  IADD3 R12, P2, R2, R14, RZ ;  /* 0x0000000e020c7210 */ /* 0x000fc60007f5e0ff */
[----:B------:R-:W-:Y:S01]  /*d030*/  @!PT LDS RZ, [RZ] ;  /* 0x00000000fffff984 */ /* 0x000fe20000000800 */
[----:B------:R-:W-:Y:S01]  /*d040*/  @!PT LDS RZ, [RZ] ;  /* 0x00000000fffff984 */ /* 0x000fe20000000800 */
[----:B------:R-:W-:Y:S01]  /*d050*/  @!PT LDS RZ, [RZ] ;  /* 0x00000000fffff984 */ /* 0x000fe20000000800 */
[----:B------:R1:W-:Y:S01]  /*d060*/  LDGSTS.E.BYPASS.LTC128B.128 [R245+0x100], [R14.64], !P4 ;  /* 0x001000000ef57fae */ /* 0x0003e2000e101d4a */
[-C--:B------:R-:W-:Y:S01]  /*d070*/  IADD3 R6, P1, R12, R2.reuse, RZ ;  /* 0x000000020c067210 */ /* 0x080fe20007f3e0ff */
[----:B------:R-:W-:Y:S01]  /*d080*/  IMAD.X R13, R22, 0x1, R15, P2 ;  /* 0x00000001160d7824 */ /* 0x000fe200010e060f */
[C---:B------:R-:W-:Y:S01]  /*d090*/  ISETP.LT.OR P2, PT, R62.reuse, 0x11, P0 ;  /* 0x000000113e00780c */ /* 0x040fe20000741670 */
[----:B--2---:R-:W-:Y:S01]  /*d0a0*/  HMMA.16816.F32.BF16 R36, R16, R32, R76 ;  /* 0x000000201024723c */ /* 0x004fe2000004184c */
[----:B------:R-:W-:Y:S01]  /*d0b0*/  ISETP.LT.OR P4, PT, R62, 0x41, P0 ;  /* 0x000000413e00780c */ /* 0x000fe20000781670 */
[----:B------:R-:W-:Y:S01]  /*d0c0*/  IMAD.X R7, R13, 0x1, R22, P1 ;  /* 0x000000010d077824 */ /* 0x000fe200008e0616 */
[----:B------:R-:W-:-:S05]  /*d0d0*/  IADD3 R20, P1, R6, R2, RZ ;  /* 0x0000000206147210 */ /* 0x000fca0007f3e0ff */
[----:B------:R-:W-:Y:S01]  /*d0e0*/  IMAD.X R21, R7, 0x1, R22, P1 ;  /* 0x0000000107157824 */ /* 0x000fe200008e0616 */
[----:B------:R-:W-:Y:S03]  /*d0f0*/  HMMA.16816.F32.BF16 R96, R16, R44, R68 ;  /* 0x0000002c1060723c */ /* 0x000fe60000041844 */
[----:B------:R2:W-:Y:S01]  /*d100*/  LDGSTS.E.BYPASS.LTC128B.128 [R245+0x900], [R12.64], !P2 ;  /* 0x009000000cf57fae */ /* 0x0005e2000d101d4a */
[----:B------:R-:W-:-:S03]  /*d110*/  ISETP.LT.OR P2, PT, R62, 0x51, P0 ;  /* 0x000000513e00780c */ /* 0x000fc60000741670 */
[----:B------:R4:W-:Y:S01]  /*d120*/  LDGSTS.E.BYPASS.LTC128B.128 [R245+0x1100], [R6.64], !P6 ;  /* 0x0110000006f57fae */ /* 0x0009e2000f101d4a */
[----:B------:R-:W-:Y:S01]  /*d130*/  LOP3.LUT P6, RZ, R136, 0x4, RZ, 0xc0, !PT ;  /* 0x0000000488ff7812 */ /* 0x000fe200078cc0ff */
[C---:B---3--:R-:W-:Y:S02]  /*d140*/  HMMA.16816.F32.BF16 R92, R16.reuse, R40, R72 ;  /* 0x00000028105c723c */ /* 0x048fe40000041848 */
[----:B------:R3:W-:Y:S01]  /*d150*/  LDGSTS.E.BYPASS.LTC128B.128 [R245+0x1900], [R20.64], !P5 ;  /* 0x0190000014f57fae */ /* 0x0007e2000e901d4a */
[----:B------:R-:W-:Y:S02]  /*d160*/  SEL R0, R0, 0xffffffc0, !P6 ;  /* 0xffffffc000007807 */ /* 0x000fe40007000000 */
[----:B-1----:R-:W-:Y:S02]  /*d170*/  IADD3 R14, P1, R20, R2, RZ ;  /* 0x00000002140e7210 */ /* 0x002fe40007f3e0ff */
[----:B------:R-:W-:Y:S01]  /*d180*/  ISETP.GE.AND P6, PT, R228, 0x71, PT ;  /* 0x00000071e400780c */ /* 0x000fe20003fc6270 */
[----:B------:R-:W-:Y:S01]  /*d190*/  IMAD.IADD R233, R139, 0x1, R0 ;  /* 0x000000018be97824 */ /* 0x000fe200078e0200 */
[----:B------:R-:W-:Y:S01]  /*d1a0*/  HMMA.16816.F32.BF16 R220, R16, R50, R108 ;  /* 0x0000003210dc723c */ /* 0x000fe2000004186c */
[----:B------:R-:W-:Y:S01]  /*d1b0*/  IMAD.X R15, R21, 0x1, R22, P1 ;  /* 0x00000001150f7824 */ /* 0x000fe200008e0616 */
[----:B------:R-:W-:Y:S01]  /*d1c0*/  ISETP.LT.OR P1, PT, R62, 0x61, P0 ;  /* 0x000000613e00780c */ /* 0x000fe20000721670 */
[----:B------:R-:W-:Y:S01]  /*d1d0*/  IMAD.IADD R232, R0, 0x1, R238 ;  /* 0x0000000100e87824 */ /* 0x000fe200078e02ee */
[----:B------:R-:W-:-:S02]  /*d1e0*/  LOP3.LUT R0, R5, R137, RZ, 0xfc, !PT ;  /* 0x0000008905007212 */ /* 0x000fc400078efcff */
[----:B------:R1:W-:Y:S02]  /*d1f0*/  LDGSTS.E.BYPASS.LTC128B.128 [R245+0x2100], [R14.64], !P4 ;  /* 0x021000000ef57fae */ /* 0x0003e4000e101d4a */
[----:B------:R-:W-:Y:S01]  /*d200*/  HMMA.16816.F32.BF16 R104, R16, R52, R56 ;  /* 0x000000341068723c */ /* 0x000fe20000041838 */
[----:B----4-:R-:W-:-:S07]  /*d210*/  IADD3 R6, P0, R14, R2, RZ ;  /* 0x000000020e067210 */ /* 0x010fce0007f1e0ff */
[----:B------:R-:W-:Y:S01]  /*d220*/  HMMA.16816.F32.BF16 R84, R16, R28, R84 ;  /* 0x0000001c1054723c */ /* 0x000fe20000041854 */
[----:B------:R-:W-:Y:S01]  /*d230*/  IMAD.X R7, R15, 0x1, R22, P0 ;  /* 0x000000010f077824 */ /* 0x000fe200000e0616 */
[----:B--2---:R-:W-:-:S06]  /*d240*/  IADD3 R12, P0, R6, R2, RZ ;  /* 0x00000002060c7210 */ /* 0x004fcc0007f1e0ff */
[----:B------:R-:W-:Y:S01]  /*d250*/  HMMA.16816.F32.BF16 R88, R16, R24, R88 ;  /* 0x000000181058723c */ /* 0x000fe20000041858 */
[----:B------:R2:W-:Y:S01]  /*d260*/  LDGSTS.E.BYPASS.LTC128B.128 [R245+0x2900], [R6.64], !P2 ;  /* 0x0290000006f57fae */ /* 0x0005e2000d101d4a */
[----:B------:R-:W-:-:S05]  /*d270*/  IMAD.X R13, R7, 0x1, R22, P0 ;  /* 0x00000001070d7824 */ /* 0x000fca00000e0616 */
[----:B------:R1:W-:Y:S01]  /*d280*/  LDGSTS.E.BYPASS.LTC128B.128 [R245+0x3100], [R12.64], !P1 ;  /* 0x031000000cf57fae */ /* 0x0003e2000c901d4a */
[C---:B------:R-:W-:Y:S03]  /*d290*/  HMMA.16816.F32.BF16 R180, R16.reuse, R54, R80 ;  /* 0x0000003610b4723c */ /* 0x040fe60000041850 */
[----:B---3--:R-:W-:Y:S04]  /*d2a0*/  LDSM.16.M88.4 R20, [R235+0x9100] ;  /* 0x00910000eb14783b */ /* 0x008fe80000000200 */
[----:B------:R-:W3:Y:S01]  /*d2b0*/  LDSM.16.M88.4 R76, [R233+0x5900] ;  /* 0x00590000e94c783b */ /* 0x000ee20000000200 */
[C---:B------:R-:W-:Y:S03]  /*d2c0*/  HMMA.16816.F32.BF16 R112, R16.reuse, R46, R112 ;  /* 0x0000002e1070723c */ /* 0x040fe60000041870 */
[----:B------:R-:W4:Y:S04]  /*d2d0*/  LDSM.16.M88.4 R64, [R233+0x4900] ;  /* 0x00490000e940783b */ /* 0x000f280000000200 */
[----:B------:R-:W2:Y:S01]  /*d2e0*/  LDSM.16.M88.4 R72, [R233+0x6100] ;  /* 0x00610000e948783b */ /* 0x000ea20000000200 */
[C---:B------:R-:W-:Y:S03]  /*d2f0*/  HMMA.16816.F32.BF16 R108, R16.reuse, R42, R116 ;  /* 0x0000002a106c723c */ /* 0x040fe60000041874 */
[----:B------:R-:W2:Y:S04]  /*d300*/  LDSM.16.M88.4 R68, [R233+0x6900] ;  /* 0x00690000e944783b */ /* 0x000ea80000000200 */
[----:B------:R-:W2:Y:S01]  /*d310*/  LDSM.16.M88.4 R60, [R233+0x3900] ;  /* 0x00390000e93c783b */ /* 0x000ea20000000200 */
[C---:B------:R-:W-:Y:S03]  /*d320*/  HMMA.16816.F32.BF16 R204, R16.reuse, R34, R160 ;  /* 0x0000002210cc723c */ /* 0x040fe600000418a0 */
[----:B------:R-:W-:Y:S04]  /*d330*/  LDSM.16.M88.4 R56, [R233+0x4100] ;  /* 0x00410000e938783b */ /* 0x000fe80000000200 */
[----:B------:R-:W-:Y:S01]  /*d340*/  LDSM.16.M88.4 R80, [R233+0x5100] ;  /* 0x00510000e950783b */ /* 0x000fe20000000200 */
[C---:B------:R-:W-:Y:S03]  /*d350*/  HMMA.16816.F32.BF16 R200, R16.reuse, R30, R192 ;  /* 0x0000001e10c8723c */ /* 0x040fe600000418c0 */
[----:B-1----:R-:W-:Y:S04]  /*d360*/  LDSM.16.M88.4 R12, [R236+0x7100] ;  /* 0x00710000ec0c783b */ /* 0x002fe80000000200 */
[----:B------:R-:W0:Y:S01]  /*d370*/  LDGDEPBAR ;  /* 0x00000000000079af */ /* 0x000e220000000000 */
[----:B------:R-:W-:Y:S03]  /*d380*/  HMMA.16816.F32.BF16 R188, R16, R26, R188 ;  /* 0x0000001a10bc723c */ /* 0x000fe600000418bc */
[----:B------:R-:W1:Y:S05]  /*d390*/  LDSM.16.M88.4 R16, [R235+0x7100] ;  /* 0x00710000eb10783b */ /* 0x000e6a0000000200 */
[C---:B------:R-:W-:Y:S08]  /*d3a0*/  HMMA.16816.F32.BF16 R184, R8.reuse, R52, R184 ;  /* 0x0000003408b8723c */ /* 0x040ff000000418b8 */
        /* <DEDUP_REMOVED lines=11> */
[C---:B------:R-:W-:Y:S01]  /*d460*/  HMMA.16816.F32.BF16 R152, R8.reuse, R42, R164 ;  /* 0x0000002a0898723c */ /* 0x040fe200000418a4 */
[----:B------:R-:W-:Y:S07]  /*d470*/  LDSM.16.M88.4 R40, [R232+0x1000] ;  /* 0x00100000e828783b */ /* 0x000fee0000000200 */
[C---:B------:R-:W-:Y:S01]  /*d480*/  HMMA.16816.F32.BF16 R172, R8.reuse, R34, R156 ;  /* 0x0000002208ac723c */ /* 0x040fe2000004189c */
[----:B------:R-:W-:Y:S07]  /*d490*/  LDSM.16.M88.4 R32, [R232+0x2000] ;  /* 0x00200000e820783b */ /* 0x000fee0000000200 */
        /* <DEDUP_REMOVED lines=9> */
[C---:B--2---:R-:W-:Y:S08]  /*d530*/  HMMA.16816.F32.BF16 R124, R20.reuse, R72, R84 ;  /* 0x00000048147c723c */ /* 0x044ff00000041854 */
[C---:B------:R-:W-:Y:S08]  /*d540*/  HMMA.16816.F32.BF16 R96, R20.reuse, R68, R88 ;  /* 0x000000441460723c */ /* 0x040ff00000041858 */
[C---:B------:R-:W-:Y:S08]  /*d550*/  HMMA.16816.F32.BF16 R164, R20.reuse, R60, R104 ;  /* 0x0000003c14a4723c */ /* 0x040ff00000041868 */
[----:B------:R-:W-:Y:S08]  /*d560*/  HMMA.16816.F32.BF16 R120, R20, R62, R180 ;  /* 0x0000003e1478723c */ /* 0x000ff000000418b4 */
[C---:B-1----:R-:W-:Y:S08]  /*d570*/  HMMA.16816.F32.BF16 R88, R16.reuse, R60, R184 ;  /* 0x0000003c1058723c */ /* 0x042ff000000418b8 */
        /* <DEDUP_REMOVED lines=83> */
.L_x_863:
[----:B------:R-:W-:Y:S01]  /*dab0*/  LOP3.LUT R2, R229, 0xffffffe0, RZ, 0xc0, !PT ;  /* 0xffffffe0e5027812 */ /* 0x000fe200078ec0ff */
[----:B---3--:R-:W-:Y:S01]  /*dac0*/  IMAD.IADD R6, R228, 0x1, R138 ;  /* 0x00000001e4067824 */ /* 0x008fe200078e028a */
[----:B------:R-:W-:Y:S01]  /*dad0*/  STL [R1+0x70], R241 ;  /* 0x000070f101007387 */ /* 0x000fe20000100800 */
[----:B------:R-:W-:Y:S02]  /*dae0*/  SHF.L.U32 R228, R0, 0x1, RZ ;  /* 0x0000000100e47819 */ /* 0x000fe400000006ff */
[----:B------:R-:W-:Y:S01]  /*daf0*/  IMAD.IADD R2, R231, 0x1, -R2 ;  /* 0x00000001e7027824 */ /* 0x000fe200078e0a02 */
[----:B------:R-:W-:Y:S02]  /*db00*/  STL [R1+0x6c], R240 ;  /* 0x00006cf001007387 */ /* 0x000fe40000100800 */
[----:B------:R-:W-:-:S02]  /*db10*/  IMAD R229, R4, 0x2, R228 ;  /* 0x0000000204e57824 */ /* 0x000fc400078e02e4 */
[----:B------:R-:W-:Y:S01]  /*db20*/  SHF.R.S32.HI R5, RZ, 0x1f, R2 ;  /* 0x0000001fff057819 */ /* 0x000fe20000011402 */
[----:B------:R-:W-:Y:S01]  /*db30*/  STL [R1+0x68], R239 ;  /* 0x000068ef01007387 */ /* 0x000fe20000100800 */
[C---:B------:R-:W-:Y:S01]  /*db40*/  IMAD R231, R3.reuse, 0x2, R228 ;  /* 0x0000000203e77824 */ /* 0x040fe200078e02e4 */
[----:B------:R-:W-:Y:S02]  /*db50*/  LEA R230, R3, R229, 0x1 ;  /* 0x000000e503e67211 */ /* 0x000fe400078e08ff */
[----:B------:R-:W-:Y:S01]  /*db60*/  LEA.HI R5, R5, R2, RZ, 0x2 ;  /* 0x0000000205057211 */ /* 0x000fe200078f10ff */
[----:B------:R-:W-:Y:S03]  /*db70*/  STL [R1+0x64], R238 ;  /* 0x000064ee01007387 */ /* 0x000fe60000100800 */
        /* <DEDUP_REMOVED lines=16> */
[----:B------:R1:W-:Y:S01]  /*dc80*/  STL [R1+0x48], R139 ;  /* 0x0000488b01007387 */ /* 0x0003e20000100800 */
[----:B------:R-:W-:-:S02]  /*dc90*/  FMNMX.FTZ R5, R10, R12, !PT ;  /* 0x0000000c0a057209 */ /* 0x000fc40007810000 */
[----:B------:R-:W-:Y:S01]  /*dca0*/  FSEL R25, R166, -INF , P1 ;  /* 0xff800000a6197808 */ /* 0x000fe20000800000 */
[----:B------:R-:W0:Y:S01]  /*dcb0*/  LDGDEPBAR ;  /* 0x00000000000079af */ /* 0x000e220000000000 */
[----:B------:R-:W-:Y:S02]  /*dcc0*/  FSEL R13, R164, -INF , P1 ;  /* 0xff800000a40d7808 */ /* 0x000fe40000800000 */
[----:B------:R-:W-:Y:S02]  /*dcd0*/  FSEL R64, R90, -INF , P1 ;  /* 0xff8000005a407808 */ /* 0x000fe40000800000 */
[----:B------:R-:W-:Y:S02]  /*dce0*/  ISETP.GT.AND P1, PT, R2, 0x10, PT ;  /* 0x000000100200780c */ /* 0x000fe40003f24270 */
[----:B------:R-:W-:Y:S02]  /*dcf0*/  FSEL R29, R85, -INF , P2 ;  /* 0xff800000551d7808 */ /* 0x000fe40001000000 */
[----:B------:R-:W-:-:S02]  /*dd00*/  FMNMX.FTZ R5, R30, R5, !PT ;  /* 0x000000051e057209 */ /* 0x000fc40007810000 */
[----:B------:R-:W-:Y:S02]  /*dd10*/  FSEL R26, R167, -INF , P0 ;  /* 0xff800000a71a7808 */ /* 0x000fe40000000000 */
        /* <DEDUP_REMOVED lines=11> */
[----:B------:R-:W-:Y:S02]  /*ddd0*/  FMNMX.FTZ R6, R13, R14, !PT ;  /* 0x0000000e0d067209 */ /* 0x000fe40007810000 */
[----:B------:R-:W-:Y:S02]  /*dde0*/  FSEL R28, R123, -INF , P2 ;  /* 0xff8000007b1c7808 */ /* 0x000fe40001000000 */
[----:B------:R-:W-:Y:S02]  /*ddf0*/  FSEL R24, R121, -INF , P2 ;  /* 0xff80000079187808 */ /* 0x000fe40001000000 */
[----:B------:R-:W-:Y:S02]  /*de00*/  FSEL R67, R87, -INF , P2 ;  /* 0xff80000057437808 */ /* 0x000fe40001000000 */
[----:B------:R-:W-:Y:S02]  /*de10*/  FSEL R91, R162, -INF , P1 ;  /* 0xff800000a25b7808 */ /* 0x000fe40000800000 */
[----:B------:R-:W-:-:S02]  /*de20*/  FSEL R72, R160, -INF , P1 ;  /* 0xff800000a0487808 */ /* 0x000fc40000800000 */
[----:B------:R-:W-:Y:S02]  /*de30*/  ISETP.GT.AND P2, PT, R2, 0x19, PT ;  /* 0x000000190200780c */ /* 0x000fe40003f44270 */
[----:B------:R-:W-:Y:S02]  /*de40*/  FSEL R116, R62, -INF , P1 ;  /* 0xff8000003e747808 */ /* 0x000fe40000800000 */
[----:B------:R-:W-:Y:S02]  /*de50*/  FSEL R96, R163, -INF , P0 ;  /* 0xff800000a3607808 */ /* 0x000fe40000000000 */
[----:B------:R-:W-:Y:S02]  /*de60*/  FSEL R88, R161, -INF , P0 ;  /* 0xff800000a1587808 */ /* 0x000fe40000000000 */
[----:B------:R-:W-:Y:S02]  /*de70*/  FSEL R117, R63, -INF , P0 ;  /* 0xff8000003f757808 */ /* 0x000fe40000000000 */
[----:B------:R-:W-:-:S02]  /*de80*/  ISETP.GT.AND P1, PT, R2, 0x20, PT ;  /* 0x000000200200780c */ /* 0x000fc40003f24270 */
[----:B------:R-:W-:Y:S02]  /*de90*/  FSEL R101, R56, -INF , P4 ;  /* 0xff80000038657808 */ /* 0x000fe40002000000 */
[----:B------:R-:W-:Y:S02]  /*dea0*/  FMNMX.FTZ R5, R100, R5, !PT ;  /* 0x0000000564057209 */ /* 0x000fe40007810000 */
[----:B------:R-:W-:Y:S02]  /*deb0*/  ISETP.GT.AND P0, PT, R2, 0x21, PT ;  /* 0x000000210200780c */ /* 0x000fe40003f04270 */
        /* <DEDUP_REMOVED lines=14> */
[----:B------:R-:W-:-:S02]  /*dfa0*/  FMNMX.FTZ R6, R24, R6, !PT ;  /* 0x0000000618067209 */ /* 0x000fc40007810000 */
[----:B------:R-:W-:Y:S02]  /*dfb0*/  ISETP.GT.AND P0, PT, R2, 0x31, PT ;  /* 0x000000310200780c */ /* 0x000fe40003f04270 */
[----:B------:R-:W-:Y:S02]  /*dfc0*/  FSEL R98, R155, -INF , P2 ;  /* 0xff8000009b627808 */ /* 0x000fe40001000000 */
[----:B------:R-:W-:Y:S02]  /*dfd0*/  FMNMX.FTZ R5, R102, R5, !PT ;  /* 0x0000000566057209 */ /* 0x000fe40007810000 */
[----:B------:R-:W-:Y:S02]  /*dfe0*/  FSEL R155, R150, -INF , P1 ;  /* 0xff800000969b7808 */ /* 0x000fe40000800000 */
[----:B------:R-:W-:Y:S02]  /*dff0*/  FMNMX.FTZ R6, R72, R6, !PT ;  /* 0x0000000648067209 */ /* 0x000fe40007810000 */
[----:B------:R-:W-:-:S02]  /*e000*/  FSEL R157, R151, -INF , P0 ;  /* 0xff800000979d7808 */ /* 0x000fc40000000000 */
[----:B------:R-:W-:Y:S02]  /*e010*/  FSEL R150, R149, -INF , P0 ;  /* 0xff80000095967808 */ /* 0x000fe40000000000 */
[----:B------:R-:W-:Y:S02]  /*e020*/  FSEL R165, R43, -INF , P0 ;  /* 0xff8000002ba57808 */ /* 0x000fe40000000000 */
[----:B------:R-:W-:Y:S02]  /*e030*/  FSEL R159, R41, -INF , P0 ;  /* 0xff800000299f7808 */ /* 0x000fe40000000000 */
[----:B------:R-:W-:Y:S02]  /*e040*/  FSEL R97, R154, -INF , P4 ;  /* 0xff8000009a617808 */ /* 0x000fe40002000000 */
[----:B------:R-:W-:Y:S02]  /*e050*/  FSEL R118, R58, -INF , P4 ;  /* 0xff8000003a767808 */ /* 0x000fe40002000000 */
[----:B------:R-:W-:-:S02]  /*e060*/  FSEL R120, R59, -INF , P2 ;  /* 0xff8000003b787808 */ /* 0x000fc40001000000 */
[C---:B------:R-:W-:Y:S02]  /*e070*/  ISETP.GT.AND P0, PT, R2.reuse, 0x41, PT ;  /* 0x000000410200780c */ /* 0x040fe40003f04270 */
[C---:B------:R-:W-:Y:S02]  /*e080*/  ISETP.GT.AND P4, PT, R2.reuse, 0x28, PT ;  /* 0x000000280200780c */ /* 0x040fe40003f84270 */
[----:B------:R-:W-:Y:S02]  /*e090*/  ISETP.GT.AND P2, PT, R2, 0x29, PT ;  /* 0x000000290200780c */ /* 0x000fe40003f44270 */
[----:B------:R-:W-:Y:S02]  /*e0a0*/  FMNMX.FTZ R5, R103, R5, !PT ;  /* 0x0000000567057209 */ /* 0x000fe40007810000 */
[----:B------:R-:W-:Y:S02]  /*e0b0*/  FSEL R148, R148, -INF , P1 ;  /* 0xff80000094947808 */ /* 0x000fe40000800000 */
[----:B------:R-:W-:-:S02]  /*e0c0*/  FSEL R163, R42, -INF , P1 ;  /* 0xff8000002aa37808 */ /* 0x000fc40000800000 */
[----:B------:R-:W-:Y:S02]  /*e0d0*/  FSEL R160, R40, -INF , P1 ;  /* 0xff80000028a07808 */ /* 0x000fe40000800000 */
[----:B------:R-:W-:Y:S01]  /*e0e0*/  FMNMX.FTZ R6, R88, R6, !PT ;  /* 0x0000000658067209 */ /* 0x000fe20007810000 */
[----:B------:R-:W-:Y:S01]  /*e0f0*/  LDSM.16.MT88.4 R40, [R230+0x100] ;  /* 0x00010000e628783b */ /* 0x000fe20000004200 */
[----:B------:R-:W-:Y:S02]  /*e100*/  ISETP.GT.AND P1, PT, R2, 0x40, PT ;  /* 0x000000400200780c */ /* 0x000fe40003f24270 */
        /* <DEDUP_REMOVED lines=15> */
[----:B------:R-:W-:Y:S02]  /*e200*/  ISETP.GT.AND P0, PT, R2, 0x51, PT ;  /* 0x000000510200780c */ /* 0x000fe40003f04270 */
[----:B------:R-:W-:Y:S02]  /*e210*/  FMNMX.FTZ R7, R25, R26, !PT ;  /* 0x0000001a19077209 */ /* 0x000fe40007810000 */
[----:B------:R-:W-:Y:S02]  /*e220*/  FMNMX.FTZ R6, R89, R6, !PT ;  /* 0x0000000659067209 */ /* 0x000fe40007810000 */
[----:B------:R-:W-:Y:S02]  /*e230*/  FSEL R176, R146, -INF , P1 ;  /* 0xff80000092b07808 */ /* 0x000fe40000800000 */
[----:B------:R-:W-:Y:S02]  /*e240*/  FSEL R146, R144, -INF , P1 ;  /* 0xff80000090927808 */ /* 0x000fe40000800000 */
[----:B------:R-:W-:-:S02]  /*e250*/  FSEL R183, R22, -INF , P1 ;  /* 0xff80000016b77808 */ /* 0x000fc40000800000 */
[----:B------:R-:W-:Y:S02]  /*e260*/  FSEL R144, R20, -INF , P1 ;  /* 0xff80000014907808 */ /* 0x000fe40000800000 */
[----:B------:R-:W-:Y:S01]  /*e270*/  FMNMX.FTZ R5, R121, R5, !PT ;  /* 0x0000000579057209 */ /* 0x000fe20007810000 */
[----:B------:R-:W-:Y:S01]  /*e280*/  LDSM.16.MT88.4 R20, [R231+0x100] ;  /* 0x00010000e714783b */ /* 0x000fe20000004200 */
        /* <DEDUP_REMOVED lines=8> */
[----:B------:R-:W-:Y:S01]  /*e310*/  ISETP.GT.AND P1, PT, R2, 0x50, PT ;  /* 0x000000500200780c */ /* 0x000fe20003f24270 */
[----:B------:R-:W-:Y:S01]  /*e320*/  LDSM.16.MT88.4 R36, [R230+0x900] ;  /* 0x00090000e624783b */ /* 0x000fe20000004200 */
[----:B------:R-:W-:-:S02]  /*e330*/  FSEL R192, R127, -INF , P0 ;  /* 0xff8000007fc07808 */ /* 0x000fc40000000000 */
[----:B------:R-:W-:Y:S02]  /*e340*/  FSEL R226, R125, -INF , P0 ;  /* 0xff8000007de27808 */ /* 0x000fe40000000000 */
[----:B------:R-:W-:Y:S02]  /*e350*/  FSEL R196, R19, -INF , P0 ;  /* 0xff80000013c47808 */ /* 0x000fe40000000000 */
[----:B------:R-:W-:Y:S02]  /*e360*/  FSEL R184, R17, -INF , P0 ;  /* 0xff80000011b87808 */ /* 0x000fe40000000000 */
[----:B------:R-:W-:Y:S02]  /*e370*/  FMNMX.FTZ R7, R27, R7, !PT ;  /* 0x000000071b077209 */ /* 0x000fe40007810000 */
[----:B------:R-:W-:Y:S02]  /*e380*/  FMNMX.FTZ R6, R90, R6, !PT ;  /* 0x000000065a067209 */ /* 0x000fe40007810000 */
[----:B------:R-:W-:-:S02]  /*e390*/  ISETP.GT.AND P4, PT, R2, 0x48, PT ;  /* 0x000000480200780c */ /* 0x000fc40003f84270 */
[C---:B------:R-:W-:Y:S02]  /*e3a0*/  ISETP.GT.AND P2, PT, R2.reuse, 0x49, PT ;  /* 0x000000490200780c */ /* 0x040fe40003f44270 */
[----:B------:R-:W-:Y:S02]  /*e3b0*/  ISETP.GT.AND P0, PT, R2, 0x58, PT ;  /* 0x000000580200780c */ /* 0x000fe40003f04270 */
[----:B------:R-:W-:Y:S02]  /*e3c0*/  FMNMX.FTZ R5, R122, R5, !PT ;  /* 0x000000057a057209 */ /* 0x000fe40007810000 */
[----:B------:R-:W-:Y:S02]  /*e3d0*/  FSEL R225, R124, -INF , P1 ;  /* 0xff8000007ce17808 */ /* 0x000fe40000800000 */
[----:B------:R-:W-:Y:S02]  /*e3e0*/  FMNMX.FTZ R7, R28, R7, !PT ;  /* 0x000000071c077209 */ /* 0x000fe40007810000 */
        /* <DEDUP_REMOVED lines=9> */
[----:B------:R-:W-:Y:S01]  /*e480*/  FSEL R188, R126, -INF , P1 ;  /* 0xff8000007ebc7808 */ /* 0x000fe20000800000 */
[----:B------:R-:W-:Y:S01]  /*e490*/  LDSM.16.MT88.4 R32, [R229+0x100] ;  /* 0x00010000e520783b */ /* 0x000fe20000004200 */
[----:B------:R-:W-:Y:S02]  /*e4a0*/  FSEL R199, R18, -INF , P1 ;  /* 0xff80000012c77808 */ /* 0x000fe40000800000 */
[----:B------:R-:W-:Y:S02]  /*e4b0*/  FSEL R124, R16, -INF , P1 ;  /* 0xff800000107c7808 */ /* 0x000fe40000800000 */
[----:B------:R-:W-:Y:S01]  /*e4c0*/  FSEL R170, R170, -INF , P0 ;  /* 0xff800000aaaa7808 */ /* 0x000fe20000000000 */
[----:B------:R-:W-:Y:S01]  /*e4d0*/  LDSM.16.MT88.4 R16, [R228+0x100] ;  /* 0x00010000e410783b */ /* 0x000fe20000004200 */
        /* <DEDUP_REMOVED lines=45> */
[----:B------:R-:W-:Y:S02]  /*e7b0*/  FMNMX.FTZ R2, R126, R2, !PT ;  /* 0x000000027e027209 */ /* 0x000fe40007810000 */
[----:B------:R-:W-:Y:S02]  /*e7c0*/  FMNMX.FTZ R6, R158, R6, !PT ;  /* 0x000000069e067209 */ /* 0x000fe40007810000 */
[----:B------:R-:W-:Y:S02]  /*e7d0*/  FMNMX.FTZ R5, R225, R5, !PT ;  /* 0x00000005e1057209 */ /* 0x000fe40007810000 */
[----:B------:R-:W-:-:S02]  /*e7e0*/  FMNMX.FTZ R7, R67, R7, !PT ;  /* 0x0000000743077209 */ /* 0x000fc40007810000 */
[----:B-1----:R-:W-:Y:S02]  /*e7f0*/  FSEL R139, R141, -INF , P2 ;  /* 0xff8000008d8b7808 */ /* 0x002fe40001000000 */
[----:B------:R-:W-:Y:S02]  /*e800*/  FMNMX.FTZ R2, R212, R2, !PT ;  /* 0x00000002d4027209 */ /* 0x000fe40007810000 */
[----:B------:R-:W-:Y:S02]  /*e810*/  FMNMX.FTZ R6, R176, R6, !PT ;  /* 0x00000006b0067209 */ /* 0x000fe40007810000 */
[----:B------:R-:W-:Y:S02]  /*e820*/  FMNMX.FTZ R5, R226, R5, !PT ;  /* 0x00000005e2057209 */ /* 0x000fe40007810000 */
[----:B------:R-:W-:Y:S02]  /*e830*/  FMNMX.FTZ R7, R116, R7, !PT ;  /* 0x0000000774077209 */ /* 0x000fe40007810000 */
[----:B------:R-:W-:-:S02]  /*e840*/  FSEL R233, R68, -INF , P1 ;  /* 0xff80000044e97808 */ /* 0x000fc40000800000 */
[----:B------:R-:W-:Y:S02]  /*e850*/  FMNMX.FTZ R2, R139, R2, !PT ;  /* 0x000000028b027209 */ /* 0x000fe40007810000 */
[----:B------:R-:W-:Y:S02]  /*e860*/  FSEL R169, R169, -INF , P5 ;  /* 0xff800000a9a97808 */ /* 0x000fe40002800000 */
        /* <DEDUP_REMOVED lines=9> */
[----:B------:R-:W-:-:S02]  /*e900*/  FMNMX.FTZ R8, R206, R2, !PT ;  /* 0x00000002ce087209 */ /* 0x000fc40007810000 */
[----:B------:R-:W-:Y:S02]  /*e910*/  FSEL R203, R173, -INF , P2 ;  /* 0xff800000adcb7808 */ /* 0x000fe40001000000 */
[----:B------:R-:W-:Y:S01]  /*e920*/  FMNMX.FTZ R6, R179, R6, !PT ;  /* 0x00000006b3067209 */ /* 0x000fe20007810000 */
[----:B------:R-:W1:Y:S01]  /*e930*/  SHFL.BFLY PT, R135, R8, 0x2, 0x1f ;  /* 0x0c401f0008877f89 */ /* 0x000e6200000e0000 */
[----:B------:R-:W-:Y:S02]  /*e940*/  FMNMX.FTZ R2, R200, R5, !PT ;  /* 0x00000005c8027209 */ /* 0x000fe40007810000 */
        /* <DEDUP_REMOVED lines=60> */
[----:B------:R-:W-:Y:S01]  /*ed10*/  FFMA.FTZ R5, R12, c[0x0][0x2d0], -R7 ;  /* 0x0000b4000c057a23 */ /* 0x000fe20000010807 */
[----:B------:R-:W-:Y:S01]  /*ed20*/  MOV R4, R212 ;  /* 0x000000d400047202 */ /* 0x000fe20000000f00 */
[----:B------:R2:W-:Y:S02]  /*ed30*/  MUFU.EX2 R232, R6 ;  /* 0x0000000600e87308 */ /* 0x0005e40000000800 */
[----:B------:R-:W3:Y:S01]  /*ed40*/  SHFL.BFLY PT, R10, R8, 0x2, 0x1f ;  /* 0x0c401f00080a7f89 */ /* 0x000ee200000e0000 */
[----:B-1----:R-:W-:-:S05]  /*ed50*/  FMNMX.FTZ R2, R2, R11, !PT ;  /* 0x0000000b02027209 */ /* 0x002fca0007810000 */
[----:B------:R1:W4:Y:S01]  /*ed60*/  MUFU.EX2 R198, R5 ;  /* 0x0000000500c67308 */ /* 0x0003220000000800 */
[----:B------:R-:W-:Y:S02]  /*ed70*/  FSETP.NEU.FTZ.AND P0, PT, R2, -INF , PT ;  /* 0xff8000000200780b */ /* 0x000fe40003f1d000 */
[----:B--2---:R-:W-:-:S05]  /*ed80*/  FSEL R6, R9, RZ, P1 ;  /* 0x000000ff09067208 */ /* 0x004fca0000800000 */
        /* <DEDUP_REMOVED lines=19> */
[----:B------:R-:W-:Y:S03]  /*eec0*/  LDSM.16.MT88.4 R24, [R229+0x900] ;  /* 0x00090000e518783b */ /* 0x000fe60000004200 */
        /* <DEDUP_REMOVED lines=16> */
[C---:B------:R-:W-:Y:S01]  /*efd0*/  HMMA.16816.F32.BF16 R68, R8.reuse, R32, RZ ;  /* 0x000000200844723c */ /* 0x040fe200000418ff */
[----:B-1----:R-:W-:Y:S01]  /*efe0*/  FSEL R0, R3, RZ, P0 ;  /* 0x000000ff03007208 */ /* 0x002fe20000000000 */
[----:B------:R-:W-:Y:S01]  /*eff0*/  FFMA.FTZ R3, R31, c[0x0][0x2d0], -R7 ;  /* 0x0000b4001f037a23 */ /* 0x000fe20000010807 */
[----:B--2---:R-:W-:Y:S01]  /*f000*/  F2FP.BF16.PACK_AB R14, R236, R194 ;  /* 0x000000c2ec0e723e */ /* 0x004fe200000010ff */
        /* <DEDUP_REMOVED lines=8> */
[----:B--2---:R-:W-:Y:S01]  /*f090*/  FFMA.FTZ R3, R66, c[0x0][0x2d0], -R0 ;  /* 0x0000b40042037a23 */ /* 0x004fe20000010800 */
[----:B---3--:R-:W-:-:S05]  /*f0a0*/  F2FP.BF16.PACK_AB R13, R172, R173 ;  /* 0x000000adac0d723e */ /* 0x008fca00000010ff */
[----:B------:R2:W-:Y:S02]  /*f0b0*/  MUFU.EX2 R143, R3 ;  /* 0x00000003008f7308 */ /* 0x0005e40000000800 */
[----:B--2---:R-:W-:Y:S02]  /*f0c0*/  FFMA.FTZ R3, R67, c[0x0][0x2d0], -R0 ;  /* 0x0000b40043037a23 */ /* 0x004fe40000010800 */
[C---:B------:R-:W-:Y:S04]  /*f0d0*/  HMMA.16816.F32.BF16 R64, R8.reuse, R34, RZ ;  /* 0x000000220840723c */ /* 0x040fe800000418ff */
[----:B------:R2:W3:Y:S02]  /*f0e0*/  MUFU.EX2 R238, R3 ;  /* 0x0000000300ee7308 */ /* 0x0004e40000000800 */
[--C-:B--2---:R-:W-:Y:S01]  /*f0f0*/  FFMA.FTZ R3, R72, c[0x0][0x2d0], -R6.reuse ;  /* 0x0000b40048037a23 */ /* 0x104fe20000010806 */
[----:B---3--:R-:W-:Y:S01]  /*f100*/  F2FP.BF16.PACK_AB R15, R238, R143 ;  /* 0x0000008fee0f723e */ /* 0x008fe200000010ff */
[----:B------:R-:W-:Y:S04]  /*f110*/  HMMA.16816.F32.BF16 R72, R8, R22, RZ ;  /* 0x000000160848723c */ /* 0x000fe800000418ff */
[----:B------:R2:W-:Y:S04]  /*f120*/  MUFU.EX2 R207, R3 ;  /* 0x0000000300cf7308 */ /* 0x0005e80000000800 */
[C---:B------:R-:W-:Y:S08]  /*f130*/  HMMA.16816.F32.BF16 R56, R12.reuse, R16, RZ ;  /* 0x000000100c38723c */ /* 0x040ff000000418ff */
[----:B------:R-:W-:Y:S01]  /*f140*/  HMMA.16816.F32.BF16 R92, R12, R18, RZ ;  /* 0x000000120c5c723c */ /* 0x000fe200000418ff */
[----:B------:R-:W3:Y:S01]  /*f150*/  LDSM.16.MT88.4 R16, [R231+0x900] ;  /* 0x00090000e710783b */ /* 0x000ee20000004200 */
[----:B--2---:R-:W-:-:S04]  /*f160*/  FFMA.FTZ R3, R88, c[0x0][0x2d0], -R6 ;  /* 0x0000b40058037a23 */ /* 0x004fc80000010806 */
[----:B------:R2:W4:Y:S02]  /*f170*/  MUFU.EX2 R234, R3 ;  /* 0x0000000300ea7308 */ /* 0x0005240000000800 */
[C---:B------:R-:W-:Y:S08]  /*f180*/  HMMA.16816.F32.BF16 R48, R12.reuse, R20, RZ ;  /* 0x000000140c30723c */ /* 0x040ff000000418ff */
[----:B------:R-:W-:Y:S01]  /*f190*/  HMMA.16816.F32.BF16 R44, R12, R32, RZ ;  /* 0x000000200c2c723c */ /* 0x000fe200000418ff */
[----:B--2---:R-:W-:Y:S01]  /*f1a0*/  FFMA.FTZ R3, R89, c[0x0][0x2d0], -R6 ;  /* 0x0000b40059037a23 */ /* 0x004fe20000010806 */
[----:B----4-:R-:W-:-:S03]  /*f1b0*/  F2FP.BF16.PACK_AB R8, R234, R207 ;  /* 0x000000cfea08723e */ /* 0x010fc600000010ff */
[----:B------:R2:W-:Y:S02]  /*f1c0*/  MUFU.EX2 R237, R3 ;  /* 0x0000000300ed7308 */ /* 0x0005e40000000800 */
[----:B--2---:R-:W-:-:S06]  /*f1d0*/  FFMA.FTZ R3, R90, c[0x0][0x2d0], -R6 ;  /* 0x0000b4005a037a23 */ /* 0x004fcc0000010806 */
[----:B------:R2:W4:Y:S02]  /*f1e0*/  MUFU.EX2 R201, R3 ;  /* 0x0000000300c97308 */ /* 0x0005240000000800 */
[--C-:B--2---:R-:W-:Y:S01]  /*f1f0*/  FFMA.FTZ R3, R91, c[0x0][0x2d0], -R5.reuse ;  /* 0x0000b4005b037a23 */ /* 0x104fe20000010805 */
[----:B----4-:R-:W-:Y:S01]  /*f200*/  F2FP.BF16.PACK_AB R10, R201, R237 ;  /* 0x000000edc90a723e */ /* 0x010fe200000010ff */
[C---:B------:R-:W-:Y:S04]  /*f210*/  HMMA.16816.F32.BF16 R88, R12.reuse, R22, RZ ;  /* 0x000000160c58723c */ /* 0x040fe800000418ff */
[----:B------:R2:W-:Y:S04]  /*f220*/  MUFU.EX2 R235, R3 ;  /* 0x0000000300eb7308 */ /* 0x0005e80000000800 */
[----:B------:R-:W-:Y:S01]  /*f230*/  HMMA.16816.F32.BF16 R20, R12, R40, RZ ;  /* 0x000000280c14723c */ /* 0x000fe200000418ff */
[----:B--2---:R-:W-:-:S04]  /*f240*/  FFMA.FTZ R3, R96, c[0x0][0x2d0], -R5 ;  /* 0x0000b40060037a23 */ /* 0x004fc80000010805 */
[----:B------:R2:W4:Y:S02]  /*f250*/  MUFU.EX2 R190, R3 ;  /* 0x0000000300be7308 */ /* 0x0005240000000800 */
[----:B--2---:R-:W-:Y:S01]  /*f260*/  FFMA.FTZ R3, R97, c[0x0][0x2d0], -R5 ;  /* 0x0000b40061037a23 */ /* 0x004fe20000010805 */
[----:B----4-:R-:W-:-:S05]  /*f270*/  F2FP.BF16.PACK_AB R9, R190, R235 ;  /* 0x000000ebbe09723e */ /* 0x010fca00000010ff */
        /* <DEDUP_REMOVED lines=22> */
[----:B--2---:R-:W-:-:S02]  /*f3e0*/  F2FP.BF16.PACK_AB R10, R217, R189 ;  /* 0x000000bdd90a723e */ /* 0x004fc400000010ff */
[----:B------:R-:W-:Y:S01]  /*f3f0*/  F2FP.BF16.PACK_AB R8, R141, R215 ;  /* 0x000000d78d08723e */ /* 0x000fe200000010ff */
        /* <DEDUP_REMOVED lines=12> */
[C---:B------:R-:W-:Y:S07]  /*f4c0*/  HMMA.16816.F32.BF16 R32, R8.reuse, R30, R92 ;  /* 0x0000001e0820723c */ /* 0x040fee000004185c */
[----:B------:R-:W-:Y:S01]  /*f4d0*/  IMAD.MOV.U32 R95, RZ, RZ, R214 ;  /* 0x000000ffff5f7224 */ /* 0x000fe200078e00d6 */
[----:B------:R-:W-:Y:S01]  /*f4e0*/  HMMA.16816.F32.BF16 R68, R8, R28, R56 ;  /* 0x0000001c0844723c */ /* 0x000fe20000041838 */
[----:B------:R-:W-:-:S02]  /*f4f0*/  IMAD.MOV.U32 R94, RZ, RZ, R213 ;  /* 0x000000ffff5e7224 */ /* 0x000fc400078e00d5 */
[----:B------:R-:W-:Y:S02]  /*f500*/  IMAD.MOV.U32 R93, RZ, RZ, R211 ;  /* 0x000000ffff5d7224 */ /* 0x000fe400078e00d3 */
[--C-:B-1----:R-:W-:Y:S02]  /*f510*/  FFMA.FTZ R3, R121, c[0x0][0x2d0], -R7.reuse ;  /* 0x0000b40079037a23 */ /* 0x102fe40000010807 */
[----:B------:R-:W-:Y:S01]  /*f520*/  IMAD.MOV.U32 R92, RZ, RZ, R210 ;  /* 0x000000ffff5c7224 */ /* 0x000fe200078e00d2 */
[C---:B------:R-:W-:Y:S01]  /*f530*/  HMMA.16816.F32.BF16 R64, R8.reuse, R16, R48 ;  /* 0x000000100840723c */ /* 0x040fe20000041830 */
[----:B------:R1:W-:Y:S07]  /*f540*/  MUFU.EX2 R246, R3 ;  /* 0x0000000300f67308 */ /* 0x0003ee0000000800 */
[C---:B------:R-:W-:Y:S01]  /*f550*/  HMMA.16816.F32.BF16 R28, R8.reuse, R18, R88 ;  /* 0x00000012081c723c */ /* 0x040fe20000041858 */
[----:B------:R-:W-:Y:S06]  /*f560*/  LDSM.16.MT88.4 R16, [R231+0x1100] ;  /* 0x00110000e710783b */ /* 0x000fec0000004200 */
[----:B------:R-:W-:Y:S01]  /*f570*/  MOV R91, R209 ;  /* 0x000000d1005b7202 */ /* 0x000fe20000000f00 */
[----:B------:R-:W-:Y:S01]  /*f580*/  HMMA.16816.F32.BF16 R52, R8, R24, R44 ;  /* 0x000000180834723c */ /* 0x000fe2000004182c */
[----:B-1----:R-:W-:Y:S01]  /*f590*/  FFMA.FTZ R3, R122, c[0x0][0x2d0], -R7 ;  /* 0x0000b4007a037a23 */ /* 0x002fe20000010807 */
[----:B------:R-:W-:Y:S01]  /*f5a0*/  MOV R89, R206 ;  /* 0x000000ce00597202 */ /* 0x000fe20000000f00 */
[----:B------:R-:W-:-:S02]  /*f5b0*/  IMAD.MOV.U32 R90, RZ, RZ, R208 ;  /* 0x000000ffff5a7224 */ /* 0x000fc400078e00d0 */
[----:B------:R1:W-:Y:S01]  /*f5c0*/  MUFU.EX2 R249, R3 ;  /* 0x0000000300f97308 */ /* 0x0003e20000000800 */
[----:B------:R-:W-:Y:S02]  /*f5d0*/  IMAD.MOV.U32 R88, RZ, RZ, R205 ;  /* 0x000000ffff587224 */ /* 0x000fe400078e00cd */
[----:B------:R-:W-:Y:S01]  /*f5e0*/  HMMA.16816.F32.BF16 R40, R8, R26, R96 ;  /* 0x0000001a0828723c */ /* 0x000fe20000041860 */
[----:B------:R-:W-:Y:S01]  /*f5f0*/  LDSM.16.MT88.4 R24, [R230+0x1100] ;  /* 0x00110000e618783b */ /* 0x000fe20000004200 */
[----:B-1----:R-:W-:-:S06]  /*f600*/  FFMA.FTZ R3, R123, c[0x0][0x2d0], -R6 ;  /* 0x0000b4007b037a23 */ /* 0x002fcc0000010806 */
[C---:B------:R-:W-:Y:S01]  /*f610*/  HMMA.16816.F32.BF16 R120, R8.reuse, R36, R20 ;  /* 0x000000240878723c */ /* 0x040fe20000041814 */
[----:B------:R-:W1:Y:S01]  /*f620*/  LDSM.16.MT88.4 R20, [R228+0x1100] ;  /* 0x00110000e414783b */ /* 0x000e620000004200 */
[----:B------:R2:W-:Y:S06]  /*f630*/  MUFU.EX2 R224, R3 ;  /* 0x0000000300e07308 */ /* 0x0005ec0000000800 */
[----:B------:R-:W-:Y:S01]  /*f640*/  HMMA.16816.F32.BF16 R36, R8, R38, R12 ;  /* 0x000000260824723c */ /* 0x000fe2000004180c */
[----:B------:R-:W3:Y:S01]  /*f650*/  LDSM.16.MT88.4 R12, [R229+0x1100] ;  /* 0x00110000e50c783b */ /* 0x000ee20000004200 */
[----:B--2---:R-:W-:Y:S01]  /*f660*/  FFMA.FTZ R3, R128, c[0x0][0x2d0], -R6 ;  /* 0x0000b40080037a23 */ /* 0x004fe20000010806 */
[----:B------:R-:W-:-:S03]  /*f670*/  MOV R128, R215 ;  /* 0x000000d700807202 */ /* 0x000fc60000000f00 */
        /* <DEDUP_REMOVED lines=23> */
[----:B----4-:R-:W-:Y:S01]  /*f7f0*/  F2FP.BF16.PACK_AB R11, R217, R218 ;  /* 0x000000dad90b723e */ /* 0x010fe200000010ff */
[----:B------:R-:W-:-:S04]  /*f800*/  IMAD.MOV.U32 R153, RZ, RZ, R90 ;  /* 0x000000ffff997224 */ /* 0x000fc800078e005a */
[----:B------:R2:W-:Y:S02]  /*f810*/  MUFU.EX2 R215, R3 ;  /* 0x0000000300d77308 */ /* 0x0005e40000000800 */
[C---:B-1----:R-:W-:Y:S08]  /*f820*/  HMMA.16816.F32.BF16 R48, R8.reuse, R20, R112 ;  /* 0x000000140830723c */ /* 0x042ff00000041870 */
[----:B------:R-:W-:Y:S01]  /*f830*/  HMMA.16816.F32.BF16 R56, R8, R18, R80 ;  /* 0x000000120838723c */ /* 0x000fe20000041850 */
[----:B--2---:R-:W-:-:S02]  /*f840*/  FFMA.FTZ R3, R152, c[0x0][0x2d0], -R0 ;  /* 0x0000b40098037a23 */ /* 0x004fc40000010800 */
[----:B------:R-:W-:Y:S02]  /*f850*/  IMAD.MOV.U32 R152, RZ, RZ, R201 ;  /* 0x000000ffff987224 */ /* 0x000fe400078e00c9 */
[----:B------:R1:W2:Y:S03]  /*f860*/  MUFU.EX2 R216, R3 ;  /* 0x0000000300d87308 */ /* 0x0002a60000000800 */
[C---:B------:R-:W-:Y:S08]  /*f870*/  HMMA.16816.F32.BF16 R60, R8.reuse, R16, R108 ;  /* 0x00000010083c723c */ /* 0x040ff0000004186c */
[----:B---3--:R-:W-:Y:S01]  /*f880*/  HMMA.16816.F32.BF16 R112, R8, R12, R104 ;  /* 0x0000000c0870723c */ /* 0x008fe20000041868 */
        /* <DEDUP_REMOVED lines=19> */
[----:B-1----:R-:W-:Y:S01]  /*f9c0*/  FFMA.FTZ R3, R150, c[0x0][0x2d0], -R6 ;  /* 0x0000b40096037a23 */ /* 0x002fe20000010806 */
[----:B------:R-:W-:-:S03]  /*f9d0*/  MOV R150, R92 ;  /* 0x0000005c00967202 */ /* 0x000fc60000000f00 */
[----:B------:R1:W2:Y:S03]  /*f9e0*/  MUFU.EX2 R211, R3 ;  /* 0x0000000300d37308 */ /* 0x0002a60000000800 */
[C---:B------:R-:W-:Y:S01]  /*f9f0*/  HMMA.16816.F32.BF16 R28, R8.reuse, R18, R28 ;  /* 0x00000012081c723c */ /* 0x040fe2000004181c */
[----:B------:R-:W3:Y:S07]  /*fa00*/  LDSM.16.MT88.4 R16, [R228+0x1900] ;  /* 0x00190000e410783b */ /* 0x000eee0000004200 */
[----:B------:R-:W-:Y:S01]  /*fa10*/  HMMA.16816.F32.BF16 R96, R8, R24, R120 ;  /* 0x000000180860723c */ /* 0x000fe20000041878 */
[----:B-1----:R-:W-:-:S07]  /*fa20*/  FFMA.FTZ R3, R149, c[0x0][0x2d0], -R6 ;  /* 0x0000b40095037a23 */ /* 0x002fce0000010806 */
[C---:B------:R-:W-:Y:S01]  /*fa30*/  HMMA.16816.F32.BF16 R100, R8.reuse, R20, R68 ;  /* 0x000000140864723c */ /* 0x040fe20000041844 */
[----:B------:R-:W-:Y:S01]  /*fa40*/  IMAD.MOV.U32 R149, RZ, RZ, R93 ;  /* 0x000000ffff957224 */ /* 0x000fe200078e005d */
[----:B------:R-:W-:Y:S01]  /*fa50*/  LDSM.16.MT88.4 R20, [R229+0x1900] ;  /* 0x00190000e514783b */ /* 0x000fe20000004200 */
[----:B------:R1:W-:Y:S01]  /*fa60*/  MUFU.EX2 R210, R3 ;  /* 0x0000000300d27308 */ /* 0x0003e20000000800 */
[----:B------:R-:W-:Y:S01]  /*fa70*/  IMAD.MOV.U32 R120, RZ, RZ, R150 ;  /* 0x000000ffff787224 */ /* 0x000fe200078e0096 */
[----:B------:R-:W-:Y:S01]  /*fa80*/  MOV R121, R148 ;  /* 0x0000009400797202 */ /* 0x000fe20000000f00 */
[----:B------:R-:W-:Y:S01]  /*fa90*/  IMAD.MOV.U32 R150, RZ, RZ, R129 ;  /* 0x000000ffff967224 */ /* 0x000fe200078e0081 */
[----:B------:R-:W-:Y:S01]  /*faa0*/  MOV R122, R89 ;  /* 0x00000059007a7202 */ /* 0x000fe20000000f00 */
[----:B------:R-:W-:Y:S01]  /*fab0*/  HMMA.16816.F32.BF16 R68, R8, R12, R52 ;  /* 0x0000000c0844723c */ /* 0x000fe20000041834 */
[----:B------:R-:W-:Y:S02]  /*fac0*/  IMAD.MOV.U32 R129, RZ, RZ, R190 ;  /* 0x000000ffff817224 */ /* 0x000fe400078e00be */
[----:B------:R-:W-:-:S02]  /*fad0*/  IMAD.MOV.U32 R148, RZ, RZ, R128 ;  /* 0x000000ffff947224 */ /* 0x000fc400078e0080 */
[----:B------:R-:W-:Y:S02]  /*fae0*/  IMAD.MOV.U32 R128, RZ, RZ, R189 ;  /* 0x000000ffff807224 */ /* 0x000fe400078e00bd */
[----:B------:R-:W-:Y:S01]  /*faf0*/  IMAD.MOV.U32 R123, RZ, RZ, R88 ;  /* 0x000000ffff7b7224 */ /* 0x000fe200078e0058 */
[----:B------:R-:W-:Y:S01]  /*fb00*/  HMMA.16816.F32.BF16 R72, R8, R14, R40 ;  /* 0x0000000e0848723c */ /* 0x000fe20000041828 */
[----:B------:R-:W-:Y:S01]  /*fb10*/  LDSM.16.MT88.4 R12, [R231+0x1900] ;  /* 0x00190000e70c783b */ /* 0x000fe20000004200 */
[----:B-1----:R-:W-:Y:S02]  /*fb20*/  FFMA.FTZ R3, R151, c[0x0][0x2d0], -R6 ;  /* 0x0000b40097037a23 */ /* 0x002fe40000010806 */
[----:B------:R-:W-:Y:S02]  /*fb30*/  IMAD.MOV.U32 R151, RZ, RZ, R94 ;  /* 0x000000ffff977224 */ /* 0x000fe400078e005e */
[----:B------:R1:W4:Y:S02]  /*fb40*/  MUFU.EX2 R209, R3 ;  /* 0x0000000300d17308 */ /* 0x0003240000000800 */
[----:B-1----:R-:W-:Y:S01]  /*fb50*/  FFMA.FTZ R3, R155, c[0x0][0x2d0], -R5 ;  /* 0x0000b4009b037a23 */ /* 0x002fe20000010805 */
[----:B------:R-:W-:-:S02]  /*fb60*/  MOV R155, R95 ;  /* 0x0000005f009b7202 */ /* 0x000fc40000000f00 */
[----:B------:R-:W-:Y:S03]  /*fb70*/  HMMA.16816.F32.BF16 R92, R8, R26, R36 ;  /* 0x0000001a085c723c */ /* 0x000fe60000041824 */
[----:B------:R1:W-:Y:S01]  /*fb80*/  MUFU.EX2 R208, R3 ;  /* 0x0000000300d07308 */ /* 0x0003e20000000800 */
[----:B------:R-:W3:Y:S03]  /*fb90*/  LDSM.16.MT88.4 R24, [R230+0x1900] ;  /* 0x00190000e618783b */ /* 0x000ee60000004200 */
[----:B--2---:R-:W-:Y:S02]  /*fba0*/  F2FP.BF16.PACK_AB R8, R211, R212 ;  /* 0x000000d4d308723e */ /* 0x004fe400000010ff */
[----:B----4-:R-:W-:Y:S01]  /*fbb0*/  F2FP.BF16.PACK_AB R10, R209, R210 ;  /* 0x000000d2d10a723e */ /* 0x010fe200000010ff */
        /* <DEDUP_REMOVED lines=13> */
[C---:B---3--:R-:W-:Y:S08]  /*fc90*/  HMMA.16816.F32.BF16 R108, R8.reuse, R16, R48 ;  /* 0x00000010086c723c */ /* 0x048ff00000041830 */
[----:B------:R-:W-:Y:S01]  /*fca0*/  HMMA.16816.F32.BF16 R48, R8, R24, R116 ;  /* 0x000000180830723c */ /* 0x000fe20000041874 */
[----:B-1----:R-:W-:-:S02]  /*fcb0*/  FFMA.FTZ R3, R159, c[0x0][0x2d0], -R7 ;  /* 0x0000b4009f037a23 */ /* 0x002fc40000010807 */
[----:B------:R-:W-:-:S04]  /*fcc0*/  IMAD.MOV.U32 R159, RZ, RZ, R149 ;  /* 0x000000ffff9f7224 */ /* 0x000fc800078e0095 */
[----:B------:R-:W-:Y:S01]  /*fcd0*/  MOV R116, R156 ;  /* 0x0000009c00747202 */ /* 0x000fe20000000f00 */
[----:B------:R1:W2:Y:S01]  /*fce0*/  MUFU.EX2 R203, R3 ;  /* 0x0000000300cb7308 */ /* 0x0002a20000000800 */
        /* <DEDUP_REMOVED lines=10> */
[----:B------:R-:W-:-:S02]  /*fd90*/  IMAD.MOV.U32 R151, RZ, RZ, R133 ;  /* 0x000000ffff977224 */ /* 0x000fc400078e0085 */
[----:B-1----:R-:W-:-:S05]  /*fda0*/  FFMA.FTZ R3, R161, c[0x0][0x2d0], -R7 ;  /* 0x0000b400a1037a23 */ /* 0x002fca0000010807 */
[C---:B------:R-:W-:Y:S01]  /*fdb0*/  HMMA.16816.F32.BF16 R104, R8.reuse, R18, R44 ;  /* 0x000000120868723c */ /* 0x040fe2000004182c */
[----:B------:R1:W-:Y:S07]  /*fdc0*/  MUFU.EX2 R202, R3 ;  /* 0x0000000300ca7308 */ /* 0x0003ee0000000800 */
[C---:B------:R-:W-:Y:S08]  /*fdd0*/  HMMA.16816.F32.BF16 R88, R8.reuse, R12, R60 ;  /* 0x0000000c0858723c */ /* 0x040ff0000004183c */
[----:B------:R-:W-:Y:S01]  /*fde0*/  HMMA.16816.F32.BF16 R56, R8, R20, R112 ;  /* 0x000000140838723c */ /* 0x000fe20000041870 */
[----:B-1----:R-:W-:-:S04]  /*fdf0*/  FFMA.FTZ R3, R162, c[0x0][0x2d0], -R7 ;  /* 0x0000b400a2037a23 */ /* 0x002fc80000010807 */
[----:B------:R1:W3:Y:S03]  /*fe00*/  MUFU.EX2 R201, R3 ;  /* 0x0000000300c97308 */ /* 0x0002e60000000800 */
[C---:B------:R-:W-:Y:S08]  /*fe10*/  HMMA.16816.F32.BF16 R52, R8.reuse, R22, R76 ;  /* 0x000000160834723c */ /* 0x040ff0000004184c */
[----:B------:R-:W-:Y:S01]  /*fe20*/  HMMA.16816.F32.BF16 R40, R8, R26, R80 ;  /* 0x0000001a0828723c */ /* 0x000fe20000041850 */
[----:B-1----:R-:W-:-:S06]  /*fe30*/  FFMA.FTZ R3, R163, c[0x0][0x2d0], -R0 ;  /* 0x0000b400a3037a23 */ /* 0x002fcc0000010800 */
[----:B--2---:R-:W-:Y:S02]  /*fe40*/  F2FP.BF16.PACK_AB R8, R203, R204 ;  /* 0x000000cccb08723e */ /* 0x004fe400000010ff */
[----:B---3--:R-:W-:Y:S01]  /*fe50*/  F2FP.BF16.PACK_AB R10, R201, R202 ;  /* 0x000000cac90a723e */ /* 0x008fe200000010ff */
        /* <DEDUP_REMOVED lines=10> */
[----:B------:R-:W-:Y:S02]  /*ff00*/  IMAD.MOV.U32 R144, RZ, RZ, R153 ;  /* 0x000000ffff907224 */ /* 0x000fe400078e0099 */
[----:B------:R-:W-:Y:S01]  /*ff10*/  IMAD.MOV.U32 R153, RZ, RZ, R131 ;  /* 0x000000ffff997224 */ /* 0x000fe200078e0083 */
[----:B------:R-:W-:Y:S01]  /*ff20*/  MOV R131, R143 ;  /* 0x0000008f00837202 */ /* 0x000fe20000000f00 */
[----:B------:R-:W-:Y:S02]  /*ff30*/  IMAD.MOV.U32 R143, RZ, RZ, R195 ;  /* 0x000000ffff8f7224 */ /* 0x000fe400078e00c3 */
[----:B------:R1:W-:Y:S01]  /*ff40*/  MUFU.EX2 R195, R3 ;  /* 0x0000000300c37308 */ /* 0x0003e20000000800 */
[C---:B------:R-:W-:Y:S08]  /*ff50*/  HMMA.16816.F32.BF16 R32, R8.reuse, R12, R32 ;  /* 0x0000000c0820723c */ /* 0x040ff00000041820 */
[----:B------:R-:W-:Y:S01]  /*ff60*/  HMMA.16816.F32.BF16 R60, R8, R14, R28 ;  /* 0x0000000e083c723c */ /* 0x000fe2000004181c */
[----:B------:R-:W2:Y:S04]  /*ff70*/  LDSM.16.MT88.4 R12, [R231+0x2100] ;  /* 0x00210000e70c783b */ /* 0x000ea80000004200 */
[----:B------:R-:W-:Y:S01]  /*ff80*/  LDSM.16.MT88.4 R28, [R230+0x2100] ;  /* 0x00210000e61c783b */ /* 0x000fe20000004200 */
[----:B-1----:R-:W-:-:S02]  /*ff90*/  FFMA.FTZ R3, R146, c[0x0][0x2d0], -R6 ;  /* 0x0000b40092037a23 */ /* 0x002fc40000010806 */
[C---:B------:R-:W-:Y:S01]  /*ffa0*/  HMMA.16816.F32.BF16 R44, R8.reuse, R16, R100 ;  /* 0x00000010082c723c */ /* 0x040fe20000041864 */
[----:B------:R-:W-:Y:S02]  /*ffb0*/  IMAD.MOV.U32 R146, RZ, RZ, R196 ;  /* 0x000000ffff927224 */ /* 0x000fe400078e00c4 */
[----:B------:R1:W-:Y:S05]  /*ffc0*/  MUFU.EX2 R196, R3 ;  /* 0x0000000300c47308 */ /* 0x0003ea0000000800 */
[C---:B------:R-:W-:Y:S01]  /*ffd0*/  HMMA.16816.F32.BF16 R36, R8.reuse, R18, R84 ;  /* 0x000000120824723c */ /* 0x040fe20000041854 */
[----:B------:R-:W3:Y:S07]  /*ffe0*/  LDSM.16.MT88.4 R16, [R228+0x2100] ;  /* 0x00210000e410783b */ /* 0x000eee0000004200 */
[----:B------:R-:W-:Y:S01]  /*fff0*/  HMMA.16816.F32.BF16 R68, R8, R20, R68 ;  /* 0x000000140844723c */ /* 0x000fe20000041844 */
[----:B-1----:R-:W-:Y:S01]  /*10000*/  FFMA.FTZ R3, R147, c[0x0][0x2d0], -R6 ;  /* 0x0000b40093037a23 */ /* 0x002fe20000010806 */
[----:B------:R-:W-:-:S02]  /*10010*/  MOV R147, R154 ;  /* 0x0000009a00937202 */ /* 0x000fc40000000f00 */
[----:B------:R-:W-:Y:S02]  /*10020*/  MOV R154, R194 ;  /* 0x000000c2009a7202 */ /* 0x000fe40000000f00 */
[----:B------:R1:W4:Y:S02]  /*10030*/  MUFU.EX2 R194, R3 ;  /* 0x0000000300c27308 */ /* 0x0003240000000800 */
[C---:B------:R-:W-:Y:S01]  /*10040*/  HMMA.16816.F32.BF16 R72, R8.reuse, R22, R72 ;  /* 0x000000160848723c */ /* 0x040fe20000041848 */
[----:B------:R-:W2:Y:S07]  /*10050*/  LDSM.16.MT88.4 R20, [R229+0x2100] ;  /* 0x00210000e514783b */ /* 0x000eae0000004200 */
[----:B------:R-:W-:Y:S01]  /*10060*/  HMMA.16816.F32.BF16 R76, R8, R24, R96 ;  /* 0x00000018084c723c */ /* 0x000fe20000041860 */
[----:B-1----:R-:W-:-:S07]  /*10070*/  FFMA.FTZ R3, R145, c[0x0][0x2d0], -R6 ;  /* 0x0000b40091037a23 */ /* 0x002fce0000010806 */
[----:B------:R-:W-:Y:S01]  /*10080*/  HMMA.16816.F32.BF16 R80, R8, R26, R92 ;  /* 0x0000001a0850723c */ /* 0x000fe2000004185c */
[----:B------:R-:W-:Y:S01]  /*10090*/  IMAD.MOV.U32 R145, RZ, RZ, R192 ;  /* 0x000000ffff917224 */ /* 0x000fe200078e00c0 */
[----:B------:R-:W-:Y:S01]  /*100a0*/  LDSM.16.MT88.4 R24, [R228+0x2900] ;  /* 0x00290000e418783b */ /* 0x000fe20000004200 */
[----:B------:R1:W-:Y:S04]  /*100b0*/  MUFU.EX2 R193, R3 ;  /* 0x0000000300c17308 */ /* 0x0003e80000000800 */
[----:B----4-:R-:W-:Y:S01]  /*100c0*/  F2FP.BF16.PACK_AB R8, R194, R196 ;  /* 0x000000c4c208723e */ /* 0x010fe200000010ff */
[----:B-1----:R-:W-:-:S04]  /*100d0*/  FFMA.FTZ R3, R167, c[0x0][0x2d0], -R6 ;  /* 0x0000b400a7037a23 */ /* 0x002fc80000010806 */
[----:B------:R1:W4:Y:S02]  /*100e0*/  MUFU.EX2 R192, R3 ;  /* 0x0000000300c07308 */ /* 0x0003240000000800 */
[----:B-1----:R-:W-:Y:S01]  /*100f0*/  FFMA.FTZ R3, R176, c[0x0][0x2d0], -R5 ;  /* 0x0000b400b0037a23 */ /* 0x002fe20000010805 */
[----:B------:R-:W-:Y:S02]  /*10100*/  MOV R176, R188 ;  /* 0x000000bc00b07202 */ /* 0x000fe40000000f00 */
[----:B----4-:R-:W-:-:S03]  /*10110*/  F2FP.BF16.PACK_AB R10, R192, R193 ;  /* 0x000000c1c00a723e */ /* 0x010fc600000010ff */
        /* <DEDUP_REMOVED lines=60> */
[----:B-1----:R-:W-:Y:S02]  /*104e0*/  FFMA.FTZ R3, R176, c[0x0][0x2d0], -R5 ;  /* 0x0000b400b0037a23 */ /* 0x002fe40000010805 */
[----:B------:R-:W-:-:S03]  /*104f0*/  IMAD.MOV.U32 R176, RZ, RZ, R145 ;  /* 0x000000ffffb07224 */ /* 0x000fc600078e0091 */
[----:B------:R1:W-:Y:S01]  /*10500*/  MUFU.EX2 R96, R3 ;  /* 0x0000000300607308 */ /* 0x0003e20000000800 */
[----:B------:R-:W-:Y:S01]  /*10510*/  IMAD.MOV.U32 R145, RZ, RZ, R147 ;  /* 0x000000ffff917224 */ /* 0x000fe200078e0093 */
[----:B------:R-:W-:Y:S01]  /*10520*/  MOV R147, R146 ;  /* 0x0000009200937202 */ /* 0x000fe20000000f00 */
[----:B------:R-:W-:Y:S02]  /*10530*/  IMAD.MOV.U32 R146, RZ, RZ, R144 ;  /* 0x000000ffff927224 */ /* 0x000fe400078e0090 */
[----:B------:R-:W-:Y:S01]  /*10540*/  IMAD.MOV.U32 R144, RZ, RZ, R122 ;  /* 0x000000ffff907224 */ /* 0x000fe200078e007a */
[----:B------:R-:W-:Y:S01]  /*10550*/  MOV R122, R123 ;  /* 0x0000007b007a7202 */ /* 0x000fe20000000f00 */
[----:B------:R-:W-:Y:S02]  /*10560*/  IMAD.MOV.U32 R123, RZ, RZ, R241 ;  /* 0x000000ffff7b7224 */ /* 0x000fe400078e00f1 */
[----:B------:R-:W-:Y:S02]  /*10570*/  IMAD.MOV.U32 R180, RZ, RZ, R158 ;  /* 0x000000ffffb47224 */ /* 0x000fe400078e009e */
[----:B------:R-:W-:-:S02]  /*10580*/  IMAD.MOV.U32 R179, RZ, RZ, R150 ;  /* 0x000000ffffb37224 */ /* 0x000fc400078e0096 */
[----:B------:R-:W-:Y:S02]  /*10590*/  IMAD.MOV.U32 R181, RZ, RZ, R155 ;  /* 0x000000ffffb57224 */ /* 0x000fe400078e009b */
[----:B------:R-:W-:Y:S02]  /*105a0*/  IMAD.MOV.U32 R177, RZ, RZ, R152 ;  /* 0x000000ffffb17224 */ /* 0x000fe400078e0098 */
[----:B-1----:R-:W-:Y:S02]  /*105b0*/  FFMA.FTZ R3, R176, c[0x0][0x2d0], -R5 ;  /* 0x0000b400b0037a23 */ /* 0x002fe40000010805 */
[----:B------:R-:W-:Y:S01]  /*105c0*/  IMAD.MOV.U32 R178, RZ, RZ, R143 ;  /* 0x000000ffffb27224 */ /* 0x000fe200078e008f */
[----:B------:R-:W-:Y:S01]  /*105d0*/  HMMA.16816.F32.BF16 R48, R8, R28, R76 ;  /* 0x0000001c0830723c */ /* 0x000fe2000004184c */
[----:B------:R1:W4:Y:S01]  /*105e0*/  MUFU.EX2 R71, R3 ;  /* 0x0000000300477308 */ /* 0x0003220000000800 */
        /* <DEDUP_REMOVED lines=11> */
[----:B------:R-:W-:Y:S02]  /*106a0*/  IMAD.MOV.U32 R124, RZ, RZ, R177 ;  /* 0x000000ffff7c7224 */ /* 0x000fe400078e00b1 */
[----:B-1----:R-:W-:Y:S02]  /*106b0*/  FFMA.FTZ R3, R170, c[0x0][0x2d0], -R5 ;  /* 0x0000b400aa037a23 */ /* 0x002fe40000010805 */
[----:B------:R-:W-:-:S02]  /*106c0*/  IMAD.MOV.U32 R182, RZ, RZ, R178 ;  /* 0x000000ffffb67224 */ /* 0x000fc400078e00b2 */
[----:B------:R1:W-:Y:S01]  /*106d0*/  MUFU.EX2 R70, R3 ;  /* 0x0000000300467308 */ /* 0x0003e20000000800 */
[----:B------:R-:W-:Y:S02]  /*106e0*/  IMAD.MOV.U32 R158, RZ, RZ, R156 ;  /* 0x000000ffff9e7224 */ /* 0x000fe400078e009c */
[----:B------:R-:W-:Y:S02]  /*106f0*/  IMAD.MOV.U32 R152, RZ, RZ, R153 ;  /* 0x000000ffff987224 */ /* 0x000fe400078e0099 */
[----:B------:R-:W-:Y:S02]  /*10700*/  IMAD.MOV.U32 R155, RZ, RZ, R148 ;  /* 0x000000ffff9b7224 */ /* 0x000fe400078e0094 */
[----:B------:R-:W-:Y:S02]  /*10710*/  FFMA.FTZ R4, R4, c[0x0][0x2d0], -R7 ;  /* 0x0000b40004047a23 */ /* 0x000fe40000010807 */
[----:B------:R-:W-:Y:S02]  /*10720*/  IMAD.MOV.U32 R130, RZ, RZ, R129 ;  /* 0x000000ffff827224 */ /* 0x000fe400078e0081 */
[----:B-1----:R-:W-:Y:S01]  /*10730*/  FFMA.FTZ R3, R171, c[0x0][0x2d0], -R5 ;  /* 0x0000b400ab037a23 */ /* 0x002fe20000010805 */
[----:B--2---:R-:W-:-:S02]  /*10740*/  F2FP.BF16.PACK_AB R8, R99, R100 ;  /* 0x000000646308723e */ /* 0x004fc400000010ff */
[----:B----4-:R-:W-:Y:S01]  /*10750*/  F2FP.BF16.PACK_AB R9, R71, R96 ;  /* 0x000000604709723e */ /* 0x010fe200000010ff */
[----:B------:R1:W2:Y:S01]  /*10760*/  MUFU.EX2 R69, R3 ;  /* 0x0000000300457308 */ /* 0x0002a20000000800 */
[----:B------:R-:W-:Y:S02]  /*10770*/  F2FP.BF16.PACK_AB R10, R97, R98 ;  /* 0x00000062610a723e */ /* 0x000fe400000010ff */
[----:B------:R-:W-:Y:S01]  /*10780*/  MOV R177, R146 ;  /* 0x0000009200b17202 */ /* 0x000fe20000000f00 */
[----:B------:R-:W-:Y:S01]  /*10790*/  IMAD.MOV.U32 R178, RZ, RZ, R144 ;  /* 0x000000ffffb27224 */ /* 0x000fe200078e0090 */
[----:B------:R-:W-:Y:S02]  /*107a0*/  MOV R156, R149 ;  /* 0x00000095009c7202 */ /* 0x000fe40000000f00 */
[----:B------:R-:W-:Y:S02]  /*107b0*/  MOV R153, R141 ;  /* 0x0000008d00997202 */ /* 0x000fe40000000f00 */
[----:B------:R-:W-:Y:S01]  /*107c0*/  MOV R129, R128 ;  /* 0x0000008000817202 */ /* 0x000fe20000000f00 */
[----:B------:R-:W-:-:S02]  /*107d0*/  IMAD.MOV.U32 R128, RZ, RZ, R240 ;  /* 0x000000ffff807224 */ /* 0x000fc400078e00f0 */
[----:B------:R4:W5:Y:S01]  /*107e0*/  LDL.LU R240, [R1+0x6c] ;  /* 0x00006c0001f07983 */ /* 0x0009620000300800 */
[----:B-1----:R-:W-:Y:S01]  /*107f0*/  FFMA.FTZ R3, R176, c[0x0][0x2d0], -R0 ;  /* 0x0000b400b0037a23 */ /* 0x002fe20000010800 */
[----:B--2---:R-:W-:Y:S01]  /*10800*/  F2FP.BF16.PACK_AB R11, R69, R70 ;  /* 0x00000046450b723e */ /* 0x004fe200000010ff */
[----:B------:R-:W-:Y:S02]  /*10810*/  IMAD.MOV.U32 R176, RZ, RZ, R140 ;  /* 0x000000ffffb07224 */ /* 0x000fe400078e008c */
[----:B------:R1:W-:Y:S04]  /*10820*/  MUFU.EX2 R61, R3 ;  /* 0x00000003003d7308 */ /* 0x0003e80000000800 */
[C---:B---3--:R-:W-:Y:S08]  /*10830*/  HMMA.16816.F32.BF16 R160, R8.reuse, R20, R160 ;  /* 0x0000001408a0723c */ /* 0x048ff000000418a0 */
[----:B------:R-:W-:Y:S01]  /*10840*/  HMMA.16816.F32.BF16 R164, R8, R22, R164 ;  /* 0x0000001608a4723c */ /* 0x000fe200000418a4 */
[----:B-1----:R-:W-:Y:S01]  /*10850*/  FFMA.FTZ R3, R145, c[0x0][0x2d0], -R0 ;  /* 0x0000b40091037a23 */ /* 0x002fe20000010800 */
[----:B------:R-:W-:-:S02]  /*10860*/  MOV R145, R123 ;  /* 0x0000007b00917202 */ /* 0x000fc40000000f00 */
[----:B------:R-:W-:Y:S01]  /*10870*/  MOV R123, R154 ;  /* 0x0000009a007b7202 */ /* 0x000fe20000000f00 */
[----:B------:R1:W2:Y:S01]  /*10880*/  MUFU.EX2 R68, R3 ;  /* 0x0000000300447308 */ /* 0x0002a20000000800 */
[----:B------:R-:W-:Y:S01]  /*10890*/  MOV R154, R131 ;  /* 0x00000083009a7202 */ /* 0x000fe20000000f00 */
[----:B------:R-:W-:Y:S01]  /*108a0*/  IMAD.MOV.U32 R181, RZ, RZ, R145 ;  /* 0x000000ffffb57224 */ /* 0x000fe200078e0091 */
[----:B------:R-:W-:Y:S01]  /*108b0*/  HMMA.16816.F32.BF16 R92, R8, R16, R92 ;  /* 0x00000010085c723c */ /* 0x000fe2000004185c */
[----:B------:R-:W-:-:S07]  /*108c0*/  IMAD.MOV.U32 R131, RZ, RZ, R142 ;  /* 0x000000ffff837224 */ /* 0x000fce00078e008e */
[C---:B------:R-:W-:Y:S01]  /*108d0*/  HMMA.16816.F32.BF16 R140, R8.reuse, R24, R108 ;  /* 0x00000018088c723c */ /* 0x040fe2000004186c */
[----:B-1----:R-:W-:Y:S02]  /*108e0*/  FFMA.FTZ R3, R147, c[0x0][0x2d0], -R0 ;  /* 0x0000b40093037a23 */ /* 0x002fe40000010800 */
[----:B------:R-:W-:Y:S01]  /*108f0*/  IMAD.MOV.U32 R147, RZ, RZ, R122 ;  /* 0x000000ffff937224 */ /* 0x000fe200078e007a */
[----:B------:R-:W-:Y:S01]  /*10900*/  MOV R122, R157 ;  /* 0x0000009d007a7202 */ /* 0x000fe20000000f00 */
[----:B------:R1:W-:Y:S01]  /*10910*/  MUFU.EX2 R63, R3 ;  /* 0x00000003003f7308 */ /* 0x0003e20000000800 */
[----:B------:R-:W-:Y:S02]  /*10920*/  IMAD.MOV.U32 R157, RZ, RZ, R151 ;  /* 0x000000ffff9d7224 */ /* 0x000fe400078e0097 */
[----:B------:R-:W-:Y:S01]  /*10930*/  HMMA.16816.F32.BF16 R88, R8, R18, R88 ;  /* 0x000000120858723c */ /* 0x000fe20000041858 */
[----:B------:R-:W-:-:S07]  /*10940*/  IMAD.MOV.U32 R179, RZ, RZ, R147 ;  /* 0x000000ffffb37224 */ /* 0x000fce00078e0093 */
[----:B------:R-:W-:Y:S01]  /*10950*/  HMMA.16816.F32.BF16 R148, R8, R26, R104 ;  /* 0x0000001a0894723c */ /* 0x000fe20000041868 */
[----:B-1----:R-:W-:-:S07]  /*10960*/  FFMA.FTZ R3, R125, c[0x0][0x2d0], -R0 ;  /* 0x0000b4007d037a23 */ /* 0x002fce0000010800 */
[C---:B------:R-:W-:Y:S01]  /*10970*/  HMMA.16816.F32.BF16 R84, R8.reuse, R12, R84 ;  /* 0x0000000c0854723c */ /* 0x040fe20000041854 */
[----:B------:R1:W3:Y:S07]  /*10980*/  MUFU.EX2 R62, R3 ;  /* 0x00000003003e7308 */ /* 0x0002ee0000000800 */
[----:B------:R-:W-:Y:S07]  /*10990*/  HMMA.16816.F32.BF16 R64, R8, R14, R64 ;  /* 0x0000000e0840723c */ /* 0x000fee0000041840 */
[----:B------:R-:W-:-:S02]  /*109a0*/  F2FP.BF16.PACK_AB R8, R114, R133 ;  /* 0x000000857208723e */ /* 0x000fc400000010ff */
[----:B--2---:R-:W-:Y:S01]  /*109b0*/  F2FP.BF16.PACK_AB R9, R68, R61 ;  /* 0x0000003d4409723e */ /* 0x004fe200000010ff */
[----:B-1----:R-:W-:Y:S01]  /*109c0*/  FFMA.FTZ R3, R180, c[0x0][0x2d0], -R6 ;  /* 0x0000b400b4037a23 */ /* 0x002fe20000010806 */
[----:B------:R-:W-:Y:S01]  /*109d0*/  MOV R180, R176 ;  /* 0x000000b000b47202 */ /* 0x000fe20000000f00 */
[----:B------:R-:W-:Y:S01]  /*109e0*/  IMAD.MOV.U32 R176, RZ, RZ, R116 ;  /* 0x000000ffffb07224 */ /* 0x000fe200078e0074 */
[----:B------:R-:W-:Y:S01]  /*109f0*/  MOV R116, R117 ;  /* 0x0000007500747202 */ /* 0x000fe20000000f00 */
[----:B------:R1:W-:Y:S01]  /*10a00*/  MUFU.EX2 R60, R3 ;  /* 0x00000003003c7308 */ /* 0x0003e20000000800 */
[----:B------:R-:W-:Y:S01]  /*10a10*/  F2FP.BF16.PACK_AB R10, R103, R101 ;  /* 0x00000065670a723e */ /* 0x000fe200000010ff */
[----:B------:R-:W-:Y:S01]  /*10a20*/  IMAD.MOV.U32 R117, RZ, RZ, R118 ;  /* 0x000000ffff757224 */ /* 0x000fe200078e0076 */
[----:B---3--:R-:W-:Y:S01]  /*10a30*/  F2FP.BF16.PACK_AB R11, R62, R63 ;  /* 0x0000003f3e0b723e */ /* 0x008fe200000010ff */
[----:B------:R-:W-:Y:S01]  /*10a40*/  IMAD.MOV.U32 R118, RZ, RZ, R119 ;  /* 0x000000ffff767224 */ /* 0x000fe200078e0077 */
[----:B------:R-:W-:Y:S01]  /*10a50*/  MOV R119, R159 ;  /* 0x0000009f00777202 */ /* 0x000fe20000000f00 */
[----:B------:R-:W-:-:S02]  /*10a60*/  IMAD.MOV.U32 R159, RZ, RZ, R120 ;  /* 0x000000ffff9f7224 */ /* 0x000fc400078e0078 */
[----:B------:R-:W-:Y:S01]  /*10a70*/  IMAD.MOV.U32 R120, RZ, RZ, R121 ;  /* 0x000000ffff787224 */ /* 0x000fe200078e0079 */
[----:B------:R-:W-:Y:S01]  /*10a80*/  MOV R121, R239 ;  /* 0x000000ef00797202 */ /* 0x000fe20000000f00 */
[----:B-1----:R-:W-:Y:S01]  /*10a90*/  FFMA.FTZ R3, R186, c[0x0][0x2d0], -R6 ;  /* 0x0000b400ba037a23 */ /* 0x002fe20000010806 */
[----:B------:R-:W-:Y:S01]  /*10aa0*/  HMMA.16816.F32.BF16 R144, R8, R24, R56 ;  /* 0x000000180890723c */ /* 0x000fe20000041838 */
[----:B------:R-:W-:Y:S01]  /*10ab0*/  IMAD.MOV.U32 R186, RZ, RZ, R183 ;  /* 0x000000ffffba7224 */ /* 0x000fe200078e00b7 */
[----:B------:R-:W-:Y:S01]  /*10ac0*/  MOV R76, R128 ;  /* 0x00000080004c7202 */ /* 0x000fe20000000f00 */
        /* <DEDUP_REMOVED lines=13> */
[----:B------:R1:W2:Y:S01]  /*10ba0*/  MUFU.EX2 R57, R3 ;  /* 0x0000000300397308 */ /* 0x0002a20000000800 */
        /* <DEDUP_REMOVED lines=8> */
[----:B------:R-:W-:Y:S02]  /*10c30*/  IMAD.MOV.U32 R158, RZ, RZ, R238 ;  /* 0x000000ffff9e7224 */ /* 0x000fe400078e00ee */
[----:B-1----:R-:W-:Y:S01]  /*10c40*/  FFMA.FTZ R3, R186, c[0x0][0x2d0], -R6 ;  /* 0x0000b400ba037a23 */ /* 0x002fe20000010806 */
[----:B------:R-:W-:Y:S01]  /*10c50*/  MOV R186, R181 ;  /* 0x000000b500ba7202 */ /* 0x000fe20000000f00 */
[----:B------:R-:W-:Y:S01]  /*10c60*/  IMAD.MOV.U32 R185, RZ, RZ, R180 ;  /* 0x000000ffffb97224 */ /* 0x000fe200078e00b4 */
[----:B------:R-:W-:Y:S01]  /*10c70*/  MOV R182, R178 ;  /* 0x000000b200b67202 */ /* 0x000fe20000000f00 */
[----:B------:R1:W-:Y:S01]  /*10c80*/  MUFU.EX2 R56, R3 ;  /* 0x0000000300387308 */ /* 0x0003e20000000800 */
        /* <DEDUP_REMOVED lines=9> */
[----:B------:R-:W-:Y:S02]  /*10d20*/  IMAD.MOV.U32 R116, RZ, RZ, R120 ;  /* 0x000000ffff747224 */ /* 0x000fe400078e0078 */
[----:B------:R-:W-:Y:S01]  /*10d30*/  IMAD.MOV.U32 R117, RZ, RZ, R121 ;  /* 0x000000ffff757224 */ /* 0x000fe200078e0079 */
[----:B------:R-:W-:Y:S01]  /*10d40*/  MOV R121, R157 ;  /* 0x0000009d00797202 */ /* 0x000fe20000000f00 */
[----:B------:R-:W-:Y:S02]  /*10d50*/  IMAD.MOV.U32 R119, RZ, RZ, R158 ;  /* 0x000000ffff777224 */ /* 0x000fe400078e009e */
[----:B-1----:R-:W-:Y:S02]  /*10d60*/  FFMA.FTZ R3, R127, c[0x0][0x2d0], -R6 ;  /* 0x0000b4007f037a23 */ /* 0x002fe40000010806 */
[----:B------:R-:W-:Y:S01]  /*10d70*/  IMAD.MOV.U32 R127, RZ, RZ, R184 ;  /* 0x000000ffff7f7224 */ /* 0x000fe200078e00b8 */
[----:B------:R-:W-:Y:S01]  /*10d80*/  MOV R184, R187 ;  /* 0x000000bb00b87202 */ /* 0x000fe20000000f00 */
[----:B------:R-:W-:-:S02]  /*10d90*/  IMAD.MOV.U32 R120, RZ, RZ, R156 ;  /* 0x000000ffff787224 */ /* 0x000fc400078e009c */
[----:B------:R-:W-:Y:S01]  /*10da0*/  IMAD.MOV.U32 R187, RZ, RZ, R185 ;  /* 0x000000ffffbb7224 */ /* 0x000fe200078e00b9 */
[----:B------:R-:W-:Y:S01]  /*10db0*/  HMMA.16816.F32.BF16 R156, R8, R20, R44 ;  /* 0x00000014089c723c */ /* 0x000fe2000004182c */
[----:B------:R-:W-:Y:S01]  /*10dc0*/  IMAD.MOV.U32 R185, RZ, RZ, R186 ;  /* 0x000000ffffb97224 */ /* 0x000fe200078e00ba */
[----:B------:R-:W-:Y:S01]  /*10dd0*/  MOV R186, R183 ;  /* 0x000000b700ba7202 */ /* 0x000fe20000000f00 */
[----:B------:R1:W-:Y:S01]  /*10de0*/  MUFU.EX2 R45, R3 ;  /* 0x00000003002d7308 */ /* 0x0003e20000000800 */
[----:B------:R-:W-:Y:S01]  /*10df0*/  IMAD.MOV.U32 R177, RZ, RZ, R118 ;  /* 0x000000ffffb17224 */ /* 0x000fe200078e0076 */
[----:B------:R-:W-:Y:S01]  /*10e00*/  MOV R118, R122 ;  /* 0x0000007a00767202 */ /* 0x000fe20000000f00 */
[----:B------:R-:W-:Y:S02]  /*10e10*/  IMAD.MOV.U32 R183, RZ, RZ, R124 ;  /* 0x000000ffffb77224 */ /* 0x000fe400078e007c */
[----:B------:R-:W-:Y:S01]  /*10e20*/  IMAD.MOV.U32 R124, RZ, RZ, R182 ;  /* 0x000000ffff7c7224 */ /* 0x000fe200078e00b6 */
[----:B------:R-:W-:Y:S01]  /*10e30*/  MOV R182, R180 ;  /* 0x000000b400b67202 */ /* 0x000fe20000000f00 */
[----:B------:R-:W-:-:S02]  /*10e40*/  IMAD.MOV.U32 R180, RZ, RZ, R181 ;  /* 0x000000ffffb47224 */ /* 0x000fc400078e00b5 */
[----:B------:R-:W-:Y:S01]  /*10e50*/  IMAD.MOV.U32 R181, RZ, RZ, R179 ;  /* 0x000000ffffb57224 */ /* 0x000fe200078e00b3 */
[----:B------:R-:W-:Y:S01]  /*10e60*/  MOV R179, R177 ;  /* 0x000000b100b37202 */ /* 0x000fe20000000f00 */
[----:B-1----:R-:W-:Y:S02]  /*10e70*/  FFMA.FTZ R3, R127, c[0x0][0x2d0], -R5 ;  /* 0x0000b4007f037a23 */ /* 0x002fe40000010805 */
        /* <DEDUP_REMOVED lines=27> */
[----:B------:R-:W-:Y:S01]  /*11030*/  MUFU.EX2 R24, R4 ;  /* 0x0000000400187308 */ /* 0x000fe20000000800 */
[----:B------:R-:W-:Y:S01]  /*11040*/  IMAD.MOV.U32 R176, RZ, RZ, R116 ;  /* 0x000000ffffb07224 */ /* 0x000fe200078e0074 */
[----:B------:R-:W-:Y:S01]  /*11050*/  MOV R116, R117 ;  /* 0x0000007500747202 */ /* 0x000fe20000000f00 */
[----:B------:R-:W-:Y:S01]  /*11060*/  IMAD.MOV.U32 R122, RZ, RZ, R123 ;  /* 0x000000ffff7a7224 */ /* 0x000fe200078e007b */
[C---:B------:R-:W-:Y:S01]  /*11070*/  HMMA.16816.F32.BF16 R40, R8.reuse, R22, R40 ;  /* 0x000000160828723c */ /* 0x040fe20000041828 */
[----:B------:R-:W-:Y:S01]  /*11080*/  IMAD.MOV.U32 R123, RZ, RZ, R155 ;  /* 0x000000ffff7b7224 */ /* 0x000fe200078e009b */
[----:B------:R-:W-:Y:S01]  /*11090*/  MOV R155, R236 ;  /* 0x000000ec009b7202 */ /* 0x000fe20000000f00 */
[----:B------:R-:W-:Y:S01]  /*110a0*/  IMAD.MOV.U32 R117, RZ, RZ, R118 ;  /* 0x000000ffff757224 */ /* 0x000fe200078e0076 */
[----:B------:R4:W5:Y:S01]  /*110b0*/  LDL.LU R237, [R1+0x60] ;  /* 0x0000600001ed7983 */ /* 0x0009620000300800 */
[----:B-1----:R-:W-:Y:S01]  /*110c0*/  FFMA.FTZ R3, R127, c[0x0][0x2d0], -R5 ;  /* 0x0000b4007f037a23 */ /* 0x002fe20000010805 */
[----:B------:R-:W-:Y:S01]  /*110d0*/  MOV R127, R183 ;  /* 0x000000b7007f7202 */ /* 0x000fe20000000f00 */
[----:B------:R-:W-:Y:S01]  /*110e0*/  IMAD.MOV.U32 R118, RZ, RZ, R119 ;  /* 0x000000ffff767224 */ /* 0x000fe200078e0077 */
[----:B------:R-:W-:Y:S01]  /*110f0*/  MOV R119, R120 ;  /* 0x0000007800777202 */ /* 0x000fe20000000f00 */
[----:B------:R-:W-:Y:S01]  /*11100*/  IMAD.MOV.U32 R225, RZ, RZ, R186 ;  /* 0x000000ffffe17224 */ /* 0x000fe200078e00ba */
[----:B------:R1:W3:Y:S01]  /*11110*/  MUFU.EX2 R27, R3 ;  /* 0x00000003001b7308 */ /* 0x0002e20000000800 */
[----:B------:R-:W-:Y:S01]  /*11120*/  IMAD.MOV.U32 R120, RZ, RZ, R121 ;  /* 0x000000ffff787224 */ /* 0x000fe200078e0079 */
[C---:B------:R-:W-:Y:S01]  /*11130*/  HMMA.16816.F32.BF16 R28, R8.reuse, R14, R28 ;  /* 0x0000000e081c723c */ /* 0x040fe2000004181c */
        /* <DEDUP_REMOVED lines=11> */
[----:B-1----:R-:W-:Y:S01]  /*111f0*/  FFMA.FTZ R3, R168, c[0x0][0x2d0], -R5 ;  /* 0x0000b400a8037a23 */ /* 0x002fe20000010805 */
        /* <DEDUP_REMOVED lines=12> */
[----:B------:R-:W-:Y:S01]  /*112c0*/  LDSM.16.MT88.4 R168, [R231+0x3100] ;  /* 0x00310000e7a8783b */ /* 0x000fe20000004200 */
[----:B------:R-:W-:-:S02]  /*112d0*/  IMAD.MOV.U32 R179, RZ, RZ, R117 ;  /* 0x000000ffffb37224 */ /* 0x000fc400078e0075 */
[----:B------:R-:W-:Y:S02]  /*112e0*/  IMAD.MOV.U32 R116, RZ, RZ, R121 ;  /* 0x000000ffff747224 */ /* 0x000fe400078e0079 */
[----:B------:R-:W-:Y:S02]  /*112f0*/  IMAD.MOV.U32 R177, RZ, RZ, R118 ;  /* 0x000000ffffb17224 */ /* 0x000fe400078e0076 */
[----:B------:R-:W-:Y:S02]  /*11300*/  IMAD.MOV.U32 R119, RZ, RZ, R155 ;  /* 0x000000ffff777224 */ /* 0x000fe400078e009b */
[----:B------:R-:W-:Y:S02]  /*11310*/  IMAD.MOV.U32 R75, RZ, RZ, R185 ;  /* 0x000000ffff4b7224 */ /* 0x000fe400078e00b9 */
[----:B-1----:R-:W-:Y:S01]  /*11320*/  FFMA.FTZ R3, R79, c[0x0][0x2d0], -R5 ;  /* 0x0000b4004f037a23 */ /* 0x002fe20000010805 */
        /* <DEDUP_REMOVED lines=8> */
[----:B------:R-:W-:Y:S01]  /*113b0*/  IMAD.MOV.U32 R185, RZ, RZ, R124 ;  /* 0x000000ffffb97224 */ /* 0x000fe200078e007c */
[----:B------:R-:W-:Y:S01]  /*113c0*/  LDSM.16.MT88.4 R16, [R230+0x3100] ;  /* 0x00310000e610783b */ /* 0x000fe20000004200 */
        /* <DEDUP_REMOVED lines=12> */
[----:B------:R-:W-:Y:S01]  /*11490*/  IMAD.MOV.U32 R180, RZ, RZ, R178 ;  /* 0x000000ffffb47224 */ /* 0x000fe200078e00b2 */
[----:B------:R1:W1:Y:S01]  /*114a0*/  MUFU.EX2 R25, R3 ;  /* 0x0000000300197308 */ /* 0x0002620000000800 */
[----:B------:R-:W-:Y:S01]  /*114b0*/  IMAD.MOV.U32 R187, RZ, RZ, R182 ;  /* 0x000000ffffbb7224 */ /* 0x000fe200078e00b6 */
[----:B------:R-:W-:Y:S01]  /*114c0*/  MOV R182, R177 ;  /* 0x000000b100b67202 */ /* 0x000fe20000000f00 */
[----:B------:R-:W-:Y:S02]  /*114d0*/  IMAD.MOV.U32 R178, RZ, RZ, R118 ;  /* 0x000000ffffb27224 */ /* 0x000fe400078e0076 */
[----:B------:R-:W-:Y:S02]  /*114e0*/  FFMA.FTZ R5, R79, c[0x0][0x2d0], -R7 ;  /* 0x0000b4004f057a23 */ /* 0x000fe40000010807 */
[--C-:B------:R-:W-:Y:S01]  /*114f0*/  FFMA.FTZ R4, R75, c[0x0][0x2d0], -R0.reuse ;  /* 0x0000b4004b047a23 */ /* 0x100fe20000010800 */
[----:B------:R-:W-:Y:S01]  /*11500*/  MOV R120, R154 ;  /* 0x0000009a00787202 */ /* 0x000fe20000000f00 */
[----:B------:R-:W-:Y:S01]  /*11510*/  IMAD.MOV.U32 R119, RZ, RZ, R123 ;  /* 0x000000ffff777224 */ /* 0x000fe200078e007b */
[----:B------:R4:W5:Y:S01]  /*11520*/  LDL.LU R235, [R1+0x58] ;  /* 0x0000580001eb7983 */ /* 0x0009620000300800 */
[----:B------:R-:W-:-:S02]  /*11530*/  FFMA.FTZ R6, R73, c[0x0][0x2d0], -R0 ;  /* 0x0000b40049067a23 */ /* 0x000fc40000010800 */
[--C-:B------:R-:W-:Y:S02]  /*11540*/  FFMA.FTZ R12, R74, c[0x0][0x2d0], -R0.reuse ;  /* 0x0000b4004a0c7a23 */ /* 0x100fe40000010800 */
[----:B------:R-:W-:Y:S02]  /*11550*/  FFMA.FTZ R13, R226, c[0x0][0x2d0], -R0 ;  /* 0x0000b400e20d7a23 */ /* 0x000fe40000010800 */
[----:B------:R-:W-:Y:S02]  /*11560*/  FADD.FTZ R21, R127, R252 ;  /* 0x000000fc7f157221 */ /* 0x000fe40000010000 */
[----:B------:R-:W-:Y:S02]  /*11570*/  IMAD.MOV.U32 R177, RZ, RZ, R117 ;  /* 0x000000ffffb17224 */ /* 0x000fe400078e0075 */
[----:B------:R-:W-:Y:S02]  /*11580*/  FADD.FTZ R0, R126, R225 ;  /* 0x000000e17e007221 */ /* 0x000fe40000010000 */
[----:B------:R-:W-:-:S02]  /*11590*/  IMAD.MOV.U32 R127, RZ, RZ, R179 ;  /* 0x000000ffff7f7224 */ /* 0x000fc400078e00b3 */
[----:B------:R-:W-:Y:S02]  /*115a0*/  IMAD.MOV.U32 R121, RZ, RZ, R152 ;  /* 0x000000ffff797224 */ /* 0x000fe400078e0098 */
[----:B-1----:R-:W-:Y:S02]  /*115b0*/  FFMA.FTZ R3, R139, c[0x0][0x2d0], -R7 ;  /* 0x0000b4008b037a23 */ /* 0x002fe40000010807 */
[----:B------:R-:W-:Y:S02]  /*115c0*/  FADD.FTZ R20, R173, R172 ;  /* 0x000000acad147221 */ /* 0x000fe40000010000 */
[----:B------:R-:W-:Y:S01]  /*115d0*/  IMAD.MOV.U32 R82, RZ, RZ, R176 ;  /* 0x000000ffff527224 */ /* 0x000fe200078e00b0 */
[----:B------:R-:W-:Y:S01]  /*115e0*/  MOV R226, R124 ;  /* 0x0000007c00e27202 */ /* 0x000fe20000000f00 */
[----:B------:R-:W-:Y:S01]  /*115f0*/  IMAD.MOV.U32 R122, RZ, RZ, R153 ;  /* 0x000000ffff7a7224 */ /* 0x000fe200078e0099 */
[----:B------:R1:W-:Y:S01]  /*11600*/  MUFU.EX2 R15, R5 ;  /* 0x00000005000f7308 */ /* 0x0003e20000000800 */
[----:B------:R-:W-:Y:S01]  /*11610*/  FFMA.FTZ R7, R72, c[0x0][0x2d0], -R7 ;  /* 0x0000b40048077a23 */ /* 0x000fe20000010807 */
[----:B------:R-:W-:Y:S01]  /*11620*/  MOV R72, R178 ;  /* 0x000000b200487202 */ /* 0x000fe20000000f00 */
[----:B------:R-:W-:-:S02]  /*11630*/  IMAD.MOV.U32 R83, RZ, RZ, R119 ;  /* 0x000000ffff537224 */ /* 0x000fc400078e0077 */
[----:B------:R-:W-:Y:S02]  /*11640*/  FADD.FTZ R22, R175, R174 ;  /* 0x000000aeaf167221 */ /* 0x000fe40000010000 */
[----:B------:R-:W-:Y:S01]  /*11650*/  IMAD.MOV.U32 R124, RZ, RZ, R177 ;  /* 0x000000ffff7c7224 */ /* 0x000fe200078e00b1 */
[----:B------:R2:W-:Y:S01]  /*11660*/  MUFU.EX2 R11, R4 ;  /* 0x00000004000b7308 */ /* 0x0005e20000000800 */
[----:B------:R-:W-:Y:S01]  /*11670*/  IMAD.MOV.U32 R117, RZ, RZ, R121 ;  /* 0x000000ffff757224 */ /* 0x000fe200078e0079 */
[----:B------:R-:W-:Y:S01]  /*11680*/  MOV R118, R122 ;  /* 0x0000007a00767202 */ /* 0x000fe20000000f00 */
[----:B------:R-:W-:Y:S02]  /*11690*/  IMAD.MOV.U32 R116, RZ, RZ, R120 ;  /* 0x000000ffff747224 */ /* 0x000fe400078e0078 */
[----:B------:R-:W-:Y:S01]  /*116a0*/  IMAD.MOV.U32 R131, RZ, RZ, R234 ;  /* 0x000000ffff837224 */ /* 0x000fe200078e00ea */
[----:B------:R-:W-:Y:S02]  /*116b0*/  MOV R73, R181 ;  /* 0x000000b500497202 */ /* 0x000fe40000000f00 */
[----:B------:R-:W-:Y:S01]  /*116c0*/  MUFU.EX2 R9, R6 ;  /* 0x0000000600097308 */ /* 0x000fe20000000800 */
[----:B-1----:R-:W-:Y:S01]  /*116d0*/  FADD.FTZ R5, R127, R0 ;  /* 0x000000007f057221 */ /* 0x002fe20000010000 */
[----:B------:R-:W1:Y:S01]  /*116e0*/  LDSM.16.MT88.4 R152, [R228+0x3100] ;  /* 0x00310000e498783b */ /* 0x000e620000004200 */
[----:B------:R-:W-:-:S02]  /*116f0*/  FADD.FTZ R0, R76, R22 ;  /* 0x000000164c007221 */ /* 0x000fc40000010000 */
[----:B------:R-:W-:-:S03]  /*11700*/  IMAD.MOV.U32 R77, RZ, RZ, R124 ;  /* 0x000000ffff4d7224 */ /* 0x000fc600078e007c */
[----:B------:R3:W1:Y:S01]  /*11710*/  MUFU.EX2 R23, R3 ;  /* 0x0000000300177308 */ /* 0x0006620000000800 */
[----:B--2---:R-:W-:Y:S01]  /*11720*/  FADD.FTZ R4, R82, R20 ;  /* 0x0000001452047221 */ /* 0x004fe20000010000 */
[----:B------:R-:W-:Y:S01]  /*11730*/  MOV R79, R117 ;  /* 0x00000075004f7202 */ /* 0x000fe20000000f00 */
[----:B------:R-:W-:Y:S01]  /*11740*/  FADD.FTZ R5, R72, R5 ;  /* 0x0000000548057221 */ /* 0x000fe20000010000 */
[----:B------:R-:W2:Y:S01]  /*11750*/  LDSM.16.MT88.4 R120, [R229+0x3100] ;  /* 0x00310000e578783b */ /* 0x000ea20000004200 */
[----:B------:R-:W-:Y:S02]  /*11760*/  FADD.FTZ R4, R226, R4 ;  /* 0x00000004e2047221 */ /* 0x000fe40000010000 */
[----:B------:R-:W-:Y:S02]  /*11770*/  IMAD.MOV.U32 R78, RZ, RZ, R116 ;  /* 0x000000ffff4e7224 */ /* 0x000fe400078e0074 */
[----:B------:R-:W-:Y:S02]  /*11780*/  IMAD.MOV.U32 R225, RZ, RZ, R183 ;  /* 0x000000ffffe17224 */ /* 0x000fe400078e00b7 */
[----:B------:R-:W-:-:S02]  /*11790*/  IMAD.MOV.U32 R75, RZ, RZ, R182 ;  /* 0x000000ffff4b7224 */ /* 0x000fc400078e00b6 */
[----:B------:R-:W-:Y:S01]  /*117a0*/  IMAD.MOV.U32 R74, RZ, RZ, R180 ;  /* 0x000000ffff4a7224 */ /* 0x000fe200078e00b4 */
[----:B------:R1:W1:Y:S01]  /*117b0*/  MUFU.EX2 R14, R7 ;  /* 0x00000007000e7308 */ /* 0x0002620000000800 */
[----:B------:R4:W5:Y:S01]  /*117c0*/  LDL.LU R234, [R1+0x54] ;  /* 0x0000540001ea7983 */ /* 0x0009620000300800 */
[----:B---3--:R-:W-:Y:S01]  /*117d0*/  FADD.FTZ R3, R83, R21 ;  /* 0x0000001553037221 */ /* 0x008fe20000010000 */
[----:B------:R-:W-:Y:S01]  /*117e0*/  MOV R182, R131 ;  /* 0x0000008300b67202 */ /* 0x000fe20000000f00 */
[----:B------:R-:W-:Y:S02]  /*117f0*/  IMAD.MOV.U32 R183, RZ, RZ, R118 ;  /* 0x000000ffffb77224 */ /* 0x000fe400078e0076 */
[----:B------:R-:W-:Y:S02]  /*11800*/  IMAD.MOV.U32 R181, RZ, RZ, R129 ;  /* 0x000000ffffb57224 */ /* 0x000fe400078e0081 */
[----:B------:R-:W-:Y:S01]  /*11810*/  IMAD.MOV.U32 R72, RZ, RZ, R73 ;  /* 0x000000ffff487224 */ /* 0x000fe200078e0049 */
[----:B------:R-:W-:Y:S01]  /*11820*/  MOV R226, R184 ;  /* 0x000000b800e27202 */ /* 0x000fe20000000f00 */
[----:B------:R-:W-:Y:S01]  /*11830*/  FADD.FTZ R6, R187, R3 ;  /* 0x00000003bb067221 */ /* 0x000fe20000010000 */
[----:B------:R-:W-:Y:S01]  /*11840*/  MUFU.EX2 R10, R12 ;  /* 0x0000000c000a7308 */ /* 0x000fe20000000800 */
[----:B------:R-:W-:Y:S01]  /*11850*/  FADD.FTZ R3, R186, R0 ;  /* 0x00000000ba037221 */ /* 0x000fe20000010000 */
[----:B------:R4:W5:Y:S01]  /*11860*/  LDL.LU R233, [R1+0x50] ;  /* 0x0000500001e97983 */ /* 0x0009620000300800 */
[----:B------:R-:W-:-:S02]  /*11870*/  FADD.FTZ R0, R77, R5 ;  /* 0x000000054d007221 */ /* 0x000fc40000010000 */
[----:B------:R-:W-:Y:S02]  /*11880*/  FADD.FTZ R5, R227, R4 ;  /* 0x00000004e3057221 */ /* 0x000fe40000010000 */
[----:B------:R-:W-:Y:S01]  /*11890*/  IMAD.MOV.U32 R180, RZ, RZ, R130 ;  /* 0x000000ffffb47224 */ /* 0x000fe200078e0082 */
[----:B------:R-:W-:Y:S01]  /*118a0*/  MOV R73, R74 ;  /* 0x0000004a00497202 */ /* 0x000fe20000000f00 */
[----:B------:R-:W-:Y:S01]  /*118b0*/  FADD.FTZ R4, R78, R6 ;  /* 0x000000064e047221 */ /* 0x000fe20000010000 */
[----:B------:R-:W3:Y:S01]  /*118c0*/  MUFU.EX2 R13, R13 ;  /* 0x0000000d000d7308 */ /* 0x000ee20000000800 */
[----:B------:R-:W-:Y:S01]  /*118d0*/  FADD.FTZ R3, R79, R3 ;  /* 0x000000034f037221 */ /* 0x000fe20000010000 */
[----:B------:R4:W5:Y:S01]  /*118e0*/  LDL.LU R232, [R1+0x4c] ;  /* 0x00004c0001e87983 */ /* 0x0009620000300800 */
[----:B------:R-:W-:Y:S02]  /*118f0*/  FADD.FTZ R0, R183, R0 ;  /* 0x00000000b7007221 */ /* 0x000fe40000010000 */
[----:B------:R-:W-:Y:S01]  /*11900*/  FADD.FTZ R8, R248, R5 ;  /* 0x00000005f8087221 */ /* 0x000fe20000010000 */
[----:B------:R4:W5:Y:S01]  /*11910*/  LDL.LU R139, [R1+0x48] ;  /* 0x00004800018b7983 */ /* 0x0009620000300800 */
[----:B-1----:R-:W-:Y:S01]  /*11920*/  FADD.FTZ R7, R182, R4 ;  /* 0x00000004b6077221 */ /* 0x002fe20000010000 */
[----:B------:R-:W-:Y:S01]  /*11930*/  F2FP.BF16.PACK_AB R128, R57, R60 ;  /* 0x0000003c3980723e */ /* 0x000fe200000010ff */
[----:B------:R-:W-:Y:S01]  /*11940*/  FADD.FTZ R6, R180, R3 ;  /* 0x00000003b4067221 */ /* 0x000fe20000010000 */
[----:B------:R-:W-:Y:S01]  /*11950*/  F2FP.BF16.PACK_AB R129, R27, R44 ;  /* 0x0000002c1b81723e */ /* 0x000fe200000010ff */
[----:B------:R-:W-:Y:S01]  /*11960*/  IMAD.MOV.U32 R74, RZ, RZ, R75 ;  /* 0x000000ffff4a7224 */ /* 0x000fe200078e004b */
[----:B------:R-:W-:Y:S01]  /*11970*/  F2FP.BF16.PACK_AB R130, R45, R56 ;  /* 0x000000382d82723e */ /* 0x000fe200000010ff */
[----:B------:R-:W-:Y:S01]  /*11980*/  FADD.FTZ R5, R181, R0 ;  /* 0x00000000b5057221 */ /* 0x000fe20000010000 */
[----:B------:R-:W-:Y:S01]  /*11990*/  F2FP.BF16.PACK_AB R131, R25, R26 ;  /* 0x0000001a1983723e */ /* 0x000fe200000010ff */
[----:B------:R-:W-:Y:S01]  /*119a0*/  FADD.FTZ R4, R250, R8 ;  /* 0x00000008fa047221 */ /* 0x000fe20000010000 */
[----:B------:R-:W-:Y:S01]  /*119b0*/  F2FP.BF16.PACK_AB R184, R23, R24 ;  /* 0x0000001817b8723e */ /* 0x000fe200000010ff */
[----:B------:R-:W-:Y:S01]  /*119c0*/  IMAD.MOV.U32 R75, RZ, RZ, R225 ;  /* 0x000000ffff4b7224 */ /* 0x000fe200078e00e1 */
[----:B------:R-:W-:Y:S01]  /*119d0*/  F2FP.BF16.PACK_AB R186, R14, R15 ;  /* 0x0000000f0eba723e */ /* 0x000fe200000010ff */
[----:B------:R-:W-:Y:S01]  /*119e0*/  FADD.FTZ R3, R72, R7 ;  /* 0x0000000748037221 */ /* 0x000fe20000010000 */
[----:B---3--:R-:W-:Y:S01]  /*119f0*/  F2FP.BF16.PACK_AB R187, R13, R11 ;  /* 0x0000000b0dbb723e */ /* 0x008fe200000010ff */
[----:B------:R-:W-:Y:S01]  /*11a00*/  FADD.FTZ R0, R73, R6 ;  /* 0x0000000649007221 */ /* 0x000fe20000010000 */
[----:B------:R-:W-:Y:S01]  /*11a10*/  HMMA.16816.F32.BF16 R140, R128, R152, R140 ;  /* 0x00000098808c723c */ /* 0x000fe2000004188c */
[----:B------:R-:W-:Y:S01]  /*11a20*/  IMAD.MOV.U32 R225, RZ, RZ, R185 ;  /* 0x000000ffffe17224 */ /* 0x000fe200078e00b9 */
[----:B------:R-:W-:Y:S01]  /*11a30*/  F2FP.BF16.PACK_AB R185, R10, R9 ;  /* 0x000000090ab9723e */ /* 0x000fe200000010ff */
        /* <DEDUP_REMOVED lines=18> */
[C---:B--2---:R-:W-:Y:S01]  /*11b60*/  HMMA.16816.F32.BF16 R176, R128.reuse, R120, R92 ;  /* 0x0000007880b0723c */ /* 0x044fe2000004185c */
        /* <DEDUP_REMOVED lines=85> */
[----:B------:R-:W2:Y:S04]  /*120c0*/  LDL.LU R225, [R1+0x30] ;  /* 0x0000300001e17983 */ /* 0x000ea80000300800 */
[----:B------:R-:W3:Y:S04]  /*120d0*/  LDL.LU.64 R72, [R1+0x38] ;  /* 0x0000380001487983 */ /* 0x000ee80000300a00 */
[----:B----4-:R-:W4:Y:S01]  /*120e0*/  LDL.LU.64 R74, [R1+0x40] ;  /* 0x00004000014a7983 */ /* 0x010f220000300a00 */
        /* <DEDUP_REMOVED lines=11> */
.L_x_865:
[----:B------:R-:W2:Y:S01]  /*121a0*/  LDL.64 R72, [R1+0x18] ;  /* 0x0000180001487983 */ /* 0x000ea20000100a00 */
[----:B------:R-:W-:Y:S04]  /*121b0*/  DEPBAR.LE SB0, 0x0 ;  /* 0x000080000000791a */ /* 0x000fe80000000000 */
[----:B------:R-:W-:Y:S01]  /*121c0*/  SHF.R.S32.HI R2, RZ, 0x1f, R246 ;  /* 0x0000001fff027819 */ /* 0x000fe200000114f6 */
[----:B------:R-:W-:Y:S01]  /*121d0*/  BAR.SYNC.DEFER_BLOCKING 0x0 ;  /* 0x0000000000007b1d */ /* 0x000fe20000010000 */
[----:B------:R-:W-:Y:S01]  /*121e0*/  IMAD.WIDE.U32 R84, R246, c[0x0][0x208], RZ ;  /* 0x00008200f6547a25 */ /* 0x000fe200078e00ff */
[----:B------:R-:W-:Y:S02]  /*121f0*/  MOV R105, 0x5 ;  /* 0x0000000500697802 */ /* 0x000fe40000000f00 */
[----:B------:R-:W-:Y:S01]  /*12200*/  MOV R104, c[0x0][0x208] ;  /* 0x0000820000687a02 */ /* 0x000fe20000000f00 */
[----:B------:R-:W-:Y:S01]  /*12210*/  IMAD R2, R2, c[0x0][0x208], RZ ;  /* 0x0000820002027a24 */ /* 0x000fe200078e02ff */
[----:B------:R-:W-:Y:S02]  /*12220*/  MOV R247, c[0x0][0x1e0] ;  /* 0x0000780000f77a02 */ /* 0x000fe40000000f00 */
[----:B------:R-:W-:Y:S01]  /*12230*/  SHF.L.U64.HI R104, R104, R105, c[0x0][0x20c] ;  /* 0x0000830068687619 */ /* 0x000fe20000010269 */
        /* <DEDUP_REMOVED lines=52> */
[-C--:B------:R-:W-:Y:S02]  /*12580*/  IADD3.X R89, R91, R104.reuse, RZ, P0, !PT ;  /* 0x000000685b597210 */ /* 0x080fe400007fe4ff */
[----:B------:R-:W-:Y:S04]  /*12590*/  IADD3 R94, P1, R88, UR4, RZ ;  /* 0x00000004585e7c10 */ /* 0x000fe8000ff3e0ff */
[-C--:B---3--:R-:W-:Y:S01]  /*125a0*/  HMMA.16816.F32.BF16 R84, R112, R96.reuse, RZ ;  /* 0x000000607054723c */ /* 0x088fe200000418ff */
[----:B------:R1:W-:Y:S03]  /*125b0*/  LDGSTS.E.BYPASS.LTC128B.128 [R245+0x900], [R88.64], !P3 ;  /* 0x0090000058f57fae */ /* 0x0003e6000d901d46 */
[-C--:B------:R-:W-:Y:S02]  /*125c0*/  IADD3.X R95, R89, R104.reuse, RZ, P1, !PT ;  /* 0x00000068595f7210 */ /* 0x080fe40000ffe4ff */
[----:B------:R-:W-:Y:S03]  /*125d0*/  IADD3 R92, P0, R94, UR4, RZ ;  /* 0x000000045e5c7c10 */ /* 0x000fe6000ff1e0ff */
[----:B------:R2:W-:Y:S03]  /*125e0*/  LDGSTS.E.BYPASS.LTC128B.128 [R245+0x1100], [R94.64], !P3 ;  /* 0x011000005ef57fae */ /* 0x0005e6000d901d46 */
[-C--:B------:R-:W-:Y:S02]  /*125f0*/  IADD3.X R93, R95, R104.reuse, RZ, P0, !PT ;  /* 0x000000685f5d7210 */ /* 0x080fe400007fe4ff */
[----:B------:R-:W-:Y:S03]  /*12600*/  IADD3 R100, P1, R92, UR4, RZ ;  /* 0x000000045c647c10 */ /* 0x000fe6000ff3e0ff */
[----:B------:R2:W-:Y:S01]  /*12610*/  LDGSTS.E.BYPASS.LTC128B.128 [R245+0x1900], [R92.64], !P3 ;  /* 0x019000005cf57fae */ /* 0x0005e2000d901d46 */
[-C--:B------:R-:W-:Y:S02]  /*12620*/  IADD3.X R101, R93, R104.reuse, RZ, P1, !PT ;  /* 0x000000685d657210 */ /* 0x080fe40000ffe4ff */
[----:B------:R-:W-:Y:S04]  /*12630*/  IADD3 R102, P0, R100, UR4, RZ ;  /* 0x0000000464667c10 */ /* 0x000fe8000ff1e0ff */
[-C--:B------:R-:W-:Y:S01]  /*12640*/  IADD3.X R103, R101, R104.reuse, RZ, P0, !PT ;  /* 0x0000006865677210 */ /* 0x080fe200007fe4ff */
[----:B------:R3:W-:Y:S01]  /*12650*/  LDGSTS.E.BYPASS.LTC128B.128 [R245+0x2100], [R100.64], !P3 ;  /* 0x0210000064f57fae */ /* 0x0007e2000d901d46 */
[C---:B-1----:R-:W-:Y:S07]  /*12660*/  HMMA.16816.F32.BF16 R88, R108.reuse, R96, RZ ;  /* 0x000000606c58723c */ /* 0x042fee00000418ff */
[----:B------:R4:W-:Y:S01]  /*12670*/  LDGSTS.E.BYPASS.LTC128B.128 [R245+0x2900], [R102.64], !P3 ;  /* 0x0290000066f57fae */ /* 0x0009e2000d901d46 */
[-C--:B--2---:R-:W-:Y:S08]  /*12680*/  HMMA.16816.F32.BF16 R92, R108, R98.reuse, RZ ;  /* 0x000000626c5c723c */ /* 0x084ff000000418ff */
[C---:B------:R-:W-:Y:S04]  /*12690*/  HMMA.16816.F32.BF16 R96, R112.reuse, R98, RZ ;  /* 0x000000627060723c */ /* 0x040fe800000418ff */
[----:B---3--:R-:W-:Y:S04]  /*126a0*/  IADD3 R100, P0, R102, UR4, RZ ;  /* 0x0000000466647c10 */ /* 0x008fe8000ff1e0ff */
[----:B------:R-:W-:Y:S02]  /*126b0*/  IADD3.X R101, R103, R104, RZ, P0, !PT ;  /* 0x0000006867657210 */ /* 0x000fe400007fe4ff */
        /* <DEDUP_REMOVED lines=353> */
[----:B------:R-:W-:Y:S01]  /*13cd0*/  MOV R248, 0x5 ;  /* 0x0000000500f87802 */ /* 0x000fe20000000f00 */
        /* <DEDUP_REMOVED lines=21> */
[--C-:B------:R-:W-:Y:S01]  /*13e30*/  FFMA.FTZ R57, R57, c[0x0][0x2d0], -R138.reuse ;  /* 0x0000b40039397a23 */ /* 0x100fe2000001088a */
[----:B--2---:R-:W-:Y:S01]  /*13e40*/  @P0 SHF.L.U64.HI R12, R247, R248, c[0x0][0x1e4] ;  /* 0x00007900f70c0619 */ /* 0x004fe200000102f8 */
        /* <DEDUP_REMOVED lines=12> */
[C---:B------:R-:W-:Y:S01]  /*13f10*/  FMUL.FTZ R130, R0.reuse, R130 ;  /* 0x0000008200827220 */ /* 0x040fe20000410000 */
[----:B---3--:R-:W-:Y:S01]  /*13f20*/  @P0 IADD3 R10, P2, R13, R4, RZ ;  /* 0x000000040d0a0210 */ /* 0x008fe20007f5e0ff */
[----:B------:R-:W-:Y:S02]  /*13f30*/  FMUL.FTZ R131, R0, R131 ;  /* 0x0000008300837220 */ /* 0x000fe40000410000 */
[--C-:B------:R-:W-:Y:S01]  /*13f40*/  FFMA.FTZ R93, R93, c[0x0][0x2d0], -R138.reuse ;  /* 0x0000b4005d5d7a23 */ /* 0x100fe2000001088a */
[----:B------:R-:W-:Y:S01]  /*13f50*/  @P0 IADD3 R8, P1, R13, R10, RZ ;  /* 0x0000000a0d080210 */ /* 0x000fe20007f3e0ff */
[--C-:B------:R-:W-:Y:S01]  /*13f60*/  FFMA.FTZ R90, R90, c[0x0][0x2d0], -R3.reuse ;  /* 0x0000b4005a5a7a23 */ /* 0x100fe20000010803 */
[----:B------:R3:W3:Y:S01]  /*13f70*/  MUFU.EX2 R201, R15 ;  /* 0x0000000f00c97308 */ /* 0x0006e20000000800 */
[--C-:B------:R-:W-:Y:S02]  /*13f80*/  FFMA.FTZ R25, R25, c[0x0][0x2d0], -R138.reuse ;  /* 0x0000b40019197a23 */ /* 0x100fe4000001088a */
[--C-:B------:R-:W-:Y:S01]  /*13f90*/  FFMA.FTZ R26, R26, c[0x0][0x2d0], -R3.reuse ;  /* 0x0000b4001a1a7a23 */ /* 0x100fe20000010803 */
[----:B--2---:R-:W-:Y:S01]  /*13fa0*/  @P0 IADD3 R6, P4, R13, R8, RZ ;  /* 0x000000080d060210 */ /* 0x004fe20007f9e0ff */
[----:B----4-:R-:W-:Y:S02]  /*13fb0*/  FMUL.FTZ R14, R0, R150 ;  /* 0x00000096000e7220 */ /* 0x010fe40000410000 */
[--C-:B------:R-:W-:Y:S03]  /*13fc0*/  FFMA.FTZ R27, R27, c[0x0][0x2d0], -R3.reuse ;  /* 0x0000b4001b1b7a23 */ /* 0x100fe60000010803 */
[----:B------:R2:W-:Y:S01]  /*13fd0*/  MUFU.EX2 R202, R24 ;  /* 0x0000001800ca7308 */ /* 0x0005e20000000800 */
[--C-:B------:R-:W-:Y:S02]  /*13fe0*/  FFMA.FTZ R91, R91, c[0x0][0x2d0], -R3.reuse ;  /* 0x0000b4005b5b7a23 */ /* 0x100fe40000010803 */
[--C-:B------:R-:W-:Y:S01]  /*13ff0*/  FFMA.FTZ R94, R94, c[0x0][0x2d0], -R3.reuse ;  /* 0x0000b4005e5e7a23 */ /* 0x100fe20000010803 */
[C---:B-1----:R-:W-:Y:S01]  /*14000*/  @P0 IADD3.X R11, R12.reuse, R5, RZ, P2, !PT ;  /* 0x000000050c0b0210 */ /* 0x042fe200017fe4ff */
[--C-:B------:R-:W-:Y:S01]  /*14010*/  FFMA.FTZ R95, R95, c[0x0][0x2d0], -R3.reuse ;  /* 0x0000b4005f5f7a23 */ /* 0x100fe20000010803 */
[----:B------:R-:W-:Y:S01]  /*14020*/  @P0 IADD3 R4, P2, R13, R6, RZ ;  /* 0x000000060d040210 */ /* 0x000fe20007f5e0ff */
[--C-:B------:R-:W-:Y:S01]  /*14030*/  FFMA.FTZ R31, R31, c[0x0][0x2d0], -R3.reuse ;  /* 0x0000b4001f1f7a23 */ /* 0x100fe20000010803 */
[----:B------:R-:W-:Y:S01]  /*14040*/  @P0 IADD3.X R9, R12, R11, RZ, P1, !PT ;  /* 0x0000000b0c090210 */ /* 0x000fe20000ffe4ff */
[----:B------:R1:W-:Y:S01]  /*14050*/  @P0 LDGSTS.E.BYPASS.LTC128B.128 [R245+0x4900], [R10.64], !P3 ;  /* 0x049000000af50fae */ /* 0x0003e2000d901d46 */
[----:B------:R4:W-:Y:S01]  /*14060*/  MUFU.EX2 R203, R25 ;  /* 0x0000001900cb7308 */ /* 0x0009e20000000800 */
[--C-:B------:R-:W-:Y:S01]  /*14070*/  FFMA.FTZ R28, R28, c[0x0][0x2d0], -R138.reuse ;  /* 0x0000b4001c1c7a23 */ /* 0x100fe2000001088a */
[----:B------:R-:W-:Y:S01]  /*14080*/  @P0 IADD3.X R7, R12, R9, RZ, P4, !PT ;  /* 0x000000090c070210 */ /* 0x000fe200027fe4ff */
[--C-:B------:R-:W-:Y:S02]  /*14090*/  FFMA.FTZ R29, R29, c[0x0][0x2d0], -R138.reuse ;  /* 0x0000b4001d1d7a23 */ /* 0x100fe4000001088a */
[----:B---3--:R-:W-:Y:S01]  /*140a0*/  FMUL.FTZ R15, R0, R151 ;  /* 0x00000097000f7220 */ /* 0x008fe20000410000 */
[----:B------:R-:W-:Y:S01]  /*140b0*/  @P0 IADD3.X R5, R12, R7, RZ, P2, !PT ;  /* 0x000000070c050210 */ /* 0x000fe200017fe4ff */
[----:B------:R3:W-:Y:S01]  /*140c0*/  @P0 LDGSTS.E.BYPASS.LTC128B.128 [R245+0x5100], [R8.64], !P3 ;  /* 0x0510000008f50fae */ /* 0x0007e2000d901d46 */
[--C-:B------:R-:W-:Y:S02]  /*140d0*/  FFMA.FTZ R30, R30, c[0x0][0x2d0], -R3.reuse ;  /* 0x0000b4001e1e7a23 */ /* 0x100fe40000010803 */
        /* <DEDUP_REMOVED lines=9> */
[----:B----4-:R-:W-:Y:S01]  /*14170*/  FMUL.FTZ R25, R133, R161 ;  /* 0x000000a185197220 */ /* 0x010fe20000410000 */
[----:B-1----:R-:W-:Y:S01]  /*14180*/  @P0 IADD3 R10, P1, R13, R4, RZ ;  /* 0x000000040d0a0210 */ /* 0x002fe20007f3e0ff */
[C---:B------:R-:W-:Y:S02]  /*14190*/  FMUL.FTZ R13, R133.reuse, R149 ;  /* 0x00000095850d7220 */ /* 0x040fe40000410000 */
        /* <DEDUP_REMOVED lines=154> */
[----:B------:R-:W2:Y:S04]  /*14b40*/  LDL.LU R150, [R1+0x4] ;  /* 0x0000040001967983 */ /* 0x000ea80000300800 */
[----:B------:R-:W2:Y:S03]  /*14b50*/  LDL.LU R151, [R1+0x8] ;  /* 0x0000080001977983 */ /* 0x000ea60000300800 */
[-C--:B-1----:R-:W-:Y:S01]  /*14b60*/  HMMA.16816.F32.BF16 R20, R140, R152.reuse, R20 ;  /* 0x000000988c14723c */ /* 0x082fe20000041814 */
[----:B------:R-:W-:Y:S01]  /*14b70*/  MUFU.EX2 R205, R61 ;  /* 0x0000003d00cd7308 */ /* 0x000fe20000000800 */
[----:B---3--:R-:W-:Y:S06]  /*14b80*/  LDSM.16.MT88.4 R64, [R228+0x1100] ;  /* 0x00110000e440783b */ /* 0x008fec0000004200 */
[C---:B------:R-:W-:Y:S03]  /*14b90*/  HMMA.16816.F32.BF16 R24, R144.reuse, R152, R24 ;  /* 0x000000989018723c */ /* 0x040fe60000041818 */
[----:B------:R-:W-:Y:S01]  /*14ba0*/  MUFU.EX2 R181, R62 ;  /* 0x0000003e00b57308 */ /* 0x000fe20000000800 */
[----:B------:R-:W3:Y:S04]  /*14bb0*/  LDL.LU R153, [R1] ;  /* 0x0000000001997983 */ /* 0x000ee80000300800 */
        /* <DEDUP_REMOVED lines=316> */
[----:B------:R-:W-:Y:S01]  /*15f80*/  FADD.FTZ R3, R138, R3 ;  /* 0x000000038a037221 */ /* 0x000fe20000010000 */
[----:B------:R-:W-:Y:S01]  /*15f90*/  MOV R138, R2 ;  /* 0x00000002008a7202 */ /* 0x000fe20000000f00 */
[----:B------:R-:W-:Y:S02]  /*15fa0*/  FADD.FTZ R4, R193, R4 ;  /* 0x00000004c1047221 */ /* 0x000fe40000010000 */
[----:B------:R-:W-:Y:S03]  /*15fb0*/  FADD.FTZ R0, R67, R7 ;  /* 0x0000000743007221 */ /* 0x000fe60000010000 */
[----:B------:R-:W-:Y:S01]  /*15fc0*/  STL [R1+0x4], R4 ;  /* 0x0000040401007387 */ /* 0x000fe20000100800 */
[----:B------:R-:W-:Y:S03]  /*15fd0*/  FADD.FTZ R0, R66, R0 ;  /* 0x0000000042007221 */ /* 0x000fe60000010000 */
[----:B------:R1:W-:Y:S04]  /*15fe0*/  STL [R1+0x8], R3 ;  /* 0x0000080301007387 */ /* 0x0003e80000100800 */
[----:B------:R2:W-:Y:S01]  /*15ff0*/  STL [R1+0xc], R0 ;  /* 0x00000c0001007387 */ /* 0x0005e20000100800 */
[----:B-1----:R-:W-:Y:S02]  /*16000*/  MOV R3, R134 ;  /* 0x0000008600037202 */ /* 0x002fe40000000f00 */
[----:B--2---:R-:W-:Y:S01]  /*16010*/  MOV R0, R135 ;  /* 0x0000008700007202 */ /* 0x004fe20000000f00 */
[----:B------:R-:W-:-:S05]  /*16020*/  @P0 BRA `(.L_x_865) ;  /* 0xffffc17000000947 */ /* 0x000fca000383ffff */
.L_x_864:
[----:B----4-:R-:W2:Y:S04]  /*16030*/  LDL.LU R7, [R1] ;  /* 0x0000000001077983 */ /* 0x010ea80000300800 */
        /* <DEDUP_REMOVED lines=10> */
[----:B----4-:R-:W3:Y:S01]  /*160e0*/  SHFL.BFLY PT, R8, R9, 0x2, 0x1f ;  /* 0x0c401f0009087f89 */ /* 0x010ee200000e0000 */
[----:B-1----:R-:W-:-:S03]  /*160f0*/  FADD.FTZ R5, R5, R7 ;  /* 0x0000000705057221 */ /* 0x002fc60000010000 */
[----:B------:R-:W1:Y:S01]  /*16100*/  SHFL.BFLY PT, R7, R10, 0x2, 0x1f ;  /* 0x0c401f000a077f89 */ /* 0x000e6200000e0000 */
        /* <DEDUP_REMOVED lines=107> */
.L_x_834:
        /* <DEDUP_REMOVED lines=125> */
.L_x_867:
        /* <DEDUP_REMOVED lines=184> */
.L_x_866:
        /* <DEDUP_REMOVED lines=19> */
.L_x_868:
        /* <DEDUP_REMOVED lines=40> */
.L_x_870:
[----:B------:R-:W-:Y:S05]  /*17ec0*/  BSYNC B0 ;  /* 0x0000000000007941 */ /* 0x000fea0003800000 */
.L_x_869:
        /* <DEDUP_REMOVED lines=103> */
.L_x_871:
        /* <DEDUP_REMOVED lines=12> */
.L_x_1483:


//--------------------- .text._ZN7cutlass13device_kernelIN5flash19enable_sm80_to_sm89INS1_16FlashAttnFwdSm80INS1_25CollectiveMainloopFwdSm80ILi4ELi1ELb0EN4cute5tupleIJNS5_1CILi128EEENS7_ILi96EEENS7_ILi64EEEEEELi64ENS_10bfloat16_tEfNS_4arch4Sm80ELb0ELb1ELb0ELb0ELb0ELb0ELb1ELb0EEENS1_21CollectiveEpilogueFwdINS6_IJS8_SA_S9_EEENS6_IJNS7_ILi1EEESI_SI_EEESC_SE_Li128ELb0ELb1ELb0ELb0EEENS1_19SingleTileSchedulerILb0ELb0ELb1ELi128EEEEEEEEEvNT_6ParamsE --------------------------
	.section	.text._ZN7cutlass13device_kernelIN5flash19enable_sm80_to_sm89INS1_16FlashAttnFwdSm80INS1_25CollectiveMainloopFwdSm80ILi4ELi1ELb0EN4cute5tupleIJNS5_1CILi128EEENS7_ILi96EEENS7_ILi64EEEEEELi64ENS_10bfloat16_tEfNS_4arch4Sm80ELb0ELb1ELb0ELb0ELb0ELb0ELb1ELb0EEENS1_21CollectiveEpilogueFwdINS6_IJS8_SA_S9_EEENS6_IJNS7_ILi1EEESI_SI_EEESC_SE_Li128ELb0ELb1ELb0ELb0EEENS1_19SingleTileSchedulerILb0ELb0ELb1ELi128EEEEEEEEEvNT_6ParamsE,"ax",@progbits
	.sectioninfo	@"SHI_REGISTERS=255"
	.align	128
.text._ZN7cutlass13device_kernelIN5flash19enable_sm80_to_sm89INS1_16FlashAttnFwdSm80INS1_25CollectiveMainloopFwdSm80ILi4ELi1ELb0EN4cute5tupleIJNS5_1CILi128EEENS7_ILi96EEENS7_ILi64EEEEEELi64ENS_10bfloat16_tEfNS_4arch4Sm80ELb0ELb1ELb0ELb0ELb0ELb0ELb1ELb0EEENS1_21CollectiveEpilogueFwdINS6_IJS8_SA_S9_EEENS6_IJNS7_ILi1EEESI_SI_EEESC_SE_Li128ELb0ELb1ELb0ELb0EEENS1_19SingleTileSchedulerILb0ELb0ELb1ELi128EEEEEEEEEvNT_6ParamsE:
        .type           _ZN7cutlass13device_kernelIN5flash19enable_sm80_to_sm89INS1_16FlashAttnFwdSm80INS1_25CollectiveMainloopFwdSm80ILi4ELi1ELb0EN4cute5tupleIJNS5_1CILi128EEENS7_ILi96EEENS7_ILi64EEEEEELi64ENS_10bfloat16_tEfNS_4arch4Sm80ELb0ELb1ELb0ELb0ELb0ELb0ELb1ELb0EEENS1_21CollectiveEpilogueFwdINS6_IJS8_SA_S9_EEENS6_IJNS7_ILi1EEESI_SI_EEESC_SE_Li128ELb0ELb1ELb0ELb0EEENS1_19SingleTileSchedulerILb0ELb0ELb1ELi128EEEEEEEEEvNT_6ParamsE,@function
        .size           _ZN7cutlass13device_kernelIN5flash19enable_sm80_to_sm89INS1_16FlashAttnFwdSm80INS1_25CollectiveMainloopFwdSm80ILi4ELi1ELb0EN4cute5tupleIJNS5_1CILi128EEENS7_ILi96EEENS7_ILi64EEEEEELi64ENS_10bfloat16_tEfNS_4arch4Sm80ELb0ELb1ELb0ELb0ELb0ELb0ELb1ELb0EEENS1_21CollectiveEpilogueFwdINS6_IJS8_SA_S9_EEENS6_IJNS7_ILi1EEESI_SI_EEESC_SE_Li128ELb0ELb1ELb0ELb0EEENS1_19SingleTileSchedulerILb0ELb0ELb1ELi128EEEEEEEEEvNT_6ParamsE,(.L_x_1484 - _ZN7cutlass13device_kernelIN5flash19enable_sm80_to_sm89INS1_16FlashAttnFwdSm80INS1_25CollectiveMainloopFwdSm80ILi4ELi1ELb0EN4cute5tupleIJNS5_1CILi128EEENS7_ILi96EEENS7_ILi64EEEEEELi64ENS_10bfloat16_tEfNS_4arch4Sm80ELb0ELb1ELb0ELb0ELb0ELb0ELb1ELb0EEENS1_21CollectiveEpilogueFwdINS6_IJS8_SA_S9_EEENS6_IJNS7_ILi1EEESI_SI_EEESC_SE_Li128ELb0ELb1ELb0ELb0EEENS1_19SingleTileSchedulerILb0ELb0ELb1ELi128EEEEEEEEEvNT_6ParamsE)
        .other          _ZN7cutlass13device_kernelIN5flash19enable_sm80_to_sm89INS1_16FlashAttnFwdSm80INS1_25CollectiveMainloopFwdSm80ILi4ELi1ELb0EN4cute5tupleIJNS5_1CILi128EEENS7_ILi96EEENS7_ILi64EEEEEELi64ENS_10bfloat16_tEfNS_4arch4Sm80ELb0ELb1ELb0ELb0ELb0ELb0ELb1ELb0EEENS1_21CollectiveEpilogueFwdINS6_IJS8_SA_S9_EEENS6_IJNS7_ILi1EEESI_SI_EEESC_SE_Li128ELb0ELb1ELb0ELb0EEENS1_19SingleTileSchedulerILb0ELb0ELb1ELi128EEEEEEEEEvNT_6ParamsE,@"STO_CUDA_ENTRY STV_DEFAULT"
_ZN7cutlass13device_kernelIN5flash19enable_sm80_to_sm89INS1_16FlashAttnFwdSm80INS1_25CollectiveMainloopFwdSm80ILi4ELi1ELb0EN4cute5tupleIJNS5_1CILi128EEENS7_ILi96EEENS7_ILi64EEEEEELi64ENS_10bfloat16_tEfNS_4arch4Sm80ELb0ELb1ELb0ELb0ELb0ELb0ELb1ELb0EEENS1_21CollectiveEpilogueFwdINS6_IJS8_SA_S9_EEENS6_IJNS7_ILi1EEESI_SI_EEESC_SE_Li128ELb0ELb1ELb0ELb0EEENS1_19SingleTileSchedulerILb0ELb0ELb1ELi128EEEEEEEEEvNT_6ParamsE:
        /* <DEDUP_REMOVED lines=37> */
.L_x_873:
[----:B------:R-:W-:Y:S02]  /*0250*/  ULDC UR4, c[0x0][0x32c] ;  /* 0x0000cb0000047ab9 */ /* 0x000fe40000000800 */
[----:B------:R-:W-:-:S03]  /*0260*/  UISETP.NE.AND UP0, UPT, UR8, UR4, UPT ;  /* 0x000000040800728c */ /* 0x000fc6000bf05270 */
[----:B------:R-:W-:Y:S02]  /*0270*/  ULDC.64 UR4, c[0x0][0x330] ;  /* 0x0000cc0000047ab9 */ /* 0x000fe40000000a00 */
[----:B------:R-:W-:-:S06]  /*0280*/  UIMAD.WIDE.U32 UR10, UR6, UR4, URZ ;  /* 0x00000004060a72a5 */ /* 0x000fcc000f8e003f */
[----:B------:R-:W-:Y:S02]  /*0290*/  @UP0 USHF.R.U32.HI UR6, URZ, UR5, UR11 ;  /* 0x000000053f060299 */ /* 0x000fe4000801160b */
.L_x_874:
[----:B------:R-:W-:Y:S02]  /*02a0*/  ULDC UR4, c[0x0][0x32c] ;  /* 0x0000cb0000047ab9 */ /* 0x000fe40000000800 */
[----:B------:R-:W-:-:S06]  /*02b0*/  UIMAD UR4, UR6, UR4, UR4 ;  /* 0x00000004060472a4 */ /* 0x000fcc000f8e0204 */
[----:B------:R-:W-:-:S03]  /*02c0*/  IMNMX R0, R0, UR4, PT ;  /* 0x0000000400007c17 */ /* 0x000fc6000b800200 */
.L_x_872:
        /* <DEDUP_REMOVED lines=34> */
.L_x_876:
[----:B------:R-:W-:Y:S02]  /*04f0*/  ULDC UR4, c[0x0][0x32c] ;  /* 0x0000cb0000047ab9 */ /* 0x000fe40000000800 */
[----:B------:R-:W-:-:S03]  /*0500*/  UISETP.NE.AND UP0, UPT, UR4, 0x1, UPT ;  /* 0x000000010400788c */ /* 0x000fc6000bf05270 */
[----:B------:R-:W-:Y:S02]  /*0510*/  ULDC.64 UR4, c[0x0][0x330] ;  /* 0x0000cc0000047ab9 */ /* 0x000fe40000000a00 */
[----:B------:R-:W-:-:S06]  /*0520*/  UIMAD.WIDE.U32 UR12, UR10, UR4, URZ ;  /* 0x000000040a0c72a5 */ /* 0x000fcc000f8e003f */
[----:B------:R-:W-:Y:S02]  /*0530*/  @UP0 USHF.R.U32.HI UR10, URZ, UR5, UR13 ;  /* 0x000000053f0a0299 */ /* 0x000fe4000801160d */
.L_x_877:
[----:B------:R-:W-:Y:S02]  /*0540*/  ULDC UR4, c[0x0][0x32c] ;  /* 0x0000cb0000047ab9 */ /* 0x000fe40000000800 */
[----:B------:R-:W-:-:S04]  /*0550*/  UIMAD UR4, UR10, UR4, URZ ;  /* 0x000000040a0472a4 */ /* 0x000fc8000f8e023f */
[----:B------:R-:W-:-:S04]  /*0560*/  UISETP.LT.AND UP0, UPT, UR8, UR4, UPT ;  /* 0x000000040800728c */ /* 0x000fc8000bf01270 */
[----:B------:R-:W-:-:S04]  /*0570*/  USEL UR8, UR8, UR4, !UP0 ;  /* 0x0000000408087287 */ /* 0x000fc8000c000000 */
.L_x_875:
        /* <DEDUP_REMOVED lines=384> */
[----:B------:R-:W-:Y:S01]  /*1d80*/  HMMA.16816.F32.BF16 R96, R16, R50, R96 ;  /* 0x000000321060723c */ /* 0x000fe20000041860 */
[----:B------:R2:W-:Y:S01]  /*1d90*/  LDGSTS.E.BYPASS.LTC128B.128 [R231+0x1100], [R10.64], !P0 ;  /* 0x011000000ae77fae */ /* 0x0005e2000c101d4c */
[----:B------:R-:W-:-:S03]  /*1da0*/  IMAD.IADD R217, R0, 0x1, R223 ;  /* 0x0000000100d97824 */ /* 0x000fc600078e02df */
        /* <DEDUP_REMOVED lines=17> */
[----:B------:R-:W-:Y:S02]  /*1ec0*/  HMMA.16816.F32.BF16 R80, R16, R48, R80 ;  /* 0x000000301050723c */ /* 0x000fe40000041850 */
[----:B------:R-:W5:Y:S04]  /*1ed0*/  LDSM.16.M88.4 R72, [R218+0x5100] ;  /* 0x00510000da48783b */ /* 0x000f680000000200 */
[----:B------:R-:W-:Y:S02]  /*1ee0*/  LDSM.16.M88.4 R84, [R218+0x5900] ;  /* 0x00590000da54783b */ /* 0x000fe40000000200 */
[----:B------:R-:W-:Y:S02]  /*1ef0*/  HMMA.16816.F32.BF16 R68, R4, R70, R156 ;  /* 0x000000460444723c */ /* 0x000fe4000004189c */
[----:B------:R-:W-:Y:S04]  /*1f00*/  LDSM.16.M88.4 R64, [R218+0x3100] ;  /* 0x00310000da40783b */ /* 0x000fe80000000200 */
[----:B------:R-:W0:Y:S02]  /*1f10*/  LDGDEPBAR ;  /* 0x00000000000079af */ /* 0x000e240000000000 */
[C---:B-1----:R-:W-:Y:S02]  /*1f20*/  HMMA.16816.F32.BF16 R8, R16.reuse, R32, R60 ;  /* 0x000000201008723c */ /* 0x042fe4000004183c */
[----:B------:R-:W1:Y:S06]  /*1f30*/  LDSM.16.M88.4 R60, [R218+0x3900] ;  /* 0x00390000da3c783b */ /* 0x000e6c0000000200 */
[----:B------:R-:W-:Y:S08]  /*1f40*/  HMMA.16816.F32.BF16 R76, R16, R28, R76 ;  /* 0x0000001c104c723c */ /* 0x000ff0000004184c */
[----:B------:R-:W-:Y:S08]  /*1f50*/  HMMA.16816.F32.BF16 R176, R4, R48, R176 ;  /* 0x0000003004b0723c */ /* 0x000ff000000418b0 */
[----:B--2---:R-:W-:Y:S01]  /*1f60*/  HMMA.16816.F32.BF16 R132, R24, R52, R12 ;  /* 0x000000341884723c */ /* 0x004fe2000004180c */
[----:B------:R-:W2:Y:S07]  /*1f70*/  LDSM.16.M88.4 R12, [R220+0x6100] ;  /* 0x00610000dc0c783b */ /* 0x000eae0000000200 */
[C---:B------:R-:W-:Y:S08]  /*1f80*/  HMMA.16816.F32.BF16 R180, R4.reuse, R40, R180 ;  /* 0x0000002804b4723c */ /* 0x040ff000000418b4 */
[C---:B------:R-:W-:Y:S08]  /*1f90*/  HMMA.16816.F32.BF16 R48, R4.reuse, R50, R148 ;  /* 0x000000320430723c */ /* 0x040ff00000041894 */
[----:B------:R-:W-:Y:S01]  /*1fa0*/  HMMA.16816.F32.BF16 R140, R4, R42, R140 ;  /* 0x0000002a048c723c */ /* 0x000fe2000004188c */
[----:B------:R-:W-:Y:S07]  /*1fb0*/  LDSM.16.M88.4 R40, [R217+0x800] ;  /* 0x00080000d928783b */ /* 0x000fee0000000200 */
[C---:B------:R-:W-:Y:S08]  /*1fc0*/  HMMA.16816.F32.BF16 R124, R16.reuse, R38, R124 ;  /* 0x00000026107c723c */ /* 0x040ff0000004187c */
[----:B------:R-:W-:Y:S01]  /*1fd0*/  HMMA.16816.F32.BF16 R152, R16, R34, R116 ;  /* 0x000000221098723c */ /* 0x000fe20000041874 */
        /* <DEDUP_REMOVED lines=8> */
[----:B------:R-:W2:Y:S04]  /*2060*/  LDSM.16.M88.4 R4, [R221+0x8100] ;  /* 0x00810000dd04783b */ /* 0x000ea80000000200 */
[----:B------:R-:W-:Y:S03]  /*2070*/  LDSM.16.M88.4 R28, [R217+0x2000] ;  /* 0x00200000d91c783b */ /* 0x000fe60000000200 */
[C---:B---3--:R-:W-:Y:S01]  /*2080*/  HMMA.16816.F32.BF16 R148, R24.reuse, R56, R44 ;  /* 0x000000381894723c */ /* 0x048fe2000004182c */
[----:B------:R-:W-:Y:S07]  /*2090*/  LDSM.16.M88.4 R44, [R217] ;  /* 0x00000000d92c783b */ /* 0x000fee0000000200 */
[----:B-----5:R-:W-:Y:S01]  /*20a0*/  HMMA.16816.F32.BF16 R128, R24, R72, R8 ;  /* 0x000000481880723c */ /* 0x020fe20000041808 */
[----:B------:R-:W3:Y:S01]  /*20b0*/  LDSM.16.M88.4 R8, [R221+0x6100] ;  /* 0x00610000dd08783b */ /* 0x000ee20000000200 */
[----:B------:R-:W-:-:S06]  /*20c0*/  DEPBAR.LE SB0, 0x0 ;  /* 0x000080000000791a */ /* 0x000fcc0000000000 */
[C---:B-1----:R-:W-:Y:S08]  /*20d0*/  HMMA.16816.F32.BF16 R112, R24.reuse, R62, R96 ;  /* 0x0000003e1870723c */ /* 0x042ff00000041860 */
[C---:B------:R-:W-:Y:S08]  /*20e0*/  HMMA.16816.F32.BF16 R108, R24.reuse, R58, R92 ;  /* 0x0000003a186c723c */ /* 0x040ff0000004185c */
[C---:B------:R-:W-:Y:S08]  /*20f0*/  HMMA.16816.F32.BF16 R96, R24.reuse, R86, R136 ;  /* 0x000000561860723c */ /* 0x040ff00000041888 */
[----:B------:R-:W-:Y:S08]  /*2100*/  HMMA.16816.F32.BF16 R116, R24, R66, R88 ;  /* 0x000000421874723c */ /* 0x000ff00000041858 */
[----:B--2---:R-:W-:Y:S08]  /*2110*/  HMMA.16816.F32.BF16 R92, R12, R64, R144 ;  /* 0x000000400c5c723c */ /* 0x004ff00000041890 */
        /* <DEDUP_REMOVED lines=16> */
[----:B------:R-:W-:Y:S08]  /*2220*/  HMMA.16816.F32.BF16 R168, R4, R18, R96 ;  /* 0x0000001204a8723c */ /* 0x000ff00000041860 */
[C---:B---3--:R-:W-:Y:S08]  /*2230*/  HMMA.16816.F32.BF16 R96, R8.reuse, R44, R92 ;  /* 0x0000002c0860723c */ /* 0x048ff0000004185c */
[C---:B------:R-:W-:Y:S08]  /*2240*/  HMMA.16816.F32.BF16 R92, R8.reuse, R46, R88 ;  /* 0x0000002e085c723c */ /* 0x040ff00000041858 */
[C---:B------:R-:W-:Y:S08]  /*2250*/  HMMA.16816.F32.BF16 R88, R8.reuse, R40, R80 ;  /* 0x000000280858723c */ /* 0x040ff00000041850 */
[C---:B------:R-:W-:Y:S08]  /*2260*/  HMMA.16816.F32.BF16 R84, R8.reuse, R42, R76 ;  /* 0x0000002a0854723c */ /* 0x040ff0000004184c */
[----:B------:R-:W-:Y:S08]  /*2270*/  HMMA.16816.F32.BF16 R80, R8, R36, R68 ;  /* 0x000000240850723c */ /* 0x000ff00000041844 */
[----:B------:R-:W-:Y:S08]  /*2280*/  HMMA.16816.F32.BF16 R140, R4, R32, R132 ;  /* 0x00000020048c723c */ /* 0x000ff00000041884 */
        /* <DEDUP_REMOVED lines=48> */
.L_x_879:
[----:B----4-:R-:W-:Y:S01]  /*2590*/  LOP3.LUT R0, R199, 0xffffffe0, RZ, 0xc0, !PT ;  /* 0xffffffe0c7007812 */ /* 0x010fe200078ec0ff */
[----:B------:R-:W-:Y:S01]  /*25a0*/  ULDC UR11, c[0x0][0x324] ;  /* 0x0000c900000b7ab9 */ /* 0x000fe20000000800 */
[----:B--2---:R-:W-:Y:S01]  /*25b0*/  LEA.HI R5, R201, R202, RZ, 0x2 ;  /* 0x000000cac9057211 */ /* 0x004fe200078f10ff */
[----:B------:R-:W-:Y:S01]  /*25c0*/  ULOP3.LUT UR11, URZ, UR11, URZ, 0x33, !UPT ;  /* 0x0000000b3f0b7292 */ /* 0x000fe2000f8e333f */
[----:B------:R-:W-:Y:S01]  /*25d0*/  SHF.R.S32.HI R4, RZ, 0x1f, R198 ;  /* 0x0000001fff047819 */ /* 0x000fe200000114c6 */
[----:B------:R-:W-:Y:S01]  /*25e0*/  IMAD.IADD R0, R202, 0x1, -R0 ;  /* 0x00000001ca007824 */ /* 0x000fe200078e0a00 */
[----:B------:R-:W-:Y:S01]  /*25f0*/  LOP3.LUT R5, R5, 0xfffffffc, RZ, 0xc0, !PT ;  /* 0xfffffffc05057812 */ /* 0x000fe200078ec0ff */
[----:B------:R-:W0:Y:S01]  /*2600*/  LDGDEPBAR ;  /* 0x00000000000079af */ /* 0x000e220000000000 */
[----:B------:R-:W-:Y:S02]  /*2610*/  LEA.HI R4, R4, R198, RZ, 0x2 ;  /* 0x000000c604047211 */ /* 0x000fe400078f10ff */
[----:B------:R-:W-:Y:S01]  /*2620*/  SHF.R.S32.HI R7, RZ, 0x1f, R0 ;  /* 0x0000001fff077819 */ /* 0x000fe20000011400 */
[----:B------:R-:W-:Y:S01]  /*2630*/  IMAD.IADD R5, R202, 0x1, -R5 ;  /* 0x00000001ca057824 */ /* 0x000fe200078e0a05 */
[----:B------:R-:W-:-:S02]  /*2640*/  LOP3.LUT R6, R4, 0xffffffc, RZ, 0xc0, !PT ;  /* 0x0ffffffc04067812 */ /* 0x000fc400078ec0ff */
[----:B------:R-:W-:Y:S02]  /*2650*/  LEA.HI R7, R7, R0, RZ, 0x2 ;  /* 0x0000000007077211 */ /* 0x000fe400078f10ff */
[----:B------:R-:W-:Y:S01]  /*2660*/  LEA.HI R4, R5, R5, RZ, 0x1 ;  /* 0x0000000505047211 */ /* 0x000fe200078f08ff */
[----:B------:R-:W-:Y:S01]  /*2670*/  IMAD.IADD R8, R198, 0x1, -R6 ;  /* 0x00000001c6087824 */ /* 0x000fe200078e0a06 */
[----:B------:R-:W-:Y:S02]  /*2680*/  LEA.HI.SX32 R6, R7, UR7, 0x1e ;  /* 0x0000000707067c11 */ /* 0x000fe4000f8ff2ff */
[----:B------:R-:W-:Y:S01]  /*2690*/  PLOP3.LUT P1, PT, PT, PT, UP2, 0x80, 0x0 ;  /* 0x000000000000781c */ /* 0x000fe20003f2f028 */
[C---:B------:R-:W-:Y:S01]  /*26a0*/  IMAD.SHL.U32 R9, R4.reuse, 0x20, RZ ;  /* 0x0000002004097824 */ /* 0x040fe200078e00ff */
[----:B------:R-:W-:Y:S01]  /*26b0*/  LOP3.LUT R4, R4, 0x1ffffffe, RZ, 0xc0, !PT ;  /* 0x1ffffffe04047812 */ /* 0x000fe200078ec0ff */
[----:B------:R-:W-:Y:S01]  /*26c0*/  IMAD R8, R8, 0x10, R6 ;  /* 0x0000001008087824 */ /* 0x000fe200078e0206 */
[----:B------:R-:W-:-:S02]  /*26d0*/  PLOP3.LUT P0, PT, PT, PT, UP2, 0x80, 0x0 ;  /* 0x000000000000781c */ /* 0x000fc40003f0f028 */
[----:B------:R-:W-:Y:S01]  /*26e0*/  LOP3.LUT R6, R9, 0xffffffc0, RZ, 0xc0, !PT ;  /* 0xffffffc009067812 */ /* 0x000fe200078ec0ff */
[----:B------:R-:W-:-:S04]  /*26f0*/  IMAD.IADD R5, R5, 0x1, -R4 ;  /* 0x0000000105057824 */ /* 0x000fc800078e0a04 */
[----:B------:R-:W-:-:S04]  /*2700*/  IMAD.IADD R4, R6, 0x1, R8 ;  /* 0x0000000106047824 */ /* 0x000fc800078e0208 */
[----:B------:R-:W-:-:S04]  /*2710*/  IMAD R10, R5, 0x8, R4 ;  /* 0x00000008050a7824 */ /* 0x000fc800078e0204 */
[----:B------:R-:W-:Y:S01]  /*2720*/  @P1 IMAD.HI.U32 R4, R10, c[0x0][0x2c8], RZ ;  /* 0x0000b2000a041a27 */ /* 0x000fe200078e00ff */
[----:B------:R1:W-:Y:S03]  /*2730*/  STL [R1+0x20], R10 ;  /* 0x0000200a01007387 */ /* 0x0003e60000100800 */
[----:B------:R-:W-:Y:S01]  /*2740*/  IMAD.MOV.U32 R9, RZ, RZ, R10 ;  /* 0x000000ffff097224 */ /* 0x000fe200078e000a */
[----:B------:R-:W-:Y:S02]  /*2750*/  @P0 SHF.R.U32.HI R9, RZ, c[0x0][0x2cc], R4 ;  /* 0x0000b300ff090a19 */ /* 0x000fe40000011604 */
[----:B------:R-:W-:Y:S02]  /*2760*/  LOP3.LUT R4, R7, 0x7ffffffc, RZ, 0xc0, !PT ;  /* 0x7ffffffc07047812 */ /* 0x000fe400078ec0ff */
[----:B------:R-:W-:Y:S01]  /*2770*/  PLOP3.LUT P0, PT, PT, PT, UP1, 0x40, 0x0 ;  /* 0x000000000000781c */ /* 0x000fe20003f0e818 */
[----:B------:R-:W2:Y:S02]  /*2780*/  SHFL.IDX PT, R6, R9, RZ, 0x1c1f ;  /* 0x001c1fff09067589 */ /* 0x000ea400000e0000 */
[----:B------:R-:W-:Y:S01]  /*2790*/  IMAD.IADD R4, R0, 0x1, -R4 ;  /* 0x0000000100047824 */ /* 0x000fe200078e0a04 */
[----:B------:R-:W-:-:S03]  /*27a0*/  IADD3.X R0, R20, c[0x0][0x1d0], RZ, PT, !PT ;  /* 0x0000740014007a10 */ /* 0x000fc60003ffe4ff */
[----:B------:R-:W-:-:S04]  /*27b0*/  IMAD.SHL.U32 R8, R4, 0x2, RZ ;  /* 0x0000000204087824 */ /* 0x000fc800078e00ff */
[--C-:B------:R-:W-:Y:S01]  /*27c0*/  IMAD.IADD R13, R20, 0x1, -R8.reuse ;  /* 0x00000001140d7824 */ /* 0x100fe200078e0a08 */
[----:B------:R3:W-:Y:S01]  /*27d0*/  STL [R1+0x18], R8 ;  /* 0x0000180801007387 */ /* 0x0007e20000100800 */
[----:B------:R-:W-:Y:S02]  /*27e0*/  IADD3 R0, R0, -c[0x0][0x168], -R8 ;  /* 0x80005a0000007a10 */ /* 0x000fe40007ffe808 */
[----:B------:R-:W-:Y:S02]  /*27f0*/  IADD3 R11, -R8, c[0x0][0x1d0], R20 ;  /* 0x00007400080b7a10 */ /* 0x000fe40007ffe114 */
[C---:B-1----:R-:W-:Y:S02]  /*2800*/  IADD3 R10, R0.reuse, c[0x0][0x328], RZ ;  /* 0x0000ca00000a7a10 */ /* 0x042fe40007ffe0ff */
[----:B------:R-:W-:Y:S01]  /*2810*/  IADD3 R12, R0, UR11, RZ ;  /* 0x0000000b000c7c10 */ /* 0x000fe2000fffe0ff */
[----:B------:R-:W-:Y:S02]  /*2820*/  IMAD.IADD R0, R196, 0x1, R21 ;  /* 0x00000001c4007824 */ /* 0x000fe400078e0215 */
[----:B--2---:R-:W-:-:S02]  /*2830*/  IMAD.IADD R5, R10, 0x1, R6 ;  /* 0x000000010a057824 */ /* 0x004fc400078e0206 */
[----:B------:R-:W-:-:S03]  /*2840*/  IMAD.IADD R4, R12, 0x1, R6 ;  /* 0x000000010c047824 */ /* 0x000fc600078e0206 */
[----:B------:R-:W-:Y:S01]  /*2850*/  IMNMX R5, R5, R11, PT ;  /* 0x0000000b05057217 */ /* 0x000fe20003800200 */
[----:B------:R-:W-:Y:S05]  /*2860*/  @P0 BRA `(.L_x_880) ;  /* 0x0000015000000947 */ /* 0x000fea0003800000 */
[----:B------:R-:W-:Y:S01]  /*2870*/  IADD3 R6, R6, c[0x0][0x1d0], RZ ;  /* 0x0000740006067a10 */ /* 0x000fe20007ffe0ff */
        /* <DEDUP_REMOVED lines=11> */
.L_x_882:
[----:B------:R-:W-:-:S04]  /*2930*/  MOV R7, c[0x0][0x32c] ;  /* 0x0000cb0000077a02 */ /* 0x000fc80000000f00 */
[----:B------:R-:W-:-:S13]  /*2940*/  ISETP.NE.AND P0, PT, R7, 0x1, PT ;  /* 0x000000010700780c */ /* 0x000fda0003f05270 */
[----:B------:R-:W-:-:S05]  /*2950*/  @P0 IMAD.HI.U32 R7, R6, c[0x0][0x330], RZ ;  /* 0x0000cc0006070a27 */ /* 0x000fca00078e00ff */
[----:B------:R-:W-:Y:S02]  /*2960*/  @P0 SHF.R.U32.HI R6, RZ, c[0x0][0x334], R7 ;  /* 0x0000cd00ff060a19 */ /* 0x000fe40000011607 */
.L_x_883:
[----:B------:R-:W-:Y:S05]  /*2970*/  BSYNC B0 ;  /* 0x0000000000007941 */ /* 0x000fea0003800000 */
.L_x_881:
[----:B------:R-:W-:-:S05]  /*2980*/  IMAD R6, R6, c[0x0][0x32c], R13 ;  /* 0x0000cb0006067a24 */ /* 0x000fca00078e020d */
[----:B------:R-:W-:Y:S02]  /*2990*/  IADD3 R7, R6, c[0x0][0x32c], RZ ;  /* 0x0000cb0006077a10 */ /* 0x000fe40007ffe0ff */
[----:B------:R-:W-:Y:S02]  /*29a0*/  IMNMX R4, R4, R6, !PT ;  /* 0x0000000604047217 */ /* 0x000fe40007800200 */
[----:B------:R-:W-:Y:S02]  /*29b0*/  IMNMX R5, R5, R7, PT ;  /* 0x0000000705057217 */ /* 0x000fe40003800200 */
.L_x_880:
[----:B---3--:R-:W1:Y:S01]  /*29c0*/  SHFL.IDX PT, R8, R9, 0x1, 0x1c1f ;  /* 0x003c1f0009087f89 */ /* 0x008e6200000e0000 */
[----:B------:R-:W-:Y:S01]  /*29d0*/  PLOP3.LUT P0, PT, PT, PT, UP1, 0x40, 0x0 ;  /* 0x000000000000781c */ /* 0x000fe20003f0e818 */
[--C-:B-1----:R-:W-:Y:S02]  /*29e0*/  IMAD.IADD R7, R10, 0x1, R8.reuse ;  /* 0x000000010a077824 */ /* 0x102fe400078e0208 */
[----:B------:R-:W-:-:S03]  /*29f0*/  IMAD.IADD R6, R12, 0x1, R8 ;  /* 0x000000010c067824 */ /* 0x000fc600078e0208 */
[----:B------:R-:W-:-:S07]  /*2a00*/  IMNMX R7, R7, R11, PT ;  /* 0x0000000b07077217 */ /* 0x000fce0003800200 */
        /* <DEDUP_REMOVED lines=13> */
.L_x_886:
[----:B------:R-:W-:-:S04]  /*2ae0*/  MOV R14, c[0x0][0x32c] ;  /* 0x0000cb00000e7a02 */ /* 0x000fc80000000f00 */
[----:B------:R-:W-:-:S13]  /*2af0*/  ISETP.NE.AND P0, PT, R14, 0x1, PT ;  /* 0x000000010e00780c */ /* 0x000fda0003f05270 */
[----:B------:R-:W-:-:S05]  /*2b00*/  @P0 IMAD.HI.U32 R14, R8, c[0x0][0x330], RZ ;  /* 0x0000cc00080e0a27 */ /* 0x000fca00078e00ff */
[----:B------:R-:W-:Y:S02]  /*2b10*/  @P0 SHF.R.U32.HI R8, RZ, c[0x0][0x334], R14 ;  /* 0x0000cd00ff080a19 */ /* 0x000fe4000001160e */
.L_x_887:
[----:B------:R-:W-:Y:S05]  /*2b20*/  BSYNC B0 ;  /* 0x0000000000007941 */ /* 0x000fea0003800000 */
.L_x_885:
[----:B------:R-:W-:-:S05]  /*2b30*/  IMAD R8, R8, c[0x0][0x32c], R13 ;  /* 0x0000cb0008087a24 */ /* 0x000fca00078e020d */
[----:B------:R-:W-:Y:S02]  /*2b40*/  IADD3 R14, R8, c[0x0][0x32c], RZ ;  /* 0x0000cb00080e7a10 */ /* 0x000fe40007ffe0ff */
[----:B------:R-:W-:Y:S02]  /*2b50*/  IMNMX R6, R6, R8, !PT ;  /* 0x0000000806067217 */ /* 0x000fe40007800200 */
[----:B------:R-:W-:Y:S02]  /*2b60*/  IMNMX R7, R7, R14, PT ;  /* 0x0000000e07077217 */ /* 0x000fe40003800200 */
.L_x_884:
[C---:B------:R-:W-:Y:S01]  /*2b70*/  ISETP.GE.AND P0, PT, R20.reuse, 0x9, PT ;  /* 0x000000091400780c */ /* 0x040fe20003f06270 */
[----:B------:R-:W1:Y:S01]  /*2b80*/  SHFL.IDX PT, R8, R9, 0x2, 0x1c1f ;  /* 0x005c1f0009087f89 */ /* 0x000e6200000e0000 */
[----:B------:R-:W-:Y:S02]  /*2b90*/  ISETP.GE.AND P1, PT, R20, 0x2, PT ;  /* 0x000000021400780c */ /* 0x000fe40003f26270 */
[----:B------:R-:W-:Y:S02]  /*2ba0*/  P2R R31, PR, RZ, 0x1 ;  /* 0x00000001ff1f7803 */ /* 0x000fe40000000000 */
[----:B------:R-:W-:-:S02]  /*2bb0*/  ISETP.GT.AND P0, PT, R4, 0x8, !P0 ;  /* 0x000000080400780c */ /* 0x000fc40004704270 */
[----:B------:R-:W-:Y:S02]  /*2bc0*/  P2R R32, PR, RZ, 0x2 ;  /* 0x00000002ff207803 */ /* 0x000fe40000000000 */
[C---:B------:R-:W-:Y:S02]  /*2bd0*/  ISETP.LT.OR P0, PT, R5.reuse, 0x9, P0 ;  /* 0x000000090500780c */ /* 0x040fe40000701670 */
        /* <DEDUP_REMOVED lines=12> */
[----:B------:R-:W-:Y:S02]  /*2ca0*/  ISETP.LT.OR P1, PT, R5, 0xa, P1 ;  /* 0x0000000a0500780c */ /* 0x000fe40000f21670 */
        /* <DEDUP_REMOVED lines=41> */
[C---:B------:R-:W-:Y:S02]  /*2f40*/  ISETP.GE.AND P5, PT, R20.reuse, 0x39, PT ;  /* 0x000000391400780c */ /* 0x040fe40003fa6270 */
        /* <DEDUP_REMOVED lines=52> */
[----:B-1----:R-:W-:-:S03]  /*3290*/  IMAD.IADD R4, R12, 0x1, R8 ;  /* 0x000000010c047824 */ /* 0x002fc600078e0208 */
[----:B------:R-:W-:Y:S01]  /*32a0*/  ISETP.LT.OR P0, PT, R5, 0x5a, P0 ;  /* 0x0000005a0500780c */ /* 0x000fe20000701670 */
[----:B------:R-:W-:-:S03]  /*32b0*/  IMAD.IADD R5, R10, 0x1, R8 ;  /* 0x000000010a057824 */ /* 0x000fc600078e0208 */
[----:B------:R-:W-:Y:S02]  /*32c0*/  FSEL R233, R49, -INF , !P0 ;  /* 0xff80000031e97808 */ /* 0x000fe40004000000 */
[----:B------:R-:W-:Y:S02]  /*32d0*/  PLOP3.LUT P0, PT, PT, PT, UP1, 0x40, 0x0 ;  /* 0x000000000000781c */ /* 0x000fe40003f0e818 */
[----:B------:R-:W-:-:S11]  /*32e0*/  IMNMX R5, R5, R11, PT ;  /* 0x0000000b05057217 */ /* 0x000fd60003800200 */
        /* <DEDUP_REMOVED lines=13> */
.L_x_890:
[----:B------:R-:W-:-:S04]  /*33c0*/  MOV R33, c[0x0][0x32c] ;  /* 0x0000cb0000217a02 */ /* 0x000fc80000000f00 */
[----:B------:R-:W-:-:S13]  /*33d0*/  ISETP.NE.AND P0, PT, R33, 0x1, PT ;  /* 0x000000012100780c */ /* 0x000fda0003f05270 */
[----:B------:R-:W-:-:S05]  /*33e0*/  @P0 IMAD.HI.U32 R33, R8, c[0x0][0x330], RZ ;  /* 0x0000cc0008210a27 */ /* 0x000fca00078e00ff */
[----:B------:R-:W-:Y:S02]  /*33f0*/  @P0 SHF.R.U32.HI R8, RZ, c[0x0][0x334], R33 ;  /* 0x0000cd00ff080a19 */ /* 0x000fe40000011621 */
.L_x_891:
[----:B------:R-:W-:Y:S05]  /*3400*/  BSYNC B0 ;  /* 0x0000000000007941 */ /* 0x000fea0003800000 */
.L_x_889:
[----:B------:R-:W-:-:S05]  /*3410*/  IMAD R8, R8, c[0x0][0x32c], R13 ;  /* 0x0000cb0008087a24 */ /* 0x000fca00078e020d */
[----:B------:R-:W-:Y:S02]  /*3420*/  IADD3 R33, R8, c[0x0][0x32c], RZ ;  /* 0x0000cb0008217a10 */ /* 0x000fe40007ffe0ff */
[----:B------:R-:W-:Y:S02]  /*3430*/  IMNMX R4, R4, R8, !PT ;  /* 0x0000000804047217 */ /* 0x000fe40007800200 */
[----:B------:R-:W-:Y:S02]  /*3440*/  IMNMX R5, R5, R33, PT ;  /* 0x0000002105057217 */ /* 0x000fe40003800200 */
.L_x_888:
[----:B------:R-:W-:Y:S02]  /*3450*/  ISETP.NE.AND P0, PT, R31, RZ, PT ;  /* 0x000000ff1f00720c */ /* 0x000fe40003f05270 */
[----:B------:R-:W-:Y:S02]  /*3460*/  P2R R33, PR, RZ, 0x20 ;  /* 0x00000020ff217803 */ /* 0x000fe40000000000 */
[----:B------:R-:W-:Y:S02]  /*3470*/  ISETP.GT.AND P0, PT, R6, 0x8, !P0 ;  /* 0x000000080600780c */ /* 0x000fe40004704270 */
[----:B------:R-:W-:-:S02]  /*3480*/  P2R R8, PR, RZ, 0x40 ;  /* 0x00000040ff087803 */ /* 0x000fc40000000000 */
[----:B------:R-:W-:Y:S02]  /*3490*/  ISETP.LT.OR P0, PT, R7, 0x9, P0 ;  /* 0x000000090700780c */ /* 0x000fe40000701670 */
[----:B------:R-:W-:Y:S02]  /*34a0*/  ISETP.NE.AND P6, PT, R20, RZ, PT ;  /* 0x000000ff1400720c */ /* 0x000fe40003fc5270 */
        /* <DEDUP_REMOVED lines=45> */
[----:B------:R-:W-:Y:S02]  /*3780*/  ISETP.GT.AND P0, PT, R6, 0x38, !P5 ;  /* 0x000000380600780c */ /* 0x000fe40006f04270 */
[----:B------:R-:W-:Y:S02]  /*3790*/  ISETP.NE.AND P5, PT, R32, RZ, PT ;  /* 0x000000ff2000720c */ /* 0x000fe40003fa5270 */
        /* <DEDUP_REMOVED lines=34> */
[----:B------:R-:W-:-:S04]  /*39c0*/  ISETP.GT.AND P0, PT, R6, 0x58, !P0 ;  /* 0x000000580600780c */ /* 0x000fc80004704270 */
[----:B------:R-:W-:-:S04]  /*39d0*/  ISETP.LT.OR P0, PT, R7, 0x59, P0 ;  /* 0x000000590700780c */ /* 0x000fc80000701670 */
[----:B------:R-:W-:Y:S02]  /*39e0*/  FSEL R210, R50, -INF , !P0 ;  /* 0xff80000032d27808 */ /* 0x000fe40004000000 */
[----:B------:R-:W-:Y:S02]  /*39f0*/  ISETP.GT.AND P0, PT, R6, 0x59, !P6 ;  /* 0x000000590600780c */ /* 0x000fe40007704270 */
[----:B------:R-:W1:Y:S02]  /*3a00*/  SHFL.IDX PT, R6, R9, 0x3, 0x1c1f ;  /* 0x007c1f0009067f89 */ /* 0x000e6400000e0000 */
[----:B------:R-:W-:-:S04]  /*3a10*/  ISETP.LT.OR P0, PT, R7, 0x5a, P0 ;  /* 0x0000005a0700780c */ /* 0x000fc80000701670 */
[----:B------:R-:W-:Y:S02]  /*3a20*/  FSEL R229, R51, -INF , !P0 ;  /* 0xff80000033e57808 */ /* 0x000fe40004000000 */
[----:B------:R-:W-:-:S04]  /*3a30*/  ISETP.GT.AND P0, PT, R4, RZ, !P1 ;  /* 0x000000ff0400720c */ /* 0x000fc80004f04270 */
[----:B------:R-:W-:-:S04]  /*3a40*/  ISETP.LT.OR P0, PT, R5, 0x1, P0 ;  /* 0x000000010500780c */ /* 0x000fc80000701670 */
[----:B------:R-:W-:Y:S02]  /*3a50*/  FSEL R85, R160, -INF , !P0 ;  /* 0xff800000a0557808 */ /* 0x000fe40004000000 */
[----:B------:R-:W-:Y:S02]  /*3a60*/  ISETP.GT.AND P0, PT, R4, 0x1, !P5 ;  /* 0x000000010400780c */ /* 0x000fe40006f04270 */
[----:B------:R-:W-:Y:S02]  /*3a70*/  ISETP.NE.AND P5, PT, R33, RZ, PT ;  /* 0x000000ff2100720c */ /* 0x000fe40003fa5270 */
        /* <DEDUP_REMOVED lines=82> */
[----:B------:R-:W-:Y:S01]  /*3fa0*/  ISETP.GT.AND P0, PT, R4, 0x59, !P6 ;  /* 0x000000590400780c */ /* 0x000fe20007704270 */
[--C-:B-1----:R-:W-:Y:S01]  /*3fb0*/  IMAD.IADD R4, R12, 0x1, R6.reuse ;  /* 0x000000010c047824 */ /* 0x102fe200078e0206 */
[----:B------:R-:W-:Y:S02]  /*3fc0*/  ISETP.NE.AND P6, PT, R8, RZ, PT ;  /* 0x000000ff0800720c */ /* 0x000fe40003fc5270 */
        /* <DEDUP_REMOVED lines=18> */
.L_x_894:
[----:B------:R-:W-:-:S04]  /*40f0*/  MOV R7, c[0x0][0x32c] ;  /* 0x0000cb0000077a02 */ /* 0x000fc80000000f00 */
[----:B------:R-:W-:-:S13]  /*4100*/  ISETP.NE.AND P0, PT, R7, 0x1, PT ;  /* 0x000000010700780c */ /* 0x000fda0003f05270 */
[----:B------:R-:W-:-:S05]  /*4110*/  @P0 IMAD.HI.U32 R7, R6, c[0x0][0x330], RZ ;  /* 0x0000cc0006070a27 */ /* 0x000fca00078e00ff */
[----:B------:R-:W-:Y:S02]  /*4120*/  @P0 SHF.R.U32.HI R6, RZ, c[0x0][0x334], R7 ;  /* 0x0000cd00ff060a19 */ /* 0x000fe40000011607 */
.L_x_895:
[----:B------:R-:W-:Y:S05]  /*4130*/  BSYNC B0 ;  /* 0x0000000000007941 */ /* 0x000fea0003800000 */
.L_x_893:
[----:B------:R-:W-:-:S05]  /*4140*/  IMAD R6, R6, c[0x0][0x32c], R13 ;  /* 0x0000cb0006067a24 */ /* 0x000fca00078e020d */
[----:B------:R-:W-:Y:S02]  /*4150*/  IADD3 R7, R6, c[0x0][0x32c], RZ ;  /* 0x0000cb0006077a10 */ /* 0x000fe40007ffe0ff */
[----:B------:R-:W-:Y:S02]  /*4160*/  IMNMX R4, R4, R6, !PT ;  /* 0x0000000604047217 */ /* 0x000fe40007800200 */
[----:B------:R-:W-:Y:S02]  /*4170*/  IMNMX R5, R5, R7, PT ;  /* 0x0000000705057217 */ /* 0x000fe40003800200 */
.L_x_892:
[----:B------:R-:W-:Y:S01]  /*4180*/  ISETP.NE.AND P0, PT, R31, RZ, PT ;  /* 0x000000ff1f00720c */ /* 0x000fe20003f05270 */
[----:B------:R-:W-:Y:S01]  /*4190*/  IMAD.SHL.U32 R213, R0, 0x2, RZ ;  /* 0x0000000200d57824 */ /* 0x000fe200078e00ff */
[----:B------:R-:W-:Y:S01]  /*41a0*/  FMNMX.FTZ R130, R37, R39, !PT ;  /* 0x0000002725827209 */ /* 0x000fe20007810000 */
[----:B------:R-:W-:Y:S01]  /*41b0*/  STL [R1+0x60], R222 ;  /* 0x000060de01007387 */ /* 0x000fe20000100800 */
[----:B------:R-:W-:Y:S01]  /*41c0*/  ISETP.GT.AND P0, PT, R4, 0x8, !P0 ;  /* 0x000000080400780c */ /* 0x000fe20004704270 */
[--C-:B------:R-:W-:Y:S01]  /*41d0*/  IMAD R214, R3, 0x2, R213.reuse ;  /* 0x0000000203d67824 */ /* 0x100fe200078e02d5 */
[----:B------:R-:W-:Y:S01]  /*41e0*/  FMNMX.FTZ R130, R40, R130, !PT ;  /* 0x0000008228827209 */ /* 0x000fe20007810000 */
[----:B------:R-:W-:Y:S01]  /*41f0*/  STL [R1+0x5c], R221 ;  /* 0x00005cdd01007387 */ /* 0x000fe20000100800 */
[----:B------:R-:W-:Y:S01]  /*4200*/  ISETP.LT.OR P0, PT, R5, 0x9, P0 ;  /* 0x000000090500780c */ /* 0x000fe20000701670 */
[----:B------:R-:W-:Y:S01]  /*4210*/  IMAD R216, R2, 0x2, R213 ;  /* 0x0000000202d87824 */ /* 0x000fe200078e02d5 */
[----:B------:R-:W-:Y:S01]  /*4220*/  FMNMX.FTZ R130, R41, R130, !PT ;  /* 0x0000008229827209 */ /* 0x000fe20007810000 */
[----:B------:R-:W-:Y:S01]  /*4230*/  STL [R1+0x58], R220 ;  /* 0x000058dc01007387 */ /* 0x000fe20000100800 */
[----:B------:R-:W-:Y:S01]  /*4240*/  FSEL R116, R154, -INF , !P0 ;  /* 0xff8000009a747808 */ /* 0x000fe20004000000 */
[----:B------:R-:W-:Y:S01]  /*4250*/  ULDC.64 UR4, c[0x0][0x2c8] ;  /* 0x0000b20000047ab9 */ /* 0x000fe20000000a00 */
[----:B------:R-:W-:Y:S01]  /*4260*/  ISETP.NE.AND P0, PT, R30, RZ, PT ;  /* 0x000000ff1e00720c */ /* 0x000fe20003f05270 */
[----:B------:R-:W-:Y:S01]  /*4270*/  STL [R1+0x54], R219 ;  /* 0x000054db01007387 */ /* 0x000fe20000100800 */
[----:B------:R-:W-:-:S02]  /*4280*/  FMNMX.FTZ R130, R42, R130, !PT ;  /* 0x000000822a827209 */ /* 0x000fc40007810000 */
[----:B------:R-:W-:Y:S01]  /*4290*/  ISETP.GT.AND P0, PT, R4, 0x9, !P0 ;  /* 0x000000090400780c */ /* 0x000fe20004704270 */
[----:B------:R-:W-:Y:S01]  /*42a0*/  STL [R1+0x50], R218 ;  /* 0x000050da01007387 */ /* 0x000fe20000100800 */
[----:B------:R-:W-:Y:S02]  /*42b0*/  FMNMX.FTZ R130, R43, R130, !PT ;  /* 0x000000822b827209 */ /* 0x000fe40007810000 */
[----:B------:R-:W-:Y:S01]  /*42c0*/  ISETP.LT.OR P0, PT, R5, 0xa, P0 ;  /* 0x0000000a0500780c */ /* 0x000fe20000701670 */
[----:B------:R-:W-:Y:S01]  /*42d0*/  STL [R1+0x4c], R217 ;  /* 0x00004cd901007387 */ /* 0x000fe20000100800 */
[----:B------:R-:W-:Y:S02]  /*42e0*/  FMNMX.FTZ R130, R44, R130, !PT ;  /* 0x000000822c827209 */ /* 0x000fe40007810000 */
[----:B------:R-:W-:Y:S01]  /*42f0*/  FSEL R115, R155, -INF , !P0 ;  /* 0xff8000009b737808 */ /* 0x000fe20004000000 */
[----:B------:R-:W-:Y:S01]  /*4300*/  STL [R1+0x48], R212 ;  /* 0x000048d401007387 */ /* 0x000fe20000100800 */
[----:B------:R-:W-:-:S02]  /*4310*/  ISETP.NE.AND P0, PT, R29, RZ, PT ;  /* 0x000000ff1d00720c */ /* 0x000fc40003f05270 */
[----:B------:R-:W-:Y:S01]  /*4320*/  FMNMX.FTZ R130, R46, R130, !PT ;  /* 0x000000822e827209 */ /* 0x000fe20007810000 */
[----:B------:R-:W-:Y:S01]  /*4330*/  LDSM.16.MT88.4 R72, [R213+0x100] ;  /* 0x00010000d548783b */ /* 0x000fe20000004200 */
[----:B------:R-:W-:Y:S02]  /*4340*/  ISETP.GT.AND P0, PT, R4, 0x10, !P0 ;  /* 0x000000100400780c */ /* 0x000fe40004704270 */
[----:B------:R-:W-:Y:S01]  /*4350*/  FMNMX.FTZ R130, R56, R130, !PT ;  /* 0x0000008238827209 */ /* 0x000fe20007810000 */
[----:B------:R-:W-:Y:S01]  /*4360*/  LDSM.16.MT88.4 R76, [R216+0x100] ;  /* 0x00010000d84c783b */ /* 0x000fe20000004200 */
[----:B------:R-:W-:Y:S02]  /*4370*/  ISETP.LT.OR P0, PT, R5, 0x11, P0 ;  /* 0x000000110500780c */ /* 0x000fe40000701670 */
[----:B------:R-:W-:Y:S01]  /*4380*/  FMNMX.FTZ R130, R57, R130, !PT ;  /* 0x0000008239827209 */ /* 0x000fe20007810000 */
[----:B------:R-:W-:Y:S01]  /*4390*/  LDSM.16.MT88.4 R96, [R214+0x100] ;  /* 0x00010000d660783b */ /* 0x000fe20000004200 */
[----:B------:R-:W-:-:S02]  /*43a0*/  FSEL R119, R158, -INF , !P0 ;  /* 0xff8000009e777808 */ /* 0x000fc40004000000 */
[----:B------:R-:W-:Y:S01]  /*43b0*/  ISETP.NE.AND P0, PT, R28, RZ, PT ;  /* 0x000000ff1c00720c */ /* 0x000fe20003f05270 */
[----:B------:R-:W-:Y:S01]  /*43c0*/  LDSM.16.MT88.4 R88, [R216+0x900] ;  /* 0x00090000d858783b */ /* 0x000fe20000004200 */
[----:B------:R-:W-:Y:S02]  /*43d0*/  FMNMX.FTZ R130, R58, R130, !PT ;  /* 0x000000823a827209 */ /* 0x000fe40007810000 */
[----:B------:R-:W-:Y:S01]  /*43e0*/  ISETP.GT.AND P0, PT, R4, 0x11, !P0 ;  /* 0x000000110400780c */ /* 0x000fe20004704270 */
[----:B------:R-:W-:Y:S01]  /*43f0*/  LDSM.16.MT88.4 R80, [R214+0x900] ;  /* 0x00090000d650783b */ /* 0x000fe20000004200 */
[----:B------:R-:W-:Y:S02]  /*4400*/  FMNMX.FTZ R130, R68, R130, !PT ;  /* 0x0000008244827209 */ /* 0x000fe40007810000 */
[----:B------:R-:W-:Y:S01]  /*4410*/  ISETP.LT.OR P0, PT, R5, 0x12, P0 ;  /* 0x000000120500780c */ /* 0x000fe20000701670 */
[----:B------:R-:W-:Y:S01]  /*4420*/  LDSM.16.MT88.4 R64, [R216+0x1100] ;  /* 0x00110000d840783b */ /* 0x000fe20000004200 */
[----:B------:R-:W-:-:S02]  /*4430*/  FMNMX.FTZ R130, R69, R130, !PT ;  /* 0x0000008245827209 */ /* 0x000fc40007810000 */
[----:B------:R-:W-:Y:S02]  /*4440*/  FSEL R124, R159, -INF , !P0 ;  /* 0xff8000009f7c7808 */ /* 0x000fe40004000000 */
[----:B------:R-:W-:Y:S01]  /*4450*/  ISETP.NE.AND P0, PT, R27, RZ, PT ;  /* 0x000000ff1b00720c */ /* 0x000fe20003f05270 */
[----:B------:R-:W-:Y:S01]  /*4460*/  LDSM.16.MT88.4 R156, [R213+0x1900] ;  /* 0x00190000d59c783b */ /* 0x000fe20000004200 */
[----:B------:R-:W-:Y:S02]  /*4470*/  FMNMX.FTZ R130, R112, R130, !PT ;  /* 0x0000008270827209 */ /* 0x000fe40007810000 */
[----:B------:R-:W-:Y:S02]  /*4480*/  ISETP.GT.AND P0, PT, R4, 0x18, !P0 ;  /* 0x000000180400780c */ /* 0x000fe40004704270 */
[----:B------:R-:W-:Y:S02]  /*4490*/  FMNMX.FTZ R130, R117, R130, !PT ;  /* 0x0000008275827209 */ /* 0x000fe40007810000 */
[----:B------:R-:W-:-:S02]  /*44a0*/  FMNMX.FTZ R129, R34, R35, !PT ;  /* 0x0000002322817209 */ /* 0x000fc40007810000 */
[----:B------:R-:W-:Y:S02]  /*44b0*/  P2R R62, PR, RZ, 0x40 ;  /* 0x00000040ff3e7803 */ /* 0x000fe40000000000 */
[----:B------:R-:W-:Y:S02]  /*44c0*/  ISETP.LT.OR P0, PT, R5, 0x19, P0 ;  /* 0x000000190500780c */ /* 0x000fe40000701670 */
[----:B------:R-:W-:Y:S02]  /*44d0*/  ISETP.NE.AND P6, PT, R26, RZ, PT ;  /* 0x000000ff1a00720c */ /* 0x000fe40003fc5270 */
[----:B------:R-:W-:Y:S02]  /*44e0*/  FMNMX.FTZ R130, R120, R130, !PT ;  /* 0x0000008278827209 */ /* 0x000fe40007810000 */
[----:B------:R-:W-:Y:S02]  /*44f0*/  FMNMX.FTZ R129, R36, R129, !PT ;  /* 0x0000008124817209 */ /* 0x000fe40007810000 */
[----:B------:R-:W-:-:S02]  /*4500*/  FSEL R126, R138, -INF , !P0 ;  /* 0xff8000008a7e7808 */ /* 0x000fc40004000000 */
[----:B------:R-:W-:Y:S02]  /*4510*/  ISETP.GT.AND P0, PT, R4, 0x19, !P6 ;  /* 0x000000190400780c */ /* 0x000fe40007704270 */
[----:B------:R-:W-:Y:S02]  /*4520*/  FMNMX.FTZ R130, R193, R130, !PT ;  /* 0x00000082c1827209 */ /* 0x000fe40007810000 */
[----:B------:R-:W-:Y:S02]  /*4530*/  FMNMX.FTZ R129, R38, R129, !PT ;  /* 0x0000008126817209 */ /* 0x000fe40007810000 */
[----:B------:R-:W-:Y:S02]  /*4540*/  ISETP.LT.OR P0, PT, R5, 0x1a, P0 ;  /* 0x0000001a0500780c */ /* 0x000fe40000701670 */
[----:B------:R-:W-:Y:S02]  /*4550*/  FMNMX.FTZ R130, R197, R130, !PT ;  /* 0x00000082c5827209 */ /* 0x000fe40007810000 */
[----:B------:R-:W-:-:S02]  /*4560*/  FMNMX.FTZ R129, R45, R129, !PT ;  /* 0x000000812d817209 */ /* 0x000fc40007810000 */
[----:B------:R-:W-:Y:S02]  /*4570*/  FSEL R137, R139, -INF , !P0 ;  /* 0xff8000008b897808 */ /* 0x000fe40004000000 */
[----:B------:R-:W-:Y:S02]  /*4580*/  FMNMX.FTZ R130, R196, R130, !PT ;  /* 0x00000082c4827209 */ /* 0x000fe40007810000 */
        /* <DEDUP_REMOVED lines=10> */
[----:B------:R-:W-:Y:S02]  /*4630*/  ISETP.NE.AND P0, PT, R24, RZ, PT ;  /* 0x000000ff1800720c */ /* 0x000fe40003f05270 */
[----:B------:R-:W-:Y:S02]  /*4640*/  FMNMX.FTZ R129, R59, R129, !PT ;  /* 0x000000813b817209 */ /* 0x000fe40007810000 */
[----:B------:R-:W-:Y:S02]  /*4650*/  FMNMX.FTZ R130, R230, R130, !PT ;  /* 0x00000082e6827209 */ /* 0x000fe40007810000 */
[----:B------:R-:W-:Y:S02]  /*4660*/  ISETP.GT.AND P0, PT, R4, 0x21, !P0 ;  /* 0x000000210400780c */ /* 0x000fe40004704270 */
[----:B------:R-:W-:Y:S02]  /*4670*/  FMNMX.FTZ R129, R60, R129, !PT ;  /* 0x000000813c817209 */ /* 0x000fe40007810000 */
[----:B------:R-:W-:-:S02]  /*4680*/  FMNMX.FTZ R130, R233, R130, !PT ;  /* 0x00000082e9827209 */ /* 0x000fc40007810000 */
[----:B------:R-:W-:Y:S02]  /*4690*/  ISETP.LT.OR P0, PT, R5, 0x22, P0 ;  /* 0x000000220500780c */ /* 0x000fe40000701670 */
[----:B------:R-:W-:Y:S01]  /*46a0*/  FMNMX.FTZ R129, R61, R129, !PT ;  /* 0x000000813d817209 */ /* 0x000fe20007810000 */
[----:B------:R-:W1:Y:S01]  /*46b0*/  SHFL.BFLY PT, R6, R130, 0x2, 0x1f ;  /* 0x0c401f0082067f89 */ /* 0x000e6200000e0000 */
[----:B------:R-:W-:Y:S02]  /*46c0*/  FSEL R138, R151, -INF , !P0 ;  /* 0xff800000978a7808 */ /* 0x000fe40004000000 */
[----:B------:R-:W-:Y:S02]  /*46d0*/  FMNMX.FTZ R129, R84, R129, !PT ;  /* 0x0000008154817209 */ /* 0x000fe40007810000 */
        /* <DEDUP_REMOVED lines=12> */
[----:B-1----:R-:W-:Y:S02]  /*47a0*/  FMNMX.FTZ R130, R130, R6, !PT ;  /* 0x0000000682827209 */ /* 0x002fe40007810000 */
[----:B------:R-:W-:-:S02]  /*47b0*/  FMNMX.FTZ R129, R195, R129, !PT ;  /* 0x00000081c3817209 */ /* 0x000fc40007810000 */
[----:B------:R-:W-:Y:S01]  /*47c0*/  FSEL R147, R147, -INF , !P0 ;  /* 0xff80000093937808 */ /* 0x000fe20004000000 */
[----:B------:R-:W1:Y:S01]  /*47d0*/  SHFL.BFLY PT, R6, R130, 0x1, 0x1f ;  /* 0x0c201f0082067f89 */ /* 0x000e6200000e0000 */
        /* <DEDUP_REMOVED lines=14> */
[----:B-1----:R-:W-:Y:S02]  /*48c0*/  FMNMX.FTZ R130, R130, R6, !PT ;  /* 0x0000000682827209 */ /* 0x002fe40007810000 */
[----:B------:R-:W-:Y:S01]  /*48d0*/  ISETP.GT.AND P0, PT, R4, 0x38, !P5 ;  /* 0x000000380400780c */ /* 0x000fe20006f04270 */
[----:B------:R-:W1:Y:S01]  /*48e0*/  SHFL.BFLY PT, R6, R129, 0x2, 0x1f ;  /* 0x0c401f0081067f89 */ /* 0x000e6200000e0000 */
[----:B------:R-:W-:Y:S01]  /*48f0*/  ISETP.NE.AND P6, PT, R32, RZ, PT ;  /* 0x000000ff2000720c */ /* 0x000fe20003fc5270 */
[----:B------:R-:W-:Y:S01]  /*4900*/  FMUL.FTZ R7, R130, c[0x0][0x2d0] ;  /* 0x0000b40082077a20 */ /* 0x000fe20000410000 */
[----:B------:R-:W-:-:S02]  /*4910*/  ISETP.LT.OR P0, PT, R5, 0x39, P0 ;  /* 0x000000390500780c */ /* 0x000fc40000701670 */
[----:B------:R-:W-:Y:S02]  /*4920*/  LEA R215, R2, R214, 0x1 ;  /* 0x000000d602d77211 */ /* 0x000fe400078e08ff */
[----:B------:R-:W-:Y:S02]  /*4930*/  FSEL R204, R134, -INF , !P0 ;  /* 0xff80000086cc7808 */ /* 0x000fe40004000000 */
[----:B------:R-:W-:Y:S01]  /*4940*/  ISETP.GT.AND P0, PT, R4, 0x39, !P4 ;  /* 0x000000390400780c */ /* 0x000fe20006704270 */
[----:B------:R-:W-:Y:S01]  /*4950*/  LDSM.16.MT88.4 R92, [R215+0x100] ;  /* 0x00010000d75c783b */ /* 0x000fe20000004200 */
[----:B------:R-:W-:Y:S02]  /*4960*/  FMNMX.FTZ R2, R85, R109, !PT ;  /* 0x0000006d55027209 */ /* 0x000fe40007810000 */
[----:B------:R-:W-:Y:S01]  /*4970*/  ISETP.LT.OR P0, PT, R5, 0x3a, P0 ;  /* 0x0000003a0500780c */ /* 0x000fe20000701670 */
[----:B------:R-:W-:Y:S01]  /*4980*/  LDSM.16.MT88.4 R100, [R215+0x900] ;  /* 0x00090000d764783b */ /* 0x000fe20000004200 */
[----:B------:R-:W-:-:S02]  /*4990*/  FMNMX.FTZ R2, R114, R2, !PT ;  /* 0x0000000272027209 */ /* 0x000fc40007810000 */
[----:B------:R-:W-:Y:S02]  /*49a0*/  FSEL R206, R135, -INF , !P0 ;  /* 0xff80000087ce7808 */ /* 0x000fe40004000000 */
[----:B------:R-:W-:Y:S02]  /*49b0*/  ISETP.GT.AND P0, PT, R4, 0x40, !P3 ;  /* 0x000000400400780c */ /* 0x000fe40005f04270 */
[----:B------:R-:W-:Y:S02]  /*49c0*/  ISETP.NE.AND P4, PT, R15, RZ, PT ;  /* 0x000000ff0f00720c */ /* 0x000fe40003f85270 */
[----:B------:R-:W-:Y:S02]  /*49d0*/  ISETP.LT.OR P0, PT, R5, 0x41, P0 ;  /* 0x000000410500780c */ /* 0x000fe40000701670 */
[----:B-1----:R-:W-:Y:S02]  /*49e0*/  FMNMX.FTZ R129, R129, R6, !PT ;  /* 0x0000000681817209 */ /* 0x002fe40007810000 */
[----:B------:R-:W-:-:S02]  /*49f0*/  FSEL R234, R106, -INF , !P0 ;  /* 0xff8000006aea7808 */ /* 0x000fc40004000000 */
[----:B------:R-:W-:Y:S01]  /*4a00*/  ISETP.GT.AND P0, PT, R4, 0x41, !P2 ;  /* 0x000000410400780c */ /* 0x000fe20005704270 */
[----:B------:R-:W1:Y:S01]  /*4a10*/  SHFL.BFLY PT, R6, R129, 0x1, 0x1f ;  /* 0x0c201f0081067f89 */ /* 0x000e6200000e0000 */
[----:B------:R-:W-:Y:S02]  /*4a20*/  ISETP.NE.AND P5, PT, R14, RZ, PT ;  /* 0x000000ff0e00720c */ /* 0x000fe40003fa5270 */
[----:B------:R-:W-:Y:S02]  /*4a30*/  ISETP.LT.OR P0, PT, R5, 0x42, P0 ;  /* 0x000000420500780c */ /* 0x000fe40000701670 */
[----:B------:R-:W-:Y:S02]  /*4a40*/  ISETP.NE.AND P3, PT, R18, RZ, PT ;  /* 0x000000ff1200720c */ /* 0x000fe40003f65270 */
[----:B------:R-:W-:Y:S02]  /*4a50*/  FSEL R235, R107, -INF , !P0 ;  /* 0xff8000006beb7808 */ /* 0x000fe40004000000 */
[----:B------:R-:W-:Y:S01]  /*4a60*/  ISETP.GT.AND P0, PT, R4, 0x1, !P6 ;  /* 0x000000010400780c */ /* 0x000fe20007704270 */
[----:B------:R-:W2:Y:S01]  /*4a70*/  LDSM.16.MT88.4 R104, [R213+0x900] ;  /* 0x00090000d568783b */ /* 0x000ea20000004200 */
[----:B------:R-:W-:-:S02]  /*4a80*/  ISETP.NE.AND P6, PT, R20, RZ, PT ;  /* 0x000000ff1400720c */ /* 0x000fc40003fc5270 */
[----:B------:R-:W-:Y:S02]  /*4a90*/  ISETP.LT.OR P0, PT, R5, 0x2, P0 ;  /* 0x000000020500780c */ /* 0x000fe40000701670 */
[----:B------:R-:W-:Y:S02]  /*4aa0*/  ISETP.NE.AND P2, PT, R17, RZ, PT ;  /* 0x000000ff1100720c */ /* 0x000fe40003f45270 */
[----:B------:R-:W-:Y:S02]  /*4ab0*/  FSEL R108, R163, -INF , !P0 ;  /* 0xff800000a36c7808 */ /* 0x000fe40004000000 */
[----:B------:R-:W-:Y:S02]  /*4ac0*/  ISETP.GT.AND P0, PT, R4, RZ, !P1 ;  /* 0x000000ff0400720c */ /* 0x000fe40004f04270 */
[----:B------:R-:W-:Y:S02]  /*4ad0*/  ISETP.NE.AND P1, PT, R16, RZ, PT ;  /* 0x000000ff1000720c */ /* 0x000fe40003f25270 */
[----:B------:R-:W-:-:S02]  /*4ae0*/  ISETP.LT.OR P0, PT, R5, 0x1, P0 ;  /* 0x000000010500780c */ /* 0x000fc40000701670 */
[----:B-1----:R-:W-:Y:S02]  /*4af0*/  FMNMX.FTZ R129, R129, R6, !PT ;  /* 0x0000000681817209 */ /* 0x002fe40007810000 */
[----:B------:R-:W-:Y:S02]  /*4b00*/  FSEL R87, R162, -INF , !P0 ;  /* 0xff800000a2577808 */ /* 0x000fe40004000000 */
[----:B------:R-:W-:Y:S01]  /*4b10*/  FSETP.NEU.FTZ.AND P0, PT, R130, -INF , PT ;  /* 0xff8000008200780b */ /* 0x000fe20003f1d000 */
[----:B------:R-:W-:Y:S01]  /*4b20*/  FMUL.FTZ R6, R129, c[0x0][0x2d0] ;  /* 0x0000b40081067a20 */ /* 0x000fe20000410000 */
[----:B------:R-:W-:Y:S02]  /*4b30*/  FMNMX.FTZ R3, R87, R108, !PT ;  /* 0x0000006c57037209 */ /* 0x000fe40007810000 */
[----:B------:R-:W-:Y:S02]  /*4b40*/  FSEL R7, R7, RZ, P0 ;  /* 0x000000ff07077208 */ /* 0x000fe40000000000 */
[----:B------:R-:W-:-:S02]  /*4b50*/  FSETP.NEU.FTZ.AND P0, PT, R129, -INF , PT ;  /* 0xff8000008100780b */ /* 0x000fc40003f1d000 */
[----:B------:R-:W-:Y:S01]  /*4b60*/  ISETP.GT.AND P3, PT, R4, 0x48, !P3 ;  /* 0x000000480400780c */ /* 0x000fe20005f64270 */
[----:B------:R-:W-:Y:S01]  /*4b70*/  FFMA.FTZ R8, R37, c[0x0][0x2d0], -R7 ;  /* 0x0000b40025087a23 */ /* 0x000fe20000010807 */
[----:B------:R-:W-:Y:S02]  /*4b80*/  FSEL R6, R6, RZ, P0 ;  /* 0x000000ff06067208 */ /* 0x000fe40000000000 */
[C---:B------:R-:W-:Y:S01]  /*4b90*/  ISETP.GT.AND P0, PT, R4.reuse, 0x51, !P4 ;  /* 0x000000510400780c */ /* 0x040fe20006704270 */
[----:B------:R1:W-:Y:S01]  /*4ba0*/  MUFU.EX2 R245, R8 ;  /* 0x0000000800f57308 */ /* 0x0003e20000000800 */
[C---:B------:R-:W-:Y:S01]  /*4bb0*/  ISETP.GT.AND P4, PT, R4.reuse, 0x58, !P5 ;  /* 0x000000580400780c */ /* 0x040fe20006f84270 */
[----:B------:R-:W-:Y:S01]  /*4bc0*/  FFMA.FTZ R0, R35, c[0x0][0x2d0], -R6 ;  /* 0x0000b40023007a23 */ /* 0x000fe20000010806 */
[C---:B------:R-:W-:Y:S02]  /*4bd0*/  ISETP.GT.AND P5, PT, R4.reuse, 0x59, !P6 ;  /* 0x000000590400780c */ /* 0x040fe400077a4270 */
[----:B------:R-:W-:-:S02]  /*4be0*/  ISETP.GT.AND P2, PT, R4, 0x49, !P2 ;  /* 0x000000490400780c */ /* 0x000fc40005744270 */
[----:B------:R-:W-:Y:S01]  /*4bf0*/  ISETP.GT.AND P1, PT, R4, 0x50, !P1 ;  /* 0x000000500400780c */ /* 0x000fe20004f24270 */
[----:B------:R3:W-:Y:S01]  /*4c00*/  MUFU.EX2 R168, R0 ;  /* 0x0000000000a87308 */ /* 0x0007e20000000800 */
[----:B------:R-:W-:Y:S02]  /*4c10*/  P2R R4, PR, RZ, 0x20 ;  /* 0x00000020ff047803 */ /* 0x000fe40000000000 */
[C---:B------:R-:W-:Y:S02]  /*4c20*/  ISETP.LT.OR P5, PT, R5.reuse, 0x4a, P2 ;  /* 0x0000004a0500780c */ /* 0x040fe400017a1670 */
[----:B------:R-:W-:Y:S02]  /*4c30*/  ISETP.LT.OR P2, PT, R5, 0x52, P0 ;  /* 0x000000520500780c */ /* 0x000fe40000741670 */
[----:B------:R-:W-:Y:S01]  /*4c40*/  ISETP.NE.AND P0, PT, R4, RZ, PT ;  /* 0x000000ff0400720c */ /* 0x000fe20003f05270 */
[----:B-1----:R-:W-:Y:S01]  /*4c50*/  FFMA.FTZ R8, R39, c[0x0][0x2d0], -R7 ;  /* 0x0000b40027087a23 */ /* 0x002fe20000010807 */
[----:B------:R-:W-:-:S02]  /*4c60*/  ISETP.LT.OR P6, PT, R5, 0x49, P3 ;  /* 0x000000490500780c */ /* 0x000fc40001fc1670 */
[----:B------:R-:W-:Y:S01]  /*4c70*/  ISETP.LT.OR P3, PT, R5, 0x51, P1 ;  /* 0x000000510500780c */ /* 0x000fe20000f61670 */
[----:B------:R1:W4:Y:S01]  /*4c80*/  MUFU.EX2 R133, R8 ;  /* 0x0000000800857308 */ /* 0x0003220000000800 */
[----:B------:R-:W-:Y:S02]  /*4c90*/  FSEL R187, R166, -INF , !P6 ;  /* 0xff800000a6bb7808 */ /* 0x000fe40007000000 */
[----:B------:R-:W-:Y:S01]  /*4ca0*/  FSEL R186, R167, -INF , !P5 ;  /* 0xff800000a7ba7808 */ /* 0x000fe20006800000 */
[----:B---3--:R-:W-:Y:S01]  /*4cb0*/  FFMA.FTZ R0, R36, c[0x0][0x2d0], -R6 ;  /* 0x0000b40024007a23 */ /* 0x008fe20000010806 */
[----:B------:R-:W-:Y:S02]  /*4cc0*/  FSEL R190, R190, -INF , !P3 ;  /* 0xff800000bebe7808 */ /* 0x000fe40005800000 */
[----:B------:R-:W-:Y:S01]  /*4cd0*/  ISETP.LT.OR P1, PT, R5, 0x59, P4 ;  /* 0x000000590500780c */ /* 0x000fe20002721670 */
[----:B------:R3:W-:Y:S01]  /*4ce0*/  MUFU.EX2 R212, R0 ;  /* 0x0000000000d47308 */ /* 0x0007e20000000800 */
[----:B------:R-:W-:-:S02]  /*4cf0*/  FSEL R189, R191, -INF , !P2 ;  /* 0xff800000bfbd7808 */ /* 0x000fc40005000000 */
[----:B------:R-:W-:Y:S02]  /*4d00*/  ISETP.LT.OR P0, PT, R5, 0x5a, P0 ;  /* 0x0000005a0500780c */ /* 0x000fe40000701670 */
[----:B------:R-:W-:Y:S02]  /*4d10*/  FSEL R191, R170, -INF , !P1 ;  /* 0xff800000aabf7808 */ /* 0x000fe40004800000 */
[----:B------:R-:W-:Y:S01]  /*4d20*/  FSEL R188, R171, -INF , !P0 ;  /* 0xff800000abbc7808 */ /* 0x000fe20004000000 */
[----:B-1----:R-:W-:Y:S01]  /*4d30*/  FFMA.FTZ R8, R40, c[0x0][0x2d0], -R7 ;  /* 0x0000b40028087a23 */ /* 0x002fe20000010807 */
[----:B----4-:R-:W-:Y:S02]  /*4d40*/  F2FP.BF16.PACK_AB R12, R133, R245 ;  /* 0x000000f5850c723e */ /* 0x010fe400000010ff */
[----:B------:R-:W-:Y:S01]  /*4d50*/  ISETP.NE.AND P6, PT, R62, RZ, PT ;  /* 0x000000ff3e00720c */ /* 0x000fe20003fc5270 */
[----:B------:R1:W-:Y:S01]  /*4d60*/  MUFU.EX2 R217, R8 ;  /* 0x0000000800d97308 */ /* 0x0003e20000000800 */
[----:B---3--:R-:W-:-:S07]  /*4d70*/  FFMA.FTZ R0, R38, c[0x0][0x2d0], -R6 ;  /* 0x0000b40026007a23 */ /* 0x008fce0000010806 */
[----:B------:R3:W4:Y:S01]  /*4d80*/  MUFU.EX2 R165, R0 ;  /* 0x0000000000a57308 */ /* 0x0007220000000800 */
[----:B-1----:R-:W-:-:S07]  /*4d90*/  FFMA.FTZ R8, R41, c[0x0][0x2d0], -R7 ;  /* 0x0000b40029087a23 */ /* 0x002fce0000010807 */
[----:B------:R1:W1:Y:S01]  /*4da0*/  MUFU.EX2 R121, R8 ;  /* 0x0000000800797308 */ /* 0x0002620000000800 */
[----:B---3--:R-:W-:Y:S01]  /*4db0*/  FFMA.FTZ R0, R42, c[0x0][0x2d0], -R7 ;  /* 0x0000b4002a007a23 */ /* 0x008fe20000010807 */
[----:B----4-:R-:W-:-:S06]  /*4dc0*/  F2FP.BF16.PACK_AB R15, R165, R212 ;  /* 0x000000d4a50f723e */ /* 0x010fcc00000010ff */
[----:B------:R3:W-:Y:S01]  /*4dd0*/  MUFU.EX2 R142, R0 ;  /* 0x00000000008e7308 */ /* 0x0007e20000000800 */
[----:B-1----:R-:W-:Y:S01]  /*4de0*/  FFMA.FTZ R8, R34, c[0x0][0x2d0], -R6 ;  /* 0x0000b40022087a23 */ /* 0x002fe20000010806 */
[----:B------:R-:W-:-:S06]  /*4df0*/  F2FP.BF16.PACK_AB R14, R121, R217 ;  /* 0x000000d9790e723e */ /* 0x000fcc00000010ff */
[----:B------:R-:W1:Y:S01]  /*4e00*/  MUFU.EX2 R149, R8 ;  /* 0x0000000800957308 */ /* 0x000e620000000800 */
[----:B---3--:R-:W-:-:S07]  /*4e10*/  FFMA.FTZ R0, R43, c[0x0][0x2d0], -R7 ;  /* 0x0000b4002b007a23 */ /* 0x008fce0000010807 */
[----:B------:R3:W4:Y:S01]  /*4e20*/  MUFU.EX2 R143, R0 ;  /* 0x00000000008f7308 */ /* 0x0007220000000800 */
[----:B-1----:R-:W-:-:S07]  /*4e30*/  F2FP.BF16.PACK_AB R13, R168, R149 ;  /* 0x00000095a80d723e */ /* 0x002fce00000010ff */
[----:B------:R-:W-:Y:S01]  /*4e40*/  HMMA.16816.F32.BF16 R16, R12, R72, RZ ;  /* 0x000000480c10723c */ /* 0x000fe200000418ff */
[----:B---3--:R-:W-:Y:S01]  /*4e50*/  FFMA.FTZ R0, R44, c[0x0][0x2d0], -R7 ;  /* 0x0000b4002c007a23 */ /* 0x008fe20000010807 */
[----:B----4-:R-:W-:-:S03]  /*4e60*/  F2FP.BF16.PACK_AB R8, R143, R142 ;  /* 0x0000008e8f08723e */ /* 0x010fc600000010ff */
[----:B------:R1:W-:Y:S03]  /*4e70*/  MUFU.EX2 R220, R0 ;  /* 0x0000000000dc7308 */ /* 0x0003e60000000800 */
[C---:B------:R-:W-:Y:S08]  /*4e80*/  HMMA.16816.F32.BF16 R20, R12.reuse, R76, RZ ;  /* 0x0000004c0c14723c */ /* 0x040ff000000418ff */
[----:B------:R-:W-:Y:S01]  /*4e90*/  HMMA.16816.F32.BF16 R24, R12, R96, RZ ;  /* 0x000000600c18723c */ /* 0x000fe200000418ff */
[----:B-1----:R-:W-:Y:S01]  /*4ea0*/  FMNMX.FTZ R0, R118, R2, !PT ;  /* 0x0000000276007209 */ /* 0x002fe20007810000 */
[----:B------:R-:W-:-:S06]  /*4eb0*/  FFMA.FTZ R2, R46, c[0x0][0x2d0], -R7 ;  /* 0x0000b4002e027a23 */ /* 0x000fcc0000010807 */
[----:B------:R-:W-:Y:S01]  /*4ec0*/  HMMA.16816.F32.BF16 R32, R12, R92, RZ ;  /* 0x0000005c0c20723c */ /* 0x000fe200000418ff */
[----:B------:R-:W-:Y:S01]  /*4ed0*/  FMNMX.FTZ R0, R125, R0, !PT ;  /* 0x000000007d007209 */ /* 0x000fe20007810000 */
[----:B------:R1:W3:Y:S03]  /*4ee0*/  MUFU.EX2 R176, R2 ;  /* 0x0000000200b07308 */ /* 0x0002e60000000800 */
[----:B------:R-:W-:-:S03]  /*4ef0*/  FMNMX.FTZ R0, R127, R0, !PT ;  /* 0x000000007f007209 */ /* 0x000fc60007810000 */
[----:B------:R-:W-:Y:S01]  /*4f00*/  HMMA.16816.F32.BF16 R36, R12, R74, RZ ;  /* 0x0000004a0c24723c */ /* 0x000fe200000418ff */
[----:B------:R-:W-:-:S04]  /*4f10*/  FMNMX.FTZ R0, R131, R0, !PT ;  /* 0x0000000083007209 */ /* 0x000fc80007810000 */
[----:B------:R-:W-:-:S03]  /*4f20*/  FMNMX.FTZ R0, R136, R0, !PT ;  /* 0x0000000088007209 */ /* 0x000fc60007810000 */
[----:B------:R-:W-:Y:S01]  /*4f30*/  HMMA.16816.F32.BF16 R40, R12, R78, RZ ;  /* 0x0000004e0c28723c */ /* 0x000fe200000418ff */
[----:B------:R-:W-:Y:S01]  /*4f40*/  FMNMX.FTZ R0, R161, R0, !PT ;  /* 0x00000000a1007209 */ /* 0x000fe20007810000 */
[----:B-1----:R-:W-:Y:S01]  /*4f50*/  FFMA.FTZ R2, R45, c[0x0][0x2d0], -R6 ;  /* 0x0000b4002d027a23 */ /* 0x002fe20000010806 */
[----:B---3--:R-:W-:Y:S02]  /*4f60*/  F2FP.BF16.PACK_AB R10, R176, R220 ;  /* 0x000000dcb00a723e */ /* 0x008fe400000010ff */
[----:B------:R-:W-:Y:S01]  /*4f70*/  FMNMX.FTZ R0, R160, R0, !PT ;  /* 0x00000000a0007209 */ /* 0x000fe20007810000 */
[----:B------:R1:W-:Y:S03]  /*4f80*/  MUFU.EX2 R169, R2 ;  /* 0x0000000200a97308 */ /* 0x0003e60000000800 */
[----:B------:R-:W-:-:S04]  /*4f90*/  FMNMX.FTZ R0, R144, R0, !PT ;  /* 0x0000000090007209 */ /* 0x000fc80007810000 */
[----:B------:R-:W-:-:S04]  /*4fa0*/  FMNMX.FTZ R0, R145, R0, !PT ;  /* 0x0000000091007209 */ /* 0x000fc80007810000 */
[----:B------:R-:W-:-:S04]  /*4fb0*/  FMNMX.FTZ R0, R207, R0, !PT ;  /* 0x00000000cf007209 */ /* 0x000fc80007810000 */
[----:B------:R-:W-:Y:S01]  /*4fc0*/  FMNMX.FTZ R0, R208, R0, !PT ;  /* 0x00000000d0007209 */ /* 0x000fe20007810000 */
[----:B-1----:R-:W-:Y:S02]  /*4fd0*/  FFMA.FTZ R2, R47, c[0x0][0x2d0], -R6 ;  /* 0x0000b4002f027a23 */ /* 0x002fe40000010806 */
[----:B------:R-:W-:Y:S01]  /*4fe0*/  HMMA.16816.F32.BF16 R44, R12, R94, RZ ;  /* 0x0000005e0c2c723c */ /* 0x000fe200000418ff */
[----:B------:R-:W-:Y:S01]  /*4ff0*/  FMNMX.FTZ R0, R211, R0, !PT ;  /* 0x00000000d3007209 */ /* 0x000fe20007810000 */
[----:B------:R1:W3:Y:S03]  /*5000*/  MUFU.EX2 R123, R2 ;  /* 0x00000002007b7308 */ /* 0x0002e60000000800 */
[----:B------:R-:W-:-:S04]  /*5010*/  FMNMX.FTZ R0, R232, R0, !PT ;  /* 0x00000000e8007209 */ /* 0x000fc80007810000 */
[----:B------:R-:W-:Y:S02]  /*5020*/  FMNMX.FTZ R0, R236, R0, !PT ;  /* 0x00000000ec007209 */ /* 0x000fe40007810000 */
[----:B-1----:R-:W-:Y:S01]  /*5030*/  FMNMX.FTZ R2, R116, R3, !PT ;  /* 0x0000000374027209 */ /* 0x002fe20007810000 */
[----:B------:R-:W-:Y:S01]  /*5040*/  FFMA.FTZ R3, R48, c[0x0][0x2d0], -R6 ;  /* 0x0000b40030037a23 */ /* 0x000fe20000010806 */
[----:B---3--:R-:W-:Y:S02]  /*5050*/  F2FP.BF16.PACK_AB R9, R123, R169 ;  /* 0x000000a97b09723e */ /* 0x008fe400000010ff */
[----:B------:R-:W-:Y:S01]  /*5060*/  FMNMX.FTZ R2, R115, R2, !PT ;  /* 0x0000000273027209 */ /* 0x000fe20007810000 */
[----:B------:R1:W-:Y:S03]  /*5070*/  MUFU.EX2 R148, R3 ;  /* 0x0000000300947308 */ /* 0x0003e60000000800 */
[----:B------:R-:W-:-:S04]  /*5080*/  FMNMX.FTZ R2, R119, R2, !PT ;  /* 0x0000000277027209 */ /* 0x000fc80007810000 */
[----:B------:R-:W-:Y:S01]  /*5090*/  FMNMX.FTZ R2, R124, R2, !PT ;  /* 0x000000027c027209 */ /* 0x000fe20007810000 */
[----:B-1----:R-:W-:Y:S02]  /*50a0*/  FFMA.FTZ R3, R49, c[0x0][0x2d0], -R6 ;  /* 0x0000b40031037a23 */ /* 0x002fe40000010806 */
[----:B------:R-:W-:Y:S02]  /*50b0*/  HMMA.16816.F32.BF16 R48, R12, R98, RZ ;  /* 0x000000620c30723c */ /* 0x000fe400000418ff */
[----:B------:R1:W3:Y:S02]  /*50c0*/  MUFU.EX2 R222, R3 ;  /* 0x0000000300de7308 */ /* 0x0002e40000000800 */
[----:B-1----:R-:W-:Y:S01]  /*50d0*/  FMNMX.FTZ R3, R126, R2, !PT ;  /* 0x000000027e037209 */ /* 0x002fe20007810000 */
[----:B------:R-:W-:Y:S01]  /*50e0*/  FFMA.FTZ R2, R56, c[0x0][0x2d0], -R7 ;  /* 0x0000b40038027a23 */ /* 0x000fe20000010807 */
[----:B---3--:R-:W-:Y:S02]  /*50f0*/  F2FP.BF16.PACK_AB R11, R222, R148 ;  /* 0x00000094de0b723e */ /* 0x008fe400000010ff */
[----:B------:R-:W-:-:S02]  /*5100*/  FMNMX.FTZ R3, R137, R3, !PT ;  /* 0x0000000389037209 */ /* 0x000fc40007810000 */
[----:B------:R1:W-:Y:S02]  /*5110*/  MUFU.EX2 R132, R2 ;  /* 0x0000000200847308 */ /* 0x0003e40000000800 */
[----:B------:R-:W-:Y:S01]  /*5120*/  FMNMX.FTZ R3, R139, R3, !PT ;  /* 0x000000038b037209 */ /* 0x000fe20007810000 */
[----:B--2---:R-:W-:Y:S03]  /*5130*/  HMMA.16816.F32.BF16 R52, R8, R104, R16 ;  /* 0x000000680834723c */ /* 0x004fe60000041810 */
[----:B------:R-:W-:-:S05]  /*5140*/  FMNMX.FTZ R3, R138, R3, !PT ;  /* 0x000000038a037209 */ /* 0x000fca0007810000 */
[----:B------:R-:W-:Y:S01]  /*5150*/  HMMA.16816.F32.BF16 R28, R8, R88, R20 ;  /* 0x00000058081c723c */ /* 0x000fe20000041814 */
[----:B-1----:R-:W-:-:S04]  /*5160*/  FFMA.FTZ R2, R57, c[0x0][0x2d0], -R7 ;  /* 0x0000b40039027a23 */ /* 0x002fc80000010807 */
[----:B------:R1:W2:Y:S03]  /*5170*/  MUFU.EX2 R162, R2 ;  /* 0x0000000200a27308 */ /* 0x0002a60000000800 */
[C---:B------:R-:W-:Y:S08]  /*5180*/  HMMA.16816.F32.BF16 R20, R8.reuse, R80, R24 ;  /* 0x000000500814723c */ /* 0x040ff00000041818 */
[----:B------:R-:W-:Y:S01]  /*5190*/  HMMA.16816.F32.BF16 R12, R8, R100, R32 ;  /* 0x00000064080c723c */ /* 0x000fe20000041820 */
[----:B-1----:R-:W-:Y:S01]  /*51a0*/  FMNMX.FTZ R2, R237, R0, !PT ;  /* 0x00000000ed027209 */ /* 0x002fe20007810000 */
[----:B------:R-:W-:-:S06]  /*51b0*/  FFMA.FTZ R0, R58, c[0x0][0x2d0], -R7 ;  /* 0x0000b4003a007a23 */ /* 0x000fcc0000010807 */
[C---:B------:R-:W-:Y:S01]  /*51c0*/  HMMA.16816.F32.BF16 R16, R8.reuse, R106, R36 ;  /* 0x0000006a0810723c */ /* 0x040fe20000041824 */
        /* <DEDUP_REMOVED lines=9> */
[----:B------:R1:W3:Y:S01]  /*5260*/  MUFU.EX2 R164, R3 ;  /* 0x0000000300a47308 */ /* 0x0002e20000000800 */
[----:B------:R-:W-:Y:S02]  /*5270*/  FMNMX.FTZ R0, R240, R0, !PT ;  /* 0x00000000f0007209 */ /* 0x000fe40007810000 */
[----:B------:R-:W-:Y:S02]  /*5280*/  FMNMX.FTZ R2, R199, R2, !PT ;  /* 0x00000002c7027209 */ /* 0x000fe40007810000 */
[----:B------:R-:W-:Y:S02]  /*5290*/  FMNMX.FTZ R0, R241, R0, !PT ;  /* 0x00000000f1007209 */ /* 0x000fe40007810000 */
[----:B------:R-:W-:Y:S02]  /*52a0*/  FMNMX.FTZ R2, R203, R2, !PT ;  /* 0x00000002cb027209 */ /* 0x000fe40007810000 */
[----:B------:R-:W-:-:S02]  /*52b0*/  FMNMX.FTZ R0, R243, R0, !PT ;  /* 0x00000000f3007209 */ /* 0x000fc40007810000 */
[----:B--2---:R-:W-:Y:S02]  /*52c0*/  F2FP.BF16.PACK_AB R8, R162, R132 ;  /* 0x00000084a208723e */ /* 0x004fe400000010ff */
[----:B------:R-:W-:Y:S01]  /*52d0*/  FMNMX.FTZ R0, R242, R0, !PT ;  /* 0x00000000f2007209 */ /* 0x000fe20007810000 */
[----:B-1----:R-:W-:Y:S01]  /*52e0*/  FFMA.FTZ R3, R69, c[0x0][0x2d0], -R7 ;  /* 0x0000b40045037a23 */ /* 0x002fe20000010807 */
[----:B---3--:R-:W-:-:S03]  /*52f0*/  F2FP.BF16.PACK_AB R10, R164, R141 ;  /* 0x0000008da40a723e */ /* 0x008fc600000010ff */
[----:B------:R-:W1:Y:S01]  /*5300*/  SHFL.BFLY PT, R4, R0, 0x2, 0x1f ;  /* 0x0c401f0000047f89 */ /* 0x000e6200000e0000 */
[----:B------:R2:W-:Y:S03]  /*5310*/  MUFU.EX2 R152, R3 ;  /* 0x0000000300987308 */ /* 0x0005e60000000800 */
[----:B------:R-:W-:Y:S01]  /*5320*/  LDSM.16.MT88.4 R68, [R213+0x1100] ;  /* 0x00110000d544783b */ /* 0x000fe20000004200 */
[----:B--2---:R-:W-:Y:S01]  /*5330*/  FMNMX.FTZ R3, R204, R2, !PT ;  /* 0x00000002cc037209 */ /* 0x004fe20007810000 */
[----:B------:R-:W-:Y:S02]  /*5340*/  FFMA.FTZ R2, R59, c[0x0][0x2d0], -R6 ;  /* 0x0000b4003b027a23 */ /* 0x000fe40000010806 */
[----:B------:R-:W-:Y:S01]  /*5350*/  LDSM.16.MT88.4 R56, [R215+0x1100] ;  /* 0x00110000d738783b */ /* 0x000fe20000004200 */
[----:B------:R-:W-:Y:S01]  /*5360*/  FMNMX.FTZ R3, R206, R3, !PT ;  /* 0x00000003ce037209 */ /* 0x000fe20007810000 */
[----:B------:R2:W-:Y:S01]  /*5370*/  MUFU.EX2 R122, R2 ;  /* 0x00000002007a7308 */ /* 0x0005e20000000800 */
[----:B-1----:R-:W-:-:S02]  /*5380*/  FMNMX.FTZ R0, R0, R4, !PT ;  /* 0x0000000400007209 */ /* 0x002fc40007810000 */
[----:B------:R-:W-:-:S03]  /*5390*/  FMNMX.FTZ R3, R234, R3, !PT ;  /* 0x00000003ea037209 */ /* 0x000fc60007810000 */
[----:B------:R-:W-:Y:S01]  /*53a0*/  SHFL.BFLY PT, R5, R0, 0x1, 0x1f ;  /* 0x0c201f0000057f89 */ /* 0x000fe200000e0000 */
[----:B------:R-:W-:-:S04]  /*53b0*/  FMNMX.FTZ R3, R235, R3, !PT ;  /* 0x00000003eb037209 */ /* 0x000fc80007810000 */
[----:B------:R-:W-:-:S04]  /*53c0*/  FMNMX.FTZ R3, R187, R3, !PT ;  /* 0x00000003bb037209 */ /* 0x000fc80007810000 */
[----:B------:R-:W-:Y:S01]  /*53d0*/  FMNMX.FTZ R3, R186, R3, !PT ;  /* 0x00000003ba037209 */ /* 0x000fe20007810000 */
[----:B--2---:R-:W-:-:S03]  /*53e0*/  FFMA.FTZ R2, R60, c[0x0][0x2d0], -R6 ;  /* 0x0000b4003c027a23 */ /* 0x004fc60000010806 */
[----:B------:R-:W-:Y:S01]  /*53f0*/  FMNMX.FTZ R3, R190, R3, !PT ;  /* 0x00000003be037209 */ /* 0x000fe20007810000 */
[----:B------:R1:W2:Y:S03]  /*5400*/  MUFU.EX2 R128, R2 ;  /* 0x0000000200807308 */ /* 0x0002a60000000800 */
[----:B------:R-:W-:-:S04]  /*5410*/  FMNMX.FTZ R3, R189, R3, !PT ;  /* 0x00000003bd037209 */ /* 0x000fc80007810000 */
[----:B------:R-:W-:-:S04]  /*5420*/  FMNMX.FTZ R3, R191, R3, !PT ;  /* 0x00000003bf037209 */ /* 0x000fc80007810000 */
[----:B------:R-:W-:Y:S01]  /*5430*/  FMNMX.FTZ R3, R188, R3, !PT ;  /* 0x00000003bc037209 */ /* 0x000fe20007810000 */
[----:B-1----:R-:W-:-:S04]  /*5440*/  FFMA.FTZ R2, R61, c[0x0][0x2d0], -R6 ;  /* 0x0000b4003d027a23 */ /* 0x002fc80000010806 */
[----:B------:R-:W1:Y:S01]  /*5450*/  SHFL.BFLY PT, R4, R3, 0x2, 0x1f ;  /* 0x0c401f0003047f89 */ /* 0x000e6200000e0000 */
[----:B--2---:R-:W-:Y:S01]  /*5460*/  F2FP.BF16.PACK_AB R9, R128, R122 ;  /* 0x0000007a8009723e */ /* 0x004fe200000010ff */
[----:B------:R2:W-:Y:S02]  /*5470*/  MUFU.EX2 R163, R2 ;  /* 0x0000000200a37308 */ /* 0x0005e40000000800 */
[----:B------:R-:W-:Y:S01]  /*5480*/  LDSM.16.MT88.4 R60, [R214+0x1100] ;  /* 0x00110000d63c783b */ /* 0x000fe20000004200 */
[----:B--2---:R-:W-:-:S05]  /*5490*/  FFMA.FTZ R2, R84, c[0x0][0x2d0], -R6 ;  /* 0x0000b40054027a23 */ /* 0x004fca0000010806 */
[----:B------:R2:W3:Y:S01]  /*54a0*/  MUFU.EX2 R153, R2 ;  /* 0x0000000200997308 */ /* 0x0004e20000000800 */
[----:B-1----:R-:W-:-:S05]  /*54b0*/  FMNMX.FTZ R3, R3, R4, !PT ;  /* 0x0000000403037209 */ /* 0x002fca0007810000 */
[----:B------:R-:W1:Y:S01]  /*54c0*/  SHFL.BFLY PT, R4, R3, 0x1, 0x1f ;  /* 0x0c201f0003047f89 */ /* 0x000e6200000e0000 */
[----:B--2---:R-:W-:Y:S01]  /*54d0*/  FFMA.FTZ R2, R112, c[0x0][0x2d0], -R7 ;  /* 0x0000b40070027a23 */ /* 0x004fe20000010807 */
[----:B---3--:R-:W-:-:S03]  /*54e0*/  F2FP.BF16.PACK_AB R11, R153, R163 ;  /* 0x000000a3990b723e */ /* 0x008fc600000010ff */
[----:B------:R2:W3:Y:S04]  /*54f0*/  MUFU.EX2 R173, R2 ;  /* 0x0000000200ad7308 */ /* 0x0004e80000000800 */
[----:B------:R-:W-:Y:S01]  /*5500*/  HMMA.16816.F32.BF16 R48, R8, R68, R52 ;  /* 0x000000440830723c */ /* 0x000fe20000041834 */
[----:B-1----:R-:W-:-:S06]  /*5510*/  FMNMX.FTZ R3, R3, R4, !PT ;  /* 0x0000000403037209 */ /* 0x002fcc0007810000 */
[----:B------:R-:W-:Y:S01]  /*5520*/  IMAD.MOV.U32 R54, RZ, RZ, R128 ;  /* 0x000000ffff367224 */ /* 0x000fe200078e0080 */
[----:B------:R-:W-:Y:S01]  /*5530*/  FMNMX.FTZ R128, R0, R5, !PT ;  /* 0x0000000500807209 */ /* 0x000fe20007810000 */
[----:B------:R-:W-:Y:S01]  /*5540*/  FFMA.FTZ R0, R111, c[0x0][0x2d0], -R6 ;  /* 0x0000b4006f007a23 */ /* 0x000fe20000010806 */
[C---:B------:R-:W-:Y:S01]  /*5550*/  HMMA.16816.F32.BF16 R40, R8.reuse, R60, R20 ;  /* 0x0000003c0828723c */ /* 0x040fe20000041814 */
[----:B------:R-:W-:Y:S01]  /*5560*/  IMAD.MOV.U32 R5, RZ, RZ, R133 ;  /* 0x000000ffff057224 */ /* 0x000fe200078e0085 */
[----:B------:R-:W-:Y:S01]  /*5570*/  FSETP.NEU.FTZ.AND P0, PT, R128, -INF , PT ;  /* 0xff8000008000780b */ /* 0x000fe20003f1d000 */
[----:B--2---:R-:W-:Y:S01]  /*5580*/  FFMA.FTZ R2, R117, c[0x0][0x2d0], -R7 ;  /* 0x0000b40075027a23 */ /* 0x004fe20000010807 */
[----:B------:R-:W-:Y:S01]  /*5590*/  MOV R111, R132 ;  /* 0x00000084006f7202 */ /* 0x000fe20000000f00 */
[----:B------:R-:W-:Y:S01]  /*55a0*/  IMAD.MOV.U32 R55, RZ, RZ, R123 ;  /* 0x000000ffff377224 */ /* 0x000fe200078e007b */
[----:B------:R-:W1:Y:S01]  /*55b0*/  LDSM.16.MT88.4 R132, [R216+0x1900] ;  /* 0x00190000d884783b */ /* 0x000e620000004200 */
[----:B------:R2:W4:Y:S01]  /*55c0*/  MUFU.EX2 R140, R2 ;  /* 0x00000002008c7308 */ /* 0x0005220000000800 */
[----:B------:R-:W-:Y:S01]  /*55d0*/  HMMA.16816.F32.BF16 R20, R8, R66, R36 ;  /* 0x000000420814723c */ /* 0x000fe20000041824 */
[----:B------:R-:W-:-:S06]  /*55e0*/  MOV R117, R168 ;  /* 0x000000a800757202 */ /* 0x000fcc0000000f00 */
[----:B---3--:R-:W-:Y:S01]  /*55f0*/  IMAD.MOV.U32 R36, RZ, RZ, R173 ;  /* 0x000000ffff247224 */ /* 0x008fe200078e00ad */
[----:B------:R-:W-:Y:S01]  /*5600*/  MOV R38, R122 ;  /* 0x0000007a00267202 */ /* 0x000fe20000000f00 */
[----:B------:R-:W-:Y:S01]  /*5610*/  IMAD.MOV.U32 R37, RZ, RZ, R121 ;  /* 0x000000ffff257224 */ /* 0x000fe200078e0079 */
[C---:B------:R-:W-:Y:S01]  /*5620*/  HMMA.16816.F32.BF16 R44, R8.reuse, R64, R28 ;  /* 0x00000040082c723c */ /* 0x040fe2000004181c */
[----:B--2---:R-:W-:Y:S02]  /*5630*/  FFMA.FTZ R2, R120, c[0x0][0x2d0], -R7 ;  /* 0x0000b40078027a23 */ /* 0x004fe40000010807 */
[----:B----4-:R-:W-:Y:S01]  /*5640*/  IMAD.MOV.U32 R53, RZ, RZ, R140 ;  /* 0x000000ffff357224 */ /* 0x010fe200078e008c */
[----:B------:R-:W-:Y:S01]  /*5650*/  LDSM.16.MT88.4 R120, [R214+0x1900] ;  /* 0x00190000d678783b */ /* 0x000fe20000004200 */
[----:B------:R2:W3:Y:S03]  /*5660*/  MUFU.EX2 R172, R2 ;  /* 0x0000000200ac7308 */ /* 0x0004e60000000800 */
[C---:B------:R-:W-:Y:S05]  /*5670*/  HMMA.16816.F32.BF16 R16, R8.reuse, R70, R16 ;  /* 0x000000460810723c */ /* 0x040fea0000041810 */
[----:B------:R4:W-:Y:S03]  /*5680*/  MUFU.EX2 R140, R0 ;  /* 0x00000000008c7308 */ /* 0x0009e60000000800 */
[----:B------:R-:W-:Y:S01]  /*5690*/  HMMA.16816.F32.BF16 R28, R8, R56, R12 ;  /* 0x00000038081c723c */ /* 0x000fe2000004180c */
[----:B--2---:R-:W-:-:S07]  /*56a0*/  FFMA.FTZ R2, R86, c[0x0][0x2d0], -R6 ;  /* 0x0000b40056027a23 */ /* 0x004fce0000010806 */
[----:B------:R-:W-:Y:S01]  /*56b0*/  HMMA.16816.F32.BF16 R24, R8, R62, R24 ;  /* 0x0000003e0818723c */ /* 0x000fe20000041818 */
[----:B---3--:R-:W-:Y:S01]  /*56c0*/  IMAD.MOV.U32 R39, RZ, RZ, R172 ;  /* 0x000000ffff277224 */ /* 0x008fe200078e00ac */
[----:B------:R2:W-:Y:S01]  /*56d0*/  MUFU.EX2 R112, R2 ;  /* 0x0000000200707308 */ /* 0x0005e20000000800 */
[----:B------:R-:W3:Y:S01]  /*56e0*/  LDSM.16.MT88.4 R172, [R215+0x1900] ;  /* 0x00190000d7ac783b */ /* 0x000ee20000004200 */
[----:B----4-:R-:W-:-:S04]  /*56f0*/  FFMA.FTZ R0, R113, c[0x0][0x2d0], -R6 ;  /* 0x0000b40071007a23 */ /* 0x010fc80000010806 */
[----:B------:R-:W-:Y:S02]  /*5700*/  HMMA.16816.F32.BF16 R12, R8, R58, R32 ;  /* 0x0000003a080c723c */ /* 0x000fe40000041820 */
[----:B------:R-:W4:Y:S05]  /*5710*/  MUFU.EX2 R248, R0 ;  /* 0x0000000000f87308 */ /* 0x000f2a0000000800 */
[----:B------:R-:W-:Y:S02]  /*5720*/  F2FP.BF16.PACK_AB R8, R36, R152 ;  /* 0x000000982408723e */ /* 0x000fe400000010ff */
[----:B------:R-:W-:Y:S01]  /*5730*/  F2FP.BF16.PACK_AB R10, R39, R53 ;  /* 0x00000035270a723e */ /* 0x000fe200000010ff */
[----:B--2---:R-:W-:-:S04]  /*5740*/  FFMA.FTZ R2, R110, c[0x0][0x2d0], -R6 ;  /* 0x0000b4006e027a23 */ /* 0x004fc80000010806 */
[----:B------:R2:W1:Y:S01]  /*5750*/  MUFU.EX2 R84, R2 ;  /* 0x0000000200547308 */ /* 0x0004620000000800 */
[----:B----4-:R-:W-:Y:S01]  /*5760*/  F2FP.BF16.PACK_AB R11, R248, R140 ;  /* 0x0000008cf80b723e */ /* 0x010fe200000010ff */
[----:B--2---:R-:W-:Y:S01]  /*5770*/  FMUL.FTZ R2, R128, c[0x0][0x2d0] ;  /* 0x0000b40080027a20 */ /* 0x004fe20000410000 */
[----:B-1----:R-:W-:-:S04]  /*5780*/  F2FP.BF16.PACK_AB R9, R84, R112 ;  /* 0x000000705409723e */ /* 0x002fc800000010ff */
[----:B------:R-:W-:Y:S02]  /*5790*/  FSEL R2, R2, RZ, P0 ;  /* 0x000000ff02027208 */ /* 0x000fe40000000000 */
[----:B------:R-:W-:Y:S01]  /*57a0*/  FSETP.NEU.FTZ.AND P0, PT, R3, -INF , PT ;  /* 0xff8000000300780b */ /* 0x000fe20003f1d000 */
[----:B------:R-:W-:Y:S02]  /*57b0*/  HMMA.16816.F32.BF16 R180, R8, R156, R48 ;  /* 0x0000009c08b4723c */ /* 0x000fe40000041830 */
[--C-:B------:R-:W-:Y:S02]  /*57c0*/  FFMA.FTZ R0, R85, c[0x0][0x2d0], -R2.reuse ;  /* 0x0000b40055007a23 */ /* 0x100fe40000010802 */
[----:B------:R-:W-:Y:S02]  /*57d0*/  FFMA.FTZ R4, R127, c[0x0][0x2d0], -R2 ;  /* 0x0000b4007f047a23 */ /* 0x000fe40000010802 */
[----:B------:R1:W-:Y:S01]  /*57e0*/  MUFU.EX2 R218, R0 ;  /* 0x0000000000da7308 */ /* 0x0003e20000000800 */
[----:B------:R-:W-:-:S02]  /*57f0*/  IMAD.MOV.U32 R49, RZ, RZ, R149 ;  /* 0x000000ffff317224 */ /* 0x000fc400078e0095 */
[----:B------:R-:W-:Y:S02]  /*5800*/  IMAD.MOV.U32 R48, RZ, RZ, R148 ;  /* 0x000000ffff307224 */ /* 0x000fe400078e0094 */
[C---:B------:R-:W-:Y:S01]  /*5810*/  HMMA.16816.F32.BF16 R148, R8.reuse, R158, R16 ;  /* 0x0000009e0894723c */ /* 0x040fe20000041810 */
[----:B------:R-:W-:Y:S02]  /*5820*/  IMAD.MOV.U32 R51, RZ, RZ, R176 ;  /* 0x000000ffff337224 */ /* 0x000fe400078e00b0 */
[----:B------:R-:W-:Y:S01]  /*5830*/  MUFU.EX2 R221, R4 ;  /* 0x0000000400dd7308 */ /* 0x000fe20000000800 */
[----:B------:R-:W-:Y:S02]  /*5840*/  IMAD.MOV.U32 R50, RZ, RZ, R169 ;  /* 0x000000ffff327224 */ /* 0x000fe400078e00a9 */
[----:B------:R-:W-:Y:S01]  /*5850*/  IMAD.MOV.U32 R127, RZ, RZ, R153 ;  /* 0x000000ffff7f7224 */ /* 0x000fe200078e0099 */
[----:B------:R-:W-:Y:S01]  /*5860*/  MOV R19, R164 ;  /* 0x000000a400137202 */ /* 0x000fe20000000f00 */
[----:B------:R-:W-:Y:S01]  /*5870*/  IMAD.MOV.U32 R18, RZ, RZ, R112 ;  /* 0x000000ffff127224 */ /* 0x000fe200078e0070 */
[----:B------:R-:W-:Y:S01]  /*5880*/  HMMA.16816.F32.BF16 R168, R8, R134, R20 ;  /* 0x0000008608a8723c */ /* 0x000fe20000041814 */
[----:B------:R-:W-:-:S02]  /*5890*/  IMAD.MOV.U32 R17, RZ, RZ, R84 ;  /* 0x000000ffff117224 */ /* 0x000fc400078e0054 */
[----:B-1----:R-:W-:-:S04]  /*58a0*/  FFMA.FTZ R0, R109, c[0x0][0x2d0], -R2 ;  /* 0x0000b4006d007a23 */ /* 0x002fc80000010802 */
[----:B------:R1:W2:Y:S01]  /*58b0*/  MUFU.EX2 R219, R0 ;  /* 0x0000000000db7308 */ /* 0x0002a20000000800 */
[----:B---3--:R-:W-:Y:S01]  /*58c0*/  HMMA.16816.F32.BF16 R176, R8, R172, R28 ;  /* 0x000000ac08b0723c */ /* 0x008fe2000004181c */
[----:B-1----:R-:W-:-:S06]  /*58d0*/  FFMA.FTZ R0, R114, c[0x0][0x2d0], -R2 ;  /* 0x0000b40072007a23 */ /* 0x002fcc0000010802 */
[----:B------:R1:W-:Y:S02]  /*58e0*/  MUFU.EX2 R52, R0 ;  /* 0x0000000000347308 */ /* 0x0003e40000000800 */
[----:B-1----:R-:W-:Y:S02]  /*58f0*/  FFMA.FTZ R0, R118, c[0x0][0x2d0], -R2 ;  /* 0x0000b40076007a23 */ /* 0x002fe40000010802 */
[----:B------:R-:W-:-:S04]  /*5900*/  IMAD.MOV.U32 R118, RZ, RZ, R165 ;  /* 0x000000ffff767224 */ /* 0x000fc800078e00a5 */
[----:B------:R1:W3:Y:S01]  /*5910*/  MUFU.EX2 R109, R0 ;  /* 0x00000000006d7308 */ /* 0x0002e20000000800 */
[----:B------:R-:W-:Y:S01]  /*5920*/  HMMA.16816.F32.BF16 R164, R8, R120, R40 ;  /* 0x0000007808a4723c */ /* 0x000fe20000041828 */
[----:B-1----:R-:W-:Y:S01]  /*5930*/  FFMA.FTZ R0, R125, c[0x0][0x2d0], -R2 ;  /* 0x0000b4007d007a23 */ /* 0x002fe20000010802 */
[----:B------:R-:W-:-:S06]  /*5940*/  MOV R125, R152 ;  /* 0x00000098007d7202 */ /* 0x000fcc0000000f00 */
[----:B------:R-:W-:Y:S01]  /*5950*/  HMMA.16816.F32.BF16 R152, R8, R132, R44 ;  /* 0x000000840898723c */ /* 0x000fe2000004182c */
[----:B------:R1:W-:Y:S02]  /*5960*/  MUFU.EX2 R110, R0 ;  /* 0x00000000006e7308 */ /* 0x0003e40000000800 */
[----:B-1----:R-:W-:-:S05]  /*5970*/  FMUL.FTZ R0, R3, c[0x0][0x2d0] ;  /* 0x0000b40003007a20 */ /* 0x002fca0000410000 */
[----:B------:R-:W-:-:S05]  /*5980*/  FSEL R0, R0, RZ, P0 ;  /* 0x000000ff00007208 */ /* 0x000fca0000000000 */
[--C-:B------:R-:W-:Y:S02]  /*5990*/  FFMA.FTZ R4, R87, c[0x0][0x2d0], -R0.reuse ;  /* 0x0000b40057047a23 */ /* 0x100fe40000010800 */
[----:B------:R-:W-:Y:S02]  /*59a0*/  HMMA.16816.F32.BF16 R84, R8, R174, R12 ;  /* 0x000000ae0854723c */ /* 0x000fe4000004180c */
[----:B------:R1:W-:Y:S02]  /*59b0*/  MUFU.EX2 R185, R4 ;  /* 0x0000000400b97308 */ /* 0x0003e40000000800 */
[----:B-1----:R-:W-:Y:S02]  /*59c0*/  FFMA.FTZ R4, R108, c[0x0][0x2d0], -R0 ;  /* 0x0000b4006c047a23 */ /* 0x002fe40000010800 */
[----:B------:R-:W-:-:S04]  /*59d0*/  IMAD.MOV.U32 R108, RZ, RZ, R18 ;  /* 0x000000ffff6c7224 */ /* 0x000fc800078e0012 */
[----:B------:R1:W4:Y:S02]  /*59e0*/  MUFU.EX2 R184, R4 ;  /* 0x0000000400b87308 */ /* 0x0003240000000800 */
[----:B-1----:R-:W-:Y:S02]  /*59f0*/  FFMA.FTZ R4, R116, c[0x0][0x2d0], -R0 ;  /* 0x0000b40074047a23 */ /* 0x002fe40000010800 */
[----:B------:R-:W-:-:S04]  /*5a00*/  IMAD.MOV.U32 R116, RZ, RZ, R49 ;  /* 0x000000ffff747224 */ /* 0x000fc800078e0031 */
[----:B------:R1:W-:Y:S02]  /*5a10*/  MUFU.EX2 R252, R4 ;  /* 0x0000000400fc7308 */ /* 0x0003e40000000800 */
[----:B-1----:R-:W-:Y:S02]  /*5a20*/  FFMA.FTZ R4, R115, c[0x0][0x2d0], -R0 ;  /* 0x0000b40073047a23 */ /* 0x002fe40000010800 */
[----:B------:R-:W-:Y:S04]  /*5a30*/  HMMA.16816.F32.BF16 R112, R8, R122, R24 ;  /* 0x0000007a0870723c */ /* 0x000fe80000041818 */
[----:B------:R1:W1:Y:S03]  /*5a40*/  MUFU.EX2 R250, R4 ;  /* 0x0000000400fa7308 */ /* 0x0002660000000800 */
[----:B--2---:R-:W-:-:S02]  /*5a50*/  F2FP.BF16.PACK_AB R8, R219, R218 ;  /* 0x000000dadb08723e */ /* 0x004fc400000010ff */
[----:B---3--:R-:W-:Y:S02]  /*5a60*/  F2FP.BF16.PACK_AB R10, R109, R52 ;  /* 0x000000346d0a723e */ /* 0x008fe400000010ff */
[----:B----4-:R-:W-:Y:S01]  /*5a70*/  F2FP.BF16.PACK_AB R9, R184, R185 ;  /* 0x000000b9b809723e */ /* 0x010fe200000010ff */
[----:B-1----:R-:W-:Y:S01]  /*5a80*/  FFMA.FTZ R4, R131, c[0x0][0x2d0], -R2 ;  /* 0x0000b40083047a23 */ /* 0x002fe20000010802 */
[----:B------:R-:W-:-:S03]  /*5a90*/  F2FP.BF16.PACK_AB R11, R250, R252 ;  /* 0x000000fcfa0b723e */ /* 0x000fc600000010ff */
[----:B------:R1:W-:Y:S04]  /*5aa0*/  MUFU.EX2 R251, R4 ;  /* 0x0000000400fb7308 */ /* 0x0003e80000000800 */
[C---:B------:R-:W-:Y:S07]  /*5ab0*/  HMMA.16816.F32.BF16 R24, R8.reuse, R76, RZ ;  /* 0x0000004c0818723c */ /* 0x040fee00000418ff */
[----:B------:R-:W-:Y:S01]  /*5ac0*/  IMAD.MOV.U32 R76, RZ, RZ, R248 ;  /* 0x000000ffff4c7224 */ /* 0x000fe200078e00f8 */
[----:B------:R-:W-:Y:S01]  /*5ad0*/  HMMA.16816.F32.BF16 R32, R8, R72, RZ ;  /* 0x000000480820723c */ /* 0x000fe200000418ff */
[----:B------:R-:W-:-:S02]  /*5ae0*/  IMAD.MOV.U32 R77, RZ, RZ, R38 ;  /* 0x000000ffff4d7224 */ /* 0x000fc400078e0026 */
[----:B-1----:R-:W-:Y:S02]  /*5af0*/  FFMA.FTZ R4, R136, c[0x0][0x2d0], -R2 ;  /* 0x0000b40088047a23 */ /* 0x002fe40000010802 */
[----:B------:R-:W-:Y:S02]  /*5b00*/  IMAD.MOV.U32 R136, RZ, RZ, R19 ;  /* 0x000000ffff887224 */ /* 0x000fe400078e0013 */
[----:B------:R1:W2:Y:S01]  /*5b10*/  MUFU.EX2 R249, R4 ;  /* 0x0000000400f97308 */ /* 0x0002a20000000800 */
[----:B------:R-:W-:Y:S01]  /*5b20*/  HMMA.16816.F32.BF16 R20, R8, R78, RZ ;  /* 0x0000004e0814723c */ /* 0x000fe200000418ff */
[----:B------:R-:W-:-:S06]  /*5b30*/  IMAD.MOV.U32 R73, RZ, RZ, R50 ;  /* 0x000000ffff497224 */ /* 0x000fcc00078e0032 */
[----:B------:R-:W-:Y:S01]  /*5b40*/  MOV R79, R39 ;  /* 0x00000027004f7202 */ /* 0x000fe20000000f00 */
[----:B------:R-:W-:Y:S01]  /*5b50*/  HMMA.16816.F32.BF16 R28, R8, R74, RZ ;  /* 0x0000004a081c723c */ /* 0x000fe200000418ff */
[----:B------:R-:W-:Y:S01]  /*5b60*/  IMAD.MOV.U32 R78, RZ, RZ, R111 ;  /* 0x000000ffff4e7224 */ /* 0x000fe200078e006f */
[----:B------:R-:W-:Y:S01]  /*5b70*/  MOV R111, R141 ;  /* 0x0000008d006f7202 */ /* 0x000fe20000000f00 */
[----:B-1----:R-:W-:-:S04]  /*5b80*/  FFMA.FTZ R4, R119, c[0x0][0x2d0], -R0 ;  /* 0x0000b40077047a23 */ /* 0x002fc80000010800 */
[----:B------:R-:W-:Y:S01]  /*5b90*/  MOV R75, R36 ;  /* 0x00000024004b7202 */ /* 0x000fe20000000f00 */
[----:B------:R-:W-:Y:S01]  /*5ba0*/  IMAD.MOV.U32 R74, RZ, RZ, R17 ;  /* 0x000000ffff4a7224 */ /* 0x000fe200078e0011 */
[----:B------:R-:W-:Y:S01]  /*5bb0*/  HMMA.16816.F32.BF16 R12, R8, R92, RZ ;  /* 0x0000005c080c723c */ /* 0x000fe200000418ff */
[----:B------:R1:W-:Y:S01]  /*5bc0*/  MUFU.EX2 R247, R4 ;  /* 0x0000000400f77308 */ /* 0x0003e20000000800 */
[----:B------:R-:W-:-:S06]  /*5bd0*/  MOV R119, R48 ;  /* 0x0000003000777202 */ /* 0x000fcc0000000f00 */
[C---:B------:R-:W-:Y:S07]  /*5be0*/  HMMA.16816.F32.BF16 R16, R8.reuse, R96, RZ ;  /* 0x000000600810723c */ /* 0x040fee00000418ff */
[----:B------:R-:W-:Y:S01]  /*5bf0*/  IMAD.MOV.U32 R97, RZ, RZ, R52 ;  /* 0x000000ffff617224 */ /* 0x000fe200078e0034 */
[----:B------:R-:W-:Y:S01]  /*5c00*/  HMMA.16816.F32.BF16 R40, R8, R94, RZ ;  /* 0x0000005e0828723c */ /* 0x000fe200000418ff */
[----:B-1----:R-:W-:Y:S02]  /*5c10*/  FFMA.FTZ R4, R124, c[0x0][0x2d0], -R0 ;  /* 0x0000b4007c047a23 */ /* 0x002fe40000010800 */
[----:B------:R-:W-:-:S02]  /*5c20*/  IMAD.MOV.U32 R124, RZ, RZ, R51 ;  /* 0x000000ffff7c7224 */ /* 0x000fc400078e0033 */
[----:B------:R1:W3:Y:S01]  /*5c30*/  MUFU.EX2 R246, R4 ;  /* 0x0000000400f67308 */ /* 0x0002e20000000800 */
[----:B------:R-:W-:Y:S02]  /*5c40*/  IMAD.MOV.U32 R52, RZ, RZ, R142 ;  /* 0x000000ffff347224 */ /* 0x000fe400078e008e */
[----:B-1----:R-:W-:Y:S02]  /*5c50*/  FFMA.FTZ R4, R126, c[0x0][0x2d0], -R0 ;  /* 0x0000b4007e047a23 */ /* 0x002fe40000010800 */
[----:B------:R-:W-:-:S03]  /*5c60*/  IMAD.MOV.U32 R126, RZ, RZ, R37 ;  /* 0x000000ffff7e7224 */ /* 0x000fc600078e0025 */
[----:B------:R1:W-:Y:S01]  /*5c70*/  MUFU.EX2 R248, R4 ;  /* 0x0000000400f87308 */ /* 0x0003e20000000800 */
[----:B------:R-:W-:Y:S07]  /*5c80*/  HMMA.16816.F32.BF16 R36, R8, R98, RZ ;  /* 0x000000620824723c */ /* 0x000fee00000418ff */
[----:B--2---:R-:W-:Y:S02]  /*5c90*/  F2FP.BF16.PACK_AB R10, R249, R251 ;  /* 0x000000fbf90a723e */ /* 0x004fe400000010ff */
[----:B---3--:R-:W-:-:S02]  /*5ca0*/  F2FP.BF16.PACK_AB R9, R246, R247 ;  /* 0x000000f7f609723e */ /* 0x008fc400000010ff */
[----:B------:R-:W-:Y:S01]  /*5cb0*/  MOV R99, R53 ;  /* 0x0000003500637202 */ /* 0x000fe20000000f00 */
[----:B------:R-:W-:Y:S02]  /*5cc0*/  IMAD.MOV.U32 R53, RZ, RZ, R143 ;  /* 0x000000ffff357224 */ /* 0x000fe400078e008f */
[----:B-1----:R-:W-:Y:S02]  /*5cd0*/  FFMA.FTZ R4, R137, c[0x0][0x2d0], -R0 ;  /* 0x0000b40089047a23 */ /* 0x002fe40000010800 */
[----:B------:R-:W-:Y:S02]  /*5ce0*/  IMAD.MOV.U32 R137, RZ, RZ, R110 ;  /* 0x000000ffff897224 */ /* 0x000fe400078e006e */
[----:B------:R1:W2:Y:S01]  /*5cf0*/  MUFU.EX2 R72, R4 ;  /* 0x0000000400487308 */ /* 0x0002a20000000800 */
[----:B------:R-:W-:Y:S02]  /*5d00*/  IMAD.MOV.U32 R110, RZ, RZ, R245 ;  /* 0x000000ffff6e7224 */ /* 0x000fe400078e00f5 */
[----:B------:R-:W-:Y:S01]  /*5d10*/  F2FP.BF16.PACK_AB R8, R221, R137 ;  /* 0x00000089dd08723e */ /* 0x000fe200000010ff */
[----:B-1----:R-:W-:Y:S01]  /*5d20*/  FFMA.FTZ R4, R193, c[0x0][0x2d0], -R7 ;  /* 0x0000b400c1047a23 */ /* 0x002fe20000010807 */
[----:B--2---:R-:W-:-:S03]  /*5d30*/  F2FP.BF16.PACK_AB R11, R72, R248 ;  /* 0x000000f8480b723e */ /* 0x004fc600000010ff */
[----:B------:R1:W-:Y:S04]  /*5d40*/  MUFU.EX2 R245, R4 ;  /* 0x0000000400f57308 */ /* 0x0003e80000000800 */
[C---:B------:R-:W-:Y:S08]  /*5d50*/  HMMA.16816.F32.BF16 R20, R8.reuse, R90, R20 ;  /* 0x0000005a0814723c */ /* 0x040ff00000041814 */
[----:B------:R-:W-:Y:S01]  /*5d60*/  HMMA.16816.F32.BF16 R48, R8, R104, R32 ;  /* 0x000000680830723c */ /* 0x000fe20000041820 */
[----:B-1----:R-:W-:-:S06]  /*5d70*/  FFMA.FTZ R4, R161, c[0x0][0x2d0], -R2 ;  /* 0x0000b400a1047a23 */ /* 0x002fcc0000010802 */
[----:B------:R-:W-:Y:S01]  /*5d80*/  IMAD.MOV.U32 R105, RZ, RZ, R140 ;  /* 0x000000ffff697224 */ /* 0x000fe200078e008c */
[----:B------:R1:W-:Y:S01]  /*5d90*/  MUFU.EX2 R90, R4 ;  /* 0x00000004005a7308 */ /* 0x0003e20000000800 */
[C---:B------:R-:W-:Y:S08]  /*5da0*/  HMMA.16816.F32.BF16 R44, R8.reuse, R88, R24 ;  /* 0x00000058082c723c */ /* 0x040ff00000041818 */
[----:B------:R-:W-:Y:S01]  /*5db0*/  HMMA.16816.F32.BF16 R32, R8, R80, R16 ;  /* 0x000000500820723c */ /* 0x000fe20000041810 */
[----:B-1----:R-:W-:-:S07]  /*5dc0*/  FFMA.FTZ R4, R160, c[0x0][0x2d0], -R2 ;  /* 0x0000b400a0047a23 */ /* 0x002fce0000010802 */
[C---:B------:R-:W-:Y:S01]  /*5dd0*/  HMMA.16816.F32.BF16 R24, R8.reuse, R100, R12 ;  /* 0x000000640818723c */ /* 0x040fe2000004180c */
[----:B------:R1:W2:Y:S07]  /*5de0*/  MUFU.EX2 R92, R4 ;  /* 0x00000004005c7308 */ /* 0x0002ae0000000800 */
[C---:B------:R-:W-:Y:S08]  /*5df0*/  HMMA.16816.F32.BF16 R28, R8.reuse, R106, R28 ;  /* 0x0000006a081c723c */ /* 0x040ff0000004181c */
        /* <DEDUP_REMOVED lines=26> */
[C---:B------:R-:W-:Y:S07]  /*5fa0*/  HMMA.16816.F32.BF16 R140, R8.reuse, R68, R48 ;  /* 0x00000044088c723c */ /* 0x040fee0000041830 */
[----:B------:R-:W-:Y:S01]  /*5fb0*/  IMAD.MOV.U32 R50, RZ, RZ, R99 ;  /* 0x000000ffff327224 */ /* 0x000fe200078e0063 */
[----:B------:R-:W-:Y:S01]  /*5fc0*/  MOV R49, R97 ;  /* 0x0000006100317202 */ /* 0x000fe20000000f00 */
[----:B------:R-:W-:Y:S01]  /*5fd0*/  HMMA.16816.F32.BF16 R44, R8, R64, R44 ;  /* 0x00000040082c723c */ /* 0x000fe2000004182c */
[----:B------:R-:W-:Y:S01]  /*5fe0*/  IMAD.MOV.U32 R51, RZ, RZ, R105 ;  /* 0x000000ffff337224 */ /* 0x000fe200078e0069 */
[----:B------:R-:W-:Y:S01]  /*5ff0*/  MOV R68, R124 ;  /* 0x0000007c00447202 */ /* 0x000fe20000000f00 */
[----:B-1----:R-:W-:Y:S01]  /*6000*/  FFMA.FTZ R4, R196, c[0x0][0x2d0], -R7 ;  /* 0x0000b400c4047a23 */ /* 0x002fe20000010807 */
[----:B------:R-:W-:Y:S01]  /*6010*/  MOV R196, R76 ;  /* 0x0000004c00c47202 */ /* 0x000fe20000000f00 */
[----:B------:R-:W-:-:S02]  /*6020*/  IMAD.MOV.U32 R124, RZ, RZ, R108 ;  /* 0x000000ffff7c7224 */ /* 0x000fc400078e006c */
[----:B------:R1:W-:Y:S01]  /*6030*/  MUFU.EX2 R131, R4 ;  /* 0x0000000400837308 */ /* 0x0003e20000000800 */
[----:B------:R-:W-:Y:S01]  /*6040*/  MOV R64, R162 ;  /* 0x000000a200407202 */ /* 0x000fe20000000f00 */
[C---:B------:R-:W-:Y:S01]  /*6050*/  HMMA.16816.F32.BF16 R144, R8.reuse, R70, R28 ;  /* 0x000000460890723c */ /* 0x040fe2000004181c */
[----:B------:R-:W-:Y:S01]  /*6060*/  LDSM.16.MT88.4 R28, [R214+0x2100] ;  /* 0x00210000d61c783b */ /* 0x000fe20000004200 */
[----:B------:R-:W-:Y:S02]  /*6070*/  IMAD.MOV.U32 R65, RZ, RZ, R54 ;  /* 0x000000ffff417224 */ /* 0x000fe400078e0036 */
[----:B------:R-:W-:Y:S02]  /*6080*/  IMAD.MOV.U32 R69, RZ, RZ, R73 ;  /* 0x000000ffff457224 */ /* 0x000fe400078e0049 */
[----:B------:R-:W-:Y:S02]  /*6090*/  IMAD.MOV.U32 R48, RZ, RZ, R137 ;  /* 0x000000ffff307224 */ /* 0x000fe400078e0089 */
[----:B------:R-:W-:Y:S01]  /*60a0*/  HMMA.16816.F32.BF16 R104, R8, R60, R32 ;  /* 0x0000003c0868723c */ /* 0x000fe20000041820 */
[----:B------:R-:W4:Y:S01]  /*60b0*/  LDSM.16.MT88.4 R32, [R216+0x2100] ;  /* 0x00210000d820783b */ /* 0x000f220000004200 */
[----:B------:R-:W-:-:S02]  /*60c0*/  IMAD.MOV.U32 R70, RZ, RZ, R77 ;  /* 0x000000ffff467224 */ /* 0x000fc400078e004d */
[----:B------:R-:W-:Y:S02]  /*60d0*/  IMAD.MOV.U32 R71, RZ, RZ, R75 ;  /* 0x000000ffff477224 */ /* 0x000fe400078e004b */
[----:B-1----:R-:W-:Y:S02]  /*60e0*/  FFMA.FTZ R4, R200, c[0x0][0x2d0], -R7 ;  /* 0x0000b400c8047a23 */ /* 0x002fe40000010807 */
[----:B------:R-:W-:Y:S02]  /*60f0*/  IMAD.MOV.U32 R200, RZ, RZ, R79 ;  /* 0x000000ffffc87224 */ /* 0x000fe400078e004f */
[----:B------:R1:W1:Y:S01]  /*6100*/  MUFU.EX2 R193, R4 ;  /* 0x0000000400c17308 */ /* 0x0002620000000800 */
[----:B------:R-:W-:Y:S02]  /*6110*/  IMAD.MOV.U32 R73, RZ, RZ, R136 ;  /* 0x000000ffff497224 */ /* 0x000fe400078e0088 */
[----:B-1----:R-:W-:Y:S02]  /*6120*/  FFMA.FTZ R4, R201, c[0x0][0x2d0], -R7 ;  /* 0x0000b400c9047a23 */ /* 0x002fe40000010807 */
[----:B------:R-:W-:-:S03]  /*6130*/  IMAD.MOV.U32 R201, RZ, RZ, R78 ;  /* 0x000000ffffc97224 */ /* 0x000fc600078e004e */
[----:B------:R1:W-:Y:S02]  /*6140*/  MUFU.EX2 R99, R4 ;  /* 0x0000000400637308 */ /* 0x0003e40000000800 */
[----:B-1----:R-:W-:Y:S02]  /*6150*/  FFMA.FTZ R4, R202, c[0x0][0x2d0], -R7 ;  /* 0x0000b400ca047a23 */ /* 0x002fe40000010807 */
[----:B------:R-:W-:Y:S01]  /*6160*/  IMAD.MOV.U32 R202, RZ, RZ, R126 ;  /* 0x000000ffffca7224 */ /* 0x000fe200078e007e */
[----:B------:R-:W-:-:S03]  /*6170*/  MOV R126, R127 ;  /* 0x0000007f007e7202 */ /* 0x000fc60000000f00 */
[----:B------:R1:W-:Y:S01]  /*6180*/  MUFU.EX2 R97, R4 ;  /* 0x0000000400617308 */ /* 0x0003e20000000800 */
[----:B------:R-:W-:Y:S02]  /*6190*/  IMAD.MOV.U32 R127, RZ, RZ, R111 ;  /* 0x000000ffff7f7224 */ /* 0x000fe400078e006f */
[C---:B------:R-:W-:Y:S01]  /*61a0*/  HMMA.16816.F32.BF16 R108, R8.reuse, R62, R16 ;  /* 0x0000003e086c723c */ /* 0x040fe20000041810 */
[----:B------:R-:W-:Y:S01]  /*61b0*/  LDSM.16.MT88.4 R16, [R213+0x2900] ;  /* 0x00290000d510783b */ /* 0x000fe20000004200 */
[----:B-1----:R-:W-:Y:S02]  /*61c0*/  FFMA.FTZ R4, R192, c[0x0][0x2d0], -R6 ;  /* 0x0000b400c0047a23 */ /* 0x002fe40000010806 */
[----:B------:R-:W-:Y:S02]  /*61d0*/  IMAD.MOV.U32 R192, RZ, RZ, R163 ;  /* 0x000000ffffc07224 */ /* 0x000fe400078e00a3 */
[----:B------:R1:W-:Y:S02]  /*61e0*/  MUFU.EX2 R89, R4 ;  /* 0x0000000400597308 */ /* 0x0003e40000000800 */
[C---:B------:R-:W-:Y:S01]  /*61f0*/  HMMA.16816.F32.BF16 R160, R8.reuse, R66, R20 ;  /* 0x0000004208a0723c */ /* 0x040fe20000041814 */
[----:B------:R-:W3:Y:S06]  /*6200*/  LDSM.16.MT88.4 R20, [R215+0x2100] ;  /* 0x00210000d714783b */ /* 0x000eec0000004200 */
[----:B------:R-:W-:Y:S01]  /*6210*/  IMAD.MOV.U32 R67, RZ, RZ, R55 ;  /* 0x000000ffff437224 */ /* 0x000fe200078e0037 */
[----:B------:R-:W-:Y:S01]  /*6220*/  MOV R66, R70 ;  /* 0x0000004600427202 */ /* 0x000fe20000000f00 */
[----:B------:R-:W-:Y:S01]  /*6230*/  HMMA.16816.F32.BF16 R52, R8, R56, R24 ;  /* 0x000000380834723c */ /* 0x000fe20000041818 */
[----:B------:R-:W3:Y:S01]  /*6240*/  LDSM.16.MT88.4 R24, [R216+0x2900] ;  /* 0x00290000d818783b */ /* 0x000ee20000004200 */
[----:B------:R-:W-:-:S03]  /*6250*/  IMAD.MOV.U32 R70, RZ, RZ, R222 ;  /* 0x000000ffff467224 */ /* 0x000fc600078e00de */
[----:B------:R3:W5:Y:S01]  /*6260*/  LDL.LU R222, [R1+0x60] ;  /* 0x0000600001de7983 */ /* 0x0007620000300800 */
[----:B-1----:R-:W-:Y:S02]  /*6270*/  FFMA.FTZ R4, R195, c[0x0][0x2d0], -R6 ;  /* 0x0000b400c3047a23 */ /* 0x002fe40000010806 */
[----:B------:R-:W-:Y:S01]  /*6280*/  HMMA.16816.F32.BF16 R56, R8, R58, R12 ;  /* 0x0000003a0838723c */ /* 0x000fe2000004180c */
[----:B------:R-:W-:Y:S01]  /*6290*/  IMAD.MOV.U32 R195, RZ, RZ, R202 ;  /* 0x000000ffffc37224 */ /* 0x000fe200078e00ca */
[----:B------:R1:W1:Y:S01]  /*62a0*/  MUFU.EX2 R88, R4 ;  /* 0x0000000400587308 */ /* 0x0002620000000800 */
[----:B------:R-:W-:-:S04]  /*62b0*/  MOV R202, R50 ;  /* 0x0000003200ca7202 */ /* 0x000fc80000000f00 */
[----:B--2---:R-:W-:Y:S02]  /*62c0*/  F2FP.BF16.PACK_AB R8, R197, R245 ;  /* 0x000000f5c508723e */ /* 0x004fe400000010ff */
[----:B------:R-:W-:Y:S01]  /*62d0*/  F2FP.BF16.PACK_AB R10, R193, R131 ;  /* 0x00000083c10a723e */ /* 0x000fe200000010ff */
[----:B-1----:R-:W-:Y:S01]  /*62e0*/  FFMA.FTZ R4, R194, c[0x0][0x2d0], -R6 ;  /* 0x0000b400c2047a23 */ /* 0x002fe20000010806 */
[----:B------:R-:W-:-:S03]  /*62f0*/  F2FP.BF16.PACK_AB R9, R88, R89 ;  /* 0x000000595809723e */ /* 0x000fc600000010ff */
[----:B------:R1:W-:Y:S02]  /*6300*/  MUFU.EX2 R83, R4 ;  /* 0x0000000400537308 */ /* 0x0003e40000000800 */
[----:B-1----:R-:W-:-:S06]  /*6310*/  FFMA.FTZ R4, R198, c[0x0][0x2d0], -R6 ;  /* 0x0000b400c6047a23 */ /* 0x002fcc0000010806 */
[----:B------:R1:W2:Y:S02]  /*6320*/  MUFU.EX2 R81, R4 ;  /* 0x0000000400517308 */ /* 0x0002a40000000800 */
[----:B-1----:R-:W-:Y:S01]  /*6330*/  FFMA.FTZ R4, R230, c[0x0][0x2d0], -R7 ;  /* 0x0000b400e6047a23 */ /* 0x002fe20000010807 */
[----:B--2---:R-:W-:Y:S01]  /*6340*/  F2FP.BF16.PACK_AB R11, R81, R83 ;  /* 0x00000053510b723e */ /* 0x004fe200000010ff */
[----:B------:R-:W-:-:S04]  /*6350*/  IMAD.MOV.U32 R50, RZ, RZ, R43 ;  /* 0x000000ffff327224 */ /* 0x000fc800078e002b */
[----:B------:R1:W-:Y:S01]  /*6360*/  MUFU.EX2 R82, R4 ;  /* 0x0000000400527308 */ /* 0x0003e20000000800 */
[----:B------:R-:W-:Y:S01]  /*6370*/  FFMA.FTZ R7, R233, c[0x0][0x2d0], -R7 ;  /* 0x0000b400e9077a23 */ /* 0x000fe20000010807 */
[----:B---3--:R-:W-:Y:S01]  /*6380*/  HMMA.16816.F32.BF16 R136, R8, R36, R180 ;  /* 0x000000240888723c */ /* 0x008fe200000418b4 */
[----:B------:R-:W-:Y:S01]  /*6390*/  IMAD.MOV.U32 R43, RZ, RZ, R118 ;  /* 0x000000ffff2b7224 */ /* 0x000fe200078e0076 */
[----:B------:R-:W-:-:S04]  /*63a0*/  MOV R198, R50 ;  /* 0x0000003200c67202 */ /* 0x000fc80000000f00 */
[----:B------:R-:W-:Y:S01]  /*63b0*/  MUFU.EX2 R80, R7 ;  /* 0x0000000700507308 */ /* 0x000fe20000000800 */
[----:B------:R-:W-:Y:S01]  /*63c0*/  IMAD.MOV.U32 R182, RZ, RZ, R65 ;  /* 0x000000ffffb67224 */ /* 0x000fe200078e0041 */
[C---:B------:R-:W-:Y:S01]  /*63d0*/  HMMA.16816.F32.BF16 R148, R8.reuse, R38, R148 ;  /* 0x000000260894723c */ /* 0x040fe20000041894 */
[----:B------:R-:W-:Y:S02]  /*63e0*/  IMAD.MOV.U32 R65, RZ, RZ, R74 ;  /* 0x000000ffff417224 */ /* 0x000fe400078e004a */
[----:B------:R-:W-:Y:S02]  /*63f0*/  IMAD.MOV.U32 R181, RZ, RZ, R64 ;  /* 0x000000ffffb57224 */ /* 0x000fe400078e0040 */
[----:B-1----:R-:W-:Y:S01]  /*6400*/  FFMA.FTZ R4, R205, c[0x0][0x2d0], -R6 ;  /* 0x0000b400cd047a23 */ /* 0x002fe20000010806 */
[----:B------:R-:W-:Y:S01]  /*6410*/  MOV R205, R192 ;  /* 0x000000c000cd7202 */ /* 0x000fe20000000f00 */
[----:B------:R-:W-:Y:S01]  /*6420*/  IMAD.MOV.U32 R192, RZ, RZ, R48 ;  /* 0x000000ffffc07224 */ /* 0x000fe200078e0030 */
[----:B----4-:R-:W-:Y:S01]  /*6430*/  HMMA.16816.F32.BF16 R152, R8, R32, R152 ;  /* 0x000000200898723c */ /* 0x010fe20000041898 */
[----:B------:R1:W-:Y:S01]  /*6440*/  MUFU.EX2 R79, R4 ;  /* 0x00000004004f7308 */ /* 0x0003e20000000800 */
[----:B------:R-:W-:-:S06]  /*6450*/  IMAD.MOV.U32 R64, RZ, RZ, R49 ;  /* 0x000000ffff407224 */ /* 0x000fcc00078e0031 */
[C---:B------:R-:W-:Y:S08]  /*6460*/  HMMA.16816.F32.BF16 R100, R8.reuse, R34, R168 ;  /* 0x000000220864723c */ /* 0x040ff000000418a8 */
[----:B------:R-:W-:Y:S01]  /*6470*/  HMMA.16816.F32.BF16 R164, R8, R28, R164 ;  /* 0x0000001c08a4723c */ /* 0x000fe200000418a4 */
[----:B-1----:R-:W-:-:S04]  /*6480*/  FFMA.FTZ R4, R209, c[0x0][0x2d0], -R6 ;  /* 0x0000b400d1047a23 */ /* 0x002fc80000010806 */
[----:B------:R1:W2:Y:S02]  /*6490*/  MUFU.EX2 R78, R4 ;  /* 0x00000004004e7308 */ /* 0x0002a40000000800 */
[----:B-1----:R-:W-:Y:S02]  /*64a0*/  FFMA.FTZ R4, R210, c[0x0][0x2d0], -R6 ;  /* 0x0000b400d2047a23 */ /* 0x002fe40000010806 */
[----:B------:R-:W-:-:S04]  /*64b0*/  IMAD.MOV.U32 R48, RZ, RZ, R41 ;  /* 0x000000ffff307224 */ /* 0x000fc800078e0029 */
[----:B------:R1:W-:Y:S01]  /*64c0*/  MUFU.EX2 R77, R4 ;  /* 0x00000004004d7308 */ /* 0x0003e20000000800 */
[----:B------:R-:W-:Y:S02]  /*64d0*/  IMAD.MOV.U32 R41, RZ, RZ, R73 ;  /* 0x000000ffff297224 */ /* 0x000fe400078e0049 */
[----:B------:R-:W-:Y:S01]  /*64e0*/  IMAD.MOV.U32 R49, RZ, RZ, R42 ;  /* 0x000000ffff317224 */ /* 0x000fe200078e002a */
[----:B------:R-:W-:Y:S01]  /*64f0*/  HMMA.16816.F32.BF16 R112, R8, R30, R112 ;  /* 0x0000001e0870723c */ /* 0x000fe20000041870 */
[----:B------:R-:W-:Y:S02]  /*6500*/  FFMA.FTZ R6, R229, c[0x0][0x2d0], -R6 ;  /* 0x0000b400e5067a23 */ /* 0x000fe40000010806 */
[--C-:B-1----:R-:W-:Y:S01]  /*6510*/  FFMA.FTZ R4, R207, c[0x0][0x2d0], -R2.reuse ;  /* 0x0000b400cf047a23 */ /* 0x102fe20000010802 */
[----:B------:R-:W-:Y:S01]  /*6520*/  MOV R233, R41 ;  /* 0x0000002900e97202 */ /* 0x000fe20000000f00 */
[----:B------:R-:W-:Y:S01]  /*6530*/  IMAD.MOV.U32 R42, RZ, RZ, R119 ;  /* 0x000000ffff2a7224 */ /* 0x000fe200078e0077 */
[----:B------:R-:W1:Y:S08]  /*6540*/  MUFU.EX2 R76, R6 ;  /* 0x00000006004c7308 */ /* 0x000e700000000800 */
[----:B------:R3:W-:Y:S02]  /*6550*/  MUFU.EX2 R75, R4 ;  /* 0x00000004004b7308 */ /* 0x0007e40000000800 */
[----:B---3--:R-:W-:-:S02]  /*6560*/  FFMA.FTZ R4, R208, c[0x0][0x2d0], -R2 ;  /* 0x0000b400d0047a23 */ /* 0x008fc40000010802 */
[----:B------:R-:W-:-:S04]  /*6570*/  IMAD.MOV.U32 R208, RZ, RZ, R67 ;  /* 0x000000ffffd07224 */ /* 0x000fc800078e0043 */
[----:B------:R3:W4:Y:S01]  /*6580*/  MUFU.EX2 R74, R4 ;  /* 0x00000004004a7308 */ /* 0x0007220000000800 */
[----:B------:R-:W-:Y:S02]  /*6590*/  IMAD.MOV.U32 R67, RZ, RZ, R201 ;  /* 0x000000ffff437224 */ /* 0x000fe400078e00c9 */
[----:B------:R-:W-:Y:S01]  /*65a0*/  IMAD.MOV.U32 R201, RZ, RZ, R51 ;  /* 0x000000ffffc97224 */ /* 0x000fe200078e0033 */
[----:B------:R-:W-:Y:S01]  /*65b0*/  MOV R51, R126 ;  /* 0x0000007e00337202 */ /* 0x000fe20000000f00 */
[----:B------:R-:W-:Y:S02]  /*65c0*/  IMAD.MOV.U32 R126, RZ, RZ, R117 ;  /* 0x000000ffff7e7224 */ /* 0x000fe400078e0075 */
[----:B---3--:R-:W-:Y:S01]  /*65d0*/  FFMA.FTZ R4, R211, c[0x0][0x2d0], -R2 ;  /* 0x0000b400d3047a23 */ /* 0x008fe20000010802 */
[----:B------:R-:W-:Y:S01]  /*65e0*/  MOV R211, R40 ;  /* 0x0000002800d37202 */ /* 0x000fe20000000f00 */
[----:B------:R-:W-:Y:S01]  /*65f0*/  IMAD.MOV.U32 R40, RZ, RZ, R124 ;  /* 0x000000ffff287224 */ /* 0x000fe200078e007c */
[----:B------:R-:W-:Y:S01]  /*6600*/  MOV R124, R116 ;  /* 0x00000074007c7202 */ /* 0x000fe20000000f00 */
[----:B------:R3:W-:Y:S01]  /*6610*/  MUFU.EX2 R73, R4 ;  /* 0x0000000400497308 */ /* 0x0007e20000000800 */
[----:B------:R-:W-:Y:S01]  /*6620*/  HMMA.16816.F32.BF16 R116, R8, R20, R176 ;  /* 0x000000140874723c */ /* 0x000fe200000418b0 */
[----:B------:R-:W-:-:S02]  /*6630*/  IMAD.MOV.U32 R230, RZ, RZ, R51 ;  /* 0x000000ffffe67224 */ /* 0x000fc400078e0033 */
[----:B------:R-:W-:-:S04]  /*6640*/  IMAD.MOV.U32 R194, RZ, RZ, R40 ;  /* 0x000000ffffc27224 */ /* 0x000fc800078e0028 */
[----:B------:R-:W-:Y:S01]  /*6650*/  MOV R179, R195 ;  /* 0x000000c300b37202 */ /* 0x000fe20000000f00 */
[----:B------:R-:W-:Y:S01]  /*6660*/  IMAD.MOV.U32 R195, RZ, RZ, R71 ;  /* 0x000000ffffc37224 */ /* 0x000fe200078e0047 */
[----:B------:R-:W-:Y:S01]  /*6670*/  HMMA.16816.F32.BF16 R8, R8, R22, R84 ;  /* 0x000000160808723c */ /* 0x000fe20000041854 */
[----:B---3--:R-:W-:Y:S02]  /*6680*/  FFMA.FTZ R4, R232, c[0x0][0x2d0], -R2 ;  /* 0x0000b400e8047a23 */ /* 0x008fe40000010802 */
[----:B------:R-:W-:Y:S02]  /*6690*/  IMAD.MOV.U32 R232, RZ, RZ, R48 ;  /* 0x000000ffffe87224 */ /* 0x000fe400078e0030 */
[----:B------:R3:W1:Y:S01]  /*66a0*/  MUFU.EX2 R71, R4 ;  /* 0x0000000400477308 */ /* 0x0006620000000800 */
[----:B------:R-:W-:Y:S02]  /*66b0*/  IMAD.MOV.U32 R207, RZ, RZ, R42 ;  /* 0x000000ffffcf7224 */ /* 0x000fe400078e002a */
[----:B------:R-:W-:-:S02]  /*66c0*/  IMAD.MOV.U32 R87, RZ, RZ, R43 ;  /* 0x000000ffff577224 */ /* 0x000fc400078e002b */
[----:B------:R-:W4:Y:S01]  /*66d0*/  LDSM.16.MT88.4 R40, [R214+0x2900] ;  /* 0x00290000d628783b */ /* 0x000f220000004200 */
[----:B---3--:R-:W-:Y:S02]  /*66e0*/  FFMA.FTZ R4, R199, c[0x0][0x2d0], -R0 ;  /* 0x0000b400c7047a23 */ /* 0x008fe40000010800 */
[----:B------:R-:W-:Y:S02]  /*66f0*/  IMAD.MOV.U32 R199, RZ, RZ, R49 ;  /* 0x000000ffffc77224 */ /* 0x000fe400078e0031 */
[----:B------:R-:W3:Y:S01]  /*6700*/  LDSM.16.MT88.4 R48, [R215+0x2900] ;  /* 0x00290000d730783b */ /* 0x000ee20000004200 */
[----:B------:R-:W-:Y:S02]  /*6710*/  F2FP.BF16.PACK_AB R168, R97, R99 ;  /* 0x0000006361a8723e */ /* 0x000fe400000010ff */
[----:B--2---:R-:W-:Y:S02]  /*6720*/  F2FP.BF16.PACK_AB R169, R78, R79 ;  /* 0x0000004f4ea9723e */ /* 0x004fe400000010ff */
[----:B------:R-:W-:-:S02]  /*6730*/  F2FP.BF16.PACK_AB R170, R80, R82 ;  /* 0x0000005250aa723e */ /* 0x000fc400000010ff */
[----:B-1----:R-:W-:Y:S02]  /*6740*/  F2FP.BF16.PACK_AB R171, R76, R77 ;  /* 0x0000004d4cab723e */ /* 0x002fe400000010ff */
[----:B------:R-:W-:Y:S02]  /*6750*/  MOV R176, R69 ;  /* 0x0000004500b07202 */ /* 0x000fe40000000f00 */
[----:B------:R1:W-:Y:S01]  /*6760*/  MUFU.EX2 R69, R4 ;  /* 0x0000000400457308 */ /* 0x0003e20000000800 */
[----:B------:R-:W-:Y:S02]  /*6770*/  MOV R210, R70 ;  /* 0x0000004600d27202 */ /* 0x000fe40000000f00 */
[C---:B------:R-:W-:Y:S08]  /*6780*/  HMMA.16816.F32.BF16 R136, R168.reuse, R16, R136 ;  /* 0x00000010a888723c */ /* 0x040ff00000041888 */
[----:B------:R-:W-:Y:S01]  /*6790*/  HMMA.16816.F32.BF16 R148, R168, R18, R148 ;  /* 0x00000012a894723c */ /* 0x000fe20000041894 */
[----:B-1----:R-:W-:-:S07]  /*67a0*/  FFMA.FTZ R4, R203, c[0x0][0x2d0], -R0 ;  /* 0x0000b400cb047a23 */ /* 0x002fce0000010800 */
[C---:B------:R-:W-:Y:S01]  /*67b0*/  HMMA.16816.F32.BF16 R152, R168.reuse, R24, R152 ;  /* 0x00000018a898723c */ /* 0x040fe20000041898 */
[----:B------:R1:W2:Y:S07]  /*67c0*/  MUFU.EX2 R70, R4 ;  /* 0x0000000400467308 */ /* 0x0002ae0000000800 */
[C---:B------:R-:W-:Y:S08]  /*67d0*/  HMMA.16816.F32.BF16 R100, R168.reuse, R26, R100 ;  /* 0x0000001aa864723c */ /* 0x040ff00000041864 */
[----:B----4-:R-:W-:Y:S01]  /*67e0*/  HMMA.16816.F32.BF16 R164, R168, R40, R164 ;  /* 0x00000028a8a4723c */ /* 0x010fe200000418a4 */
[----:B-1----:R-:W-:-:S07]  /*67f0*/  FFMA.FTZ R4, R204, c[0x0][0x2d0], -R0 ;  /* 0x0000b400cc047a23 */ /* 0x002fce0000010800 */
[C---:B------:R-:W-:Y:S01]  /*6800*/  HMMA.16816.F32.BF16 R112, R168.reuse, R42, R112 ;  /* 0x0000002aa870723c */ /* 0x040fe20000041870 */
[----:B------:R1:W-:Y:S07]  /*6810*/  MUFU.EX2 R61, R4 ;  /* 0x00000004003d7308 */ /* 0x0003ee0000000800 */
[C---:B---3--:R-:W-:Y:S08]  /*6820*/  HMMA.16816.F32.BF16 R116, R168.reuse, R48, R116 ;  /* 0x00000030a874723c */ /* 0x048ff00000041874 */
[----:B------:R-:W-:Y:S01]  /*6830*/  HMMA.16816.F32.BF16 R168, R168, R50, R8 ;  /* 0x00000032a8a8723c */ /* 0x000fe20000041808 */
[----:B-1----:R-:W-:-:S06]  /*6840*/  FFMA.FTZ R4, R206, c[0x0][0x2d0], -R0 ;  /* 0x0000b400ce047a23 */ /* 0x002fcc0000010800 */
[----:B------:R-:W-:-:S04]  /*6850*/  FFMA.FTZ R8, R236, c[0x0][0x2d0], -R2 ;  /* 0x0000b400ec087a23 */ /* 0x000fc80000010802 */
[----:B------:R1:W-:Y:S01]  /*6860*/  MUFU.EX2 R62, R8 ;  /* 0x00000008003e7308 */ /* 0x0003e20000000800 */
[----:B------:R-:W-:Y:S01]  /*6870*/  MOV R178, R192 ;  /* 0x000000c000b27202 */ /* 0x000fe20000000f00 */
[----:B------:R-:W-:-:S06]  /*6880*/  IMAD.MOV.U32 R192, RZ, RZ, R65 ;  /* 0x000000ffffc07224 */ /* 0x000fcc00078e0041 */
[----:B------:R-:W3:Y:S01]  /*6890*/  MUFU.EX2 R60, R4 ;  /* 0x00000004003c7308 */ /* 0x000ee20000000800 */
[----:B-1----:R-:W-:-:S07]  /*68a0*/  FFMA.FTZ R8, R237, c[0x0][0x2d0], -R2 ;  /* 0x0000b400ed087a23 */ /* 0x002fce0000010802 */
[----:B------:R1:W4:Y:S01]  /*68b0*/  MUFU.EX2 R63, R8 ;  /* 0x00000008003f7308 */ /* 0x0003220000000800 */
[----:B------:R-:W-:Y:S02]  /*68c0*/  IMAD.MOV.U32 R180, RZ, RZ, R66 ;  /* 0x000000ffffb47224 */ /* 0x000fe400078e0042 */
[----:B------:R-:W-:Y:S02]  /*68d0*/  IMAD.MOV.U32 R209, RZ, RZ, R67 ;  /* 0x000000ffffd17224 */ /* 0x000fe400078e0043 */
[----:B-1----:R-:W-:-:S04]  /*68e0*/  FFMA.FTZ R8, R238, c[0x0][0x2d0], -R2 ;  /* 0x0000b400ee087a23 */ /* 0x002fc80000010802 */
[----:B------:R1:W-:Y:S01]  /*68f0*/  MUFU.EX2 R65, R8 ;  /* 0x0000000800417308 */ /* 0x0003e20000000800 */
[----:B------:R-:W-:Y:S01]  /*6900*/  IMAD.MOV.U32 R203, RZ, RZ, R5 ;  /* 0x000000ffffcb7224 */ /* 0x000fe200078e0005 */
[----:B------:R-:W-:Y:S02]  /*6910*/  F2FP.BF16.PACK_AB R4, R74, R75 ;  /* 0x0000004b4a04723e */ /* 0x000fe400000010ff */
[----:B------:R-:W-:Y:S02]  /*6920*/  F2FP.BF16.PACK_AB R6, R71, R73 ;  /* 0x000000494706723e */ /* 0x000fe400000010ff */
[----:B--2---:R-:W-:Y:S01]  /*6930*/  F2FP.BF16.PACK_AB R5, R70, R69 ;  /* 0x000000454605723e */ /* 0x004fe200000010ff */
[----:B-1----:R-:W-:-:S04]  /*6940*/  FFMA.FTZ R8, R239, c[0x0][0x2d0], -R2 ;  /* 0x0000b400ef087a23 */ /* 0x002fc80000010802 */
[----:B------:R1:W2:Y:S01]  /*6950*/  MUFU.EX2 R66, R8 ;  /* 0x0000000800427308 */ /* 0x0002a20000000800 */
[----:B---3--:R-:W-:Y:S01]  /*6960*/  F2FP.BF16.PACK_AB R7, R60, R61 ;  /* 0x0000003d3c07723e */ /* 0x008fe200000010ff */
[----:B------:R-:W-:Y:S02]  /*6970*/  IMAD.MOV.U32 R229, RZ, RZ, R68 ;  /* 0x000000ffffe57224 */ /* 0x000fe400078e0044 */
[----:B-1----:R-:W-:-:S04]  /*6980*/  FFMA.FTZ R8, R240, c[0x0][0x2d0], -R2 ;  /* 0x0000b400f0087a23 */ /* 0x002fc80000010802 */
[----:B------:R1:W-:Y:S01]  /*6990*/  MUFU.EX2 R67, R8 ;  /* 0x0000000800437308 */ /* 0x0003e20000000800 */
[C---:B------:R-:W-:Y:S08]  /*69a0*/  HMMA.16816.F32.BF16 R140, R4.reuse, R156, R140 ;  /* 0x0000009c048c723c */ /* 0x040ff0000004188c */
[----:B------:R-:W-:Y:S01]  /*69b0*/  HMMA.16816.F32.BF16 R144, R4, R158, R144 ;  /* 0x0000009e0490723c */ /* 0x000fe20000041890 */
[----:B-1----:R-:W-:-:S04]  /*69c0*/  FFMA.FTZ R8, R241, c[0x0][0x2d0], -R2 ;  /* 0x0000b400f1087a23 */ /* 0x002fc80000010802 */
[----:B------:R1:W-:Y:S03]  /*69d0*/  MUFU.EX2 R68, R8 ;  /* 0x0000000800447308 */ /* 0x0003e60000000800 */
[----:B------:R-:W-:Y:S01]  /*69e0*/  HMMA.16816.F32.BF16 R156, R4, R132, R44 ;  /* 0x00000084049c723c */ /* 0x000fe2000004182c */
[----:B------:R-:W-:Y:S02]  /*69f0*/  IMAD.MOV.U32 R177, RZ, RZ, R64 ;  /* 0x000000ffffb17224 */ /* 0x000fe400078e0040 */
[----:B-1----:R-:W-:-:S04]  /*6a00*/  FFMA.FTZ R8, R234, c[0x0][0x2d0], -R0 ;  /* 0x0000b400ea087a23 */ /* 0x002fc80000010800 */
[----:B------:R1:W-:Y:S02]  /*6a10*/  MUFU.EX2 R44, R8 ;  /* 0x00000008002c7308 */ /* 0x0003e40000000800 */
[----:B-1----:R-:W-:-:S06]  /*6a20*/  FFMA.FTZ R8, R235, c[0x0][0x2d0], -R0 ;  /* 0x0000b400eb087a23 */ /* 0x002fcc0000010800 */
[----:B------:R1:W3:Y:S02]  /*6a30*/  MUFU.EX2 R45, R8 ;  /* 0x00000008002d7308 */ /* 0x0002e40000000800 */
[----:B-1----:R-:W-:-:S06]  /*6a40*/  FFMA.FTZ R8, R187, c[0x0][0x2d0], -R0 ;  /* 0x0000b400bb087a23 */ /* 0x002fcc0000010800 */
[----:B------:R1:W-:Y:S02]  /*6a50*/  MUFU.EX2 R64, R8 ;  /* 0x0000000800407308 */ /* 0x0003e40000000800 */
[----:B-1----:R-:W-:-:S06]  /*6a60*/  FFMA.FTZ R8, R186, c[0x0][0x2d0], -R0 ;  /* 0x0000b400ba087a23 */ /* 0x002fcc0000010800 */
[----:B------:R1:W1:Y:S01]  /*6a70*/  MUFU.EX2 R47, R8 ;  /* 0x00000008002f7308 */ /* 0x0002620000000800 */
        /* <DEDUP_REMOVED lines=9> */
[----:B----4-:R-:W-:Y:S01]  /*6b10*/  F2FP.BF16.PACK_AB R4, R63, R62 ;  /* 0x0000003e3f04723e */ /* 0x010fe200000010ff */
[----:B--2---:R-:W-:Y:S01]  /*6b20*/  FFMA.FTZ R2, R190, c[0x0][0x2d0], -R0 ;  /* 0x0000b400be027a23 */ /* 0x004fe20000010800 */
[----:B------:R-:W-:-:S02]  /*6b30*/  F2FP.BF16.PACK_AB R6, R66, R65 ;  /* 0x000000414206723e */ /* 0x000fc400000010ff */
[----:B---3--:R-:W-:Y:S02]  /*6b40*/  F2FP.BF16.PACK_AB R5, R45, R44 ;  /* 0x0000002c2d05723e */ /* 0x008fe400000010ff */
[----:B------:R-:W-:Y:S01]  /*6b50*/  F2FP.BF16.PACK_AB R7, R47, R64 ;  /* 0x000000402f07723e */ /* 0x000fe200000010ff */
[----:B------:R1:W2:Y:S01]  /*6b60*/  MUFU.EX2 R46, R2 ;  /* 0x00000002002e7308 */ /* 0x0002a20000000800 */
[----:B------:R-:W-:-:S05]  /*6b70*/  MOV R84, R125 ;  /* 0x0000007d00547202 */ /* 0x000fca0000000f00 */
[----:B------:R-:W-:Y:S01]  /*6b80*/  HMMA.16816.F32.BF16 R140, R4, R36, R140 ;  /* 0x00000024048c723c */ /* 0x000fe2000004188c */
[----:B------:R-:W-:Y:S01]  /*6b90*/  MOV R86, R126 ;  /* 0x0000007e00567202 */ /* 0x000fe20000000f00 */
[----:B------:R-:W-:Y:S02]  /*6ba0*/  IMAD.MOV.U32 R85, RZ, RZ, R124 ;  /* 0x000000ffff557224 */ /* 0x000fe400078e007c */
[----:B-1----:R-:W-:-:S04]  /*6bb0*/  FFMA.FTZ R2, R189, c[0x0][0x2d0], -R0 ;  /* 0x0000b400bd027a23 */ /* 0x002fc80000010800 */
[----:B------:R1:W3:Y:S01]  /*6bc0*/  MUFU.EX2 R37, R2 ;  /* 0x0000000200257308 */ /* 0x0002e20000000800 */
[----:B------:R-:W-:Y:S01]  /*6bd0*/  HMMA.16816.F32.BF16 R156, R4, R32, R156 ;  /* 0x00000020049c723c */ /* 0x000fe2000004189c */
[--C-:B-1----:R-:W-:Y:S02]  /*6be0*/  FFMA.FTZ R2, R191, c[0x0][0x2d0], -R0.reuse ;  /* 0x0000b400bf027a23 */ /* 0x102fe40000010800 */
[----:B------:R-:W-:-:S04]  /*6bf0*/  FFMA.FTZ R0, R188, c[0x0][0x2d0], -R0 ;  /* 0x0000b400bc007a23 */ /* 0x000fc80000010800 */
[----:B------:R1:W4:Y:S01]  /*6c00*/  MUFU.EX2 R36, R2 ;  /* 0x0000000200247308 */ /* 0x0003220000000800 */
[----:B------:R-:W-:Y:S07]  /*6c10*/  HMMA.16816.F32.BF16 R144, R4, R38, R144 ;  /* 0x000000260490723c */ /* 0x000fee0000041890 */
[----:B------:R2:W2:Y:S01]  /*6c20*/  MUFU.EX2 R32, R0 ;  /* 0x0000000000207308 */ /* 0x0004a20000000800 */
[----:B-1----:R-:W-:Y:S01]  /*6c30*/  FADD.FTZ R2, R84, R203 ;  /* 0x000000cb54027221 */ /* 0x002fe20000010000 */
[----:B------:R-:W-:Y:S01]  /*6c40*/  MOV R203, R86 ;  /* 0x0000005600cb7202 */ /* 0x000fe20000000f00 */
[----:B------:R-:W-:Y:S01]  /*6c50*/  IMAD.MOV.U32 R84, RZ, RZ, R85 ;  /* 0x000000ffff547224 */ /* 0x000fe200078e0055 */
[----:B------:R-:W-:Y:S01]  /*6c60*/  MOV R86, R179 ;  /* 0x000000b300567202 */ /* 0x000fe20000000f00 */
[----:B------:R-:W-:-:S02]  /*6c70*/  FADD.FTZ R2, R217, R2 ;  /* 0x00000002d9027221 */ /* 0x000fc40000010000 */
[----:B--2---:R-:W-:Y:S01]  /*6c80*/  FADD.FTZ R0, R84, R203 ;  /* 0x000000cb54007221 */ /* 0x004fe20000010000 */
[----:B------:R-:W-:Y:S03]  /*6c90*/  HMMA.16816.F32.BF16 R160, R4, R34, R160 ;  /* 0x0000002204a0723c */ /* 0x000fe600000418a0 */
[----:B------:R-:W-:Y:S02]  /*6ca0*/  FADD.FTZ R0, R212, R0 ;  /* 0x00000000d4007221 */ /* 0x000fe40000010000 */
[----:B------:R-:W-:-:S03]  /*6cb0*/  IMAD.MOV.U32 R85, RZ, RZ, R177 ;  /* 0x000000ffff557224 */ /* 0x000fc600078e00b1 */
[----:B------:R-:W-:Y:S01]  /*6cc0*/  HMMA.16816.F32.BF16 R104, R4, R28, R104 ;  /* 0x0000001c0468723c */ /* 0x000fe20000041868 */
[----:B------:R-:W-:Y:S02]  /*6cd0*/  FADD.FTZ R2, R86, R2 ;  /* 0x0000000256027221 */ /* 0x000fe40000010000 */
[----:B------:R-:W-:-:S05]  /*6ce0*/  FADD.FTZ R0, R87, R0 ;  /* 0x0000000057007221 */ /* 0x000fca0000010000 */
[----:B------:R-:W-:Y:S01]  /*6cf0*/  HMMA.16816.F32.BF16 R108, R4, R30, R108 ;  /* 0x0000001e046c723c */ /* 0x000fe2000004186c */
[----:B------:R-:W-:-:S07]  /*6d00*/  IMAD.MOV.U32 R177, RZ, RZ, R178 ;  /* 0x000000ffffb17224 */ /* 0x000fce00078e00b2 */
[----:B------:R-:W-:Y:S01]  /*6d10*/  HMMA.16816.F32.BF16 R12, R4, R20, R12 ;  /* 0x00000014040c723c */ /* 0x000fe2000004180c */
[----:B------:R-:W-:-:S07]  /*6d20*/  IMAD.MOV.U32 R178, RZ, RZ, R211 ;  /* 0x000000ffffb27224 */ /* 0x000fce00078e00d3 */
[----:B------:R-:W-:Y:S01]  /*6d30*/  HMMA.16816.F32.BF16 R8, R4, R22, R8 ;  /* 0x000000160408723c */ /* 0x000fe20000041808 */
[----:B------:R-:W-:-:S06]  /*6d40*/  FADD.FTZ R2, R232, R2 ;  /* 0x00000002e8027221 */ /* 0x000fcc0000010000 */
[----:B------:R-:W-:Y:S02]  /*6d50*/  FADD.FTZ R6, R218, R219 ;  /* 0x000000dbda067221 */ /* 0x000fe40000010000 */
[----:B------:R-:W-:Y:S02]  /*6d60*/  FADD.FTZ R5, R176, R0 ;  /* 0x00000000b0057221 */ /* 0x000fe40000010000 */
[----:B------:R-:W-:Y:S02]  /*6d70*/  FADD.FTZ R6, R85, R6 ;  /* 0x0000000655067221 */ /* 0x000fe40000010000 */
[----:B------:R-:W-:Y:S02]  /*6d80*/  FADD.FTZ R0, R185, R184 ;  /* 0x000000b8b9007221 */ /* 0x000fe40000010000 */
[----:B------:R-:W-:Y:S02]  /*6d90*/  FADD.FTZ R6, R199, R6 ;  /* 0x00000006c7067221 */ /* 0x000fe40000010000 */
[----:B------:R-:W-:-:S02]  /*6da0*/  IMAD.MOV.U32 R179, RZ, RZ, R208 ;  /* 0x000000ffffb37224 */ /* 0x000fc400078e00d0 */
[----:B------:R-:W-:Y:S01]  /*6db0*/  FADD.FTZ R4, R178, R2 ;  /* 0x00000002b2047221 */ /* 0x000fe20000010000 */
[----:B------:R-:W-:Y:S01]  /*6dc0*/  MOV R211, R221 ;  /* 0x000000dd00d37202 */ /* 0x000fe20000000f00 */
[----:B------:R-:W-:Y:S01]  /*6dd0*/  FADD.FTZ R2, R252, R0 ;  /* 0x00000000fc027221 */ /* 0x000fe20000010000 */
[----:B------:R1:W5:Y:S01]  /*6de0*/  LDL.LU R221, [R1+0x5c] ;  /* 0x00005c0001dd7983 */ /* 0x0003620000300800 */
[----:B------:R-:W-:Y:S02]  /*6df0*/  FADD.FTZ R6, R177, R6 ;  /* 0x00000006b1067221 */ /* 0x000fe40000010000 */
[----:B------:R-:W-:Y:S02]  /*6e00*/  FADD.FTZ R0, R179, R5 ;  /* 0x00000005b3007221 */ /* 0x000fe40000010000 */
[----:B------:R-:W-:Y:S02]  /*6e10*/  FADD.FTZ R2, R250, R2 ;  /* 0x00000002fa027221 */ /* 0x000fe40000010000 */
[----:B------:R-:W-:-:S02]  /*6e20*/  IMAD.MOV.U32 R208, RZ, RZ, R220 ;  /* 0x000000ffffd07224 */ /* 0x000fc400078e00dc */
        /* <DEDUP_REMOVED lines=20> */
[----:B------:R-:W-:Y:S02]  /*6f70*/  IMAD.MOV.U32 R183, RZ, RZ, R127 ;  /* 0x000000ffffb77224 */ /* 0x000fe400078e007f */
        /* <DEDUP_REMOVED lines=51> */
[----:B---3--:R-:W-:Y:S02]  /*72b0*/  FADD.FTZ R0, R37, R0 ;  /* 0x0000000025007221 */ /* 0x008fe40000010000 */
[----:B------:R-:W-:Y:S02]  /*72c0*/  FADD.FTZ R5, R82, R4 ;  /* 0x0000000452057221 */ /* 0x000fe40000010000 */
[----:B------:R-:W-:Y:S02]  /*72d0*/  FADD.FTZ R4, R77, R7 ;  /* 0x000000074d047221 */ /* 0x000fe40000010000 */
[----:B------:R-:W-:Y:S02]  /*72e0*/  FADD.FTZ R2, R53, R6 ;  /* 0x0000000635027221 */ /* 0x000fe40000010000 */
[----:B----4-:R-:W-:-:S02]  /*72f0*/  FADD.FTZ R0, R36, R0 ;  /* 0x0000000024007221 */ /* 0x010fc40000010000 */
[----:B------:R-:W-:Y:S02]  /*7300*/  FADD.FTZ R5, R80, R5 ;  /* 0x0000000550057221 */ /* 0x000fe40000010000 */
[----:B------:R-:W-:Y:S02]  /*7310*/  FADD.FTZ R4, R76, R4 ;  /* 0x000000044c047221 */ /* 0x000fe40000010000 */
[----:B------:R-:W-:Y:S02]  /*7320*/  FADD.FTZ R2, R52, R2 ;  /* 0x0000000234027221 */ /* 0x000fe40000010000 */
        /* <DEDUP_REMOVED lines=37> */
.L_x_897:
[----:B------:R-:W-:Y:S02]  /*7580*/  UISETP.NE.AND UP0, UPT, UR6, 0x1, UPT ;  /* 0x000000010600788c */ /* 0x000fe4000bf05270 */
[----:B------:R-:W-:Y:S02]  /*7590*/  ULDC.64 UR4, c[0x0][0x330] ;  /* 0x0000cc0000047ab9 */ /* 0x000fe40000000a00 */
[----:B------:R-:W-:-:S07]  /*75a0*/  UIMAD.WIDE.U32 UR16, UR14, UR4, URZ ;  /* 0x000000040e1072a5 */ /* 0x000fce000f8e003f */
[----:B------:R-:W-:Y:S02]  /*75b0*/  @UP0 UMOV UR15, UR17 ;  /* 0x00000011000f0c82 */ /* 0x000fe40008000000 */
[----:B------:R-:W-:Y:S02]  /*75c0*/  @UP0 USHF.R.U32.HI UR14, URZ, UR5, UR15 ;  /* 0x000000053f0e0299 */ /* 0x000fe4000801160f */
.L_x_898:
[----:B------:R-:W-:Y:S02]  /*75d0*/  ULDC UR4, c[0x0][0x32c] ;  /* 0x0000cb0000047ab9 */ /* 0x000fe40000000800 */
[----:B------:R-:W-:-:S04]  /*75e0*/  UIMAD UR4, UR14, UR6, UR4 ;  /* 0x000000060e0472a4 */ /* 0x000fc8000f8e0204 */
[----:B------:R-:W-:-:S04]  /*75f0*/  UISETP.LT.AND UP0, UPT, UR7, UR4, UPT ;  /* 0x000000040700728c */ /* 0x000fc8000bf01270 */
[----:B------:R-:W-:-:S04]  /*7600*/  USEL UR7, UR7, UR4, UP0 ;  /* 0x0000000407077287 */ /* 0x000fc80008000000 */
.L_x_896:
        /* <DEDUP_REMOVED lines=16> */
[----:B------:R1:W-:Y:S02]  /*7710*/  @P0 STL [R1+0x1c], R0 ;  /* 0x00001c0001000387 */ /* 0x0003e40000100800 */
.L_x_916:
[----:B------:R-:W-:Y:S04]  /*7720*/  DEPBAR.LE SB0, 0x0 ;  /* 0x000080000000791a */ /* 0x000fe80000000000 */
[----:B------:R-:W-:Y:S01]  /*7730*/  BAR.SYNC.DEFER_BLOCKING 0x0 ;  /* 0x0000000000007b1d */ /* 0x000fe20000010000 */
[C---:B------:R-:W-:Y:S01]  /*7740*/  ISETP.LT.AND P0, PT, R229.reuse, UR8, PT ;  /* 0x00000008e5007c0c */ /* 0x040fe2000bf01270 */
[----:B------:R-:W-:Y:S11]  /*7750*/  IMAD.MOV.U32 R230, RZ, RZ, c[0x0][0x1e0] ;  /* 0x00007800ffe67624 */ /* 0x000ff600078e00ff */
[----:B------:R-:W-:Y:S01]  /*7760*/  @!UPT UIADD3 URZ, URZ, URZ, URZ ;  /* 0x0000003f3f3ff290 */ /* 0x000fe2000fffe03f */
[----:B-1----:R-:W-:Y:S01]  /*7770*/  @!P0 SHF.R.S32.HI R0, RZ, 0x1f, R229 ;  /* 0x0000001fff008819 */ /* 0x002fe200000114e5 */
[C---:B------:R-:W-:Y:S04]  /*7780*/  @!P0 IMAD.WIDE.U32 R2, R229.reuse, c[0x0][0x208], RZ ;  /* 0x00008200e5028a25 */ /* 0x040fe800078e00ff */
[----:B------:R-:W-:Y:S04]  /*7790*/  @!P0 IMAD R0, R0, c[0x0][0x208], RZ ;  /* 0x0000820000008a24 */ /* 0x000fe800078e02ff */
[----:B------:R-:W-:Y:S01]  /*77a0*/  @!P0 IMAD R0, R229, c[0x0][0x20c], R0 ;  /* 0x00008300e5008a24 */ /* 0x000fe200078e0200 */
[----:B-----5:R-:W-:Y:S03]  /*77b0*/  LDSM.16.M88.4 R96, [R219+0x6100] ;  /* 0x00610000db60783b */ /* 0x020fe60000000200 */
[----:B------:R-:W-:Y:S03]  /*77c0*/  @!P0 IMAD.IADD R0, R3, 0x1, R0 ;  /* 0x0000000103008824 */ /* 0x000fe600078e0200 */
[----:B------:R-:W1:Y:S01]  /*77d0*/  LDSM.16.M88.4 R16, [R212+0x3100] ;  /* 0x00310000d410783b */ /* 0x000e620000000200 */
[----:B------:R-:W-:Y:S05]  /*77e0*/  @!P0 IMAD R0, R0, 0x60, RZ ;  /* 0x0000006000008824 */ /* 0x000fea00078e02ff */
[----:B------:R-:W2:Y:S06]  /*77f0*/  LDSM.16.M88.4 R92, [R219+0x8100] ;  /* 0x00810000db5c783b */ /* 0x000eac0000000200 */
[----:B------:R-:W3:Y:S06]  /*7800*/  LDL.64 R192, [R1+0x30] ;  /* 0x0000300001c07983 */ /* 0x000eec0000100a00 */
[----:B------:R-:W3:Y:S06]  /*7810*/  LDL.64 R128, [R1+0x40] ;  /* 0x0000400001807983 */ /* 0x000eec0000100a00 */
[----:B------:R-:W4:Y:S06]  /*7820*/  LDSM.16.M88.4 R32, [R212+0x3900] ;  /* 0x00390000d420783b */ /* 0x000f2c0000000200 */
[----:B------:R-:W3:Y:S06]  /*7830*/  LDL.64 R234, [R1+0x28] ;  /* 0x0000280001ea7983 */ /* 0x000eec0000100a00 */
[----:B------:R-:W4:Y:S01]  /*7840*/  LDSM.16.M88.4 R48, [R212+0x4100] ;  /* 0x00410000d430783b */ /* 0x000f220000000200 */
[-C--:B-1----:R-:W-:Y:S05]  /*7850*/  HMMA.16816.F32.BF16 R4, R96, R16.reuse, RZ ;  /* 0x000000106004723c */ /* 0x082fea00000418ff */
[----:B------:R-:W3:Y:S03]  /*7860*/  LDL.64 R232, [R1+0x38] ;  /* 0x0000380001e87983 */ /* 0x000ee60000100a00 */
[C---:B--2---:R-:W-:Y:S03]  /*7870*/  HMMA.16816.F32.BF16 R8, R92.reuse, R16, RZ ;  /* 0x000000105c08723c */ /* 0x044fe600000418ff */
[----:B------:R-:W1:Y:S06]  /*7880*/  LDSM.16.M88.4 R64, [R212+0x4900] ;  /* 0x00490000d440783b */ /* 0x000e6c0000000200 */
[----:B------:R-:W2:Y:S01]  /*7890*/  LDL R135, [R1+0x1c] ;  /* 0x00001c0001877983 */ /* 0x000ea20000100800 */
[-C--:B------:R-:W-:Y:S05]  /*78a0*/  HMMA.16816.F32.BF16 R12, R92, R18.reuse, RZ ;  /* 0x000000125c0c723c */ /* 0x080fea00000418ff */
[----:B------:R-:W1:Y:S03]  /*78b0*/  LDSM.16.M88.4 R80, [R212+0x5100] ;  /* 0x00510000d450783b */ /* 0x000e660000000200 */
[C---:B------:R-:W-:Y:S03]  /*78c0*/  HMMA.16816.F32.BF16 R16, R96.reuse, R18, RZ ;  /* 0x000000126010723c */ /* 0x040fe600000418ff */
[----:B------:R-:W1:Y:S05]  /*78d0*/  LDSM.16.M88.4 R172, [R212+0x5900] ;  /* 0x00590000d4ac783b */ /* 0x000e6a0000000200 */
[-C--:B----4-:R-:W-:Y:S01]  /*78e0*/  HMMA.16816.F32.BF16 R20, R96, R32.reuse, RZ ;  /* 0x000000206014723c */ /* 0x090fe200000418ff */
[----:B------:R-:W-:Y:S06]  /*78f0*/  LDSM.16.M88.4 R176, [R222+0x6100] ;  /* 0x00610000deb0783b */ /* 0x000fec0000000200 */
[----:B------:R-:W4:Y:S01]  /*7900*/  LDSM.16.M88.4 R180, [R223] ;  /* 0x00000000dfb4783b */ /* 0x000f220000000200 */
[C---:B------:R-:W-:Y:S05]  /*7910*/  HMMA.16816.F32.BF16 R24, R92.reuse, R32, RZ ;  /* 0x000000205c18723c */ /* 0x040fea00000418ff */
[----:B------:R-:W1:Y:S03]  /*7920*/  LDSM.16.M88.4 R184, [R222+0x8100] ;  /* 0x00810000deb8783b */ /* 0x000e660000000200 */
[-C--:B------:R-:W-:Y:S03]  /*7930*/  HMMA.16816.F32.BF16 R28, R92, R34.reuse, RZ ;  /* 0x000000225c1c723c */ /* 0x080fe600000418ff */
[----:B------:R-:W1:Y:S05]  /*7940*/  LDSM.16.M88.4 R188, [R228] ;  /* 0x00000000e4bc783b */ /* 0x000e6a0000000200 */
[C---:B------:R-:W-:Y:S08]  /*7950*/  HMMA.16816.F32.BF16 R32, R96.reuse, R34, RZ ;  /* 0x000000226020723c */ /* 0x040ff000000418ff */
[-C--:B------:R-:W-:Y:S08]  /*7960*/  HMMA.16816.F32.BF16 R36, R96, R48.reuse, RZ ;  /* 0x000000306024723c */ /* 0x080ff000000418ff */
[C---:B------:R-:W-:Y:S08]  /*7970*/  HMMA.16816.F32.BF16 R40, R92.reuse, R48, RZ ;  /* 0x000000305c28723c */ /* 0x040ff000000418ff */
        /* <DEDUP_REMOVED lines=15> */
[-C--:B----4-:R-:W-:Y:S08]  /*7a70*/  HMMA.16816.F32.BF16 R4, R176, R180.reuse, R4 ;  /* 0x000000b4b004723c */ /* 0x090ff00000041804 */
[C---:B------:R-:W-:Y:S08]  /*7a80*/  HMMA.16816.F32.BF16 R8, R184.reuse, R180, R8 ;  /* 0x000000b4b808723c */ /* 0x040ff00000041808 */
[-C--:B------:R-:W-:Y:S08]  /*7a90*/  HMMA.16816.F32.BF16 R12, R184, R182.reuse, R12 ;  /* 0x000000b6b80c723c */ /* 0x080ff0000004180c */
[C---:B------:R-:W-:Y:S01]  /*7aa0*/  HMMA.16816.F32.BF16 R16, R176.reuse, R182, R16 ;  /* 0x000000b6b010723c */ /* 0x040fe20000041810 */
[----:B------:R-:W4:Y:S07]  /*7ab0*/  LDSM.16.M88.4 R180, [R226] ;  /* 0x00000000e2b4783b */ /* 0x000f2e0000000200 */
[-C--:B------:R-:W-:Y:S08]  /*7ac0*/  HMMA.16816.F32.BF16 R20, R176, R188.reuse, R20 ;  /* 0x000000bcb014723c */ /* 0x080ff00000041814 */
[C---:B------:R-:W-:Y:S08]  /*7ad0*/  HMMA.16816.F32.BF16 R24, R184.reuse, R188, R24 ;  /* 0x000000bcb818723c */ /* 0x040ff00000041818 */
[-C--:B------:R-:W-:Y:S08]  /*7ae0*/  HMMA.16816.F32.BF16 R28, R184, R190.reuse, R28 ;  /* 0x000000beb81c723c */ /* 0x080ff0000004181c */
[C---:B------:R-:W-:Y:S01]  /*7af0*/  HMMA.16816.F32.BF16 R32, R176.reuse, R190, R32 ;  /* 0x000000beb020723c */ /* 0x040fe20000041820 */
[----:B------:R-:W2:Y:S07]  /*7b00*/  LDSM.16.M88.4 R188, [R225] ;  /* 0x00000000e1bc783b */ /* 0x000eae0000000200 */
[-C--:B-1----:R-:W-:Y:S08]  /*7b10*/  HMMA.16816.F32.BF16 R36, R176, R172.reuse, R36 ;  /* 0x000000acb024723c */ /* 0x082ff00000041824 */
[C---:B------:R-:W-:Y:S08]  /*7b20*/  HMMA.16816.F32.BF16 R40, R184.reuse, R172, R40 ;  /* 0x000000acb828723c */ /* 0x040ff00000041828 */
[-C--:B------:R-:W-:Y:S04]  /*7b30*/  HMMA.16816.F32.BF16 R44, R184, R174.reuse, R44 ;  /* 0x000000aeb82c723c */ /* 0x080fe8000004182c */
[----:B---3--:R-:W-:Y:S04]  /*7b40*/  @!P0 IMAD.MOV.U32 R129, RZ, RZ, R193 ;  /* 0x000000ffff818224 */ /* 0x008fe800078e00c1 */
[C---:B------:R-:W-:Y:S01]  /*7b50*/  HMMA.16816.F32.BF16 R48, R176.reuse, R174, R48 ;  /* 0x000000aeb030723c */ /* 0x040fe20000041830 */
[----:B------:R-:W1:Y:S03]  /*7b60*/  LDSM.16.M88.4 R192, [R224] ;  /* 0x00000000e0c0783b */ /* 0x000e660000000200 */
[----:B------:R-:W-:Y:S04]  /*7b70*/  @!P0 IMAD.WIDE.U32 R128, R2, 0x60, R128 ;  /* 0x0000006002808825 */ /* 0x000fe800078e0080 */
[-C--:B----4-:R-:W-:Y:S04]  /*7b80*/  HMMA.16816.F32.BF16 R52, R176, R180.reuse, R52 ;  /* 0x000000b4b034723c */ /* 0x090fe80000041834 */
[----:B------:R-:W-:Y:S01]  /*7b90*/  @!P0 IMAD.IADD R0, R129, 0x1, R0 ;  /* 0x0000000181008824 */ /* 0x000fe200078e0200 */
[C---:B------:R-:W-:Y:S03]  /*7ba0*/  @!P0 LEA R2, P1, R128.reuse, c[0x0][0x1f8], 0x1 ;  /* 0x00007e0080028a11 */ /* 0x040fe600078208ff */
[C---:B------:R-:W-:Y:S04]  /*7bb0*/  HMMA.16816.F32.BF16 R56, R184.reuse, R180, R56 ;  /* 0x000000b4b838723c */ /* 0x040fe80000041838 */
[----:B------:R-:W-:Y:S02]  /*7bc0*/  @!P0 LEA.HI.X R3, R128, c[0x0][0x1fc], R0, 0x1, P1 ;  /* 0x00007f0080038a11 */ /* 0x000fe400008f0c00 */
[----:B------:R-:W-:Y:S02]  /*7bd0*/  @!P0 IADD3 R198, P2, R2, UR10, RZ ;  /* 0x0000000a02c68c10 */ /* 0x000fe4000ff5e0ff */
[-C--:B------:R-:W-:Y:S01]  /*7be0*/  HMMA.16816.F32.BF16 R60, R184, R182.reuse, R60 ;  /* 0x000000b6b83c723c */ /* 0x080fe2000004183c */
[----:B------:R-:W-:Y:S01]  /*7bf0*/  @!PT LDS RZ, [RZ] ;  /* 0x00000000fffff984 */ /* 0x000fe20000000800 */
[----:B------:R-:W-:Y:S01]  /*7c00*/  @!PT LDS RZ, [RZ] ;  /* 0x00000000fffff984 */ /* 0x000fe20000000800 */
[----:B------:R-:W-:Y:S01]  /*7c10*/  @!PT LDS RZ, [RZ] ;  /* 0x00000000fffff984 */ /* 0x000fe20000000800 */
[----:B------:R3:W-:Y:S03]  /*7c20*/  @!P0 LDGSTS.E.BYPASS.LTC128B.128 [R231+0x100], [R2.64], !P6 ;  /* 0x0010000002e78fae */ /* 0x0007e6000f101d4c */
[----:B------:R-:W-:Y:S02]  /*7c30*/  @!P0 IADD3.X R199, R3, UR9, RZ, P2, !PT ;  /* 0x0000000903c78c10 */ /* 0x000fe400097fe4ff */
[----:B------:R-:W-:Y:S02]  /*7c40*/  @!P0 IADD3 R196, P1, R198, UR10, RZ ;  /* 0x0000000ac6c48c10 */ /* 0x000fe4000ff3e0ff */
[C---:B------:R-:W-:Y:S01]  /*7c50*/  HMMA.16816.F32.BF16 R64, R176.reuse, R182, R64 ;  /* 0x000000b6b040723c */ /* 0x040fe20000041840 */
[----:B------:R4:W-:Y:S03]  /*7c60*/  @!P0 LDGSTS.E.BYPASS.LTC128B.128 [R231+0x900], [R198.64], !P6 ;  /* 0x00900000c6e78fae */ /* 0x0009e6000f101d4c */
[----:B------:R-:W-:Y:S02]  /*7c70*/  @!P0 IADD3.X R197, R199, UR9, RZ, P1, !PT ;  /* 0x00000009c7c58c10 */ /* 0x000fe40008ffe4ff */
[----:B------:R-:W-:Y:S02]  /*7c80*/  @!P0 IADD3 R128, P3, R196, UR10, RZ ;  /* 0x0000000ac4808c10 */ /* 0x000fe4000ff7e0ff */
[-C--:B--2---:R-:W-:Y:S01]  /*7c90*/  HMMA.16816.F32.BF16 R68, R176, R188.reuse, R68 ;  /* 0x000000bcb044723c */ /* 0x084fe20000041844 */
[----:B------:R4:W-:Y:S03]  /*7ca0*/  @!P0 LDGSTS.E.BYPASS.LTC128B.128 [R231+0x1100], [R196.64], !P6 ;  /* 0x01100000c4e78fae */ /* 0x0009e6000f101d4c */
[----:B------:R-:W-:Y:S02]  /*7cb0*/  @!P0 IADD3.X R129, R197, UR9, RZ, P3, !PT ;  /* 0x00000009c5818c10 */ /* 0x000fe40009ffe4ff */
[----:B------:R-:W-:Y:S02]  /*7cc0*/  PLOP3.LUT P3, PT, PT, PT, UP2, 0x80, 0x0 ;  /* 0x000000000000781c */ /* 0x000fe40003f6f028 */
[C---:B------:R-:W-:Y:S01]  /*7cd0*/  HMMA.16816.F32.BF16 R72, R184.reuse, R188, R72 ;  /* 0x000000bcb848723c */ /* 0x040fe20000041848 */
[----:B------:R2:W-:Y:S03]  /*7ce0*/  @!P0 LDGSTS.E.BYPASS.LTC128B.128 [R231+0x1900], [R128.64], !P6 ;  /* 0x0190000080e78fae */ /* 0x0005e6000f101d4c */
[----:B---3--:R-:W-:Y:S04]  /*7cf0*/  @!P0 IADD3 R2, P2, R128, UR10, RZ ;  /* 0x0000000a80028c10 */ /* 0x008fe8000ff5e0ff */
[-C--:B------:R-:W-:Y:S04]  /*7d00*/  HMMA.16816.F32.BF16 R76, R184, R190.reuse, R76 ;  /* 0x000000beb84c723c */ /* 0x080fe8000004184c */
[----:B------:R-:W-:Y:S02]  /*7d10*/  @!P0 IADD3.X R3, R129, UR9, RZ, P2, !PT ;  /* 0x0000000981038c10 */ /* 0x000fe400097fe4ff */
[----:B------:R-:W-:Y:S02]  /*7d20*/  @!P0 IADD3 R172, P1, R2, UR10, RZ ;  /* 0x0000000a02ac8c10 */ /* 0x000fe4000ff3e0ff */
[C---:B------:R-:W-:Y:S01]  /*7d30*/  HMMA.16816.F32.BF16 R80, R176.reuse, R190, R80 ;  /* 0x000000beb050723c */ /* 0x040fe20000041850 */
[----:B------:R3:W-:Y:S03]  /*7d40*/  @!P0 LDGSTS.E.BYPASS.LTC128B.128 [R231+0x2100], [R2.64], !P6 ;  /* 0x0210000002e78fae */ /* 0x0007e6000f101d4c */
[----:B------:R-:W-:Y:S04]  /*7d50*/  @!P0 IADD3.X R173, R3, UR9, RZ, P1, !PT ;  /* 0x0000000903ad8c10 */ /* 0x000fe80008ffe4ff */
[-C--:B-1----:R-:W-:Y:S01]  /*7d60*/  HMMA.16816.F32.BF16 R84, R176, R192.reuse, R84 ;  /* 0x000000c0b054723c */ /* 0x082fe20000041854 */
[----:B------:R1:W-:Y:S02]  /*7d70*/  @!P0 LDGSTS.E.BYPASS.LTC128B.128 [R231+0x2900], [R172.64], !P6 ;  /* 0x02900000ace78fae */ /* 0x0003e4000f101d4c */
[C---:B------:R-:W-:Y:S04]  /*7d80*/  ISETP.GT.AND P0, PT, R229.reuse, UR8, PT ;  /* 0x00000008e5007c0c */ /* 0x040fe8000bf04270 */
[----:B----4-:R-:W-:Y:S01]  /*7d90*/  LDSM.16.M88.4 R196, [R220+0x6100] ;  /* 0x00610000dcc4783b */ /* 0x010fe20000000200 */
[C---:B------:R-:W-:Y:S05]  /*7da0*/  HMMA.16816.F32.BF16 R88, R184.reuse, R192, R88 ;  /* 0x000000c0b858723c */ /* 0x040fea0000041858 */
[----:B------:R-:W4:Y:S03]  /*7db0*/  LDSM.16.M88.4 R200, [R218+0x3100] ;  /* 0x00310000dac8783b */ /* 0x000f260000000200 */
[-C--:B------:R-:W-:Y:S03]  /*7dc0*/  HMMA.16816.F32.BF16 R92, R184, R194.reuse, R92 ;  /* 0x000000c2b85c723c */ /* 0x080fe6000004185c */
[----:B------:R-:W4:Y:S01]  /*7dd0*/  LDSM.16.M88.4 R204, [R220+0x8100] ;  /* 0x00810000dccc783b */ /* 0x000f220000000200 */
[----:B------:R-:W-:Y:S01]  /*7de0*/  @P0 IMAD.SHL.U32 R130, R230, 0x20, RZ ;  /* 0x00000020e6820824 */ /* 0x000fe200078e00ff */
[----:B------:R-:W-:Y:S01]  /*7df0*/  @P0 IADD3 R0, R229, -0x1, RZ ;  /* 0xffffffffe5000810 */ /* 0x000fe20007ffe0ff */
[----:B---3--:R-:W-:Y:S02]  /*7e00*/  @P0 IMAD.MOV.U32 R3, RZ, RZ, R235 ;  /* 0x000000ffff030224 */ /* 0x008fe400078e00eb */
[----:B------:R-:W-:Y:S01]  /*7e10*/  HMMA.16816.F32.BF16 R96, R176, R194, R96 ;  /* 0x000000c2b060723c */ /* 0x000fe20000041860 */
[----:B------:R-:W0:Y:S03]  /*7e20*/  LDGDEPBAR ;  /* 0x00000000000079af */ /* 0x000e260000000000 */
[----:B--2---:R-:W-:Y:S01]  /*7e30*/  @P0 IMAD.WIDE.U32 R128, R0, c[0x0][0x1e0], RZ ;  /* 0x0000780000800a25 */ /* 0x004fe200078e00ff */
[----:B------:R-:W-:Y:S02]  /*7e40*/  @P0 SHF.R.S32.HI R2, RZ, 0x1f, R0 ;  /* 0x0000001fff020819 */ /* 0x000fe40000011400 */
[----:B-1----:R-:W1:Y:S05]  /*7e50*/  LDSM.16.M88.4 R172, [R218+0x3900] ;  /* 0x00390000daac783b */ /* 0x002e6a0000000200 */
[----:B------:R-:W-:Y:S01]  /*7e60*/  @P0 IMAD R2, R2, c[0x0][0x1e0], RZ ;  /* 0x0000780002020a24 */ /* 0x000fe200078e02ff */
[----:B------:R-:W2:Y:S03]  /*7e70*/  LDSM.16.M88.4 R180, [R218+0x4100] ;  /* 0x00410000dab4783b */ /* 0x000ea60000000200 */
[----:B------:R-:W-:Y:S03]  /*7e80*/  @P0 IMAD R2, R0, c[0x0][0x1e4], R2 ;  /* 0x0000790000020a24 */ /* 0x000fe600078e0202 */
[----:B------:R-:W3:Y:S01]  /*7e90*/  LDSM.16.M88.4 R184, [R218+0x4900] ;  /* 0x00490000dab8783b */ /* 0x000ee20000000200 */
[----:B------:R-:W-:Y:S02]  /*7ea0*/  @P0 IMAD.IADD R0, R129, 0x1, R2 ;  /* 0x0000000181000824 */ /* 0x000fe400078e0202 */
[----:B------:R-:W-:Y:S02]  /*7eb0*/  @P0 IMAD.MOV.U32 R2, RZ, RZ, R232 ;  /* 0x000000ffff020224 */ /* 0x000fe400078e00e8 */
[----:B------:R-:W-:Y:S01]  /*7ec0*/  @P0 IMAD R0, R0, 0x60, RZ ;  /* 0x0000006000000824 */ /* 0x000fe200078e02ff */
[----:B------:R-:W2:Y:S01]  /*7ed0*/  LDSM.16.M88.4 R176, [R218+0x5100] ;  /* 0x00510000dab0783b */ /* 0x000ea20000000200 */
[----:B------:R-:W-:Y:S01]  /*7ee0*/  @P0 IMAD.WIDE.U32 R2, R128, 0x60, R2 ;  /* 0x0000006080020825 */ /* 0x000fe200078e0002 */
[-C--:B----4-:R-:W-:Y:S03]  /*7ef0*/  HMMA.16816.F32.BF16 R4, R196, R200.reuse, R4 ;  /* 0x000000c8c404723c */ /* 0x090fe60000041804 */
[----:B------:R-:W-:Y:S01]  /*7f00*/  IMAD.MOV.U32 R232, RZ, RZ, c[0x0][0x1e4] ;  /* 0x00007900ffe87624 */ /* 0x000fe200078e00ff */
[----:B------:R-:W-:Y:S01]  /*7f10*/  LDSM.16.M88.4 R188, [R221+0x6100] ;  /* 0x00610000ddbc783b */ /* 0x000fe20000000200 */
[C---:B------:R-:W-:Y:S01]  /*7f20*/  @P0 LEA R128, P1, R2.reuse, c[0x0][0x1c8], 0x1 ;  /* 0x0000720002800a11 */ /* 0x040fe200078208ff */
[----:B------:R-:W-:Y:S02]  /*7f30*/  @P0 IMAD.IADD R0, R3, 0x1, R0 ;  /* 0x0000000103000824 */ /* 0x000fe400078e0200 */
[C---:B------:R-:W-:Y:S02]  /*7f40*/  HMMA.16816.F32.BF16 R8, R204.reuse, R200, R8 ;  /* 0x000000c8cc08723c */ /* 0x040fe40000041808 */
[----:B------:R-:W-:Y:S02]  /*7f50*/  LDSM.16.M88.4 R192, [R217] ;  /* 0x00000000d9c0783b */ /* 0x000fe40000000200 */
[----:B------:R-:W-:Y:S02]  /*7f60*/  @P0 LEA.HI.X R129, R2, c[0x0][0x1cc], R0, 0x1, P1 ;  /* 0x0000730002810a11 */ /* 0x000fe400008f0c00 */
[-C--:B------:R-:W-:Y:S02]  /*7f70*/  @P0 IADD3 R2, P1, R128, R130.reuse, RZ ;  /* 0x0000008280020210 */ /* 0x080fe40007f3e0ff */
[----:B------:R-:W-:Y:S01]  /*7f80*/  LDSM.16.M88.4 R208, [R217+0x1000] ;  /* 0x00100000d9d0783b */ /* 0x000fe20000000200 */
[-C--:B------:R-:W-:Y:S03]  /*7f90*/  HMMA.16816.F32.BF16 R12, R204, R202.reuse, R12 ;  /* 0x000000cacc0c723c */ /* 0x080fe6000004180c */
[----:B------:R-:W-:Y:S05]  /*7fa0*/  @P0 SHF.L.U64.HI R0, R230, 0x5, R232 ;  /* 0x00000005e6000819 */ /* 0x000fea00000102e8 */
[C---:B------:R-:W-:Y:S01]  /*7fb0*/  HMMA.16816.F32.BF16 R16, R196.reuse, R202, R16 ;  /* 0x000000cac410723c */ /* 0x040fe20000041810 */
[----:B------:R-:W-:Y:S03]  /*7fc0*/  LDSM.16.M88.4 R200, [R221+0x8100] ;  /* 0x00810000ddc8783b */ /* 0x000fe60000000200 */
[--C-:B------:R-:W-:Y:S04]  /*7fd0*/  @P0 IMAD.X R3, R129, 0x1, R0.reuse, P1 ;  /* 0x0000000181030824 */ /* 0x100fe800008e0600 */
[-C--:B-1----:R-:W-:Y:S08]  /*7fe0*/  HMMA.16816.F32.BF16 R20, R196, R172.reuse, R20 ;  /* 0x000000acc414723c */ /* 0x082ff00000041814 */
[C---:B------:R-:W-:Y:S08]  /*7ff0*/  HMMA.16816.F32.BF16 R24, R204.reuse, R172, R24 ;  /* 0x000000accc18723c */ /* 0x040ff00000041818 */
[-C--:B------:R-:W-:Y:S08]  /*8000*/  HMMA.16816.F32.BF16 R28, R204, R174.reuse, R28 ;  /* 0x000000aecc1c723c */ /* 0x080ff0000004181c */
[C---:B------:R-:W-:Y:S01]  /*8010*/  HMMA.16816.F32.BF16 R32, R196.reuse, R174, R32 ;  /* 0x000000aec420723c */ /* 0x040fe20000041820 */
[----:B------:R-:W1:Y:S07]  /*8020*/  LDSM.16.M88.4 R172, [R218+0x5900] ;  /* 0x00590000daac783b */ /* 0x000e6e0000000200 */
[-C--:B--2---:R-:W-:Y:S08]  /*8030*/  HMMA.16816.F32.BF16 R36, R196, R180.reuse, R36 ;  /* 0x000000b4c424723c */ /* 0x084ff00000041824 */
[C---:B------:R-:W-:Y:S08]  /*8040*/  HMMA.16816.F32.BF16 R40, R204.reuse, R180, R40 ;  /* 0x000000b4cc28723c */ /* 0x040ff00000041828 */
[-C--:B------:R-:W-:Y:S08]  /*8050*/  HMMA.16816.F32.BF16 R44, R204, R182.reuse, R44 ;  /* 0x000000b6cc2c723c */ /* 0x080ff0000004182c */
[C---:B------:R-:W-:Y:S01]  /*8060*/  HMMA.16816.F32.BF16 R48, R196.reuse, R182, R48 ;  /* 0x000000b6c430723c */ /* 0x040fe20000041830 */
[----:B------:R-:W2:Y:S07]  /*8070*/  LDSM.16.M88.4 R180, [R217+0x800] ;  /* 0x00080000d9b4783b */ /* 0x000eae0000000200 */
[-C--:B---3--:R-:W-:Y:S08]  /*8080*/  HMMA.16816.F32.BF16 R52, R196, R184.reuse, R52 ;  /* 0x000000b8c434723c */ /* 0x088ff00000041834 */
        /* <DEDUP_REMOVED lines=9> */
[-C--:B-1----:R-:W-:Y:S08]  /*8120*/  HMMA.16816.F32.BF16 R84, R196, R172.reuse, R84 ;  /* 0x000000acc454723c */ /* 0x082ff00000041854 */
[C---:B------:R-:W-:Y:S08]  /*8130*/  HMMA.16816.F32.BF16 R88, R204.reuse, R172, R88 ;  /* 0x000000accc58723c */ /* 0x040ff00000041858 */
[-C--:B------:R-:W-:Y:S08]  /*8140*/  HMMA.16816.F32.BF16 R92, R204, R174.reuse, R92 ;  /* 0x000000aecc5c723c */ /* 0x080ff0000004185c */
[----:B------:R-:W-:Y:S01]  /*8150*/  HMMA.16816.F32.BF16 R96, R196, R174, R96 ;  /* 0x000000aec460723c */ /* 0x000fe20000041860 */
[----:B------:R-:W1:Y:S01]  /*8160*/  LDSM.16.M88.4 R172, [R217+0x2000] ;  /* 0x00200000d9ac783b */ /* 0x000e620000000200 */
[----:B------:R-:W-:Y:S05]  /*8170*/  DEPBAR.LE SB0, 0x0 ;  /* 0x000080000000791a */ /* 0x000fea0000000000 */
[----:B------:R-:W-:Y:S01]  /*8180*/  BAR.SYNC.DEFER_BLOCKING 0x0 ;  /* 0x0000000000007b1d */ /* 0x000fe20000010000 */
[-C--:B------:R-:W-:Y:S08]  /*8190*/  HMMA.16816.F32.BF16 R4, R188, R192.reuse, R4 ;  /* 0x000000c0bc04723c */ /* 0x080ff00000041804 */
[C---:B------:R-:W-:Y:S08]  /*81a0*/  HMMA.16816.F32.BF16 R8, R200.reuse, R192, R8 ;  /* 0x000000c0c808723c */ /* 0x040ff00000041808 */
[-C--:B------:R-:W-:Y:S08]  /*81b0*/  HMMA.16816.F32.BF16 R12, R200, R194.reuse, R12 ;  /* 0x000000c2c80c723c */ /* 0x080ff0000004180c */
[C---:B------:R-:W-:Y:S08]  /*81c0*/  HMMA.16816.F32.BF16 R16, R188.reuse, R194, R16 ;  /* 0x000000c2bc10723c */ /* 0x040ff00000041810 */
[-C--:B--2---:R-:W-:Y:S08]  /*81d0*/  HMMA.16816.F32.BF16 R20, R188, R180.reuse, R20 ;  /* 0x000000b4bc14723c */ /* 0x084ff00000041814 */
[C---:B------:R-:W-:Y:S07]  /*81e0*/  HMMA.16816.F32.BF16 R24, R200.reuse, R180, R24 ;  /* 0x000000b4c818723c */ /* 0x040fee0000041818 */
[-C--:B------:R-:W-:Y:S01]  /*81f0*/  @P0 IADD3 R180, P2, R2, R130.reuse, RZ ;  /* 0x0000008202b40210 */ /* 0x080fe20007f5e0ff */
[-C--:B------:R-:W-:Y:S04]  /*8200*/  HMMA.16816.F32.BF16 R28, R200, R182.reuse, R28 ;  /* 0x000000b6c81c723c */ /* 0x080fe8000004181c */
[--C-:B------:R-:W-:Y:S04]  /*8210*/  @P0 IMAD.X R181, R3, 0x1, R0.reuse, P2 ;  /* 0x0000000103b50824 */ /* 0x100fe800010e0600 */
[C---:B------:R-:W-:Y:S01]  /*8220*/  HMMA.16816.F32.BF16 R32, R188.reuse, R182, R32 ;  /* 0x000000b6bc20723c */ /* 0x040fe20000041820 */
[----:B------:R-:W2:Y:S06]  /*8230*/  LDL R183, [R1+0x18] ;  /* 0x0000180001b77983 */ /* 0x000eac0000100800 */
[----:B------:R-:W-:Y:S01]  /*8240*/  @!PT LDS RZ, [RZ] ;  /* 0x00000000fffff984 */ /* 0x000fe20000000800 */
[----:B------:R-:W-:Y:S01]  /*8250*/  @!PT LDS RZ, [RZ] ;  /* 0x00000000fffff984 */ /* 0x000fe20000000800 */
[----:B------:R-:W-:Y:S01]  /*8260*/  @!PT LDS RZ, [RZ] ;  /* 0x00000000fffff984 */ /* 0x000fe20000000800 */
[----:B------:R4:W-:Y:S01]  /*8270*/  @P0 LDGSTS.E.BYPASS.LTC128B.128 [R231+0x3100], [R128.64], !P6 ;  /* 0x0310000080e70fae */ /* 0x0009e2000f101d4c */
[-C--:B------:R-:W-:Y:S05]  /*8280*/  HMMA.16816.F32.BF16 R36, R188, R208.reuse, R36 ;  /* 0x000000d0bc24723c */ /* 0x080fea0000041824 */
[----:B------:R1:W-:Y:S03]  /*8290*/  @P0 LDGSTS.E.BYPASS.LTC128B.128 [R231+0x3900], [R2.64], !P6 ;  /* 0x0390000002e70fae */ /* 0x0003e6000f101d4c */
[C---:B------:R-:W-:Y:S03]  /*82a0*/  HMMA.16816.F32.BF16 R40, R200.reuse, R208, R40 ;  /* 0x000000d0c828723c */ /* 0x040fe60000041828 */
[----:B------:R2:W-:Y:S05]  /*82b0*/  @P0 LDGSTS.E.BYPASS.LTC128B.128 [R231+0x4100], [R180.64], !P6 ;  /* 0x04100000b4e70fae */ /* 0x0005ea000f101d4c */
[-C--:B------:R-:W-:Y:S08]  /*82c0*/  HMMA.16816.F32.BF16 R44, R200, R210.reuse, R44 ;  /* 0x000000d2c82c723c */ /* 0x080ff0000004182c */
[C---:B------:R-:W-:Y:S08]  /*82d0*/  HMMA.16816.F32.BF16 R48, R188.reuse, R210, R48 ;  /* 0x000000d2bc30723c */ /* 0x040ff00000041830 */
[-C--:B---3--:R-:W-:Y:S04]  /*82e0*/  HMMA.16816.F32.BF16 R52, R188, R184.reuse, R52 ;  /* 0x000000b8bc34723c */ /* 0x088fe80000041834 */
[----:B-1----:R-:W-:Y:S04]  /*82f0*/  IMAD R2, R229, -0x60, RZ ;  /* 0xffffffa0e5027824 */ /* 0x002fe800078e02ff */
[C---:B------:R-:W-:Y:S08]  /*8300*/  HMMA.16816.F32.BF16 R56, R200.reuse, R184, R56 ;  /* 0x000000b8c838723c */ /* 0x040ff00000041838 */
[-C--:B------:R-:W-:Y:S08]  /*8310*/  HMMA.16816.F32.BF16 R60, R200, R186.reuse, R60 ;  /* 0x000000bac83c723c */ /* 0x080ff0000004183c */
[C---:B------:R-:W-:Y:S08]  /*8320*/  HMMA.16816.F32.BF16 R64, R188.reuse, R186, R64 ;  /* 0x000000babc40723c */ /* 0x040ff00000041840 */
[-C--:B------:R-:W-:Y:S08]  /*8330*/  HMMA.16816.F32.BF16 R68, R188, R172.reuse, R68 ;  /* 0x000000acbc44723c */ /* 0x080ff00000041844 */
[C---:B------:R-:W-:Y:S01]  /*8340*/  HMMA.16816.F32.BF16 R72, R200.reuse, R172, R72 ;  /* 0x000000acc848723c */ /* 0x040fe20000041848 */
[----:B------:R1:W3:Y:S07]  /*8350*/  LDL R173, [R1+0x20] ;  /* 0x0000200001ad7983 */ /* 0x0002ee0000100800 */
[-C--:B------:R-:W-:Y:S08]  /*8360*/  HMMA.16816.F32.BF16 R76, R200, R174.reuse, R76 ;  /* 0x000000aec84c723c */ /* 0x080ff0000004184c */
[C---:B------:R-:W-:Y:S07]  /*8370*/  HMMA.16816.F32.BF16 R80, R188.reuse, R174, R80 ;  /* 0x000000aebc50723c */ /* 0x040fee0000041850 */
[-C--:B------:R-:W-:Y:S01]  /*8380*/  @P0 IADD3 R174, P1, R180, R130.reuse, RZ ;  /* 0x00000082b4ae0210 */ /* 0x080fe20007f3e0ff */
[-C--:B------:R-:W-:Y:S04]  /*8390*/  HMMA.16816.F32.BF16 R84, R188, R176.reuse, R84 ;  /* 0x000000b0bc54723c */ /* 0x080fe80000041854 */
[--C-:B------:R-:W-:Y:S01]  /*83a0*/  @P0 IMAD.X R175, R181, 0x1, R0.reuse, P1 ;  /* 0x00000001b5af0824 */ /* 0x100fe200008e0600 */
[-C--:B----4-:R-:W-:Y:S03]  /*83b0*/  @P0 IADD3 R128, P2, R174, R130.reuse, RZ ;  /* 0x00000082ae800210 */ /* 0x090fe60007f5e0ff */
[C---:B------:R-:W-:Y:S01]  /*83c0*/  HMMA.16816.F32.BF16 R88, R200.reuse, R176, R88 ;  /* 0x000000b0c858723c */ /* 0x040fe20000041858 */
[----:B------:R4:W-:Y:S03]  /*83d0*/  @P0 LDGSTS.E.BYPASS.LTC128B.128 [R231+0x4900], [R174.64], !P6 ;  /* 0x04900000aee70fae */ /* 0x0009e6000f101d4c */
[--C-:B------:R-:W-:Y:S03]  /*83e0*/  @P0 IMAD.X R129, R175, 0x1, R0.reuse, P2 ;  /* 0x00000001af810824 */ /* 0x100fe600010e0600 */
[----:B------:R-:W-:Y:S01]  /*83f0*/  @P0 IADD3 R176, P1, R128, R130, RZ ;  /* 0x0000008280b00210 */ /* 0x000fe20007f3e0ff */
[-C--:B------:R-:W-:Y:S01]  /*8400*/  HMMA.16816.F32.BF16 R92, R200, R178.reuse, R92 ;  /* 0x000000b2c85c723c */ /* 0x080fe2000004185c */
[----:B------:R1:W-:Y:S03]  /*8410*/  @P0 LDGSTS.E.BYPASS.LTC128B.128 [R231+0x5100], [R128.64], !P6 ;  /* 0x0510000080e70fae */ /* 0x0003e6000f101d4c */
[----:B------:R-:W-:Y:S04]  /*8420*/  @P0 IMAD.X R177, R129, 0x1, R0, P1 ;  /* 0x0000000181b10824 */ /* 0x000fe800008e0600 */
[----:B------:R-:W-:Y:S01]  /*8430*/  HMMA.16816.F32.BF16 R96, R188, R178, R96 ;  /* 0x000000b2bc60723c */ /* 0x000fe20000041860 */
[----:B------:R1:W-:Y:S01]  /*8440*/  @P0 LDGSTS.E.BYPASS.LTC128B.128 [R231+0x5900], [R176.64], !P6 ;  /* 0x05900000b0e70fae */ /* 0x0003e2000f101d4c */
[----:B------:R-:W-:Y:S05]  /*8450*/  PLOP3.LUT P0, PT, PT, PT, UP1, 0x40, 0x0 ;  /* 0x000000000000781c */ /* 0x000fea0003f0e818 */
[----:B------:R-:W0:Y:S01]  /*8460*/  LDGDEPBAR ;  /* 0x00000000000079af */ /* 0x000e220000000000 */
[----:B--2---:R-:W-:Y:S04]  /*8470*/  IADD3 R182, -R183, 0x1, R2 ;  /* 0x00000001b7b67810 */ /* 0x004fe80007ffe102 */
[----:B-1----:R-:W-:Y:S04]  /*8480*/  IADD3 R176, R182, c[0x0][0x1d0], RZ ;  /* 0x00007400b6b07a10 */ /* 0x002fe80007ffe0ff */
[----:B------:R-:W-:Y:S04]  /*8490*/  IADD3 R176, R176, -c[0x0][0x168], RZ ;  /* 0x80005a00b0b07a10 */ /* 0x000fe80007ffe0ff */
[C---:B----4-:R-:W-:Y:S02]  /*84a0*/  IADD3 R174, R176.reuse, c[0x0][0x328], RZ ;  /* 0x0000ca00b0ae7a10 */ /* 0x050fe40007ffe0ff */
[----:B------:R-:W-:Y:S01]  /*84b0*/  IADD3 R175, R176, UR11, RZ ;  /* 0x0000000bb0af7c10 */ /* 0x000fe2000fffe0ff */
[----:B---3--:R-:W-:Y:S05]  /*84c0*/  @P3 IMAD.MOV.U32 R173, RZ, RZ, R135 ;  /* 0x000000ffffad3224 */ /* 0x008fea00078e0087 */
[----:B------:R-:W1:Y:S02]  /*84d0*/  SHFL.IDX PT, R3, R173, RZ, 0x1c1f ;  /* 0x001c1fffad037589 */ /* 0x000e6400000e0000 */
[----:B-1----:R-:W-:Y:S02]  /*84e0*/  IMAD.IADD R135, R174, 0x1, R3 ;  /* 0x00000001ae877824 */ /* 0x002fe400078e0203 */
[----:B------:R-:W-:Y:S01]  /*84f0*/  IMAD.IADD R0, R3, 0x1, R175 ;  /* 0x0000000103007824 */ /* 0x000fe200078e02af */
        /* <DEDUP_REMOVED lines=15> */
.L_x_902:
[----:B------:R-:W-:Y:S04]  /*85f0*/  MOV R128, c[0x0][0x32c] ;  /* 0x0000cb0000807a02 */ /* 0x000fe80000000f00 */
[----:B------:R-:W-:Y:S11]  /*8600*/  ISETP.NE.AND P0, PT, R128, 0x1, PT ;  /* 0x000000018000780c */ /* 0x000ff60003f05270 */
[----:B------:R-:W-:Y:S02]  /*8610*/  @!UPT UIADD3 URZ, URZ, URZ, URZ ;  /* 0x0000003f3f3ff290 */ /* 0x000fe4000fffe03f */
[----:B------:R-:W-:Y:S05]  /*8620*/  @P0 IMAD.HI.U32 R128, R3, c[0x0][0x330], RZ ;  /* 0x0000cc0003800a27 */ /* 0x000fea00078e00ff */
[----:B------:R-:W-:Y:S02]  /*8630*/  @P0 SHF.R.U32.HI R3, RZ, c[0x0][0x334], R128 ;  /* 0x0000cd00ff030a19 */ /* 0x000fe40000011680 */
.L_x_903:
[----:B------:R-:W-:Y:S05]  /*8640*/  BSYNC B0 ;  /* 0x0000000000007941 */ /* 0x000fea0003800000 */
.L_x_901:
[----:B------:R-:W-:Y:S04]  /*8650*/  IMAD.IADD R128, R2, 0x1, -R183 ;  /* 0x0000000102807824 */ /* 0x000fe800078e0ab7 */
[----:B------:R-:W-:Y:S05]  /*8660*/  IMAD R3, R3, c[0x0][0x32c], R128 ;  /* 0x0000cb0003037a24 */ /* 0x000fea00078e0280 */
[----:B------:R-:W-:Y:S02]  /*8670*/  IADD3 R128, R3, c[0x0][0x32c], RZ ;  /* 0x0000cb0003807a10 */ /* 0x000fe40007ffe0ff */
[----:B------:R-:W-:Y:S02]  /*8680*/  IMNMX R0, R0, R3, !PT ;  /* 0x0000000300007217 */ /* 0x000fe40007800200 */
[----:B------:R-:W-:Y:S02]  /*8690*/  IMNMX R135, R135, R128, PT ;  /* 0x0000008087877217 */ /* 0x000fe40003800200 */
.L_x_900:
[----:B------:R-:W-:Y:S01]  /*86a0*/  PLOP3.LUT P0, PT, PT, PT, UP1, 0x40, 0x0 ;  /* 0x000000000000781c */ /* 0x000fe20003f0e818 */
[----:B------:R-:W1:Y:S02]  /*86b0*/  SHFL.IDX PT, R3, R173, 0x1, 0x1c1f ;  /* 0x003c1f00ad037f89 */ /* 0x000e6400000e0000 */
[----:B-1----:R-:W-:Y:S01]  /*86c0*/  IADD3 R128, R175, R3, RZ ;  /* 0x00000003af807210 */ /* 0x002fe20007ffe0ff */
[----:B------:R-:W-:Y:S09]  /*86d0*/  IMAD.IADD R130, R174, 0x1, R3 ;  /* 0x00000001ae827824 */ /* 0x000ff200078e0203 */
        /* <DEDUP_REMOVED lines=15> */
.L_x_906:
[----:B------:R-:W-:Y:S04]  /*87d0*/  MOV R129, c[0x0][0x32c] ;  /* 0x0000cb0000817a02 */ /* 0x000fe80000000f00 */
[----:B------:R-:W-:Y:S11]  /*87e0*/  ISETP.NE.AND P0, PT, R129, 0x1, PT ;  /* 0x000000018100780c */ /* 0x000ff60003f05270 */
[----:B------:R-:W-:Y:S02]  /*87f0*/  @!UPT UIADD3 URZ, URZ, URZ, URZ ;  /* 0x0000003f3f3ff290 */ /* 0x000fe4000fffe03f */
[----:B------:R-:W-:Y:S05]  /*8800*/  @P0 IMAD.HI.U32 R129, R3, c[0x0][0x330], RZ ;  /* 0x0000cc0003810a27 */ /* 0x000fea00078e00ff */
[----:B------:R-:W-:Y:S02]  /*8810*/  @P0 SHF.R.U32.HI R3, RZ, c[0x0][0x334], R129 ;  /* 0x0000cd00ff030a19 */ /* 0x000fe40000011681 */
.L_x_907:
[----:B------:R-:W-:Y:S05]  /*8820*/  BSYNC B0 ;  /* 0x0000000000007941 */ /* 0x000fea0003800000 */
.L_x_905:
[----:B------:R-:W-:Y:S04]  /*8830*/  IMAD.IADD R129, R2, 0x1, -R183 ;  /* 0x0000000102817824 */ /* 0x000fe800078e0ab7 */
[----:B------:R-:W-:Y:S05]  /*8840*/  IMAD R3, R3, c[0x0][0x32c], R129 ;  /* 0x0000cb0003037a24 */ /* 0x000fea00078e0281 */
[----:B------:R-:W-:Y:S02]  /*8850*/  IADD3 R129, R3, c[0x0][0x32c], RZ ;  /* 0x0000cb0003817a10 */ /* 0x000fe40007ffe0ff */
[----:B------:R-:W-:Y:S02]  /*8860*/  IMNMX R128, R128, R3, !PT ;  /* 0x0000000380807217 */ /* 0x000fe40007800200 */
[----:B------:R-:W-:Y:S02]  /*8870*/  IMNMX R130, R130, R129, PT ;  /* 0x0000008182827217 */ /* 0x000fe40003800200 */
.L_x_904:
        /* <DEDUP_REMOVED lines=19> */
.L_x_910:
[----:B------:R-:W-:Y:S04]  /*89b0*/  MOV R177, c[0x0][0x32c] ;  /* 0x0000cb0000b17a02 */ /* 0x000fe80000000f00 */
[----:B------:R-:W-:Y:S11]  /*89c0*/  ISETP.NE.AND P0, PT, R177, 0x1, PT ;  /* 0x00000001b100780c */ /* 0x000ff60003f05270 */
[----:B------:R-:W-:Y:S02]  /*89d0*/  @!UPT UIADD3 URZ, URZ, URZ, URZ ;  /* 0x0000003f3f3ff290 */ /* 0x000fe4000fffe03f */
[----:B------:R-:W-:Y:S05]  /*89e0*/  @P0 IMAD.HI.U32 R177, R172, c[0x0][0x330], RZ ;  /* 0x0000cc00acb10a27 */ /* 0x000fea00078e00ff */
[----:B------:R-:W-:Y:S02]  /*89f0*/  @P0 SHF.R.U32.HI R172, RZ, c[0x0][0x334], R177 ;  /* 0x0000cd00ffac0a19 */ /* 0x000fe400000116b1 */
.L_x_911:
[----:B------:R-:W-:Y:S05]  /*8a00*/  BSYNC B0 ;  /* 0x0000000000007941 */ /* 0x000fea0003800000 */
.L_x_909:
[----:B------:R-:W-:Y:S04]  /*8a10*/  IMAD.IADD R177, R2, 0x1, -R183 ;  /* 0x0000000102b17824 */ /* 0x000fe800078e0ab7 */
[----:B------:R-:W-:Y:S05]  /*8a20*/  IMAD R172, R172, c[0x0][0x32c], R177 ;  /* 0x0000cb00acac7a24 */ /* 0x000fea00078e02b1 */
[----:B------:R-:W-:Y:S02]  /*8a30*/  IADD3 R177, R172, c[0x0][0x32c], RZ ;  /* 0x0000cb00acb17a10 */ /* 0x000fe40007ffe0ff */
[----:B------:R-:W-:Y:S02]  /*8a40*/  IMNMX R3, R3, R172, !PT ;  /* 0x000000ac03037217 */ /* 0x000fe40007800200 */
[----:B------:R-:W-:Y:S02]  /*8a50*/  IMNMX R129, R129, R177, PT ;  /* 0x000000b181817217 */ /* 0x000fe40003800200 */
.L_x_908:
[C---:B------:R-:W-:Y:S02]  /*8a60*/  ISETP.GE.AND P1, PT, R2.reuse, 0x9, PT ;  /* 0x000000090200780c */ /* 0x040fe40003f26270 */
[----:B------:R-:W-:Y:S02]  /*8a70*/  ISETP.GE.AND P3, PT, R2, 0xa, PT ;  /* 0x0000000a0200780c */ /* 0x000fe40003f66270 */
[C---:B------:R-:W-:Y:S02]  /*8a80*/  ISETP.GT.AND P0, PT, R0.reuse, 0x8, !P1 ;  /* 0x000000080000780c */ /* 0x040fe40004f04270 */
[----:B------:R-:W-:Y:S02]  /*8a90*/  P2R R180, PR, RZ, 0x8 ;  /* 0x00000008ffb47803 */ /* 0x000fe40000000000 */
[----:B------:R-:W-:Y:S02]  /*8aa0*/  ISETP.LT.OR P0, PT, R135, 0x9, P0 ;  /* 0x000000098700780c */ /* 0x000fe40000701670 */
[----:B------:R-:W-:Y:S02]  /*8ab0*/  ISETP.GT.AND P2, PT, R0, 0x9, !P3 ;  /* 0x000000090000780c */ /* 0x000fe40005f44270 */
[----:B------:R-:W-:Y:S02]  /*8ac0*/  FSEL R184, R16, -INF , !P0 ;  /* 0xff80000010b87808 */ /* 0x000fe40004000000 */
[----:B------:R-:W-:Y:S02]  /*8ad0*/  ISETP.GT.AND P0, PT, R128, 0x9, !P3 ;  /* 0x000000098000780c */ /* 0x000fe40005f04270 */
[----:B------:R-:W-:Y:S02]  /*8ae0*/  ISETP.GE.AND P3, PT, R2, 0x12, PT ;  /* 0x000000120200780c */ /* 0x000fe40003f66270 */
[----:B------:R-:W-:Y:S02]  /*8af0*/  ISETP.LT.OR P0, PT, R130, 0xa, P0 ;  /* 0x0000000a8200780c */ /* 0x000fe40000701670 */
[----:B------:R-:W-:Y:S02]  /*8b00*/  P2R R178, PR, RZ, 0x8 ;  /* 0x00000008ffb27803 */ /* 0x000fe40000000000 */
[----:B------:R-:W-:Y:S02]  /*8b10*/  FSEL R187, R19, -INF , !P0 ;  /* 0xff80000013bb7808 */ /* 0x000fe40004000000 */
[----:B------:R-:W-:Y:S02]  /*8b20*/  ISETP.GT.AND P0, PT, R0, 0x11, !P3 ;  /* 0x000000110000780c */ /* 0x000fe40005f04270 */
[C---:B------:R-:W-:Y:S02]  /*8b30*/  ISETP.LT.OR P2, PT, R135.reuse, 0xa, P2 ;  /* 0x0000000a8700780c */ /* 0x040fe40001741670 */
[----:B------:R-:W-:Y:S02]  /*8b40*/  ISETP.LT.OR P0, PT, R135, 0x12, P0 ;  /* 0x000000128700780c */ /* 0x000fe40000701670 */
[----:B------:R-:W-:Y:S02]  /*8b50*/  FSEL R185, R17, -INF , !P2 ;  /* 0xff80000011b97808 */ /* 0x000fe40005000000 */
[----:B------:R-:W-:Y:S02]  /*8b60*/  FSEL R190, R21, -INF , !P0 ;  /* 0xff80000015be7808 */ /* 0x000fe40004000000 */
[----:B------:R-:W-:Y:S02]  /*8b70*/  ISETP.GT.AND P0, PT, R128, 0x11, !P3 ;  /* 0x000000118000780c */ /* 0x000fe40005f04270 */
[----:B------:R-:W-:Y:S02]  /*8b80*/  ISETP.GE.AND P3, PT, R2, 0x19, PT ;  /* 0x000000190200780c */ /* 0x000fe40003f66270 */
[----:B------:R-:W-:Y:S02]  /*8b90*/  ISETP.LT.OR P0, PT, R130, 0x12, P0 ;  /* 0x000000128200780c */ /* 0x000fe40000701670 */
[----:B------:R-:W-:Y:S02]  /*8ba0*/  ISETP.GE.AND P2, PT, R2, 0x1a, PT ;  /* 0x0000001a0200780c */ /* 0x000fe40003f46270 */
[----:B------:R-:W-:Y:S02]  /*8bb0*/  FSEL R191, R23, -INF , !P0 ;  /* 0xff80000017bf7808 */ /* 0x000fe40004000000 */
[----:B------:R-:W-:Y:S02]  /*8bc0*/  ISETP.GT.AND P0, PT, R0, 0x18, !P3 ;  /* 0x000000180000780c */ /* 0x000fe40005f04270 */
[----:B------:R-:W-:Y:S02]  /*8bd0*/  P2R R181, PR, RZ, 0x2 ;  /* 0x00000002ffb57803 */ /* 0x000fe40000000000 */
[C---:B------:R-:W-:Y:S02]  /*8be0*/  ISETP.LT.OR P0, PT, R135.reuse, 0x19, P0 ;  /* 0x000000198700780c */ /* 0x040fe40000701670 */
[----:B------:R-:W-:Y:S02]  /*8bf0*/  ISETP.GT.AND P1, PT, R128, 0x8, !P1 ;  /* 0x000000088000780c */ /* 0x000fe40004f24270 */
[----:B------:R-:W-:Y:S02]  /*8c00*/  FSEL R192, R32, -INF , !P0 ;  /* 0xff80000020c07808 */ /* 0x000fe40004000000 */
[----:B------:R-:W-:Y:S02]  /*8c10*/  ISETP.GT.AND P0, PT, R0, 0x19, !P2 ;  /* 0x000000190000780c */ /* 0x000fe40005704270 */
[----:B------:R-:W-:Y:S02]  /*8c20*/  ISETP.GE.AND P4, PT, R2, 0x11, PT ;  /* 0x000000110200780c */ /* 0x000fe40003f86270 */
[----:B------:R-:W-:Y:S02]  /*8c30*/  ISETP.LT.OR P0, PT, R135, 0x1a, P0 ;  /* 0x0000001a8700780c */ /* 0x000fe40000701670 */
[----:B------:R-:W-:Y:S02]  /*8c40*/  ISETP.LT.OR P1, PT, R130, 0x9, P1 ;  /* 0x000000098200780c */ /* 0x000fe40000f21670 */
[----:B------:R-:W-:Y:S02]  /*8c50*/  FSEL R193, R33, -INF , !P0 ;  /* 0xff80000021c17808 */ /* 0x000fe40004000000 */
[----:B------:R-:W-:Y:S02]  /*8c60*/  ISETP.GT.AND P0, PT, R128, 0x18, !P3 ;  /* 0x000000188000780c */ /* 0x000fe40005f04270 */
[----:B------:R-:W-:Y:S02]  /*8c70*/  FSEL R186, R18, -INF , !P1 ;  /* 0xff80000012ba7808 */ /* 0x000fe40004800000 */
[----:B------:R-:W-:Y:S02]  /*8c80*/  ISETP.GT.AND P1, PT, R0, 0x10, !P4 ;  /* 0x000000100000780c */ /* 0x000fe40006724270 */
[----:B------:R-:W-:Y:S02]  /*8c90*/  ISETP.LT.OR P0, PT, R130, 0x19, P0 ;  /* 0x000000198200780c */ /* 0x000fe40000701670 */
[----:B------:R-:W-:Y:S02]  /*8ca0*/  ISETP.LT.OR P1, PT, R135, 0x11, P1 ;  /* 0x000000118700780c */ /* 0x000fe40000f21670 */
[----:B------:R-:W-:Y:S02]  /*8cb0*/  FSEL R194, R34, -INF , !P0 ;  /* 0xff80000022c27808 */ /* 0x000fe40004000000 */
[----:B------:R-:W-:Y:S02]  /*8cc0*/  ISETP.GT.AND P0, PT, R128, 0x19, !P2 ;  /* 0x000000198000780c */ /* 0x000fe40005704270 */
[----:B------:R-:W-:Y:S02]  /*8cd0*/  FSEL R188, R20, -INF , !P1 ;  /* 0xff80000014bc7808 */ /* 0x000fe40004800000 */
[----:B------:R-:W-:Y:S02]  /*8ce0*/  ISETP.GT.AND P1, PT, R128, 0x10, !P4 ;  /* 0x000000108000780c */ /* 0x000fe40006724270 */
[----:B------:R-:W-:Y:S02]  /*8cf0*/  P2R R172, PR, RZ, 0x4 ;  /* 0x00000004ffac7803 */ /* 0x000fe40000000000 */
[----:B------:R-:W-:Y:S02]  /*8d00*/  ISETP.LT.OR P0, PT, R130, 0x1a, P0 ;  /* 0x0000001a8200780c */ /* 0x000fe40000701670 */
        /* <DEDUP_REMOVED lines=66> */
[----:B------:R-:W-:Y:S04]  /*9130*/  ISETP.GT.AND P0, PT, R0, 0x39, !P1 ;  /* 0x000000390000780c */ /* 0x000fe80004f04270 */
[----:B------:R-:W-:Y:S04]  /*9140*/  ISETP.LT.OR P0, PT, R135, 0x3a, P0 ;  /* 0x0000003a8700780c */ /* 0x000fe80000701670 */
        /* <DEDUP_REMOVED lines=35> */
[----:B------:R-:W-:Y:S04]  /*9380*/  ISETP.LT.OR P0, PT, R130, 0x49, P0 ;  /* 0x000000498200780c */ /* 0x000fe80000701670 */
[----:B------:R-:W-:Y:S02]  /*9390*/  FSEL R248, R82, -INF , !P0 ;  /* 0xff80000052f87808 */ /* 0x000fe40004000000 */
[----:B------:R-:W-:Y:S02]  /*93a0*/  ISETP.GT.AND P0, PT, R128, 0x49, !P1 ;  /* 0x000000498000780c */ /* 0x000fe40004f04270 */
[----:B------:R-:W-:Y:S02]  /*93b0*/  ISETP.GE.AND P1, PT, R2, 0x1, PT ;  /* 0x000000010200780c */ /* 0x000fe40003f26270 */
[----:B------:R-:W-:Y:S04]  /*93c0*/  ISETP.LT.OR P0, PT, R130, 0x4a, P0 ;  /* 0x0000004a8200780c */ /* 0x000fe80000701670 */
[----:B------:R-:W-:Y:S02]  /*93d0*/  FSEL R249, R83, -INF , !P0 ;  /* 0xff80000053f97808 */ /* 0x000fe40004000000 */
[----:B------:R-:W-:Y:S04]  /*93e0*/  ISETP.GT.AND P0, PT, R0, 0x50, !P3 ;  /* 0x000000500000780c */ /* 0x000fe80005f04270 */
[C---:B------:R-:W-:Y:S04]  /*93f0*/  ISETP.LT.OR P0, PT, R135.reuse, 0x51, P0 ;  /* 0x000000518700780c */ /* 0x040fe80000701670 */
        /* <DEDUP_REMOVED lines=10> */
[C---:B------:R-:W-:Y:S04]  /*94a0*/  ISETP.GT.AND P0, PT, R0.reuse, 0x1, !P2 ;  /* 0x000000010000780c */ /* 0x040fe80005704270 */
[----:B------:R-:W-:Y:S04]  /*94b0*/  ISETP.LT.OR P0, PT, R135, 0x2, P0 ;  /* 0x000000028700780c */ /* 0x000fe80000701670 */
[----:B------:R-:W-:Y:S02]  /*94c0*/  FSEL R37, R5, -INF , !P0 ;  /* 0xff80000005257808 */ /* 0x000fe40004000000 */
[----:B------:R-:W-:Y:S04]  /*94d0*/  ISETP.GT.AND P0, PT, R0, RZ, !P1 ;  /* 0x000000ff0000720c */ /* 0x000fe80004f04270 */
        /* <DEDUP_REMOVED lines=107> */
[----:B------:R-:W-:Y:S02]  /*9b90*/  ISETP.GT.AND P0, PT, R3, 0x59, !P6 ;  /* 0x000000590300780c */ /* 0x000fe40007704270 */
[----:B------:R-:W1:Y:S01]  /*9ba0*/  SHFL.IDX PT, R3, R173, 0x3, 0x1c1f ;  /* 0x007c1f00ad037f89 */ /* 0x000e6200000e0000 */
[----:B------:R-:W-:Y:S02]  /*9bb0*/  ISETP.NE.AND P6, PT, R183, RZ, PT ;  /* 0x000000ffb700720c */ /* 0x000fe40003fc5270 */
[----:B------:R-:W-:Y:S04]  /*9bc0*/  ISETP.LT.OR P0, PT, R129, 0x5a, P0 ;  /* 0x0000005a8100780c */ /* 0x000fe80000701670 */
        /* <DEDUP_REMOVED lines=19> */
.L_x_914:
[----:B------:R-:W-:Y:S04]  /*9d00*/  MOV R2, c[0x0][0x32c] ;  /* 0x0000cb0000027a02 */ /* 0x000fe80000000f00 */
[----:B------:R-:W-:Y:S11]  /*9d10*/  ISETP.NE.AND P0, PT, R2, 0x1, PT ;  /* 0x000000010200780c */ /* 0x000ff60003f05270 */
[----:B------:R-:W-:Y:S02]  /*9d20*/  @!UPT UIADD3 URZ, URZ, URZ, URZ ;  /* 0x0000003f3f3ff290 */ /* 0x000fe4000fffe03f */
[----:B------:R-:W-:Y:S05]  /*9d30*/  @P0 IMAD.HI.U32 R2, R0, c[0x0][0x330], RZ ;  /* 0x0000cc0000020a27 */ /* 0x000fea00078e00ff */
[----:B------:R-:W-:Y:S02]  /*9d40*/  @P0 SHF.R.U32.HI R0, RZ, c[0x0][0x334], R2 ;  /* 0x0000cd00ff000a19 */ /* 0x000fe40000011602 */
.L_x_915:
[----:B------:R-:W-:Y:S05]  /*9d50*/  BSYNC B0 ;  /* 0x0000000000007941 */ /* 0x000fea0003800000 */
.L_x_913:
[----:B------:R-:W-:Y:S02]  /*9d60*/  IADD3 R2, R182, -0x1, RZ ;  /* 0xffffffffb6027810 */ /* 0x000fe40007ffe0ff */
[C-C-:B------:R-:W-:Y:S02]  /*9d70*/  IADD3 R4, R3.reuse, UR11, R176.reuse ;  /* 0x0000000b03047c10 */ /* 0x140fe4000fffe0b0 */
[----:B------:R-:W-:Y:S01]  /*9d80*/  IADD3 R3, R3, c[0x0][0x328], R176 ;  /* 0x0000ca0003037a10 */ /* 0x000fe20007ffe0b0 */
[----:B------:R-:W-:Y:S05]  /*9d90*/  IMAD R0, R0, c[0x0][0x32c], R2 ;  /* 0x0000cb0000007a24 */ /* 0x000fea00078e0202 */
[----:B------:R-:W-:Y:S02]  /*9da0*/  IADD3 R2, R0, c[0x0][0x32c], RZ ;  /* 0x0000cb0000027a10 */ /* 0x000fe40007ffe0ff */
[----:B------:R-:W-:Y:S02]  /*9db0*/  IMNMX R0, R4, R0, !PT ;  /* 0x0000000004007217 */ /* 0x000fe40007800200 */
[----:B------:R-:W-:Y:S02]  /*9dc0*/  IMNMX R2, R3, R2, PT ;  /* 0x0000000203027217 */ /* 0x000fe40003800200 */
.L_x_912:
[----:B------:R-:W-:Y:S02]  /*9dd0*/  ISETP.GT.AND P0, PT, R0, RZ, !P1 ;  /* 0x000000ff0000720c */ /* 0x000fe40004f04270 */
[----:B------:R-:W-:Y:S02]  /*9de0*/  FMNMX.FTZ R130, R36, R131, !PT ;  /* 0x0000008324827209 */ /* 0x000fe40007810000 */
[----:B------:R-:W-:Y:S02]  /*9df0*/  ISETP.LT.OR P0, PT, R2, 0x1, P0 ;  /* 0x000000010200780c */ /* 0x000fe40000701670 */
[----:B------:R-:W-:Y:S02]  /*9e00*/  FMNMX.FTZ R130, R37, R130, !PT ;  /* 0x0000008225827209 */ /* 0x000fe40007810000 */
[----:B------:R-:W-:Y:S02]  /*9e10*/  FSEL R10, R10, -INF , !P0 ;  /* 0xff8000000a0a7808 */ /* 0x000fe40004000000 */
[----:B------:R-:W-:Y:S02]  /*9e20*/  ISETP.GT.AND P0, PT, R0, 0x1, !P2 ;  /* 0x000000010000780c */ /* 0x000fe40005704270 */
[----:B------:R-:W-:Y:S02]  /*9e30*/  FMNMX.FTZ R130, R184, R130, !PT ;  /* 0x00000082b8827209 */ /* 0x000fe40007810000 */
[----:B------:R-:W-:Y:S02]  /*9e40*/  ISETP.LT.OR P0, PT, R2, 0x2, P0 ;  /* 0x000000020200780c */ /* 0x000fe40000701670 */
[----:B------:R-:W-:Y:S02]  /*9e50*/  ISETP.NE.AND P2, PT, R178, RZ, PT ;  /* 0x000000ffb200720c */ /* 0x000fe40003f45270 */
[----:B------:R-:W-:Y:S02]  /*9e60*/  FSEL R11, R11, -INF , !P0 ;  /* 0xff8000000b0b7808 */ /* 0x000fe40004000000 */
[----:B------:R-:W-:Y:S02]  /*9e70*/  ISETP.NE.AND P0, PT, R181, RZ, PT ;  /* 0x000000ffb500720c */ /* 0x000fe40003f05270 */
[----:B------:R-:W-:Y:S02]  /*9e80*/  FMNMX.FTZ R130, R185, R130, !PT ;  /* 0x00000082b9827209 */ /* 0x000fe40007810000 */
        /* <DEDUP_REMOVED lines=66> */
[----:B------:R-:W-:Y:S02]  /*a2b0*/  FMNMX.FTZ R130, R80, R130, !PT ;  /* 0x0000008250827209 */ /* 0x000fe40007810000 */
[----:B------:R-:W-:Y:S02]  /*a2c0*/  ISETP.LT.OR P0, PT, R2, 0x2a, P0 ;  /* 0x0000002a0200780c */ /* 0x000fe40000701670 */
[----:B------:R-:W-:Y:S02]  /*a2d0*/  FMNMX.FTZ R3, R206, R3, !PT ;  /* 0x00000003ce037209 */ /* 0x000fe40007810000 */
[----:B------:R-:W-:Y:S02]  /*a2e0*/  FMNMX.FTZ R4, R9, R4, !PT ;  /* 0x0000000409047209 */ /* 0x000fe40007810000 */
[----:B------:R-:W-:Y:S02]  /*a2f0*/  FMNMX.FTZ R130, R82, R130, !PT ;  /* 0x0000008252827209 */ /* 0x000fe40007810000 */
[----:B------:R-:W-:Y:S02]  /*a300*/  FSEL R99, R47, -INF , !P0 ;  /* 0xff8000002f637808 */ /* 0x000fe40004000000 */
[----:B------:R-:W-:Y:S01]  /*a310*/  ISETP.NE.AND P0, PT, R23, RZ, PT ;  /* 0x000000ff1700720c */ /* 0x000fe20003f05270 */
[----:B------:R-:W1:Y:S01]  /*a320*/  SHFL.BFLY PT, R5, R130, 0x2, 0x1f ;  /* 0x0c401f0082057f89 */ /* 0x000e6200000e0000 */
        /* <DEDUP_REMOVED lines=25> */
[----:B-1----:R-:W-:Y:S02]  /*a4c0*/  FMNMX.FTZ R130, R130, R5, !PT ;  /* 0x0000000582827209 */ /* 0x002fe40007810000 */
[----:B------:R-:W-:Y:S02]  /*a4d0*/  ISETP.LT.OR P0, PT, R2, 0x39, P0 ;  /* 0x000000390200780c */ /* 0x000fe40000701670 */
[----:B------:R-:W-:Y:S01]  /*a4e0*/  FMNMX.FTZ R3, R252, R3, !PT ;  /* 0x00000003fc037209 */ /* 0x000fe20007810000 */
[----:B------:R-:W1:Y:S01]  /*a4f0*/  SHFL.BFLY PT, R6, R130, 0x1, 0x1f ;  /* 0x0c201f0082067f89 */ /* 0x000e6200000e0000 */
[----:B------:R-:W-:Y:S02]  /*a500*/  FMNMX.FTZ R4, R200, R4, !PT ;  /* 0x00000004c8047209 */ /* 0x000fe40007810000 */
[----:B------:R-:W-:Y:S02]  /*a510*/  FMNMX.FTZ R3, R87, R3, !PT ;  /* 0x0000000357037209 */ /* 0x000fe40007810000 */
[----:B------:R-:W-:Y:S02]  /*a520*/  FSEL R174, R62, -INF , !P0 ;  /* 0xff8000003eae7808 */ /* 0x000fe40004000000 */
[----:B------:R-:W-:Y:S02]  /*a530*/  MOV R62, R53 ;  /* 0x00000035003e7202 */ /* 0x000fe40000000f00 */
[----:B------:R-:W-:Y:S02]  /*a540*/  ISETP.NE.AND P0, PT, R20, RZ, PT ;  /* 0x000000ff1400720c */ /* 0x000fe40003f05270 */
[----:B------:R-:W-:Y:S02]  /*a550*/  FMNMX.FTZ R4, R201, R4, !PT ;  /* 0x00000004c9047209 */ /* 0x000fe40007810000 */
[----:B------:R-:W-:Y:S02]  /*a560*/  ISETP.GT.AND P0, PT, R0, 0x39, !P0 ;  /* 0x000000390000780c */ /* 0x000fe40004704270 */
[----:B------:R-:W-:Y:S02]  /*a570*/  FMNMX.FTZ R3, R62, R3, !PT ;  /* 0x000000033e037209 */ /* 0x000fe40007810000 */
[----:B------:R-:W-:Y:S02]  /*a580*/  FMNMX.FTZ R4, R209, R4, !PT ;  /* 0x00000004d1047209 */ /* 0x000fe40007810000 */
[----:B------:R-:W-:Y:S02]  /*a590*/  FMNMX.FTZ R3, R85, R3, !PT ;  /* 0x0000000355037209 */ /* 0x000fe40007810000 */
[----:B------:R-:W-:Y:S02]  /*a5a0*/  ISETP.NE.AND P2, PT, R19, RZ, PT ;  /* 0x000000ff1300720c */ /* 0x000fe40003f45270 */
[----:B------:R-:W-:Y:S01]  /*a5b0*/  ISETP.LT.OR P0, PT, R2, 0x3a, P0 ;  /* 0x0000003a0200780c */ /* 0x000fe20000701670 */
[----:B------:R-:W2:Y:S01]  /*a5c0*/  SHFL.BFLY PT, R129, R3, 0x2, 0x1f ;  /* 0x0c401f0003817f89 */ /* 0x000ea200000e0000 */
[----:B------:R-:W-:Y:S02]  /*a5d0*/  FMNMX.FTZ R4, R211, R4, !PT ;  /* 0x00000004d3047209 */ /* 0x000fe40007810000 */
[----:B------:R-:W-:Y:S02]  /*a5e0*/  FSEL R175, R63, -INF , !P0 ;  /* 0xff8000003faf7808 */ /* 0x000fe40004000000 */
[----:B------:R-:W-:Y:S02]  /*a5f0*/  ISETP.GT.AND P0, PT, R0, 0x40, !P2 ;  /* 0x000000400000780c */ /* 0x000fe40005704270 */
[----:B------:R-:W-:Y:S02]  /*a600*/  FMNMX.FTZ R4, R230, R4, !PT ;  /* 0x00000004e6047209 */ /* 0x000fe40007810000 */
[----:B------:R-:W-:Y:S02]  /*a610*/  ISETP.NE.AND P1, PT, R18, RZ, PT ;  /* 0x000000ff1200720c */ /* 0x000fe40003f25270 */
[----:B------:R-:W-:Y:S02]  /*a620*/  ISETP.LT.OR P0, PT, R2, 0x41, P0 ;  /* 0x000000410200780c */ /* 0x000fe40000701670 */
[----:B------:R-:W-:Y:S02]  /*a630*/  FMNMX.FTZ R4, R233, R4, !PT ;  /* 0x00000004e9047209 */ /* 0x000fe40007810000 */
[----:B------:R-:W-:Y:S02]  /*a640*/  FSEL R181, R74, -INF , !P0 ;  /* 0xff8000004ab57808 */ /* 0x000fe40004000000 */
[----:B------:R-:W-:Y:S02]  /*a650*/  ISETP.GT.AND P0, PT, R0, 0x41, !P1 ;  /* 0x000000410000780c */ /* 0x000fe40004f04270 */
[----:B------:R-:W-:Y:S02]  /*a660*/  FMNMX.FTZ R4, R241, R4, !PT ;  /* 0x00000004f1047209 */ /* 0x000fe40007810000 */
[----:B-1----:R-:W-:Y:S02]  /*a670*/  FMNMX.FTZ R130, R130, R6, !PT ;  /* 0x0000000682827209 */ /* 0x002fe40007810000 */
[----:B------:R-:W-:Y:S02]  /*a680*/  ISETP.NE.AND P2, PT, R17, RZ, PT ;  /* 0x000000ff1100720c */ /* 0x000fe40003f45270 */
[----:B------:R-:W-:Y:S01]  /*a690*/  ISETP.LT.OR P0, PT, R2, 0x42, P0 ;  /* 0x000000420200780c */ /* 0x000fe20000701670 */
[----:B------:R-:W-:Y:S01]  /*a6a0*/  FMUL.FTZ R71, R130, c[0x0][0x2d0] ;  /* 0x0000b40082477a20 */ /* 0x000fe20000410000 */
[----:B------:R-:W-:Y:S02]  /*a6b0*/  FMNMX.FTZ R5, R10, R134, !PT ;  /* 0x000000860a057209 */ /* 0x000fe40007810000 */
        /* <DEDUP_REMOVED lines=8> */
[----:B------:R-:W-:Y:S02]  /*a740*/  FMNMX.FTZ R5, R14, R5, !PT ;  /* 0x000000050e057209 */ /* 0x000fe40007810000 */
[----:B--2---:R-:W-:Y:S02]  /*a750*/  FMNMX.FTZ R129, R3, R129, !PT ;  /* 0x0000008103817209 */ /* 0x004fe40007810000 */
[----:B------:R-:W-:Y:S01]  /*a760*/  FMNMX.FTZ R3, R88, R4, !PT ;  /* 0x0000000458037209 */ /* 0x000fe20007810000 */
[--C-:B------:R-:W-:Y:S01]  /*a770*/  FFMA.FTZ R4, R36, c[0x0][0x2d0], -R71.reuse ;  /* 0x0000b40024047a23 */ /* 0x100fe20000010847 */
[----:B------:R-:W-:Y:S01]  /*a780*/  FMNMX.FTZ R5, R15, R5, !PT ;  /* 0x000000050f057209 */ /* 0x000fe20007810000 */
[----:B------:R-:W1:Y:S01]  /*a790*/  SHFL.BFLY PT, R6, R129, 0x1, 0x1f ;  /* 0x0c201f0081067f89 */ /* 0x000e6200000e0000 */
[----:B------:R-:W-:Y:S01]  /*a7a0*/  FMNMX.FTZ R3, R89, R3, !PT ;  /* 0x0000000359037209 */ /* 0x000fe20007810000 */
[----:B------:R2:W-:Y:S01]  /*a7b0*/  MUFU.EX2 R63, R4 ;  /* 0x00000004003f7308 */ /* 0x0005e20000000800 */
[----:B------:R-:W-:Y:S02]  /*a7c0*/  FMNMX.FTZ R5, R56, R5, !PT ;  /* 0x0000000538057209 */ /* 0x000fe40007810000 */
[----:B------:R-:W-:Y:S02]  /*a7d0*/  FMNMX.FTZ R3, R81, R3, !PT ;  /* 0x0000000351037209 */ /* 0x000fe40007810000 */
[----:B------:R-:W-:Y:S02]  /*a7e0*/  FMNMX.FTZ R5, R57, R5, !PT ;  /* 0x0000000539057209 */ /* 0x000fe40007810000 */
[----:B------:R-:W-:Y:S02]  /*a7f0*/  FMNMX.FTZ R3, R183, R3, !PT ;  /* 0x00000003b7037209 */ /* 0x000fe40007810000 */
[----:B------:R-:W-:Y:S02]  /*a800*/  FMNMX.FTZ R5, R60, R5, !PT ;  /* 0x000000053c057209 */ /* 0x000fe40007810000 */
[----:B------:R-:W-:Y:S01]  /*a810*/  ISETP.LT.OR P0, PT, R2, 0x49, P0 ;  /* 0x000000490200780c */ /* 0x000fe20000701670 */
[----:B------:R-:W3:Y:S01]  /*a820*/  SHFL.BFLY PT, R7, R3, 0x2, 0x1f ;  /* 0x0c401f0003077f89 */ /* 0x000ee200000e0000 */
[----:B------:R-:W-:Y:S02]  /*a830*/  FMNMX.FTZ R5, R84, R5, !PT ;  /* 0x0000000554057209 */ /* 0x000fe40007810000 */
[----:B------:R-:W-:Y:S01]  /*a840*/  ISETP.NE.AND P1, PT, R16, RZ, PT ;  /* 0x000000ff1000720c */ /* 0x000fe20003f25270 */
[--C-:B------:R-:W-:Y:S01]  /*a850*/  FFMA.FTZ R16, R192, c[0x0][0x2d0], -R71.reuse ;  /* 0x0000b400c0107a23 */ /* 0x100fe20000010847 */
[----:B------:R-:W-:Y:S02]  /*a860*/  FMNMX.FTZ R5, R96, R5, !PT ;  /* 0x0000000560057209 */ /* 0x000fe40007810000 */
[----:B------:R-:W-:Y:S01]  /*a870*/  FSEL R177, R78, -INF , !P0 ;  /* 0xff8000004eb17808 */ /* 0x000fe20004000000 */
[----:B------:R-:W-:Y:S01]  /*a880*/  MUFU.EX2 R34, R16 ;  /* 0x0000001000227308 */ /* 0x000fe20000000800 */
[----:B------:R-:W-:Y:S02]  /*a890*/  FMNMX.FTZ R5, R97, R5, !PT ;  /* 0x0000000561057209 */ /* 0x000fe40007810000 */
[----:B-1----:R-:W-:Y:S02]  /*a8a0*/  FMNMX.FTZ R129, R129, R6, !PT ;  /* 0x0000000681817209 */ /* 0x002fe40007810000 */
[----:B--2---:R-:W-:Y:S01]  /*a8b0*/  FMNMX.FTZ R4, R98, R5, !PT ;  /* 0x0000000562047209 */ /* 0x004fe20007810000 */
[--C-:B------:R-:W-:Y:S01]  /*a8c0*/  FFMA.FTZ R5, R37, c[0x0][0x2d0], -R71.reuse ;  /* 0x0000b40025057a23 */ /* 0x100fe20000010847 */
[C---:B------:R-:W-:Y:S01]  /*a8d0*/  ISETP.GT.AND P0, PT, R0.reuse, 0x49, !P1 ;  /* 0x000000490000780c */ /* 0x040fe20004f04270 */
[----:B------:R-:W-:Y:S01]  /*a8e0*/  FMUL.FTZ R92, R129, c[0x0][0x2d0] ;  /* 0x0000b400815c7a20 */ /* 0x000fe20000410000 */
[----:B------:R-:W-:Y:S01]  /*a8f0*/  ISETP.GT.AND P3, PT, R0, 0x50, !P3 ;  /* 0x000000500000780c */ /* 0x000fe20005f64270 */
[----:B------:R1:W-:Y:S01]  /*a900*/  MUFU.EX2 R24, R5 ;  /* 0x0000000500187308 */ /* 0x0003e20000000800 */
[----:B------:R-:W-:Y:S02]  /*a910*/  FMNMX.FTZ R4, R99, R4, !PT ;  /* 0x0000000463047209 */ /* 0x000fe40007810000 */
[----:B------:R-:W-:Y:S02]  /*a920*/  FSETP.NEU.FTZ.AND P1, PT, R129, -INF , PT ;  /* 0xff8000008100780b */ /* 0x000fe40003f3d000 */
[----:B------:R-:W-:Y:S02]  /*a930*/  ISETP.LT.OR P0, PT, R2, 0x4a, P0 ;  /* 0x0000004a0200780c */ /* 0x000fe40000701670 */
[----:B---3--:R-:W-:Y:S02]  /*a940*/  FMNMX.FTZ R3, R3, R7, !PT ;  /* 0x0000000703037209 */ /* 0x008fe40007810000 */
[----:B------:R-:W-:Y:S02]  /*a950*/  FSEL R92, R92, RZ, P1 ;  /* 0x000000ff5c5c7208 */ /* 0x000fe40000800000 */
[----:B------:R-:W-:Y:S01]  /*a960*/  FSEL R176, R79, -INF , !P0 ;  /* 0xff8000004fb07808 */ /* 0x000fe20004000000 */
[----:B------:R-:W2:Y:S01]  /*a970*/  SHFL.BFLY PT, R128, R3, 0x1, 0x1f ;  /* 0x0c201f0003807f89 */ /* 0x000ea200000e0000 */
[----:B------:R-:W-:Y:S01]  /*a980*/  ISETP.GT.AND P0, PT, R0, 0x51, !P4 ;  /* 0x000000510000780c */ /* 0x000fe20006704270 */
[--C-:B------:R-:W-:Y:S01]  /*a990*/  FFMA.FTZ R28, R195, c[0x0][0x2d0], -R92.reuse ;  /* 0x0000b400c31c7a23 */ /* 0x100fe2000001085c */
[----:B------:R-:W-:Y:S02]  /*a9a0*/  ISETP.NE.AND P4, PT, R52, RZ, PT ;  /* 0x000000ff3400720c */ /* 0x000fe40003f85270 */
[----:B------:R-:W-:Y:S02]  /*a9b0*/  ISETP.LT.OR P0, PT, R2, 0x52, P0 ;  /* 0x000000520200780c */ /* 0x000fe40000701670 */
[----:B------:R-:W-:Y:S01]  /*a9c0*/  ISETP.GT.AND P4, PT, R0, 0x59, !P4 ;  /* 0x000000590000780c */ /* 0x000fe20006784270 */
[----:B------:R-:W-:Y:S01]  /*a9d0*/  LDSM.16.MT88.4 R52, [R214+0x100] ;  /* 0x00010000d634783b */ /* 0x000fe20000004200 */
[----:B------:R-:W-:Y:S02]  /*a9e0*/  FSEL R179, R91, -INF , !P0 ;  /* 0xff8000005bb37808 */ /* 0x000fe40004000000 */
[----:B------:R-:W-:Y:S02]  /*a9f0*/  ISETP.LT.OR P0, PT, R2, 0x5a, P4 ;  /* 0x0000005a0200780c */ /* 0x000fe40002701670 */
[----:B-1----:R-:W-:Y:S01]  /*aa00*/  FMNMX.FTZ R5, R172, R4, !PT ;  /* 0x00000004ac057209 */ /* 0x002fe20007810000 */
[----:B------:R-:W-:Y:S01]  /*aa10*/  FFMA.FTZ R4, R184, c[0x0][0x2d0], -R71 ;  /* 0x0000b400b8047a23 */ /* 0x000fe20000010847 */
[----:B------:R-:W-:Y:S01]  /*aa20*/  FSEL R70, R95, -INF , !P0 ;  /* 0xff8000005f467808 */ /* 0x000fe20004000000 */
[----:B------:R-:W-:Y:S01]  /*aa30*/  LDSM.16.MT88.4 R76, [R215+0x100] ;  /* 0x00010000d74c783b */ /* 0x000fe20000004200 */
[----:B------:R-:W-:Y:S01]  /*aa40*/  MUFU.EX2 R95, R28 ;  /* 0x0000001c005f7308 */ /* 0x000fe20000000800 */
[----:B------:R-:W-:Y:S02]  /*aa50*/  FMNMX.FTZ R5, R173, R5, !PT ;  /* 0x00000005ad057209 */ /* 0x000fe40007810000 */
[----:B------:R-:W-:Y:S01]  /*aa60*/  ISETP.GT.AND P5, PT, R0, 0x58, !P5 ;  /* 0x000000580000780c */ /* 0x000fe20006fa4270 */
[--C-:B------:R-:W-:Y:S01]  /*aa70*/  FFMA.FTZ R0, R39, c[0x0][0x2d0], -R92.reuse ;  /* 0x0000b40027007a23 */ /* 0x100fe2000001085c */
[----:B------:R-:W-:Y:S02]  /*aa80*/  ISETP.LT.OR P3, PT, R2, 0x51, P3 ;  /* 0x000000510200780c */ /* 0x000fe40001f61670 */
[----:B--2---:R-:W-:Y:S01]  /*aa90*/  FMNMX.FTZ R128, R3, R128, !PT ;  /* 0x0000008003807209 */ /* 0x004fe20007810000 */
[--C-:B------:R-:W-:Y:S01]  /*aaa0*/  FFMA.FTZ R3, R187, c[0x0][0x2d0], -R92.reuse ;  /* 0x0000b400bb037a23 */ /* 0x100fe2000001085c */
[----:B------:R-:W-:Y:S01]  /*aab0*/  MOV R187, R82 ;  /* 0x0000005200bb7202 */ /* 0x000fe20000000f00 */
[----:B------:R1:W-:Y:S01]  /*aac0*/  MUFU.EX2 R86, R4 ;  /* 0x0000000400567308 */ /* 0x0003e20000000800 */
[----:B------:R-:W-:Y:S01]  /*aad0*/  FSEL R178, R90, -INF , !P3 ;  /* 0xff8000005ab27808 */ /* 0x000fe20005800000 */
[C---:B------:R-:W-:Y:S01]  /*aae0*/  FMUL.FTZ R93, R128.reuse, c[0x0][0x2d0] ;  /* 0x0000b400805d7a20 */ /* 0x040fe20000410000 */
[----:B------:R-:W-:Y:S02]  /*aaf0*/  FSETP.NEU.FTZ.AND P0, PT, R128, -INF , PT ;  /* 0xff8000008000780b */ /* 0x000fe40003f1d000 */
[----:B------:R-:W-:Y:S01]  /*ab00*/  ISETP.LT.OR P3, PT, R2, 0x59, P5 ;  /* 0x000000590200780c */ /* 0x000fe20002f61670 */
[--C-:B------:R-:W-:Y:S01]  /*ab10*/  FFMA.FTZ R2, R186, c[0x0][0x2d0], -R92.reuse ;  /* 0x0000b400ba027a23 */ /* 0x100fe2000001085c */
[----:B------:R-:W-:Y:S01]  /*ab20*/  FSEL R93, R93, RZ, P0 ;  /* 0x000000ff5d5d7208 */ /* 0x000fe20000000000 */
[----:B------:R-:W-:Y:S01]  /*ab30*/  IMAD.MOV.U32 R186, RZ, RZ, R81 ;  /* 0x000000ffffba7224 */ /* 0x000fe200078e0051 */
[----:B------:R-:W-:Y:S01]  /*ab40*/  FSEL R180, R94, -INF , !P3 ;  /* 0xff8000005eb47808 */ /* 0x000fe20005800000 */
[----:B------:R2:W3:Y:S01]  /*ab50*/  MUFU.EX2 R19, R3 ;  /* 0x0000000300137308 */ /* 0x0004e20000000800 */
[----:B------:R-:W-:Y:S01]  /*ab60*/  FMNMX.FTZ R5, R174, R5, !PT ;  /* 0x00000005ae057209 */ /* 0x000fe20007810000 */
[----:B------:R-:W-:Y:S02]  /*ab70*/  FFMA.FTZ R32, R48, c[0x0][0x2d0], -R93 ;  /* 0x0000b40030207a23 */ /* 0x000fe4000001085d */
[----:B------:R-:W-:Y:S01]  /*ab80*/  FFMA.FTZ R48, R196, c[0x0][0x2d0], -R71 ;  /* 0x0000b400c4307a23 */ /* 0x000fe20000010847 */
[----:B------:R-:W-:Y:S01]  /*ab90*/  FMNMX.FTZ R5, R175, R5, !PT ;  /* 0x00000005af057209 */ /* 0x000fe20007810000 */
[--C-:B------:R-:W-:Y:S02]  /*aba0*/  FFMA.FTZ R40, R50, c[0x0][0x2d0], -R93.reuse ;  /* 0x0000b40032287a23 */ /* 0x100fe4000001085d */
[----:B------:R-:W-:Y:S01]  /*abb0*/  FFMA.FTZ R44, R51, c[0x0][0x2d0], -R93 ;  /* 0x0000b400332c7a23 */ /* 0x000fe2000001085d */
[----:B------:R-:W-:Y:S01]  /*abc0*/  FMNMX.FTZ R5, R181, R5, !PT ;  /* 0x00000005b5057209 */ /* 0x000fe20007810000 */
[----:B------:R-:W-:Y:S03]  /*abd0*/  MUFU.EX2 R21, R0 ;  /* 0x0000000000157308 */ /* 0x000fe60000000800 */
[----:B------:R-:W-:Y:S01]  /*abe0*/  FMNMX.FTZ R5, R182, R5, !PT ;  /* 0x00000005b6057209 */ /* 0x000fe20007810000 */
[----:B-1----:R-:W-:Y:S06]  /*abf0*/  FFMA.FTZ R4, R185, c[0x0][0x2d0], -R71 ;  /* 0x0000b400b9047a23 */ /* 0x002fec0000010847 */
[----:B------:R1:W4:Y:S01]  /*ac00*/  MUFU.EX2 R83, R4 ;  /* 0x0000000400537308 */ /* 0x0003220000000800 */
[--C-:B--2---:R-:W-:Y:S02]  /*ac10*/  FFMA.FTZ R3, R8, c[0x0][0x2d0], -R93.reuse ;  /* 0x0000b40008037a23 */ /* 0x104fe4000001085d */
[--C-:B------:R-:W-:Y:S01]  /*ac20*/  FFMA.FTZ R8, R189, c[0x0][0x2d0], -R92.reuse ;  /* 0x0000b400bd087a23 */ /* 0x100fe2000001085c */
[----:B---3--:R-:W-:Y:S06]  /*ac30*/  MOV R189, R19 ;  /* 0x0000001300bd7202 */ /* 0x008fec0000000f00 */
[----:B------:R2:W-:Y:S10]  /*ac40*/  MUFU.EX2 R185, R3 ;  /* 0x0000000300b97308 */ /* 0x0005f40000000800 */
[----:B------:R-:W-:Y:S01]  /*ac50*/  MUFU.EX2 R25, R2 ;  /* 0x0000000200197308 */ /* 0x000fe20000000800 */
[--C-:B-1----:R-:W-:Y:S01]  /*ac60*/  FFMA.FTZ R4, R38, c[0x0][0x2d0], -R92.reuse ;  /* 0x0000b40026047a23 */ /* 0x102fe2000001085c */
[----:B----4-:R-:W-:Y:S01]  /*ac70*/  F2FP.BF16.PACK_AB R74, R83, R86 ;  /* 0x00000056534a723e */ /* 0x010fe200000010ff */
[----:B------:R-:W-:Y:S07]  /*ac80*/  LDSM.16.MT88.4 R36, [R216+0x100] ;  /* 0x00010000d824783b */ /* 0x000fee0000004200 */
[----:B------:R1:W3:Y:S01]  /*ac90*/  MUFU.EX2 R184, R4 ;  /* 0x0000000400b87308 */ /* 0x0002e20000000800 */
[--C-:B--2---:R-:W-:Y:S09]  /*aca0*/  FFMA.FTZ R3, R9, c[0x0][0x2d0], -R93.reuse ;  /* 0x0000b40009037a23 */ /* 0x104ff2000001085d */
[----:B------:R2:W4:Y:S10]  /*acb0*/  MUFU.EX2 R59, R3 ;  /* 0x00000003003b7308 */ /* 0x0005340000000800 */
[----:B------:R-:W-:Y:S01]  /*acc0*/  MUFU.EX2 R33, R8 ;  /* 0x0000000800217308 */ /* 0x000fe20000000800 */
[----:B-1----:R-:W-:Y:S02]  /*acd0*/  FMNMX.FTZ R4, R177, R5, !PT ;  /* 0x00000005b1047209 */ /* 0x002fe40007810000 */
[----:B---3--:R-:W-:Y:S02]  /*ace0*/  MOV R192, R184 ;  /* 0x000000b800c07202 */ /* 0x008fe40000000f00 */
[----:B------:R-:W-:Y:S04]  /*acf0*/  FMNMX.FTZ R4, R176, R4, !PT ;  /* 0x00000004b0047209 */ /* 0x000fe80007810000 */
[----:B------:R-:W-:Y:S01]  /*ad00*/  FMNMX.FTZ R4, R178, R4, !PT ;  /* 0x00000004b2047209 */ /* 0x000fe20007810000 */
[--C-:B--2---:R-:W-:Y:S01]  /*ad10*/  FFMA.FTZ R3, R12, c[0x0][0x2d0], -R93.reuse ;  /* 0x0000b4000c037a23 */ /* 0x104fe2000001085d */
[----:B----4-:R-:W-:Y:S01]  /*ad20*/  F2FP.BF16.PACK_AB R64, R59, R185 ;  /* 0x000000b93b40723e */ /* 0x010fe200000010ff */
[----:B------:R-:W-:Y:S01]  /*ad30*/  FFMA.FTZ R12, R191, c[0x0][0x2d0], -R92 ;  /* 0x0000b400bf0c7a23 */ /* 0x000fe2000001085c */
[----:B------:R-:W-:Y:S01]  /*ad40*/  FMNMX.FTZ R0, R179, R4, !PT ;  /* 0x00000004b3007209 */ /* 0x000fe20007810000 */
[----:B------:R1:W-:Y:S01]  /*ad50*/  MUFU.EX2 R61, R3 ;  /* 0x00000003003d7308 */ /* 0x0003e20000000800 */
[----:B------:R-:W-:Y:S02]  /*ad60*/  FFMA.FTZ R4, R13, c[0x0][0x2d0], -R93 ;  /* 0x0000b4000d047a23 */ /* 0x000fe4000001085d */
[----:B------:R-:W-:Y:S01]  /*ad70*/  FMNMX.FTZ R0, R180, R0, !PT ;  /* 0x00000000b4007209 */ /* 0x000fe20007810000 */
[----:B------:R-:W-:Y:S02]  /*ad80*/  IMAD.MOV.U32 R191, RZ, RZ, R185 ;  /* 0x000000ffffbf7224 */ /* 0x000fe400078e00b9 */
[----:B------:R-:W-:Y:S01]  /*ad90*/  IMAD.MOV.U32 R185, RZ, RZ, R89 ;  /* 0x000000ffffb97224 */ /* 0x000fe200078e0059 */
[----:B------:R-:W-:Y:S03]  /*ada0*/  FMNMX.FTZ R0, R70, R0, !PT ;  /* 0x0000000046007209 */ /* 0x000fe60007810000 */
[----:B------:R2:W-:Y:S02]  /*adb0*/  MUFU.EX2 R18, R4 ;  /* 0x0000000400127308 */ /* 0x0005e40000000800 */
[----:B------:R-:W1:Y:S02]  /*adc0*/  SHFL.BFLY PT, R2, R0, 0x2, 0x1f ;  /* 0x0c401f0000027f89 */ /* 0x000e6400000e0000 */
[----:B-1----:R-:W-:Y:S01]  /*add0*/  FMNMX.FTZ R3, R0, R2, !PT ;  /* 0x0000000200037209 */ /* 0x002fe20007810000 */
[----:B------:R-:W-:Y:S01]  /*ade0*/  FFMA.FTZ R2, R188, c[0x0][0x2d0], -R71 ;  /* 0x0000b400bc027a23 */ /* 0x000fe20000010847 */
[----:B------:R-:W-:Y:S01]  /*adf0*/  FSEL R0, R130, RZ, P2 ;  /* 0x000000ff82007208 */ /* 0x000fe20001000000 */
[----:B------:R-:W-:Y:S03]  /*ae00*/  IMAD.MOV.U32 R188, RZ, RZ, R21 ;  /* 0x000000ffffbc7224 */ /* 0x000fe600078e0015 */
[----:B------:R1:W-:Y:S01]  /*ae10*/  MUFU.EX2 R31, R2 ;  /* 0x00000002001f7308 */ /* 0x0003e20000000800 */
[----:B--2---:R-:W2:Y:S01]  /*ae20*/  SHFL.BFLY PT, R4, R3, 0x1, 0x1f ;  /* 0x0c201f0003047f89 */ /* 0x004ea200000e0000 */
[----:B------:R-:W-:Y:S01]  /*ae30*/  FADD.FTZ R0, -R0, R131 ;  /* 0x0000008300007221 */ /* 0x000fe20000010100 */
[----:B------:R-:W-:Y:S02]  /*ae40*/  F2FP.BF16.PACK_AB R73, R188, R184 ;  /* 0x000000b8bc49723e */ /* 0x000fe400000010ff */
[----:B------:R-:W-:Y:S01]  /*ae50*/  MOV R184, R87 ;  /* 0x0000005700b87202 */ /* 0x000fe20000000f00 */
[----:B------:R-:W-:Y:S03]  /*ae60*/  FMUL.FTZ R0, R0, c[0x0][0x2d0] ;  /* 0x0000b40000007a20 */ /* 0x000fe60000410000 */
        /* <DEDUP_REMOVED lines=9> */
[----:B------:R-:W-:Y:S01]  /*af00*/  MOV R149, R192 ;  /* 0x000000c000957202 */ /* 0x000fe20000000f00 */
[----:B------:R-:W1:Y:S01]  /*af10*/  MUFU.EX2 R68, R2 ;  /* 0x0000000200447308 */ /* 0x000e620000000800 */
[----:B------:R-:W-:Y:S01]  /*af20*/  FSETP.NEU.FTZ.AND P0, PT, R3, -INF , PT ;  /* 0xff8000000300780b */ /* 0x000fe20003f1d000 */
[----:B------:R-:W-:Y:S02]  /*af30*/  FADD.FTZ R0, -R0, R133 ;  /* 0x0000008500007221 */ /* 0x000fe40000010100 */
[----:B------:R-:W-:Y:S01]  /*af40*/  FMUL.FTZ R16, R69, R148 ;  /* 0x0000009445107220 */ /* 0x000fe20000410000 */
[----:B------:R-:W-:Y:S01]  /*af50*/  FSEL R94, R94, RZ, P0 ;  /* 0x000000ff5e5e7208 */ /* 0x000fe20000000000 */
[----:B------:R-:W-:Y:S01]  /*af60*/  FMUL.FTZ R0, R0, c[0x0][0x2d0] ;  /* 0x0000b40000007a20 */ /* 0x000fe20000410000 */
[----:B------:R-:W-:Y:S01]  /*af70*/  MOV R148, R88 ;  /* 0x0000005800947202 */ /* 0x000fe20000000f00 */
[----:B------:R-:W-:Y:S02]  /*af80*/  FFMA.FTZ R88, R202, c[0x0][0x2d0], -R92 ;  /* 0x0000b400ca587a23 */ /* 0x000fe4000001085c */
[----:B------:R2:W4:Y:S01]  /*af90*/  MUFU.EX2 R2, R0 ;  /* 0x0000000000027308 */ /* 0x0005220000000800 */
[--C-:B------:R-:W-:Y:S09]  /*afa0*/  FFMA.FTZ R4, R14, c[0x0][0x2d0], -R94.reuse ;  /* 0x0000b4000e047a23 */ /* 0x100ff2000001085e */
[----:B------:R5:W-:Y:S01]  /*afb0*/  MUFU.EX2 R5, R4 ;  /* 0x0000000400057308 */ /* 0x000be20000000800 */
[C---:B-1----:R-:W-:Y:S02]  /*afc0*/  FMUL.FTZ R6, R68.reuse, R138 ;  /* 0x0000008a44067220 */ /* 0x042fe40000410000 */
[C---:B------:R-:W-:Y:S01]  /*afd0*/  FMUL.FTZ R7, R68.reuse, R139 ;  /* 0x0000008b44077220 */ /* 0x040fe20000410000 */
[----:B------:R-:W-:Y:S01]  /*afe0*/  MOV R139, R18 ;  /* 0x00000012008b7202 */ /* 0x000fe20000000f00 */
[C---:B------:R-:W-:Y:S05]  /*aff0*/  FMUL.FTZ R18, R68.reuse, R150 ;  /* 0x0000009644127220 */ /* 0x040fea0000410000 */
[----:B------:R1:W-:Y:S01]  /*b000*/  MUFU.EX2 R138, R12 ;  /* 0x0000000c008a7308 */ /* 0x0003e20000000800 */
[----:B------:R-:W-:Y:S01]  /*b010*/  F2FP.BF16.PACK_AB R66, R139, R61 ;  /* 0x0000003d8b42723e */ /* 0x000fe200000010ff */
[----:B------:R-:W-:Y:S02]  /*b020*/  FMUL.FTZ R19, R68, R151 ;  /* 0x0000009744137220 */ /* 0x000fe40000410000 */
[--C-:B--2---:R-:W-:Y:S02]  /*b030*/  FFMA.FTZ R0, R10, c[0x0][0x2d0], -R94.reuse ;  /* 0x0000b4000a007a23 */ /* 0x104fe4000001085e */
[----:B------:R-:W-:Y:S02]  /*b040*/  IMAD.MOV.U32 R150, RZ, RZ, R191 ;  /* 0x000000ffff967224 */ /* 0x000fe400078e00bf */
[C---:B----4-:R-:W-:Y:S02]  /*b050*/  FMUL.FTZ R8, R2.reuse, R140 ;  /* 0x0000008c02087220 */ /* 0x050fe40000410000 */
[----:B------:R2:W-:Y:S01]  /*b060*/  MUFU.EX2 R131, R0 ;  /* 0x0000000000837308 */ /* 0x0005e20000000800 */
[C---:B------:R-:W-:Y:S02]  /*b070*/  FMUL.FTZ R9, R2.reuse, R141 ;  /* 0x0000008d02097220 */ /* 0x040fe40000410000 */
[C---:B------:R-:W-:Y:S01]  /*b080*/  FMUL.FTZ R13, R2.reuse, R145 ;  /* 0x00000091020d7220 */ /* 0x040fe20000410000 */
[----:B------:R-:W-:Y:S01]  /*b090*/  MOV R145, R86 ;  /* 0x0000005600917202 */ /* 0x000fe20000000f00 */
[--C-:B-----5:R-:W-:Y:S02]  /*b0a0*/  FFMA.FTZ R4, R15, c[0x0][0x2d0], -R94.reuse ;  /* 0x0000b4000f047a23 */ /* 0x120fe4000001085e */
[----:B------:R-:W-:Y:S02]  /*b0b0*/  IMAD.MOV.U32 R140, RZ, RZ, R83 ;  /* 0x000000ffff8c7224 */ /* 0x000fe400078e0053 */
[C---:B------:R-:W-:Y:S01]  /*b0c0*/  FMUL.FTZ R41, R2.reuse, R105 ;  /* 0x0000006902297220 */ /* 0x040fe20000410000 */
[----:B------:R4:W-:Y:S01]  /*b0d0*/  MUFU.EX2 R58, R4 ;  /* 0x00000004003a7308 */ /* 0x0009e20000000800 */
[C---:B------:R-:W-:Y:S02]  /*b0e0*/  FMUL.FTZ R28, R2.reuse, R160 ;  /* 0x000000a0021c7220 */ /* 0x040fe40000410000 */
[C---:B------:R-:W-:Y:S02]  /*b0f0*/  FMUL.FTZ R29, R2.reuse, R161 ;  /* 0x000000a1021d7220 */ /* 0x040fe40000410000 */
[----:B-1----:R-:W-:Y:S02]  /*b100*/  FMUL.FTZ R12, R2, R144 ;  /* 0x00000090020c7220 */ /* 0x002fe40000410000 */
[----:B------:R-:W-:Y:S02]  /*b110*/  FMUL.FTZ R35, R68, R103 ;  /* 0x0000006744237220 */ /* 0x000fe40000410000 */
[----:B------:R-:W-:Y:S01]  /*b120*/  FMUL.FTZ R45, R2, R109 ;  /* 0x0000006d022d7220 */ /* 0x000fe20000410000 */
[----:B------:R1:W-:Y:S01]  /*b130*/  MUFU.EX2 R133, R44 ;  /* 0x0000002c00857308 */ /* 0x0003e20000000800 */
[C---:B------:R-:W-:Y:S01]  /*b140*/  FMUL.FTZ R50, R68.reuse, R114 ;  /* 0x0000007244327220 */ /* 0x040fe20000410000 */
[----:B------:R-:W-:Y:S01]  /*b150*/  MOV R114, R95 ;  /* 0x0000005f00727202 */ /* 0x000fe20000000f00 */
[----:B------:R-:W-:Y:S01]  /*b160*/  FMUL.FTZ R51, R68, R115 ;  /* 0x0000007344337220 */ /* 0x000fe20000410000 */
[----:B------:R-:W-:Y:S01]  /*b170*/  MOV R95, R80 ;  /* 0x00000050005f7202 */ /* 0x000fe20000000f00 */
[----:B--2---:R-:W-:Y:S01]  /*b180*/  FFMA.FTZ R0, R11, c[0x0][0x2d0], -R94 ;  /* 0x0000b4000b007a23 */ /* 0x004fe2000001085e */
[----:B------:R-:W2:Y:S01]  /*b190*/  LDSM.16.MT88.4 R80, [R213+0x900] ;  /* 0x00090000d550783b */ /* 0x000ea20000004200 */
[----:B------:R-:W-:Y:S03]  /*b1a0*/  IMAD.MOV.U32 R144, RZ, RZ, R63 ;  /* 0x000000ffff907224 */ /* 0x000fe600078e003f */
[----:B------:R5:W3:Y:S01]  /*b1b0*/  MUFU.EX2 R132, R0 ;  /* 0x0000000000847308 */ /* 0x000ae20000000800 */
[----:B----4-:R-:W-:Y:S02]  /*b1c0*/  FFMA.FTZ R4, R190, c[0x0][0x2d0], -R71 ;  /* 0x0000b400be047a23 */ /* 0x010fe40000010847 */
[----:B------:R-:W-:Y:S02]  /*b1d0*/  IMAD.MOV.U32 R190, RZ, RZ, R24 ;  /* 0x000000ffffbe7224 */ /* 0x000fe400078e0018 */
[----:B------:R-:W-:Y:S05]  /*b1e0*/  FFMA.FTZ R24, R194, c[0x0][0x2d0], -R92 ;  /* 0x0000b400c2187a23 */ /* 0x000fea000001085c */
[----:B------:R4:W2:Y:S01]  /*b1f0*/  MUFU.EX2 R90, R4 ;  /* 0x00000004005a7308 */ /* 0x0008a20000000800 */
[----:B------:R-:W-:Y:S02]  /*b200*/  F2FP.BF16.PACK_AB R72, R190, R63 ;  /* 0x0000003fbe48723e */ /* 0x000fe400000010ff */
[----:B------:R-:W-:Y:S01]  /*b210*/  MOV R151, R190 ;  /* 0x000000be00977202 */ /* 0x000fe20000000f00 */
[----:B-1----:R-:W-:Y:S06]  /*b220*/  FMUL.FTZ R44, R2, R108 ;  /* 0x0000006c022c7220 */ /* 0x002fec0000410000 */
[----:B------:R-:W1:Y:S01]  /*b230*/  MUFU.EX2 R30, R24 ;  /* 0x00000018001e7308 */ /* 0x000e620000000800 */
[----:B-----5:R-:W-:Y:S02]  /*b240*/  FSEL R0, R3, RZ, P0 ;  /* 0x000000ff03007208 */ /* 0x020fe40000000000 */
[----:B---3--:R-:W-:Y:S02]  /*b250*/  F2FP.BF16.PACK_AB R65, R132, R131 ;  /* 0x000000838441723e */ /* 0x008fe400000010ff */
[C---:B------:R-:W-:Y:S01]  /*b260*/  ISETP.GT.AND P0, PT, R229.reuse, UR4, PT ;  /* 0x00000004e5007c0c */ /* 0x040fe2000bf04270 */
[----:B------:R-:W-:Y:S01]  /*b270*/  FADD.FTZ R0, -R0, R134 ;  /* 0x0000008600007221 */ /* 0x000fe20000010100 */
[----:B------:R-:W-:Y:S01]  /*b280*/  MOV R134, R25 ;  /* 0x0000001900867202 */ /* 0x000fe20000000f00 */
[----:B------:R-:W-:Y:S01]  /*b290*/  FMUL.FTZ R25, R2, R157 ;  /* 0x0000009d02197220 */ /* 0x000fe20000410000 */
[----:B------:R-:W-:Y:S01]  /*b2a0*/  IADD3 R229, R229, -0x1, RZ ;  /* 0xffffffffe5e57810 */ /* 0x000fe20007ffe0ff */
[----:B------:R-:W-:Y:S01]  /*b2b0*/  FMUL.FTZ R0, R0, c[0x0][0x2d0] ;  /* 0x0000b40000007a20 */ /* 0x000fe20000410000 */
[----:B------:R-:W-:Y:S01]  /*b2c0*/  F2FP.BF16.PACK_AB R75, R189, R134 ;  /* 0x00000086bd4b723e */ /* 0x000fe200000010ff */
[C---:B----4-:R-:W-:Y:S02]  /*b2d0*/  FMUL.FTZ R4, R69.reuse, R136 ;  /* 0x0000008845047220 */ /* 0x050fe40000410000 */
[----:B------:R-:W-:Y:S02]  /*b2e0*/  IMAD.MOV.U32 R136, RZ, RZ, R5 ;  /* 0x000000ffff887224 */ /* 0x000fe400078e0005 */
[----:B------:R-:W3:Y:S01]  /*b2f0*/  MUFU.EX2 R0, R0 ;  /* 0x0000000000007308 */ /* 0x000ee20000000800 */
[C---:B------:R-:W-:Y:S01]  /*b300*/  FMUL.FTZ R5, R69.reuse, R137 ;  /* 0x0000008945057220 */ /* 0x040fe20000410000 */
[----:B--2---:R-:W-:Y:S01]  /*b310*/  MOV R137, R90 ;  /* 0x0000005a00897202 */ /* 0x004fe20000000f00 */
[----:B------:R-:W-:Y:S01]  /*b320*/  IMAD.MOV.U32 R157, RZ, RZ, R33 ;  /* 0x000000ffff9d7224 */ /* 0x000fe200078e0021 */
[----:B------:R-:W-:Y:S01]  /*b330*/  F2FP.BF16.PACK_AB R67, R58, R136 ;  /* 0x000000883a43723e */ /* 0x000fe200000010ff */
[----:B-1----:R-:W-:Y:S02]  /*b340*/  IMAD.MOV.U32 R161, RZ, RZ, R30 ;  /* 0x000000ffffa17224 */ /* 0x002fe400078e001e */
[----:B------:R-:W-:Y:S01]  /*b350*/  FMUL.FTZ R24, R2, R156 ;  /* 0x0000009c02187220 */ /* 0x000fe20000410000 */
[-C--:B------:R-:W-:Y:S01]  /*b360*/  HMMA.16816.F32.BF16 R4, R72, R20.reuse, R4 ;  /* 0x000000144804723c */ /* 0x080fe20000041804 */
[----:B------:R-:W-:Y:S01]  /*b370*/  FMUL.FTZ R33, R69, R101 ;  /* 0x0000006545217220 */ /* 0x000fe20000410000 */
[----:B------:R1:W-:Y:S01]  /*b380*/  MUFU.EX2 R156, R32 ;  /* 0x00000020009c7308 */ /* 0x0003e20000000800 */
[C---:B---3--:R-:W-:Y:S01]  /*b390*/  FMUL.FTZ R10, R0.reuse, R142 ;  /* 0x0000008e000a7220 */ /* 0x048fe20000410000 */
[----:B------:R-:W-:Y:S01]  /*b3a0*/  MOV R142, R58 ;  /* 0x0000003a008e7202 */ /* 0x000fe20000000f00 */
[----:B------:R-:W-:Y:S02]  /*b3b0*/  FMUL.FTZ R11, R0, R143 ;  /* 0x0000008f000b7220 */ /* 0x000fe40000410000 */
[--C-:B------:R-:W-:Y:S02]  /*b3c0*/  FFMA.FTZ R58, R57, c[0x0][0x2d0], -R94.reuse ;  /* 0x0000b400393a7a23 */ /* 0x100fe4000001085e */
[----:B------:R-:W-:Y:S03]  /*b3d0*/  IMAD.MOV.U32 R143, RZ, RZ, R61 ;  /* 0x000000ffff8f7224 */ /* 0x000fe600078e003d */
[----:B------:R-:W-:Y:S01]  /*b3e0*/  FMUL.FTZ R61, R2, R125 ;  /* 0x0000007d023d7220 */ /* 0x000fe20000410000 */
[C---:B------:R-:W-:Y:S01]  /*b3f0*/  HMMA.16816.F32.BF16 R8, R64.reuse, R20, R8 ;  /* 0x000000144008723c */ /* 0x040fe20000041808 */
[C---:B------:R-:W-:Y:S01]  /*b400*/  FMUL.FTZ R14, R0.reuse, R146 ;  /* 0x00000092000e7220 */ /* 0x040fe20000410000 */
[----:B------:R-:W2:Y:S01]  /*b410*/  LDL.LU R125, [R1+0x8] ;  /* 0x00000800017d7983 */ /* 0x000ea20000300800 */
[----:B------:R-:W-:Y:S01]  /*b420*/  FMUL.FTZ R15, R0, R147 ;  /* 0x00000093000f7220 */ /* 0x000fe20000410000 */
[----:B------:R-:W-:Y:S01]  /*b430*/  MOV R147, R62 ;  /* 0x0000003e00937202 */ /* 0x000fe20000000f00 */
[----:B-1----:R-:W-:Y:S02]  /*b440*/  FMUL.FTZ R32, R69, R100 ;  /* 0x0000006445207220 */ /* 0x002fe40000410000 */
[----:B------:R-:W-:Y:S02]  /*b450*/  FFMA.FTZ R20, R193, c[0x0][0x2d0], -R71 ;  /* 0x0000b400c1147a23 */ /* 0x000fe40000010847 */
[----:B------:R-:W-:Y:S01]  /*b460*/  FFMA.FTZ R62, R60, c[0x0][0x2d0], -R94 ;  /* 0x0000b4003c3e7a23 */ /* 0x000fe2000001085e */
[-C--:B------:R-:W-:Y:S01]  /*b470*/  HMMA.16816.F32.BF16 R12, R64, R22.reuse, R12 ;  /* 0x00000016400c723c */ /* 0x080fe2000004180c */
[----:B------:R1:W3:Y:S01]  /*b480*/  MUFU.EX2 R91, R20 ;  /* 0x00000014005b7308 */ /* 0x0002e20000000800 */
[----:B------:R-:W-:Y:S02]  /*b490*/  FMUL.FTZ R60, R2, R124 ;  /* 0x0000007c023c7220 */ /* 0x000fe40000410000 */
[----:B------:R-:W4:Y:S01]  /*b4a0*/  LDL.LU R124, [R1+0xc] ;  /* 0x00000c00017c7983 */ /* 0x000f220000300800 */
[C---:B------:R-:W-:Y:S02]  /*b4b0*/  FMUL.FTZ R21, R69.reuse, R153 ;  /* 0x0000009945157220 */ /* 0x040fe40000410000 */
[C---:B------:R-:W-:Y:S01]  /*b4c0*/  FMUL.FTZ R26, R0.reuse, R158 ;  /* 0x0000009e001a7220 */ /* 0x040fe20000410000 */
[C---:B------:R-:W-:Y:S01]  /*b4d0*/  HMMA.16816.F32.BF16 R16, R72.reuse, R22, R16 ;  /* 0x000000164810723c */ /* 0x040fe20000041810 */
[C---:B------:R-:W-:Y:S02]  /*b4e0*/  FMUL.FTZ R27, R0.reuse, R159 ;  /* 0x0000009f001b7220 */ /* 0x040fe40000410000 */
[----:B------:R5:W-:Y:S01]  /*b4f0*/  MUFU.EX2 R153, R48 ;  /* 0x0000003000997308 */ /* 0x000be20000000800 */
[C---:B------:R-:W-:Y:S01]  /*b500*/  FMUL.FTZ R30, R0.reuse, R162 ;  /* 0x000000a2001e7220 */ /* 0x040fe20000410000 */
[----:B------:R-:W-:Y:S01]  /*b510*/  MOV R158, R31 ;  /* 0x0000001f009e7202 */ /* 0x000fe20000000f00 */
[----:B------:R-:W-:Y:S01]  /*b520*/  FMUL.FTZ R31, R0, R163 ;  /* 0x000000a3001f7220 */ /* 0x000fe20000410000 */
[----:B------:R-:W-:Y:S01]  /*b530*/  MOV R162, R34 ;  /* 0x0000002200a27202 */ /* 0x000fe20000000f00 */
[C---:B------:R-:W-:Y:S01]  /*b540*/  FMUL.FTZ R22, R68.reuse, R154 ;  /* 0x0000009a44167220 */ /* 0x040fe20000410000 */
[----:B------:R-:W-:Y:S03]  /*b550*/  MOV R163, R148 ;  /* 0x0000009400a37202 */ /* 0x000fe60000000f00 */
[C---:B------:R-:W-:Y:S01]  /*b560*/  FMUL.FTZ R23, R68.reuse, R155 ;  /* 0x0000009b44177220 */ /* 0x040fe20000410000 */
[----:B------:R5:W-:Y:S01]  /*b570*/  MUFU.EX2 R154, R40 ;  /* 0x00000028009a7308 */ /* 0x000be20000000800 */
[----:B------:R-:W-:Y:S02]  /*b580*/  FMUL.FTZ R34, R68, R102 ;  /* 0x0000006644227220 */ /* 0x000fe40000410000 */
[C---:B------:R-:W-:Y:S02]  /*b590*/  FMUL.FTZ R42, R0.reuse, R106 ;  /* 0x0000006a002a7220 */ /* 0x040fe40000410000 */
[C---:B-1----:R-:W-:Y:S02]  /*b5a0*/  FMUL.FTZ R20, R69.reuse, R152 ;  /* 0x0000009845147220 */ /* 0x042fe40000410000 */
[----:B---3--:R-:W-:Y:S02]  /*b5b0*/  IMAD.MOV.U32 R115, RZ, RZ, R91 ;  /* 0x000000ffff737224 */ /* 0x008fe400078e005b */
[----:B------:R-:W-:Y:S01]  /*b5c0*/  IMAD.MOV.U32 R148, RZ, RZ, R144 ;  /* 0x000000ffff947224 */ /* 0x000fe200078e0090 */
[----:B------:R-:W-:Y:S01]  /*b5d0*/  MOV R144, R143 ;  /* 0x0000008f00907202 */ /* 0x000fe20000000f00 */
[----:B------:R-:W-:Y:S01]  /*b5e0*/  IMAD.MOV.U32 R152, RZ, RZ, R188 ;  /* 0x000000ffff987224 */ /* 0x000fe200078e00bc */
[-C--:B------:R-:W-:Y:S01]  /*b5f0*/  HMMA.16816.F32.BF16 R20, R72, R36.reuse, R20 ;  /* 0x000000244814723c */ /* 0x080fe20000041814 */
[C---:B------:R-:W-:Y:S02]  /*b600*/  FMUL.FTZ R43, R0.reuse, R107 ;  /* 0x0000006b002b7220 */ /* 0x040fe40000410000 */
[----:B-----5:R-:W-:Y:S02]  /*b610*/  FMUL.FTZ R48, R69, R112 ;  /* 0x0000007045307220 */ /* 0x020fe40000410000 */
[----:B------:R1:W-:Y:S01]  /*b620*/  MUFU.EX2 R112, R58 ;  /* 0x0000003a00707308 */ /* 0x0003e20000000800 */
[C---:B------:R-:W-:Y:S02]  /*b630*/  FMUL.FTZ R46, R0.reuse, R110 ;  /* 0x0000006e002e7220 */ /* 0x040fe40000410000 */
[C---:B------:R-:W-:Y:S01]  /*b640*/  HMMA.16816.F32.BF16 R24, R64.reuse, R36, R24 ;  /* 0x000000244018723c */ /* 0x040fe20000041818 */
[----:B------:R-:W-:Y:S03]  /*b650*/  FMUL.FTZ R47, R0, R111 ;  /* 0x0000006f002f7220 */ /* 0x000fe60000410000 */
[C---:B------:R-:W-:Y:S02]  /*b660*/  FMUL.FTZ R40, R2.reuse, R104 ;  /* 0x0000006802287220 */ /* 0x040fe40000410000 */
[----:B------:R-:W-:Y:S01]  /*b670*/  FMUL.FTZ R57, R2, R121 ;  /* 0x0000007902397220 */ /* 0x000fe20000410000 */
[----:B------:R3:W-:Y:S01]  /*b680*/  MUFU.EX2 R104, R62 ;  /* 0x0000003e00687308 */ /* 0x0007e20000000800 */
[-C--:B------:R-:W-:Y:S01]  /*b690*/  HMMA.16816.F32.BF16 R28, R64, R38.reuse, R28 ;  /* 0x00000026401c723c */ /* 0x080fe2000004181c */
[----:B------:R-:W-:Y:S03]  /*b6a0*/  FFMA.FTZ R36, R49, c[0x0][0x2d0], -R93 ;  /* 0x0000b40031247a23 */ /* 0x000fe6000001085d */
[C---:B------:R-:W-:Y:S02]  /*b6b0*/  FMUL.FTZ R37, R69.reuse, R165 ;  /* 0x000000a545257220 */ /* 0x040fe40000410000 */
[C---:B------:R-:W-:Y:S02]  /*b6c0*/  FMUL.FTZ R49, R69.reuse, R113 ;  /* 0x0000007145317220 */ /* 0x040fe40000410000 */
[C---:B------:R-:W-:Y:S01]  /*b6d0*/  HMMA.16816.F32.BF16 R32, R72.reuse, R38, R32 ;  /* 0x000000264820723c */ /* 0x040fe20000041820 */
[----:B------:R5:W-:Y:S03]  /*b6e0*/  MUFU.EX2 R160, R36 ;  /* 0x0000002400a07308 */ /* 0x000be60000000800 */
[----:B------:R-:W-:Y:S02]  /*b6f0*/  IMAD.MOV.U32 R146, RZ, RZ, R59 ;  /* 0x000000ffff927224 */ /* 0x000fe400078e003b */
[----:B-1----:R-:W-:Y:S02]  /*b700*/  FMUL.FTZ R58, R0, R122 ;  /* 0x0000007a003a7220 */ /* 0x002fe40000410000 */
[C---:B------:R-:W-:Y:S03]  /*b710*/  FMUL.FTZ R38, R68.reuse, R166 ;  /* 0x000000a644267220 */ /* 0x040fe60000410000 */
[----:B------:R1:W-:Y:S01]  /*b720*/  MUFU.EX2 R166, R88 ;  /* 0x0000005800a67308 */ /* 0x0003e20000000800 */
[----:B------:R-:W-:Y:S02]  /*b730*/  FMUL.FTZ R39, R68, R167 ;  /* 0x000000a744277220 */ /* 0x000fe40000410000 */
[C---:B------:R-:W-:Y:S02]  /*b740*/  FMUL.FTZ R59, R0.reuse, R123 ;  /* 0x0000007b003b7220 */ /* 0x040fe40000410000 */
[C---:B---3--:R-:W-:Y:S02]  /*b750*/  FMUL.FTZ R62, R0.reuse, R126 ;  /* 0x0000007e003e7220 */ /* 0x048fe40000410000 */
[----:B------:R-:W-:Y:S02]  /*b760*/  FMUL.FTZ R63, R0, R127 ;  /* 0x0000007f003f7220 */ /* 0x000fe40000410000 */
[----:B------:R-:W-:Y:S02]  /*b770*/  IMAD.MOV.U32 R113, RZ, RZ, R133 ;  /* 0x000000ffff717224 */ /* 0x000fe400078e0085 */
[----:B------:R-:W-:Y:S02]  /*b780*/  IMAD.MOV.U32 R133, RZ, RZ, R85 ;  /* 0x000000ffff857224 */ /* 0x000fe400078e0055 */
[----:B------:R-:W-:Y:S01]  /*b790*/  IMAD.MOV.U32 R143, RZ, RZ, R142 ;  /* 0x000000ffff8f7224 */ /* 0x000fe200078e008e */
[----:B------:R-:W-:Y:S01]  /*b7a0*/  MOV R142, R140 ;  /* 0x0000008c008e7202 */ /* 0x000fe20000000f00 */
[C---:B-----5:R-:W-:Y:S02]  /*b7b0*/  FMUL.FTZ R36, R69.reuse, R164 ;  /* 0x000000a445247220 */ /* 0x060fe40000410000 */
[----:B------:R-:W-:Y:S02]  /*b7c0*/  IMAD.MOV.U32 R140, RZ, RZ, R189 ;  /* 0x000000ffff8c7224 */ /* 0x000fe400078e00bd */
[----:B------:R-:W-:Y:S02]  /*b7d0*/  IMAD.MOV.U32 R155, RZ, RZ, R186 ;  /* 0x000000ffff9b7224 */ /* 0x000fe400078e00ba */
[----:B------:R-:W-:Y:S01]  /*b7e0*/  IMAD.MOV.U32 R159, RZ, RZ, R185 ;  /* 0x000000ffff9f7224 */ /* 0x000fe200078e00b9 */
[-C--:B------:R-:W-:Y:S01]  /*b7f0*/  HMMA.16816.F32.BF16 R36, R72, R52.reuse, R36 ;  /* 0x000000344824723c */ /* 0x080fe20000041824 */
[----:B-1----:R-:W-:Y:S07]  /*b800*/  LDSM.16.MT88.4 R88, [R214+0x900] ;  /* 0x00090000d658783b */ /* 0x002fee0000004200 */
[C---:B------:R-:W-:Y:S07]  /*b810*/  HMMA.16816.F32.BF16 R40, R64.reuse, R52, R40 ;  /* 0x000000344028723c */ /* 0x040fee0000041828 */
        /* <DEDUP_REMOVED lines=8> */
[C---:B-1----:R-:W-:Y:S07]  /*b8a0*/  FMUL.FTZ R52, R69.reuse, R116 ;  /* 0x0000007445347220 */ /* 0x042fee0000410000 */
[-C--:B------:R-:W-:Y:S08]  /*b8b0*/  HMMA.16816.F32.BF16 R52, R72, R76.reuse, R52 ;  /* 0x0000004c4834723c */ /* 0x080ff00000041834 */
[C---:B------:R-:W-:Y:S07]  /*b8c0*/  HMMA.16816.F32.BF16 R56, R64.reuse, R76, R56 ;  /* 0x0000004c4038723c */ /* 0x040fee0000041838 */
[----:B------:R-:W-:Y:S01]  /*b8d0*/  FFMA.FTZ R76, R84, c[0x0][0x2d0], -R94 ;  /* 0x0000b400544c7a23 */ /* 0x000fe2000001085e */
[-C--:B------:R-:W-:Y:S01]  /*b8e0*/  HMMA.16816.F32.BF16 R60, R64, R78.reuse, R60 ;  /* 0x0000004e403c723c */ /* 0x080fe2000004183c */
[----:B---3--:R-:W-:Y:S01]  /*b8f0*/  F2FP.BF16.PACK_AB R77, R112, R100 ;  /* 0x00000064704d723e */ /* 0x008fe200000010ff */
[----:B------:R-:W1:Y:S01]  /*b900*/  LDSM.16.MT88.4 R84, [R216+0x900] ;  /* 0x00090000d854783b */ /* 0x000e620000004200 */
[----:B------:R3:W5:Y:S04]  /*b910*/  MUFU.EX2 R141, R76 ;  /* 0x0000004c008d7308 */ /* 0x0007680000000800 */
[C---:B------:R-:W-:Y:S02]  /*b920*/  FMUL.FTZ R64, R69.reuse, R168 ;  /* 0x000000a845407220 */ /* 0x040fe40000410000 */
[----:B------:R-:W-:Y:S03]  /*b930*/  FMUL.FTZ R65, R69, R169 ;  /* 0x000000a945417220 */ /* 0x000fe60000410000 */
[C---:B------:R-:W-:Y:S02]  /*b940*/  FMUL.FTZ R66, R68.reuse, R170 ;  /* 0x000000aa44427220 */ /* 0x040fe40000410000 */
[----:B------:R-:W-:Y:S07]  /*b950*/  FMUL.FTZ R67, R68, R171 ;  /* 0x000000ab44437220 */ /* 0x000fee0000410000 */
[----:B------:R-:W-:Y:S01]  /*b960*/  HMMA.16816.F32.BF16 R64, R72, R78, R64 ;  /* 0x0000004e4840723c */ /* 0x000fe20000041840 */
[--C-:B---3--:R-:W-:Y:S06]  /*b970*/  FFMA.FTZ R76, R197, c[0x0][0x2d0], -R71.reuse ;  /* 0x0000b400c54c7a23 */ /* 0x108fec0000010847 */
[----:B------:R-:W-:Y:S02]  /*b980*/  F2FP.BF16.PACK_AB R74, R115, R162 ;  /* 0x000000a2734a723e */ /* 0x000fe400000010ff */
[----:B------:R-:W-:Y:S01]  /*b990*/  F2FP.BF16.PACK_AB R75, R114, R161 ;  /* 0x000000a1724b723e */ /* 0x000fe200000010ff */
[----:B------:R3:W-:Y:S02]  /*b9a0*/  MUFU.EX2 R101, R76 ;  /* 0x0000004c00657308 */ /* 0x0007e40000000800 */
[----:B------:R-:W-:Y:S02]  /*b9b0*/  F2FP.BF16.PACK_AB R72, R137, R158 ;  /* 0x0000009e8948723e */ /* 0x000fe400000010ff */
[----:B------:R-:W-:Y:S02]  /*b9c0*/  F2FP.BF16.PACK_AB R73, R138, R157 ;  /* 0x0000009d8a49723e */ /* 0x000fe400000010ff */
[----:B------:R-:W-:Y:S02]  /*b9d0*/  F2FP.BF16.PACK_AB R78, R113, R154 ;  /* 0x0000009a714e723e */ /* 0x000fe400000010ff */
[----:B-----5:R-:W-:Y:S03]  /*b9e0*/  F2FP.BF16.PACK_AB R79, R141, R104 ;  /* 0x000000688d4f723e */ /* 0x020fe600000010ff */
[-C--:B------:R-:W-:Y:S01]  /*b9f0*/  HMMA.16816.F32.BF16 R4, R72, R80.reuse, R4 ;  /* 0x000000504804723c */ /* 0x080fe20000041804 */
[--C-:B---3--:R-:W-:Y:S04]  /*ba00*/  FFMA.FTZ R76, R198, c[0x0][0x2d0], -R92.reuse ;  /* 0x0000b400c64c7a23 */ /* 0x108fe8000001085c */
        /* <DEDUP_REMOVED lines=12> */
[----:B------:R1:W3:Y:S07]  /*bad0*/  MUFU.EX2 R103, R80 ;  /* 0x0000005000677308 */ /* 0x0002ee0000000800 */
        /* <DEDUP_REMOVED lines=8> */
[----:B-----5:R-:W-:Y:S06]  /*bb60*/  FFMA.FTZ R84, R200, c[0x0][0x2d0], -R93 ;  /* 0x0000b400c8547a23 */ /* 0x020fec000001085d */
[----:B------:R5:W-:Y:S01]  /*bb70*/  MUFU.EX2 R202, R88 ;  /* 0x0000005800ca7308 */ /* 0x000be20000000800 */
[C---:B------:R-:W-:Y:S09]  /*bb80*/  HMMA.16816.F32.BF16 R48, R72.reuse, R90, R48 ;  /* 0x0000005a4830723c */ /* 0x040ff20000041830 */
[----:B------:R2:W-:Y:S03]  /*bb90*/  MUFU.EX2 R107, R84 ;  /* 0x00000054006b7308 */ /* 0x0005e60000000800 */
[----:B-1----:R-:W-:Y:S02]  /*bba0*/  FFMA.FTZ R80, R206, c[0x0][0x2d0], -R92 ;  /* 0x0000b400ce507a23 */ /* 0x002fe4000001085c */
[----:B---3--:R-:W-:Y:S01]  /*bbb0*/  IMAD.MOV.U32 R206, RZ, RZ, R103 ;  /* 0x000000ffffce7224 */ /* 0x008fe200078e0067 */
[----:B------:R-:W-:Y:S04]  /*bbc0*/  MOV R103, R184 ;  /* 0x000000b800677202 */ /* 0x000fe80000000f00 */
[----:B------:R1:W-:Y:S01]  /*bbd0*/  MUFU.EX2 R204, R80 ;  /* 0x0000005000cc7308 */ /* 0x0003e20000000800 */
[----:B-----5:R-:W-:Y:S02]  /*bbe0*/  FFMA.FTZ R88, R98, c[0x0][0x2d0], -R94 ;  /* 0x0000b40062587a23 */ /* 0x020fe4000001085e */
[--C-:B--2---:R-:W-:Y:S07]  /*bbf0*/  FFMA.FTZ R84, R201, c[0x0][0x2d0], -R93.reuse ;  /* 0x0000b400c9547a23 */ /* 0x104fee000001085d */
[----:B------:R2:W-:Y:S01]  /*bc00*/  MUFU.EX2 R201, R88 ;  /* 0x0000005800c97308 */ /* 0x0005e20000000800 */
[----:B-1----:R-:W-:Y:S09]  /*bc10*/  FFMA.FTZ R80, R135, c[0x0][0x2d0], -R93 ;  /* 0x0000b40087507a23 */ /* 0x002ff2000001085d */
[----:B------:R1:W3:Y:S10]  /*bc20*/  MUFU.EX2 R106, R84 ;  /* 0x00000054006a7308 */ /* 0x0002f40000000800 */
[----:B------:R5:W-:Y:S01]  /*bc30*/  MUFU.EX2 R165, R80 ;  /* 0x0000005000a57308 */ /* 0x000be20000000800 */
[----:B--2---:R-:W-:Y:S01]  /*bc40*/  FFMA.FTZ R88, R232, c[0x0][0x2d0], -R92 ;  /* 0x0000b400e8587a23 */ /* 0x004fe2000001085c */
[----:B------:R-:W-:Y:S08]  /*bc50*/  MOV R232, R153 ;  /* 0x0000009900e87202 */ /* 0x000ff00000000f00 */
[----:B------:R2:W-:Y:S01]  /*bc60*/  MUFU.EX2 R109, R88 ;  /* 0x00000058006d7308 */ /* 0x0005e20000000800 */
[--C-:B-1----:R-:W-:Y:S01]  /*bc70*/  FFMA.FTZ R84, R207, c[0x0][0x2d0], -R71.reuse ;  /* 0x0000b400cf547a23 */ /* 0x102fe20000010847 */
[----:B------:R-:W-:Y:S02]  /*bc80*/  MOV R207, R102 ;  /* 0x0000006600cf7202 */ /* 0x000fe40000000f00 */
[----:B------:R-:W-:Y:S06]  /*bc90*/  MOV R102, R95 ;  /* 0x0000005f00667202 */ /* 0x000fec0000000f00 */
[----:B------:R1:W-:Y:S01]  /*bca0*/  MUFU.EX2 R203, R84 ;  /* 0x0000005400cb7308 */ /* 0x0003e20000000800 */
[----:B-----5:R-:W5:Y:S08]  /*bcb0*/  LDSM.16.MT88.4 R80, [R215+0x900] ;  /* 0x00090000d750783b */ /* 0x020f700000004200 */
[----:B--2---:R-:W-:Y:S01]  /*bcc0*/  LDSM.16.MT88.4 R88, [R214+0x1100] ;  /* 0x00110000d658783b */ /* 0x004fe20000004200 */
[--C-:B-1----:R-:W-:Y:S04]  /*bcd0*/  FFMA.FTZ R84, R96, c[0x0][0x2d0], -R94.reuse ;  /* 0x0000b40060547a23 */ /* 0x102fe8000001085e */
[----:B------:R1:W2:Y:S01]  /*bce0*/  MUFU.EX2 R105, R84 ;  /* 0x0000005400697308 */ /* 0x0002a20000000800 */
[-C--:B-----5:R-:W-:Y:S08]  /*bcf0*/  HMMA.16816.F32.BF16 R52, R72, R80.reuse, R52 ;  /* 0x000000504834723c */ /* 0x0a0ff00000041834 */
[C---:B------:R-:W-:Y:S01]  /*bd00*/  HMMA.16816.F32.BF16 R56, R76.reuse, R80, R56 ;  /* 0x000000504c38723c */ /* 0x040fe20000041838 */
[----:B-1----:R-:W1:Y:S06]  /*bd10*/  LDSM.16.MT88.4 R84, [R213+0x1100] ;  /* 0x00110000d554783b */ /* 0x002e6c0000004200 */
[----:B------:R-:W-:Y:S01]  /*bd20*/  FFMA.FTZ R80, R99, c[0x0][0x2d0], -R94 ;  /* 0x0000b40063507a23 */ /* 0x000fe2000001085e */
[-C--:B------:R-:W-:Y:S03]  /*bd30*/  HMMA.16816.F32.BF16 R60, R76, R82.reuse, R60 ;  /* 0x000000524c3c723c */ /* 0x080fe6000004183c */
[----:B------:R5:W4:Y:S04]  /*bd40*/  MUFU.EX2 R200, R80 ;  /* 0x0000005000c87308 */ /* 0x000b280000000800 */
[----:B------:R-:W-:Y:S01]  /*bd50*/  FFMA.FTZ R76, R208, c[0x0][0x2d0], -R71 ;  /* 0x0000b400d04c7a23 */ /* 0x000fe20000010847 */
[----:B------:R-:W-:Y:S01]  /*bd60*/  HMMA.16816.F32.BF16 R64, R72, R82, R64 ;  /* 0x000000524840723c */ /* 0x000fe20000041840 */
[----:B---3--:R-:W-:Y:S03]  /*bd70*/  F2FP.BF16.PACK_AB R78, R106, R107 ;  /* 0x0000006b6a4e723e */ /* 0x008fe600000010ff */
[----:B--2---:R-:W-:Y:S01]  /*bd80*/  F2FP.BF16.PACK_AB R77, R202, R105 ;  /* 0x00000069ca4d723e */ /* 0x004fe200000010ff */
[----:B------:R2:W-:Y:S01]  /*bd90*/  MUFU.EX2 R111, R76 ;  /* 0x0000004c006f7308 */ /* 0x0005e20000000800 */
[----:B------:R-:W-:Y:S02]  /*bda0*/  MOV R208, R141 ;  /* 0x0000008d00d07202 */ /* 0x000fe40000000f00 */
[----:B------:R-:W-:Y:S04]  /*bdb0*/  F2FP.BF16.PACK_AB R73, R166, R167 ;  /* 0x000000a7a649723e */ /* 0x000fe800000010ff */
[----:B------:R-:W-:Y:S02]  /*bdc0*/  F2FP.BF16.PACK_AB R74, R206, R207 ;  /* 0x000000cfce4a723e */ /* 0x000fe400000010ff */
[----:B------:R-:W-:Y:S01]  /*bdd0*/  F2FP.BF16.PACK_AB R75, R204, R205 ;  /* 0x000000cdcc4b723e */ /* 0x000fe200000010ff */
[----:B-----5:R-:W3:Y:S01]  /*bde0*/  LDSM.16.MT88.4 R80, [R216+0x1100] ;  /* 0x00110000d850783b */ /* 0x020ee20000004200 */
[----:B----4-:R-:W-:Y:S01]  /*bdf0*/  F2FP.BF16.PACK_AB R79, R200, R201 ;  /* 0x000000c9c84f723e */ /* 0x010fe200000010ff */
[----:B--2---:R-:W-:Y:S02]  /*be00*/  FFMA.FTZ R76, R210, c[0x0][0x2d0], -R92 ;  /* 0x0000b400d24c7a23 */ /* 0x004fe4000001085c */
[----:B------:R-:W-:Y:S01]  /*be10*/  IMAD.MOV.U32 R210, RZ, RZ, R101 ;  /* 0x000000ffffd27224 */ /* 0x000fe200078e0065 */
[----:B------:R-:W-:Y:S01]  /*be20*/  MOV R101, R187 ;  /* 0x000000bb00657202 */ /* 0x000fe20000000f00 */
[----:B------:R2:W-:Y:S03]  /*be30*/  MUFU.EX2 R110, R76 ;  /* 0x0000004c006e7308 */ /* 0x0005e60000000800 */
[----:B------:R-:W-:Y:S01]  /*be40*/  F2FP.BF16.PACK_AB R72, R210, R153 ;  /* 0x00000099d248723e */ /* 0x000fe200000010ff */
[----:B------:R-:W-:Y:S04]  /*be50*/  IMAD.MOV.U32 R153, RZ, RZ, R149 ;  /* 0x000000ffff997224 */ /* 0x000fe800078e0095 */
[----:B------:R-:W-:Y:S02]  /*be60*/  FFMA.FTZ R68, R68, R124, R153 ;  /* 0x0000007c44447223 */ /* 0x000fe40000010099 */
[-C--:B-1----:R-:W-:Y:S01]  /*be70*/  HMMA.16816.F32.BF16 R4, R72, R84.reuse, R4 ;  /* 0x000000544804723c */ /* 0x082fe20000041804 */
[----:B--2---:R-:W-:Y:S07]  /*be80*/  F2FP.BF16.PACK_AB R76, R164, R165 ;  /* 0x000000a5a44c723e */ /* 0x004fee00000010ff */
[C---:B------:R-:W-:Y:S07]  /*be90*/  HMMA.16816.F32.BF16 R8, R76.reuse, R84, R8 ;  /* 0x000000544c08723c */ /* 0x040fee0000041808 */
[--C-:B------:R-:W-:Y:S01]  /*bea0*/  FFMA.FTZ R84, R234, c[0x0][0x2d0], -R71.reuse ;  /* 0x0000b400ea547a23 */ /* 0x100fe20000010847 */
[-C--:B------:R-:W-:Y:S01]  /*beb0*/  HMMA.16816.F32.BF16 R12, R76, R86.reuse, R12 ;  /* 0x000000564c0c723c */ /* 0x080fe2000004180c */
[----:B------:R-:W-:Y:S02]  /*bec0*/  IMAD.MOV.U32 R234, RZ, RZ, R100 ;  /* 0x000000ffffea7224 */ /* 0x000fe400078e0064 */
[----:B------:R1:W-:Y:S05]  /*bed0*/  MUFU.EX2 R199, R84 ;  /* 0x0000005400c77308 */ /* 0x0003ea0000000800 */
[C---:B------:R-:W-:Y:S08]  /*bee0*/  HMMA.16816.F32.BF16 R16, R72.reuse, R86, R16 ;  /* 0x000000564810723c */ /* 0x040ff00000041810 */
[-C--:B---3--:R-:W-:Y:S08]  /*bef0*/  HMMA.16816.F32.BF16 R20, R72, R80.reuse, R20 ;  /* 0x000000504814723c */ /* 0x088ff00000041814 */
[C---:B------:R-:W-:Y:S01]  /*bf00*/  HMMA.16816.F32.BF16 R24, R76.reuse, R80, R24 ;  /* 0x000000504c18723c */ /* 0x040fe20000041818 */
[----:B-1----:R-:W-:Y:S03]  /*bf10*/  FFMA.FTZ R84, R235, c[0x0][0x2d0], -R71 ;  /* 0x0000b400eb547a23 */ /* 0x002fe60000010847 */
[----:B------:R-:W-:Y:S03]  /*bf20*/  MOV R235, R154 ;  /* 0x0000009a00eb7202 */ /* 0x000fe60000000f00 */
[--C-:B------:R-:W-:Y:S01]  /*bf30*/  FFMA.FTZ R80, R209, c[0x0][0x2d0], -R93.reuse ;  /* 0x0000b400d1507a23 */ /* 0x100fe2000001085d */
[-C--:B------:R-:W-:Y:S01]  /*bf40*/  HMMA.16816.F32.BF16 R28, R76, R82.reuse, R28 ;  /* 0x000000524c1c723c */ /* 0x080fe2000004181c */
[----:B------:R1:W-:Y:S03]  /*bf50*/  MUFU.EX2 R198, R84 ;  /* 0x0000005400c67308 */ /* 0x0003e60000000800 */
[----:B------:R-:W-:Y:S01]  /*bf60*/  MOV R154, R148 ;  /* 0x00000094009a7202 */ /* 0x000fe20000000f00 */
[----:B------:R-:W-:Y:S01]  /*bf70*/  IMAD.MOV.U32 R209, RZ, RZ, R234 ;  /* 0x000000ffffd17224 */ /* 0x000fe200078e00ea */
[----:B------:R-:W-:Y:S02]  /*bf80*/  MOV R234, R112 ;  /* 0x0000007000ea7202 */ /* 0x000fe40000000f00 */
[C---:B------:R-:W-:Y:S01]  /*bf90*/  HMMA.16816.F32.BF16 R32, R72.reuse, R82, R32 ;  /* 0x000000524820723c */ /* 0x040fe20000041820 */
[----:B------:R-:W-:Y:S02]  /*bfa0*/  FFMA.FTZ R69, R69, R125, R154 ;  /* 0x0000007d45457223 */ /* 0x000fe4000001009a */
[----:B------:R2:W-:Y:S05]  /*bfb0*/  MUFU.EX2 R108, R80 ;  /* 0x00000050006c7308 */ /* 0x0005ea0000000800 */
[-C--:B------:R-:W-:Y:S08]  /*bfc0*/  HMMA.16816.F32.BF16 R36, R72, R88.reuse, R36 ;  /* 0x000000584824723c */ /* 0x080ff00000041824 */
[C---:B------:R-:W-:Y:S01]  /*bfd0*/  HMMA.16816.F32.BF16 R40, R76.reuse, R88, R40 ;  /* 0x000000584c28723c */ /* 0x040fe20000041828 */
[----:B-1----:R-:W-:Y:S03]  /*bfe0*/  FFMA.FTZ R84, R236, c[0x0][0x2d0], -R92 ;  /* 0x0000b400ec547a23 */ /* 0x002fe6000001085c */
[----:B------:R-:W-:Y:S01]  /*bff0*/  IMAD.MOV.U32 R236, RZ, RZ, R152 ;  /* 0x000000ffffec7224 */ /* 0x000fe200078e0098 */
[----:B------:R1:W-:Y:S01]  /*c000*/  MUFU.EX2 R196, R84 ;  /* 0x0000005400c47308 */ /* 0x0003e20000000800 */
[----:B------:R-:W-:Y:S01]  /*c010*/  MOV R152, R150 ;  /* 0x0000009600987202 */ /* 0x000fe20000000f00 */
[----:B------:R-:W-:Y:S01]  /*c020*/  FFMA.FTZ R88, R173, c[0x0][0x2d0], -R94 ;  /* 0x0000b400ad587a23 */ /* 0x000fe2000001085e */
[-C--:B------:R-:W-:Y:S01]  /*c030*/  HMMA.16816.F32.BF16 R44, R76, R90.reuse, R44 ;  /* 0x0000005a4c2c723c */ /* 0x080fe2000004182c */
[----:B--2---:R-:W-:Y:S03]  /*c040*/  FFMA.FTZ R80, R211, c[0x0][0x2d0], -R93 ;  /* 0x0000b400d3507a23 */ /* 0x004fe6000001085d */
[----:B------:R-:W-:Y:S01]  /*c050*/  MOV R211, R235 ;  /* 0x000000eb00d37202 */ /* 0x000fe20000000f00 */
[----:B------:R-:W-:Y:S02]  /*c060*/  IMAD.MOV.U32 R235, RZ, RZ, R113 ;  /* 0x000000ffffeb7224 */ /* 0x000fe400078e0071 */
[----:B------:R2:W-:Y:S01]  /*c070*/  MUFU.EX2 R119, R88 ;  /* 0x0000005800777308 */ /* 0x0005e20000000800 */
[C---:B------:R-:W-:Y:S09]  /*c080*/  HMMA.16816.F32.BF16 R48, R72.reuse, R90, R48 ;  /* 0x0000005a4830723c */ /* 0x040ff20000041830 */
[----:B------:R3:W-:Y:S03]  /*c090*/  MUFU.EX2 R195, R80 ;  /* 0x0000005000c37308 */ /* 0x0007e60000000800 */
[----:B-1----:R-:W-:Y:S01]  /*c0a0*/  FFMA.FTZ R84, R237, c[0x0][0x2d0], -R92 ;  /* 0x0000b400ed547a23 */ /* 0x002fe2000001085c */
[----:B------:R-:W-:Y:S02]  /*c0b0*/  MOV R237, R151 ;  /* 0x0000009700ed7202 */ /* 0x000fe40000000f00 */
[----:B------:R-:W-:Y:S04]  /*c0c0*/  LDSM.16.MT88.4 R148, [R213+0x2900] ;  /* 0x00290000d594783b */ /* 0x000fe80000004200 */
[----:B------:R1:W-:Y:S01]  /*c0d0*/  MUFU.EX2 R197, R84 ;  /* 0x0000005400c57308 */ /* 0x0003e20000000800 */
[----:B--2---:R-:W-:Y:S09]  /*c0e0*/  FFMA.FTZ R88, R174, c[0x0][0x2d0], -R94 ;  /* 0x0000b400ae587a23 */ /* 0x004ff2000001085e */
[----:B------:R2:W-:Y:S01]  /*c0f0*/  MUFU.EX2 R118, R88 ;  /* 0x0000005800767308 */ /* 0x0005e20000000800 */
[--C-:B---3--:R-:W-:Y:S01]  /*c100*/  FFMA.FTZ R80, R230, c[0x0][0x2d0], -R93.reuse ;  /* 0x0000b400e6507a23 */ /* 0x108fe2000001085d */
[----:B------:R-:W-:Y:S08]  /*c110*/  MOV R230, R138 ;  /* 0x0000008a00e67202 */ /* 0x000ff00000000f00 */
[----:B------:R3:W-:Y:S01]  /*c120*/  MUFU.EX2 R193, R80 ;  /* 0x0000005000c17308 */ /* 0x0007e20000000800 */
[----:B-1----:R-:W1:Y:S01]  /*c130*/  LDSM.16.MT88.4 R84, [R215+0x1100] ;  /* 0x00110000d754783b */ /* 0x002e620000004200 */
[----:B--2---:R-:W-:Y:S08]  /*c140*/  FFMA.FTZ R88, R243, c[0x0][0x2d0], -R92 ;  /* 0x0000b400f3587a23 */ /* 0x004ff0000001085c */
[----:B------:R2:W-:Y:S01]  /*c150*/  MUFU.EX2 R189, R88 ;  /* 0x0000005800bd7308 */ /* 0x0005e20000000800 */
[----:B---3--:R-:W-:Y:S02]  /*c160*/  FFMA.FTZ R80, R233, c[0x0][0x2d0], -R93 ;  /* 0x0000b400e9507a23 */ /* 0x008fe4000001085d */
[----:B------:R-:W-:Y:S07]  /*c170*/  IMAD.MOV.U32 R233, RZ, RZ, R137 ;  /* 0x000000ffffe97224 */ /* 0x000fee00078e0089 */
[----:B------:R3:W4:Y:S01]  /*c180*/  MUFU.EX2 R194, R80 ;  /* 0x0000005000c27308 */ /* 0x0007220000000800 */
[----:B--2---:R-:W-:Y:S01]  /*c190*/  LDSM.16.MT88.4 R88, [R214+0x1900] ;  /* 0x00190000d658783b */ /* 0x004fe20000004200 */
[-C--:B-1----:R-:W-:Y:S08]  /*c1a0*/  HMMA.16816.F32.BF16 R52, R72, R84.reuse, R52 ;  /* 0x000000544834723c */ /* 0x082ff00000041834 */
[C---:B------:R-:W-:Y:S01]  /*c1b0*/  HMMA.16816.F32.BF16 R56, R76.reuse, R84, R56 ;  /* 0x000000544c38723c */ /* 0x040fe20000041838 */
[--C-:B---3--:R-:W-:Y:S03]  /*c1c0*/  FFMA.FTZ R80, R238, c[0x0][0x2d0], -R71.reuse ;  /* 0x0000b400ee507a23 */ /* 0x108fe60000010847 */
[----:B------:R-:W-:Y:S01]  /*c1d0*/  MOV R238, R136 ;  /* 0x0000008800ee7202 */ /* 0x000fe20000000f00 */
[----:B------:R1:W-:Y:S02]  /*c1e0*/  MUFU.EX2 R192, R80 ;  /* 0x0000005000c07308 */ /* 0x0003e40000000800 */
[----:B------:R-:W-:Y:S01]  /*c1f0*/  FFMA.FTZ R84, R175, c[0x0][0x2d0], -R94 ;  /* 0x0000b400af547a23 */ /* 0x000fe2000001085e */
[-C--:B------:R-:W-:Y:S07]  /*c200*/  HMMA.16816.F32.BF16 R60, R76, R86.reuse, R60 ;  /* 0x000000564c3c723c */ /* 0x080fee000004183c */
[--C-:B------:R-:W-:Y:S01]  /*c210*/  FFMA.FTZ R76, R239, c[0x0][0x2d0], -R71.reuse ;  /* 0x0000b400ef4c7a23 */ /* 0x100fe20000010847 */
[----:B------:R-:W-:Y:S01]  /*c220*/  HMMA.16816.F32.BF16 R64, R72, R86, R64 ;  /* 0x000000564840723c */ /* 0x000fe20000041840 */
[----:B------:R-:W2:Y:S03]  /*c230*/  MUFU.EX2 R98, R84 ;  /* 0x0000005400627308 */ /* 0x000ea60000000800 */
[----:B----4-:R-:W-:Y:S01]  /*c240*/  F2FP.BF16.PACK_AB R78, R194, R193 ;  /* 0x000000c1c24e723e */ /* 0x010fe200000010ff */
[----:B------:R-:W-:Y:S02]  /*c250*/  IMAD.MOV.U32 R239, RZ, RZ, R140 ;  /* 0x000000ffffef7224 */ /* 0x000fe400078e008c */
[----:B------:R-:W-:Y:S02]  /*c260*/  F2FP.BF16.PACK_AB R72, R111, R203 ;  /* 0x000000cb6f48723e */ /* 0x000fe400000010ff */
[----:B------:R-:W-:Y:S02]  /*c270*/  F2FP.BF16.PACK_AB R73, R109, R110 ;  /* 0x0000006e6d49723e */ /* 0x000fe400000010ff */
[----:B------:R3:W-:Y:S01]  /*c280*/  MUFU.EX2 R190, R76 ;  /* 0x0000004c00be7308 */ /* 0x0007e20000000800 */
[----:B------:R-:W-:Y:S01]  /*c290*/  F2FP.BF16.PACK_AB R74, R198, R199 ;  /* 0x000000c7c64a723e */ /* 0x000fe200000010ff */
[----:B-1----:R-:W-:Y:S01]  /*c2a0*/  FFMA.FTZ R80, R172, c[0x0][0x2d0], -R94 ;  /* 0x0000b400ac507a23 */ /* 0x002fe2000001085e */
[----:B------:R-:W-:Y:S07]  /*c2b0*/  F2FP.BF16.PACK_AB R75, R197, R196 ;  /* 0x000000c4c54b723e */ /* 0x000fee00000010ff */
        /* <DEDUP_REMOVED lines=11> */
[--C-:B------:R-:W-:Y:S01]  /*c370*/  FFMA.FTZ R80, R245, c[0x0][0x2d0], -R71.reuse ;  /* 0x0000b400f5507a23 */ /* 0x100fe20000010847 */
[-C--:B------:R-:W-:Y:S03]  /*c380*/  HMMA.16816.F32.BF16 R12, R76, R82.reuse, R12 ;  /* 0x000000524c0c723c */ /* 0x080fe6000004180c */
[----:B------:R1:W-:Y:S05]  /*c390*/  MUFU.EX2 R123, R80 ;  /* 0x00000050007b7308 */ /* 0x0003ea0000000800 */
[C---:B------:R-:W-:Y:S08]  /*c3a0*/  HMMA.16816.F32.BF16 R16, R72.reuse, R82, R16 ;  /* 0x000000524810723c */ /* 0x040ff00000041810 */
[-C--:B------:R-:W-:Y:S08]  /*c3b0*/  HMMA.16816.F32.BF16 R20, R72, R84.reuse, R20 ;  /* 0x000000544814723c */ /* 0x080ff00000041814 */
[C---:B------:R-:W-:Y:S01]  /*c3c0*/  HMMA.16816.F32.BF16 R24, R76.reuse, R84, R24 ;  /* 0x000000544c18723c */ /* 0x040fe20000041818 */
[----:B-1----:R-:W-:Y:S06]  /*c3d0*/  FFMA.FTZ R80, R247, c[0x0][0x2d0], -R71 ;  /* 0x0000b400f7507a23 */ /* 0x002fec0000010847 */
        /* <DEDUP_REMOVED lines=41> */
[----:B------:R3:W4:Y:S02]  /*c670*/  MUFU.EX2 R175, R76 ;  /* 0x0000004c00af7308 */ /* 0x0007240000000800 */
[----:B------:R-:W-:Y:S02]  /*c680*/  F2FP.BF16.PACK_AB R72, R190, R192 ;  /* 0x000000c0be48723e */ /* 0x000fe400000010ff */
[----:B------:R-:W-:Y:S03]  /*c690*/  F2FP.BF16.PACK_AB R73, R189, R117 ;  /* 0x00000075bd49723e */ /* 0x000fe600000010ff */
[----:B------:R-:W-:Y:S02]  /*c6a0*/  F2FP.BF16.PACK_AB R74, R188, R123 ;  /* 0x0000007bbc4a723e */ /* 0x000fe400000010ff */
[----:B------:R-:W-:Y:S01]  /*c6b0*/  F2FP.BF16.PACK_AB R75, R187, R122 ;  /* 0x0000007abb4b723e */ /* 0x000fe200000010ff */
[----:B--2---:R-:W2:Y:S01]  /*c6c0*/  LDSM.16.MT88.4 R80, [R216+0x2100] ;  /* 0x00210000d850783b */ /* 0x004ea20000004200 */
[----:B-----5:R-:W-:Y:S05]  /*c6d0*/  F2FP.BF16.PACK_AB R79, R95, R96 ;  /* 0x000000605f4f723e */ /* 0x020fea00000010ff */
[-C--:B-1----:R-:W-:Y:S01]  /*c6e0*/  HMMA.16816.F32.BF16 R4, R72, R84.reuse, R4 ;  /* 0x000000544804723c */ /* 0x082fe20000041804 */
[--C-:B---3--:R-:W-:Y:S01]  /*c6f0*/  FFMA.FTZ R76, R252, c[0x0][0x2d0], -R92.reuse ;  /* 0x0000b400fc4c7a23 */ /* 0x108fe2000001085c */
[----:B----4-:R-:W-:Y:S03]  /*c700*/  F2FP.BF16.PACK_AB R168, R175, R184 ;  /* 0x000000b8afa8723e */ /* 0x010fe600000010ff */
[----:B------:R1:W3:Y:S02]  /*c710*/  MUFU.EX2 R174, R76 ;  /* 0x0000004c00ae7308 */ /* 0x0002e40000000800 */
[----:B-1----:R-:W-:Y:S02]  /*c720*/  F2FP.BF16.PACK_AB R76, R121, R116 ;  /* 0x00000074794c723e */ /* 0x002fe400000010ff */
[----:B---3--:R-:W-:Y:S05]  /*c730*/  F2FP.BF16.PACK_AB R169, R172, R174 ;  /* 0x000000aeaca9723e */ /* 0x008fea00000010ff */
[C---:B------:R-:W-:Y:S07]  /*c740*/  HMMA.16816.F32.BF16 R8, R76.reuse, R84, R8 ;  /* 0x000000544c08723c */ /* 0x040fee0000041808 */
[--C-:B------:R-:W-:Y:S01]  /*c750*/  FFMA.FTZ R84, R102, c[0x0][0x2d0], -R71.reuse ;  /* 0x0000b40066547a23 */ /* 0x100fe20000010847 */
[-C--:B------:R-:W-:Y:S01]  /*c760*/  HMMA.16816.F32.BF16 R12, R76, R86.reuse, R12 ;  /* 0x000000564c0c723c */ /* 0x080fe2000004180c */
[----:B------:R-:W-:Y:S02]  /*c770*/  FFMA.FTZ R71, R101, c[0x0][0x2d0], -R71 ;  /* 0x0000b40065477a23 */ /* 0x000fe40000010847 */
[----:B------:R-:W-:Y:S01]  /*c780*/  LDSM.16.MT88.4 R100, [R216+0x2900] ;  /* 0x00290000d864783b */ /* 0x000fe20000004200 */
[----:B------:R1:W-:Y:S04]  /*c790*/  MUFU.EX2 R173, R84 ;  /* 0x0000005400ad7308 */ /* 0x0003e80000000800 */
[C---:B------:R-:W-:Y:S06]  /*c7a0*/  HMMA.16816.F32.BF16 R16, R72.reuse, R86, R16 ;  /* 0x000000564810723c */ /* 0x040fec0000041810 */
[----:B------:R3:W4:Y:S02]  /*c7b0*/  MUFU.EX2 R135, R71 ;  /* 0x0000004700877308 */ /* 0x0007240000000800 */
[-C--:B--2---:R-:W-:Y:S08]  /*c7c0*/  HMMA.16816.F32.BF16 R20, R72, R80.reuse, R20 ;  /* 0x000000504814723c */ /* 0x084ff00000041814 */
[C---:B------:R-:W-:Y:S01]  /*c7d0*/  HMMA.16816.F32.BF16 R24, R76.reuse, R80, R24 ;  /* 0x000000504c18723c */ /* 0x040fe20000041818 */
[----:B-1----:R-:W1:Y:S07]  /*c7e0*/  LDSM.16.MT88.4 R84, [R215+0x2100] ;  /* 0x00210000d754783b */ /* 0x002e6e0000004200 */
[-C--:B------:R-:W-:Y:S01]  /*c7f0*/  HMMA.16816.F32.BF16 R28, R76, R82.reuse, R28 ;  /* 0x000000524c1c723c */ /* 0x080fe2000004181c */
[----:B---3--:R-:W-:Y:S03]  /*c800*/  FFMA.FTZ R71, R147, c[0x0][0x2d0], -R92 ;  /* 0x0000b40093477a23 */ /* 0x008fe6000001085c */
[----:B----4-:R-:W-:Y:S01]  /*c810*/  F2FP.BF16.PACK_AB R170, R135, R173 ;  /* 0x000000ad87aa723e */ /* 0x010fe200000010ff */
[----:B------:R-:W-:Y:S01]  /*c820*/  IMAD.MOV.U32 R147, RZ, RZ, R146 ;  /* 0x000000ffff937224 */ /* 0x000fe200078e0092 */
[----:B------:R-:W-:Y:S02]  /*c830*/  MOV R146, R145 ;  /* 0x0000009100927202 */ /* 0x000fe40000000f00 */
[C---:B------:R-:W-:Y:S01]  /*c840*/  HMMA.16816.F32.BF16 R32, R72.reuse, R82, R32 ;  /* 0x000000524820723c */ /* 0x040fe20000041820 */
[----:B------:R-:W2:Y:S03]  /*c850*/  LDL.LU R83, [R1+0x10] ;  /* 0x0000100001537983 */ /* 0x000ea60000300800 */
[----:B------:R-:W-:Y:S01]  /*c860*/  FFMA.FTZ R92, R133, c[0x0][0x2d0], -R92 ;  /* 0x0000b400855c7a23 */ /* 0x000fe2000001085c */
[----:B------:R-:W-:Y:S01]  /*c870*/  MOV R145, R134 ;  /* 0x0000008600917202 */ /* 0x000fe20000000f00 */
[----:B------:R-:W-:Y:S01]  /*c880*/  IMAD.MOV.U32 R154, RZ, RZ, R146 ;  /* 0x000000ffff9a7224 */ /* 0x000fe200078e0092 */
[----:B------:R3:W-:Y:S02]  /*c890*/  MUFU.EX2 R134, R71 ;  /* 0x0000004700867308 */ /* 0x0007e40000000800 */
[----:B------:R-:W-:Y:S01]  /*c8a0*/  MOV R153, R145 ;  /* 0x0000009100997202 */ /* 0x000fe20000000f00 */
[-C--:B------:R-:W-:Y:S07]  /*c8b0*/  HMMA.16816.F32.BF16 R36, R72, R88.reuse, R36 ;  /* 0x000000584824723c */ /* 0x080fee0000041824 */
[----:B------:R-:W4:Y:S01]  /*c8c0*/  MUFU.EX2 R133, R92 ;  /* 0x0000005c00857308 */ /* 0x000f220000000800 */
[C---:B------:R-:W-:Y:S08]  /*c8d0*/  HMMA.16816.F32.BF16 R40, R76.reuse, R88, R40 ;  /* 0x000000584c28723c */ /* 0x040ff00000041828 */
[-C--:B------:R-:W-:Y:S01]  /*c8e0*/  HMMA.16816.F32.BF16 R44, R76, R90.reuse, R44 ;  /* 0x0000005a4c2c723c */ /* 0x080fe2000004182c */
[----:B---3--:R-:W-:Y:S03]  /*c8f0*/  FFMA.FTZ R71, R163, c[0x0][0x2d0], -R93 ;  /* 0x0000b400a3477a23 */ /* 0x008fe6000001085d */
[----:B------:R-:W-:Y:S04]  /*c900*/  IMAD.MOV.U32 R163, RZ, RZ, R143 ;  /* 0x000000ffffa37224 */ /* 0x000fe800078e008f */
[C---:B------:R-:W-:Y:S01]  /*c910*/  HMMA.16816.F32.BF16 R48, R72.reuse, R90, R48 ;  /* 0x0000005a4830723c */ /* 0x040fe20000041830 */
[----:B------:R3:W-:Y:S03]  /*c920*/  MUFU.EX2 R99, R71 ;  /* 0x0000004700637308 */ /* 0x0007e60000000800 */
[----:B----4-:R-:W-:Y:S04]  /*c930*/  F2FP.BF16.PACK_AB R171, R133, R134 ;  /* 0x0000008685ab723e */ /* 0x010fe800000010ff */
[-C--:B-1----:R-:W-:Y:S08]  /*c940*/  HMMA.16816.F32.BF16 R52, R72, R84.reuse, R52 ;  /* 0x000000544834723c */ /* 0x082ff00000041834 */
[C---:B------:R-:W-:Y:S08]  /*c950*/  HMMA.16816.F32.BF16 R56, R76.reuse, R84, R56 ;  /* 0x000000544c38723c */ /* 0x040ff00000041838 */
[-C--:B------:R-:W-:Y:S01]  /*c960*/  HMMA.16816.F32.BF16 R60, R76, R86.reuse, R60 ;  /* 0x000000564c3c723c */ /* 0x080fe2000004183c */
[----:B---3--:R-:W-:Y:S03]  /*c970*/  FFMA.FTZ R71, R159, c[0x0][0x2d0], -R93 ;  /* 0x0000b4009f477a23 */ /* 0x008fe6000001085d */
[----:B------:R-:W-:Y:S01]  /*c980*/  MOV R159, R139 ;  /* 0x0000008b009f7202 */ /* 0x000fe20000000f00 */
[----:B------:R1:W3:Y:S03]  /*c990*/  MUFU.EX2 R92, R71 ;  /* 0x00000047005c7308 */ /* 0x0002e60000000800 */
[----:B------:R-:W-:Y:S08]  /*c9a0*/  HMMA.16816.F32.BF16 R64, R72, R86, R64 ;  /* 0x000000564840723c */ /* 0x000ff00000041840 */
[-C--:B------:R-:W-:Y:S07]  /*c9b0*/  HMMA.16816.F32.BF16 R136, R168, R148.reuse, R4 ;  /* 0x00000094a888723c */ /* 0x080fee0000041804 */
[----:B------:R-:W-:Y:S01]  /*c9c0*/  FADD.FTZ R4, R237, R69 ;  /* 0x00000045ed047221 */ /* 0x000fe20000010000 */
[----:B------:R-:W-:Y:S01]  /*c9d0*/  MOV R237, R115 ;  /* 0x0000007300ed7202 */ /* 0x000fe20000000f00 */
[----:B------:R-:W-:Y:S03]  /*c9e0*/  FADD.FTZ R6, R236, R68 ;  /* 0x00000044ec067221 */ /* 0x000fe60000010000 */
[----:B------:R-:W-:Y:S01]  /*c9f0*/  FADD.FTZ R4, R154, R4 ;  /* 0x000000049a047221 */ /* 0x000fe20000010000 */
[----:B------:R-:W-:Y:S01]  /*ca00*/  MOV R236, R114 ;  /* 0x0000007200ec7202 */ /* 0x000fe20000000f00 */
[--C-:B-1----:R-:W-:Y:S01]  /*ca10*/  FFMA.FTZ R71, R155, c[0x0][0x2d0], -R93.reuse ;  /* 0x0000b4009b477a23 */ /* 0x102fe2000001085d */
[----:B------:R-:W1:Y:S01]  /*ca20*/  LDSM.16.MT88.4 R112, [R214+0x2900] ;  /* 0x00290000d670783b */ /* 0x000e620000004200 */
[----:B------:R-:W-:Y:S01]  /*ca30*/  FFMA.FTZ R93, R183, c[0x0][0x2d0], -R93 ;  /* 0x0000b400b75d7a23 */ /* 0x000fe2000001085d */
[----:B---3--:R-:W-:Y:S01]  /*ca40*/  F2FP.BF16.PACK_AB R124, R92, R99 ;  /* 0x000000635c7c723e */ /* 0x008fe200000010ff */
[----:B------:R-:W-:Y:S01]  /*ca50*/  FADD.FTZ R6, R153, R6 ;  /* 0x0000000699067221 */ /* 0x000fe20000010000 */
[----:B------:R3:W-:Y:S01]  /*ca60*/  MUFU.EX2 R82, R71 ;  /* 0x0000004700527308 */ /* 0x0007e20000000800 */
[----:B------:R-:W-:Y:S01]  /*ca70*/  FADD.FTZ R4, R240, R4 ;  /* 0x00000004f0047221 */ /* 0x000fe20000010000 */
[----:B------:R-:W-:Y:S08]  /*ca80*/  MOV R155, R147 ;  /* 0x00000093009b7202 */ /* 0x000ff00000000f00 */
[----:B------:R-:W4:Y:S01]  /*ca90*/  MUFU.EX2 R93, R93 ;  /* 0x0000005d005d7308 */ /* 0x000f220000000800 */
[--C-:B---3--:R-:W-:Y:S09]  /*caa0*/  FFMA.FTZ R71, R178, c[0x0][0x2d0], -R94.reuse ;  /* 0x0000b400b2477a23 */ /* 0x108ff2000001085e */
[----:B------:R3:W-:Y:S01]  /*cab0*/  MUFU.EX2 R80, R71 ;  /* 0x0000004700507308 */ /* 0x0007e20000000800 */
[----:B----4-:R-:W-:Y:S01]  /*cac0*/  F2FP.BF16.PACK_AB R126, R93, R82 ;  /* 0x000000525d7e723e */ /* 0x010fe200000010ff */
[--C-:B---3--:R-:W-:Y:S08]  /*cad0*/  FFMA.FTZ R71, R179, c[0x0][0x2d0], -R94.reuse ;  /* 0x0000b400b3477a23 */ /* 0x108ff0000001085e */
[----:B------:R3:W4:Y:S02]  /*cae0*/  MUFU.EX2 R81, R71 ;  /* 0x0000004700517308 */ /* 0x0007240000000800 */
[--C-:B---3--:R-:W-:Y:S01]  /*caf0*/  FFMA.FTZ R71, R180, c[0x0][0x2d0], -R94.reuse ;  /* 0x0000b400b4477a23 */ /* 0x108fe2000001085e */
[----:B----4-:R-:W-:Y:S01]  /*cb00*/  F2FP.BF16.PACK_AB R125, R81, R80 ;  /* 0x00000050517d723e */ /* 0x010fe200000010ff */
[----:B------:R-:W-:Y:S02]  /*cb10*/  FFMA.FTZ R94, R70, c[0x0][0x2d0], -R94 ;  /* 0x0000b400465e7a23 */ /* 0x000fe4000001085e */
[----:B------:R-:W3:Y:S04]  /*cb20*/  LDL.LU R70, [R1+0x14] ;  /* 0x0000140001467983 */ /* 0x000ee80000300800 */
[----:B------:R-:W-:Y:S10]  /*cb30*/  MUFU.EX2 R71, R71 ;  /* 0x0000004700477308 */ /* 0x000ff40000000800 */
[----:B------:R-:W4:Y:S02]  /*cb40*/  MUFU.EX2 R94, R94 ;  /* 0x0000005e005e7308 */ /* 0x000f240000000800 */
[----:B----4-:R-:W-:Y:S07]  /*cb50*/  F2FP.BF16.PACK_AB R127, R94, R71 ;  /* 0x000000475e7f723e */ /* 0x010fee00000010ff */
[C---:B------:R-:W-:Y:S01]  /*cb60*/  HMMA.16816.F32.BF16 R140, R124.reuse, R148, R8 ;  /* 0x000000947c8c723c */ /* 0x040fe20000041808 */
[----:B--2---:R-:W-:Y:S01]  /*cb70*/  FFMA.FTZ R2, R2, R83, R152 ;  /* 0x0000005302027223 */ /* 0x004fe20000010098 */
[----:B------:R-:W-:Y:S06]  /*cb80*/  MOV R152, R144 ;  /* 0x0000009000987202 */ /* 0x000fec0000000f00 */
[-C--:B------:R-:W-:Y:S01]  /*cb90*/  HMMA.16816.F32.BF16 R144, R124, R150.reuse, R12 ;  /* 0x000000967c90723c */ /* 0x080fe2000004180c */
[----:B------:R-:W-:Y:S04]  /*cba0*/  FADD.FTZ R2, R155, R2 ;  /* 0x000000029b027221 */ /* 0x000fe80000010000 */
[----:B------:R-:W-:Y:S02]  /*cbb0*/  FADD.FTZ R5, R152, R2 ;  /* 0x0000000298057221 */ /* 0x000fe40000010000 */
[----:B------:R-:W-:Y:S01]  /*cbc0*/  FADD.FTZ R2, R239, R6 ;  /* 0x00000006ef027221 */ /* 0x000fe20000010000 */
[C---:B------:R-:W-:Y:S01]  /*cbd0*/  HMMA.16816.F32.BF16 R148, R168.reuse, R150, R16 ;  /* 0x00000096a894723c */ /* 0x040fe20000041810 */
[----:B------:R-:W-:Y:S07]  /*cbe0*/  FADD.FTZ R6, R158, R4 ;  /* 0x000000049e067221 */ /* 0x000fee0000010000 */
[-C--:B------:R-:W-:Y:S01]  /*cbf0*/  HMMA.16816.F32.BF16 R152, R168, R100.reuse, R20 ;  /* 0x00000064a898723c */ /* 0x080fe20000041814 */
[----:B---3--:R-:W-:Y:S03]  /*cc00*/  FFMA.FTZ R8, R0, R70, R131 ;  /* 0x0000004600087223 */ /* 0x008fe60000010083 */
[----:B------:R-:W-:Y:S02]  /*cc10*/  FADD.FTZ R0, R159, R5 ;  /* 0x000000059f007221 */ /* 0x000fe40000010000 */
[----:B------:R-:W-:Y:S01]  /*cc20*/  FADD.FTZ R8, R132, R8 ;  /* 0x0000000884087221 */ /* 0x000fe20000010000 */
[----:B------:R-:W-:Y:S01]  /*cc30*/  MOV R132, R129 ;  /* 0x0000008100847202 */ /* 0x000fe20000000f00 */
        /* <DEDUP_REMOVED lines=18> */
[----:B------:R-:W2:Y:S02]  /*cd60*/  LDSM.16.MT88.4 R4, [R215+0x2900] ;  /* 0x00290000d704783b */ /* 0x000ea40000004200 */
        /* <DEDUP_REMOVED lines=41> */
[-C--:B--2---:R-:W-:Y:S01]  /*d000*/  HMMA.16816.F32.BF16 R116, R168, R4.reuse, R52 ;  /* 0x00000004a874723c */ /* 0x084fe20000041834 */
        /* <DEDUP_REMOVED lines=8> */
[----:B------:R-:W-:Y:S02]  /*d090*/  FADD.FTZ R0, R188, R11 ;  /* 0x0000000bbc007221 */ /* 0x000fe40000010000 */
[----:B------:R-:W-:Y:S04]  /*d0a0*/  IMAD.MOV.U32 R131, RZ, RZ, R130 ;  /* 0x000000ffff837224 */ /* 0x000fe800078e0082 */
        /* <DEDUP_REMOVED lines=17> */
[----:B------:R-:W-:Y:S02]  /*d1c0*/  FADD.FTZ R6, R135, R0 ;  /* 0x0000000087067221 */ /* 0x000fe40000010000 */
        /* <DEDUP_REMOVED lines=8> */
[----:B------:R-:W-:Y:S03]  /*d250*/  FADD.FTZ R0, R94, R0 ;  /* 0x000000005e007221 */ /* 0x000fe60000010000 */
[----:B------:R1:W-:Y:S04]  /*d260*/  STL [R1+0x10], R2 ;  /* 0x0000100201007387 */ /* 0x0003e80000100800 */
[----:B------:R1:W-:Y:S01]  /*d270*/  STL [R1+0x14], R0 ;  /* 0x0000140001007387 */ /* 0x0003e20000100800 */
[----:B------:R-:W-:-:S05]  /*d280*/  @P0 BRA `(.L_x_916) ;  /* 0xffffa49000000947 */ /* 0x000fca000383ffff */
.L_x_899:
        /* <DEDUP_REMOVED lines=24> */
.L_x_918:
[----:B------:R-:W-:Y:S02]  /*d410*/  ULDC UR4, c[0x0][0x32c] ;  /* 0x0000cb0000047ab9 */ /* 0x000fe40000000800 */
[----:B------:R-:W-:-:S03]  /*d420*/  UISETP.NE.AND UP0, UPT, UR4, 0x1, UPT ;  /* 0x000000010400788c */ /* 0x000fc6000bf05270 */
[----:B------:R-:W-:Y:S02]  /*d430*/  ULDC.64 UR4, c[0x0][0x330] ;  /* 0x0000cc0000047ab9 */ /* 0x000fe40000000a00 */
[----:B------:R-:W-:-:S06]  /*d440*/  UIMAD.WIDE.U32 UR14, UR7, UR4, URZ ;  /* 0x00000004070e72a5 */ /* 0x000fcc000f8e003f */
[----:B------:R-:W-:Y:S02]  /*d450*/  @UP0 USHF.R.U32.HI UR7, URZ, UR5, UR15 ;  /* 0x000000053f070299 */ /* 0x000fe4000801160f */
.L_x_919:
[----:B------:R-:W-:Y:S02]  /*d460*/  ULDC UR4, c[0x0][0x32c] ;  /* 0x0000cb0000047ab9 */ /* 0x000fe40000000800 */
[----:B------:R-:W-:-:S04]  /*d470*/  UIMAD UR4, UR7, UR4, URZ ;  /* 0x00000004070472a4 */ /* 0x000fc8000f8e023f */
[----:B------:R-:W-:-:S04]  /*d480*/  UISETP.LT.AND UP0, UPT, UR6, UR4, UPT ;  /* 0x000000040600728c */ /* 0x000fc8000bf01270 */
[----:B------:R-:W-:-:S04]  /*d490*/  USEL UR6, UR6, UR4, !UP0 ;  /* 0x0000000406067287 */ /* 0x000fc8000c000000 */
.L_x_917:
        /* <DEDUP_REMOVED lines=12> */
[----:B------:R-:W-:Y:S01]  /*d560*/  MOV R134, R128 ;  /* 0x0000008000867202 */ /* 0x000fe20000000f00 */
[----:B------:R-:W-:Y:S01]  /*d570*/  IMAD.MOV.U32 R250, RZ, RZ, c[0x0][0x1e4] ;  /* 0x00007900fffa7624 */ /* 0x000fe200078e00ff */
[----:B------:R-:W-:Y:S02]  /*d580*/  MOV R249, c[0x0][0x1e0] ;  /* 0x0000780000f97a02 */ /* 0x000fe40000000f00 */
.L_x_921:
[----:B------:R-:W-:Y:S04]  /*d590*/  DEPBAR.LE SB0, 0x0 ;  /* 0x000080000000791a */ /* 0x000fe80000000000 */
[----:B------:R-:W-:Y:S01]  /*d5a0*/  BAR.SYNC.DEFER_BLOCKING 0x0 ;  /* 0x0000000000007b1d */ /* 0x000fe20000010000 */
[C---:B------:R-:W-:Y:S02]  /*d5b0*/  ISETP.LT.AND P0, PT, R230.reuse, UR8, PT ;  /* 0x00000008e6007c0c */ /* 0x040fe4000bf01270 */
[C---:B------:R-:W-:Y:S11]  /*d5c0*/  IADD3 R229, R230.reuse, -0x1, RZ ;  /* 0xffffffffe6e57810 */ /* 0x040ff60007ffe0ff */
[----:B------:R-:W-:Y:S01]  /*d5d0*/  @!P0 SHF.R.S32.HI R2, RZ, 0x1f, R230 ;  /* 0x0000001fff028819 */ /* 0x000fe200000114e6 */
[----:B------:R-:W-:Y:S04]  /*d5e0*/  @!P0 IMAD.WIDE.U32 R128, R230, c[0x0][0x208], RZ ;  /* 0x00008200e6808a25 */ /* 0x000fe800078e00ff */
[----:B------:R-:W-:Y:S04]  /*d5f0*/  @!P0 IMAD R2, R2, c[0x0][0x208], RZ ;  /* 0x0000820002028a24 */ /* 0x000fe800078e02ff */
[----:B------:R-:W-:Y:S01]  /*d600*/  @!P0 IMAD R2, R230, c[0x0][0x20c], R2 ;  /* 0x00008300e6028a24 */ /* 0x000fe200078e0202 */
[----:B------:R-:W2:Y:S04]  /*d610*/  LDL.64 R202, [R1+0x30] ;  /* 0x0000300001ca7983 */ /* 0x000ea80000100a00 */
[----:B------:R-:W-:Y:S02]  /*d620*/  @!P0 IADD3 R129, R129, R2, RZ ;  /* 0x0000000281818210 */ /* 0x000fe40007ffe0ff */
[----:B------:R-:W3:Y:S06]  /*d630*/  LDL.64 R200, [R1+0x40] ;  /* 0x0000400001c87983 */ /* 0x000eec0000100a00 */
[----:B-----5:R-:W-:Y:S08]  /*d640*/  LDSM.16.M88.4 R96, [R219+0x6100] ;  /* 0x00610000db60783b */ /* 0x020ff00000000200 */
[----:B------:R-:W1:Y:S08]  /*d650*/  LDSM.16.M88.4 R16, [R212+0x3100] ;  /* 0x00310000d410783b */ /* 0x000e700000000200 */
[----:B------:R-:W4:Y:S08]  /*d660*/  LDSM.16.M88.4 R92, [R219+0x8100] ;  /* 0x00810000db5c783b */ /* 0x000f300000000200 */
[----:B------:R-:W4:Y:S08]  /*d670*/  LDSM.16.M88.4 R32, [R212+0x3900] ;  /* 0x00390000d420783b */ /* 0x000f300000000200 */
[----:B------:R-:W3:Y:S06]  /*d680*/  LDL.64 R232, [R1+0x38] ;  /* 0x0000380001e87983 */ /* 0x000eec0000100a00 */
[----:B------:R-:W4:Y:S08]  /*d690*/  LDSM.16.M88.4 R48, [R212+0x4100] ;  /* 0x00410000d430783b */ /* 0x000f300000000200 */
[----:B------:R-:W4:Y:S01]  /*d6a0*/  LDSM.16.M88.4 R64, [R212+0x4900] ;  /* 0x00490000d440783b */ /* 0x000f220000000200 */
[-C--:B-1----:R-:W-:Y:S07]  /*d6b0*/  HMMA.16816.F32.BF16 R4, R96, R16.reuse, RZ ;  /* 0x000000106004723c */ /* 0x082fee00000418ff */
[----:B------:R-:W1:Y:S01]  /*d6c0*/  LDSM.16.M88.4 R80, [R212+0x5100] ;  /* 0x00510000d450783b */ /* 0x000e620000000200 */
[C---:B----4-:R-:W-:Y:S07]  /*d6d0*/  HMMA.16816.F32.BF16 R8, R92.reuse, R16, RZ ;  /* 0x000000105c08723c */ /* 0x050fee00000418ff */
[----:B------:R-:W4:Y:S01]  /*d6e0*/  LDSM.16.M88.4 R172, [R212+0x5900] ;  /* 0x00590000d4ac783b */ /* 0x000f220000000200 */
[-C--:B------:R-:W-:Y:S07]  /*d6f0*/  HMMA.16816.F32.BF16 R12, R92, R18.reuse, RZ ;  /* 0x000000125c0c723c */ /* 0x080fee00000418ff */
[----:B------:R-:W-:Y:S01]  /*d700*/  LDSM.16.M88.4 R176, [R222+0x6100] ;  /* 0x00610000deb0783b */ /* 0x000fe20000000200 */
[C---:B------:R-:W-:Y:S07]  /*d710*/  HMMA.16816.F32.BF16 R16, R96.reuse, R18, RZ ;  /* 0x000000126010723c */ /* 0x040fee00000418ff */
[----:B------:R-:W1:Y:S01]  /*d720*/  LDSM.16.M88.4 R180, [R223] ;  /* 0x00000000dfb4783b */ /* 0x000e620000000200 */
[-C--:B------:R-:W-:Y:S07]  /*d730*/  HMMA.16816.F32.BF16 R20, R96, R32.reuse, RZ ;  /* 0x000000206014723c */ /* 0x080fee00000418ff */
[----:B------:R-:W1:Y:S01]  /*d740*/  LDSM.16.M88.4 R184, [R222+0x8100] ;  /* 0x00810000deb8783b */ /* 0x000e620000000200 */
[C---:B------:R-:W-:Y:S07]  /*d750*/  HMMA.16816.F32.BF16 R24, R92.reuse, R32, RZ ;  /* 0x000000205c18723c */ /* 0x040fee00000418ff */
[----:B------:R-:W1:Y:S01]  /*d760*/  LDSM.16.M88.4 R188, [R228] ;  /* 0x00000000e4bc783b */ /* 0x000e620000000200 */
[-C--:B------:R-:W-:Y:S07]  /*d770*/  HMMA.16816.F32.BF16 R28, R92, R34.reuse, RZ ;  /* 0x000000225c1c723c */ /* 0x080fee00000418ff */
[----:B------:R-:W1:Y:S01]  /*d780*/  LDSM.16.M88.4 R192, [R227] ;  /* 0x00000000e3c0783b */ /* 0x000e620000000200 */
[C---:B------:R-:W-:Y:S07]  /*d790*/  HMMA.16816.F32.BF16 R32, R96.reuse, R34, RZ ;  /* 0x000000226020723c */ /* 0x040fee00000418ff */
[----:B------:R-:W3:Y:S01]  /*d7a0*/  LDL.64 R234, [R1+0x28] ;  /* 0x0000280001ea7983 */ /* 0x000ee20000100a00 */
[-C--:B------:R-:W-:Y:S05]  /*d7b0*/  HMMA.16816.F32.BF16 R36, R96, R48.reuse, RZ ;  /* 0x000000306024723c */ /* 0x080fea00000418ff */
[----:B------:R-:W3:Y:S03]  /*d7c0*/  LDL.LU R252, [R1+0x10] ;  /* 0x0000100001fc7983 */ /* 0x000ee60000300800 */
[C---:B------:R-:W-:Y:S01]  /*d7d0*/  HMMA.16816.F32.BF16 R40, R92.reuse, R48, RZ ;  /* 0x000000305c28723c */ /* 0x040fe200000418ff */
[----:B------:R-:W3:Y:S07]  /*d7e0*/  LDL.LU R251, [R1+0x14] ;  /* 0x0000140001fb7983 */ /* 0x000eee0000300800 */
        /* <DEDUP_REMOVED lines=10> */
[-C--:B----4-:R-:W-:Y:S08]  /*d890*/  HMMA.16816.F32.BF16 R84, R96, R172.reuse, RZ ;  /* 0x000000ac6054723c */ /* 0x090ff000000418ff */
        /* <DEDUP_REMOVED lines=8> */
[----:B------:R-:W4:Y:S07]  /*d920*/  LDSM.16.M88.4 R180, [R225] ;  /* 0x00000000e1b4783b */ /* 0x000f2e0000000200 */
[-C--:B------:R-:W-:Y:S08]  /*d930*/  HMMA.16816.F32.BF16 R20, R176, R188.reuse, R20 ;  /* 0x000000bcb014723c */ /* 0x080ff00000041814 */
[C---:B------:R-:W-:Y:S08]  /*d940*/  HMMA.16816.F32.BF16 R24, R184.reuse, R188, R24 ;  /* 0x000000bcb818723c */ /* 0x040ff00000041818 */
[-C--:B------:R-:W-:Y:S04]  /*d950*/  HMMA.16816.F32.BF16 R28, R184, R190.reuse, R28 ;  /* 0x000000beb81c723c */ /* 0x080fe8000004181c */
[----:B--2---:R-:W-:Y:S02]  /*d960*/  @!P0 MOV R3, R203 ;  /* 0x000000cb00038202 */ /* 0x004fe40000000f00 */
[----:B---3--:R-:W-:Y:S02]  /*d970*/  @!P0 MOV R2, R200 ;  /* 0x000000c800028202 */ /* 0x008fe40000000f00 */
[C---:B------:R-:W-:Y:S01]  /*d980*/  HMMA.16816.F32.BF16 R32, R176.reuse, R190, R32 ;  /* 0x000000beb020723c */ /* 0x040fe20000041820 */
[----:B------:R-:W2:Y:S03]  /*d990*/  LDSM.16.M88.4 R188, [R224] ;  /* 0x00000000e0bc783b */ /* 0x000ea60000000200 */
[----:B------:R-:W-:Y:S04]  /*d9a0*/  @!P0 IMAD.WIDE.U32 R2, R128, 0x60, R2 ;  /* 0x0000006080028825 */ /* 0x000fe800078e0002 */
[-C--:B------:R-:W-:Y:S04]  /*d9b0*/  HMMA.16816.F32.BF16 R36, R176, R192.reuse, R36 ;  /* 0x000000c0b024723c */ /* 0x080fe80000041824 */
[----:B------:R-:W-:Y:S01]  /*d9c0*/  @!P0 IMAD R128, R129, 0x60, RZ ;  /* 0x0000006081808824 */ /* 0x000fe200078e02ff */
[----:B------:R-:W-:Y:S03]  /*d9d0*/  @!P0 LEA R198, P1, R2, c[0x0][0x1f8], 0x1 ;  /* 0x00007e0002c68a11 */ /* 0x000fe600078208ff */
[C---:B------:R-:W-:Y:S04]  /*d9e0*/  HMMA.16816.F32.BF16 R40, R184.reuse, R192, R40 ;  /* 0x000000c0b828723c */ /* 0x040fe80000041828 */
[----:B------:R-:W-:Y:S02]  /*d9f0*/  @!P0 IADD3 R3, R3, R128, RZ ;  /* 0x0000008003038210 */ /* 0x000fe40007ffe0ff */
[----:B------:R-:W-:Y:S02]  /*da00*/  @!P0 IADD3 R196, P2, R198, UR10, RZ ;  /* 0x0000000ac6c48c10 */ /* 0x000fe4000ff5e0ff */
[-C--:B------:R-:W-:Y:S04]  /*da10*/  HMMA.16816.F32.BF16 R44, R184, R194.reuse, R44 ;  /* 0x000000c2b82c723c */ /* 0x080fe8000004182c */
[----:B------:R-:W-:Y:S02]  /*da20*/  @!P0 LEA.HI.X R199, R2, c[0x0][0x1fc], R3, 0x1, P1 ;  /* 0x00007f0002c78a11 */ /* 0x000fe400008f0c03 */
[----:B------:R-:W-:Y:S02]  /*da30*/  @!P0 IADD3 R132, P1, R196, UR10, RZ ;  /* 0x0000000ac4848c10 */ /* 0x000fe4000ff3e0ff */
[C---:B------:R-:W-:Y:S01]  /*da40*/  HMMA.16816.F32.BF16 R48, R176.reuse, R194, R48 ;  /* 0x000000c2b030723c */ /* 0x040fe20000041830 */
[----:B------:R-:W-:Y:S01]  /*da50*/  @!PT LDS RZ, [RZ] ;  /* 0x00000000fffff984 */ /* 0x000fe20000000800 */
[----:B------:R-:W-:Y:S01]  /*da60*/  @!PT LDS RZ, [RZ] ;  /* 0x00000000fffff984 */ /* 0x000fe20000000800 */
[----:B------:R-:W-:Y:S01]  /*da70*/  @!PT LDS RZ, [RZ] ;  /* 0x00000000fffff984 */ /* 0x000fe20000000800 */
[----:B------:R3:W-:Y:S03]  /*da80*/  @!P0 LDGSTS.E.BYPASS.LTC128B.128 [R231+0x100], [R198.64], !P6 ;  /* 0x00100000c6e78fae */ /* 0x0007e6000f101d4c */
[----:B------:R-:W-:Y:S02]  /*da90*/  @!P0 IADD3.X R197, R199, UR9, RZ, P2, !PT ;  /* 0x00000009c7c58c10 */ /* 0x000fe400097fe4ff */
[----:B------:R-:W-:Y:S02]  /*daa0*/  @!P0 IADD3 R128, P3, R132, UR10, RZ ;  /* 0x0000000a84808c10 */ /* 0x000fe4000ff7e0ff */
[-C--:B-1----:R-:W-:Y:S01]  /*dab0*/  HMMA.16816.F32.BF16 R52, R176, R172.reuse, R52 ;  /* 0x000000acb034723c */ /* 0x082fe20000041834 */
[----:B------:R3:W-:Y:S03]  /*dac0*/  @!P0 LDGSTS.E.BYPASS.LTC128B.128 [R231+0x900], [R196.64], !P6 ;  /* 0x00900000c4e78fae */ /* 0x0007e6000f101d4c */
[----:B------:R-:W-:Y:S02]  /*dad0*/  @!P0 IADD3.X R133, R197, UR9, RZ, P1, !PT ;  /* 0x00000009c5858c10 */ /* 0x000fe40008ffe4ff */
[----:B------:R-:W-:Y:S02]  /*dae0*/  @!P0 IADD3 R2, P2, R128, UR10, RZ ;  /* 0x0000000a80028c10 */ /* 0x000fe4000ff5e0ff */
[C---:B------:R-:W-:Y:S01]  /*daf0*/  HMMA.16816.F32.BF16 R56, R184.reuse, R172, R56 ;  /* 0x000000acb838723c */ /* 0x040fe20000041838 */
[----:B------:R1:W-:Y:S03]  /*db00*/  @!P0 LDGSTS.E.BYPASS.LTC128B.128 [R231+0x1100], [R132.64], !P6 ;  /* 0x0110000084e78fae */ /* 0x0003e6000f101d4c */
[----:B------:R-:W-:Y:S02]  /*db10*/  @!P0 IADD3.X R129, R133, UR9, RZ, P3, !PT ;  /* 0x0000000985818c10 */ /* 0x000fe40009ffe4ff */
[----:B------:R-:W-:Y:S02]  /*db20*/  @!P0 IADD3 R192, P1, R2, UR10, RZ ;  /* 0x0000000a02c08c10 */ /* 0x000fe4000ff3e0ff */
[-C--:B------:R-:W-:Y:S01]  /*db30*/  HMMA.16816.F32.BF16 R60, R184, R174.reuse, R60 ;  /* 0x000000aeb83c723c */ /* 0x080fe2000004183c */
[----:B------:R1:W-:Y:S03]  /*db40*/  @!P0 LDGSTS.E.BYPASS.LTC128B.128 [R231+0x1900], [R128.64], !P6 ;  /* 0x0190000080e78fae */ /* 0x0003e6000f101d4c */
[----:B------:R-:W-:Y:S04]  /*db50*/  @!P0 IADD3.X R3, R129, UR9, RZ, P2, !PT ;  /* 0x0000000981038c10 */ /* 0x000fe800097fe4ff */
[C---:B------:R-:W-:Y:S01]  /*db60*/  HMMA.16816.F32.BF16 R64, R176.reuse, R174, R64 ;  /* 0x000000aeb040723c */ /* 0x040fe20000041840 */
[----:B------:R1:W-:Y:S03]  /*db70*/  @!P0 LDGSTS.E.BYPASS.LTC128B.128 [R231+0x2100], [R2.64], !P6 ;  /* 0x0210000002e78fae */ /* 0x0003e6000f101d4c */
[----:B------:R-:W-:Y:S04]  /*db80*/  @!P0 IADD3.X R193, R3, UR9, RZ, P1, !PT ;  /* 0x0000000903c18c10 */ /* 0x000fe80008ffe4ff */
[-C--:B----4-:R-:W-:Y:S01]  /*db90*/  HMMA.16816.F32.BF16 R68, R176, R180.reuse, R68 ;  /* 0x000000b4b044723c */ /* 0x090fe20000041844 */
[----:B------:R4:W-:Y:S02]  /*dba0*/  @!P0 LDGSTS.E.BYPASS.LTC128B.128 [R231+0x2900], [R192.64], !P6 ;  /* 0x02900000c0e78fae */ /* 0x0009e4000f101d4c */
[----:B------:R-:W-:Y:S05]  /*dbb0*/  ISETP.GT.AND P0, PT, R230, UR8, PT ;  /* 0x00000008e6007c0c */ /* 0x000fea000bf04270 */
[C---:B------:R-:W-:Y:S01]  /*dbc0*/  HMMA.16816.F32.BF16 R72, R184.reuse, R180, R72 ;  /* 0x000000b4b848723c */ /* 0x040fe20000041848 */
[----:B---3--:R-:W-:Y:S07]  /*dbd0*/  LDSM.16.M88.4 R196, [R218+0x3100] ;  /* 0x00310000dac4783b */ /* 0x008fee0000000200 */
[-C--:B------:R-:W-:Y:S01]  /*dbe0*/  HMMA.16816.F32.BF16 R76, R184, R182.reuse, R76 ;  /* 0x000000b6b84c723c */ /* 0x080fe2000004184c */
[----:B------:R-:W0:Y:S07]  /*dbf0*/  LDGDEPBAR ;  /* 0x00000000000079af */ /* 0x000e2e0000000000 */
[C---:B------:R-:W-:Y:S01]  /*dc00*/  HMMA.16816.F32.BF16 R80, R176.reuse, R182, R80 ;  /* 0x000000b6b050723c */ /* 0x040fe20000041850 */
[----:B------:R-:W-:Y:S07]  /*dc10*/  LDSM.16.M88.4 R200, [R220+0x8100] ;  /* 0x00810000dcc8783b */ /* 0x000fee0000000200 */
[-C--:B--2---:R-:W-:Y:S01]  /*dc20*/  HMMA.16816.F32.BF16 R84, R176, R188.reuse, R84 ;  /* 0x000000bcb054723c */ /* 0x084fe20000041854 */
[----:B----4-:R-:W2:Y:S07]  /*dc30*/  LDSM.16.M88.4 R192, [R220+0x6100] ;  /* 0x00610000dcc0783b */ /* 0x010eae0000000200 */
[C---:B------:R-:W-:Y:S01]  /*dc40*/  HMMA.16816.F32.BF16 R88, R184.reuse, R188, R88 ;  /* 0x000000bcb858723c */ /* 0x040fe20000041858 */
[----:B------:R-:W3:Y:S07]  /*dc50*/  LDSM.16.M88.4 R204, [R218+0x3900] ;  /* 0x00390000dacc783b */ /* 0x000eee0000000200 */
[-C--:B------:R-:W-:Y:S01]  /*dc60*/  HMMA.16816.F32.BF16 R92, R184, R190.reuse, R92 ;  /* 0x000000beb85c723c */ /* 0x080fe2000004185c */
[----:B------:R-:W4:Y:S07]  /*dc70*/  LDSM.16.M88.4 R208, [R218+0x4100] ;  /* 0x00410000dad0783b */ /* 0x000f2e0000000200 */
[----:B------:R-:W-:Y:S01]  /*dc80*/  HMMA.16816.F32.BF16 R96, R176, R190, R96 ;  /* 0x000000beb060723c */ /* 0x000fe20000041860 */
[----:B------:R-:W1:Y:S08]  /*dc90*/  LDSM.16.M88.4 R172, [R218+0x4900] ;  /* 0x00490000daac783b */ /* 0x000e700000000200 */
[----:B------:R-:W1:Y:S01]  /*dca0*/  LDSM.16.M88.4 R176, [R218+0x5100] ;  /* 0x00510000dab0783b */ /* 0x000e620000000200 */
[-C--:B--2---:R-:W-:Y:S07]  /*dcb0*/  HMMA.16816.F32.BF16 R4, R192, R196.reuse, R4 ;  /* 0x000000c4c004723c */ /* 0x084fee0000041804 */
[----:B------:R-:W2:Y:S01]  /*dcc0*/  LDSM.16.M88.4 R180, [R218+0x5900] ;  /* 0x00590000dab4783b */ /* 0x000ea20000000200 */
[C---:B------:R-:W-:Y:S07]  /*dcd0*/  HMMA.16816.F32.BF16 R8, R200.reuse, R196, R8 ;  /* 0x000000c4c808723c */ /* 0x040fee0000041808 */
[----:B------:R-:W-:Y:S01]  /*dce0*/  LDSM.16.M88.4 R184, [R221+0x6100] ;  /* 0x00610000ddb8783b */ /* 0x000fe20000000200 */
[-C--:B------:R-:W-:Y:S07]  /*dcf0*/  HMMA.16816.F32.BF16 R12, R200, R198.reuse, R12 ;  /* 0x000000c6c80c723c */ /* 0x080fee000004180c */
[----:B------:R-:W1:Y:S01]  /*dd00*/  LDSM.16.M88.4 R188, [R217] ;  /* 0x00000000d9bc783b */ /* 0x000e620000000200 */
[C---:B------:R-:W-:Y:S07]  /*dd10*/  HMMA.16816.F32.BF16 R16, R192.reuse, R198, R16 ;  /* 0x000000c6c010723c */ /* 0x040fee0000041810 */
[----:B------:R-:W-:Y:S01]  /*dd20*/  LDSM.16.M88.4 R196, [R217+0x800] ;  /* 0x00080000d9c4783b */ /* 0x000fe20000000200 */
        /* <DEDUP_REMOVED lines=10> */
[-C--:B-1----:R-:W-:Y:S08]  /*ddd0*/  HMMA.16816.F32.BF16 R52, R192, R172.reuse, R52 ;  /* 0x000000acc034723c */ /* 0x082ff00000041834 */
        /* <DEDUP_REMOVED lines=8> */
[----:B------:R-:W3:Y:S07]  /*de60*/  LDSM.16.M88.4 R176, [R217+0x2000] ;  /* 0x00200000d9b0783b */ /* 0x000eee0000000200 */
[-C--:B--2---:R-:W-:Y:S08]  /*de70*/  HMMA.16816.F32.BF16 R84, R192, R180.reuse, R84 ;  /* 0x000000b4c054723c */ /* 0x084ff00000041854 */
[C---:B------:R-:W-:Y:S08]  /*de80*/  HMMA.16816.F32.BF16 R88, R200.reuse, R180, R88 ;  /* 0x000000b4c858723c */ /* 0x040ff00000041858 */
[-C--:B------:R-:W-:Y:S08]  /*de90*/  HMMA.16816.F32.BF16 R92, R200, R182.reuse, R92 ;  /* 0x000000b6c85c723c */ /* 0x080ff0000004185c */
[----:B------:R-:W-:Y:S01]  /*dea0*/  HMMA.16816.F32.BF16 R96, R192, R182, R96 ;  /* 0x000000b6c060723c */ /* 0x000fe20000041860 */
[----:B------:R-:W2:Y:S01]  /*deb0*/  LDSM.16.M88.4 R180, [R217+0x2800] ;  /* 0x00280000d9b4783b */ /* 0x000ea20000000200 */
[----:B------:R-:W-:Y:S06]  /*dec0*/  DEPBAR.LE SB0, 0x0 ;  /* 0x000080000000791a */ /* 0x000fec0000000000 */
[-C--:B------:R-:W-:Y:S01]  /*ded0*/  HMMA.16816.F32.BF16 R4, R184, R188.reuse, R4 ;  /* 0x000000bcb804723c */ /* 0x080fe20000041804 */
[----:B------:R-:W-:Y:S07]  /*dee0*/  BAR.SYNC.DEFER_BLOCKING 0x0 ;  /* 0x0000000000007b1d */ /* 0x000fee0000010000 */
[C---:B-1----:R-:W-:Y:S08]  /*def0*/  HMMA.16816.F32.BF16 R8, R172.reuse, R188, R8 ;  /* 0x000000bcac08723c */ /* 0x042ff00000041808 */
[-C--:B------:R-:W-:Y:S08]  /*df00*/  HMMA.16816.F32.BF16 R12, R172, R190.reuse, R12 ;  /* 0x000000beac0c723c */ /* 0x080ff0000004180c */
[C---:B------:R-:W-:Y:S04]  /*df10*/  HMMA.16816.F32.BF16 R16, R184.reuse, R190, R16 ;  /* 0x000000beb810723c */ /* 0x040fe80000041810 */
[----:B------:R-:W-:Y:S02]  /*df20*/  FMNMX.FTZ R2, R4, R0, !PT ;  /* 0x0000000004027209 */ /* 0x000fe40007810000 */
[----:B------:R-:W-:Y:S02]  /*df30*/  FMNMX.FTZ R3, R6, R131, !PT ;  /* 0x0000008306037209 */ /* 0x000fe40007810000 */
[-C--:B------:R-:W-:Y:S04]  /*df40*/  HMMA.16816.F32.BF16 R20, R184, R196.reuse, R20 ;  /* 0x000000c4b814723c */ /* 0x080fe80000041814 */
[----:B------:R-:W-:Y:S02]  /*df50*/  FMNMX.FTZ R2, R5, R2, !PT ;  /* 0x0000000205027209 */ /* 0x000fe40007810000 */
[----:B------:R-:W-:Y:S02]  /*df60*/  FMNMX.FTZ R3, R7, R3, !PT ;  /* 0x0000000307037209 */ /* 0x000fe40007810000 */
[C---:B------:R-:W-:Y:S04]  /*df70*/  HMMA.16816.F32.BF16 R24, R172.reuse, R196, R24 ;  /* 0x000000c4ac18723c */ /* 0x040fe80000041818 */
[----:B------:R-:W-:Y:S04]  /*df80*/  FMNMX.FTZ R128, R8, R134, !PT ;  /* 0x0000008608807209 */ /* 0x000fe80007810000 */
        /* <DEDUP_REMOVED lines=106> */
[----:B------:R-:W-:Y:S01]  /*e630*/  FMUL.FTZ R180, R130, c[0x0][0x2d0] ;  /* 0x0000b40082b47a20 */ /* 0x000fe20000410000 */
[----:B--2---:R-:W-:Y:S03]  /*e640*/  FMNMX.FTZ R3, R3, R129, !PT ;  /* 0x0000008103037209 */ /* 0x004fe60007810000 */
[--C-:B------:R-:W-:Y:S01]  /*e650*/  FFMA.FTZ R52, R52, c[0x0][0x2d0], -R180.reuse ;  /* 0x0000b40034347a23 */ /* 0x100fe200000108b4 */
[----:B------:R-:W-:Y:S01]  /*e660*/  FMNMX.FTZ R128, R58, R128, !PT ;  /* 0x000000803a807209 */ /* 0x000fe20007810000 */
[--C-:B------:R-:W-:Y:S02]  /*e670*/  FFMA.FTZ R53, R53, c[0x0][0x2d0], -R180.reuse ;  /* 0x0000b40035357a23 */ /* 0x100fe400000108b4 */
[----:B------:R-:W-:Y:S01]  /*e680*/  MUFU.EX2 R194, R52 ;  /* 0x0000003400c27308 */ /* 0x000fe20000000800 */
[----:B------:R-:W-:Y:S01]  /*e690*/  FMNMX.FTZ R128, R59, R128, !PT ;  /* 0x000000803b807209 */ /* 0x000fe20007810000 */
        /* <DEDUP_REMOVED lines=8> */
[----:B------:R-:W-:Y:S02]  /*e720*/  FMUL.FTZ R181, R129, c[0x0][0x2d0] ;  /* 0x0000b40081b57a20 */ /* 0x000fe40000410000 */
[----:B------:R-:W-:Y:S01]  /*e730*/  FMNMX.FTZ R128, R74, R128, !PT ;  /* 0x000000804a807209 */ /* 0x000fe20007810000 */
[--C-:B------:R-:W-:Y:S02]  /*e740*/  FFMA.FTZ R16, R16, c[0x0][0x2d0], -R180.reuse ;  /* 0x0000b40010107a23 */ /* 0x100fe400000108b4 */
[--C-:B------:R-:W-:Y:S01]  /*e750*/  FFMA.FTZ R54, R54, c[0x0][0x2d0], -R181.reuse ;  /* 0x0000b40036367a23 */ /* 0x100fe200000108b5 */
[----:B------:R-:W-:Y:S01]  /*e760*/  FMNMX.FTZ R128, R75, R128, !PT ;  /* 0x000000804b807209 */ /* 0x000fe20007810000 */
[--C-:B------:R-:W-:Y:S02]  /*e770*/  FFMA.FTZ R55, R55, c[0x0][0x2d0], -R181.reuse ;  /* 0x0000b40037377a23 */ /* 0x100fe400000108b5 */
[----:B------:R3:W-:Y:S01]  /*e780*/  MUFU.EX2 R246, R16 ;  /* 0x0000001000f67308 */ /* 0x0007e20000000800 */
[----:B------:R-:W-:Y:S01]  /*e790*/  FMNMX.FTZ R128, R78, R128, !PT ;  /* 0x000000804e807209 */ /* 0x000fe20007810000 */
[--C-:B------:R-:W-:Y:S02]  /*e7a0*/  FFMA.FTZ R6, R6, c[0x0][0x2d0], -R181.reuse ;  /* 0x0000b40006067a23 */ /* 0x100fe400000108b5 */
[--C-:B------:R-:W-:Y:S01]  /*e7b0*/  FFMA.FTZ R66, R66, c[0x0][0x2d0], -R181.reuse ;  /* 0x0000b40042427a23 */ /* 0x100fe200000108b5 */
[----:B------:R-:W-:Y:S01]  /*e7c0*/  FMNMX.FTZ R128, R79, R128, !PT ;  /* 0x000000804f807209 */ /* 0x000fe20007810000 */
[----:B------:R-:W-:Y:S02]  /*e7d0*/  FFMA.FTZ R67, R67, c[0x0][0x2d0], -R181 ;  /* 0x0000b40043437a23 */ /* 0x000fe400000108b5 */
[--C-:B------:R-:W-:Y:S01]  /*e7e0*/  FFMA.FTZ R17, R17, c[0x0][0x2d0], -R180.reuse ;  /* 0x0000b40011117a23 */ /* 0x100fe200000108b4 */
[----:B------:R-:W-:Y:S01]  /*e7f0*/  FMNMX.FTZ R128, R90, R128, !PT ;  /* 0x000000805a807209 */ /* 0x000fe20007810000 */
[----:B------:R4:W-:Y:S01]  /*e800*/  MUFU.EX2 R240, R6 ;  /* 0x0000000600f07308 */ /* 0x0009e20000000800 */
[--C-:B------:R-:W-:Y:S02]  /*e810*/  FFMA.FTZ R4, R4, c[0x0][0x2d0], -R180.reuse ;  /* 0x0000b40004047a23 */ /* 0x100fe400000108b4 */
[----:B------:R-:W-:Y:S01]  /*e820*/  FMNMX.FTZ R0, R91, R128, !PT ;  /* 0x000000805b007209 */ /* 0x000fe20007810000 */
[----:B--2---:R-:W-:Y:S01]  /*e830*/  FADD.FTZ R2, -R129, R131 ;  /* 0x0000008381027221 */ /* 0x004fe20000010100 */
[----:B-1----:R-:W-:Y:S01]  /*e840*/  FMNMX.FTZ R128, R3, R172, !PT ;  /* 0x000000ac03807209 */ /* 0x002fe20007810000 */
[--C-:B------:R-:W-:Y:S01]  /*e850*/  FFMA.FTZ R5, R5, c[0x0][0x2d0], -R180.reuse ;  /* 0x0000b40005057a23 */ /* 0x100fe200000108b4 */
[----:B------:R-:W-:Y:S01]  /*e860*/  FMNMX.FTZ R0, R94, R0, !PT ;  /* 0x000000005e007209 */ /* 0x000fe20007810000 */
[----:B------:R-:W-:Y:S02]  /*e870*/  FMUL.FTZ R2, R2, c[0x0][0x2d0] ;  /* 0x0000b40002027a20 */ /* 0x000fe40000410000 */
[----:B------:R-:W-:Y:S01]  /*e880*/  MUFU.EX2 R242, R4 ;  /* 0x0000000400f27308 */ /* 0x000fe20000000800 */
[--C-:B------:R-:W-:Y:S01]  /*e890*/  FFMA.FTZ R18, R18, c[0x0][0x2d0], -R181.reuse ;  /* 0x0000b40012127a23 */ /* 0x100fe200000108b5 */
[----:B------:R-:W-:Y:S01]  /*e8a0*/  FMNMX.FTZ R0, R95, R0, !PT ;  /* 0x000000005f007209 */ /* 0x000fe20007810000 */
[----:B------:R-:W-:Y:S02]  /*e8b0*/  FFMA.FTZ R19, R19, c[0x0][0x2d0], -R181 ;  /* 0x0000b40013137a23 */ /* 0x000fe400000108b5 */
[----:B---3--:R-:W-:Y:S02]  /*e8c0*/  FMUL.FTZ R16, R133, R148 ;  /* 0x0000009485107220 */ /* 0x008fe40000410000 */
[--C-:B------:R-:W-:Y:S01]  /*e8d0*/  FFMA.FTZ R20, R20, c[0x0][0x2d0], -R180.reuse ;  /* 0x0000b40014147a23 */ /* 0x100fe200000108b4 */
[----:B------:R-:W1:Y:S01]  /*e8e0*/  SHFL.BFLY PT, R3, R0, 0x2, 0x1f ;  /* 0x0c401f0000037f89 */ /* 0x000e6200000e0000 */
[--C-:B------:R-:W-:Y:S01]  /*e8f0*/  FFMA.FTZ R21, R21, c[0x0][0x2d0], -R180.reuse ;  /* 0x0000b40015157a23 */ /* 0x100fe200000108b4 */
[----:B------:R2:W3:Y:S01]  /*e900*/  MUFU.EX2 R132, R2 ;  /* 0x0000000200847308 */ /* 0x0004e20000000800 */
[C---:B------:R-:W-:Y:S02]  /*e910*/  FMUL.FTZ R112, R133.reuse, R112 ;  /* 0x0000007085707220 */ /* 0x040fe40000410000 */
[C---:B------:R-:W-:Y:S01]  /*e920*/  FMUL.FTZ R113, R133.reuse, R113 ;  /* 0x0000007185717220 */ /* 0x040fe20000410000 */
[----:B----4-:R-:W-:Y:S01]  /*e930*/  @P0 SHF.R.S32.HI R6, RZ, 0x1f, R229 ;  /* 0x0000001fff060819 */ /* 0x010fe200000114e5 */
[C---:B------:R-:W-:Y:S02]  /*e940*/  FMUL.FTZ R116, R133.reuse, R116 ;  /* 0x0000007485747220 */ /* 0x040fe40000410000 */
[----:B------:R-:W-:Y:S02]  /*e950*/  FMUL.FTZ R117, R133, R117 ;  /* 0x0000007585757220 */ /* 0x000fe40000410000 */
[--C-:B------:R-:W-:Y:S01]  /*e960*/  FFMA.FTZ R23, R23, c[0x0][0x2d0], -R181.reuse ;  /* 0x0000b40017177a23 */ /* 0x100fe200000108b5 */
[----:B------:R4:W-:Y:S01]  /*e970*/  MUFU.EX2 R247, R5 ;  /* 0x0000000500f77308 */ /* 0x0009e20000000800 */
[--C-:B------:R-:W-:Y:S02]  /*e980*/  FFMA.FTZ R7, R7, c[0x0][0x2d0], -R181.reuse ;  /* 0x0000b40007077a23 */ /* 0x100fe400000108b5 */
[--C-:B------:R-:W-:Y:S02]  /*e990*/  FFMA.FTZ R32, R32, c[0x0][0x2d0], -R180.reuse ;  /* 0x0000b40020207a23 */ /* 0x100fe400000108b4 */
[----:B------:R-:W-:Y:S02]  /*e9a0*/  FFMA.FTZ R33, R33, c[0x0][0x2d0], -R180 ;  /* 0x0000b40021217a23 */ /* 0x000fe400000108b4 */
[--C-:B------:R-:W-:Y:S02]  /*e9b0*/  FFMA.FTZ R34, R34, c[0x0][0x2d0], -R181.reuse ;  /* 0x0000b40022227a23 */ /* 0x100fe400000108b5 */
[----:B------:R-:W-:Y:S01]  /*e9c0*/  FFMA.FTZ R35, R35, c[0x0][0x2d0], -R181 ;  /* 0x0000b40023237a23 */ /* 0x000fe200000108b5 */
[----:B------:R4:W-:Y:S01]  /*e9d0*/  MUFU.EX2 R243, R7 ;  /* 0x0000000700f37308 */ /* 0x0009e20000000800 */
[----:B------:R-:W-:Y:S01]  /*e9e0*/  @P0 IMAD R6, R6, c[0x0][0x1e0], RZ ;  /* 0x0000780006060a24 */ /* 0x000fe200078e02ff */
[----:B-1----:R-:W-:Y:S01]  /*e9f0*/  FMNMX.FTZ R0, R0, R3, !PT ;  /* 0x0000000300007209 */ /* 0x002fe20007810000 */
[----:B------:R-:W-:Y:S02]  /*ea00*/  FMUL.FTZ R100, R133, R100 ;  /* 0x0000006485647220 */ /* 0x000fe40000410000 */
[----:B--2---:R-:W-:Y:S02]  /*ea10*/  FADD.FTZ R2, -R128, R134 ;  /* 0x0000008680027221 */ /* 0x004fe40000010100 */
[C---:B------:R-:W-:Y:S02]  /*ea20*/  @P0 IMAD R6, R229.reuse, c[0x0][0x1e4], R6 ;  /* 0x00007900e5060a24 */ /* 0x040fe400078e0206 */
[----:B------:R-:W-:Y:S01]  /*ea30*/  FMUL.FTZ R2, R2, c[0x0][0x2d0] ;  /* 0x0000b40002027a20 */ /* 0x000fe20000410000 */
[----:B------:R1:W-:Y:S01]  /*ea40*/  MUFU.EX2 R248, R17 ;  /* 0x0000001100f87308 */ /* 0x0003e20000000800 */
[C---:B---3--:R-:W-:Y:S02]  /*ea50*/  FMUL.FTZ R114, R132.reuse, R114 ;  /* 0x0000007284727220 */ /* 0x048fe40000410000 */
[C---:B------:R-:W-:Y:S02]  /*ea60*/  FMUL.FTZ R115, R132.reuse, R115 ;  /* 0x0000007384737220 */ /* 0x040fe40000410000 */
[----:B----4-:R-:W-:Y:S04]  /*ea70*/  @P0 IMAD.WIDE.U32 R4, R229, c[0x0][0x1e0], RZ ;  /* 0x00007800e5040a25 */ /* 0x010fe800078e00ff */
[C---:B------:R-:W-:Y:S01]  /*ea80*/  FMUL.FTZ R118, R132.reuse, R118 ;  /* 0x0000007684767220 */ /* 0x040fe20000410000 */
[----:B------:R2:W3:Y:S01]  /*ea90*/  MUFU.EX2 R131, R2 ;  /* 0x0000000200837308 */ /* 0x0004e20000000800 */
[----:B------:R-:W-:Y:S01]  /*eaa0*/  @P0 IADD3 R5, R5, R6, RZ ;  /* 0x0000000605050210 */ /* 0x000fe20007ffe0ff */
[C---:B------:R-:W-:Y:S01]  /*eab0*/  FMUL.FTZ R119, R132.reuse, R119 ;  /* 0x0000007784777220 */ /* 0x040fe20000410000 */
[----:B------:R-:W-:Y:S01]  /*eac0*/  @P0 MOV R6, R232 ;  /* 0x000000e800060202 */ /* 0x000fe20000000f00 */
[----:B------:R-:W-:Y:S01]  /*ead0*/  FMUL.FTZ R101, R133, R101 ;  /* 0x0000006585657220 */ /* 0x000fe20000410000 */
[----:B------:R-:W-:Y:S01]  /*eae0*/  @P0 MOV R7, R235 ;  /* 0x000000eb00070202 */ /* 0x000fe20000000f00 */
[----:B------:R-:W-:Y:S02]  /*eaf0*/  @P0 IMAD R5, R5, 0x60, RZ ;  /* 0x0000006005050824 */ /* 0x000fe400078e02ff */
[----:B------:R-:W-:Y:S02]  /*eb00*/  FMUL.FTZ R102, R132, R102 ;  /* 0x0000006684667220 */ /* 0x000fe40000410000 */
[----:B------:R4:W-:Y:S01]  /*eb10*/  MUFU.EX2 R245, R18 ;  /* 0x0000001200f57308 */ /* 0x0009e20000000800 */
[----:B------:R-:W-:Y:S04]  /*eb20*/  @P0 IMAD.WIDE.U32 R6, R4, 0x60, R6 ;  /* 0x0000006004060825 */ /* 0x000fe800078e0006 */
[----:B-1----:R-:W-:Y:S01]  /*eb30*/  FMUL.FTZ R17, R133, R149 ;  /* 0x0000009585117220 */ /* 0x002fe20000410000 */
[----:B------:R-:W-:Y:S01]  /*eb40*/  @P0 LEA R4, P1, R6, c[0x0][0x1c8], 0x1 ;  /* 0x0000720006040a11 */ /* 0x000fe200078208ff */
[----:B------:R-:W-:Y:S01]  /*eb50*/  FMUL.FTZ R103, R132, R103 ;  /* 0x0000006784677220 */ /* 0x000fe20000410000 */
[----:B------:R-:W-:Y:S01]  /*eb60*/  @P0 IADD3 R5, R7, R5, RZ ;  /* 0x0000000507050210 */ /* 0x000fe20007ffe0ff */
[--C-:B------:R-:W-:Y:S01]  /*eb70*/  FFMA.FTZ R36, R36, c[0x0][0x2d0], -R180.reuse ;  /* 0x0000b40024247a23 */ /* 0x100fe200000108b4 */
[----:B------:R1:W-:Y:S01]  /*eb80*/  MUFU.EX2 R244, R19 ;  /* 0x0000001300f47308 */ /* 0x0003e20000000800 */
[--C-:B------:R-:W-:Y:S01]  /*eb90*/  FFMA.FTZ R37, R37, c[0x0][0x2d0], -R180.reuse ;  /* 0x0000b40025257a23 */ /* 0x100fe200000108b4 */
[----:B------:R-:W-:Y:S01]  /*eba0*/  @P0 LEA.HI.X R5, R6, c[0x0][0x1cc], R5, 0x1, P1 ;  /* 0x0000730006050a11 */ /* 0x000fe200008f0c05 */
[--C-:B------:R-:W-:Y:S01]  /*ebb0*/  FFMA.FTZ R38, R38, c[0x0][0x2d0], -R181.reuse ;  /* 0x0000b40026267a23 */ /* 0x100fe200000108b5 */
[----:B--2---:R-:W2:Y:S01]  /*ebc0*/  SHFL.BFLY PT, R2, R0, 0x1, 0x1f ;  /* 0x0c201f0000027f89 */ /* 0x004ea200000e0000 */
[C---:B---3--:R-:W-:Y:S02]  /*ebd0*/  FMUL.FTZ R104, R131.reuse, R104 ;  /* 0x0000006883687220 */ /* 0x048fe40000410000 */
[C---:B------:R-:W-:Y:S02]  /*ebe0*/  FMUL.FTZ R105, R131.reuse, R105 ;  /* 0x0000006983697220 */ /* 0x040fe40000410000 */
[C---:B------:R-:W-:Y:S01]  /*ebf0*/  FMUL.FTZ R108, R131.reuse, R108 ;  /* 0x0000006c836c7220 */ /* 0x040fe20000410000 */
[----:B------:R3:W-:Y:S01]  /*ec00*/  MUFU.EX2 R236, R20 ;  /* 0x0000001400ec7308 */ /* 0x0007e20000000800 */
[C---:B------:R-:W-:Y:S01]  /*ec10*/  FMUL.FTZ R109, R131.reuse, R109 ;  /* 0x0000006d836d7220 */ /* 0x040fe20000410000 */
[----:B------:R3:W-:Y:S01]  /*ec20*/  @P0 LDGSTS.E.BYPASS.LTC128B.128 [R231+0x3100], [R4.64], !P6 ;  /* 0x0310000004e70fae */ /* 0x0007e2000f101d4c */
[C---:B------:R-:W-:Y:S02]  /*ec30*/  FMUL.FTZ R120, R131.reuse, R120 ;  /* 0x0000007883787220 */ /* 0x040fe40000410000 */
[C---:B----4-:R-:W-:Y:S02]  /*ec40*/  FMUL.FTZ R18, R132.reuse, R150 ;  /* 0x0000009684127220 */ /* 0x050fe40000410000 */
[C---:B------:R-:W-:Y:S02]  /*ec50*/  FMUL.FTZ R121, R131.reuse, R121 ;  /* 0x0000007983797220 */ /* 0x040fe40000410000 */
[C---:B------:R-:W-:Y:S01]  /*ec60*/  FMUL.FTZ R124, R131.reuse, R124 ;  /* 0x0000007c837c7220 */ /* 0x040fe20000410000 */
[----:B------:R4:W-:Y:S01]  /*ec70*/  MUFU.EX2 R235, R21 ;  /* 0x0000001500eb7308 */ /* 0x0009e20000000800 */
[----:B------:R-:W-:Y:S02]  /*ec80*/  FMUL.FTZ R125, R131, R125 ;  /* 0x0000007d837d7220 */ /* 0x000fe40000410000 */
[--C-:B------:R-:W-:Y:S02]  /*ec90*/  FFMA.FTZ R39, R39, c[0x0][0x2d0], -R181.reuse ;  /* 0x0000b40027277a23 */ /* 0x100fe400000108b5 */
[----:B-1----:R-:W-:Y:S02]  /*eca0*/  FMUL.FTZ R19, R132, R151 ;  /* 0x0000009784137220 */ /* 0x002fe40000410000 */
[--C-:B------:R-:W-:Y:S01]  /*ecb0*/  FFMA.FTZ R48, R48, c[0x0][0x2d0], -R180.reuse ;  /* 0x0000b40030307a23 */ /* 0x100fe200000108b4 */
[----:B--2---:R-:W-:Y:S01]  /*ecc0*/  FMNMX.FTZ R3, R0, R2, !PT ;  /* 0x0000000200037209 */ /* 0x004fe20007810000 */
[----:B------:R-:W-:Y:S01]  /*ecd0*/  FFMA.FTZ R49, R49, c[0x0][0x2d0], -R180 ;  /* 0x0000b40031317a23 */ /* 0x000fe200000108b4 */
[----:B------:R-:W-:Y:S01]  /*ece0*/  MUFU.EX2 R210, R23 ;  /* 0x0000001700d27308 */ /* 0x000fe20000000800 */
[----:B------:R-:W-:Y:S02]  /*ecf0*/  FFMA.FTZ R50, R50, c[0x0][0x2d0], -R181 ;  /* 0x0000b40032327a23 */ /* 0x000fe400000108b5 */
[C---:B------:R-:W-:Y:S02]  /*ed00*/  FADD.FTZ R0, -R3.reuse, R135 ;  /* 0x0000008703007221 */ /* 0x040fe40000010100 */
[----:B------:R-:W-:Y:S02]  /*ed10*/  FMUL.FTZ R135, R128, c[0x0][0x2d0] ;  /* 0x0000b40080877a20 */ /* 0x000fe40000410000 */
[----:B------:R-:W-:Y:S02]  /*ed20*/  FMUL.FTZ R2, R3, c[0x0][0x2d0] ;  /* 0x0000b40003027a20 */ /* 0x000fe40000410000 */
[--C-:B------:R-:W-:Y:S01]  /*ed30*/  FFMA.FTZ R13, R13, c[0x0][0x2d0], -R135.reuse ;  /* 0x0000b4000d0d7a23 */ /* 0x100fe20000010887 */
[----:B------:R-:W-:Y:S01]  /*ed40*/  MUFU.EX2 R234, R32 ;  /* 0x0000002000ea7308 */ /* 0x000fe20000000800 */
[C---:B---3--:R-:W-:Y:S02]  /*ed50*/  FMUL.FTZ R20, R133.reuse, R152 ;  /* 0x0000009885147220 */ /* 0x048fe40000410000 */
[----:B------:R-:W2:Y:S01]  /*ed60*/  LDL.LU R152, [R1+0xc] ;  /* 0x00000c0001987983 */ /* 0x000ea20000300800 */
[----:B----4-:R-:W-:Y:S02]  /*ed70*/  FMUL.FTZ R21, R133, R153 ;  /* 0x0000009985157220 */ /* 0x010fe40000410000 */
[--C-:B------:R-:W-:Y:S01]  /*ed80*/  FFMA.FTZ R44, R44, c[0x0][0x2d0], -R135.reuse ;  /* 0x0000b4002c2c7a23 */ /* 0x100fe20000010887 */
[----:B------:R-:W3:Y:S01]  /*ed90*/  LDL.LU R153, [R1+0x8] ;  /* 0x0000080001997983 */ /* 0x000ee20000300800 */
[--C-:B------:R-:W-:Y:S02]  /*eda0*/  FFMA.FTZ R45, R45, c[0x0][0x2d0], -R135.reuse ;  /* 0x0000b4002d2d7a23 */ /* 0x100fe40000010887 */
        /* <DEDUP_REMOVED lines=15> */
[----:B-1----:R-:W-:Y:S01]  /*eea0*/  @P0 SHF.L.U32 R13, R249, 0x5, RZ ;  /* 0x00000005f90d0819 */ /* 0x002fe200000006ff */
[--C-:B------:R-:W-:Y:S02]  /*eeb0*/  FFMA.FTZ R9, R9, c[0x0][0x2d0], -R135.reuse ;  /* 0x0000b40009097a23 */ /* 0x100fe40000010887 */
[----:B------:R-:W-:Y:S02]  /*eec0*/  FMUL.FTZ R32, R131, R156 ;  /* 0x0000009c83207220 */ /* 0x000fe40000410000 */
[--C-:B------:R-:W-:Y:S01]  /*eed0*/  FFMA.FTZ R60, R60, c[0x0][0x2d0], -R135.reuse ;  /* 0x0000b4003c3c7a23 */ /* 0x100fe20000010887 */
[----:B------:R1:W-:Y:S01]  /*eee0*/  MUFU.EX2 R186, R11 ;  /* 0x0000000b00ba7308 */ /* 0x0003e20000000800 */
[--C-:B------:R-:W-:Y:S02]  /*eef0*/  FFMA.FTZ R61, R61, c[0x0][0x2d0], -R135.reuse ;  /* 0x0000b4003d3d7a23 */ /* 0x100fe40000010887 */
[----:B------:R-:W-:Y:S01]  /*ef00*/  FMUL.FTZ R0, R0, c[0x0][0x2d0] ;  /* 0x0000b40000007a20 */ /* 0x000fe20000410000 */
[----:B----4-:R-:W-:Y:S01]  /*ef10*/  @P0 IADD3 R10, P2, R4, R13, RZ ;  /* 0x0000000d040a0210 */ /* 0x010fe20007f5e0ff */
[--C-:B------:R-:W-:Y:S02]  /*ef20*/  FFMA.FTZ R28, R28, c[0x0][0x2d0], -R135.reuse ;  /* 0x0000b4001c1c7a23 */ /* 0x100fe40000010887 */
[--C-:B------:R-:W-:Y:S02]  /*ef30*/  FFMA.FTZ R24, R24, c[0x0][0x2d0], -R135.reuse ;  /* 0x0000b40018187a23 */ /* 0x100fe40000010887 */
[--C-:B------:R-:W-:Y:S01]  /*ef40*/  FFMA.FTZ R25, R25, c[0x0][0x2d0], -R135.reuse ;  /* 0x0000b40019197a23 */ /* 0x100fe20000010887 */
[----:B------:R-:W4:Y:S01]  /*ef50*/  MUFU.EX2 R0, R0 ;  /* 0x0000000000007308 */ /* 0x000f220000000800 */
[----:B------:R-:W-:Y:S02]  /*ef60*/  FFMA.FTZ R26, R26, c[0x0][0x2d0], -R2 ;  /* 0x0000b4001a1a7a23 */ /* 0x000fe40000010802 */
[----:B------:R-:W-:Y:S01]  /*ef70*/  FMUL.FTZ R23, R132, R155 ;  /* 0x0000009b84177220 */ /* 0x000fe20000410000 */
[----:B------:R-:W-:Y:S01]  /*ef80*/  @P0 SHF.L.U64.HI R12, R249, 0x5, R250 ;  /* 0x00000005f90c0819 */ /* 0x000fe200000102fa */
[--C-:B------:R-:W-:Y:S02]  /*ef90*/  FFMA.FTZ R29, R29, c[0x0][0x2d0], -R135.reuse ;  /* 0x0000b4001d1d7a23 */ /* 0x100fe40000010887 */
[--C-:B------:R-:W-:Y:S02]  /*efa0*/  FFMA.FTZ R30, R30, c[0x0][0x2d0], -R2.reuse ;  /* 0x0000b4001e1e7a23 */ /* 0x100fe40000010802 */
[--C-:B------:R-:W-:Y:S01]  /*efb0*/  FFMA.FTZ R134, R31, c[0x0][0x2d0], -R2.reuse ;  /* 0x0000b4001f867a23 */ /* 0x100fe20000010802 */
[----:B------:R4:W-:Y:S01]  /*efc0*/  MUFU.EX2 R237, R8 ;  /* 0x0000000800ed7308 */ /* 0x0009e20000000800 */
[----:B------:R-:W-:Y:S02]  /*efd0*/  FMUL.FTZ R31, R132, R167 ;  /* 0x000000a7841f7220 */ /* 0x000fe40000410000 */
[--C-:B------:R-:W-:Y:S01]  /*efe0*/  FFMA.FTZ R40, R40, c[0x0][0x2d0], -R135.reuse ;  /* 0x0000b40028287a23 */ /* 0x100fe20000010887 */
[----:B-1----:R-:W-:Y:S01]  /*eff0*/  @P0 IADD3.X R11, R5, R12, RZ, P2, !PT ;  /* 0x0000000c050b0210 */ /* 0x002fe200017fe4ff */
[----:B------:R-:W-:Y:S02]  /*f000*/  FFMA.FTZ R41, R41, c[0x0][0x2d0], -R135 ;  /* 0x0000b40029297a23 */ /* 0x000fe40000010887 */
[--C-:B------:R-:W-:Y:S02]  /*f010*/  FFMA.FTZ R42, R42, c[0x0][0x2d0], -R2.reuse ;  /* 0x0000b4002a2a7a23 */ /* 0x100fe40000010802 */
[----:B------:R1:W-:Y:S01]  /*f020*/  @P0 LDGSTS.E.BYPASS.LTC128B.128 [R231+0x3900], [R10.64], !P6 ;  /* 0x039000000ae70fae */ /* 0x0003e2000f101d4c */
[----:B------:R1:W-:Y:S01]  /*f030*/  MUFU.EX2 R185, R14 ;  /* 0x0000000e00b97308 */ /* 0x0003e20000000800 */
[----:B------:R-:W-:Y:S02]  /*f040*/  FFMA.FTZ R43, R43, c[0x0][0x2d0], -R2 ;  /* 0x0000b4002b2b7a23 */ /* 0x000fe40000010802 */
[----:B------:R-:W-:Y:S02]  /*f050*/  FFMA.FTZ R97, R97, c[0x0][0x2d0], -R180 ;  /* 0x0000b40061617a23 */ /* 0x000fe400000108b4 */
[C---:B----4-:R-:W-:Y:S02]  /*f060*/  FMUL.FTZ R106, R0.reuse, R106 ;  /* 0x0000006a006a7220 */ /* 0x050fe40000410000 */
[C---:B------:R-:W-:Y:S02]  /*f070*/  FMUL.FTZ R107, R0.reuse, R107 ;  /* 0x0000006b006b7220 */ /* 0x040fe40000410000 */
[----:B------:R-:W-:Y:S01]  /*f080*/  FMUL.FTZ R110, R0, R110 ;  /* 0x0000006e006e7220 */ /* 0x000fe20000410000 */
[----:B------:R4:W4:Y:S01]  /*f090*/  MUFU.EX2 R238, R9 ;  /* 0x0000000900ee7308 */ /* 0x0009220000000800 */
[--C-:B------:R-:W-:Y:S02]  /*f0a0*/  FFMA.FTZ R22, R22, c[0x0][0x2d0], -R181.reuse ;  /* 0x0000b40016167a23 */ /* 0x100fe400000108b5 */
[----:B------:R-:W-:Y:S01]  /*f0b0*/  FMUL.FTZ R111, R0, R111 ;  /* 0x0000006f006f7220 */ /* 0x000fe20000410000 */
[----:B------:R-:W-:Y:S01]  /*f0c0*/  @P0 IADD3 R8, P1, R10, R13, RZ ;  /* 0x0000000d0a080210 */ /* 0x000fe20007f3e0ff */
[C---:B------:R-:W-:Y:S02]  /*f0d0*/  FMUL.FTZ R122, R0.reuse, R122 ;  /* 0x0000007a007a7220 */ /* 0x040fe40000410000 */
[----:B------:R-:W-:Y:S01]  /*f0e0*/  FMUL.FTZ R123, R0, R123 ;  /* 0x0000007b007b7220 */ /* 0x000fe20000410000 */
[----:B------:R-:W-:Y:S01]  /*f0f0*/  @P0 IADD3 R6, P3, R8, R13, RZ ;  /* 0x0000000d08060210 */ /* 0x000fe20007f7e0ff */
[C---:B------:R-:W-:Y:S01]  /*f100*/  FMUL.FTZ R126, R0.reuse, R126 ;  /* 0x0000007e007e7220 */ /* 0x040fe20000410000 */
[----:B------:R4:W4:Y:S01]  /*f110*/  MUFU.EX2 R183, R15 ;  /* 0x0000000f00b77308 */ /* 0x0009220000000800 */
[----:B------:R-:W-:Y:S01]  /*f120*/  FMUL.FTZ R127, R0, R127 ;  /* 0x0000007f007f7220 */ /* 0x000fe20000410000 */
[-C--:B------:R-:W-:Y:S01]  /*f130*/  @P0 IADD3 R4, P2, R6, R13.reuse, RZ ;  /* 0x0000000d06040210 */ /* 0x080fe20007f5e0ff */
[----:B------:R-:W-:Y:S02]  /*f140*/  FFMA.FTZ R99, R99, c[0x0][0x2d0], -R181 ;  /* 0x0000b40063637a23 */ /* 0x000fe400000108b5 */
[----:B-1----:R-:W-:Y:S02]  /*f150*/  FMUL.FTZ R14, R0, R146 ;  /* 0x00000092000e7220 */ /* 0x002fe40000410000 */
[----:B------:R-:W-:Y:S02]  /*f160*/  FFMA.FTZ R93, R93, c[0x0][0x2d0], -R135 ;  /* 0x0000b4005d5d7a23 */ /* 0x000fe40000010887 */
[--C-:B------:R-:W-:Y:S01]  /*f170*/  FFMA.FTZ R62, R62, c[0x0][0x2d0], -R2.reuse ;  /* 0x0000b4003e3e7a23 */ /* 0x100fe20000010802 */
[----:B------:R1:W-:Y:S01]  /*f180*/  MUFU.EX2 R209, R22 ;  /* 0x0000001600d17308 */ /* 0x0003e20000000800 */
[----:B------:R-:W-:Y:S02]  /*f190*/  FFMA.FTZ R63, R63, c[0x0][0x2d0], -R2 ;  /* 0x0000b4003f3f7a23 */ /* 0x000fe40000010802 */
[--C-:B------:R-:W-:Y:S01]  /*f1a0*/  FFMA.FTZ R68, R68, c[0x0][0x2d0], -R180.reuse ;  /* 0x0000b40044447a23 */ /* 0x100fe200000108b4 */
[-C--:B----4-:R-:W-:Y:S01]  /*f1b0*/  @P0 IADD3.X R9, R11, R12.reuse, RZ, P1, !PT ;  /* 0x0000000c0b090210 */ /* 0x090fe20000ffe4ff */
[--C-:B------:R-:W-:Y:S01]  /*f1c0*/  FFMA.FTZ R69, R69, c[0x0][0x2d0], -R180.reuse ;  /* 0x0000b40045457a23 */ /* 0x100fe200000108b4 */
[----:B------:R-:W-:Y:S01]  /*f1d0*/  @P0 IADD3 R10, P1, R4, R13, RZ ;  /* 0x0000000d040a0210 */ /* 0x000fe20007f3e0ff */
[----:B------:R-:W-:Y:S01]  /*f1e0*/  FMUL.FTZ R13, R131, R145 ;  /* 0x00000091830d7220 */ /* 0x000fe20000410000 */
[-C--:B------:R-:W-:Y:S01]  /*f1f0*/  @P0 IADD3.X R7, R9, R12.reuse, RZ, P3, !PT ;  /* 0x0000000c09070210 */ /* 0x080fe20001ffe4ff */
[----:B------:R4:W-:Y:S01]  /*f200*/  @P0 LDGSTS.E.BYPASS.LTC128B.128 [R231+0x4100], [R8.64], !P6 ;  /* 0x0410000008e70fae */ /* 0x0009e2000f101d4c */
[----:B------:R4:W-:Y:S01]  /*f210*/  MUFU.EX2 R206, R28 ;  /* 0x0000001c00ce7308 */ /* 0x0009e20000000800 */
[--C-:B------:R-:W-:Y:S01]  /*f220*/  FFMA.FTZ R80, R80, c[0x0][0x2d0], -R180.reuse ;  /* 0x0000b40050507a23 */ /* 0x100fe200000108b4 */
[-C--:B------:R-:W-:Y:S01]  /*f230*/  @P0 IADD3.X R5, R7, R12.reuse, RZ, P2, !PT ;  /* 0x0000000c07050210 */ /* 0x080fe200017fe4ff */
[----:B------:R-:W-:Y:S02]  /*f240*/  FFMA.FTZ R81, R81, c[0x0][0x2d0], -R180 ;  /* 0x0000b40051517a23 */ /* 0x000fe400000108b4 */
[----:B------:R-:W-:Y:S01]  /*f250*/  FMUL.FTZ R15, R0, R147 ;  /* 0x00000093000f7220 */ /* 0x000fe20000410000 */
[----:B------:R-:W-:Y:S01]  /*f260*/  @P0 IADD3.X R11, R5, R12, RZ, P1, !PT ;  /* 0x0000000c050b0210 */ /* 0x000fe20000ffe4ff */
[----:B------:R4:W-:Y:S01]  /*f270*/  @P0 LDGSTS.E.BYPASS.LTC128B.128 [R231+0x4900], [R6.64], !P6 ;  /* 0x0490000006e70fae */ /* 0x0009e2000f101d4c */
[----:B------:R-:W-:Y:S02]  /*f280*/  FMUL.FTZ R12, R131, R144 ;  /* 0x00000090830c7220 */ /* 0x000fe40000410000 */
[----:B------:R4:W-:Y:S01]  /*f290*/  MUFU.EX2 R211, R34 ;  /* 0x0000002200d37308 */ /* 0x0009e20000000800 */
[--C-:B------:R-:W-:Y:S02]  /*f2a0*/  FFMA.FTZ R70, R70, c[0x0][0x2d0], -R181.reuse ;  /* 0x0000b40046467a23 */ /* 0x100fe400000108b5 */
[--C-:B------:R-:W-:Y:S02]  /*f2b0*/  FFMA.FTZ R71, R71, c[0x0][0x2d0], -R181.reuse ;  /* 0x0000b40047477a23 */ /* 0x100fe400000108b5 */
[----:B------:R4:W-:Y:S01]  /*f2c0*/  @P0 LDGSTS.E.BYPASS.LTC128B.128 [R231+0x5100], [R4.64], !P6 ;  /* 0x0510000004e70fae */ /* 0x0009e2000f101d4c */
[----:B-1----:R-:W-:Y:S02]  /*f2d0*/  FMUL.FTZ R22, R132, R154 ;  /* 0x0000009a84167220 */ /* 0x002fe40000410000 */
[--C-:B------:R-:W-:Y:S02]  /*f2e0*/  FFMA.FTZ R82, R82, c[0x0][0x2d0], -R181.reuse ;  /* 0x0000b40052527a23 */ /* 0x100fe400000108b5 */
[----:B------:R1:W-:Y:S01]  /*f2f0*/  MUFU.EX2 R233, R33 ;  /* 0x0000002100e97308 */ /* 0x0003e20000000800 */
[----:B------:R-:W-:Y:S02]  /*f300*/  FFMA.FTZ R83, R83, c[0x0][0x2d0], -R181 ;  /* 0x0000b40053537a23 */ /* 0x000fe400000108b5 */
[----:B------:R1:W-:Y:S01]  /*f310*/  @P0 LDGSTS.E.BYPASS.LTC128B.128 [R231+0x5900], [R10.64], !P6 ;  /* 0x059000000ae70fae */ /* 0x0003e2000f101d4c */
[--C-:B----4-:R-:W-:Y:S01]  /*f320*/  FFMA.FTZ R28, R27, c[0x0][0x2d0], -R2.reuse ;  /* 0x0000b4001b1c7a23 */ /* 0x110fe20000010802 */
[----:B------:R-:W-:Y:S01]  /*f330*/  ISETP.GT.AND P0, PT, R230, UR4, PT ;  /* 0x00000004e6007c0c */ /* 0x000fe2000bf04270 */
[C---:B------:R-:W-:Y:S01]  /*f340*/  FMUL.FTZ R8, R131.reuse, R140 ;  /* 0x0000008c83087220 */ /* 0x040fe20000410000 */
[----:B------:R-:W-:Y:S01]  /*f350*/  F2FP.BF16.PACK_AB R140, R238, R237 ;  /* 0x000000edee8c723e */ /* 0x000fe200000010ff */
[----:B------:R-:W-:Y:S01]  /*f360*/  FMUL.FTZ R9, R131, R141 ;  /* 0x0000008d83097220 */ /* 0x000fe20000410000 */
[----:B------:R-:W-:Y:S01]  /*f370*/  F2FP.BF16.PACK_AB R141, R186, R184 ;  /* 0x000000b8ba8d723e */ /* 0x000fe200000010ff */
[----:B------:R4:W2:Y:S01]  /*f380*/  MUFU.EX2 R232, R35 ;  /* 0x0000002300e87308 */ /* 0x0008a20000000800 */
[----:B------:R-:W4:Y:S01]  /*f390*/  LDSM.16.MT88.4 R172, [R213+0x100] ;  /* 0x00010000d5ac783b */ /* 0x000f220000004200 */
[----:B------:R-:W-:Y:S01]  /*f3a0*/  FMUL.FTZ R27, R0, R163 ;  /* 0x000000a3001b7220 */ /* 0x000fe20000410000 */
[----:B------:R-:W-:Y:S01]  /*f3b0*/  MOV R230, R229 ;  /* 0x000000e500e67202 */ /* 0x000fe20000000f00 */
[----:B------:R-:W-:Y:S01]  /*f3c0*/  FMUL.FTZ R6, R132, R138 ;  /* 0x0000008a84067220 */ /* 0x000fe20000410000 */
[----:B------:R-:W-:Y:S01]  /*f3d0*/  F2FP.BF16.PACK_AB R138, R248, R246 ;  /* 0x000000f6f88a723e */ /* 0x000fe200000010ff */
[----:B------:R-:W-:Y:S01]  /*f3e0*/  FMUL.FTZ R7, R132, R139 ;  /* 0x0000008b84077220 */ /* 0x000fe20000410000 */
[----:B------:R-:W-:Y:S01]  /*f3f0*/  F2FP.BF16.PACK_AB R139, R244, R245 ;  /* 0x000000f5f48b723e */ /* 0x000fe200000010ff */
[----:B------:R-:W-:Y:S01]  /*f400*/  FMUL.FTZ R34, R0, R158 ;  /* 0x0000009e00227220 */ /* 0x000fe20000410000 */
[----:B------:R-:W4:Y:S01]  /*f410*/  LDSM.16.MT88.4 R176, [R216+0x100] ;  /* 0x00010000d8b0783b */ /* 0x000f220000004200 */
[----:B------:R4:W-:Y:S01]  /*f420*/  MUFU.EX2 R207, R25 ;  /* 0x0000001900cf7308 */ /* 0x0009e20000000800 */
[--C-:B------:R-:W-:Y:S02]  /*f430*/  FFMA.FTZ R72, R72, c[0x0][0x2d0], -R135.reuse ;  /* 0x0000b40048487a23 */ /* 0x100fe40000010887 */
[----:B------:R-:W-:Y:S01]  /*f440*/  FMUL.FTZ R4, R133, R136 ;  /* 0x0000008885047220 */ /* 0x000fe20000410000 */
[----:B------:R-:W-:Y:S01]  /*f450*/  F2FP.BF16.PACK_AB R136, R247, R242 ;  /* 0x000000f2f788723e */ /* 0x000fe200000010ff */
[----:B------:R-:W-:Y:S01]  /*f460*/  FMUL.FTZ R5, R133, R137 ;  /* 0x0000008985057220 */ /* 0x000fe20000410000 */
[----:B------:R-:W-:Y:S01]  /*f470*/  F2FP.BF16.PACK_AB R137, R243, R240 ;  /* 0x000000f0f389723e */ /* 0x000fe200000010ff */
[----:B------:R-:W4:Y:S01]  /*f480*/  LDSM.16.MT88.4 R144, [R214+0x100] ;  /* 0x00010000d690783b */ /* 0x000f220000004200 */
[----:B-1----:R-:W-:Y:S02]  /*f490*/  FMUL.FTZ R33, R131, R157 ;  /* 0x0000009d83217220 */ /* 0x002fe40000410000 */
[----:B------:R-:W-:Y:S01]  /*f4a0*/  MUFU.EX2 R196, R44 ;  /* 0x0000002c00c47308 */ /* 0x000fe20000000800 */
[C---:B------:R-:W-:Y:S01]  /*f4b0*/  FMUL.FTZ R10, R0.reuse, R142 ;  /* 0x0000008e000a7220 */ /* 0x040fe20000410000 */
[----:B------:R-:W-:Y:S01]  /*f4c0*/  F2FP.BF16.PACK_AB R142, R241, R239 ;  /* 0x000000eff18e723e */ /* 0x000fe200000010ff */
[C---:B------:R-:W-:Y:S01]  /*f4d0*/  FMUL.FTZ R11, R0.reuse, R143 ;  /* 0x0000008f000b7220 */ /* 0x040fe20000410000 */
[----:B------:R-:W-:Y:S01]  /*f4e0*/  F2FP.BF16.PACK_AB R143, R183, R185 ;  /* 0x000000b9b78f723e */ /* 0x000fe200000010ff */
[----:B------:R-:W1:Y:S01]  /*f4f0*/  LDSM.16.MT88.4 R148, [R215+0x100] ;  /* 0x00010000d794783b */ /* 0x000e620000004200 */
[----:B----4-:R-:W-:Y:S02]  /*f500*/  FMUL.FTZ R35, R0, R159 ;  /* 0x0000009f00237220 */ /* 0x010fe40000410000 */
[--C-:B------:R-:W-:Y:S02]  /*f510*/  FFMA.FTZ R73, R73, c[0x0][0x2d0], -R135.reuse ;  /* 0x0000b40049497a23 */ /* 0x100fe40000010887 */
[----:B------:R-:W-:Y:S01]  /*f520*/  MUFU.EX2 R195, R45 ;  /* 0x0000002d00c37308 */ /* 0x000fe20000000800 */
[--C-:B------:R-:W-:Y:S02]  /*f530*/  FFMA.FTZ R76, R76, c[0x0][0x2d0], -R135.reuse ;  /* 0x0000b4004c4c7a23 */ /* 0x100fe40000010887 */
[----:B------:R-:W0:Y:S01]  /*f540*/  LDGDEPBAR ;  /* 0x00000000000079af */ /* 0x000e220000000000 */
[----:B------:R-:W-:Y:S02]  /*f550*/  FMUL.FTZ R25, R131, R161 ;  /* 0x000000a183197220 */ /* 0x000fe40000410000 */
[----:B------:R-:W-:Y:S02]  /*f560*/  FFMA.FTZ R77, R77, c[0x0][0x2d0], -R135 ;  /* 0x0000b4004d4d7a23 */ /* 0x000fe40000010887 */
[--C-:B------:R-:W-:Y:S02]  /*f570*/  FFMA.FTZ R74, R74, c[0x0][0x2d0], -R2.reuse ;  /* 0x0000b4004a4a7a23 */ /* 0x100fe40000010802 */
[----:B------:R-:W-:Y:S01]  /*f580*/  MUFU.EX2 R193, R53 ;  /* 0x0000003500c17308 */ /* 0x000fe20000000800 */
[-C--:B------:R-:W-:Y:S05]  /*f590*/  HMMA.16816.F32.BF16 R4, R136, R172.reuse, R4 ;  /* 0x000000ac8804723c */ /* 0x080fea0000041804 */
[--C-:B------:R-:W-:Y:S02]  /*f5a0*/  FFMA.FTZ R75, R75, c[0x0][0x2d0], -R2.reuse ;  /* 0x0000b4004b4b7a23 */ /* 0x100fe40000010802 */
[--C-:B------:R-:W-:Y:S01]  /*f5b0*/  FFMA.FTZ R78, R78, c[0x0][0x2d0], -R2.reuse ;  /* 0x0000b4004e4e7a23 */ /* 0x100fe20000010802 */
[C---:B------:R-:W-:Y:S01]  /*f5c0*/  HMMA.16816.F32.BF16 R8, R140.reuse, R172, R8 ;  /* 0x000000ac8c08723c */ /* 0x040fe20000041808 */
[----:B------:R-:W-:Y:S03]  /*f5d0*/  MUFU.EX2 R172, R46 ;  /* 0x0000002e00ac7308 */ /* 0x000fe60000000800 */
[----:B------:R-:W-:Y:S02]  /*f5e0*/  FFMA.FTZ R79, R79, c[0x0][0x2d0], -R2 ;  /* 0x0000b4004f4f7a23 */ /* 0x000fe40000010802 */
[--C-:B------:R-:W-:Y:S02]  /*f5f0*/  FFMA.FTZ R84, R84, c[0x0][0x2d0], -R180.reuse ;  /* 0x0000b40054547a23 */ /* 0x100fe400000108b4 */
[-C--:B------:R-:W-:Y:S03]  /*f600*/  HMMA.16816.F32.BF16 R12, R140, R174.reuse, R12 ;  /* 0x000000ae8c0c723c */ /* 0x080fe6000004180c */
[----:B------:R4:W1:Y:S01]  /*f610*/  MUFU.EX2 R208, R24 ;  /* 0x0000001800d07308 */ /* 0x0008620000000800 */
[--C-:B------:R-:W-:Y:S02]  /*f620*/  FFMA.FTZ R85, R85, c[0x0][0x2d0], -R180.reuse ;  /* 0x0000b40055557a23 */ /* 0x100fe400000108b4 */
[----:B------:R-:W-:Y:S02]  /*f630*/  FFMA.FTZ R96, R96, c[0x0][0x2d0], -R180 ;  /* 0x0000b40060607a23 */ /* 0x000fe400000108b4 */
[C---:B------:R-:W-:Y:S04]  /*f640*/  HMMA.16816.F32.BF16 R16, R136.reuse, R174, R16 ;  /* 0x000000ae8810723c */ /* 0x040fe80000041810 */
[--C-:B------:R-:W-:Y:S01]  /*f650*/  FFMA.FTZ R86, R86, c[0x0][0x2d0], -R181.reuse ;  /* 0x0000b40056567a23 */ /* 0x100fe200000108b5 */
[----:B------:R1:W-:Y:S01]  /*f660*/  MUFU.EX2 R182, R26 ;  /* 0x0000001a00b67308 */ /* 0x0003e20000000800 */
[--C-:B------:R-:W-:Y:S02]  /*f670*/  FFMA.FTZ R87, R87, c[0x0][0x2d0], -R181.reuse ;  /* 0x0000b40057577a23 */ /* 0x100fe400000108b5 */
[-C--:B------:R-:W-:Y:S04]  /*f680*/  HMMA.16816.F32.BF16 R20, R136, R176.reuse, R20 ;  /* 0x000000b08814723c */ /* 0x080fe80000041814 */
[----:B------:R-:W-:Y:S02]  /*f690*/  FFMA.FTZ R98, R98, c[0x0][0x2d0], -R181 ;  /* 0x0000b40062627a23 */ /* 0x000fe400000108b5 */
[--C-:B------:R-:W-:Y:S01]  /*f6a0*/  FFMA.FTZ R92, R92, c[0x0][0x2d0], -R135.reuse ;  /* 0x0000b4005c5c7a23 */ /* 0x100fe20000010887 */
[----:B------:R1:W-:Y:S01]  /*f6b0*/  MUFU.EX2 R175, R28 ;  /* 0x0000001c00af7308 */ /* 0x0003e20000000800 */
[C---:B------:R-:W-:Y:S04]  /*f6c0*/  HMMA.16816.F32.BF16 R32, R140.reuse, R176, R32 ;  /* 0x000000b08c20723c */ /* 0x040fe80000041820 */
[----:B----4-:R-:W-:Y:S02]  /*f6d0*/  FMUL.FTZ R24, R131, R160 ;  /* 0x000000a083187220 */ /* 0x010fe40000410000 */
[--C-:B------:R-:W-:Y:S02]  /*f6e0*/  FFMA.FTZ R90, R90, c[0x0][0x2d0], -R2.reuse ;  /* 0x0000b4005a5a7a23 */ /* 0x100fe40000010802 */
[--C-:B------:R-:W-:Y:S01]  /*f6f0*/  FFMA.FTZ R91, R91, c[0x0][0x2d0], -R2.reuse ;  /* 0x0000b4005b5b7a23 */ /* 0x100fe20000010802 */
[----:B------:R4:W-:Y:S03]  /*f700*/  MUFU.EX2 R174, R30 ;  /* 0x0000001e00ae7308 */ /* 0x0009e60000000800 */
[--C-:B------:R-:W-:Y:S02]  /*f710*/  FFMA.FTZ R94, R94, c[0x0][0x2d0], -R2.reuse ;  /* 0x0000b4005e5e7a23 */ /* 0x100fe40000010802 */
[----:B-1----:R-:W-:Y:S02]  /*f720*/  FMUL.FTZ R26, R0, R162 ;  /* 0x000000a2001a7220 */ /* 0x002fe40000410000 */
[----:B------:R-:W-:Y:S02]  /*f730*/  FFMA.FTZ R2, R95, c[0x0][0x2d0], -R2 ;  /* 0x0000b4005f027a23 */ /* 0x000fe40000010802 */
[--C-:B------:R-:W-:Y:S01]  /*f740*/  FFMA.FTZ R88, R88, c[0x0][0x2d0], -R135.reuse ;  /* 0x0000b40058587a23 */ /* 0x100fe20000010887 */
[----:B------:R1:W1:Y:S01]  /*f750*/  MUFU.EX2 R205, R29 ;  /* 0x0000001d00cd7308 */ /* 0x0002620000000800 */
[----:B------:R-:W-:Y:S01]  /*f760*/  FFMA.FTZ R89, R89, c[0x0][0x2d0], -R135 ;  /* 0x0000b40059597a23 */ /* 0x000fe20000010887 */
[-C--:B------:R-:W-:Y:S03]  /*f770*/  HMMA.16816.F32.BF16 R24, R140, R178.reuse, R24 ;  /* 0x000000b28c18723c */ /* 0x080fe60000041818 */
[----:B------:R-:W-:Y:S01]  /*f780*/  FMUL.FTZ R28, R133, R164 ;  /* 0x000000a4851c7220 */ /* 0x000fe20000410000 */
[----:B------:R-:W-:Y:S01]  /*f790*/  MOV R135, R3 ;  /* 0x0000000300877202 */ /* 0x000fe20000000f00 */
[----:B------:R-:W-:Y:S02]  /*f7a0*/  FFMA.FTZ R131, R131, R252, R237 ;  /* 0x000000fc83837223 */ /* 0x000fe400000100ed */
[----:B------:R-:W-:Y:S01]  /*f7b0*/  FFMA.FTZ R0, R0, R251, R184 ;  /* 0x000000fb00007223 */ /* 0x000fe200000100b8 */
[C---:B------:R-:W-:Y:S01]  /*f7c0*/  HMMA.16816.F32.BF16 R100, R136.reuse, R178, R100 ;  /* 0x000000b28864723c */ /* 0x040fe20000041864 */
[----:B------:R1:W-:Y:S03]  /*f7d0*/  MUFU.EX2 R204, R36 ;  /* 0x0000002400cc7308 */ /* 0x0003e60000000800 */
[----:B----4-:R-:W-:Y:S02]  /*f7e0*/  FMUL.FTZ R30, R132, R166 ;  /* 0x000000a6841e7220 */ /* 0x010fe40000410000 */
[----:B------:R-:W-:Y:S05]  /*f7f0*/  FADD.FTZ R0, R186, R0 ;  /* 0x00000000ba007221 */ /* 0x000fea0000010000 */
[----:B------:R4:W-:Y:S01]  /*f800*/  MUFU.EX2 R203, R37 ;  /* 0x0000002500cb7308 */ /* 0x0009e20000000800 */
[----:B------:R-:W-:Y:S02]  /*f810*/  FADD.FTZ R0, R185, R0 ;  /* 0x00000000b9007221 */ /* 0x000fe40000010000 */
[C---:B-1----:R-:W-:Y:S07]  /*f820*/  FMUL.FTZ R29, R133.reuse, R165 ;  /* 0x000000a5851d7220 */ /* 0x042fee0000410000 */
[-C--:B------:R-:W-:Y:S01]  /*f830*/  HMMA.16816.F32.BF16 R28, R136, R144.reuse, R28 ;  /* 0x00000090881c723c */ /* 0x080fe2000004181c */
[----:B------:R-:W-:Y:S02]  /*f840*/  MUFU.EX2 R190, R54 ;  /* 0x0000003600be7308 */ /* 0x000fe40000000800 */
[C---:B------:R-:W-:Y:S05]  /*f850*/  FMUL.FTZ R36, R133.reuse, R168 ;  /* 0x000000a885247220 */ /* 0x040fea0000410000 */
[C---:B------:R-:W-:Y:S03]  /*f860*/  HMMA.16816.F32.BF16 R104, R140.reuse, R144, R104 ;  /* 0x000000908c68723c */ /* 0x040fe60000041868 */
[----:B------:R1:W-:Y:S01]  /*f870*/  MUFU.EX2 R189, R55 ;  /* 0x0000003700bd7308 */ /* 0x0003e20000000800 */
[C---:B----4-:R-:W-:Y:S04]  /*f880*/  FMUL.FTZ R37, R133.reuse, R169 ;  /* 0x000000a985257220 */ /* 0x050fe80000410000 */
[-C--:B------:R-:W-:Y:S05]  /*f890*/  HMMA.16816.F32.BF16 R108, R140, R146.reuse, R108 ;  /* 0x000000928c6c723c */ /* 0x080fea000004186c */
[----:B------:R-:W-:Y:S03]  /*f8a0*/  MUFU.EX2 R191, R64 ;  /* 0x0000004000bf7308 */ /* 0x000fe60000000800 */
[C---:B------:R-:W-:Y:S01]  /*f8b0*/  HMMA.16816.F32.BF16 R112, R136.reuse, R146, R112 ;  /* 0x000000928870723c */ /* 0x040fe20000041870 */
[----:B------:R-:W4:Y:S06]  /*f8c0*/  LDSM.16.MT88.4 R144, [R213+0x900] ;  /* 0x00090000d590783b */ /* 0x000f2c0000004200 */
[----:B------:R2:W-:Y:S01]  /*f8d0*/  MUFU.EX2 R167, R38 ;  /* 0x0000002600a77308 */ /* 0x0005e20000000800 */
[-C--:B------:R-:W-:Y:S01]  /*f8e0*/  HMMA.16816.F32.BF16 R116, R136, R148.reuse, R116 ;  /* 0x000000948874723c */ /* 0x080fe20000041874 */
[----:B-1----:R-:W-:Y:S03]  /*f8f0*/  LDSM.16.MT88.4 R52, [R216+0x1100] ;  /* 0x00110000d834783b */ /* 0x002fe60000004200 */
[----:B---3--:R-:W-:Y:S04]  /*f900*/  FFMA.FTZ R133, R133, R153, R242 ;  /* 0x0000009985857223 */ /* 0x008fe800000100f2 */
[C---:B------:R-:W-:Y:S01]  /*f910*/  HMMA.16816.F32.BF16 R120, R140.reuse, R148, R120 ;  /* 0x000000948c78723c */ /* 0x040fe20000041878 */
[----:B------:R1:W-:Y:S07]  /*f920*/  MUFU.EX2 R200, R39 ;  /* 0x0000002700c87308 */ /* 0x0003ee0000000800 */
[-C--:B------:R-:W-:Y:S01]  /*f930*/  HMMA.16816.F32.BF16 R124, R140, R150.reuse, R124 ;  /* 0x000000968c7c723c */ /* 0x080fe2000004187c */
[----:B------:R-:W3:Y:S02]  /*f940*/  LDSM.16.MT88.4 R140, [R216+0x900] ;  /* 0x00090000d88c783b */ /* 0x000ee40000004200 */
[----:B------:R4:W3:Y:S01]  /*f950*/  MUFU.EX2 R165, R134 ;  /* 0x0000008600a57308 */ /* 0x0008e20000000800 */
[C---:B--2---:R-:W-:Y:S09]  /*f960*/  FMUL.FTZ R38, R132.reuse, R170 ;  /* 0x000000aa84267220 */ /* 0x044ff20000410000 */
[----:B------:R2:W-:Y:S01]  /*f970*/  MUFU.EX2 R202, R48 ;  /* 0x0000003000ca7308 */ /* 0x0005e20000000800 */
[C---:B-1----:R-:W-:Y:S02]  /*f980*/  FMUL.FTZ R39, R132.reuse, R171 ;  /* 0x000000ab84277220 */ /* 0x042fe40000410000 */
[----:B------:R-:W-:Y:S07]  /*f990*/  FFMA.FTZ R132, R132, R152, R240 ;  /* 0x0000009884847223 */ /* 0x000fee00000100f0 */
[----:B------:R1:W1:Y:S01]  /*f9a0*/  MUFU.EX2 R201, R49 ;  /* 0x0000003100c97308 */ /* 0x0002620000000800 */
[----:B------:R-:W-:Y:S01]  /*f9b0*/  HMMA.16816.F32.BF16 R36, R136, R150, R36 ;  /* 0x000000968824723c */ /* 0x000fe20000041824 */
[----:B------:R-:W1:Y:S03]  /*f9c0*/  LDSM.16.MT88.4 R148, [R214+0x900] ;  /* 0x00090000d694783b */ /* 0x000e660000004200 */
[----:B----4-:R-:W-:Y:S01]  /*f9d0*/  FFMA.FTZ R134, R51, c[0x0][0x2d0], -R181 ;  /* 0x0000b40033867a23 */ /* 0x010fe200000108b5 */
[----:B------:R-:W-:Y:S02]  /*f9e0*/  F2FP.BF16.PACK_AB R51, R232, R211 ;  /* 0x000000d3e833723e */ /* 0x000fe400000010ff */
[----:B------:R-:W-:Y:S02]  /*f9f0*/  F2FP.BF16.PACK_AB R136, R207, R208 ;  /* 0x000000d0cf88723e */ /* 0x000fe400000010ff */
[----:B------:R4:W-:Y:S03]  /*fa00*/  MUFU.EX2 R199, R50 ;  /* 0x0000003200c77308 */ /* 0x0009e60000000800 */
[----:B------:R-:W-:Y:S02]  /*fa10*/  F2FP.BF16.PACK_AB R138, R205, R206 ;  /* 0x000000cecd8a723e */ /* 0x000fe400000010ff */
[----:B--2---:R-:W-:Y:S02]  /*fa20*/  F2FP.BF16.PACK_AB R48, R235, R236 ;  /* 0x000000eceb30723e */ /* 0x004fe400000010ff */
[----:B------:R-:W-:Y:S02]  /*fa30*/  F2FP.BF16.PACK_AB R137, R175, R182 ;  /* 0x000000b6af89723e */ /* 0x000fe400000010ff */
[----:B---3--:R-:W-:Y:S01]  /*fa40*/  F2FP.BF16.PACK_AB R139, R165, R174 ;  /* 0x000000aea58b723e */ /* 0x008fe200000010ff */
[----:B------:R-:W-:Y:S01]  /*fa50*/  MUFU.EX2 R192, R65 ;  /* 0x0000004100c07308 */ /* 0x000fe20000000800 */
[----:B-1----:R-:W-:Y:S09]  /*fa60*/  F2FP.BF16.PACK_AB R49, R210, R209 ;  /* 0x000000d1d231723e */ /* 0x002ff200000010ff */
[----:B------:R-:W-:Y:S01]  /*fa70*/  MUFU.EX2 R187, R66 ;  /* 0x0000004200bb7308 */ /* 0x000fe20000000800 */
[----:B----4-:R-:W-:Y:S09]  /*fa80*/  F2FP.BF16.PACK_AB R50, R233, R234 ;  /* 0x000000eae932723e */ /* 0x010ff200000010ff */
[----:B------:R1:W-:Y:S01]  /*fa90*/  MUFU.EX2 R188, R67 ;  /* 0x0000004300bc7308 */ /* 0x0003e20000000800 */
[-C--:B------:R-:W-:Y:S08]  /*faa0*/  HMMA.16816.F32.BF16 R4, R48, R144.reuse, R4 ;  /* 0x000000903004723c */ /* 0x080ff00000041804 */
[C---:B------:R-:W-:Y:S01]  /*fab0*/  HMMA.16816.F32.BF16 R8, R136.reuse, R144, R8 ;  /* 0x000000908808723c */ /* 0x040fe20000041808 */
[----:B------:R-:W-:Y:S07]  /*fac0*/  MUFU.EX2 R177, R56 ;  /* 0x0000003800b17308 */ /* 0x000fee0000000800 */
[-C--:B------:R-:W-:Y:S03]  /*fad0*/  HMMA.16816.F32.BF16 R12, R136, R146.reuse, R12 ;  /* 0x00000092880c723c */ /* 0x080fe6000004180c */
[----:B------:R-:W-:Y:S01]  /*fae0*/  MUFU.EX2 R179, R57 ;  /* 0x0000003900b37308 */ /* 0x000fe20000000800 */
[----:B-1----:R-:W-:Y:S04]  /*faf0*/  LDSM.16.MT88.4 R64, [R214+0x1100] ;  /* 0x00110000d640783b */ /* 0x002fe80000004200 */
[C---:B------:R-:W-:Y:S05]  /*fb00*/  HMMA.16816.F32.BF16 R16, R48.reuse, R146, R16 ;  /* 0x000000923010723c */ /* 0x040fea0000041810 */
[----:B------:R-:W1:Y:S01]  /*fb10*/  MUFU.EX2 R198, R134 ;  /* 0x0000008600c67308 */ /* 0x000e620000000800 */
[----:B------:R-:W2:Y:S02]  /*fb20*/  LDSM.16.MT88.4 R144, [R215+0x900] ;  /* 0x00090000d790783b */ /* 0x000ea40000004200 */
[-C--:B------:R-:W-:Y:S07]  /*fb30*/  HMMA.16816.F32.BF16 R20, R48, R140.reuse, R20 ;  /* 0x0000008c3014723c */ /* 0x080fee0000041814 */
[----:B------:R3:W-:Y:S01]  /*fb40*/  MUFU.EX2 R134, R47 ;  /* 0x0000002f00867308 */ /* 0x0007e20000000800 */
[C---:B------:R-:W-:Y:S08]  /*fb50*/  HMMA.16816.F32.BF16 R32, R136.reuse, R140, R32 ;  /* 0x0000008c8820723c */ /* 0x040ff00000041820 */
[-C--:B------:R-:W-:Y:S01]  /*fb60*/  HMMA.16816.F32.BF16 R24, R136, R142.reuse, R24 ;  /* 0x0000008e8818723c */ /* 0x080fe20000041818 */
[----:B------:R4:W-:Y:S07]  /*fb70*/  MUFU.EX2 R166, R40 ;  /* 0x0000002800a67308 */ /* 0x0009ee0000000800 */
[C---:B------:R-:W-:Y:S03]  /*fb80*/  HMMA.16816.F32.BF16 R100, R48.reuse, R142, R100 ;  /* 0x0000008e3064723c */ /* 0x040fe60000041864 */
[----:B------:R1:W1:Y:S01]  /*fb90*/  MUFU.EX2 R197, R41 ;  /* 0x0000002900c57308 */ /* 0x0002620000000800 */
[----:B---3--:R-:W3:Y:S04]  /*fba0*/  LDSM.16.MT88.4 R44, [R213+0x1100] ;  /* 0x00110000d52c783b */ /* 0x008ee80000004200 */
[-C--:B------:R-:W-:Y:S05]  /*fbb0*/  HMMA.16816.F32.BF16 R28, R48, R148.reuse, R28 ;  /* 0x00000094301c723c */ /* 0x080fea000004181c */
[----:B------:R2:W-:Y:S03]  /*fbc0*/  MUFU.EX2 R164, R42 ;  /* 0x0000002a00a47308 */ /* 0x0005e60000000800 */
[C---:B------:R-:W-:Y:S04]  /*fbd0*/  HMMA.16816.F32.BF16 R104, R136.reuse, R148, R104 ;  /* 0x000000948868723c */ /* 0x040fe80000041868 */
[----:B----4-:R-:W-:Y:S03]  /*fbe0*/  F2FP.BF16.PACK_AB R40, R203, R204 ;  /* 0x000000cccb28723e */ /* 0x010fe600000010ff */
[----:B------:R4:W3:Y:S01]  /*fbf0*/  MUFU.EX2 R173, R43 ;  /* 0x0000002b00ad7308 */ /* 0x0008e20000000800 */
[-C--:B------:R-:W-:Y:S04]  /*fc00*/  HMMA.16816.F32.BF16 R108, R136, R150.reuse, R108 ;  /* 0x00000096886c723c */ /* 0x080fe8000004186c */
[----:B-1----:R-:W-:Y:S04]  /*fc10*/  F2FP.BF16.PACK_AB R41, R200, R167 ;  /* 0x000000a7c829723e */ /* 0x002fe800000010ff */
[C---:B------:R-:W-:Y:S01]  /*fc20*/  HMMA.16816.F32.BF16 R112, R48.reuse, R150, R112 ;  /* 0x000000963070723c */ /* 0x040fe20000041870 */
[----:B------:R-:W-:Y:S01]  /*fc30*/  LDSM.16.MT88.4 R148, [R213+0x2900] ;  /* 0x00290000d594783b */ /* 0x000fe20000004200 */
[----:B------:R-:W-:Y:S02]  /*fc40*/  MUFU.EX2 R178, R60 ;  /* 0x0000003c00b27308 */ /* 0x000fe40000000800 */
[----:B--2---:R-:W-:Y:S04]  /*fc50*/  F2FP.BF16.PACK_AB R42, R201, R202 ;  /* 0x000000cac92a723e */ /* 0x004fe800000010ff */
[-C--:B------:R-:W-:Y:S04]  /*fc60*/  HMMA.16816.F32.BF16 R116, R48, R144.reuse, R116 ;  /* 0x000000903074723c */ /* 0x080fe80000041874 */
[----:B------:R-:W-:Y:S01]  /*fc70*/  MUFU.EX2 R60, R59 ;  /* 0x0000003b003c7308 */ /* 0x000fe20000000800 */
[----:B----4-:R-:W-:Y:S03]  /*fc80*/  F2FP.BF16.PACK_AB R43, R198, R199 ;  /* 0x000000c7c62b723e */ /* 0x010fe600000010ff */
[C---:B------:R-:W-:Y:S06]  /*fc90*/  HMMA.16816.F32.BF16 R120, R136.reuse, R144, R120 ;  /* 0x000000908878723c */ /* 0x040fec0000041878 */
[----:B------:R-:W-:Y:S02]  /*fca0*/  MUFU.EX2 R176, R61 ;  /* 0x0000003d00b07308 */ /* 0x000fe40000000800 */
[-C--:B------:R-:W-:Y:S08]  /*fcb0*/  HMMA.16816.F32.BF16 R124, R136, R146.reuse, R124 ;  /* 0x00000092887c723c */ /* 0x080ff0000004187c */
[----:B------:R-:W-:Y:S01]  /*fcc0*/  HMMA.16816.F32.BF16 R36, R48, R146, R36 ;  /* 0x000000923024723c */ /* 0x000fe20000041824 */
[----:B------:R1:W2:Y:S06]  /*fcd0*/  MUFU.EX2 R61, R58 ;  /* 0x0000003a003d7308 */ /* 0x0002ac0000000800 */
[----:B------:R-:W-:Y:S01]  /*fce0*/  F2FP.BF16.PACK_AB R48, R197, R166 ;  /* 0x000000a6c530723e */ /* 0x000fe200000010ff */
[-C--:B---3--:R-:W-:Y:S03]  /*fcf0*/  HMMA.16816.F32.BF16 R4, R40, R44.reuse, R4 ;  /* 0x0000002c2804723c */ /* 0x088fe60000041804 */
[----:B------:R-:W-:Y:S02]  /*fd00*/  MUFU.EX2 R97, R97 ;  /* 0x0000006100617308 */ /* 0x000fe40000000800 */
[----:B------:R-:W-:Y:S02]  /*fd10*/  F2FP.BF16.PACK_AB R50, R195, R196 ;  /* 0x000000c4c332723e */ /* 0x000fe400000010ff */
[----:B------:R-:W-:Y:S02]  /*fd20*/  F2FP.BF16.PACK_AB R49, R173, R164 ;  /* 0x000000a4ad31723e */ /* 0x000fe400000010ff */
[----:B------:R-:W-:Y:S04]  /*fd30*/  F2FP.BF16.PACK_AB R51, R134, R172 ;  /* 0x000000ac8633723e */ /* 0x000fe800000010ff */
[----:B------:R-:W-:Y:S03]  /*fd40*/  MUFU.EX2 R99, R99 ;  /* 0x0000006300637308 */ /* 0x000fe60000000800 */
[C---:B------:R-:W-:Y:S01]  /*fd50*/  HMMA.16816.F32.BF16 R8, R48.reuse, R44, R8 ;  /* 0x0000002c3008723c */ /* 0x040fe20000041808 */
[----:B-1----:R-:W-:Y:S06]  /*fd60*/  LDSM.16.MT88.4 R56, [R214+0x1900] ;  /* 0x00190000d638783b */ /* 0x002fec0000004200 */
[----:B------:R-:W-:Y:S01]  /*fd70*/  MUFU.EX2 R93, R93 ;  /* 0x0000005d005d7308 */ /* 0x000fe20000000800 */
[-C--:B------:R-:W-:Y:S08]  /*fd80*/  HMMA.16816.F32.BF16 R12, R48, R46.reuse, R12 ;  /* 0x0000002e300c723c */ /* 0x080ff0000004180c */
[C---:B------:R-:W-:Y:S01]  /*fd90*/  HMMA.16816.F32.BF16 R16, R40.reuse, R46, R16 ;  /* 0x0000002e2810723c */ /* 0x040fe20000041810 */
[----:B------:R-:W1:Y:S01]  /*fda0*/  LDSM.16.MT88.4 R44, [R215+0x1100] ;  /* 0x00110000d72c783b */ /* 0x000e620000004200 */
[----:B------:R-:W-:Y:S06]  /*fdb0*/  MUFU.EX2 R62, R62 ;  /* 0x0000003e003e7308 */ /* 0x000fec0000000800 */
[-C--:B------:R-:W-:Y:S04]  /*fdc0*/  HMMA.16816.F32.BF16 R20, R40, R52.reuse, R20 ;  /* 0x000000342814723c */ /* 0x080fe80000041814 */
[----:B------:R-:W3:Y:S04]  /*fdd0*/  MUFU.EX2 R63, R63 ;  /* 0x0000003f003f7308 */ /* 0x000ee80000000800 */
[C---:B------:R-:W-:Y:S06]  /*fde0*/  HMMA.16816.F32.BF16 R32, R48.reuse, R52, R32 ;  /* 0x000000343020723c */ /* 0x040fec0000041820 */
[----:B------:R-:W-:Y:S02]  /*fdf0*/  MUFU.EX2 R68, R68 ;  /* 0x0000004400447308 */ /* 0x000fe40000000800 */
[-C--:B------:R-:W-:Y:S08]  /*fe00*/  HMMA.16816.F32.BF16 R24, R48, R54.reuse, R24 ;  /* 0x000000363018723c */ /* 0x080ff00000041818 */
[C---:B------:R-:W-:Y:S01]  /*fe10*/  HMMA.16816.F32.BF16 R100, R40.reuse, R54, R100 ;  /* 0x000000362864723c */ /* 0x040fe20000041864 */
[----:B------:R-:W4:Y:S01]  /*fe20*/  LDSM.16.MT88.4 R52, [R213+0x1900] ;  /* 0x00190000d534783b */ /* 0x000f220000004200 */
        /* <DEDUP_REMOVED lines=8> */
[-C--:B-1----:R-:W-:Y:S03]  /*feb0*/  HMMA.16816.F32.BF16 R116, R40, R44.reuse, R116 ;  /* 0x0000002c2874723c */ /* 0x082fe60000041874 */
[----:B------:R-:W-:Y:S05]  /*fec0*/  MUFU.EX2 R71, R71 ;  /* 0x0000004700477308 */ /* 0x000fea0000000800 */
[C---:B------:R-:W-:Y:S05]  /*fed0*/  HMMA.16816.F32.BF16 R120, R48.reuse, R44, R120 ;  /* 0x0000002c3078723c */ /* 0x040fea0000041878 */
[----:B------:R-:W-:Y:S02]  /*fee0*/  MUFU.EX2 R82, R82 ;  /* 0x0000005200527308 */ /* 0x000fe40000000800 */
[----:B------:R-:W-:Y:S01]  /*fef0*/  F2FP.BF16.PACK_AB R44, R179, R177 ;  /* 0x000000b1b32c723e */ /* 0x000fe200000010ff */
[-C--:B------:R-:W-:Y:S01]  /*ff00*/  HMMA.16816.F32.BF16 R124, R48, R46.reuse, R124 ;  /* 0x0000002e307c723c */ /* 0x080fe2000004187c */
[----:B------:R-:W1:Y:S03]  /*ff10*/  LDSM.16.MT88.4 R48, [R216+0x1900] ;  /* 0x00190000d830783b */ /* 0x000e660000004200 */
[----:B--2---:R-:W-:Y:S03]  /*ff20*/  F2FP.BF16.PACK_AB R45, R60, R61 ;  /* 0x0000003d3c2d723e */ /* 0x004fe600000010ff */
[----:B------:R-:W-:Y:S01]  /*ff30*/  MUFU.EX2 R83, R83 ;  /* 0x0000005300537308 */ /* 0x000fe20000000800 */
[----:B------:R-:W-:Y:S07]  /*ff40*/  HMMA.16816.F32.BF16 R36, R40, R46, R36 ;  /* 0x0000002e2824723c */ /* 0x000fee0000041824 */
[----:B------:R-:W-:Y:S02]  /*ff50*/  F2FP.BF16.PACK_AB R40, R193, R194 ;  /* 0x000000c2c128723e */ /* 0x000fe400000010ff */
[----:B------:R-:W-:Y:S01]  /*ff60*/  F2FP.BF16.PACK_AB R42, R192, R191 ;  /* 0x000000bfc02a723e */ /* 0x000fe200000010ff */
[----:B------:R-:W-:Y:S02]  /*ff70*/  MUFU.EX2 R72, R72 ;  /* 0x0000004800487308 */ /* 0x000fe40000000800 */
[----:B------:R-:W-:Y:S02]  /*ff80*/  F2FP.BF16.PACK_AB R41, R189, R190 ;  /* 0x000000bebd29723e */ /* 0x000fe400000010ff */
[----:B------:R-:W-:Y:S02]  /*ff90*/  F2FP.BF16.PACK_AB R43, R188, R187 ;  /* 0x000000bbbc2b723e */ /* 0x000fe400000010ff */
[----:B------:R-:W-:Y:S02]  /*ffa0*/  F2FP.BF16.PACK_AB R46, R176, R178 ;  /* 0x000000b2b02e723e */ /* 0x000fe400000010ff */
[----:B---3--:R-:W-:Y:S02]  /*ffb0*/  F2FP.BF16.PACK_AB R47, R63, R62 ;  /* 0x0000003e3f2f723e */ /* 0x008fe400000010ff */
[----:B------:R-:W-:Y:S01]  /*ffc0*/  MUFU.EX2 R73, R73 ;  /* 0x0000004900497308 */ /* 0x000fe20000000800 */
[-C--:B----4-:R-:W-:Y:S08]  /*ffd0*/  HMMA.16816.F32.BF16 R4, R40, R52.reuse, R4 ;  /* 0x000000342804723c */ /* 0x090ff00000041804 */
[C---:B------:R-:W-:Y:S01]  /*ffe0*/  HMMA.16816.F32.BF16 R8, R44.reuse, R52, R8 ;  /* 0x000000342c08723c */ /* 0x040fe20000041808 */
[----:B------:R-:W-:Y:S07]  /*fff0*/  MUFU.EX2 R76, R76 ;  /* 0x0000004c004c7308 */ /* 0x000fee0000000800 */
[-C--:B------:R-:W-:Y:S03]  /*10000*/  HMMA.16816.F32.BF16 R12, R44, R54.reuse, R12 ;  /* 0x000000362c0c723c */ /* 0x080fe6000004180c */
[----:B------:R-:W-:Y:S05]  /*10010*/  MUFU.EX2 R77, R77 ;  /* 0x0000004d004d7308 */ /* 0x000fea0000000800 */
[C---:B------:R-:W-:Y:S01]  /*10020*/  HMMA.16816.F32.BF16 R16, R40.reuse, R54, R16 ;  /* 0x000000362810723c */ /* 0x040fe20000041810 */
[----:B------:R-:W2:Y:S04]  /*10030*/  LDSM.16.MT88.4 R52, [R215+0x1900] ;  /* 0x00190000d734783b */ /* 0x000ea80000004200 */
[----:B------:R-:W-:Y:S03]  /*10040*/  MUFU.EX2 R74, R74 ;  /* 0x0000004a004a7308 */ /* 0x000fe60000000800 */
[-C--:B-1----:R-:W-:Y:S07]  /*10050*/  HMMA.16816.F32.BF16 R20, R40, R48.reuse, R20 ;  /* 0x000000302814723c */ /* 0x082fee0000041814 */
[----:B------:R-:W-:Y:S01]  /*10060*/  MUFU.EX2 R75, R75 ;  /* 0x0000004b004b7308 */ /* 0x000fe20000000800 */
[C---:B------:R-:W-:Y:S08]  /*10070*/  HMMA.16816.F32.BF16 R32, R44.reuse, R48, R32 ;  /* 0x000000302c20723c */ /* 0x040ff00000041820 */
[-C--:B------:R-:W-:Y:S01]  /*10080*/  HMMA.16816.F32.BF16 R24, R44, R50.reuse, R24 ;  /* 0x000000322c18723c */ /* 0x080fe20000041818 */
[----:B------:R-:W-:Y:S07]  /*10090*/  MUFU.EX2 R78, R78 ;  /* 0x0000004e004e7308 */ /* 0x000fee0000000800 */
[C---:B------:R-:W-:Y:S01]  /*100a0*/  HMMA.16816.F32.BF16 R100, R40.reuse, R50, R100 ;  /* 0x000000322864723c */ /* 0x040fe20000041864 */
[----:B------:R-:W1:Y:S02]  /*100b0*/  LDSM.16.MT88.4 R48, [R213+0x2100] ;  /* 0x00210000d530783b */ /* 0x000e640000004200 */
[----:B------:R-:W-:Y:S05]  /*100c0*/  MUFU.EX2 R79, R79 ;  /* 0x0000004f004f7308 */ /* 0x000fea0000000800 */
[-C--:B------:R-:W-:Y:S05]  /*100d0*/  HMMA.16816.F32.BF16 R28, R40, R56.reuse, R28 ;  /* 0x00000038281c723c */ /* 0x080fea000004181c */
[----:B------:R-:W-:Y:S03]  /*100e0*/  MUFU.EX2 R84, R84 ;  /* 0x0000005400547308 */ /* 0x000fe60000000800 */
[C---:B------:R-:W-:Y:S07]  /*100f0*/  HMMA.16816.F32.BF16 R104, R44.reuse, R56, R104 ;  /* 0x000000382c68723c */ /* 0x040fee0000041868 */
[----:B------:R-:W3:Y:S01]  /*10100*/  MUFU.EX2 R85, R85 ;  /* 0x0000005500557308 */ /* 0x000ee20000000800 */
[-C--:B------:R-:W-:Y:S08]  /*10110*/  HMMA.16816.F32.BF16 R108, R44, R58.reuse, R108 ;  /* 0x0000003a2c6c723c */ /* 0x080ff0000004186c */
[C---:B------:R-:W-:Y:S01]  /*10120*/  HMMA.16816.F32.BF16 R112, R40.reuse, R58, R112 ;  /* 0x0000003a2870723c */ /* 0x040fe20000041870 */
[----:B------:R-:W-:Y:S01]  /*10130*/  LDSM.16.MT88.4 R56, [R214+0x2100] ;  /* 0x00210000d638783b */ /* 0x000fe20000004200 */
[----:B------:R-:W4:Y:S06]  /*10140*/  MUFU.EX2 R96, R96 ;  /* 0x0000006000607308 */ /* 0x000f2c0000000800 */
[-C--:B--2---:R-:W-:Y:S04]  /*10150*/  HMMA.16816.F32.BF16 R116, R40, R52.reuse, R116 ;  /* 0x000000342874723c */ /* 0x084fe80000041874 */
[----:B------:R-:W-:Y:S01]  /*10160*/  MUFU.EX2 R86, R86 ;  /* 0x0000005600567308 */ /* 0x000fe20000000800 */
[----:B---3--:R-:W-:Y:S03]  /*10170*/  F2FP.BF16.PACK_AB R168, R85, R84 ;  /* 0x0000005455a8723e */ /* 0x008fe600000010ff */
[C---:B------:R-:W-:Y:S06]  /*10180*/  HMMA.16816.F32.BF16 R120, R44.reuse, R52, R120 ;  /* 0x000000342c78723c */ /* 0x040fec0000041878 */
[----:B------:R-:W2:Y:S02]  /*10190*/  MUFU.EX2 R87, R87 ;  /* 0x0000005700577308 */ /* 0x000ea40000000800 */
[-C--:B------:R-:W-:Y:S04]  /*101a0*/  HMMA.16816.F32.BF16 R124, R44, R54.reuse, R124 ;  /* 0x000000362c7c723c */ /* 0x080fe8000004187c */
[----:B----4-:R-:W-:Y:S03]  /*101b0*/  F2FP.BF16.PACK_AB R170, R97, R96 ;  /* 0x0000006061aa723e */ /* 0x010fe600000010ff */
[----:B------:R-:W-:Y:S01]  /*101c0*/  F2FP.BF16.PACK_AB R44, R73, R72 ;  /* 0x00000048492c723e */ /* 0x000fe200000010ff */
[----:B------:R-:W-:Y:S01]  /*101d0*/  HMMA.16816.F32.BF16 R36, R40, R54, R36 ;  /* 0x000000362824723c */ /* 0x000fe20000041824 */
[----:B------:R-:W3:Y:S01]  /*101e0*/  LDSM.16.MT88.4 R52, [R216+0x2100] ;  /* 0x00210000d834783b */ /* 0x000ee20000004200 */
        /* <DEDUP_REMOVED lines=8> */
[----:B------:R-:W-:Y:S02]  /*10270*/  F2FP.BF16.PACK_AB R47, R79, R78 ;  /* 0x0000004e4f2f723e */ /* 0x000fe400000010ff */
[----:B--2---:R-:W-:Y:S03]  /*10280*/  F2FP.BF16.PACK_AB R169, R87, R86 ;  /* 0x0000005657a9723e */ /* 0x004fe600000010ff */
[-C--:B-1----:R-:W-:Y:S01]  /*10290*/  HMMA.16816.F32.BF16 R4, R40, R48.reuse, R4 ;  /* 0x000000302804723c */ /* 0x082fe20000041804 */
[----:B------:R-:W-:Y:S02]  /*102a0*/  MUFU.EX2 R91, R91 ;  /* 0x0000005b005b7308 */ /* 0x000fe40000000800 */
[----:B----4-:R-:W-:Y:S05]  /*102b0*/  F2FP.BF16.PACK_AB R171, R99, R98 ;  /* 0x0000006263ab723e */ /* 0x010fea00000010ff */
[C---:B------:R-:W-:Y:S03]  /*102c0*/  HMMA.16816.F32.BF16 R8, R44.reuse, R48, R8 ;  /* 0x000000302c08723c */ /* 0x040fe60000041808 */
[----:B------:R-:W-:Y:S05]  /*102d0*/  MUFU.EX2 R94, R94 ;  /* 0x0000005e005e7308 */ /* 0x000fea0000000800 */
[-C--:B------:R-:W-:Y:S05]  /*102e0*/  HMMA.16816.F32.BF16 R12, R44, R50.reuse, R12 ;  /* 0x000000322c0c723c */ /* 0x080fea000004180c */
[----:B------:R-:W-:Y:S03]  /*102f0*/  MUFU.EX2 R88, R88 ;  /* 0x0000005800587308 */ /* 0x000fe60000000800 */
[C---:B------:R-:W-:Y:S01]  /*10300*/  HMMA.16816.F32.BF16 R16, R40.reuse, R50, R16 ;  /* 0x000000322810723c */ /* 0x040fe20000041810 */
[----:B------:R-:W1:Y:S06]  /*10310*/  LDSM.16.MT88.4 R48, [R215+0x2100] ;  /* 0x00210000d730783b */ /* 0x000e6c0000004200 */
[----:B------:R-:W2:Y:S01]  /*10320*/  MUFU.EX2 R89, R89 ;  /* 0x0000005900597308 */ /* 0x000ea20000000800 */
[-C--:B---3--:R-:W-:Y:S08]  /*10330*/  HMMA.16816.F32.BF16 R20, R40, R52.reuse, R20 ;  /* 0x000000342814723c */ /* 0x088ff00000041814 */
[C---:B------:R-:W-:Y:S01]  /*10340*/  HMMA.16816.F32.BF16 R32, R44.reuse, R52, R32 ;  /* 0x000000342c20723c */ /* 0x040fe20000041820 */
[----:B------:R-:W3:Y:S07]  /*10350*/  MUFU.EX2 R90, R90 ;  /* 0x0000005a005a7308 */ /* 0x000eee0000000800 */
[-C--:B------:R-:W-:Y:S08]  /*10360*/  HMMA.16816.F32.BF16 R24, R44, R54.reuse, R24 ;  /* 0x000000362c18723c */ /* 0x080ff00000041818 */
[C---:B------:R-:W-:Y:S01]  /*10370*/  HMMA.16816.F32.BF16 R100, R40.reuse, R54, R100 ;  /* 0x000000362864723c */ /* 0x040fe20000041864 */
[----:B------:R-:W4:Y:S07]  /*10380*/  LDSM.16.MT88.4 R52, [R216+0x2900] ;  /* 0x00290000d834783b */ /* 0x000f2e0000004200 */
[-C--:B------:R-:W-:Y:S08]  /*10390*/  HMMA.16816.F32.BF16 R28, R40, R56.reuse, R28 ;  /* 0x00000038281c723c */ /* 0x080ff0000004181c */
[C---:B------:R-:W-:Y:S01]  /*103a0*/  HMMA.16816.F32.BF16 R104, R44.reuse, R56, R104 ;  /* 0x000000382c68723c */ /* 0x040fe20000041868 */
[----:B------:R2:W2:Y:S07]  /*103b0*/  MUFU.EX2 R56, R2 ;  /* 0x0000000200387308 */ /* 0x0004ae0000000800 */
[-C--:B------:R-:W-:Y:S08]  /*103c0*/  HMMA.16816.F32.BF16 R108, R44, R58.reuse, R108 ;  /* 0x0000003a2c6c723c */ /* 0x080ff0000004186c */
[C---:B------:R-:W-:Y:S08]  /*103d0*/  HMMA.16816.F32.BF16 R112, R40.reuse, R58, R112 ;  /* 0x0000003a2870723c */ /* 0x040ff00000041870 */
[-C--:B-1----:R-:W-:Y:S04]  /*103e0*/  HMMA.16816.F32.BF16 R116, R40, R48.reuse, R116 ;  /* 0x000000302874723c */ /* 0x082fe80000041874 */
[----:B--2---:R-:W-:Y:S01]  /*103f0*/  FADD.FTZ R2, R238, R131 ;  /* 0x00000083ee027221 */ /* 0x004fe20000010000 */
[----:B------:R-:W-:Y:S03]  /*10400*/  MOV R131, R129 ;  /* 0x0000008100837202 */ /* 0x000fe60000000f00 */
[----:B------:R-:W-:Y:S01]  /*10410*/  FADD.FTZ R2, R239, R2 ;  /* 0x00000002ef027221 */ /* 0x000fe20000010000 */
[C---:B------:R-:W-:Y:S08]  /*10420*/  HMMA.16816.F32.BF16 R120, R44.reuse, R48, R120 ;  /* 0x000000302c78723c */ /* 0x040ff00000041878 */
[-C--:B------:R-:W-:Y:S08]  /*10430*/  HMMA.16816.F32.BF16 R124, R44, R50.reuse, R124 ;  /* 0x000000322c7c723c */ /* 0x080ff0000004187c */
[----:B------:R-:W-:Y:S07]  /*10440*/  HMMA.16816.F32.BF16 R36, R40, R50, R36 ;  /* 0x000000322824723c */ /* 0x000fee0000041824 */
[----:B------:R-:W-:Y:S01]  /*10450*/  F2FP.BF16.PACK_AB R40, R89, R88 ;  /* 0x000000585928723e */ /* 0x000fe200000010ff */
[-C--:B------:R-:W-:Y:S01]  /*10460*/  HMMA.16816.F32.BF16 R136, R168, R148.reuse, R4 ;  /* 0x00000094a888723c */ /* 0x080fe20000041804 */
[----:B------:R-:W1:Y:S04]  /*10470*/  LDSM.16.MT88.4 R4, [R214+0x2900] ;  /* 0x00290000d604783b */ /* 0x000e680000004200 */
[----:B------:R-:W-:Y:S02]  /*10480*/  F2FP.BF16.PACK_AB R42, R93, R92 ;  /* 0x0000005c5d2a723e */ /* 0x000fe400000010ff */
[----:B---3--:R-:W-:Y:S02]  /*10490*/  F2FP.BF16.PACK_AB R41, R91, R90 ;  /* 0x0000005a5b29723e */ /* 0x008fe400000010ff */
[----:B------:R-:W-:Y:S07]  /*104a0*/  F2FP.BF16.PACK_AB R43, R56, R94 ;  /* 0x0000005e382b723e */ /* 0x000fee00000010ff */
        /* <DEDUP_REMOVED lines=10> */
[-C--:B----4-:R-:W-:Y:S03]  /*10550*/  HMMA.16816.F32.BF16 R152, R168, R52.reuse, R20 ;  /* 0x00000034a898723c */ /* 0x090fe60000041814 */
        /* <DEDUP_REMOVED lines=16> */
[----:B------:R-:W-:Y:S01]  /*10660*/  FADD.FTZ R14, R233, R2 ;  /* 0x00000002e90e7221 */ /* 0x000fe20000010000 */
[----:B------:R-:W2:Y:S01]  /*10670*/  LDSM.16.MT88.4 R8, [R215+0x2900] ;  /* 0x00290000d708783b */ /* 0x000ea20000004200 */
        /* <DEDUP_REMOVED lines=24> */
[-C--:B--2---:R-:W-:Y:S03]  /*10800*/  HMMA.16816.F32.BF16 R116, R168, R8.reuse, R116 ;  /* 0x00000008a874723c */ /* 0x084fe60000041874 */
        /* <DEDUP_REMOVED lines=52> */
[----:B------:R-:W-:Y:S04]  /*10b50*/  STL [R1+0xc], R4 ;  /* 0x00000c0401007387 */ /* 0x000fe80000100800 */
[----:B------:R-:W-:Y:S04]  /*10b60*/  STL [R1+0x10], R2 ;  /* 0x0000100201007387 */ /* 0x000fe80000100800 */
[----:B------:R1:W-:Y:S02]  /*10b70*/  STL [R1+0x14], R0 ;  /* 0x0000140001007387 */ /* 0x0003e40000100800 */
[----:B-1----:R-:W-:Y:S01]  /*10b80*/  MOV R0, R130 ;  /* 0x0000008200007202 */ /* 0x002fe20000000f00 */
[----:B------:R-:W-:-:S05]  /*10b90*/  @P0 BRA `(.L_x_921) ;  /* 0xffffc9f000000947 */ /* 0x000fca000383ffff */
.L_x_920:
[----:B------:R-:W-:-:S13]  /*10ba0*/  ISETP.GE.AND P0, PT, R229, UR8, PT ;  /* 0x00000008e5007c0c */ /* 0x000fda000bf06270 */
[----:B------:R-:W-:Y:S05]  /*10bb0*/  @!P0 BRA `(.L_x_922) ;  /* 0x00005a9000008947 */ /* 0x000fea0003800000 */
[----:B-1----:R-:W2:Y:S01]  /*10bc0*/  LDL.LU.64 R6, [R1+0x30] ;  /* 0x0000300001067983 */ /* 0x002ea20000300a00 */
[----:B------:R-:W-:Y:S01]  /*10bd0*/  MOV R134, R3 ;  /* 0x0000000300867202 */ /* 0x000fe20000000f00 */
[----:B------:R-:W-:Y:S01]  /*10be0*/  UMOV UR14, 0x60 ;  /* 0x00000060000e7882 */ /* 0x000fe20000000000 */
[----:B------:R-:W-:Y:S01]  /*10bf0*/  IMAD.MOV.U32 R132, RZ, RZ, R129 ;  /* 0x000000ffff847224 */ /* 0x000fe200078e0081 */
[----:B------:R-:W3:Y:S01]  /*10c00*/  LDL.LU.64 R4, [R1+0x40] ;  /* 0x0000400001047983 */ /* 0x000ee20000300a00 */
        /* <DEDUP_REMOVED lines=9> */
[----:B--2---:R-:W-:Y:S02]  /*10ca0*/  MOV R3, R7 ;  /* 0x0000000700037202 */ /* 0x004fe40000000f00 */
[----:B---3--:R-:W-:-:S05]  /*10cb0*/  MOV R2, R4 ;  /* 0x0000000400027202 */ /* 0x008fca0000000f00 */
[----:B------:R1:W-:Y:S04]  /*10cc0*/  STL.64 [R1], R2 ;  /* 0x0000000201007387 */ /* 0x0003e80000100a00 */
.L_x_939:
[----:B------:R-:W-:Y:S04]  /*10cd0*/  DEPBAR.LE SB0, 0x0 ;  /* 0x000080000000791a */ /* 0x000fe80000000000 */
[----:B------:R-:W-:Y:S01]  /*10ce0*/  BAR.SYNC.DEFER_BLOCKING 0x0 ;  /* 0x0000000000007b1d */ /* 0x000fe20000010000 */
[----:B------:R-:W-:Y:S01]  /*10cf0*/  SHF.R.S32.HI R128, RZ, 0x1f, R229 ;  /* 0x0000001fff807819 */ /* 0x000fe200000114e5 */
[C---:B------:R-:W-:Y:S01]  /*10d00*/  IMAD R0, R229.reuse, UR5, RZ ;  /* 0x00000005e5007c24 */ /* 0x040fe2000f8e02ff */
[----:B------:R-:W-:Y:S03]  /*10d10*/  PLOP3.LUT P3, PT, PT, PT, UP2, 0x80, 0x0 ;  /* 0x000000000000781c */ /* 0x000fe60003f6f028 */
[----:B------:R-:W-:Y:S01]  /*10d20*/  IMAD R0, R128, UR16, R0 ;  /* 0x0000001080007c24 */ /* 0x000fe2000f8e0200 */
[----:B-----5:R-:W-:Y:S06]  /*10d30*/  LDSM.16.M88.4 R96, [R219+0x6100] ;  /* 0x00610000db60783b */ /* 0x020fec0000000200 */
[----:B--2---:R-:W2:Y:S06]  /*10d40*/  LDSM.16.M88.4 R16, [R212+0x3100] ;  /* 0x00310000d410783b */ /* 0x004eac0000000200 */
[----:B------:R-:W3:Y:S06]  /*10d50*/  LDSM.16.M88.4 R92, [R219+0x8100] ;  /* 0x00810000db5c783b */ /* 0x000eec0000000200 */
[----:B-1----:R-:W4:Y:S06]  /*10d60*/  LDL.64 R2, [R1] ;  /* 0x0000000001027983 */ /* 0x002f2c0000100a00 */
[----:B------:R-:W1:Y:S06]  /*10d70*/  LDSM.16.M88.4 R32, [R212+0x3900] ;  /* 0x00390000d420783b */ /* 0x000e6c0000000200 */
[----:B------:R-:W4:Y:S06]  /*10d80*/  LDL.64 R234, [R1+0x28] ;  /* 0x0000280001ea7983 */ /* 0x000f2c0000100a00 */
[----:B------:R-:W1:Y:S06]  /*10d90*/  LDSM.16.M88.4 R48, [R212+0x4100] ;  /* 0x00410000d430783b */ /* 0x000e6c0000000200 */
[----:B------:R-:W4:Y:S01]  /*10da0*/  LDL.64 R232, [R1+0x38] ;  /* 0x0000380001e87983 */ /* 0x000f220000100a00 */
[-C--:B--2---:R-:W-:Y:S05]  /*10db0*/  HMMA.16816.F32.BF16 R4, R96, R16.reuse, RZ ;  /* 0x000000106004723c */ /* 0x084fea00000418ff */
[----:B------:R-:W2:Y:S03]  /*10dc0*/  LDSM.16.M88.4 R64, [R212+0x4900] ;  /* 0x00490000d440783b */ /* 0x000ea60000000200 */
[C---:B---3--:R-:W-:Y:S03]  /*10dd0*/  HMMA.16816.F32.BF16 R8, R92.reuse, R16, RZ ;  /* 0x000000105c08723c */ /* 0x048fe600000418ff */
[----:B------:R-:W3:Y:S06]  /*10de0*/  LDL R135, [R1+0x20] ;  /* 0x0000200001877983 */ /* 0x000eec0000100800 */
[----:B------:R-:W2:Y:S01]  /*10df0*/  LDSM.16.M88.4 R80, [R212+0x5100] ;  /* 0x00510000d450783b */ /* 0x000ea20000000200 */
[-C--:B------:R-:W-:Y:S05]  /*10e00*/  HMMA.16816.F32.BF16 R12, R92, R18.reuse, RZ ;  /* 0x000000125c0c723c */ /* 0x080fea00000418ff */
[----:B------:R-:W3:Y:S03]  /*10e10*/  LDL R130, [R1+0x18] ;  /* 0x0000180001827983 */ /* 0x000ee60000100800 */
[C---:B------:R-:W-:Y:S03]  /*10e20*/  HMMA.16816.F32.BF16 R16, R96.reuse, R18, RZ ;  /* 0x000000126010723c */ /* 0x040fe600000418ff */
[----:B------:R-:W2:Y:S05]  /*10e30*/  LDSM.16.M88.4 R172, [R212+0x5900] ;  /* 0x00590000d4ac783b */ /* 0x000eaa0000000200 */
[-C--:B-1----:R-:W-:Y:S01]  /*10e40*/  HMMA.16816.F32.BF16 R20, R96, R32.reuse, RZ ;  /* 0x000000206014723c */ /* 0x082fe200000418ff */
[----:B------:R-:W-:Y:S06]  /*10e50*/  LDSM.16.M88.4 R176, [R222+0x6100] ;  /* 0x00610000deb0783b */ /* 0x000fec0000000200 */
[----:B------:R-:W1:Y:S01]  /*10e60*/  LDSM.16.M88.4 R180, [R223] ;  /* 0x00000000dfb4783b */ /* 0x000e620000000200 */
[C---:B------:R-:W-:Y:S05]  /*10e70*/  HMMA.16816.F32.BF16 R24, R92.reuse, R32, RZ ;  /* 0x000000205c18723c */ /* 0x040fea00000418ff */
[----:B------:R-:W1:Y:S03]  /*10e80*/  LDSM.16.M88.4 R184, [R222+0x8100] ;  /* 0x00810000deb8783b */ /* 0x000e660000000200 */
[-C--:B------:R-:W-:Y:S03]  /*10e90*/  HMMA.16816.F32.BF16 R28, R92, R34.reuse, RZ ;  /* 0x000000225c1c723c */ /* 0x080fe600000418ff */
[----:B------:R-:W1:Y:S05]  /*10ea0*/  LDSM.16.M88.4 R188, [R228] ;  /* 0x00000000e4bc783b */ /* 0x000e6a0000000200 */
[C---:B------:R-:W-:Y:S01]  /*10eb0*/  HMMA.16816.F32.BF16 R32, R96.reuse, R34, RZ ;  /* 0x000000226020723c */ /* 0x040fe200000418ff */
[----:B------:R-:W-:Y:S06]  /*10ec0*/  LDSM.16.M88.4 R192, [R225] ;  /* 0x00000000e1c0783b */ /* 0x000fec0000000200 */
[----:B------:R-:W-:Y:S01]  /*10ed0*/  LDSM.16.M88.4 R196, [R224] ;  /* 0x00000000e0c4783b */ /* 0x000fe20000000200 */
[-C--:B------:R-:W-:Y:S08]  /*10ee0*/  HMMA.16816.F32.BF16 R36, R96, R48.reuse, RZ ;  /* 0x000000306024723c */ /* 0x080ff000000418ff */
[C---:B------:R-:W-:Y:S08]  /*10ef0*/  HMMA.16816.F32.BF16 R40, R92.reuse, R48, RZ ;  /* 0x000000305c28723c */ /* 0x040ff000000418ff */
[-C--:B------:R-:W-:Y:S08]  /*10f00*/  HMMA.16816.F32.BF16 R44, R92, R50.reuse, RZ ;  /* 0x000000325c2c723c */ /* 0x080ff000000418ff */
[C---:B------:R-:W-:Y:S08]  /*10f10*/  HMMA.16816.F32.BF16 R48, R96.reuse, R50, RZ ;  /* 0x000000326030723c */ /* 0x040ff000000418ff */
[-C--:B--2---:R-:W-:Y:S08]  /*10f20*/  HMMA.16816.F32.BF16 R52, R96, R64.reuse, RZ ;  /* 0x000000406034723c */ /* 0x084ff000000418ff */
        /* <DEDUP_REMOVED lines=11> */
[----:B------:R-:W2:Y:S07]  /*10fe0*/  LDSM.16.M88.4 R172, [R227] ;  /* 0x00000000e3ac783b */ /* 0x000eae0000000200 */
[-C--:B-1----:R-:W-:Y:S08]  /*10ff0*/  HMMA.16816.F32.BF16 R4, R176, R180.reuse, R4 ;  /* 0x000000b4b004723c */ /* 0x082ff00000041804 */
[C---:B------:R-:W-:Y:S08]  /*11000*/  HMMA.16816.F32.BF16 R8, R184.reuse, R180, R8 ;  /* 0x000000b4b808723c */ /* 0x040ff00000041808 */
[-C--:B------:R-:W-:Y:S08]  /*11010*/  HMMA.16816.F32.BF16 R12, R184, R182.reuse, R12 ;  /* 0x000000b6b80c723c */ /* 0x080ff0000004180c */
[C---:B------:R-:W-:Y:S01]  /*11020*/  HMMA.16816.F32.BF16 R16, R176.reuse, R182, R16 ;  /* 0x000000b6b010723c */ /* 0x040fe20000041810 */
[----:B------:R-:W1:Y:S07]  /*11030*/  LDSM.16.M88.4 R180, [R226] ;  /* 0x00000000e2b4783b */ /* 0x000e6e0000000200 */
[-C--:B------:R-:W-:Y:S08]  /*11040*/  HMMA.16816.F32.BF16 R20, R176, R188.reuse, R20 ;  /* 0x000000bcb014723c */ /* 0x080ff00000041814 */
[C---:B------:R-:W-:Y:S08]  /*11050*/  HMMA.16816.F32.BF16 R24, R184.reuse, R188, R24 ;  /* 0x000000bcb818723c */ /* 0x040ff00000041818 */
[-C--:B------:R-:W-:Y:S08]  /*11060*/  HMMA.16816.F32.BF16 R28, R184, R190.reuse, R28 ;  /* 0x000000beb81c723c */ /* 0x080ff0000004181c */
[C---:B------:R-:W-:Y:S08]  /*11070*/  HMMA.16816.F32.BF16 R32, R176.reuse, R190, R32 ;  /* 0x000000beb020723c */ /* 0x040ff00000041820 */
[-C--:B--2---:R-:W-:Y:S08]  /*11080*/  HMMA.16816.F32.BF16 R36, R176, R172.reuse, R36 ;  /* 0x000000acb024723c */ /* 0x084ff00000041824 */
[C---:B------:R-:W-:Y:S08]  /*11090*/  HMMA.16816.F32.BF16 R40, R184.reuse, R172, R40 ;  /* 0x000000acb828723c */ /* 0x040ff00000041828 */
[-C--:B------:R-:W-:Y:S04]  /*110a0*/  HMMA.16816.F32.BF16 R44, R184, R174.reuse, R44 ;  /* 0x000000aeb82c723c */ /* 0x080fe8000004182c */
[----:B----4-:R-:W-:Y:S04]  /*110b0*/  IMAD.WIDE.U32 R2, R229, UR16, R2 ;  /* 0x00000010e5027c25 */ /* 0x010fe8000f8e0002 */
[C---:B------:R-:W-:Y:S04]  /*110c0*/  HMMA.16816.F32.BF16 R48, R176.reuse, R174, R48 ;  /* 0x000000aeb030723c */ /* 0x040fe80000041830 */
[----:B------:R-:W-:Y:S01]  /*110d0*/  IMAD.IADD R0, R3, 0x1, R0 ;  /* 0x0000000103007824 */ /* 0x000fe200078e0200 */
[C---:B------:R-:W-:Y:S03]  /*110e0*/  LEA R202, P0, R2.reuse, c[0x0][0x1f8], 0x1 ;  /* 0x00007e0002ca7a11 */ /* 0x040fe600078008ff */
[-C--:B-1----:R-:W-:Y:S04]  /*110f0*/  HMMA.16816.F32.BF16 R52, R176, R180.reuse, R52 ;  /* 0x000000b4b034723c */ /* 0x082fe80000041834 */
[----:B------:R-:W-:Y:S02]  /*11100*/  LEA.HI.X R203, R2, c[0x0][0x1fc], R0, 0x1, P0 ;  /* 0x00007f0002cb7a11 */ /* 0x000fe400000f0c00 */
[----:B------:R-:W-:Y:S02]  /*11110*/  IADD3 R128, P0, R202, UR10, RZ ;  /* 0x0000000aca807c10 */ /* 0x000fe4000ff1e0ff */
[C---:B------:R-:W-:Y:S01]  /*11120*/  HMMA.16816.F32.BF16 R56, R184.reuse, R180, R56 ;  /* 0x000000b4b838723c */ /* 0x040fe20000041838 */
[----:B------:R-:W-:Y:S01]  /*11130*/  @!PT LDS RZ, [RZ] ;  /* 0x00000000fffff984 */ /* 0x000fe20000000800 */
[----:B------:R-:W-:Y:S01]  /*11140*/  @!PT LDS RZ, [RZ] ;  /* 0x00000000fffff984 */ /* 0x000fe20000000800 */
[----:B------:R-:W-:Y:S01]  /*11150*/  @!PT LDS RZ, [RZ] ;  /* 0x00000000fffff984 */ /* 0x000fe20000000800 */
[----:B------:R1:W-:Y:S03]  /*11160*/  LDGSTS.E.BYPASS.LTC128B.128 [R231+0x100], [R202.64], !P6 ;  /* 0x00100000cae77fae */ /* 0x0003e6000f101d4c */
[----:B------:R-:W-:Y:S02]  /*11170*/  IADD3.X R129, R203, UR9, RZ, P0, !PT ;  /* 0x00000009cb817c10 */ /* 0x000fe400087fe4ff */
[----:B------:R-:W-:Y:S02]  /*11180*/  IADD3 R200, P1, R128, UR10, RZ ;  /* 0x0000000a80c87c10 */ /* 0x000fe4000ff3e0ff */
[-C--:B------:R-:W-:Y:S01]  /*11190*/  HMMA.16816.F32.BF16 R60, R184, R182.reuse, R60 ;  /* 0x000000b6b83c723c */ /* 0x080fe2000004183c */
[----:B------:R2:W-:Y:S03]  /*111a0*/  LDGSTS.E.BYPASS.LTC128B.128 [R231+0x900], [R128.64], !P6 ;  /* 0x0090000080e77fae */ /* 0x0005e6000f101d4c */
        /* <DEDUP_REMOVED lines=9> */
[----:B------:R-:W-:Y:S02]  /*11240*/  PLOP3.LUT P1, PT, PT, PT, UP2, 0x80, 0x0 ;  /* 0x000000000000781c */ /* 0x000fe40003f2f028 */
[C---:B------:R-:W-:Y:S01]  /*11250*/  HMMA.16816.F32.BF16 R72, R184.reuse, R192, R72 ;  /* 0x000000c0b848723c */ /* 0x040fe20000041848 */
[----:B------:R3:W-:Y:S03]  /*11260*/  LDGSTS.E.BYPASS.LTC128B.128 [R231+0x2100], [R188.64], !P6 ;  /* 0x02100000bce77fae */ /* 0x0007e6000f101d4c */
[----:B--2---:R-:W-:Y:S04]  /*11270*/  IADD3 R128, P0, R188, UR10, RZ ;  /* 0x0000000abc807c10 */ /* 0x004fe8000ff1e0ff */
[-C--:B------:R-:W-:Y:S04]  /*11280*/  HMMA.16816.F32.BF16 R76, R184, R194.reuse, R76 ;  /* 0x000000c2b84c723c */ /* 0x080fe8000004184c */
[----:B------:R-:W-:Y:S02]  /*11290*/  IADD3.X R129, R189, UR9, RZ, P0, !PT ;  /* 0x00000009bd817c10 */ /* 0x000fe400087fe4ff */
[C---:B------:R-:W-:Y:S02]  /*112a0*/  ISETP.GT.AND P0, PT, R229.reuse, UR8, PT ;  /* 0x00000008e5007c0c */ /* 0x040fe4000bf04270 */
[C---:B------:R-:W-:Y:S01]  /*112b0*/  HMMA.16816.F32.BF16 R80, R176.reuse, R194, R80 ;  /* 0x000000c2b050723c */ /* 0x040fe20000041850 */
[----:B------:R2:W-:Y:S06]  /*112c0*/  LDGSTS.E.BYPASS.LTC128B.128 [R231+0x2900], [R128.64], !P6 ;  /* 0x0290000080e77fae */ /* 0x0005ec000f101d4c */
[----:B-1----:R-:W-:Y:S01]  /*112d0*/  LDSM.16.M88.4 R200, [R218+0x3100] ;  /* 0x00310000dac8783b */ /* 0x002fe20000000200 */
[-C--:B------:R-:W-:Y:S04]  /*112e0*/  HMMA.16816.F32.BF16 R84, R176, R196.reuse, R84 ;  /* 0x000000c4b054723c */ /* 0x080fe80000041854 */
[----:B------:R-:W-:Y:S01]  /*112f0*/  @P0 IADD3 R0, R229, -0x1, RZ ;  /* 0xffffffffe5000810 */ /* 0x000fe20007ffe0ff */
[----:B---3--:R-:W1:Y:S01]  /*11300*/  LDSM.16.M88.4 R188, [R220+0x6100] ;  /* 0x00610000dcbc783b */ /* 0x008e620000000200 */
[----:B----4-:R-:W-:Y:S02]  /*11310*/  @P0 IMAD.MOV.U32 R3, RZ, RZ, R235 ;  /* 0x000000ffff030224 */ /* 0x010fe400078e00eb */
[C---:B------:R-:W-:Y:S03]  /*11320*/  HMMA.16816.F32.BF16 R88, R184.reuse, R196, R88 ;  /* 0x000000c4b858723c */ /* 0x040fe60000041858 */
[----:B------:R-:W3:Y:S01]  /*11330*/  LDSM.16.M88.4 R204, [R220+0x8100] ;  /* 0x00810000dccc783b */ /* 0x000ee20000000200 */
[----:B------:R-:W-:Y:S04]  /*11340*/  @P0 SHF.R.S32.HI R2, RZ, 0x1f, R0 ;  /* 0x0000001fff020819 */ /* 0x000fe80000011400 */
[-C--:B------:R-:W-:Y:S01]  /*11350*/  HMMA.16816.F32.BF16 R92, R184, R198.reuse, R92 ;  /* 0x000000c6b85c723c */ /* 0x080fe2000004185c */
[----:B------:R-:W0:Y:S03]  /*11360*/  LDGDEPBAR ;  /* 0x00000000000079af */ /* 0x000e260000000000 */
[----:B--2---:R-:W-:Y:S03]  /*11370*/  @P0 IMAD.WIDE.U32 R128, R0, c[0x0][0x1e0], RZ ;  /* 0x0000780000800a25 */ /* 0x004fe600078e00ff */
[----:B------:R-:W2:Y:S01]  /*11380*/  LDSM.16.M88.4 R208, [R218+0x3900] ;  /* 0x00390000dad0783b */ /* 0x000ea20000000200 */
[----:B------:R-:W-:Y:S04]  /*11390*/  HMMA.16816.F32.BF16 R96, R176, R198, R96 ;  /* 0x000000c6b060723c */ /* 0x000fe80000041860 */
[----:B------:R-:W-:Y:S01]  /*113a0*/  @P0 IMAD R2, R2, c[0x0][0x1e0], RZ ;  /* 0x0000780002020a24 */ /* 0x000fe200078e02ff */
[----:B------:R-:W4:Y:S03]  /*113b0*/  LDSM.16.M88.4 R172, [R218+0x4100] ;  /* 0x00410000daac783b */ /* 0x000f260000000200 */
[----:B------:R-:W-:Y:S03]  /*113c0*/  @P0 IMAD R2, R0, c[0x0][0x1e4], R2 ;  /* 0x0000790000020a24 */ /* 0x000fe600078e0202 */
[----:B------:R-:W2:Y:S01]  /*113d0*/  LDSM.16.M88.4 R180, [R218+0x4900] ;  /* 0x00490000dab4783b */ /* 0x000ea20000000200 */
[----:B------:R-:W-:Y:S02]  /*113e0*/  @P0 IMAD.IADD R0, R129, 0x1, R2 ;  /* 0x0000000181000824 */ /* 0x000fe400078e0202 */
[----:B------:R-:W-:Y:S02]  /*113f0*/  @P0 IMAD.MOV.U32 R2, RZ, RZ, R232 ;  /* 0x000000ffff020224 */ /* 0x000fe400078e00e8 */
[----:B------:R-:W-:Y:S01]  /*11400*/  @P0 IMAD R0, R0, 0x60, RZ ;  /* 0x0000006000000824 */ /* 0x000fe200078e02ff */
[----:B------:R-:W4:Y:S01]  /*11410*/  LDSM.16.M88.4 R176, [R218+0x5100] ;  /* 0x00510000dab0783b */ /* 0x000f220000000200 */
[----:B------:R-:W-:Y:S01]  /*11420*/  @P0 IMAD.WIDE.U32 R2, R128, 0x60, R2 ;  /* 0x0000006080020825 */ /* 0x000fe200078e0002 */
[-C--:B-1----:R-:W-:Y:S04]  /*11430*/  HMMA.16816.F32.BF16 R4, R188, R200.reuse, R4 ;  /* 0x000000c8bc04723c */ /* 0x082fe80000041804 */
[----:B------:R-:W1:Y:S01]  /*11440*/  LDSM.16.M88.4 R184, [R218+0x5900] ;  /* 0x00590000dab8783b */ /* 0x000e620000000200 */
[C---:B------:R-:W-:Y:S01]  /*11450*/  @P0 LEA R128, P2, R2.reuse, c[0x0][0x1c8], 0x1 ;  /* 0x0000720002800a11 */ /* 0x040fe200078408ff */
[----:B------:R-:W-:Y:S02]  /*11460*/  @P0 IMAD.IADD R0, R3, 0x1, R0 ;  /* 0x0000000103000824 */ /* 0x000fe400078e0200 */
[C---:B---3--:R-:W-:Y:S02]  /*11470*/  HMMA.16816.F32.BF16 R8, R204.reuse, R200, R8 ;  /* 0x000000c8cc08723c */ /* 0x048fe40000041808 */
[----:B------:R-:W-:Y:S02]  /*11480*/  LDSM.16.M88.4 R192, [R217] ;  /* 0x00000000d9c0783b */ /* 0x000fe40000000200 */
[----:B------:R-:W-:Y:S01]  /*11490*/  @P0 LEA.HI.X R129, R2, c[0x0][0x1cc], R0, 0x1, P2 ;  /* 0x0000730002810a11 */ /* 0x000fe200010f0c00 */
[----:B------:R-:W-:Y:S01]  /*114a0*/  @P1 IMAD.HI.U32 R0, R135, c[0x0][0x2c8], RZ ;  /* 0x0000b20087001a27 */ /* 0x000fe200078e00ff */
[----:B------:R-:W-:Y:S02]  /*114b0*/  @P0 IADD3 R2, P1, R128, UR6, RZ ;  /* 0x0000000680020c10 */ /* 0x000fe4000ff3e0ff */
[----:B------:R-:W-:Y:S01]  /*114c0*/  LDSM.16.M88.4 R196, [R221+0x8100] ;  /* 0x00810000ddc4783b */ /* 0x000fe20000000200 */
[-C--:B------:R-:W-:Y:S03]  /*114d0*/  HMMA.16816.F32.BF16 R12, R204, R202.reuse, R12 ;  /* 0x000000cacc0c723c */ /* 0x080fe6000004180c */
[----:B------:R-:W-:Y:S02]  /*114e0*/  @P0 IADD3.X R3, R129, UR7, RZ, P1, !PT ;  /* 0x0000000781030c10 */ /* 0x000fe40008ffe4ff */
[----:B------:R-:W-:Y:S03]  /*114f0*/  @P3 SHF.R.U32.HI R135, RZ, c[0x0][0x2cc], R0 ;  /* 0x0000b300ff873a19 */ /* 0x000fe60000011600 */
[C---:B------:R-:W-:Y:S01]  /*11500*/  HMMA.16816.F32.BF16 R16, R188.reuse, R202, R16 ;  /* 0x000000cabc10723c */ /* 0x040fe20000041810 */
[----:B------:R-:W-:Y:S07]  /*11510*/  LDSM.16.M88.4 R200, [R217+0x800] ;  /* 0x00080000d9c8783b */ /* 0x000fee0000000200 */
[-C--:B--2---:R-:W-:Y:S08]  /*11520*/  HMMA.16816.F32.BF16 R20, R188, R208.reuse, R20 ;  /* 0x000000d0bc14723c */ /* 0x084ff00000041814 */
[C---:B------:R-:W-:Y:S08]  /*11530*/  HMMA.16816.F32.BF16 R24, R204.reuse, R208, R24 ;  /* 0x000000d0cc18723c */ /* 0x040ff00000041818 */
[-C--:B------:R-:W-:Y:S08]  /*11540*/  HMMA.16816.F32.BF16 R28, R204, R210.reuse, R28 ;  /* 0x000000d2cc1c723c */ /* 0x080ff0000004181c */
[C---:B------:R-:W-:Y:S08]  /*11550*/  HMMA.16816.F32.BF16 R32, R188.reuse, R210, R32 ;  /* 0x000000d2bc20723c */ /* 0x040ff00000041820 */
[-C--:B----4-:R-:W-:Y:S08]  /*11560*/  HMMA.16816.F32.BF16 R36, R188, R172.reuse, R36 ;  /* 0x000000acbc24723c */ /* 0x090ff00000041824 */
        /* <DEDUP_REMOVED lines=14> */
[-C--:B-1----:R-:W-:Y:S08]  /*11650*/  HMMA.16816.F32.BF16 R84, R188, R184.reuse, R84 ;  /* 0x000000b8bc54723c */ /* 0x082ff00000041854 */
[C---:B------:R-:W-:Y:S08]  /*11660*/  HMMA.16816.F32.BF16 R88, R204.reuse, R184, R88 ;  /* 0x000000b8cc58723c */ /* 0x040ff00000041858 */
[-C--:B------:R-:W-:Y:S08]  /*11670*/  HMMA.16816.F32.BF16 R92, R204, R186.reuse, R92 ;  /* 0x000000bacc5c723c */ /* 0x080ff0000004185c */
[----:B------:R-:W-:Y:S01]  /*11680*/  HMMA.16816.F32.BF16 R96, R188, R186, R96 ;  /* 0x000000babc60723c */ /* 0x000fe20000041860 */
[----:B------:R-:W1:Y:S07]  /*11690*/  LDSM.16.M88.4 R184, [R217+0x2000] ;  /* 0x00200000d9b8783b */ /* 0x000e6e0000000200 */
[-C--:B--2---:R-:W-:Y:S08]  /*116a0*/  HMMA.16816.F32.BF16 R4, R172, R192.reuse, R4 ;  /* 0x000000c0ac04723c */ /* 0x084ff00000041804 */
[C---:B------:R-:W-:Y:S08]  /*116b0*/  HMMA.16816.F32.BF16 R8, R196.reuse, R192, R8 ;  /* 0x000000c0c408723c */ /* 0x040ff00000041808 */
[-C--:B------:R-:W-:Y:S08]  /*116c0*/  HMMA.16816.F32.BF16 R12, R196, R194.reuse, R12 ;  /* 0x000000c2c40c723c */ /* 0x080ff0000004180c */
[C---:B------:R-:W-:Y:S08]  /*116d0*/  HMMA.16816.F32.BF16 R16, R172.reuse, R194, R16 ;  /* 0x000000c2ac10723c */ /* 0x040ff00000041810 */
[-C--:B------:R-:W-:Y:S08]  /*116e0*/  HMMA.16816.F32.BF16 R20, R172, R200.reuse, R20 ;  /* 0x000000c8ac14723c */ /* 0x080ff00000041814 */
[C---:B------:R-:W-:Y:S08]  /*116f0*/  HMMA.16816.F32.BF16 R24, R196.reuse, R200, R24 ;  /* 0x000000c8c418723c */ /* 0x040ff00000041818 */
[-C--:B------:R-:W-:Y:S08]  /*11700*/  HMMA.16816.F32.BF16 R28, R196, R202.reuse, R28 ;  /* 0x000000cac41c723c */ /* 0x080ff0000004181c */
[C---:B------:R-:W-:Y:S08]  /*11710*/  HMMA.16816.F32.BF16 R32, R172.reuse, R202, R32 ;  /* 0x000000caac20723c */ /* 0x040ff00000041820 */
[-C--:B---3--:R-:W-:Y:S08]  /*11720*/  HMMA.16816.F32.BF16 R36, R172, R180.reuse, R36 ;  /* 0x000000b4ac24723c */ /* 0x088ff00000041824 */
[C---:B------:R-:W-:Y:S07]  /*11730*/  HMMA.16816.F32.BF16 R40, R196.reuse, R180, R40 ;  /* 0x000000b4c428723c */ /* 0x040fee0000041828 */
[----:B------:R-:W-:Y:S01]  /*11740*/  @P0 IADD3 R180, P2, R2, UR6, RZ ;  /* 0x0000000602b40c10 */ /* 0x000fe2000ff5e0ff */
[-C--:B------:R-:W-:Y:S04]  /*11750*/  HMMA.16816.F32.BF16 R44, R196, R182.reuse, R44 ;  /* 0x000000b6c42c723c */ /* 0x080fe8000004182c */
[----:B------:R-:W-:Y:S04]  /*11760*/  @P0 IADD3.X R181, R3, UR7, RZ, P2, !PT ;  /* 0x0000000703b50c10 */ /* 0x000fe800097fe4ff */
[C---:B------:R-:W-:Y:S08]  /*11770*/  HMMA.16816.F32.BF16 R48, R172.reuse, R182, R48 ;  /* 0x000000b6ac30723c */ /* 0x040ff00000041830 */
[-C--:B----4-:R-:W-:Y:S08]  /*11780*/  HMMA.16816.F32.BF16 R52, R172, R176.reuse, R52 ;  /* 0x000000b0ac34723c */ /* 0x090ff00000041834 */
[C---:B------:R-:W-:Y:S08]  /*11790*/  HMMA.16816.F32.BF16 R56, R196.reuse, R176, R56 ;  /* 0x000000b0c438723c */ /* 0x040ff00000041838 */
[-C--:B------:R-:W-:Y:S08]  /*117a0*/  HMMA.16816.F32.BF16 R60, R196, R178.reuse, R60 ;  /* 0x000000b2c43c723c */ /* 0x080ff0000004183c */
[C---:B------:R-:W-:Y:S01]  /*117b0*/  HMMA.16816.F32.BF16 R64, R172.reuse, R178, R64 ;  /* 0x000000b2ac40723c */ /* 0x040fe20000041840 */
[----:B------:R-:W2:Y:S01]  /*117c0*/  LDSM.16.M88.4 R176, [R217+0x2800] ;  /* 0x00280000d9b0783b */ /* 0x000ea20000000200 */
[----:B------:R-:W-:Y:S05]  /*117d0*/  DEPBAR.LE SB0, 0x0 ;  /* 0x000080000000791a */ /* 0x000fea0000000000 */
[----:B------:R-:W-:Y:S01]  /*117e0*/  BAR.SYNC.DEFER_BLOCKING 0x0 ;  /* 0x0000000000007b1d */ /* 0x000fe20000010000 */
[-C--:B-1----:R-:W-:Y:S08]  /*117f0*/  HMMA.16816.F32.BF16 R68, R172, R184.reuse, R68 ;  /* 0x000000b8ac44723c */ /* 0x082ff00000041844 */
[C---:B------:R-:W-:Y:S08]  /*11800*/  HMMA.16816.F32.BF16 R72, R196.reuse, R184, R72 ;  /* 0x000000b8c448723c */ /* 0x040ff00000041848 */
[-C--:B------:R-:W-:Y:S01]  /*11810*/  HMMA.16816.F32.BF16 R76, R196, R186.reuse, R76 ;  /* 0x000000bac44c723c */ /* 0x080fe2000004184c */
[----:B------:R-:W-:Y:S01]  /*11820*/  @!PT LDS RZ, [RZ] ;  /* 0x00000000fffff984 */ /* 0x000fe20000000800 */
[----:B------:R-:W-:Y:S01]  /*11830*/  @!PT LDS RZ, [RZ] ;  /* 0x00000000fffff984 */ /* 0x000fe20000000800 */
[----:B------:R-:W-:Y:S01]  /*11840*/  @!PT LDS RZ, [RZ] ;  /* 0x00000000fffff984 */ /* 0x000fe20000000800 */
[----:B------:R1:W-:Y:S07]  /*11850*/  @P0 LDGSTS.E.BYPASS.LTC128B.128 [R231+0x3100], [R128.64], !P6 ;  /* 0x0310000080e70fae */ /* 0x0003ee000f101d4c */
[C---:B------:R-:W-:Y:S01]  /*11860*/  HMMA.16816.F32.BF16 R80, R172.reuse, R186, R80 ;  /* 0x000000baac50723c */ /* 0x040fe20000041850 */
[----:B------:R3:W-:Y:S07]  /*11870*/  @P0 LDGSTS.E.BYPASS.LTC128B.128 [R231+0x3900], [R2.64], !P6 ;  /* 0x0390000002e70fae */ /* 0x0007ee000f101d4c */
[-C--:B--2---:R-:W-:Y:S01]  /*11880*/  HMMA.16816.F32.BF16 R84, R172, R176.reuse, R84 ;  /* 0x000000b0ac54723c */ /* 0x084fe20000041854 */
[----:B------:R2:W-:Y:S07]  /*11890*/  @P0 LDGSTS.E.BYPASS.LTC128B.128 [R231+0x4100], [R180.64], !P6 ;  /* 0x04100000b4e70fae */ /* 0x0005ee000f101d4c */
[C---:B------:R-:W-:Y:S08]  /*118a0*/  HMMA.16816.F32.BF16 R88, R196.reuse, R176, R88 ;  /* 0x000000b0c458723c */ /* 0x040ff00000041858 */
[-C--:B------:R-:W-:Y:S04]  /*118b0*/  HMMA.16816.F32.BF16 R92, R196, R178.reuse, R92 ;  /* 0x000000b2c45c723c */ /* 0x080fe8000004185c */
[----:B-1----:R-:W-:Y:S04]  /*118c0*/  @P0 IADD3 R128, P1, R180, UR6, RZ ;  /* 0x00000006b4800c10 */ /* 0x002fe8000ff3e0ff */
[----:B------:R-:W-:Y:S01]  /*118d0*/  @P0 IADD3.X R129, R181, UR7, RZ, P1, !PT ;  /* 0x00000007b5810c10 */ /* 0x000fe20008ffe4ff */
[----:B------:R-:W-:Y:S04]  /*118e0*/  HMMA.16816.F32.BF16 R96, R172, R178, R96 ;  /* 0x000000b2ac60723c */ /* 0x000fe80000041860 */
[----:B------:R1:W-:Y:S01]  /*118f0*/  @P0 LDGSTS.E.BYPASS.LTC128B.128 [R231+0x4900], [R128.64], !P6 ;  /* 0x0490000080e70fae */ /* 0x0003e2000f101d4c */
[----:B---3--:R-:W-:Y:S04]  /*11900*/  @P0 IADD3 R2, P2, R128, UR6, RZ ;  /* 0x0000000680020c10 */ /* 0x008fe8000ff5e0ff */
[----:B------:R-:W-:Y:S03]  /*11910*/  @P0 IADD3.X R3, R129, UR7, RZ, P2, !PT ;  /* 0x0000000781030c10 */ /* 0x000fe600097fe4ff */
[----:B------:R-:W-:Y:S02]  /*11920*/  @P0 IADD3 R176, P1, R2, UR6, RZ ;  /* 0x0000000602b00c10 */ /* 0x000fe4000ff3e0ff */
[----:B------:R3:W-:Y:S02]  /*11930*/  @P0 LDGSTS.E.BYPASS.LTC128B.128 [R231+0x5100], [R2.64], !P6 ;  /* 0x0510000002e70fae */ /* 0x0007e4000f101d4c */
[----:B------:R-:W-:Y:S05]  /*11940*/  @P0 IADD3.X R177, R3, UR7, RZ, P1, !PT ;  /* 0x0000000703b10c10 */ /* 0x000fea0008ffe4ff */
[----:B------:R2:W-:Y:S01]  /*11950*/  @P0 LDGSTS.E.BYPASS.LTC128B.128 [R231+0x5900], [R176.64], !P6 ;  /* 0x05900000b0e70fae */ /* 0x0005e2000f101d4c */
[----:B------:R-:W-:Y:S05]  /*11960*/  PLOP3.LUT P0, PT, PT, PT, UP1, 0x40, 0x0 ;  /* 0x000000000000781c */ /* 0x000fea0003f0e818 */
[----:B------:R-:W0:Y:S01]  /*11970*/  LDGDEPBAR ;  /* 0x00000000000079af */ /* 0x000e220000000000 */
[----:B-1----:R-:W-:Y:S05]  /*11980*/  IMAD R129, R229, -0x60, RZ ;  /* 0xffffffa0e5817824 */ /* 0x002fea00078e02ff */
[----:B------:R-:W3:Y:S01]  /*11990*/  SHFL.IDX PT, R128, R135, RZ, 0x1c1f ;  /* 0x001c1fff87807589 */ /* 0x000ee200000e0000 */
[----:B------:R-:W-:Y:S01]  /*119a0*/  IMAD.IADD R174, R129, 0x1, -R130 ;  /* 0x0000000181ae7824 */ /* 0x000fe200078e0a82 */
[----:B------:R-:W-:Y:S04]  /*119b0*/  IADD3 R173, -R130, 0x1, R129 ;  /* 0x0000000182ad7810 */ /* 0x000fe80007ffe181 */
[----:B------:R-:W-:Y:S04]  /*119c0*/  IADD3 R173, R173, c[0x0][0x1d0], RZ ;  /* 0x00007400adad7a10 */ /* 0x000fe80007ffe0ff */
[----:B------:R-:W-:Y:S04]  /*119d0*/  IADD3 R173, R173, -c[0x0][0x168], RZ ;  /* 0x80005a00adad7a10 */ /* 0x000fe80007ffe0ff */
[C---:B------:R-:W-:Y:S02]  /*119e0*/  IADD3 R172, R173.reuse, c[0x0][0x328], RZ ;  /* 0x0000ca00adac7a10 */ /* 0x040fe40007ffe0ff */
[----:B------:R-:W-:Y:S03]  /*119f0*/  IADD3 R173, R173, UR11, RZ ;  /* 0x0000000badad7c10 */ /* 0x000fe6000fffe0ff */
[--C-:B---3--:R-:W-:Y:S02]  /*11a00*/  IMAD.IADD R2, R172, 0x1, R128.reuse ;  /* 0x00000001ac027824 */ /* 0x108fe400078e0280 */
[----:B------:R-:W-:Y:S01]  /*11a10*/  IMAD.IADD R0, R173, 0x1, R128 ;  /* 0x00000001ad007824 */ /* 0x000fe200078e0280 */
[----:B------:R-:W-:-:S05]  /*11a20*/  @P0 BRA `(.L_x_923) ;  /* 0x0000018000000947 */ /* 0x000fca0003800000 */
[----:B--2---:R-:W-:Y:S01]  /*11a30*/  IADD3 R3, R128, c[0x0][0x1d0], RZ ;  /* 0x0000740080037a10 */ /* 0x004fe20007ffe0ff */
        /* <DEDUP_REMOVED lines=13> */
.L_x_925:
[----:B------:R-:W-:Y:S04]  /*11b10*/  MOV R128, c[0x0][0x32c] ;  /* 0x0000cb0000807a02 */ /* 0x000fe80000000f00 */
[----:B------:R-:W-:Y:S11]  /*11b20*/  ISETP.NE.AND P0, PT, R128, 0x1, PT ;  /* 0x000000018000780c */ /* 0x000ff60003f05270 */
[----:B------:R-:W-:Y:S02]  /*11b30*/  @!UPT UIADD3 URZ, URZ, URZ, URZ ;  /* 0x0000003f3f3ff290 */ /* 0x000fe4000fffe03f */
[----:B------:R-:W-:Y:S05]  /*11b40*/  @P0 IMAD.HI.U32 R128, R3, c[0x0][0x330], RZ ;  /* 0x0000cc0003800a27 */ /* 0x000fea00078e00ff */
[----:B------:R-:W-:Y:S02]  /*11b50*/  @P0 SHF.R.U32.HI R3, RZ, c[0x0][0x334], R128 ;  /* 0x0000cd00ff030a19 */ /* 0x000fe40000011680 */
.L_x_926:
[----:B------:R-:W-:Y:S05]  /*11b60*/  BSYNC B0 ;  /* 0x0000000000007941 */ /* 0x000fea0003800000 */
.L_x_924:
[----:B------:R-:W-:Y:S05]  /*11b70*/  IMAD R3, R3, c[0x0][0x32c], R174 ;  /* 0x0000cb0003037a24 */ /* 0x000fea00078e02ae */
[----:B------:R-:W-:Y:S02]  /*11b80*/  IADD3 R128, R3, c[0x0][0x32c], RZ ;  /* 0x0000cb0003807a10 */ /* 0x000fe40007ffe0ff */
[----:B------:R-:W-:Y:S02]  /*11b90*/  IMNMX R0, R0, R3, !PT ;  /* 0x0000000300007217 */ /* 0x000fe40007800200 */
[----:B------:R-:W-:Y:S02]  /*11ba0*/  IMNMX R2, R2, R128, PT ;  /* 0x0000008002027217 */ /* 0x000fe40003800200 */
.L_x_923:
[----:B--2---:R-:W-:Y:S01]  /*11bb0*/  PLOP3.LUT P0, PT, PT, PT, UP1, 0x40, 0x0 ;  /* 0x000000000000781c */ /* 0x004fe20003f0e818 */
        /* <DEDUP_REMOVED lines=18> */
.L_x_929:
[----:B------:R-:W-:Y:S04]  /*11ce0*/  MOV R175, c[0x0][0x32c] ;  /* 0x0000cb0000af7a02 */ /* 0x000fe80000000f00 */
[----:B------:R-:W-:Y:S11]  /*11cf0*/  ISETP.NE.AND P0, PT, R175, 0x1, PT ;  /* 0x00000001af00780c */ /* 0x000ff60003f05270 */
[----:B------:R-:W-:Y:S02]  /*11d00*/  @!UPT UIADD3 URZ, URZ, URZ, URZ ;  /* 0x0000003f3f3ff290 */ /* 0x000fe4000fffe03f */
[----:B------:R-:W-:Y:S05]  /*11d10*/  @P0 IMAD.HI.U32 R175, R130, c[0x0][0x330], RZ ;  /* 0x0000cc0082af0a27 */ /* 0x000fea00078e00ff */
[----:B------:R-:W-:Y:S02]  /*11d20*/  @P0 SHF.R.U32.HI R130, RZ, c[0x0][0x334], R175 ;  /* 0x0000cd00ff820a19 */ /* 0x000fe400000116af */
.L_x_930:
[----:B------:R-:W-:Y:S05]  /*11d30*/  BSYNC B0 ;  /* 0x0000000000007941 */ /* 0x000fea0003800000 */
.L_x_928:
[----:B------:R-:W-:Y:S05]  /*11d40*/  IMAD R130, R130, c[0x0][0x32c], R174 ;  /* 0x0000cb0082827a24 */ /* 0x000fea00078e02ae */
[----:B------:R-:W-:Y:S02]  /*11d50*/  IADD3 R175, R130, c[0x0][0x32c], RZ ;  /* 0x0000cb0082af7a10 */ /* 0x000fe40007ffe0ff */
[----:B------:R-:W-:Y:S02]  /*11d60*/  IMNMX R3, R3, R130, !PT ;  /* 0x0000008203037217 */ /* 0x000fe40007800200 */
[----:B------:R-:W-:Y:S02]  /*11d70*/  IMNMX R128, R128, R175, PT ;  /* 0x000000af80807217 */ /* 0x000fe40003800200 */
.L_x_927:
[C---:B------:R-:W-:Y:S02]  /*11d80*/  ISETP.GE.AND P0, PT, R129.reuse, 0x9, PT ;  /* 0x000000098100780c */ /* 0x040fe40003f06270 */
[C---:B------:R-:W-:Y:S02]  /*11d90*/  ISETP.GE.AND P1, PT, R129.reuse, 0x2, PT ;  /* 0x000000028100780c */ /* 0x040fe40003f26270 */
[----:B------:R-:W-:Y:S02]  /*11da0*/  P2R R181, PR, RZ, 0x1 ;  /* 0x00000001ffb57803 */ /* 0x000fe40000000000 */
[C---:B------:R-:W-:Y:S02]  /*11db0*/  ISETP.GT.AND P0, PT, R0.reuse, 0x8, !P0 ;  /* 0x000000080000780c */ /* 0x040fe40004704270 */
[----:B------:R-:W-:Y:S02]  /*11dc0*/  P2R R182, PR, RZ, 0x2 ;  /* 0x00000002ffb67803 */ /* 0x000fe40000000000 */
[----:B------:R-:W-:Y:S02]  /*11dd0*/  ISETP.GT.AND P1, PT, R0, 0x1, !P1 ;  /* 0x000000010000780c */ /* 0x000fe40004f24270 */
[C---:B------:R-:W-:Y:S02]  /*11de0*/  ISETP.GE.AND P2, PT, R129.reuse, 0x11, PT ;  /* 0x000000118100780c */ /* 0x040fe40003f46270 */
[C---:B------:R-:W-:Y:S02]  /*11df0*/  ISETP.LT.OR P0, PT, R2.reuse, 0x9, P0 ;  /* 0x000000090200780c */ /* 0x040fe40000701670 */
[----:B------:R-:W-:Y:S02]  /*11e00*/  ISETP.LT.OR P1, PT, R2, 0x2, P1 ;  /* 0x000000020200780c */ /* 0x000fe40000f21670 */
[----:B------:R-:W-:Y:S02]  /*11e10*/  ISETP.GE.AND P3, PT, R129, 0xa, PT ;  /* 0x0000000a8100780c */ /* 0x000fe40003f66270 */
[----:B------:R-:W-:Y:S02]  /*11e20*/  FSEL R184, R16, -INF , !P0 ;  /* 0xff80000010b87808 */ /* 0x000fe40004000000 */
[C---:B------:R-:W-:Y:S02]  /*11e30*/  ISETP.GT.AND P0, PT, R0.reuse, 0x10, !P2 ;  /* 0x000000100000780c */ /* 0x040fe40005704270 */
        /* <DEDUP_REMOVED lines=15> */
[C---:B------:R-:W-:Y:S02]  /*11f30*/  ISETP.GE.AND P1, PT, R129.reuse, 0x1a, PT ;  /* 0x0000001a8100780c */ /* 0x040fe40003f26270 */
        /* <DEDUP_REMOVED lines=76> */
[----:B------:R-:W-:Y:S04]  /*12400*/  ISETP.GT.AND P0, PT, R0, 0x58, !P5 ;  /* 0x000000580000780c */ /* 0x000fe80006f04270 */
[----:B------:R-:W-:Y:S04]  /*12410*/  ISETP.LT.OR P0, PT, R2, 0x59, P0 ;  /* 0x000000590200780c */ /* 0x000fe80000701670 */
[----:B------:R-:W-:Y:S02]  /*12420*/  FSEL R246, R96, -INF , !P0 ;  /* 0xff80000060f67808 */ /* 0x000fe40004000000 */
[----:B------:R-:W-:Y:S04]  /*12430*/  ISETP.GT.AND P0, PT, R0, RZ, !P1 ;  /* 0x000000ff0000720c */ /* 0x000fe80004f04270 */
[----:B------:R-:W-:Y:S04]  /*12440*/  ISETP.LT.OR P0, PT, R2, 0x1, P0 ;  /* 0x000000010200780c */ /* 0x000fe80000701670 */
[----:B------:R-:W-:Y:S02]  /*12450*/  FSEL R52, R4, -INF , !P0 ;  /* 0xff80000004347808 */ /* 0x000fe40004000000 */
[----:B------:R-:W-:Y:S01]  /*12460*/  ISETP.GE.AND P0, PT, R129, 0x5a, PT ;  /* 0x0000005a8100780c */ /* 0x000fe20003f06270 */
[----:B------:R-:W1:Y:S03]  /*12470*/  SHFL.IDX PT, R4, R135, 0x2, 0x1c1f ;  /* 0x005c1f0087047f89 */ /* 0x000e6600000e0000 */
[----:B------:R-:W-:Y:S02]  /*12480*/  P2R R37, PR, RZ, 0x1 ;  /* 0x00000001ff257803 */ /* 0x000fe40000000000 */
[----:B------:R-:W-:Y:S04]  /*12490*/  ISETP.GT.AND P0, PT, R0, 0x59, !P0 ;  /* 0x000000590000780c */ /* 0x000fe80004704270 */
        /* <DEDUP_REMOVED lines=20> */
.L_x_933:
[----:B------:R-:W-:Y:S04]  /*125e0*/  MOV R49, c[0x0][0x32c] ;  /* 0x0000cb0000317a02 */ /* 0x000fe80000000f00 */
[----:B------:R-:W-:Y:S11]  /*125f0*/  ISETP.NE.AND P0, PT, R49, 0x1, PT ;  /* 0x000000013100780c */ /* 0x000ff60003f05270 */
[----:B------:R-:W-:Y:S02]  /*12600*/  @!UPT UIADD3 URZ, URZ, URZ, URZ ;  /* 0x0000003f3f3ff290 */ /* 0x000fe4000fffe03f */
[----:B------:R-:W-:Y:S05]  /*12610*/  @P0 IMAD.HI.U32 R49, R4, c[0x0][0x330], RZ ;  /* 0x0000cc0004310a27 */ /* 0x000fea00078e00ff */
[----:B------:R-:W-:Y:S02]  /*12620*/  @P0 SHF.R.U32.HI R4, RZ, c[0x0][0x334], R49 ;  /* 0x0000cd00ff040a19 */ /* 0x000fe40000011631 */
.L_x_934:
[----:B------:R-:W-:Y:S05]  /*12630*/  BSYNC B0 ;  /* 0x0000000000007941 */ /* 0x000fea0003800000 */
.L_x_932:
[----:B------:R-:W-:Y:S05]  /*12640*/  IMAD R4, R4, c[0x0][0x32c], R174 ;  /* 0x0000cb0004047a24 */ /* 0x000fea00078e02ae */
[----:B------:R-:W-:Y:S02]  /*12650*/  IADD3 R49, R4, c[0x0][0x32c], RZ ;  /* 0x0000cb0004317a10 */ /* 0x000fe40007ffe0ff */
[----:B------:R-:W-:Y:S02]  /*12660*/  IMNMX R0, R0, R4, !PT ;  /* 0x0000000400007217 */ /* 0x000fe40007800200 */
[----:B------:R-:W-:Y:S02]  /*12670*/  IMNMX R2, R2, R49, PT ;  /* 0x0000003102027217 */ /* 0x000fe40003800200 */
.L_x_931:
[----:B------:R-:W-:Y:S02]  /*12680*/  ISETP.NE.AND P0, PT, R181, RZ, PT ;  /* 0x000000ffb500720c */ /* 0x000fe40003f05270 */
[----:B------:R-:W-:Y:S02]  /*12690*/  P2R R4, PR, RZ, 0x10 ;  /* 0x00000010ff047803 */ /* 0x000fe40000000000 */
[----:B------:R-:W-:Y:S02]  /*126a0*/  ISETP.GT.AND P0, PT, R3, 0x8, !P0 ;  /* 0x000000080300780c */ /* 0x000fe40004704270 */
[----:B------:R-:W-:Y:S02]  /*126b0*/  P2R R49, PR, RZ, 0x40 ;  /* 0x00000040ff317803 */ /* 0x000fe40000000000 */
[----:B------:R-:W-:Y:S02]  /*126c0*/  ISETP.LT.OR P0, PT, R128, 0x9, P0 ;  /* 0x000000098000780c */ /* 0x000fe40000701670 */
[----:B------:R-:W-:Y:S02]  /*126d0*/  ISETP.NE.AND P6, PT, R37, RZ, PT ;  /* 0x000000ff2500720c */ /* 0x000fe40003fc5270 */
[----:B------:R-:W-:Y:S02]  /*126e0*/  FSEL R53, R18, -INF , !P0 ;  /* 0xff80000012357808 */ /* 0x000fe40004000000 */
[----:B------:R-:W-:Y:S04]  /*126f0*/  ISETP.NE.AND P0, PT, R180, RZ, PT ;  /* 0x000000ffb400720c */ /* 0x000fe80003f05270 */
[----:B------:R-:W-:Y:S04]  /*12700*/  ISETP.GT.AND P0, PT, R3, 0x9, !P0 ;  /* 0x000000090300780c */ /* 0x000fe80004704270 */
[C---:B------:R-:W-:Y:S04]  /*12710*/  ISETP.LT.OR P0, PT, R128.reuse, 0xa, P0 ;  /* 0x0000000a8000780c */ /* 0x040fe80000701670 */
[----:B------:R-:W-:Y:S02]  /*12720*/  FSEL R68, R19, -INF , !P0 ;  /* 0xff80000013447808 */ /* 0x000fe40004000000 */
[----:B------:R-:W-:Y:S04]  /*12730*/  ISETP.NE.AND P0, PT, R179, RZ, PT ;  /* 0x000000ffb300720c */ /* 0x000fe80003f05270 */
[C---:B------:R-:W-:Y:S04]  /*12740*/  ISETP.GT.AND P0, PT, R3.reuse, 0x10, !P0 ;  /* 0x000000100300780c */ /* 0x040fe80004704270 */
[----:B------:R-:W-:Y:S04]  /*12750*/  ISETP.LT.OR P0, PT, R128, 0x11, P0 ;  /* 0x000000118000780c */ /* 0x000fe80000701670 */
        /* <DEDUP_REMOVED lines=45> */
[C---:B------:R-:W-:Y:S02]  /*12a30*/  ISETP.GT.AND P0, PT, R3.reuse, 0x40, !P4 ;  /* 0x000000400300780c */ /* 0x040fe40006704270 */
[----:B------:R-:W-:Y:S02]  /*12a40*/  ISETP.NE.AND P4, PT, R182, RZ, PT ;  /* 0x000000ffb600720c */ /* 0x000fe40003f85270 */
[----:B------:R-:W-:Y:S04]  /*12a50*/  ISETP.LT.OR P0, PT, R128, 0x41, P0 ;  /* 0x000000418000780c */ /* 0x000fe80000701670 */
[----:B------:R-:W-:Y:S02]  /*12a60*/  FSEL R206, R70, -INF , !P0 ;  /* 0xff80000046ce7808 */ /* 0x000fe40004000000 */
[----:B------:R-:W-:Y:S04]  /*12a70*/  ISETP.GT.AND P0, PT, R3, 0x41, !P3 ;  /* 0x000000410300780c */ /* 0x000fe80005f04270 */
[C---:B------:R-:W-:Y:S04]  /*12a80*/  ISETP.LT.OR P0, PT, R128.reuse, 0x42, P0 ;  /* 0x000000428000780c */ /* 0x040fe80000701670 */
[----:B------:R-:W-:Y:S02]  /*12a90*/  FSEL R207, R71, -INF , !P0 ;  /* 0xff80000047cf7808 */ /* 0x000fe40004000000 */
        /* <DEDUP_REMOVED lines=15> */
[----:B------:R-:W-:Y:S04]  /*12b90*/  ISETP.GT.AND P0, PT, R3, 0x1, !P4 ;  /* 0x000000010300780c */ /* 0x000fe80006704270 */
[C---:B------:R-:W-:Y:S04]  /*12ba0*/  ISETP.LT.OR P0, PT, R128.reuse, 0x2, P0 ;  /* 0x000000028000780c */ /* 0x040fe80000701670 */
[----:B------:R-:W-:Y:S02]  /*12bb0*/  FSEL R19, R7, -INF , !P0 ;  /* 0xff80000007137808 */ /* 0x000fe40004000000 */
[C---:B------:R-:W-:Y:S04]  /*12bc0*/  ISETP.GT.AND P0, PT, R3.reuse, RZ, !P1 ;  /* 0x000000ff0300720c */ /* 0x040fe80004f04270 */
[----:B------:R-:W-:Y:S04]  /*12bd0*/  ISETP.LT.OR P0, PT, R128, 0x1, P0 ;  /* 0x000000018000780c */ /* 0x000fe80000701670 */
[----:B------:R-:W-:Y:S02]  /*12be0*/  FSEL R18, R6, -INF , !P0 ;  /* 0xff80000006127808 */ /* 0x000fe40004000000 */
[C---:B------:R-:W-:Y:S04]  /*12bf0*/  ISETP.GT.AND P0, PT, R3.reuse, 0x58, !P5 ;  /* 0x000000580300780c */ /* 0x040fe80006f04270 */
[----:B------:R-:W-:Y:S04]  /*12c00*/  ISETP.LT.OR P0, PT, R128, 0x59, P0 ;  /* 0x000000598000780c */ /* 0x000fe80000701670 */
[----:B------:R-:W-:Y:S02]  /*12c10*/  FSEL R242, R98, -INF , !P0 ;  /* 0xff80000062f27808 */ /* 0x000fe40004000000 */
[----:B------:R-:W-:Y:S02]  /*12c20*/  ISETP.GT.AND P0, PT, R3, 0x59, !P6 ;  /* 0x000000590300780c */ /* 0x000fe40007704270 */
[----:B------:R-:W1:Y:S02]  /*12c30*/  SHFL.IDX PT, R3, R135, 0x3, 0x1c1f ;  /* 0x007c1f0087037f89 */ /* 0x000e6400000e0000 */
[----:B------:R-:W-:Y:S04]  /*12c40*/  ISETP.LT.OR P0, PT, R128, 0x5a, P0 ;  /* 0x0000005a8000780c */ /* 0x000fe80000701670 */
[----:B------:R-:W-:Y:S02]  /*12c50*/  FSEL R245, R99, -INF , !P0 ;  /* 0xff80000063f57808 */ /* 0x000fe40004000000 */
[----:B------:R-:W-:Y:S04]  /*12c60*/  ISETP.GT.AND P0, PT, R0, RZ, !P1 ;  /* 0x000000ff0000720c */ /* 0x000fe80004f04270 */
[----:B------:R-:W-:Y:S04]  /*12c70*/  ISETP.LT.OR P0, PT, R2, 0x1, P0 ;  /* 0x000000010200780c */ /* 0x000fe80000701670 */
[----:B------:R-:W-:Y:S02]  /*12c80*/  FSEL R8, R8, -INF , !P0 ;  /* 0xff80000008087808 */ /* 0x000fe40004000000 */
[----:B------:R-:W-:Y:S02]  /*12c90*/  ISETP.GT.AND P0, PT, R0, 0x1, !P4 ;  /* 0x000000010000780c */ /* 0x000fe40006704270 */
[----:B------:R-:W-:Y:S02]  /*12ca0*/  ISETP.NE.AND P4, PT, R4, RZ, PT ;  /* 0x000000ff0400720c */ /* 0x000fe40003f85270 */
        /* <DEDUP_REMOVED lines=82> */
[----:B------:R-:W-:Y:S01]  /*131d0*/  ISETP.GT.AND P0, PT, R0, 0x59, !P6 ;  /* 0x000000590000780c */ /* 0x000fe20007704270 */
[--C-:B-1----:R-:W-:Y:S01]  /*131e0*/  IMAD.IADD R0, R173, 0x1, R3.reuse ;  /* 0x00000001ad007824 */ /* 0x102fe200078e0203 */
[----:B------:R-:W-:Y:S02]  /*131f0*/  ISETP.NE.AND P6, PT, R49, RZ, PT ;  /* 0x000000ff3100720c */ /* 0x000fe40003fc5270 */
        /* <DEDUP_REMOVED lines=20> */
.L_x_937:
[----:B------:R-:W-:Y:S04]  /*13340*/  MOV R4, c[0x0][0x32c] ;  /* 0x0000cb0000047a02 */ /* 0x000fe80000000f00 */
[----:B------:R-:W-:Y:S11]  /*13350*/  ISETP.NE.AND P0, PT, R4, 0x1, PT ;  /* 0x000000010400780c */ /* 0x000ff60003f05270 */
[----:B------:R-:W-:Y:S02]  /*13360*/  @!UPT UIADD3 URZ, URZ, URZ, URZ ;  /* 0x0000003f3f3ff290 */ /* 0x000fe4000fffe03f */
[----:B------:R-:W-:Y:S05]  /*13370*/  @P0 IMAD.HI.U32 R4, R3, c[0x0][0x330], RZ ;  /* 0x0000cc0003040a27 */ /* 0x000fea00078e00ff */
[----:B------:R-:W-:Y:S02]  /*13380*/  @P0 SHF.R.U32.HI R3, RZ, c[0x0][0x334], R4 ;  /* 0x0000cd00ff030a19 */ /* 0x000fe40000011604 */
.L_x_938:
[----:B------:R-:W-:Y:S05]  /*13390*/  BSYNC B0 ;  /* 0x0000000000007941 */ /* 0x000fea0003800000 */
.L_x_936:
[----:B------:R-:W-:Y:S05]  /*133a0*/  IMAD R3, R3, c[0x0][0x32c], R174 ;  /* 0x0000cb0003037a24 */ /* 0x000fea00078e02ae */
[----:B------:R-:W-:Y:S02]  /*133b0*/  IADD3 R4, R3, c[0x0][0x32c], RZ ;  /* 0x0000cb0003047a10 */ /* 0x000fe40007ffe0ff */
[----:B------:R-:W-:Y:S02]  /*133c0*/  IMNMX R0, R0, R3, !PT ;  /* 0x0000000300007217 */ /* 0x000fe40007800200 */
[----:B------:R-:W-:Y:S02]  /*133d0*/  IMNMX R2, R2, R4, PT ;  /* 0x0000000402027217 */ /* 0x000fe40003800200 */
.L_x_935:
        /* <DEDUP_REMOVED lines=115> */
[----:B------:R-:W-:Y:S02]  /*13b10*/  ISETP.NE.AND P3, PT, R5, RZ, PT ;  /* 0x000000ff0500720c */ /* 0x000fe40003f65270 */
[----:B------:R-:W1:Y:S01]  /*13b20*/  SHFL.BFLY PT, R5, R130, 0x2, 0x1f ;  /* 0x0c401f0082057f89 */ /* 0x000e6200000e0000 */
        /* <DEDUP_REMOVED lines=17> */
[----:B------:R-:W-:Y:S02]  /*13c40*/  ISETP.LT.OR P0, PT, R2, 0x42, P0 ;  /* 0x000000420200780c */ /* 0x000fe40000701670 */
[----:B------:R-:W-:Y:S02]  /*13c50*/  FMNMX.FTZ R4, R199, R4, !PT ;  /* 0x00000004c7047209 */ /* 0x000fe40007810000 */
[----:B------:R-:W-:Y:S01]  /*13c60*/  FMNMX.FTZ R5, R10, R134, !PT ;  /* 0x000000860a057209 */ /* 0x000fe20007810000 */
[----:B------:R-:W2:Y:S01]  /*13c70*/  SHFL.BFLY PT, R129, R3, 0x2, 0x1f ;  /* 0x0c401f0003817f89 */ /* 0x000ea200000e0000 */
[----:B------:R-:W-:Y:S02]  /*13c80*/  FMNMX.FTZ R4, R200, R4, !PT ;  /* 0x00000004c8047209 */ /* 0x000fe40007810000 */
[----:B------:R-:W-:Y:S02]  /*13c90*/  FSEL R172, R75, -INF , !P0 ;  /* 0xff8000004bac7808 */ /* 0x000fe40004000000 */
[----:B------:R-:W-:Y:S02]  /*13ca0*/  FMNMX.FTZ R4, R208, R4, !PT ;  /* 0x00000004d0047209 */ /* 0x000fe40007810000 */
[----:B------:R-:W-:Y:S02]  /*13cb0*/  ISETP.GT.AND P0, PT, R0, 0x48, !P2 ;  /* 0x000000480000780c */ /* 0x000fe40005704270 */
        /* <DEDUP_REMOVED lines=9> */
[----:B--2---:R-:W-:Y:S02]  /*13d50*/  FMNMX.FTZ R129, R3, R129, !PT ;  /* 0x0000008103817209 */ /* 0x004fe40007810000 */
[----:B------:R-:W-:Y:S02]  /*13d60*/  FSEL R43, R43, RZ, P2 ;  /* 0x000000ff2b2b7208 */ /* 0x000fe40001000000 */
[----:B------:R-:W-:Y:S01]  /*13d70*/  FMNMX.FTZ R3, R239, R4, !PT ;  /* 0x00000004ef037209 */ /* 0x000fe20007810000 */
[----:B------:R-:W1:Y:S01]  /*13d80*/  SHFL.BFLY PT, R6, R129, 0x1, 0x1f ;  /* 0x0c201f0081067f89 */ /* 0x000e6200000e0000 */
[----:B------:R-:W-:Y:S01]  /*13d90*/  FMNMX.FTZ R5, R57, R5, !PT ;  /* 0x0000000539057209 */ /* 0x000fe20007810000 */
[--C-:B------:R-:W-:Y:S01]  /*13da0*/  FFMA.FTZ R4, R52, c[0x0][0x2d0], -R43.reuse ;  /* 0x0000b40034047a23 */ /* 0x100fe2000001082b */
[----:B------:R-:W-:Y:S01]  /*13db0*/  ISETP.NE.AND P1, PT, R16, RZ, PT ;  /* 0x000000ff1000720c */ /* 0x000fe20003f25270 */
[--C-:B------:R-:W-:Y:S01]  /*13dc0*/  FFMA.FTZ R16, R188, c[0x0][0x2d0], -R43.reuse ;  /* 0x0000b400bc107a23 */ /* 0x100fe2000001082b */
[----:B------:R-:W-:Y:S01]  /*13dd0*/  FMNMX.FTZ R5, R60, R5, !PT ;  /* 0x000000053c057209 */ /* 0x000fe20007810000 */
[----:B------:R2:W3:Y:S01]  /*13de0*/  MUFU.EX2 R24, R4 ;  /* 0x0000000400187308 */ /* 0x0004e20000000800 */
[----:B------:R-:W-:Y:S02]  /*13df0*/  FMNMX.FTZ R3, R241, R3, !PT ;  /* 0x00000003f1037209 */ /* 0x000fe40007810000 */
[----:B------:R-:W-:Y:S02]  /*13e00*/  FMNMX.FTZ R5, R61, R5, !PT ;  /* 0x000000053d057209 */ /* 0x000fe40007810000 */
[----:B------:R-:W-:Y:S02]  /*13e10*/  FMNMX.FTZ R3, R243, R3, !PT ;  /* 0x00000003f3037209 */ /* 0x000fe40007810000 */
[----:B------:R-:W-:Y:S02]  /*13e20*/  FMNMX.FTZ R5, R71, R5, !PT ;  /* 0x0000000547057209 */ /* 0x000fe40007810000 */
[----:B------:R-:W-:Y:S01]  /*13e30*/  FMNMX.FTZ R3, R244, R3, !PT ;  /* 0x00000003f4037209 */ /* 0x000fe20007810000 */
[----:B------:R-:W-:Y:S01]  /*13e40*/  MUFU.EX2 R63, R16 ;  /* 0x00000010003f7308 */ /* 0x000fe20000000800 */
[----:B------:R-:W-:Y:S02]  /*13e50*/  FMNMX.FTZ R5, R72, R5, !PT ;  /* 0x0000000548057209 */ /* 0x000fe40007810000 */
[----:B------:R-:W-:Y:S01]  /*13e60*/  ISETP.LT.OR P0, PT, R2, 0x49, P0 ;  /* 0x000000490200780c */ /* 0x000fe20000701670 */
[----:B------:R-:W4:Y:S01]  /*13e70*/  SHFL.BFLY PT, R7, R3, 0x2, 0x1f ;  /* 0x0c401f0003077f89 */ /* 0x000f2200000e0000 */
[----:B------:R-:W-:Y:S02]  /*13e80*/  FMNMX.FTZ R5, R73, R5, !PT ;  /* 0x0000000549057209 */ /* 0x000fe40007810000 */
[----:B------:R-:W-:Y:S02]  /*13e90*/  FSEL R78, R78, -INF , !P0 ;  /* 0xff8000004e4e7808 */ /* 0x000fe40004000000 */
[----:B-1----:R-:W-:Y:S02]  /*13ea0*/  FMNMX.FTZ R129, R129, R6, !PT ;  /* 0x0000000681817209 */ /* 0x002fe40007810000 */
[----:B------:R-:W-:Y:S02]  /*13eb0*/  ISETP.GT.AND P0, PT, R0, 0x49, !P1 ;  /* 0x000000490000780c */ /* 0x000fe40004f04270 */
[C---:B------:R-:W-:Y:S01]  /*13ec0*/  FSETP.NEU.FTZ.AND P1, PT, R129.reuse, -INF , PT ;  /* 0xff8000008100780b */ /* 0x040fe20003f3d000 */
[----:B------:R-:W-:Y:S01]  /*13ed0*/  FMUL.FTZ R64, R129, c[0x0][0x2d0] ;  /* 0x0000b40081407a20 */ /* 0x000fe20000410000 */
[----:B--2---:R-:W-:Y:S01]  /*13ee0*/  FMNMX.FTZ R4, R76, R5, !PT ;  /* 0x000000054c047209 */ /* 0x004fe20007810000 */
[--C-:B------:R-:W-:Y:S01]  /*13ef0*/  FFMA.FTZ R5, R183, c[0x0][0x2d0], -R43.reuse ;  /* 0x0000b400b7057a23 */ /* 0x100fe2000001082b */
[----:B------:R-:W-:Y:S02]  /*13f00*/  ISETP.LT.OR P0, PT, R2, 0x4a, P0 ;  /* 0x0000004a0200780c */ /* 0x000fe40000701670 */
[----:B------:R-:W-:Y:S01]  /*13f10*/  FSEL R64, R64, RZ, P1 ;  /* 0x000000ff40407208 */ /* 0x000fe20000800000 */
[----:B------:R1:W2:Y:S01]  /*13f20*/  MUFU.EX2 R56, R5 ;  /* 0x0000000500387308 */ /* 0x0002a20000000800 */
[----:B------:R-:W-:Y:S02]  /*13f30*/  FMNMX.FTZ R4, R77, R4, !PT ;  /* 0x000000044d047209 */ /* 0x000fe40007810000 */
[----:B------:R-:W-:Y:S01]  /*13f40*/  FSEL R79, R79, -INF , !P0 ;  /* 0xff8000004f4f7808 */ /* 0x000fe20004000000 */
[--C-:B------:R-:W-:Y:S01]  /*13f50*/  FFMA.FTZ R28, R84, c[0x0][0x2d0], -R64.reuse ;  /* 0x0000b400541c7a23 */ /* 0x100fe20000010840 */
[----:B------:R-:W-:Y:S02]  /*13f60*/  ISETP.NE.AND P0, PT, R48, RZ, PT ;  /* 0x000000ff3000720c */ /* 0x000fe40003f05270 */
[----:B------:R-:W-:Y:S01]  /*13f70*/  ISETP.NE.AND P4, PT, R37, RZ, PT ;  /* 0x000000ff2500720c */ /* 0x000fe20003f85270 */
[----:B------:R-:W-:Y:S01]  /*13f80*/  LDSM.16.MT88.4 R48, [R214+0x100] ;  /* 0x00010000d630783b */ /* 0x000fe20000004200 */
[----:B----4-:R-:W-:Y:S02]  /*13f90*/  FMNMX.FTZ R3, R3, R7, !PT ;  /* 0x0000000703037209 */ /* 0x010fe40007810000 */
[C---:B------:R-:W-:Y:S02]  /*13fa0*/  ISETP.GT.AND P0, PT, R0.reuse, 0x51, !P0 ;  /* 0x000000510000780c */ /* 0x040fe40004704270 */
[----:B------:R-:W-:Y:S02]  /*13fb0*/  ISETP.GT.AND P4, PT, R0, 0x59, !P4 ;  /* 0x000000590000780c */ /* 0x000fe40006784270 */
[----:B------:R-:W-:Y:S01]  /*13fc0*/  ISETP.LT.OR P0, PT, R2, 0x52, P0 ;  /* 0x000000520200780c */ /* 0x000fe20000701670 */
[----:B------:R-:W4:Y:S01]  /*13fd0*/  SHFL.BFLY PT, R128, R3, 0x1, 0x1f ;  /* 0x0c201f0003807f89 */ /* 0x000f2200000e0000 */
[----:B------:R-:W-:Y:S02]  /*13fe0*/  ISETP.GT.AND P3, PT, R0, 0x50, !P3 ;  /* 0x000000500000780c */ /* 0x000fe40005f64270 */
[----:B------:R-:W-:Y:S02]  /*13ff0*/  FSEL R91, R91, -INF , !P0 ;  /* 0xff8000005b5b7808 */ /* 0x000fe40004000000 */
[----:B------:R-:W-:Y:S02]  /*14000*/  ISETP.LT.OR P0, PT, R2, 0x5a, P4 ;  /* 0x0000005a0200780c */ /* 0x000fe40002701670 */
[----:B------:R-:W-:Y:S02]  /*14010*/  ISETP.GT.AND P5, PT, R0, 0x58, !P5 ;  /* 0x000000580000780c */ /* 0x000fe40006fa4270 */
[----:B-1----:R-:W-:Y:S01]  /*14020*/  FMNMX.FTZ R5, R88, R4, !PT ;  /* 0x0000000458057209 */ /* 0x002fe20007810000 */
[--C-:B------:R-:W-:Y:S01]  /*14030*/  FFMA.FTZ R4, R184, c[0x0][0x2d0], -R43.reuse ;  /* 0x0000b400b8047a23 */ /* 0x100fe2000001082b */
[----:B------:R-:W-:Y:S02]  /*14040*/  FSEL R42, R95, -INF , !P0 ;  /* 0xff8000005f2a7808 */ /* 0x000fe40004000000 */
[----:B---3--:R-:W-:Y:S01]  /*14050*/  MOV R95, R24 ;  /* 0x00000018005f7202 */ /* 0x008fe20000000f00 */
[----:B------:R1:W-:Y:S01]  /*14060*/  MUFU.EX2 R174, R4 ;  /* 0x0000000400ae7308 */ /* 0x0003e20000000800 */
[----:B------:R-:W-:Y:S01]  /*14070*/  FMNMX.FTZ R5, R89, R5, !PT ;  /* 0x0000000559057209 */ /* 0x000fe20007810000 */
[--C-:B------:R-:W-:Y:S01]  /*14080*/  FFMA.FTZ R24, R81, c[0x0][0x2d0], -R64.reuse ;  /* 0x0000b40051187a23 */ /* 0x100fe20000010840 */
[----:B------:R-:W-:Y:S02]  /*14090*/  ISETP.LT.OR P3, PT, R2, 0x51, P3 ;  /* 0x000000510200780c */ /* 0x000fe40001f61670 */
[----:B------:R-:W-:Y:S02]  /*140a0*/  FMNMX.FTZ R5, R92, R5, !PT ;  /* 0x000000055c057209 */ /* 0x000fe40007810000 */
[----:B------:R-:W-:Y:S02]  /*140b0*/  FSEL R90, R90, -INF , !P3 ;  /* 0xff8000005a5a7808 */ /* 0x000fe40005800000 */
[----:B------:R-:W-:Y:S01]  /*140c0*/  FMNMX.FTZ R5, R93, R5, !PT ;  /* 0x000000055d057209 */ /* 0x000fe20007810000 */
[----:B------:R-:W-:Y:S01]  /*140d0*/  MUFU.EX2 R30, R24 ;  /* 0x00000018001e7308 */ /* 0x000fe20000000800 */
[----:B----4-:R-:W-:Y:S01]  /*140e0*/  FMNMX.FTZ R128, R3, R128, !PT ;  /* 0x0000008003807209 */ /* 0x010fe20007810000 */
[--C-:B------:R-:W-:Y:S01]  /*140f0*/  FFMA.FTZ R3, R68, c[0x0][0x2d0], -R64.reuse ;  /* 0x0000b40044037a23 */ /* 0x100fe20000010840 */
[----:B--2---:R-:W-:Y:S02]  /*14100*/  F2FP.BF16.PACK_AB R44, R56, R95 ;  /* 0x0000005f382c723e */ /* 0x004fe400000010ff */
[C---:B------:R-:W-:Y:S01]  /*14110*/  FSETP.NEU.FTZ.AND P0, PT, R128.reuse, -INF , PT ;  /* 0xff8000008000780b */ /* 0x040fe20003f1d000 */
[----:B------:R-:W-:Y:S01]  /*14120*/  FMUL.FTZ R65, R128, c[0x0][0x2d0] ;  /* 0x0000b40080417a20 */ /* 0x000fe20000410000 */
[----:B------:R-:W-:Y:S01]  /*14130*/  ISETP.LT.OR P3, PT, R2, 0x59, P5 ;  /* 0x000000590200780c */ /* 0x000fe20002f61670 */
[--C-:B------:R-:W-:Y:S01]  /*14140*/  FFMA.FTZ R2, R53, c[0x0][0x2d0], -R64.reuse ;  /* 0x0000b40035027a23 */ /* 0x100fe20000010840 */
[----:B------:R-:W-:Y:S01]  /*14150*/  FMNMX.FTZ R5, R135, R5, !PT ;  /* 0x0000000587057209 */ /* 0x000fe20007810000 */
[----:B------:R2:W3:Y:S01]  /*14160*/  MUFU.EX2 R6, R3 ;  /* 0x0000000300067308 */ /* 0x0004e20000000800 */
[----:B------:R-:W-:Y:S02]  /*14170*/  FSEL R65, R65, RZ, P0 ;  /* 0x000000ff41417208 */ /* 0x000fe40000000000 */
[----:B------:R-:W-:Y:S01]  /*14180*/  FMNMX.FTZ R5, R172, R5, !PT ;  /* 0x00000005ac057209 */ /* 0x000fe20007810000 */
[----:B-1----:R-:W-:Y:S01]  /*14190*/  FFMA.FTZ R4, R185, c[0x0][0x2d0], -R43 ;  /* 0x0000b400b9047a23 */ /* 0x002fe2000001082b */
[----:B------:R-:W-:Y:S05]  /*141a0*/  FSEL R94, R94, -INF , !P3 ;  /* 0xff8000005e5e7808 */ /* 0x000fea0005800000 */
[----:B------:R1:W4:Y:S10]  /*141b0*/  MUFU.EX2 R23, R4 ;  /* 0x0000000400177308 */ /* 0x0003340000000800 */
[----:B------:R-:W5:Y:S01]  /*141c0*/  MUFU.EX2 R58, R2 ;  /* 0x00000002003a7308 */ /* 0x000f620000000800 */
[----:B--2---:R-:W-:Y:S02]  /*141d0*/  FFMA.FTZ R3, R8, c[0x0][0x2d0], -R65 ;  /* 0x0000b40008037a23 */ /* 0x004fe40000010841 */
[----:B------:R-:W-:Y:S02]  /*141e0*/  FFMA.FTZ R8, R69, c[0x0][0x2d0], -R64 ;  /* 0x0000b40045087a23 */ /* 0x000fe40000010840 */
[----:B---3--:R-:W-:Y:S05]  /*141f0*/  IMAD.MOV.U32 R69, RZ, RZ, R6 ;  /* 0x000000ffff457224 */ /* 0x008fea00078e0006 */
[----:B------:R-:W-:Y:S01]  /*14200*/  MUFU.EX2 R62, R8 ;  /* 0x00000008003e7308 */ /* 0x000fe20000000800 */
[--C-:B-1----:R-:W-:Y:S02]  /*14210*/  FFMA.FTZ R4, R18, c[0x0][0x2d0], -R64.reuse ;  /* 0x0000b40012047a23 */ /* 0x102fe40000010840 */
[----:B----4-:R-:W-:Y:S07]  /*14220*/  IMAD.MOV.U32 R68, RZ, RZ, R23 ;  /* 0x000000ffff447224 */ /* 0x010fee00078e0017 */
[----:B------:R1:W-:Y:S01]  /*14230*/  MUFU.EX2 R22, R4 ;  /* 0x0000000400167308 */ /* 0x0003e20000000800 */
[----:B------:R-:W-:Y:S02]  /*14240*/  F2FP.BF16.PACK_AB R46, R68, R174 ;  /* 0x000000ae442e723e */ /* 0x000fe400000010ff */
[----:B-----5:R-:W-:Y:S02]  /*14250*/  F2FP.BF16.PACK_AB R47, R69, R58 ;  /* 0x0000003a452f723e */ /* 0x020fe400000010ff */
[----:B-1----:R-:W-:Y:S05]  /*14260*/  FMNMX.FTZ R4, R78, R5, !PT ;  /* 0x000000054e047209 */ /* 0x002fea0007810000 */
[----:B------:R1:W2:Y:S01]  /*14270*/  MUFU.EX2 R5, R3 ;  /* 0x0000000300057308 */ /* 0x0002a20000000800 */
[----:B------:R-:W-:Y:S01]  /*14280*/  FMNMX.FTZ R0, R79, R4, !PT ;  /* 0x000000044f007209 */ /* 0x000fe20007810000 */
[----:B------:R-:W-:Y:S03]  /*14290*/  FFMA.FTZ R4, R19, c[0x0][0x2d0], -R64 ;  /* 0x0000b40013047a23 */ /* 0x000fe60000010840 */
[----:B------:R-:W-:Y:S05]  /*142a0*/  FMNMX.FTZ R0, R90, R0, !PT ;  /* 0x000000005a007209 */ /* 0x000fea0007810000 */
[----:B------:R3:W-:Y:S01]  /*142b0*/  MUFU.EX2 R173, R4 ;  /* 0x0000000400ad7308 */ /* 0x0007e20000000800 */
[----:B------:R-:W-:Y:S04]  /*142c0*/  FMNMX.FTZ R0, R91, R0, !PT ;  /* 0x000000005b007209 */ /* 0x000fe80007810000 */
[----:B------:R-:W-:Y:S04]  /*142d0*/  FMNMX.FTZ R0, R94, R0, !PT ;  /* 0x000000005e007209 */ /* 0x000fe80007810000 */
[----:B------:R-:W-:Y:S01]  /*142e0*/  FMNMX.FTZ R0, R42, R0, !PT ;  /* 0x000000002a007209 */ /* 0x000fe20007810000 */
[--C-:B-1----:R-:W-:Y:S04]  /*142f0*/  FFMA.FTZ R3, R9, c[0x0][0x2d0], -R65.reuse ;  /* 0x0000b40009037a23 */ /* 0x102fe80000010841 */
[----:B------:R-:W1:Y:S01]  /*14300*/  SHFL.BFLY PT, R2, R0, 0x2, 0x1f ;  /* 0x0c401f0000027f89 */ /* 0x000e6200000e0000 */
[----:B------:R4:W5:Y:S01]  /*14310*/  MUFU.EX2 R52, R3 ;  /* 0x0000000300347308 */ /* 0x0009620000000800 */
[--C-:B---3--:R-:W-:Y:S09]  /*14320*/  FFMA.FTZ R4, R13, c[0x0][0x2d0], -R65.reuse ;  /* 0x0000b4000d047a23 */ /* 0x108ff20000010841 */
[----:B------:R-:W-:Y:S01]  /*14330*/  MUFU.EX2 R7, R4 ;  /* 0x0000000400077308 */ /* 0x000fe20000000800 */
[----:B----4-:R-:W-:Y:S09]  /*14340*/  FFMA.FTZ R3, R12, c[0x0][0x2d0], -R65 ;  /* 0x0000b4000c037a23 */ /* 0x010ff20000010841 */
[----:B------:R1:W-:Y:S02]  /*14350*/  MUFU.EX2 R53, R3 ;  /* 0x0000000300357308 */ /* 0x0003e40000000800 */
[----:B-1----:R-:W-:Y:S01]  /*14360*/  FMNMX.FTZ R3, R0, R2, !PT ;  /* 0x0000000200037209 */ /* 0x002fe20007810000 */
[----:B------:R-:W-:Y:S01]  /*14370*/  FFMA.FTZ R2, R186, c[0x0][0x2d0], -R43 ;  /* 0x0000b400ba027a23 */ /* 0x000fe2000001082b */
[----:B------:R-:W-:Y:S06]  /*14380*/  FSEL R0, R130, RZ, P2 ;  /* 0x000000ff82007208 */ /* 0x000fec0001000000 */
[----:B------:R1:W-:Y:S01]  /*14390*/  MUFU.EX2 R59, R2 ;  /* 0x00000002003b7308 */ /* 0x0003e20000000800 */
[----:B------:R-:W3:Y:S01]  /*143a0*/  SHFL.BFLY PT, R4, R3, 0x1, 0x1f ;  /* 0x0c201f0003047f89 */ /* 0x000ee200000e0000 */
[----:B------:R-:W-:Y:S01]  /*143b0*/  FADD.FTZ R0, -R0, R131 ;  /* 0x0000008300007221 */ /* 0x000fe20000010100 */
[----:B--2---:R-:W-:Y:S03]  /*143c0*/  MOV R131, R5 ;  /* 0x0000000500837202 */ /* 0x004fe60000000f00 */
[----:B------:R-:W-:Y:S01]  /*143d0*/  FMUL.FTZ R0, R0, c[0x0][0x2d0] ;  /* 0x0000b40000007a20 */ /* 0x000fe20000410000 */
[----:B-----5:R-:W-:Y:S03]  /*143e0*/  F2FP.BF16.PACK_AB R36, R52, R131 ;  /* 0x000000833424723e */ /* 0x020fe600000010ff */
[----:B------:R2:W4:Y:S01]  /*143f0*/  MUFU.EX2 R41, R0 ;  /* 0x0000000000297308 */ /* 0x0005220000000800 */
[----:B-1----:R-:W-:Y:S02]  /*14400*/  FSEL R2, R129, RZ, P1 ;  /* 0x000000ff81027208 */ /* 0x002fe40000800000 */
[----:B---3--:R-:W-:Y:S03]  /*14410*/  FMNMX.FTZ R3, R3, R4, !PT ;  /* 0x0000000403037209 */ /* 0x008fe60007810000 */
[----:B------:R-:W-:Y:S02]  /*14420*/  FADD.FTZ R2, -R2, R132 ;  /* 0x0000008402027221 */ /* 0x000fe40000010100 */
[C---:B------:R-:W-:Y:S02]  /*14430*/  FMUL.FTZ R66, R3.reuse, c[0x0][0x2d0] ;  /* 0x0000b40003427a20 */ /* 0x040fe40000410000 */
[----:B------:R-:W-:Y:S01]  /*14440*/  FMUL.FTZ R2, R2, c[0x0][0x2d0] ;  /* 0x0000b40002027a20 */ /* 0x000fe20000410000 */
[----:B--2---:R-:W-:Y:S01]  /*14450*/  FSEL R0, R128, RZ, P0 ;  /* 0x000000ff80007208 */ /* 0x004fe20000000000 */
[----:B------:R-:W-:Y:S01]  /*14460*/  IMAD.MOV.U32 R132, RZ, RZ, R22 ;  /* 0x000000ffff847224 */ /* 0x000fe200078e0016 */
[----:B------:R-:W-:Y:S01]  /*14470*/  FSETP.NEU.FTZ.AND P0, PT, R3, -INF , PT ;  /* 0xff8000000300780b */ /* 0x000fe20003f1d000 */
[----:B------:R-:W1:Y:S01]  /*14480*/  MUFU.EX2 R40, R2 ;  /* 0x0000000200287308 */ /* 0x000e620000000800 */
[----:B------:R-:W2:Y:S01]  /*14490*/  LDSM.16.MT88.4 R20, [R213+0x100] ;  /* 0x00010000d514783b */ /* 0x000ea20000004200 */
[----:B------:R-:W-:Y:S01]  /*144a0*/  FADD.FTZ R0, -R0, R133 ;  /* 0x0000008500007221 */ /* 0x000fe20000010100 */
[----:B------:R-:W-:Y:S01]  /*144b0*/  FSEL R66, R66, RZ, P0 ;  /* 0x000000ff42427208 */ /* 0x000fe20000000000 */
[----:B----4-:R-:W-:Y:S01]  /*144c0*/  FMUL.FTZ R16, R41, R148 ;  /* 0x0000009429107220 */ /* 0x010fe20000410000 */
[----:B------:R-:W-:Y:S01]  /*144d0*/  F2FP.BF16.PACK_AB R45, R173, R132 ;  /* 0x00000084ad2d723e */ /* 0x000fe200000010ff */
[----:B------:R-:W-:Y:S02]  /*144e0*/  FMUL.FTZ R0, R0, c[0x0][0x2d0] ;  /* 0x0000b40000007a20 */ /* 0x000fe40000410000 */
[C---:B------:R-:W-:Y:S02]  /*144f0*/  FMUL.FTZ R17, R41.reuse, R149 ;  /* 0x0000009529117220 */ /* 0x040fe40000410000 */
[----:B------:R3:W4:Y:S01]  /*14500*/  MUFU.EX2 R2, R0 ;  /* 0x0000000000027308 */ /* 0x0007220000000800 */
[--C-:B------:R-:W-:Y:S02]  /*14510*/  FFMA.FTZ R4, R14, c[0x0][0x2d0], -R66.reuse ;  /* 0x0000b4000e047a23 */ /* 0x100fe40000010842 */
[C---:B------:R-:W-:Y:S02]  /*14520*/  FMUL.FTZ R112, R41.reuse, R112 ;  /* 0x0000007029707220 */ /* 0x040fe40000410000 */
[C---:B------:R-:W-:Y:S02]  /*14530*/  FMUL.FTZ R113, R41.reuse, R113 ;  /* 0x0000007129717220 */ /* 0x040fe40000410000 */
[C---:B------:R-:W-:Y:S02]  /*14540*/  FMUL.FTZ R100, R41.reuse, R100 ;  /* 0x0000006429647220 */ /* 0x040fe40000410000 */
[C---:B------:R-:W-:Y:S01]  /*14550*/  FMUL.FTZ R101, R41.reuse, R101 ;  /* 0x0000006529657220 */ /* 0x040fe20000410000 */
[----:B------:R5:W-:Y:S01]  /*14560*/  MUFU.EX2 R5, R4 ;  /* 0x0000000400057308 */ /* 0x000be20000000800 */
[C---:B------:R-:W-:Y:S02]  /*14570*/  FMUL.FTZ R116, R41.reuse, R116 ;  /* 0x0000007429747220 */ /* 0x040fe40000410000 */
[----:B------:R-:W-:Y:S02]  /*14580*/  FMUL.FTZ R117, R41, R117 ;  /* 0x0000007529757220 */ /* 0x000fe40000410000 */
[C---:B-1----:R-:W-:Y:S02]  /*14590*/  FMUL.FTZ R6, R40.reuse, R138 ;  /* 0x0000008a28067220 */ /* 0x042fe40000410000 */
[C---:B------:R-:W-:Y:S02]  /*145a0*/  FMUL.FTZ R18, R40.reuse, R150 ;  /* 0x0000009628127220 */ /* 0x040fe40000410000 */
[C---:B------:R-:W-:Y:S02]  /*145b0*/  FMUL.FTZ R19, R40.reuse, R151 ;  /* 0x0000009728137220 */ /* 0x040fe40000410000 */
[C---:B------:R-:W-:Y:S01]  /*145c0*/  FMUL.FTZ R102, R40.reuse, R102 ;  /* 0x0000006628667220 */ /* 0x040fe20000410000 */
[----:B------:R-:W-:Y:S01]  /*145d0*/  LDSM.16.MT88.4 R148, [R213+0x2900] ;  /* 0x00290000d594783b */ /* 0x000fe20000004200 */
[----:B------:R-:W-:Y:S02]  /*145e0*/  FMUL.FTZ R103, R40, R103 ;  /* 0x0000006728677220 */ /* 0x000fe40000410000 */
[--C-:B---3--:R-:W-:Y:S02]  /*145f0*/  FFMA.FTZ R0, R10, c[0x0][0x2d0], -R66.reuse ;  /* 0x0000b4000a007a23 */ /* 0x108fe40000010842 */
[C---:B----4-:R-:W-:Y:S02]  /*14600*/  FMUL.FTZ R25, R2.reuse, R157 ;  /* 0x0000009d02197220 */ /* 0x050fe40000410000 */
[----:B------:R1:W-:Y:S01]  /*14610*/  MUFU.EX2 R75, R0 ;  /* 0x00000000004b7308 */ /* 0x0003e20000000800 */
[C---:B------:R-:W-:Y:S02]  /*14620*/  FMUL.FTZ R8, R2.reuse, R140 ;  /* 0x0000008c02087220 */ /* 0x040fe40000410000 */
[C---:B------:R-:W-:Y:S01]  /*14630*/  FMUL.FTZ R13, R2.reuse, R145 ;  /* 0x00000091020d7220 */ /* 0x040fe20000410000 */
[----:B------:R-:W-:Y:S01]  /*14640*/  MOV R145, R95 ;  /* 0x0000005f00917202 */ /* 0x000fe20000000f00 */
[----:B-----5:R-:W-:Y:S02]  /*14650*/  FFMA.FTZ R4, R15, c[0x0][0x2d0], -R66 ;  /* 0x0000b4000f047a23 */ /* 0x020fe40000010842 */
[----:B------:R-:W-:Y:S02]  /*14660*/  IMAD.MOV.U32 R157, RZ, RZ, R62 ;  /* 0x000000ffff9d7224 */ /* 0x000fe400078e003e */
[C---:B------:R-:W-:Y:S01]  /*14670*/  FMUL.FTZ R104, R2.reuse, R104 ;  /* 0x0000006802687220 */ /* 0x040fe20000410000 */
[----:B------:R3:W-:Y:S01]  /*14680*/  MUFU.EX2 R12, R4 ;  /* 0x00000004000c7308 */ /* 0x0007e20000000800 */
[C---:B------:R-:W-:Y:S02]  /*14690*/  FMUL.FTZ R24, R2.reuse, R156 ;  /* 0x0000009c02187220 */ /* 0x040fe40000410000 */
[C---:B------:R-:W-:Y:S02]  /*146a0*/  FMUL.FTZ R29, R2.reuse, R161 ;  /* 0x000000a1021d7220 */ /* 0x040fe40000410000 */
[----:B------:R-:W-:Y:S02]  /*146b0*/  IMAD.MOV.U32 R161, RZ, RZ, R30 ;  /* 0x000000ffffa17224 */ /* 0x000fe400078e001e */
[C---:B------:R-:W-:Y:S02]  /*146c0*/  FMUL.FTZ R105, R2.reuse, R105 ;  /* 0x0000006902697220 */ /* 0x040fe40000410000 */
[C---:B------:R-:W-:Y:S02]  /*146d0*/  FMUL.FTZ R108, R2.reuse, R108 ;  /* 0x0000006c026c7220 */ /* 0x040fe40000410000 */
[----:B------:R-:W-:Y:S02]  /*146e0*/  FMUL.FTZ R109, R2, R109 ;  /* 0x0000006d026d7220 */ /* 0x000fe40000410000 */
[C---:B------:R-:W-:Y:S02]  /*146f0*/  FMUL.FTZ R114, R40.reuse, R114 ;  /* 0x0000007228727220 */ /* 0x040fe40000410000 */
[----:B-1----:R-:W-:Y:S02]  /*14700*/  FFMA.FTZ R0, R11, c[0x0][0x2d0], -R66 ;  /* 0x0000b4000b007a23 */ /* 0x002fe40000010842 */
[C---:B------:R-:W-:Y:S02]  /*14710*/  FMUL.FTZ R115, R40.reuse, R115 ;  /* 0x0000007328737220 */ /* 0x040fe40000410000 */
[----:B------:R1:W4:Y:S01]  /*14720*/  MUFU.EX2 R9, R0 ;  /* 0x0000000000097308 */ /* 0x0003220000000800 */
[C---:B------:R-:W-:Y:S02]  /*14730*/  FMUL.FTZ R118, R40.reuse, R118 ;  /* 0x0000007628767220 */ /* 0x040fe40000410000 */
[----:B------:R-:W-:Y:S02]  /*14740*/  FMUL.FTZ R119, R40, R119 ;  /* 0x0000007728777220 */ /* 0x000fe40000410000 */
[--C-:B---3--:R-:W-:Y:S02]  /*14750*/  FFMA.FTZ R4, R187, c[0x0][0x2d0], -R43.reuse ;  /* 0x0000b400bb047a23 */ /* 0x108fe4000001082b */
[C---:B------:R-:W-:Y:S02]  /*14760*/  FMUL.FTZ R120, R2.reuse, R120 ;  /* 0x0000007802787220 */ /* 0x040fe40000410000 */
[C---:B------:R-:W-:Y:S01]  /*14770*/  FMUL.FTZ R121, R2.reuse, R121 ;  /* 0x0000007902797220 */ /* 0x040fe20000410000 */
[----:B------:R3:W5:Y:S01]  /*14780*/  MUFU.EX2 R31, R4 ;  /* 0x00000004001f7308 */ /* 0x0007620000000800 */
[C---:B------:R-:W-:Y:S02]  /*14790*/  FMUL.FTZ R124, R2.reuse, R124 ;  /* 0x0000007c027c7220 */ /* 0x040fe40000410000 */
[C---:B------:R-:W-:Y:S01]  /*147a0*/  FMUL.FTZ R125, R2.reuse, R125 ;  /* 0x0000007d027d7220 */ /* 0x040fe20000410000 */
[----:B-1----:R-:W-:Y:S02]  /*147b0*/  FSEL R0, R3, RZ, P0 ;  /* 0x000000ff03007208 */ /* 0x002fe40000000000 */
[----:B----4-:R-:W-:Y:S01]  /*147c0*/  MOV R140, R9 ;  /* 0x00000009008c7202 */ /* 0x010fe20000000f00 */
[----:B------:R-:W-:Y:S01]  /*147d0*/  FMUL.FTZ R9, R2, R141 ;  /* 0x0000008d02097220 */ /* 0x000fe20000410000 */
[----:B------:R-:W-:Y:S01]  /*147e0*/  ISETP.GT.AND P0, PT, R229, UR8, PT ;  /* 0x00000008e5007c0c */ /* 0x000fe2000bf04270 */
[----:B------:R-:W-:Y:S01]  /*147f0*/  FADD.FTZ R0, -R0, R134 ;  /* 0x0000008600007221 */ /* 0x000fe20000010100 */
[----:B------:R-:W-:Y:S01]  /*14800*/  MOV R134, R7 ;  /* 0x0000000700867202 */ /* 0x000fe20000000f00 */
[----:B------:R-:W-:Y:S01]  /*14810*/  FMUL.FTZ R7, R40, R139 ;  /* 0x0000008b28077220 */ /* 0x000fe20000410000 */
[----:B------:R-:W-:Y:S01]  /*14820*/  F2FP.BF16.PACK_AB R37, R140, R75 ;  /* 0x0000004b8c25723e */ /* 0x000fe200000010ff */
[----:B------:R-:W-:Y:S01]  /*14830*/  FMUL.FTZ R0, R0, c[0x0][0x2d0] ;  /* 0x0000b40000007a20 */ /* 0x000fe20000410000 */
[----:B------:R-:W-:Y:S01]  /*14840*/  F2FP.BF16.PACK_AB R38, R134, R53 ;  /* 0x000000358626723e */ /* 0x000fe200000010ff */
[----:B------:R-:W-:Y:S02]  /*14850*/  IMAD.MOV.U32 R139, RZ, RZ, R12 ;  /* 0x000000ffff8b7224 */ /* 0x000fe400078e000c */
[----:B------:R-:W-:Y:S02]  /*14860*/  FFMA.FTZ R12, R80, c[0x0][0x2d0], -R64 ;  /* 0x0000b400500c7a23 */ /* 0x000fe40000010840 */
[----:B------:R-:W1:Y:S01]  /*14870*/  MUFU.EX2 R0, R0 ;  /* 0x0000000000007308 */ /* 0x000e620000000800 */
[C---:B---3--:R-:W-:Y:S01]  /*14880*/  FMUL.FTZ R4, R41.reuse, R136 ;  /* 0x0000008829047220 */ /* 0x048fe20000410000 */
[----:B------:R-:W-:Y:S01]  /*14890*/  MOV R136, R5 ;  /* 0x0000000500887202 */ /* 0x000fe20000000f00 */
[----:B------:R-:W-:Y:S01]  /*148a0*/  FMUL.FTZ R5, R41, R137 ;  /* 0x0000008929057220 */ /* 0x000fe20000410000 */
[----:B-----5:R-:W-:Y:S02]  /*148b0*/  MOV R137, R31 ;  /* 0x0000001f00897202 */ /* 0x020fe40000000f00 */
[----:B------:R-:W-:Y:S04]  /*148c0*/  F2FP.BF16.PACK_AB R39, R139, R136 ;  /* 0x000000888b27723e */ /* 0x000fe800000010ff */
[-C--:B--2---:R-:W-:Y:S01]  /*148d0*/  HMMA.16816.F32.BF16 R4, R44, R20.reuse, R4 ;  /* 0x000000142c04723c */ /* 0x084fe20000041804 */
[----:B------:R2:W-:Y:S04]  /*148e0*/  MUFU.EX2 R138, R12 ;  /* 0x0000000c008a7308 */ /* 0x0005e80000000800 */
[C---:B-1----:R-:W-:Y:S02]  /*148f0*/  FMUL.FTZ R10, R0.reuse, R142 ;  /* 0x0000008e000a7220 */ /* 0x042fe40000410000 */
[C---:B------:R-:W-:Y:S04]  /*14900*/  FMUL.FTZ R11, R0.reuse, R143 ;  /* 0x0000008f000b7220 */ /* 0x040fe80000410000 */
[----:B------:R1:W-:Y:S01]  /*14910*/  MUFU.EX2 R142, R28 ;  /* 0x0000001c008e7308 */ /* 0x0003e20000000800 */
[C---:B------:R-:W-:Y:S01]  /*14920*/  FMUL.FTZ R26, R0.reuse, R158 ;  /* 0x0000009e001a7220 */ /* 0x040fe20000410000 */
[----:B------:R-:W-:Y:S01]  /*14930*/  MOV R158, R59 ;  /* 0x0000003b009e7202 */ /* 0x000fe20000000f00 */
[C---:B------:R-:W-:Y:S01]  /*14940*/  FMUL.FTZ R30, R0.reuse, R162 ;  /* 0x000000a2001e7220 */ /* 0x040fe20000410000 */
[----:B------:R-:W-:Y:S01]  /*14950*/  MOV R162, R63 ;  /* 0x0000003f00a27202 */ /* 0x000fe20000000f00 */
[----:B------:R-:W-:Y:S01]  /*14960*/  FMUL.FTZ R106, R0, R106 ;  /* 0x0000006a006a7220 */ /* 0x000fe20000410000 */
[C---:B------:R-:W-:Y:S04]  /*14970*/  HMMA.16816.F32.BF16 R8, R36.reuse, R20, R8 ;  /* 0x000000142408723c */ /* 0x040fe80000041808 */
[----:B--2---:R-:W-:Y:S02]  /*14980*/  FMUL.FTZ R12, R2, R144 ;  /* 0x00000090020c7220 */ /* 0x004fe40000410000 */
[C---:B------:R-:W-:Y:S02]  /*14990*/  FMUL.FTZ R14, R0.reuse, R146 ;  /* 0x00000092000e7220 */ /* 0x040fe40000410000 */
[----:B------:R-:W-:Y:S04]  /*149a0*/  FFMA.FTZ R20, R189, c[0x0][0x2d0], -R43 ;  /* 0x0000b400bd147a23 */ /* 0x000fe8000001082b */
[----:B------:R2:W-:Y:S01]  /*149b0*/  MUFU.EX2 R141, R20 ;  /* 0x00000014008d7308 */ /* 0x0005e20000000800 */
[C---:B------:R-:W-:Y:S02]  /*149c0*/  FMUL.FTZ R15, R0.reuse, R147 ;  /* 0x00000093000f7220 */ /* 0x040fe40000410000 */
[C---:B------:R-:W-:Y:S01]  /*149d0*/  FMUL.FTZ R21, R41.reuse, R153 ;  /* 0x0000009929157220 */ /* 0x040fe20000410000 */
[----:B------:R-:W-:Y:S01]  /*149e0*/  MOV R153, R58 ;  /* 0x0000003a00997202 */ /* 0x000fe20000000f00 */
[C---:B------:R-:W-:Y:S02]  /*149f0*/  FMUL.FTZ R107, R0.reuse, R107 ;  /* 0x0000006b006b7220 */ /* 0x040fe40000410000 */
[C---:B------:R-:W-:Y:S01]  /*14a00*/  FMUL.FTZ R110, R0.reuse, R110 ;  /* 0x0000006e006e7220 */ /* 0x040fe20000410000 */
[-C--:B------:R-:W-:Y:S03]  /*14a10*/  HMMA.16816.F32.BF16 R12, R36, R22.reuse, R12 ;  /* 0x00000016240c723c */ /* 0x080fe6000004180c */
[C---:B------:R-:W-:Y:S02]  /*14a20*/  FMUL.FTZ R111, R0.reuse, R111 ;  /* 0x0000006f006f7220 */ /* 0x040fe40000410000 */
[----:B------:R-:W-:Y:S01]  /*14a30*/  FMUL.FTZ R27, R0, R159 ;  /* 0x0000009f001b7220 */ /* 0x000fe20000410000 */
[----:B------:R-:W-:Y:S01]  /*14a40*/  MOV R159, R140 ;  /* 0x0000008c009f7202 */ /* 0x000fe20000000f00 */
[----:B-1----:R-:W-:Y:S01]  /*14a50*/  FMUL.FTZ R28, R2, R160 ;  /* 0x000000a0021c7220 */ /* 0x002fe20000410000 */
[C---:B------:R-:W-:Y:S04]  /*14a60*/  HMMA.16816.F32.BF16 R16, R44.reuse, R22, R16 ;  /* 0x000000162c10723c */ /* 0x040fe80000041810 */
[C---:B------:R-:W-:Y:S02]  /*14a70*/  FMUL.FTZ R31, R0.reuse, R163 ;  /* 0x000000a3001f7220 */ /* 0x040fe40000410000 */
[----:B------:R-:W-:Y:S02]  /*14a80*/  FMUL.FTZ R122, R0, R122 ;  /* 0x0000007a007a7220 */ /* 0x000fe40000410000 */
[----:B--2---:R-:W-:Y:S04]  /*14a90*/  FMUL.FTZ R20, R41, R152 ;  /* 0x0000009829147220 */ /* 0x004fe80000410000 */
[C---:B------:R-:W-:Y:S01]  /*14aa0*/  FMUL.FTZ R23, R40.reuse, R155 ;  /* 0x0000009b28177220 */ /* 0x040fe20000410000 */
[----:B------:R-:W-:Y:S01]  /*14ab0*/  MOV R155, R52 ;  /* 0x00000034009b7202 */ /* 0x000fe20000000f00 */
[----:B------:R-:W-:Y:S02]  /*14ac0*/  FMUL.FTZ R22, R40, R154 ;  /* 0x0000009a28167220 */ /* 0x000fe40000410000 */
[----:B------:R-:W-:Y:S02]  /*14ad0*/  IMAD.MOV.U32 R152, RZ, RZ, R53 ;  /* 0x000000ffff987224 */ /* 0x000fe400078e0035 */
[----:B------:R-:W-:Y:S02]  /*14ae0*/  IMAD.MOV.U32 R163, RZ, RZ, R139 ;  /* 0x000000ffffa37224 */ /* 0x000fe400078e008b */
[C---:B------:R-:W-:Y:S01]  /*14af0*/  FMUL.FTZ R123, R0.reuse, R123 ;  /* 0x0000007b007b7220 */ /* 0x040fe20000410000 */
[-C--:B------:R-:W-:Y:S03]  /*14b00*/  HMMA.16816.F32.BF16 R20, R44, R32.reuse, R20 ;  /* 0x000000202c14723c */ /* 0x080fe60000041814 */
[----:B------:R-:W-:Y:S02]  /*14b10*/  IMAD.MOV.U32 R143, RZ, RZ, R56 ;  /* 0x000000ffff8f7224 */ /* 0x000fe400078e0038 */
[--C-:B------:R-:W-:Y:S02]  /*14b20*/  FFMA.FTZ R56, R67, c[0x0][0x2d0], -R65.reuse ;  /* 0x0000b40043387a23 */ /* 0x100fe40000010841 */
[C---:B------:R-:W-:Y:S01]  /*14b30*/  FMUL.FTZ R126, R0.reuse, R126 ;  /* 0x0000007e007e7220 */ /* 0x040fe20000410000 */
[C---:B------:R-:W-:Y:S01]  /*14b40*/  HMMA.16816.F32.BF16 R24, R36.reuse, R32, R24 ;  /* 0x000000202418723c */ /* 0x040fe20000041818 */
[----:B------:R1:W-:Y:S03]  /*14b50*/  MUFU.EX2 R80, R56 ;  /* 0x0000003800507308 */ /* 0x0003e60000000800 */
[----:B------:R-:W-:Y:S02]  /*14b60*/  FMUL.FTZ R127, R0, R127 ;  /* 0x0000007f007f7220 */ /* 0x000fe40000410000 */
[----:B------:R-:W-:Y:S02]  /*14b70*/  IMAD.MOV.U32 R154, RZ, RZ, R174 ;  /* 0x000000ffff9a7224 */ /* 0x000fe400078e00ae */
[-C--:B------:R-:W-:Y:S04]  /*14b80*/  HMMA.16816.F32.BF16 R28, R36, R34.reuse, R28 ;  /* 0x00000022241c723c */ /* 0x080fe8000004181c */
[--C-:B------:R-:W-:Y:S02]  /*14b90*/  FFMA.FTZ R32, R54, c[0x0][0x2d0], -R65.reuse ;  /* 0x0000b40036207a23 */ /* 0x100fe40000010841 */
[----:B------:R-:W-:Y:S02]  /*14ba0*/  FMUL.FTZ R33, R41, R165 ;  /* 0x000000a529217220 */ /* 0x000fe40000410000 */
[C---:B------:R-:W-:Y:S01]  /*14bb0*/  HMMA.16816.F32.BF16 R100, R44.reuse, R34, R100 ;  /* 0x000000222c64723c */ /* 0x040fe20000041864 */
[----:B------:R2:W-:Y:S06]  /*14bc0*/  MUFU.EX2 R156, R32 ;  /* 0x00000020009c7308 */ /* 0x0005ec0000000800 */
[C---:B------:R-:W-:Y:S02]  /*14bd0*/  FMUL.FTZ R34, R40.reuse, R166 ;  /* 0x000000a628227220 */ /* 0x040fe40000410000 */
[----:B------:R-:W-:Y:S03]  /*14be0*/  FMUL.FTZ R35, R40, R167 ;  /* 0x000000a728237220 */ /* 0x000fe60000410000 */
[--C-:B-1----:R-:W-:Y:S04]  /*14bf0*/  FFMA.FTZ R56, R70, c[0x0][0x2d0], -R65.reuse ;  /* 0x0000b40046387a23 */ /* 0x102fe80000010841 */
[----:B------:R1:W3:Y:S01]  /*14c00*/  MUFU.EX2 R81, R56 ;  /* 0x0000003800517308 */ /* 0x0002e20000000800 */
[----:B--2---:R-:W-:Y:S02]  /*14c10*/  FFMA.FTZ R32, R55, c[0x0][0x2d0], -R65 ;  /* 0x0000b40037207a23 */ /* 0x004fe40000010841 */
[----:B------:R-:W2:Y:S07]  /*14c20*/  LDSM.16.MT88.4 R52, [R215+0x100] ;  /* 0x00010000d734783b */ /* 0x000eae0000004200 */
[----:B------:R4:W-:Y:S01]  /*14c30*/  MUFU.EX2 R160, R32 ;  /* 0x0000002000a07308 */ /* 0x0009e20000000800 */
[--C-:B-1----:R-:W-:Y:S09]  /*14c40*/  FFMA.FTZ R56, R61, c[0x0][0x2d0], -R66.reuse ;  /* 0x0000b4003d387a23 */ /* 0x102ff20000010842 */
[----:B------:R-:W-:Y:S01]  /*14c50*/  MUFU.EX2 R250, R56 ;  /* 0x0000003800fa7308 */ /* 0x000fe20000000800 */
[----:B----4-:R-:W-:Y:S07]  /*14c60*/  FMUL.FTZ R32, R41, R164 ;  /* 0x000000a429207220 */ /* 0x010fee0000410000 */
[-C--:B------:R-:W-:Y:S08]  /*14c70*/  HMMA.16816.F32.BF16 R32, R44, R48.reuse, R32 ;  /* 0x000000302c20723c */ /* 0x080ff00000041820 */
[C---:B------:R-:W-:Y:S07]  /*14c80*/  HMMA.16816.F32.BF16 R104, R36.reuse, R48, R104 ;  /* 0x000000302468723c */ /* 0x040fee0000041868 */
[--C-:B------:R-:W-:Y:S01]  /*14c90*/  FFMA.FTZ R48, R190, c[0x0][0x2d0], -R43.reuse ;  /* 0x0000b400be307a23 */ /* 0x100fe2000001082b */
[-C--:B------:R-:W-:Y:S03]  /*14ca0*/  HMMA.16816.F32.BF16 R108, R36, R50.reuse, R108 ;  /* 0x00000032246c723c */ /* 0x080fe6000004186c */
[----:B------:R1:W-:Y:S05]  /*14cb0*/  MUFU.EX2 R252, R48 ;  /* 0x0000003000fc7308 */ /* 0x0003ea0000000800 */
[C---:B------:R-:W-:Y:S08]  /*14cc0*/  HMMA.16816.F32.BF16 R112, R44.reuse, R50, R112 ;  /* 0x000000322c70723c */ /* 0x040ff00000041870 */
[-C--:B--2---:R-:W-:Y:S08]  /*14cd0*/  HMMA.16816.F32.BF16 R116, R44, R52.reuse, R116 ;  /* 0x000000342c74723c */ /* 0x084ff00000041874 */
[C---:B------:R-:W-:Y:S04]  /*14ce0*/  HMMA.16816.F32.BF16 R120, R36.reuse, R52, R120 ;  /* 0x000000342478723c */ /* 0x040fe80000041878 */
[--C-:B-1----:R-:W-:Y:S02]  /*14cf0*/  FFMA.FTZ R48, R57, c[0x0][0x2d0], -R66.reuse ;  /* 0x0000b40039307a23 */ /* 0x102fe40000010842 */
[----:B------:R-:W-:Y:S01]  /*14d00*/  LDSM.16.MT88.4 R56, [R216+0x900] ;  /* 0x00090000d838783b */ /* 0x000fe20000004200 */
[--C-:B------:R-:W-:Y:S01]  /*14d10*/  FFMA.FTZ R52, R71, c[0x0][0x2d0], -R66.reuse ;  /* 0x0000b40047347a23 */ /* 0x100fe20000010842 */
[----:B------:R1:W-:Y:S01]  /*14d20*/  MUFU.EX2 R74, R48 ;  /* 0x00000030004a7308 */ /* 0x0003e20000000800 */
[-C--:B------:R-:W-:Y:S07]  /*14d30*/  HMMA.16816.F32.BF16 R124, R36, R54.reuse, R124 ;  /* 0x00000036247c723c */ /* 0x080fee000004187c */
[C---:B------:R-:W-:Y:S02]  /*14d40*/  FMUL.FTZ R36, R41.reuse, R168 ;  /* 0x000000a829247220 */ /* 0x040fe40000410000 */
[----:B------:R2:W4:Y:S03]  /*14d50*/  MUFU.EX2 R249, R52 ;  /* 0x0000003400f97308 */ /* 0x0005260000000800 */
[----:B------:R-:W-:Y:S02]  /*14d60*/  FMUL.FTZ R37, R41, R169 ;  /* 0x000000a929257220 */ /* 0x000fe40000410000 */
[C---:B------:R-:W-:Y:S02]  /*14d70*/  FMUL.FTZ R38, R40.reuse, R170 ;  /* 0x000000aa28267220 */ /* 0x040fe40000410000 */
[----:B------:R-:W-:Y:S07]  /*14d80*/  FMUL.FTZ R39, R40, R171 ;  /* 0x000000ab28277220 */ /* 0x000fee0000410000 */
[----:B------:R-:W-:Y:S04]  /*14d90*/  HMMA.16816.F32.BF16 R36, R44, R54, R36 ;  /* 0x000000362c24723c */ /* 0x000fe80000041824 */
[----:B-1----:R-:W-:Y:S02]  /*14da0*/  FFMA.FTZ R48, R60, c[0x0][0x2d0], -R66 ;  /* 0x0000b4003c307a23 */ /* 0x002fe40000010842 */
[--C-:B------:R-:W-:Y:S01]  /*14db0*/  FFMA.FTZ R60, R96, c[0x0][0x2d0], -R64.reuse ;  /* 0x0000b400603c7a23 */ /* 0x100fe20000010840 */
[----:B---3--:R-:W-:Y:S01]  /*14dc0*/  F2FP.BF16.PACK_AB R54, R81, R80 ;  /* 0x000000505136723e */ /* 0x008fe200000010ff */
[----:B------:R1:W3:Y:S01]  /*14dd0*/  MUFU.EX2 R251, R48 ;  /* 0x0000003000fb7308 */ /* 0x0002e20000000800 */
[----:B------:R-:W-:Y:S03]  /*14de0*/  F2FP.BF16.PACK_AB R44, R137, R158 ;  /* 0x0000009e892c723e */ /* 0x000fe600000010ff */
[--C-:B--2---:R-:W-:Y:S01]  /*14df0*/  FFMA.FTZ R52, R191, c[0x0][0x2d0], -R43.reuse ;  /* 0x0000b400bf347a23 */ /* 0x104fe2000001082b */
[----:B------:R-:W-:Y:S02]  /*14e00*/  F2FP.BF16.PACK_AB R45, R138, R157 ;  /* 0x0000009d8a2d723e */ /* 0x000fe400000010ff */
[----:B------:R-:W-:Y:S02]  /*14e10*/  F2FP.BF16.PACK_AB R46, R141, R162 ;  /* 0x000000a28d2e723e */ /* 0x000fe400000010ff */
[----:B------:R-:W-:Y:S01]  /*14e20*/  F2FP.BF16.PACK_AB R47, R142, R161 ;  /* 0x000000a18e2f723e */ /* 0x000fe200000010ff */
[----:B------:R2:W-:Y:S01]  /*14e30*/  MUFU.EX2 R248, R52 ;  /* 0x0000003400f87308 */ /* 0x0005e20000000800 */
[----:B----4-:R-:W-:Y:S09]  /*14e40*/  F2FP.BF16.PACK_AB R55, R249, R250 ;  /* 0x000000faf937723e */ /* 0x010ff200000010ff */
[----:B------:R4:W-:Y:S01]  /*14e50*/  MUFU.EX2 R166, R60 ;  /* 0x0000003c00a67308 */ /* 0x0009e20000000800 */
[----:B-1----:R-:W1:Y:S01]  /*14e60*/  LDSM.16.MT88.4 R48, [R213+0x900] ;  /* 0x00090000d530783b */ /* 0x002e620000004200 */
[----:B---3--:R-:W-:Y:S01]  /*14e70*/  F2FP.BF16.PACK_AB R53, R251, R74 ;  /* 0x0000004afb35723e */ /* 0x008fe200000010ff */
[--C-:B--2---:R-:W-:Y:S07]  /*14e80*/  FFMA.FTZ R52, R85, c[0x0][0x2d0], -R64.reuse ;  /* 0x0000b40055347a23 */ /* 0x104fee0000010840 */
[----:B------:R2:W-:Y:S01]  /*14e90*/  MUFU.EX2 R167, R52 ;  /* 0x0000003400a77308 */ /* 0x0005e20000000800 */
[----:B----4-:R-:W3:Y:S01]  /*14ea0*/  LDSM.16.MT88.4 R60, [R214+0x900] ;  /* 0x00090000d63c783b */ /* 0x010ee20000004200 */
[----:B--2---:R-:W-:Y:S01]  /*14eb0*/  F2FP.BF16.PACK_AB R52, R160, R156 ;  /* 0x0000009ca034723e */ /* 0x004fe200000010ff */
[-C--:B-1----:R-:W-:Y:S08]  /*14ec0*/  HMMA.16816.F32.BF16 R4, R44, R48.reuse, R4 ;  /* 0x000000302c04723c */ /* 0x082ff00000041804 */
[C---:B------:R-:W-:Y:S07]  /*14ed0*/  HMMA.16816.F32.BF16 R8, R52.reuse, R48, R8 ;  /* 0x000000303408723c */ /* 0x040fee0000041808 */
[----:B------:R-:W-:Y:S01]  /*14ee0*/  FFMA.FTZ R48, R193, c[0x0][0x2d0], -R43 ;  /* 0x0000b400c1307a23 */ /* 0x000fe2000001082b */
[-C--:B------:R-:W-:Y:S03]  /*14ef0*/  HMMA.16816.F32.BF16 R12, R52, R50.reuse, R12 ;  /* 0x00000032340c723c */ /* 0x080fe6000004180c */
[----:B------:R1:W-:Y:S01]  /*14f00*/  MUFU.EX2 R191, R48 ;  /* 0x0000003000bf7308 */ /* 0x0003e20000000800 */
[----:B------:R-:W-:Y:S04]  /*14f10*/  IMAD.MOV.U32 R193, RZ, RZ, R81 ;  /* 0x000000ffffc17224 */ /* 0x000fe800078e0051 */
        /* <DEDUP_REMOVED lines=8> */
[----:B------:R-:W-:Y:S04]  /*14fa0*/  MOV R142, R132 ;  /* 0x00000084008e7202 */ /* 0x000fe80000000f00 */
[C---:B------:R-:W-:Y:S03]  /*14fb0*/  HMMA.16816.F32.BF16 R100, R44.reuse, R58, R100 ;  /* 0x0000003a2c64723c */ /* 0x040fe60000041864 */
[----:B------:R2:W-:Y:S05]  /*14fc0*/  MUFU.EX2 R164, R56 ;  /* 0x0000003800a47308 */ /* 0x0005ea0000000800 */
[-C--:B---3--:R-:W-:Y:S08]  /*14fd0*/  HMMA.16816.F32.BF16 R32, R44, R60.reuse, R32 ;  /* 0x0000003c2c20723c */ /* 0x088ff00000041820 */
[C---:B------:R-:W-:Y:S04]  /*14fe0*/  HMMA.16816.F32.BF16 R104, R52.reuse, R60, R104 ;  /* 0x0000003c3468723c */ /* 0x040fe80000041868 */
[----:B-1----:R-:W-:Y:S03]  /*14ff0*/  FFMA.FTZ R48, R97, c[0x0][0x2d0], -R64 ;  /* 0x0000b40061307a23 */ /* 0x002fe60000010840 */
[----:B------:R-:W-:Y:S01]  /*15000*/  FFMA.FTZ R60, R73, c[0x0][0x2d0], -R66 ;  /* 0x0000b400493c7a23 */ /* 0x000fe20000010842 */
[----:B------:R1:W-:Y:S01]  /*15010*/  MUFU.EX2 R189, R48 ;  /* 0x0000003000bd7308 */ /* 0x0003e20000000800 */
[-C--:B------:R-:W-:Y:S03]  /*15020*/  HMMA.16816.F32.BF16 R108, R52, R62.reuse, R108 ;  /* 0x0000003e346c723c */ /* 0x080fe6000004186c */
[--C-:B--2---:R-:W-:Y:S05]  /*15030*/  FFMA.FTZ R56, R86, c[0x0][0x2d0], -R65.reuse ;  /* 0x0000b40056387a23 */ /* 0x104fea0000010841 */
[C---:B------:R-:W-:Y:S01]  /*15040*/  HMMA.16816.F32.BF16 R112, R44.reuse, R62, R112 ;  /* 0x0000003e2c70723c */ /* 0x040fe20000041870 */
[----:B------:R2:W-:Y:S10]  /*15050*/  MUFU.EX2 R187, R56 ;  /* 0x0000003800bb7308 */ /* 0x0005f40000000800 */
[----:B------:R3:W-:Y:S01]  /*15060*/  MUFU.EX2 R183, R60 ;  /* 0x0000003c00b77308 */ /* 0x0007e20000000800 */
[----:B-1----:R-:W-:Y:S01]  /*15070*/  FFMA.FTZ R48, R192, c[0x0][0x2d0], -R64 ;  /* 0x0000b400c0307a23 */ /* 0x002fe20000010840 */
[----:B------:R-:W-:Y:S01]  /*15080*/  MOV R192, R141 ;  /* 0x0000008d00c07202 */ /* 0x000fe20000000f00 */
[----:B------:R-:W-:Y:S07]  /*15090*/  IMAD.MOV.U32 R141, RZ, RZ, R134 ;  /* 0x000000ffff8d7224 */ /* 0x000fee00078e0086 */
[----:B------:R1:W-:Y:S01]  /*150a0*/  MUFU.EX2 R188, R48 ;  /* 0x0000003000bc7308 */ /* 0x0003e20000000800 */
[--C-:B--2---:R-:W-:Y:S09]  /*150b0*/  FFMA.FTZ R56, R87, c[0x0][0x2d0], -R65.reuse ;  /* 0x0000b40057387a23 */ /* 0x104ff20000010841 */
[----:B------:R2:W-:Y:S01]  /*150c0*/  MUFU.EX2 R186, R56 ;  /* 0x0000003800ba7308 */ /* 0x0005e20000000800 */
[----:B---3--:R-:W-:Y:S09]  /*150d0*/  FFMA.FTZ R60, R76, c[0x0][0x2d0], -R66 ;  /* 0x0000b4004c3c7a23 */ /* 0x008ff20000010842 */
[----:B------:R3:W-:Y:S01]  /*150e0*/  MUFU.EX2 R182, R60 ;  /* 0x0000003c00b67308 */ /* 0x0007e20000000800 */
[----:B-1----:R-:W-:Y:S09]  /*150f0*/  FFMA.FTZ R48, R82, c[0x0][0x2d0], -R65 ;  /* 0x0000b40052307a23 */ /* 0x002ff20000010841 */
[----:B------:R1:W-:Y:S01]  /*15100*/  MUFU.EX2 R165, R48 ;  /* 0x0000003000a57308 */ /* 0x0003e20000000800 */
[--C-:B--2---:R-:W-:Y:S02]  /*15110*/  FFMA.FTZ R56, R195, c[0x0][0x2d0], -R43.reuse ;  /* 0x0000b400c3387a23 */ /* 0x104fe4000001082b */
[----:B------:R-:W-:Y:S07]  /*15120*/  IMAD.MOV.U32 R195, RZ, RZ, R80 ;  /* 0x000000ffffc37224 */ /* 0x000fee00078e0050 */
[----:B------:R2:W-:Y:S01]  /*15130*/  MUFU.EX2 R185, R56 ;  /* 0x0000003800b97308 */ /* 0x0005e20000000800 */
[----:B---3--:R-:W-:Y:S02]  /*15140*/  FFMA.FTZ R60, R197, c[0x0][0x2d0], -R64 ;  /* 0x0000b400c53c7a23 */ /* 0x008fe40000010840 */
[----:B------:R-:W-:Y:S07]  /*15150*/  IMAD.MOV.U32 R197, RZ, RZ, R136 ;  /* 0x000000ffffc57224 */ /* 0x000fee00078e0088 */
        /* <DEDUP_REMOVED lines=9> */
[-C--:B------:R-:W-:Y:S01]  /*151f0*/  HMMA.16816.F32.BF16 R124, R52, R50.reuse, R124 ;  /* 0x00000032347c723c */ /* 0x080fe2000004187c */
[----:B------:R-:W1:Y:S02]  /*15200*/  LDSM.16.MT88.4 R52, [R216+0x1100] ;  /* 0x00110000d834783b */ /* 0x000e640000004200 */
[----:B------:R3:W5:Y:S01]  /*15210*/  MUFU.EX2 R181, R48 ;  /* 0x0000003000b57308 */ /* 0x0007620000000800 */
[----:B----4-:R-:W-:Y:S04]  /*15220*/  F2FP.BF16.PACK_AB R49, R183, R184 ;  /* 0x000000b8b731723e */ /* 0x010fe800000010ff */
[----:B------:R-:W-:Y:S07]  /*15230*/  HMMA.16816.F32.BF16 R36, R44, R50, R36 ;  /* 0x000000322c24723c */ /* 0x000fee0000041824 */
[----:B------:R-:W-:Y:S02]  /*15240*/  F2FP.BF16.PACK_AB R44, R248, R252 ;  /* 0x000000fcf82c723e */ /* 0x000fe400000010ff */
[----:B------:R-:W-:Y:S03]  /*15250*/  F2FP.BF16.PACK_AB R45, R166, R167 ;  /* 0x000000a7a62d723e */ /* 0x000fe600000010ff */
[----:B------:R-:W-:Y:S02]  /*15260*/  F2FP.BF16.PACK_AB R46, R190, R191 ;  /* 0x000000bfbe2e723e */ /* 0x000fe400000010ff */
[----:B------:R-:W-:Y:S02]  /*15270*/  F2FP.BF16.PACK_AB R47, R188, R189 ;  /* 0x000000bdbc2f723e */ /* 0x000fe400000010ff */
[----:B------:R-:W-:Y:S01]  /*15280*/  F2FP.BF16.PACK_AB R50, R186, R187 ;  /* 0x000000bbba32723e */ /* 0x000fe200000010ff */
[--C-:B---3--:R-:W-:Y:S01]  /*15290*/  FFMA.FTZ R48, R198, c[0x0][0x2d0], -R43.reuse ;  /* 0x0000b400c6307a23 */ /* 0x108fe2000001082b */
[----:B-----5:R-:W-:Y:S03]  /*152a0*/  F2FP.BF16.PACK_AB R51, R181, R182 ;  /* 0x000000b6b533723e */ /* 0x020fe600000010ff */
[-C--:B--2---:R-:W-:Y:S01]  /*152b0*/  HMMA.16816.F32.BF16 R4, R44, R56.reuse, R4 ;  /* 0x000000382c04723c */ /* 0x084fe20000041804 */
[----:B------:R2:W-:Y:S02]  /*152c0*/  MUFU.EX2 R180, R48 ;  /* 0x0000003000b47308 */ /* 0x0005e40000000800 */
[----:B------:R-:W-:Y:S01]  /*152d0*/  MOV R198, R138 ;  /* 0x0000008a00c67202 */ /* 0x000fe20000000f00 */
[--C-:B--2---:R-:W-:Y:S01]  /*152e0*/  FFMA.FTZ R48, R196, c[0x0][0x2d0], -R64.reuse ;  /* 0x0000b400c4307a23 */ /* 0x104fe20000010840 */
[----:B------:R-:W-:Y:S06]  /*152f0*/  MOV R196, R137 ;  /* 0x0000008900c47202 */ /* 0x000fec0000000f00 */
[----:B------:R2:W-:Y:S02]  /*15300*/  MUFU.EX2 R179, R48 ;  /* 0x0000003000b37308 */ /* 0x0005e40000000800 */
[----:B--2---:R-:W-:Y:S07]  /*15310*/  F2FP.BF16.PACK_AB R48, R164, R165 ;  /* 0x000000a5a430723e */ /* 0x004fee00000010ff */
[C---:B------:R-:W-:Y:S07]  /*15320*/  HMMA.16816.F32.BF16 R8, R48.reuse, R56, R8 ;  /* 0x000000383008723c */ /* 0x040fee0000041808 */
[--C-:B------:R-:W-:Y:S01]  /*15330*/  FFMA.FTZ R56, R203, c[0x0][0x2d0], -R43.reuse ;  /* 0x0000b400cb387a23 */ /* 0x100fe2000001082b */
[-C--:B------:R-:W-:Y:S03]  /*15340*/  HMMA.16816.F32.BF16 R12, R48, R58.reuse, R12 ;  /* 0x0000003a300c723c */ /* 0x080fe6000004180c */
[----:B------:R2:W-:Y:S01]  /*15350*/  MUFU.EX2 R177, R56 ;  /* 0x0000003800b17308 */ /* 0x0005e20000000800 */
[----:B------:R-:W-:Y:S04]  /*15360*/  MOV R203, R141 ;  /* 0x0000008d00cb7202 */ /* 0x000fe80000000f00 */
        /* <DEDUP_REMOVED lines=17> */
[----:B------:R2:W-:Y:S01]  /*15480*/  MUFU.EX2 R98, R60 ;  /* 0x0000003c00627308 */ /* 0x0005e20000000800 */
[----:B-1----:R-:W-:Y:S01]  /*15490*/  FFMA.FTZ R56, R202, c[0x0][0x2d0], -R64 ;  /* 0x0000b400ca387a23 */ /* 0x002fe20000010840 */
[----:B------:R-:W-:Y:S08]  /*154a0*/  MOV R202, R173 ;  /* 0x000000ad00ca7202 */ /* 0x000ff00000000f00 */
[----:B------:R1:W-:Y:S01]  /*154b0*/  MUFU.EX2 R173, R52 ;  /* 0x0000003400ad7308 */ /* 0x0003e20000000800 */
[----:B--2---:R-:W-:Y:S09]  /*154c0*/  FFMA.FTZ R60, R92, c[0x0][0x2d0], -R66 ;  /* 0x0000b4005c3c7a23 */ /* 0x004ff20000010842 */
[----:B------:R2:W-:Y:S10]  /*154d0*/  MUFU.EX2 R175, R56 ;  /* 0x0000003800af7308 */ /* 0x0005f40000000800 */
[----:B------:R3:W-:Y:S01]  /*154e0*/  MUFU.EX2 R97, R60 ;  /* 0x0000003c00617308 */ /* 0x0007e20000000800 */
[--C-:B-1----:R-:W-:Y:S01]  /*154f0*/  FFMA.FTZ R52, R199, c[0x0][0x2d0], -R65.reuse ;  /* 0x0000b400c7347a23 */ /* 0x102fe20000010841 */
[----:B------:R-:W-:Y:S01]  /*15500*/  MOV R199, R143 ;  /* 0x0000008f00c77202 */ /* 0x000fe20000000f00 */
[----:B------:R-:W-:Y:S07]  /*15510*/  IMAD.MOV.U32 R143, RZ, RZ, R68 ;  /* 0x000000ffff8f7224 */ /* 0x000fee00078e0044 */
[----:B------:R1:W-:Y:S01]  /*15520*/  MUFU.EX2 R132, R52 ;  /* 0x0000003400847308 */ /* 0x0003e20000000800 */
[----:B------:R-:W-:Y:S01]  /*15530*/  MOV R201, R143 ;  /* 0x0000008f00c97202 */ /* 0x000fe20000000f00 */
[----:B--2---:R-:W2:Y:S01]  /*15540*/  LDSM.16.MT88.4 R56, [R215+0x1100] ;  /* 0x00110000d738783b */ /* 0x004ea20000004200 */
[----:B---3--:R-:W-:Y:S07]  /*15550*/  FFMA.FTZ R60, R207, c[0x0][0x2d0], -R64 ;  /* 0x0000b400cf3c7a23 */ /* 0x008fee0000010840 */
[----:B------:R3:W-:Y:S01]  /*15560*/  MUFU.EX2 R95, R60 ;  /* 0x0000003c005f7308 */ /* 0x0007e20000000800 */
[----:B-1----:R-:W-:Y:S02]  /*15570*/  FFMA.FTZ R52, R200, c[0x0][0x2d0], -R65 ;  /* 0x0000b400c8347a23 */ /* 0x002fe40000010841 */
[----:B------:R-:W4:Y:S07]  /*15580*/  LDL.LU R200, [R1+0x10] ;  /* 0x0000100001c87983 */ /* 0x000f2e0000300800 */
[----:B------:R1:W5:Y:S01]  /*15590*/  MUFU.EX2 R134, R52 ;  /* 0x0000003400867308 */ /* 0x0003620000000800 */
[----:B---3--:R-:W-:Y:S01]  /*155a0*/  LDSM.16.MT88.4 R60, [R214+0x1900] ;  /* 0x00190000d63c783b */ /* 0x008fe20000004200 */
[-C--:B--2---:R-:W-:Y:S08]  /*155b0*/  HMMA.16816.F32.BF16 R116, R44, R56.reuse, R116 ;  /* 0x000000382c74723c */ /* 0x084ff00000041874 */
[C---:B------:R-:W-:Y:S04]  /*155c0*/  HMMA.16816.F32.BF16 R120, R48.reuse, R56, R120 ;  /* 0x000000383078723c */ /* 0x040fe80000041878 */
[--C-:B-1----:R-:W-:Y:S01]  /*155d0*/  FFMA.FTZ R52, R205, c[0x0][0x2d0], -R43.reuse ;  /* 0x0000b400cd347a23 */ /* 0x102fe2000001082b */
[----:B------:R-:W-:Y:S02]  /*155e0*/  MOV R205, R131 ;  /* 0x0000008300cd7202 */ /* 0x000fe40000000f00 */
[--C-:B------:R-:W-:Y:S01]  /*155f0*/  FFMA.FTZ R56, R93, c[0x0][0x2d0], -R66.reuse ;  /* 0x0000b4005d387a23 */ /* 0x100fe20000010842 */
[-C--:B------:R-:W-:Y:S01]  /*15600*/  HMMA.16816.F32.BF16 R124, R48, R58.reuse, R124 ;  /* 0x0000003a307c723c */ /* 0x080fe2000004187c */
[----:B------:R1:W-:Y:S06]  /*15610*/  MUFU.EX2 R131, R52 ;  /* 0x0000003400837308 */ /* 0x0003ec0000000800 */
[--C-:B------:R-:W-:Y:S01]  /*15620*/  FFMA.FTZ R48, R210, c[0x0][0x2d0], -R43.reuse ;  /* 0x0000b400d2307a23 */ /* 0x100fe2000001082b */
[----:B------:R-:W-:Y:S01]  /*15630*/  HMMA.16816.F32.BF16 R36, R44, R58, R36 ;  /* 0x0000003a2c24723c */ /* 0x000fe20000041824 */
[----:B------:R-:W2:Y:S02]  /*15640*/  LDL.LU R210, [R1+0xc] ;  /* 0x00000c0001d27983 */ /* 0x000ea40000300800 */
[----:B------:R3:W-:Y:S01]  /*15650*/  MUFU.EX2 R96, R48 ;  /* 0x0000003000607308 */ /* 0x0007e20000000800 */
[----:B-----5:R-:W-:Y:S01]  /*15660*/  F2FP.BF16.PACK_AB R50, R134, R132 ;  /* 0x000000848632723e */ /* 0x020fe200000010ff */
[----:B------:R-:W5:Y:S02]  /*15670*/  LDL.LU R144, [R1+0x8] ;  /* 0x0000080001907983 */ /* 0x000f640000300800 */
[----:B------:R-:W-:Y:S02]  /*15680*/  F2FP.BF16.PACK_AB R44, R180, R185 ;  /* 0x000000b9b42c723e */ /* 0x000fe400000010ff */
[----:B------:R-:W-:Y:S03]  /*15690*/  F2FP.BF16.PACK_AB R45, R178, R179 ;  /* 0x000000b3b22d723e */ /* 0x000fe600000010ff */
[----:B------:R-:W-:Y:S01]  /*156a0*/  F2FP.BF16.PACK_AB R46, R176, R177 ;  /* 0x000000b1b02e723e */ /* 0x000fe200000010ff */
[----:B------:R-:W3:Y:S01]  /*156b0*/  MUFU.EX2 R71, R56 ;  /* 0x0000003800477308 */ /* 0x000ee20000000800 */
[----:B------:R-:W-:Y:S01]  /*156c0*/  F2FP.BF16.PACK_AB R47, R175, R174 ;  /* 0x000000aeaf2f723e */ /* 0x000fe200000010ff */
[----:B-1----:R-:W-:Y:S08]  /*156d0*/  FFMA.FTZ R52, R88, c[0x0][0x2d0], -R66 ;  /* 0x0000b40058347a23 */ /* 0x002ff00000010842 */
[----:B------:R1:W1:Y:S01]  /*156e0*/  MUFU.EX2 R99, R52 ;  /* 0x0000003400637308 */ /* 0x0002620000000800 */
[----:B---3--:R-:W-:Y:S01]  /*156f0*/  FFMA.FTZ R48, R206, c[0x0][0x2d0], -R64 ;  /* 0x0000b400ce307a23 */ /* 0x008fe20000010840 */
[----:B------:R-:W-:Y:S02]  /*15700*/  MOV R206, R142 ;  /* 0x0000008e00ce7202 */ /* 0x000fe40000000f00 */
[----:B------:R-:W-:Y:S06]  /*15710*/  MOV R142, R69 ;  /* 0x00000045008e7202 */ /* 0x000fec0000000f00 */
[----:B------:R3:W-:Y:S01]  /*15720*/  MUFU.EX2 R92, R48 ;  /* 0x00000030005c7308 */ /* 0x0007e20000000800 */
[----:B------:R-:W-:Y:S01]  /*15730*/  IMAD.MOV.U32 R204, RZ, RZ, R142 ;  /* 0x000000ffffcc7224 */ /* 0x000fe200078e008e */
[----:B------:R-:W-:Y:S01]  /*15740*/  F2FP.BF16.PACK_AB R51, R71, R97 ;  /* 0x000000614733723e */ /* 0x000fe200000010ff */
[----:B------:R-:W-:Y:S08]  /*15750*/  LDSM.16.MT88.4 R56, [R216+0x1900] ;  /* 0x00190000d838783b */ /* 0x000ff00000004200 */
[----:B-1----:R-:W1:Y:S01]  /*15760*/  LDSM.16.MT88.4 R52, [R213+0x1900] ;  /* 0x00190000d534783b */ /* 0x002e620000004200 */
[----:B------:R-:W-:Y:S02]  /*15770*/  F2FP.BF16.PACK_AB R49, R98, R99 ;  /* 0x000000636231723e */ /* 0x000fe400000010ff */
[----:B---3--:R-:W-:Y:S01]  /*15780*/  F2FP.BF16.PACK_AB R48, R173, R133 ;  /* 0x00000085ad30723e */ /* 0x008fe200000010ff */
[-C--:B-1----:R-:W-:Y:S08]  /*15790*/  HMMA.16816.F32.BF16 R4, R44, R52.reuse, R4 ;  /* 0x000000342c04723c */ /* 0x082ff00000041804 */
[C---:B------:R-:W-:Y:S07]  /*157a0*/  HMMA.16816.F32.BF16 R8, R48.reuse, R52, R8 ;  /* 0x000000343008723c */ /* 0x040fee0000041808 */
[--C-:B------:R-:W-:Y:S01]  /*157b0*/  FFMA.FTZ R52, R234, c[0x0][0x2d0], -R43.reuse ;  /* 0x0000b400ea347a23 */ /* 0x100fe2000001082b */
[-C--:B------:R-:W-:Y:S03]  /*157c0*/  HMMA.16816.F32.BF16 R12, R48, R54.reuse, R12 ;  /* 0x00000036300c723c */ /* 0x080fe6000004180c */
[----:B------:R1:W-:Y:S05]  /*157d0*/  MUFU.EX2 R89, R52 ;  /* 0x0000003400597308 */ /* 0x0003ea0000000800 */
[C---:B------:R-:W-:Y:S08]  /*157e0*/  HMMA.16816.F32.BF16 R16, R44.reuse, R54, R16 ;  /* 0x000000362c10723c */ /* 0x040ff00000041810 */
[-C--:B------:R-:W-:Y:S08]  /*157f0*/  HMMA.16816.F32.BF16 R20, R44, R56.reuse, R20 ;  /* 0x000000382c14723c */ /* 0x080ff00000041814 */
[C---:B------:R-:W-:Y:S04]  /*15800*/  HMMA.16816.F32.BF16 R24, R48.reuse, R56, R24 ;  /* 0x000000383018723c */ /* 0x040fe80000041818 */
[----:B-1----:R-:W-:Y:S03]  /*15810*/  FFMA.FTZ R52, R235, c[0x0][0x2d0], -R43 ;  /* 0x0000b400eb347a23 */ /* 0x002fe6000001082b */
        /* <DEDUP_REMOVED lines=16> */
[----:B------:R1:W-:Y:S01]  /*15920*/  MUFU.EX2 R88, R52 ;  /* 0x0000003400587308 */ /* 0x0003e20000000800 */
[--C-:B---3--:R-:W-:Y:S09]  /*15930*/  FFMA.FTZ R56, R230, c[0x0][0x2d0], -R65.reuse ;  /* 0x0000b400e6387a23 */ /* 0x108ff20000010841 */
[----:B------:R3:W2:Y:S01]  /*15940*/  MUFU.EX2 R83, R56 ;  /* 0x0000003800537308 */ /* 0x0006a20000000800 */
[----:B------:R-:W-:Y:S09]  /*15950*/  FFMA.FTZ R60, R78, c[0x0][0x2d0], -R66 ;  /* 0x0000b4004e3c7a23 */ /* 0x000ff20000010842 */
[----:B------:R3:W-:Y:S01]  /*15960*/  MUFU.EX2 R68, R60 ;  /* 0x0000003c00447308 */ /* 0x0007e20000000800 */
[----:B-1----:R-:W-:Y:S09]  /*15970*/  FFMA.FTZ R52, R208, c[0x0][0x2d0], -R65 ;  /* 0x0000b400d0347a23 */ /* 0x002ff20000010841 */
[----:B------:R1:W-:Y:S01]  /*15980*/  MUFU.EX2 R84, R52 ;  /* 0x0000003400547308 */ /* 0x0003e20000000800 */
[----:B---3--:R-:W-:Y:S09]  /*15990*/  FFMA.FTZ R56, R236, c[0x0][0x2d0], -R43 ;  /* 0x0000b400ec387a23 */ /* 0x008ff2000001082b */
[----:B------:R3:W-:Y:S01]  /*159a0*/  MUFU.EX2 R82, R56 ;  /* 0x0000003800527308 */ /* 0x0007e20000000800 */
[----:B------:R-:W-:Y:S09]  /*159b0*/  FFMA.FTZ R60, R238, c[0x0][0x2d0], -R64 ;  /* 0x0000b400ee3c7a23 */ /* 0x000ff20000010840 */
[----:B------:R3:W-:Y:S01]  /*159c0*/  MUFU.EX2 R78, R60 ;  /* 0x0000003c004e7308 */ /* 0x0007e20000000800 */
[----:B-1----:R-:W1:Y:S01]  /*159d0*/  LDSM.16.MT88.4 R52, [R215+0x1900] ;  /* 0x00190000d734783b */ /* 0x002e620000004200 */
[----:B----4-:R-:W-:Y:S02]  /*159e0*/  FFMA.FTZ R2, R2, R200, R205 ;  /* 0x000000c802027223 */ /* 0x010fe400000100cd */
[----:B---3--:R-:W-:Y:S02]  /*159f0*/  FFMA.FTZ R56, R135, c[0x0][0x2d0], -R66 ;  /* 0x0000b40087387a23 */ /* 0x008fe40000010842 */
[----:B------:R-:W-:Y:S04]  /*15a00*/  FADD.FTZ R2, R155, R2 ;  /* 0x000000029b027221 */ /* 0x000fe80000010000 */
[----:B------:R3:W4:Y:S01]  /*15a10*/  MUFU.EX2 R70, R56 ;  /* 0x0000003800467308 */ /* 0x0007220000000800 */
[----:B------:R-:W-:Y:S08]  /*15a20*/  LDSM.16.MT88.4 R60, [R214+0x2100] ;  /* 0x00210000d63c783b */ /* 0x000ff00000004200 */
[----:B---3--:R-:W3:Y:S01]  /*15a30*/  LDSM.16.MT88.4 R56, [R213+0x2100] ;  /* 0x00210000d538783b */ /* 0x008ee20000004200 */
[-C--:B-1----:R-:W-:Y:S08]  /*15a40*/  HMMA.16816.F32.BF16 R116, R44, R52.reuse, R116 ;  /* 0x000000342c74723c */ /* 0x082ff00000041874 */
[C---:B------:R-:W-:Y:S04]  /*15a50*/  HMMA.16816.F32.BF16 R120, R48.reuse, R52, R120 ;  /* 0x000000343078723c */ /* 0x040fe80000041878 */
[----:B--2---:R-:W-:Y:S02]  /*15a60*/  FFMA.FTZ R40, R40, R210, R206 ;  /* 0x000000d228287223 */ /* 0x004fe400000100ce */
[----:B-----5:R-:W-:Y:S02]  /*15a70*/  FFMA.FTZ R41, R41, R144, R145 ;  /* 0x0000009029297223 */ /* 0x020fe40000010091 */
[-C--:B------:R-:W-:Y:S04]  /*15a80*/  HMMA.16816.F32.BF16 R124, R48, R54.reuse, R124 ;  /* 0x00000036307c723c */ /* 0x080fe8000004187c */
[----:B------:R-:W-:Y:S03]  /*15a90*/  FFMA.FTZ R52, R79, c[0x0][0x2d0], -R66 ;  /* 0x0000b4004f347a23 */ /* 0x000fe60000010842 */
[--C-:B------:R-:W-:Y:S01]  /*15aa0*/  FFMA.FTZ R48, R240, c[0x0][0x2d0], -R43.reuse ;  /* 0x0000b400f0307a23 */ /* 0x100fe2000001082b */
[----:B------:R-:W-:Y:S01]  /*15ab0*/  HMMA.16816.F32.BF16 R36, R44, R54, R36 ;  /* 0x000000362c24723c */ /* 0x000fe20000041824 */
[----:B------:R1:W2:Y:S03]  /*15ac0*/  MUFU.EX2 R67, R52 ;  /* 0x0000003400437308 */ /* 0x0002a60000000800 */
[----:B------:R-:W-:Y:S02]  /*15ad0*/  F2FP.BF16.PACK_AB R50, R83, R85 ;  /* 0x000000555332723e */ /* 0x000fe400000010ff */
[----:B----4-:R-:W-:Y:S02]  /*15ae0*/  F2FP.BF16.PACK_AB R49, R69, R70 ;  /* 0x000000464531723e */ /* 0x010fe400000010ff */
[----:B------:R-:W-:Y:S03]  /*15af0*/  F2FP.BF16.PACK_AB R44, R96, R131 ;  /* 0x00000083602c723e */ /* 0x000fe600000010ff */
[----:B------:R4:W5:Y:S01]  /*15b00*/  MUFU.EX2 R81, R48 ;  /* 0x0000003000517308 */ /* 0x0009620000000800 */
[----:B------:R-:W-:Y:S02]  /*15b10*/  F2FP.BF16.PACK_AB R45, R95, R92 ;  /* 0x0000005c5f2d723e */ /* 0x000fe400000010ff */
[----:B------:R-:W-:Y:S02]  /*15b20*/  F2FP.BF16.PACK_AB R46, R93, R89 ;  /* 0x000000595d2e723e */ /* 0x000fe400000010ff */
[----:B------:R-:W-:Y:S07]  /*15b30*/  F2FP.BF16.PACK_AB R47, R88, R87 ;  /* 0x00000057582f723e */ /* 0x000fee00000010ff */
[-C--:B---3--:R-:W-:Y:S01]  /*15b40*/  HMMA.16816.F32.BF16 R4, R44, R56.reuse, R4 ;  /* 0x000000382c04723c */ /* 0x088fe20000041804 */
[----:B-1----:R-:W1:Y:S02]  /*15b50*/  LDSM.16.MT88.4 R52, [R216+0x2100] ;  /* 0x00210000d834783b */ /* 0x002e640000004200 */
[----:B--2---:R-:W-:Y:S01]  /*15b60*/  F2FP.BF16.PACK_AB R51, R67, R68 ;  /* 0x000000444333723e */ /* 0x004fe200000010ff */
[--C-:B----4-:R-:W-:Y:S01]  /*15b70*/  FFMA.FTZ R48, R237, c[0x0][0x2d0], -R64.reuse ;  /* 0x0000b400ed307a23 */ /* 0x110fe20000010840 */
[----:B-----5:R-:W-:Y:S03]  /*15b80*/  F2FP.BF16.PACK_AB R168, R81, R82 ;  /* 0x0000005251a8723e */ /* 0x020fe600000010ff */
[----:B------:R2:W3:Y:S04]  /*15b90*/  MUFU.EX2 R80, R48 ;  /* 0x0000003000507308 */ /* 0x0004e80000000800 */
[----:B--2---:R-:W-:Y:S02]  /*15ba0*/  F2FP.BF16.PACK_AB R48, R86, R84 ;  /* 0x000000545630723e */ /* 0x004fe400000010ff */
[----:B---3--:R-:W-:Y:S05]  /*15bb0*/  F2FP.BF16.PACK_AB R169, R78, R80 ;  /* 0x000000504ea9723e */ /* 0x008fea00000010ff */
        /* <DEDUP_REMOVED lines=26> */
[--C-:B--2---:R-:W-:Y:S04]  /*15d60*/  FFMA.FTZ R43, R241, c[0x0][0x2d0], -R65.reuse ;  /* 0x0000b400f12b7a23 */ /* 0x104fe80000010841 */
[-C--:B------:R-:W-:Y:S01]  /*15d70*/  HMMA.16816.F32.BF16 R124, R48, R58.reuse, R124 ;  /* 0x0000003a307c723c */ /* 0x080fe2000004187c */
[----:B------:R-:W1:Y:S01]  /*15d80*/  LDSM.16.MT88.4 R48, [R216+0x2900] ;  /* 0x00290000d830783b */ /* 0x000e620000004200 */
[----:B------:R2:W3:Y:S06]  /*15d90*/  MUFU.EX2 R64, R43 ;  /* 0x0000002b00407308 */ /* 0x0004ec0000000800 */
[----:B------:R-:W-:Y:S08]  /*15da0*/  HMMA.16816.F32.BF16 R36, R44, R58, R36 ;  /* 0x0000003a2c24723c */ /* 0x000ff00000041824 */
[-C--:B------:R-:W-:Y:S01]  /*15db0*/  HMMA.16816.F32.BF16 R136, R168, R148.reuse, R4 ;  /* 0x00000094a888723c */ /* 0x080fe20000041804 */
[----:B------:R-:W4:Y:S04]  /*15dc0*/  LDSM.16.MT88.4 R4, [R214+0x2900] ;  /* 0x00290000d604783b */ /* 0x000f280000004200 */
[--C-:B--2---:R-:W-:Y:S01]  /*15dd0*/  FFMA.FTZ R43, R243, c[0x0][0x2d0], -R65.reuse ;  /* 0x0000b400f32b7a23 */ /* 0x104fe20000010841 */
[----:B---3--:R-:W-:Y:S01]  /*15de0*/  F2FP.BF16.PACK_AB R44, R64, R72 ;  /* 0x00000048402c723e */ /* 0x008fe200000010ff */
[----:B------:R-:W-:Y:S02]  /*15df0*/  FFMA.FTZ R65, R244, c[0x0][0x2d0], -R65 ;  /* 0x0000b400f4417a23 */ /* 0x000fe40000010841 */
[----:B------:R2:W-:Y:S10]  /*15e00*/  MUFU.EX2 R54, R43 ;  /* 0x0000002b00367308 */ /* 0x0005f40000000800 */
[----:B------:R-:W3:Y:S01]  /*15e10*/  MUFU.EX2 R65, R65 ;  /* 0x0000004100417308 */ /* 0x000ee20000000800 */
[--C-:B--2---:R-:W-:Y:S09]  /*15e20*/  FFMA.FTZ R43, R90, c[0x0][0x2d0], -R66.reuse ;  /* 0x0000b4005a2b7a23 */ /* 0x104ff20000010842 */
[----:B------:R2:W-:Y:S01]  /*15e30*/  MUFU.EX2 R52, R43 ;  /* 0x0000002b00347308 */ /* 0x0005e20000000800 */
[----:B---3--:R-:W-:Y:S01]  /*15e40*/  F2FP.BF16.PACK_AB R46, R65, R54 ;  /* 0x00000036412e723e */ /* 0x008fe200000010ff */
[--C-:B--2---:R-:W-:Y:S08]  /*15e50*/  FFMA.FTZ R43, R91, c[0x0][0x2d0], -R66.reuse ;  /* 0x0000b4005b2b7a23 */ /* 0x104ff00000010842 */
[----:B------:R2:W3:Y:S02]  /*15e60*/  MUFU.EX2 R53, R43 ;  /* 0x0000002b00357308 */ /* 0x0004e40000000800 */
[--C-:B--2---:R-:W-:Y:S01]  /*15e70*/  FFMA.FTZ R43, R94, c[0x0][0x2d0], -R66.reuse ;  /* 0x0000b4005e2b7a23 */ /* 0x104fe20000010842 */
[----:B---3--:R-:W-:Y:S01]  /*15e80*/  F2FP.BF16.PACK_AB R45, R53, R52 ;  /* 0x00000034352d723e */ /* 0x008fe200000010ff */
[----:B------:R-:W-:Y:S02]  /*15e90*/  FFMA.FTZ R66, R42, c[0x0][0x2d0], -R66 ;  /* 0x0000b4002a427a23 */ /* 0x000fe40000010842 */
[----:B------:R-:W2:Y:S04]  /*15ea0*/  LDL.LU R42, [R1+0x14] ;  /* 0x00001400012a7983 */ /* 0x000ea80000300800 */
[----:B------:R-:W-:Y:S10]  /*15eb0*/  MUFU.EX2 R43, R43 ;  /* 0x0000002b002b7308 */ /* 0x000ff40000000800 */
[----:B------:R-:W3:Y:S02]  /*15ec0*/  MUFU.EX2 R66, R66 ;  /* 0x0000004200427308 */ /* 0x000ee40000000800 */
[----:B---3--:R-:W-:Y:S07]  /*15ed0*/  F2FP.BF16.PACK_AB R47, R66, R43 ;  /* 0x0000002b422f723e */ /* 0x008fee00000010ff */
        /* <DEDUP_REMOVED lines=12> */
[----:B--2---:R-:W-:Y:S02]  /*15fa0*/  FFMA.FTZ R12, R0, R42, R75 ;  /* 0x0000002a000c7223 */ /* 0x004fe4000001004b */
        /* <DEDUP_REMOVED lines=45> */
[----:B------:R-:W-:Y:S01]  /*16280*/  FADD.FTZ R13, R133, R13 ;  /* 0x0000000d850d7221 */ /* 0x000fe20000010000 */
[----:B------:R-:W-:Y:S01]  /*16290*/  MOV R133, R128 ;  /* 0x0000008000857202 */ /* 0x000fe20000000f00 */
        /* <DEDUP_REMOVED lines=10> */
[----:B------:R-:W-:Y:S01]  /*16340*/  FADD.FTZ R13, R132, R2 ;  /* 0x00000002840d7221 */ /* 0x000fe20000010000 */
[----:B------:R-:W-:Y:S01]  /*16350*/  MOV R132, R129 ;  /* 0x0000008100847202 */ /* 0x000fe20000000f00 */
        /* <DEDUP_REMOVED lines=47> */
.L_x_922:
[----:B-1----:R-:W3:Y:S04]  /*16650*/  LDL.LU R0, [R1+0x8] ;  /* 0x0000080001007983 */ /* 0x002ee80000300800 */
[----:B------:R-:W4:Y:S04]  /*16660*/  LDL.LU R9, [R1+0xc] ;  /* 0x00000c0001097983 */ /* 0x000f280000300800 */
[----:B--2---:R-:W2:Y:S04]  /*16670*/  LDL.LU R8, [R1+0x10] ;  /* 0x0000100001087983 */ /* 0x004ea80000300800 */
[----:B------:R-:W2:Y:S01]  /*16680*/  LDL.LU R4, [R1+0x14] ;  /* 0x0000140001047983 */ /* 0x000ea20000300800 */
[----:B------:R-:W-:-:S02]  /*16690*/  MOV R24, 0xff800000 ;  /* 0xff80000000187802 */ /* 0x000fc40000000f00 */
[----:B------:R-:W-:Y:S02]  /*166a0*/  MOV R25, 0xff800000 ;  /* 0xff80000000197802 */ /* 0x000fe40000000f00 */
[----:B------:R-:W-:Y:S02]  /*166b0*/  MOV R26, 0xff800000 ;  /* 0xff800000001a7802 */ /* 0x000fe40000000f00 */
[----:B------:R-:W-:Y:S02]  /*166c0*/  MOV R27, 0xff800000 ;  /* 0xff800000001b7802 */ /* 0x000fe40000000f00 */
[----:B------:R-:W-:Y:S01]  /*166d0*/  PLOP3.LUT P4, PT, PT, PT, PT, 0x8, 0x0 ;  /* 0x000000000000781c */ /* 0x000fe20003f8e170 */
[----:B---3--:R-:W1:Y:S04]  /*166e0*/  SHFL.BFLY PT, R5, R0, 0x2, 0x1f ;  /* 0x0c401f0000057f89 */ /* 0x008e6800000e0000 */
[----:B----4-:R-:W3:Y:S04]  /*166f0*/  SHFL.BFLY PT, R6, R9, 0x2, 0x1f ;  /* 0x0c401f0009067f89 */ /* 0x010ee800000e0000 */
[----:B--2---:R-:W2:Y:S04]  /*16700*/  SHFL.BFLY PT, R7, R8, 0x2, 0x1f ;  /* 0x0c401f0008077f89 */ /* 0x004ea800000e0000 */
[----:B------:R-:W4:Y:S01]  /*16710*/  SHFL.BFLY PT, R2, R4, 0x2, 0x1f ;  /* 0x0c401f0004027f89 */ /* 0x000f2200000e0000 */
[----:B-1----:R-:W-:-:S02]  /*16720*/  FADD.FTZ R5, R5, R0 ;  /* 0x0000000005057221 */ /* 0x002fc40000010000 */
[----:B---3--:R-:W-:-:S03]  /*16730*/  FADD.FTZ R6, R6, R9 ;  /* 0x0000000906067221 */ /* 0x008fc60000010000 */
[----:B------:R-:W1:Y:S01]  /*16740*/  SHFL.BFLY PT, R0, R5, 0x1, 0x1f ;  /* 0x0c201f0005007f89 */ /* 0x000e6200000e0000 */
[----:B--2---:R-:W-:-:S03]  /*16750*/  FADD.FTZ R7, R7, R8 ;  /* 0x0000000807077221 */ /* 0x004fc60000010000 */
        /* <DEDUP_REMOVED lines=104> */
.L_x_878:
        /* <DEDUP_REMOVED lines=288> */
.L_x_940:
        /* <DEDUP_REMOVED lines=40> */
.L_x_942:
[----:B------:R-:W-:Y:S05]  /*18260*/  BSYNC B0 ;  /* 0x0000000000007941 */ /* 0x000fea0003800000 */
.L_x_941:
        /* <DEDUP_REMOVED lines=102> */
.L_x_943:
        /* <DEDUP_REMOVED lines=11> */
.L_x_1484:


//--------------------- .text._ZN7cutlass13device_kernelIN5flash19enable_sm80_to_sm89INS1_16FlashAttnFwdSm80INS1_25CollectiveMainloopFwdSm80ILi4ELi1ELb0EN4cute5tupleIJNS5_1CILi128EEENS7_ILi96EEENS7_ILi64EEEEEELi64ENS_10bfloat16_tEfNS_4arch4Sm80ELb0ELb1ELb0ELb1ELb0ELb0ELb1ELb0EEENS1_21CollectiveEpilogueFwdINS6_IJS8_SA_S9_EEENS6_IJNS7_ILi1EEESI_SI_EEESC_SE_Li128ELb1ELb1ELb0ELb0EEENS1_19SingleTileSchedulerILb1ELb0ELb1ELi128EEEEEEEEEvNT_6ParamsE --------------------------
	.section	.text._ZN7cutlass13device_kernelIN5flash19enable_sm80_to_sm89INS1_16FlashAttnFwdSm80INS1_25CollectiveMainloopFwdSm80ILi4ELi1ELb0EN4cute5tupleIJNS5_1CILi128EEENS7_ILi96EEENS7_ILi64EEEEEELi64ENS_10bfloat16_tEfNS_4arch4Sm80ELb0ELb1ELb0ELb1ELb0ELb0ELb1ELb0EEENS1_21CollectiveEpilogueFwdINS6_IJS8_SA_S9_EEENS6_IJNS7_ILi1EEESI_SI_EEESC_SE_Li128ELb1ELb1ELb0ELb0EEENS1_19SingleTileSchedulerILb1ELb0ELb1ELi128EEEEEEEEEvNT_6ParamsE,"ax",@progbits
	.sectioninfo	@"SHI_REGISTERS=255"
	.align	128
.text._ZN7cutlass13device_kernelIN5flash19enable_sm80_to_sm89INS1_16FlashAttnFwdSm80INS1_25CollectiveMainloopFwdSm80ILi4ELi1ELb0EN4cute5tupleIJNS5_1CILi128EEENS7_ILi96EEENS7_ILi64EEEEEELi64ENS_10bfloat16_tEfNS_4arch4Sm80ELb0ELb1ELb0ELb1ELb0ELb0ELb1ELb0EEENS1_21CollectiveEpilogueFwdINS6_IJS8_SA_S9_EEENS6_IJNS7_ILi1EEESI_SI_EEESC_SE_Li128ELb1ELb1ELb0ELb0EEENS1_19SingleTileSchedulerILb1ELb0ELb1ELi128EEEEEEEEEvNT_6ParamsE:
        .type           _ZN7cutlass13device_kernelIN5flash19enable_sm80_to_sm89INS1_16FlashAttnFwdSm80INS1_25CollectiveMainloopFwdSm80ILi4ELi1ELb0EN4cute5tupleIJNS5_1CILi128EEENS7_ILi96EEENS7_ILi64EEEEEELi64ENS_10bfloat16_tEfNS_4arch4Sm80ELb0ELb1ELb0ELb1ELb0ELb0ELb1ELb0EEENS1_21CollectiveEpilogueFwdINS6_IJS8_SA_S9_EEENS6_IJNS7_ILi1EEESI_SI_EEESC_SE_Li128ELb1ELb1ELb0ELb0EEENS1_19SingleTileSchedulerILb1ELb0ELb1ELi128EEEEEEEEEvNT_6ParamsE,@function
        .size           _ZN7cutlass13device_kernelIN5flash19enable_sm80_to_sm89INS1_16FlashAttnFwdSm80INS1_25CollectiveMainloopFwdSm80ILi4ELi1ELb0EN4cute5tupleIJNS5_1CILi128EEENS7_ILi96EEENS7_ILi64EEEEEELi64ENS_10bfloat16_tEfNS_4arch4Sm80ELb0ELb1ELb0ELb1ELb0ELb0ELb1ELb0EEENS1_21CollectiveEpilogueFwdINS6_IJS8_SA_S9_EEENS6_IJNS7_ILi1EEESI_SI_EEESC_SE_Li128ELb1ELb1ELb0ELb0EEENS1_19SingleTileSchedulerILb1ELb0ELb1ELi128EEEEEEEEEvNT_6ParamsE,(.L_x_1485 - _ZN7cutlass13device_kernelIN5flash19enable_sm80_to_sm89INS1_16FlashAttnFwdSm80INS1_25CollectiveMainloopFwdSm80ILi4ELi1ELb0EN4cute5tupleIJNS5_1CILi128EEENS7_ILi96EEENS7_ILi64EEEEEELi64ENS_10bfloat16_tEfNS_4arch4Sm80ELb0ELb1ELb0ELb1ELb0ELb0ELb1ELb0EEENS1_21CollectiveEpilogueFwdINS6_IJS8_SA_S9_EEENS6_IJNS7_ILi1EEESI_SI_EEESC_SE_Li128ELb1ELb1ELb0ELb0EEENS1_19SingleTileSchedulerILb1ELb0ELb1ELi128EEEEEEEEEvNT_6ParamsE)
        .other          _ZN7cutlass13device_kernelIN5flash19enable_sm80_to_sm89INS1_16FlashAttnFwdSm80INS1_25CollectiveMainloopFwdSm80ILi4ELi1ELb0EN4cute5tupleIJNS5_1CILi128EEENS7_ILi96EEENS7_ILi64EEEEEELi64ENS_10bfloat16_tEfNS_4arch4Sm80ELb0ELb1ELb0ELb1ELb0ELb0ELb1ELb0EEENS1_21CollectiveEpilogueFwdINS6_IJS8_SA_S9_EEENS6_IJNS7_ILi1EEESI_SI_EEESC_SE_Li128ELb1ELb1ELb0ELb0EEENS1_19SingleTileSchedulerILb1ELb0ELb1ELi128EEEEEEEEEvNT_6ParamsE,@"STO_CUDA_ENTRY STV_DEFAULT"
_ZN7cutlass13device_kernelIN5flash19enable_sm80_to_sm89INS1_16FlashAttnFwdSm80INS1_25CollectiveMainloopFwdSm80ILi4ELi1ELb0EN4cute5tupleIJNS5_1CILi128EEENS7_ILi96EEENS7_ILi64EEEEEELi64ENS_10bfloat16_tEfNS_4arch4Sm80ELb0ELb1ELb0ELb1ELb0ELb0ELb1ELb0EEENS1_21CollectiveEpilogueFwdINS6_IJS8_SA_S9_EEENS6_IJNS7_ILi1EEESI_SI_EEESC_SE_Li128ELb1ELb1ELb0ELb0EEENS1_19SingleTileSchedulerILb1ELb0ELb1ELi128EEEEEEEEEvNT_6ParamsE:
        /* <DEDUP_REMOVED lines=17> */
.L_x_945:
        /* <DEDUP_REMOVED lines=8> */
.L_x_947:
[----:B------:R-:W-:-:S04]  /*0190*/  MOV R0, c[0x0][0x54c] ;  /* 0x0001530000007a02 */ /* 0x000fc80000000f00 */
.L_x_946:
[----:B------:R-:W-:Y:S01]  /*01a0*/  USHF.L.U32 UR4, UR4, 0x7, URZ ;  /* 0x0000000704047899 */ /* 0x000fe2000800063f */
[----:B-----5:R-:W-:-:S05]  /*01b0*/  IMAD R0, R0, c[0x0][0x548], RZ ;  /* 0x0001520000007a24 */ /* 0x020fca00078e02ff */
[----:B------:R-:W-:-:S04]  /*01c0*/  MOV R6, UR4 ;  /* 0x0000000400067c02 */ /* 0x000fc80008000f00 */
[----:B------:R-:W-:-:S04]  /*01d0*/  ISETP.GE.AND P0, PT, R6, R0, PT ;  /* 0x000000000600720c */ /* 0x000fc80003f06270 */
[----:B------:R-:W-:-:S05]  /*01e0*/  SEL R0, R5, 0xffffffff, !P0 ;  /* 0xffffffff05007807 */ /* 0x000fca0004000000 */
[----:B------:R2:W-:Y:S01]  /*01f0*/  STL [R1+0x2c], R0 ;  /* 0x00002c0001007387 */ /* 0x0005e20000100800 */
[----:B------:R-:W-:Y:S05]  /*0200*/  BRA `(.L_x_948) ;  /* 0x0000014000007947 */ /* 0x000fea0003800000 */
.L_x_944:
[----:B------:R-:W-:-:S04]  /*0210*/  ISETP.NE.U32.AND P0, PT, RZ, c[0x0][0x568], PT ;  /* 0x00015a00ff007a0c */ /* 0x000fc80003f05070 */
[----:B------:R-:W-:-:S13]  /*0220*/  ISETP.NE.AND.EX P0, PT, RZ, c[0x0][0x56c], PT, P0 ;  /* 0x00015b00ff007a0c */ /* 0x000fda0003f05300 */
[----:B------:R-:W-:Y:S05]  /*0230*/  @!P0 BRA `(.L_x_949) ;  /* 0x0000002000008947 */ /* 0x000fea0003800000 */
[----:B------:R1:W5:Y:S01]  /*0240*/  LDG.E R0, [R2.64] ;  /* 0x0000002c02007981 */ /* 0x000362000c1e1900 */
[----:B------:R-:W-:Y:S05]  /*0250*/  BRA `(.L_x_950) ;  /* 0x0000009000007947 */ /* 0x000fea0003800000 */
.L_x_949:
        /* <DEDUP_REMOVED lines=8> */
.L_x_951:
[----:B------:R-:W-:-:S04]  /*02e0*/  MOV R0, c[0x0][0x54c] ;  /* 0x0001530000007a02 */ /* 0x000fc80000000f00 */
.L_x_950:
[----:B------:R-:W-:Y:S01]  /*02f0*/  USHF.L.U32 UR4, UR4, 0x7, URZ ;  /* 0x0000000704047899 */ /* 0x000fe2000800063f */
[----:B-----5:R-:W-:-:S05]  /*0300*/  IMAD R0, R0, c[0x0][0x548], RZ ;  /* 0x0001520000007a24 */ /* 0x020fca00078e02ff */
[----:B------:R-:W-:-:S04]  /*0310*/  MOV R6, UR4 ;  /* 0x0000000400067c02 */ /* 0x000fc80008000f00 */
[----:B------:R-:W-:-:S04]  /*0320*/  ISETP.GE.AND P0, PT, R6, R0, PT ;  /* 0x000000000600720c */ /* 0x000fc80003f06270 */
[----:B------:R-:W-:-:S05]  /*0330*/  SEL R0, R5, 0xffffffff, !P0 ;  /* 0xffffffff05007807 */ /* 0x000fca0004000000 */
[----:B------:R2:W-:Y:S04]  /*0340*/  STL [R1+0x2c], R0 ;  /* 0x00002c0001007387 */ /* 0x0005e80000100800 */
.L_x_948:
        /* <DEDUP_REMOVED lines=33> */
.L_x_952:
[----:B------:R-:W-:-:S04]  /*0560*/  ISETP.NE.U32.AND P2, PT, RZ, c[0x0][0x368], PT ;  /* 0x0000da00ff007a0c */ /* 0x000fc80003f45070 */
[----:B------:R-:W-:-:S13]  /*0570*/  ISETP.NE.AND.EX P2, PT, RZ, c[0x0][0x36c], PT, P2 ;  /* 0x0000db00ff007a0c */ /* 0x000fda0003f45320 */
[----:B------:R-:W-:Y:S05]  /*0580*/  @!P2 BRA `(.L_x_953) ;  /* 0x000000400000a947 */ /* 0x000fea0003800000 */
[----:B------:R-:W-:-:S05]  /*0590*/  IMAD.WIDE R2, R35, R10, c[0x0][0x368] ;  /* 0x0000da0023027625 */ /* 0x000fca00078e020a */
[----:B------:R-:W2:Y:S02]  /*05a0*/  LDG.E R0, [R2.64] ;  /* 0x0000002c02007981 */ /* 0x000ea4000c1e1900 */
[----:B--2---:R1:W2:Y:S02]  /*05b0*/  R2UR UR7, R0 ;  /* 0x00000000000773c2 */ /* 0x0042a400000e0000 */
[----:B-12---:R-:W-:Y:S05]  /*05c0*/  BRA `(.L_x_954) ;  /* 0x0000006000007947 */ /* 0x006fea0003800000 */
.L_x_953:
[----:B------:R-:W-:Y:S05]  /*05d0*/  @!P0 BRA `(.L_x_954) ;  /* 0x0000005000008947 */ /* 0x000fea0003800000 */
[----:B------:R1:W2:Y:S04]  /*05e0*/  LDG.E R0, [R2.64] ;  /* 0x0000002c02007981 */ /* 0x0002a8000c1e1900 */
[----:B-1----:R-:W4:Y:S01]  /*05f0*/  LDG.E R2, [R2.64+0x4] ;  /* 0x0000042c02027981 */ /* 0x002f22000c1e1900 */
[----:B--2---:R-:W1:Y:S08]  /*0600*/  R2UR UR7, R0 ;  /* 0x00000000000773c2 */ /* 0x004e7000000e0000 */
[----:B----4-:R-:W1:Y:S02]  /*0610*/  R2UR UR4, R2 ;  /* 0x00000000020473c2 */ /* 0x010e6400000e0000 */
[----:B-1----:R-:W-:-:S06]  /*0620*/  UIADD3 UR7, -UR7, UR4, URZ ;  /* 0x0000000407077290 */ /* 0x002fcc000fffe13f */
.L_x_954:
        /* <DEDUP_REMOVED lines=30> */
.L_x_956:
[----:B------:R-:W-:Y:S02]  /*0810*/  UISETP.NE.AND UP2, UPT, UR9, 0x1, UPT ;  /* 0x000000010900788c */ /* 0x000fe4000bf45270 */
[----:B------:R-:W-:Y:S02]  /*0820*/  ULDC.64 UR4, c[0x0][0x330] ;  /* 0x0000cc0000047ab9 */ /* 0x000fe40000000a00 */
[----:B------:R-:W-:-:S07]  /*0830*/  UIMAD.WIDE.U32 UR14, UR6, UR4, URZ ;  /* 0x00000004060e72a5 */ /* 0x000fce000f8e003f */
[----:B------:R-:W-:Y:S02]  /*0840*/  @UP2 UMOV UR13, UR15 ;  /* 0x0000000f000d2c82 */ /* 0x000fe40008000000 */
[----:B------:R-:W-:Y:S02]  /*0850*/  @UP2 USHF.R.U32.HI UR6, URZ, UR5, UR13 ;  /* 0x000000053f062299 */ /* 0x000fe4000801160d */
.L_x_957:
[----:B------:R-:W-:Y:S02]  /*0860*/  ULDC UR4, c[0x0][0x32c] ;  /* 0x0000cb0000047ab9 */ /* 0x000fe40000000800 */
[----:B------:R-:W-:-:S04]  /*0870*/  UIMAD UR4, UR6, UR9, UR4 ;  /* 0x00000009060472a4 */ /* 0x000fc8000f8e0204 */
[----:B------:R-:W-:-:S04]  /*0880*/  UISETP.LT.AND UP2, UPT, UR8, UR4, UPT ;  /* 0x000000040800728c */ /* 0x000fc8000bf41270 */
[----:B------:R-:W-:-:S03]  /*0890*/  USEL UR8, UR8, UR4, UP2 ;  /* 0x0000000408087287 */ /* 0x000fc60009000000 */
.L_x_955:
        /* <DEDUP_REMOVED lines=34> */
.L_x_959:
[----:B------:R-:W-:-:S03]  /*0ac0*/  UISETP.NE.AND UP2, UPT, UR9, 0x1, UPT ;  /* 0x000000010900788c */ /* 0x000fc6000bf45270 */
[----:B------:R-:W-:Y:S02]  /*0ad0*/  ULDC.64 UR8, c[0x0][0x330] ;  /* 0x0000cc0000087ab9 */ /* 0x000fe40000000a00 */
[----:B------:R-:W-:-:S07]  /*0ae0*/  UIMAD.WIDE.U32 UR14, UR10, UR8, URZ ;  /* 0x000000080a0e72a5 */ /* 0x000fce000f8e003f */
[----:B------:R-:W-:Y:S02]  /*0af0*/  @UP2 UMOV UR13, UR15 ;  /* 0x0000000f000d2c82 */ /* 0x000fe40008000000 */
[----:B------:R-:W-:Y:S02]  /*0b00*/  @UP2 USHF.R.U32.HI UR10, URZ, UR9, UR13 ;  /* 0x000000093f0a2299 */ /* 0x000fe4000801160d */
.L_x_960:
[----:B------:R-:W-:Y:S02]  /*0b10*/  ULDC UR8, c[0x0][0x32c] ;  /* 0x0000cb0000087ab9 */ /* 0x000fe40000000800 */
[----:B------:R-:W-:-:S04]  /*0b20*/  UIMAD UR8, UR10, UR8, URZ ;  /* 0x000000080a0872a4 */ /* 0x000fc8000f8e023f */
[----:B------:R-:W-:-:S04]  /*0b30*/  UISETP.LT.AND UP2, UPT, UR4, UR8, UPT ;  /* 0x000000080400728c */ /* 0x000fc8000bf41270 */
[----:B------:R-:W-:-:S04]  /*0b40*/  USEL UR4, UR4, UR8, !UP2 ;  /* 0x0000000804047287 */ /* 0x000fc8000d000000 */
.L_x_958:
        /* <DEDUP_REMOVED lines=177> */
.L_x_963:
[----:B--23--:R-:W-:Y:S05]  /*1660*/  BSYNC B0 ;  /* 0x0000000000007941 */ /* 0x00cfea0003800000 */
.L_x_962:
        /* <DEDUP_REMOVED lines=11> */
.L_x_965:
[----:B------:R-:W-:Y:S05]  /*1720*/  BSYNC B0 ;  /* 0x0000000000007941 */ /* 0x000fea0003800000 */
.L_x_964:
        /* <DEDUP_REMOVED lines=11> */
.L_x_967:
[----:B------:R-:W-:Y:S05]  /*17e0*/  BSYNC B0 ;  /* 0x0000000000007941 */ /* 0x000fea0003800000 */
.L_x_966:
        /* <DEDUP_REMOVED lines=11> */
.L_x_969:
[----:B------:R-:W-:Y:S05]  /*18a0*/  BSYNC B0 ;  /* 0x0000000000007941 */ /* 0x000fea0003800000 */
.L_x_968:
        /* <DEDUP_REMOVED lines=11> */
.L_x_971:
[----:B------:R-:W-:Y:S05]  /*1960*/  BSYNC B0 ;  /* 0x0000000000007941 */ /* 0x000fea0003800000 */
.L_x_970:
        /* <DEDUP_REMOVED lines=11> */
.L_x_973:
[----:B------:R-:W-:Y:S05]  /*1a20*/  BSYNC B0 ;  /* 0x0000000000007941 */ /* 0x000fea0003800000 */
.L_x_972:
        /* <DEDUP_REMOVED lines=11> */
.L_x_975:
[----:B------:R-:W-:Y:S05]  /*1ae0*/  BSYNC B0 ;  /* 0x0000000000007941 */ /* 0x000fea0003800000 */
.L_x_974:
        /* <DEDUP_REMOVED lines=206> */
[----:B------:R-:W-:-:S07]  /*27d0*/  IMAD.IADD R217, R0, 0x1, R223 ;  /* 0x0000000100d97824 */ /* 0x000fce00078e02df */
        /* <DEDUP_REMOVED lines=13> */
[----:B------:R-:W-:Y:S01]  /*28b0*/  LDSM.16.M88.4 R60, [R218+0x3100] ;  /* 0x00310000da3c783b */ /* 0x000fe20000000200 */
[C---:B------:R-:W-:Y:S03]  /*28c0*/  HMMA.16816.F32.BF16 R188, R16.reuse, R30, R116 ;  /* 0x0000001e10bc723c */ /* 0x040fe60000041874 */
[----:B------:R-:W-:Y:S04]  /*28d0*/  LDSM.16.M88.4 R52, [R218+0x4100] ;  /* 0x00410000da34783b */ /* 0x000fe80000000200 */
[----:B------:R-:W-:Y:S01]  /*28e0*/  LDSM.16.M88.4 R84, [R218+0x5900] ;  /* 0x00590000da54783b */ /* 0x000fe20000000200 */
[C---:B------:R-:W-:Y:S03]  /*28f0*/  HMMA.16816.F32.BF16 R172, R16.reuse, R26, R108 ;  /* 0x0000001a10ac723c */ /* 0x040fe6000004186c */
[----:B------:R-:W-:Y:S04]  /*2900*/  LDSM.16.M88.4 R48, [R218+0x4900] ;  /* 0x00490000da30783b */ /* 0x000fe80000000200 */
[----:B------:R-:W0:Y:S01]  /*2910*/  LDGDEPBAR ;  /* 0x00000000000079af */ /* 0x000e220000000000 */
[----:B-1----:R-:W-:Y:S03]  /*2920*/  HMMA.16816.F32.BF16 R12, R16, R28, R56 ;  /* 0x0000001c100c723c */ /* 0x002fe60000041838 */
[----:B------:R-:W1:Y:S04]  /*2930*/  LDSM.16.M88.4 R56, [R218+0x3900] ;  /* 0x00390000da38783b */ /* 0x000e680000000200 */
[----:B------:R-:W4:Y:S01]  /*2940*/  LDSM.16.M88.4 R16, [R220+0x6100] ;  /* 0x00610000dc10783b */ /* 0x000f220000000200 */
        /* <DEDUP_REMOVED lines=17> */
[----:B------:R-:W5:Y:S04]  /*2a60*/  LDSM.16.M88.4 R8, [R221+0x8100] ;  /* 0x00810000dd08783b */ /* 0x000f680000000200 */
[----:B------:R-:W-:Y:S03]  /*2a70*/  LDSM.16.M88.4 R24, [R217+0x2800] ;  /* 0x00280000d918783b */ /* 0x000fe60000000200 */
        /* <DEDUP_REMOVED lines=26> */
[C---:B-----5:R-:W-:Y:S08]  /*2c20*/  HMMA.16816.F32.BF16 R140, R8.reuse, R34, R104 ;  /* 0x00000022088c723c */ /* 0x060ff00000041868 */
[C---:B------:R-:W-:Y:S08]  /*2c30*/  HMMA.16816.F32.BF16 R136, R8.reuse, R32, R136 ;  /* 0x000000200888723c */ /* 0x040ff00000041888 */
[C---:B------:R-:W-:Y:S08]  /*2c40*/  HMMA.16816.F32.BF16 R104, R8.reuse, R28, R128 ;  /* 0x0000001c0868723c */ /* 0x040ff00000041880 */
[----:B------:R-:W-:Y:S08]  /*2c50*/  HMMA.16816.F32.BF16 R176, R8, R30, R100 ;  /* 0x0000001e08b0723c */ /* 0x000ff00000041864 */
[C---:B---3--:R-:W-:Y:S08]  /*2c60*/  HMMA.16816.F32.BF16 R60, R12.reuse, R32, R60 ;  /* 0x000000200c3c723c */ /* 0x048ff0000004183c */
        /* <DEDUP_REMOVED lines=21> */
[----:B--2---:R-:W-:Y:S01]  /*2dc0*/  UIADD3 UR13, UR6, -0x2, URZ ;  /* 0xfffffffe060d7890 */ /* 0x004fe2000fffe03f */
[C---:B------:R-:W-:Y:S01]  /*2dd0*/  IMAD.SHL.U32 R5, R210.reuse, 0x20, RZ ;  /* 0x00000020d2057824 */ /* 0x040fe200078e00ff */
[----:B------:R-:W-:-:S02]  /*2de0*/  SHF.L.U64.HI R3, R210, 0x5, R211 ;  /* 0x00000005d2037819 */ /* 0x000fc400000102d3 */
[----:B------:R-:W-:Y:S02]  /*2df0*/  USHF.R.S32.HI UR10, URZ, 0x1f, UR13 ;  /* 0x0000001f3f0a7899 */ /* 0x000fe4000801140d */
[----:B------:R-:W-:Y:S01]  /*2e00*/  IMAD.U32 R0, RZ, RZ, UR13 ;  /* 0x0000000dff007e24 */ /* 0x000fe2000f8e00ff */
[----:B------:R-:W-:-:S03]  /*2e10*/  UIMAD UR13, UR16, UR13, URZ ;  /* 0x0000000d100d72a4 */ /* 0x000fc6000f8e023f */
[----:B------:R-:W-:Y:S01]  /*2e20*/  IMAD.WIDE.U32 R6, R0, UR18, R214 ;  /* 0x0000001200067c25 */ /* 0x000fe2000f8e00d6 */
[----:B------:R-:W-:-:S04]  /*2e30*/  UIMAD UR10, UR10, UR18, UR13 ;  /* 0x000000120a0a72a4 */ /* 0x000fc8000f8e020d */
[C---:B------:R-:W-:Y:S02]  /*2e40*/  LEA R14, P1, R6.reuse, c[0x0][0x1c8], 0x1 ;  /* 0x00007200060e7a11 */ /* 0x040fe400078208ff */
        /* <DEDUP_REMOVED lines=21> */
.L_x_976:
[----:B--2---:R-:W-:Y:S01]  /*2fa0*/  LOP3.LUT R0, R207, 0xffffffe0, RZ, 0xc0, !PT ;  /* 0xffffffe0cf007812 */ /* 0x004fe200078ec0ff */
[----:B------:R-:W-:Y:S01]  /*2fb0*/  UIADD3 UR10, UR7, 0x1, UR32 ;  /* 0x00000001070a7890 */ /* 0x000fe2000fffe020 */
[----:B------:R-:W-:Y:S01]  /*2fc0*/  LEA.HI R3, R208, R209, RZ, 0x2 ;  /* 0x000000d1d0037211 */ /* 0x000fe200078f10ff */
[----:B------:R-:W0:Y:S01]  /*2fd0*/  LDGDEPBAR ;  /* 0x00000000000079af */ /* 0x000e220000000000 */
[----:B------:R-:W-:Y:S01]  /*2fe0*/  SHF.R.S32.HI R6, RZ, 0x1f, R206 ;  /* 0x0000001fff067819 */ /* 0x000fe200000114ce */
[----:B------:R-:W-:Y:S01]  /*2ff0*/  IMAD.IADD R0, R209, 0x1, -R0 ;  /* 0x00000001d1007824 */ /* 0x000fe200078e0a00 */
[----:B------:R-:W-:Y:S02]  /*3000*/  LOP3.LUT R3, R3, 0xfffffffc, RZ, 0xc0, !PT ;  /* 0xfffffffc03037812 */ /* 0x000fe400078ec0ff */
        /* <DEDUP_REMOVED lines=24> */
[----:B------:R-:W-:-:S02]  /*3190*/  IMAD.IADD R3, R0, 0x1, -R3 ;  /* 0x0000000100037824 */ /* 0x000fc400078e0a03 */
[----:B------:R-:W-:Y:S01]  /*31a0*/  IMAD.U32 R0, RZ, RZ, UR10 ;  /* 0x0000000aff007e24 */ /* 0x000fe2000f8e00ff */
[----:B------:R-:W-:Y:S01]  /*31b0*/  ULDC UR10, c[0x0][0x324] ;  /* 0x0000c900000a7ab9 */ /* 0x000fe20000000800 */
[----:B------:R-:W-:Y:S01]  /*31c0*/  IMAD.SHL.U32 R8, R3, 0x2, RZ ;  /* 0x0000000203087824 */ /* 0x000fe200078e00ff */
[----:B------:R-:W-:Y:S01]  /*31d0*/  ULOP3.LUT UR10, URZ, UR10, URZ, 0x33, !UPT ;  /* 0x0000000a3f0a7292 */ /* 0x000fe2000f8e333f */
[----:B------:R-:W-:-:S03]  /*31e0*/  IMAD.U32 R3, RZ, RZ, UR32 ;  /* 0x00000020ff037e24 */ /* 0x000fc6000f8e00ff */
[----:B------:R3:W-:Y:S01]  /*31f0*/  STL [R1+0x18], R8 ;  /* 0x0000180801007387 */ /* 0x0007e20000100800 */
[----:B------:R-:W-:Y:S02]  /*3200*/  IADD3 R0, R0, -UR12, -R8 ;  /* 0x8000000c00007c10 */ /* 0x000fe4000fffe808 */
[----:B------:R-:W-:Y:S02]  /*3210*/  IADD3 R11, -R8, UR7, R3 ;  /* 0x00000007080b7c10 */ /* 0x000fe4000fffe103 */
[C---:B-1----:R-:W-:Y:S02]  /*3220*/  IADD3 R10, R0.reuse, c[0x0][0x328], RZ ;  /* 0x0000ca00000a7a10 */ /* 0x042fe40007ffe0ff */
[----:B------:R-:W-:Y:S01]  /*3230*/  IADD3 R12, R0, UR10, RZ ;  /* 0x0000000a000c7c10 */ /* 0x000fe2000fffe0ff */
[----:B------:R-:W-:Y:S01]  /*3240*/  IMAD.IADD R0, R205, 0x1, R204 ;  /* 0x00000001cd007824 */ /* 0x000fe200078e02cc */
[----:B------:R-:W-:Y:S01]  /*3250*/  IADD3 R13, -R8, UR32, RZ ;  /* 0x00000020080d7c10 */ /* 0x000fe2000fffe1ff */
[----:B--2---:R-:W-:-:S02]  /*3260*/  IMAD.IADD R5, R10, 0x1, R6 ;  /* 0x000000010a057824 */ /* 0x004fc400078e0206 */
[----:B------:R-:W-:-:S03]  /*3270*/  IMAD.IADD R3, R12, 0x1, R6 ;  /* 0x000000010c037824 */ /* 0x000fc600078e0206 */
[----:B------:R-:W-:Y:S01]  /*3280*/  IMNMX R5, R5, R11, PT ;  /* 0x0000000b05057217 */ /* 0x000fe20003800200 */
[----:B------:R-:W-:Y:S05]  /*3290*/  @P0 BRA `(.L_x_977) ;  /* 0x0000015000000947 */ /* 0x000fea0003800000 */
[----:B------:R-:W-:Y:S01]  /*32a0*/  IMAD.U32 R7, RZ, RZ, UR12 ;  /* 0x0000000cff077e24 */ /* 0x000fe2000f8e00ff */
        /* <DEDUP_REMOVED lines=11> */
.L_x_979:
[----:B------:R-:W-:-:S04]  /*3360*/  MOV R7, c[0x0][0x32c] ;  /* 0x0000cb0000077a02 */ /* 0x000fc80000000f00 */
[----:B------:R-:W-:-:S13]  /*3370*/  ISETP.NE.AND P0, PT, R7, 0x1, PT ;  /* 0x000000010700780c */ /* 0x000fda0003f05270 */
[----:B------:R-:W-:-:S05]  /*3380*/  @P0 IMAD.HI.U32 R7, R6, c[0x0][0x330], RZ ;  /* 0x0000cc0006070a27 */ /* 0x000fca00078e00ff */
[----:B------:R-:W-:Y:S02]  /*3390*/  @P0 SHF.R.U32.HI R6, RZ, c[0x0][0x334], R7 ;  /* 0x0000cd00ff060a19 */ /* 0x000fe40000011607 */
.L_x_980:
[----:B------:R-:W-:Y:S05]  /*33a0*/  BSYNC B0 ;  /* 0x0000000000007941 */ /* 0x000fea0003800000 */
.L_x_978:
[----:B------:R-:W-:-:S05]  /*33b0*/  IMAD R6, R6, c[0x0][0x32c], R13 ;  /* 0x0000cb0006067a24 */ /* 0x000fca00078e020d */
[----:B------:R-:W-:Y:S02]  /*33c0*/  IADD3 R7, R6, c[0x0][0x32c], RZ ;  /* 0x0000cb0006077a10 */ /* 0x000fe40007ffe0ff */
[----:B------:R-:W-:Y:S02]  /*33d0*/  IMNMX R3, R3, R6, !PT ;  /* 0x0000000603037217 */ /* 0x000fe40007800200 */
[----:B------:R-:W-:Y:S02]  /*33e0*/  IMNMX R5, R5, R7, PT ;  /* 0x0000000705057217 */ /* 0x000fe40003800200 */
.L_x_977:
[----:B---3--:R-:W1:Y:S01]  /*33f0*/  SHFL.IDX PT, R8, R9, 0x1, 0x1c1f ;  /* 0x003c1f0009087f89 */ /* 0x008e6200000e0000 */
[----:B------:R-:W-:Y:S01]  /*3400*/  PLOP3.LUT P0, PT, PT, PT, UP0, 0x40, 0x0 ;  /* 0x000000000000781c */ /* 0x000fe20003f0e808 */
[--C-:B-1----:R-:W-:Y:S02]  /*3410*/  IMAD.IADD R7, R10, 0x1, R8.reuse ;  /* 0x000000010a077824 */ /* 0x102fe400078e0208 */
[----:B------:R-:W-:-:S03]  /*3420*/  IMAD.IADD R6, R12, 0x1, R8 ;  /* 0x000000010c067824 */ /* 0x000fc600078e0208 */
[----:B------:R-:W-:-:S07]  /*3430*/  IMNMX R7, R7, R11, PT ;  /* 0x0000000b07077217 */ /* 0x000fce0003800200 */
        /* <DEDUP_REMOVED lines=13> */
.L_x_983:
[----:B------:R-:W-:-:S04]  /*3510*/  MOV R14, c[0x0][0x32c] ;  /* 0x0000cb00000e7a02 */ /* 0x000fc80000000f00 */
[----:B------:R-:W-:-:S13]  /*3520*/  ISETP.NE.AND P0, PT, R14, 0x1, PT ;  /* 0x000000010e00780c */ /* 0x000fda0003f05270 */
[----:B------:R-:W-:-:S05]  /*3530*/  @P0 IMAD.HI.U32 R14, R8, c[0x0][0x330], RZ ;  /* 0x0000cc00080e0a27 */ /* 0x000fca00078e00ff */
[----:B------:R-:W-:Y:S02]  /*3540*/  @P0 SHF.R.U32.HI R8, RZ, c[0x0][0x334], R14 ;  /* 0x0000cd00ff080a19 */ /* 0x000fe4000001160e */
.L_x_984:
[----:B------:R-:W-:Y:S05]  /*3550*/  BSYNC B0 ;  /* 0x0000000000007941 */ /* 0x000fea0003800000 */
.L_x_982:
[----:B------:R-:W-:-:S05]  /*3560*/  IMAD R8, R8, c[0x0][0x32c], R13 ;  /* 0x0000cb0008087a24 */ /* 0x000fca00078e020d */
[----:B------:R-:W-:Y:S02]  /*3570*/  IADD3 R14, R8, c[0x0][0x32c], RZ ;  /* 0x0000cb00080e7a10 */ /* 0x000fe40007ffe0ff */
[----:B------:R-:W-:Y:S02]  /*3580*/  IMNMX R6, R6, R8, !PT ;  /* 0x0000000806067217 */ /* 0x000fe40007800200 */
[----:B------:R-:W-:Y:S02]  /*3590*/  IMNMX R7, R7, R14, PT ;  /* 0x0000000e07077217 */ /* 0x000fe40003800200 */
.L_x_981:
[----:B------:R-:W-:Y:S01]  /*35a0*/  UISETP.GE.AND UP2, UPT, UR32, 0x11, UPT ;  /* 0x000000112000788c */ /* 0x000fe2000bf46270 */
[----:B------:R-:W1:Y:S01]  /*35b0*/  SHFL.IDX PT, R8, R9, 0x2, 0x1c1f ;  /* 0x005c1f0009087f89 */ /* 0x000e6200000e0000 */
[----:B------:R-:W-:Y:S02]  /*35c0*/  UISETP.GE.AND UP6, UPT, UR32, 0x1, UPT ;  /* 0x000000012000788c */ /* 0x000fe4000bfc6270 */
[----:B------:R-:W-:Y:S02]  /*35d0*/  UP2UR UR27, UPR, URZ, 0x4 ;  /* 0x000000043f1b7883 */ /* 0x000fe40008000000 */
        /* <DEDUP_REMOVED lines=13> */
[----:B------:R-:W-:Y:S01]  /*36b0*/  UP2UR UR25, UPR, URZ, 0x4 ;  /* 0x000000043f197883 */ /* 0x000fe20008000000 */
[----:B------:R-:W-:Y:S01]  /*36c0*/  ISETP.GT.AND P6, PT, R3, 0x1, P6 ;  /* 0x000000010300780c */ /* 0x000fe200037c4270 */
[----:B------:R-:W-:Y:S01]  /*36d0*/  UP2UR UR31, UPR, URZ, 0x40 ;  /* 0x000000403f1f7883 */ /* 0x000fe20008000000 */
[----:B------:R-:W-:Y:S01]  /*36e0*/  FSEL R17, R92, -INF , !P0 ;  /* 0xff8000005c117808 */ /* 0x000fe20004000000 */
[----:B------:R-:W-:Y:S01]  /*36f0*/  UP2UR UR30, UPR, URZ, 0x20 ;  /* 0x000000203f1e7883 */ /* 0x000fe20008000000 */
[----:B------:R-:W-:Y:S01]  /*3700*/  PLOP3.LUT P0, PT, PT, PT, UP2, 0x40, 0x0 ;  /* 0x000000000000781c */ /* 0x000fe20003f0e828 */
[----:B------:R-:W-:Y:S01]  /*3710*/  UISETP.GE.AND UP2, UPT, UR32, 0x1a, UPT ;  /* 0x0000001a2000788c */ /* 0x000fe2000bf46270 */
[----:B------:R-:W-:Y:S01]  /*3720*/  PLOP3.LUT P5, PT, PT, PT, UP4, 0x40, 0x0 ;  /* 0x000000000000781c */ /* 0x000fe20003fae848 */
[----:B------:R-:W-:Y:S01]  /*3730*/  UP2UR UR29, UPR, URZ, 0x10 ;  /* 0x000000103f1d7883 */ /* 0x000fe20008000000 */
[----:B------:R-:W-:Y:S01]  /*3740*/  ISETP.LT.OR P6, PT, R5, 0x2, P6 ;  /* 0x000000020500780c */ /* 0x000fe200037c1670 */
[----:B------:R-:W-:Y:S01]  /*3750*/  UP2UR UR24, UPR, URZ, 0x4 ;  /* 0x000000043f187883 */ /* 0x000fe20008000000 */
[----:B------:R-:W-:Y:S01]  /*3760*/  ISETP.GT.AND P5, PT, R3, 0x8, P5 ;  /* 0x000000080300780c */ /* 0x000fe20002fa4270 */
[----:B------:R-:W-:Y:S01]  /*3770*/  UP2UR UR28, UPR, URZ, 0x8 ;  /* 0x000000083f1c7883 */ /* 0x000fe20008000000 */
[----:B------:R-:W-:Y:S01]  /*3780*/  FSEL R18, R93, -INF , !P6 ;  /* 0xff8000005d127808 */ /* 0x000fe20007000000 */
        /* <DEDUP_REMOVED lines=8> */
[----:B------:R-:W-:Y:S01]  /*3810*/  UISETP.GE.AND UP4, UPT, UR32, 0x52, UPT ;  /* 0x000000522000788c */ /* 0x000fe2000bf86270 */
[----:B------:R-:W-:Y:S01]  /*3820*/  FSEL R20, R88, -INF , !P5 ;  /* 0xff80000058147808 */ /* 0x000fe20006800000 */
[----:B------:R-:W-:Y:S01]  /*3830*/  UISETP.GE.AND UP3, UPT, UR32, 0x59, UPT ;  /* 0x000000592000788c */ /* 0x000fe2000bf66270 */
[----:B------:R-:W-:Y:S01]  /*3840*/  PLOP3.LUT P5, PT, PT, PT, UP2, 0x40, 0x0 ;  /* 0x000000000000781c */ /* 0x000fe20003fae828 */
[----:B------:R-:W-:Y:S01]  /*3850*/  UISETP.GE.AND UP2, UPT, UR32, 0x22, UPT ;  /* 0x000000222000788c */ /* 0x000fe2000bf46270 */
[----:B------:R-:W-:-:S02]  /*3860*/  ISETP.LT.OR P4, PT, R5, 0xa, P4 ;  /* 0x0000000a0500780c */ /* 0x000fc40002781670 */
[----:B------:R-:W-:Y:S01]  /*3870*/  ISETP.LT.OR P2, PT, R5, 0x11, P2 ;  /* 0x000000110500780c */ /* 0x000fe20001741670 */
[----:B------:R-:W-:Y:S01]  /*3880*/  UP2UR UR22, UPR, URZ, 0x4 ;  /* 0x000000043f167883 */ /* 0x000fe20008000000 */
[----:B------:R-:W-:Y:S02]  /*3890*/  FSEL R21, R89, -INF , !P4 ;  /* 0xff80000059157808 */ /* 0x000fe40006000000 */
[----:B------:R-:W-:Y:S01]  /*38a0*/  PLOP3.LUT P4, PT, PT, PT, UP2, 0x40, 0x0 ;  /* 0x000000000000781c */ /* 0x000fe20003f8e828 */
[----:B------:R-:W-:Y:S01]  /*38b0*/  UISETP.GE.AND UP2, UPT, UR32, 0x29, UPT ;  /* 0x000000292000788c */ /* 0x000fe2000bf46270 */
[----:B------:R-:W-:Y:S02]  /*38c0*/  ISETP.GT.AND P1, PT, R3, 0x11, P1 ;  /* 0x000000110300780c */ /* 0x000fe40000f24270 */
[----:B------:R-:W-:Y:S01]  /*38d0*/  FSEL R22, R80, -INF , !P2 ;  /* 0xff80000050167808 */ /* 0x000fe20005000000 */
[----:B------:R-:W-:Y:S01]  /*38e0*/  UP2UR UR21, UPR, URZ, 0x4 ;  /* 0x000000043f157883 */ /* 0x000fe20008000000 */
[----:B------:R-:W-:-:S02]  /*38f0*/  ISETP.LT.OR P1, PT, R5, 0x12, P1 ;  /* 0x000000120500780c */ /* 0x000fc40000f21670 */
[----:B------:R-:W-:Y:S01]  /*3900*/  PLOP3.LUT P2, PT, PT, PT, UP2, 0x40, 0x0 ;  /* 0x000000000000781c */ /* 0x000fe20003f4e828 */
[----:B------:R-:W-:Y:S01]  /*3910*/  UISETP.GE.AND UP2, UPT, UR32, 0x2a, UPT ;  /* 0x0000002a2000788c */ /* 0x000fe2000bf46270 */
[----:B------:R-:W-:Y:S02]  /*3920*/  ISETP.GT.AND P0, PT, R3, 0x18, P0 ;  /* 0x000000180300780c */ /* 0x000fe40000704270 */
[----:B------:R-:W-:Y:S01]  /*3930*/  FSEL R23, R81, -INF , !P1 ;  /* 0xff80000051177808 */ /* 0x000fe20004800000 */
[----:B------:R-:W-:Y:S01]  /*3940*/  UP2UR UR20, UPR, URZ, 0x4 ;  /* 0x000000043f147883 */ /* 0x000fe20008000000 */
[----:B------:R-:W-:Y:S02]  /*3950*/  ISETP.LT.OR P0, PT, R5, 0x19, P0 ;  /* 0x000000190500780c */ /* 0x000fe40000701670 */
[----:B------:R-:W-:Y:S01]  /*3960*/  PLOP3.LUT P1, PT, PT, PT, UP2, 0x40, 0x0 ;  /* 0x000000000000781c */ /* 0x000fe20003f2e828 */
[----:B------:R-:W-:Y:S01]  /*3970*/  UISETP.GE.AND UP2, UPT, UR32, 0x31, UPT ;  /* 0x000000312000788c */ /* 0x000fe2000bf46270 */
[----:B------:R-:W-:-:S02]  /*3980*/  ISETP.GT.AND P6, PT, R3, 0x19, P6 ;  /* 0x000000190300780c */ /* 0x000fc400037c4270 */
[----:B------:R-:W-:Y:S01]  /*3990*/  FSEL R24, R72, -INF , !P0 ;  /* 0xff80000048187808 */ /* 0x000fe20004000000 */
[----:B------:R-:W-:Y:S01]  /*39a0*/  UP2UR UR19, UPR, URZ, 0x4 ;  /* 0x000000043f137883 */ /* 0x000fe20008000000 */
[----:B------:R-:W-:Y:S02]  /*39b0*/  ISETP.LT.OR P6, PT, R5, 0x1a, P6 ;  /* 0x0000001a0500780c */ /* 0x000fe400037c1670 */
        /* <DEDUP_REMOVED lines=32> */
[----:B------:R-:W-:-:S02]  /*3bc0*/  FSEL R43, R60, -INF , !P0 ;  /* 0xff8000003c2b7808 */ /* 0x000fc40004000000 */
[C---:B------:R-:W-:Y:S01]  /*3bd0*/  ISETP.GT.AND P6, PT, R3.reuse, 0x31, P6 ;  /* 0x000000310300780c */ /* 0x040fe200037c4270 */
[----:B------:R-:W-:Y:S01]  /*3be0*/  UP2UR UR13, UPR, URZ, 0x4 ;  /* 0x000000043f0d7883 */ /* 0x000fe20008000000 */
[C---:B------:R-:W-:Y:S02]  /*3bf0*/  ISETP.GT.AND P5, PT, R3.reuse, 0x38, P5 ;  /* 0x000000380300780c */ /* 0x040fe40002fa4270 */
[----:B------:R-:W-:Y:S01]  /*3c00*/  PLOP3.LUT P0, PT, PT, PT, UP2, 0x40, 0x0 ;  /* 0x000000000000781c */ /* 0x000fe20003f0e828 */
[----:B------:R-:W-:Y:S01]  /*3c10*/  UISETP.GE.AND UP2, UPT, UR32, 0x5a, UPT ;  /* 0x0000005a2000788c */ /* 0x000fe2000bf46270 */
[C---:B------:R-:W-:Y:S02]  /*3c20*/  ISETP.GT.AND P4, PT, R3.reuse, 0x39, P4 ;  /* 0x000000390300780c */ /* 0x040fe40002784270 */
[C---:B------:R-:W-:Y:S02]  /*3c30*/  ISETP.GT.AND P0, PT, R3.reuse, 0x48, P0 ;  /* 0x000000480300780c */ /* 0x040fe40000704270 */
[----:B------:R-:W-:-:S02]  /*3c40*/  ISETP.GT.AND P2, PT, R3, 0x40, P2 ;  /* 0x000000400300780c */ /* 0x000fc40001744270 */
[----:B------:R-:W-:Y:S02]  /*3c50*/  ISETP.GT.AND P1, PT, R3, 0x41, P1 ;  /* 0x000000410300780c */ /* 0x000fe40000f24270 */
[C---:B------:R-:W-:Y:S02]  /*3c60*/  ISETP.LT.OR P0, PT, R5.reuse, 0x49, P0 ;  /* 0x000000490500780c */ /* 0x040fe40000701670 */
[C---:B------:R-:W-:Y:S02]  /*3c70*/  ISETP.LT.OR P6, PT, R5.reuse, 0x32, P6 ;  /* 0x000000320500780c */ /* 0x040fe400037c1670 */
[C---:B------:R-:W-:Y:S02]  /*3c80*/  ISETP.LT.OR P5, PT, R5.reuse, 0x39, P5 ;  /* 0x000000390500780c */ /* 0x040fe40002fa1670 */
[C---:B------:R-:W-:Y:S02]  /*3c90*/  ISETP.LT.OR P4, PT, R5.reuse, 0x3a, P4 ;  /* 0x0000003a0500780c */ /* 0x040fe40002781670 */
[----:B------:R-:W-:-:S02]  /*3ca0*/  ISETP.LT.OR P2, PT, R5, 0x41, P2 ;  /* 0x000000410500780c */ /* 0x000fc40001741670 */
[----:B------:R-:W-:Y:S02]  /*3cb0*/  ISETP.LT.OR P1, PT, R5, 0x42, P1 ;  /* 0x000000420500780c */ /* 0x000fe40000f21670 */
[----:B------:R-:W-:Y:S02]  /*3cc0*/  FSEL R190, R48, -INF , !P0 ;  /* 0xff80000030be7808 */ /* 0x000fe40004000000 */
[----:B------:R-:W-:Y:S02]  /*3cd0*/  FSEL R110, R61, -INF , !P6 ;  /* 0xff8000003d6e7808 */ /* 0x000fe40007000000 */
[----:B------:R-:W-:Y:S02]  /*3ce0*/  FSEL R113, R56, -INF , !P5 ;  /* 0xff80000038717808 */ /* 0x000fe40006800000 */
[----:B------:R-:W-:Y:S02]  /*3cf0*/  FSEL R119, R57, -INF , !P4 ;  /* 0xff80000039777808 */ /* 0x000fe40006000000 */
[----:B------:R-:W-:-:S02]  /*3d00*/  FSEL R162, R52, -INF , !P2 ;  /* 0xff80000034a27808 */ /* 0x000fc40005000000 */
[----:B------:R-:W-:Y:S02]  /*3d10*/  FSEL R192, R53, -INF , !P1 ;  /* 0xff80000035c07808 */ /* 0x000fe40004800000 */
[----:B------:R-:W-:Y:S02]  /*3d20*/  PLOP3.LUT P0, PT, PT, PT, UP0, 0x40, 0x0 ;  /* 0x000000000000781c */ /* 0x000fe40003f0e808 */
[----:B------:R-:W-:Y:S02]  /*3d30*/  PLOP3.LUT P6, PT, PT, PT, UP6, 0x40, 0x0 ;  /* 0x000000000000781c */ /* 0x000fe40003fce868 */
[----:B------:R-:W-:Y:S02]  /*3d40*/  PLOP3.LUT P5, PT, PT, PT, UP5, 0x40, 0x0 ;  /* 0x000000000000781c */ /* 0x000fe40003fae858 */
[----:B------:R-:W-:Y:S02]  /*3d50*/  PLOP3.LUT P4, PT, PT, PT, UP4, 0x40, 0x0 ;  /* 0x000000000000781c */ /* 0x000fe40003f8e848 */
[----:B------:R-:W-:-:S02]  /*3d60*/  PLOP3.LUT P2, PT, PT, PT, UP3, 0x40, 0x0 ;  /* 0x000000000000781c */ /* 0x000fc40003f4e838 */
[----:B------:R-:W-:Y:S02]  /*3d70*/  PLOP3.LUT P1, PT, PT, PT, UP2, 0x40, 0x0 ;  /* 0x000000000000781c */ /* 0x000fe40003f2e828 */
[C---:B------:R-:W-:Y:S02]  /*3d80*/  ISETP.GT.AND P6, PT, R3.reuse, 0x49, P6 ;  /* 0x000000490300780c */ /* 0x040fe400037c4270 */
[C---:B------:R-:W-:Y:S02]  /*3d90*/  ISETP.GT.AND P5, PT, R3.reuse, 0x50, P5 ;  /* 0x000000500300780c */ /* 0x040fe40002fa4270 */
[C---:B------:R-:W-:Y:S02]  /*3da0*/  ISETP.GT.AND P4, PT, R3.reuse, 0x51, P4 ;  /* 0x000000510300780c */ /* 0x040fe40002784270 */
[C---:B------:R-:W-:Y:S02]  /*3db0*/  ISETP.GT.AND P2, PT, R3.reuse, 0x58, P2 ;  /* 0x000000580300780c */ /* 0x040fe40001744270 */
[----:B------:R-:W-:Y:S01]  /*3dc0*/  ISETP.GT.AND P1, PT, R3, 0x59, P1 ;  /* 0x000000590300780c */ /* 0x000fe20000f24270 */
[----:B-1----:R-:W-:Y:S01]  /*3dd0*/  IMAD.IADD R3, R12, 0x1, R8 ;  /* 0x000000010c037824 */ /* 0x002fe200078e0208 */
[----:B------:R-:W-:-:S02]  /*3de0*/  ISETP.LT.OR P6, PT, R5, 0x4a, P6 ;  /* 0x0000004a0500780c */ /* 0x000fc400037c1670 */
[C---:B------:R-:W-:Y:S02]  /*3df0*/  ISETP.LT.OR P5, PT, R5.reuse, 0x51, P5 ;  /* 0x000000510500780c */ /* 0x040fe40002fa1670 */
[C---:B------:R-:W-:Y:S02]  /*3e00*/  ISETP.LT.OR P4, PT, R5.reuse, 0x52, P4 ;  /* 0x000000520500780c */ /* 0x040fe40002781670 */
[C---:B------:R-:W-:Y:S02]  /*3e10*/  ISETP.LT.OR P2, PT, R5.reuse, 0x59, P2 ;  /* 0x000000590500780c */ /* 0x040fe40001741670 */
[----:B------:R-:W-:Y:S01]  /*3e20*/  ISETP.LT.OR P1, PT, R5, 0x5a, P1 ;  /* 0x0000005a0500780c */ /* 0x000fe20000f21670 */
[----:B------:R-:W-:Y:S01]  /*3e30*/  IMAD.IADD R5, R10, 0x1, R8 ;  /* 0x000000010a057824 */ /* 0x000fe200078e0208 */
[----:B------:R-:W-:Y:S02]  /*3e40*/  FSEL R194, R49, -INF , !P6 ;  /* 0xff80000031c27808 */ /* 0x000fe40007000000 */
[----:B------:R-:W-:-:S02]  /*3e50*/  FSEL R195, R32, -INF , !P5 ;  /* 0xff80000020c37808 */ /* 0x000fc40006800000 */
[----:B------:R-:W-:Y:S02]  /*3e60*/  IMNMX R5, R5, R11, PT ;  /* 0x0000000b05057217 */ /* 0x000fe40003800200 */
[----:B------:R-:W-:Y:S02]  /*3e70*/  FSEL R196, R33, -INF , !P4 ;  /* 0xff80000021c47808 */ /* 0x000fe40006000000 */
[----:B------:R-:W-:Y:S02]  /*3e80*/  FSEL R204, R28, -INF , !P2 ;  /* 0xff8000001ccc7808 */ /* 0x000fe40005000000 */
[----:B------:R-:W-:Y:S01]  /*3e90*/  FSEL R207, R29, -INF , !P1 ;  /* 0xff8000001dcf7808 */ /* 0x000fe20004800000 */
        /* <DEDUP_REMOVED lines=13> */
.L_x_987:
[----:B------:R-:W-:-:S04]  /*3f70*/  MOV R14, c[0x0][0x32c] ;  /* 0x0000cb00000e7a02 */ /* 0x000fc80000000f00 */
[----:B------:R-:W-:-:S13]  /*3f80*/  ISETP.NE.AND P0, PT, R14, 0x1, PT ;  /* 0x000000010e00780c */ /* 0x000fda0003f05270 */
[----:B------:R-:W-:-:S05]  /*3f90*/  @P0 IMAD.HI.U32 R14, R8, c[0x0][0x330], RZ ;  /* 0x0000cc00080e0a27 */ /* 0x000fca00078e00ff */
[----:B------:R-:W-:Y:S02]  /*3fa0*/  @P0 SHF.R.U32.HI R8, RZ, c[0x0][0x334], R14 ;  /* 0x0000cd00ff080a19 */ /* 0x000fe4000001160e */
.L_x_988:
[----:B------:R-:W-:Y:S05]  /*3fb0*/  BSYNC B0 ;  /* 0x0000000000007941 */ /* 0x000fea0003800000 */
.L_x_986:
[----:B------:R-:W-:-:S05]  /*3fc0*/  IMAD R8, R8, c[0x0][0x32c], R13 ;  /* 0x0000cb0008087a24 */ /* 0x000fca00078e020d */
[----:B------:R-:W-:Y:S02]  /*3fd0*/  IADD3 R14, R8, c[0x0][0x32c], RZ ;  /* 0x0000cb00080e7a10 */ /* 0x000fe40007ffe0ff */
[----:B------:R-:W-:Y:S02]  /*3fe0*/  IMNMX R3, R3, R8, !PT ;  /* 0x0000000803037217 */ /* 0x000fe40007800200 */
[----:B------:R-:W-:Y:S02]  /*3ff0*/  IMNMX R5, R5, R14, PT ;  /* 0x0000000e05057217 */ /* 0x000fe40003800200 */
.L_x_985:
[----:B------:R-:W-:Y:S02]  /*4000*/  UP2UR UR38, UPR, URZ, 0x40 ;  /* 0x000000403f267883 */ /* 0x000fe40008000000 */
[----:B------:R-:W-:Y:S02]  /*4010*/  UISETP.NE.AND UP6, UPT, UR26, URZ, UPT ;  /* 0x0000003f1a00728c */ /* 0x000fe4000bfc5270 */
[----:B------:R-:W-:Y:S02]  /*4020*/  UP2UR UR34, UPR, URZ, 0x4 ;  /* 0x000000043f227883 */ /* 0x000fe40008000000 */
[----:B------:R-:W-:-:S02]  /*4030*/  UP2UR UR39, UPR, URZ, 0x40 ;  /* 0x000000403f277883 */ /* 0x000fc40008000000 */
[----:B------:R-:W-:Y:S02]  /*4040*/  UISETP.NE.AND UP2, UPT, UR30, URZ, UPT ;  /* 0x0000003f1e00728c */ /* 0x000fe4000bf45270 */
[----:B------:R-:W-:Y:S02]  /*4050*/  UISETP.NE.AND UP6, UPT, UR31, URZ, UPT ;  /* 0x0000003f1f00728c */ /* 0x000fe4000bfc5270 */
[----:B------:R-:W-:Y:S02]  /*4060*/  UP2UR UR36, UPR, URZ, 0x10 ;  /* 0x000000103f247883 */ /* 0x000fe40008000000 */
[----:B------:R-:W-:Y:S01]  /*4070*/  PLOP3.LUT P0, PT, PT, PT, UP2, 0x40, 0x0 ;  /* 0x000000000000781c */ /* 0x000fe20003f0e828 */
[----:B------:R-:W-:Y:S01]  /*4080*/  UISETP.NE.AND UP4, UPT, UR28, URZ, UPT ;  /* 0x0000003f1c00728c */ /* 0x000fe2000bf85270 */
[----:B------:R-:W-:Y:S01]  /*4090*/  PLOP3.LUT P1, PT, PT, PT, UP6, 0x40, 0x0 ;  /* 0x000000000000781c */ /* 0x000fe20003f2e868 */
[----:B------:R-:W-:Y:S01]  /*40a0*/  UP2UR UR35, UPR, URZ, 0x8 ;  /* 0x000000083f237883 */ /* 0x000fe20008000000 */
[C---:B------:R-:W-:Y:S01]  /*40b0*/  ISETP.GT.AND P0, PT, R6.reuse, 0x1, P0 ;  /* 0x000000010600780c */ /* 0x040fe20000704270 */
[----:B------:R-:W-:Y:S01]  /*40c0*/  UISETP.NE.AND UP3, UPT, UR29, URZ, UPT ;  /* 0x0000003f1d00728c */ /* 0x000fe2000bf65270 */
[C---:B------:R-:W-:Y:S01]  /*40d0*/  ISETP.GT.AND P1, PT, R6.reuse, RZ, P1 ;  /* 0x000000ff0600720c */ /* 0x040fe20000f24270 */
[----:B------:R-:W-:Y:S01]  /*40e0*/  UP2UR UR37, UPR, URZ, 0x20 ;  /* 0x000000203f257883 */ /* 0x000fe20008000000 */
[C---:B------:R-:W-:Y:S01]  /*40f0*/  ISETP.LT.OR P0, PT, R7.reuse, 0x2, P0 ;  /* 0x000000020700780c */ /* 0x040fe20000701670 */
[----:B------:R-:W-:Y:S01]  /*4100*/  UISETP.NE.AND UP6, UPT, UR39, URZ, UPT ;  /* 0x0000003f2700728c */ /* 0x000fe2000bfc5270 */
[----:B------:R-:W-:Y:S01]  /*4110*/  PLOP3.LUT P2, PT, PT, PT, UP4, 0x40, 0x0 ;  /* 0x000000000000781c */ /* 0x000fe20003f4e848 */
[----:B------:R-:W-:Y:S01]  /*4120*/  UISETP.NE.AND UP5, UPT, UR27, URZ, UPT ;  /* 0x0000003f1b00728c */ /* 0x000fe2000bfa5270 */
[----:B------:R-:W-:Y:S01]  /*4130*/  ISETP.LT.OR P1, PT, R7, 0x1, P1 ;  /* 0x000000010700780c */ /* 0x000fe20000f21670 */
[----:B------:R-:W-:Y:S01]  /*4140*/  UISETP.NE.AND UP4, UPT, UR22, URZ, UPT ;  /* 0x0000003f1600728c */ /* 0x000fe2000bf85270 */
[----:B------:R-:W-:Y:S01]  /*4150*/  PLOP3.LUT P4, PT, PT, PT, UP3, 0x40, 0x0 ;  /* 0x000000000000781c */ /* 0x000fe20003f8e838 */
[----:B------:R-:W-:Y:S01]  /*4160*/  UISETP.NE.AND UP3, UPT, UR24, URZ, UPT ;  /* 0x0000003f1800728c */ /* 0x000fe2000bf65270 */
[----:B------:R-:W-:Y:S01]  /*4170*/  FSEL R15, R95, -INF , !P0 ;  /* 0xff8000005f0f7808 */ /* 0x000fe20004000000 */
[----:B------:R-:W-:Y:S01]  /*4180*/  UISETP.NE.AND UP2, UPT, UR23, URZ, UPT ;  /* 0x0000003f1700728c */ /* 0x000fe2000bf45270 */
[----:B------:R-:W-:Y:S01]  /*4190*/  ISETP.GT.AND P2, PT, R6, 0x9, P2 ;  /* 0x000000090600780c */ /* 0x000fe20001744270 */
[----:B------:R-:W-:Y:S01]  /*41a0*/  UP2UR UR33, UPR, URZ, 0x1 ;  /* 0x000000013f217883 */ /* 0x000fe20008000000 */
[----:B------:R-:W-:Y:S01]  /*41b0*/  FSEL R14, R94, -INF , !P1 ;  /* 0xff8000005e0e7808 */ /* 0x000fe20004800000 */
[----:B------:R-:W-:Y:S01]  /*41c0*/  UISETP.NE.AND UP0, UPT, UR14, URZ, UPT ;  /* 0x0000003f0e00728c */ /* 0x000fe2000bf05270 */
[----:B------:R-:W-:Y:S01]  /*41d0*/  PLOP3.LUT P0, PT, PT, PT, UP6, 0x40, 0x0 ;  /* 0x000000000000781c */ /* 0x000fe20003f0e868 */
[----:B------:R-:W-:Y:S01]  /*41e0*/  UISETP.NE.AND UP6, UPT, UR19, URZ, UPT ;  /* 0x0000003f1300728c */ /* 0x000fe2000bfc5270 */
[----:B------:R-:W-:Y:S01]  /*41f0*/  PLOP3.LUT P1, PT, PT, PT, UP5, 0x40, 0x0 ;  /* 0x000000000000781c */ /* 0x000fe20003f2e858 */
[----:B------:R-:W-:Y:S01]  /*4200*/  UISETP.NE.AND UP5, UPT, UR25, URZ, UPT ;  /* 0x0000003f1900728c */ /* 0x000fe2000bfa5270 */
[C---:B------:R-:W-:Y:S01]  /*4210*/  ISETP.GT.AND P4, PT, R6.reuse, 0x8, P4 ;  /* 0x000000080600780c */ /* 0x040fe20002784270 */
[----:B------:R-:W-:Y:S01]  /*4220*/  UP2UR UR32, UPR, URZ, 0x2 ;  /* 0x000000023f207883 */ /* 0x000fe20008000000 */
[----:B------:R-:W-:Y:S01]  /*4230*/  ISETP.LT.OR P2, PT, R7, 0xa, P2 ;  /* 0x0000000a0700780c */ /* 0x000fe20001741670 */
[----:B------:R-:W-:Y:S01]  /*4240*/  UISETP.NE.AND UP1, UPT, UR13, URZ, UPT ;  /* 0x0000003f0d00728c */ /* 0x000fe2000bf25270 */
[----:B------:R-:W-:-:S02]  /*4250*/  ISETP.GT.AND P0, PT, R6, 0x11, P0 ;  /* 0x000000110600780c */ /* 0x000fc40000704270 */
[----:B------:R-:W-:Y:S02]  /*4260*/  ISETP.GT.AND P1, PT, R6, 0x10, P1 ;  /* 0x000000100600780c */ /* 0x000fe40000f24270 */
[----:B------:R-:W-:Y:S02]  /*4270*/  ISETP.LT.OR P4, PT, R7, 0x9, P4 ;  /* 0x000000090700780c */ /* 0x000fe40002781670 */
[----:B------:R-:W-:Y:S02]  /*4280*/  FSEL R19, R91, -INF , !P2 ;  /* 0xff8000005b137808 */ /* 0x000fe40005000000 */
[C---:B------:R-:W-:Y:S02]  /*4290*/  ISETP.LT.OR P0, PT, R7.reuse, 0x12, P0 ;  /* 0x000000120700780c */ /* 0x040fe40000701670 */
[----:B------:R-:W-:Y:S01]  /*42a0*/  PLOP3.LUT P2, PT, PT, PT, UP3, 0x40, 0x0 ;  /* 0x000000000000781c */ /* 0x000fe20003f4e838 */
[----:B------:R-:W-:Y:S01]  /*42b0*/  UISETP.NE.AND UP3, UPT, UR21, URZ, UPT ;  /* 0x0000003f1500728c */ /* 0x000fe2000bf65270 */
[----:B------:R-:W-:-:S02]  /*42c0*/  ISETP.LT.OR P1, PT, R7, 0x11, P1 ;  /* 0x000000110700780c */ /* 0x000fc40000f21670 */
[----:B------:R-:W-:Y:S02]  /*42d0*/  FSEL R16, R90, -INF , !P4 ;  /* 0xff8000005a107808 */ /* 0x000fe40006000000 */
[----:B------:R-:W-:Y:S01]  /*42e0*/  PLOP3.LUT P4, PT, PT, PT, UP5, 0x40, 0x0 ;  /* 0x000000000000781c */ /* 0x000fe20003f8e858 */
[----:B------:R-:W-:Y:S01]  /*42f0*/  UISETP.NE.AND UP5, UPT, UR18, URZ, UPT ;  /* 0x0000003f1200728c */ /* 0x000fe2000bfa5270 */
[----:B------:R-:W-:Y:S02]  /*4300*/  FSEL R27, R83, -INF , !P0 ;  /* 0xff800000531b7808 */ /* 0x000fe40004000000 */
[----:B------:R-:W-:Y:S02]  /*4310*/  ISETP.GT.AND P2, PT, R6, 0x19, P2 ;  /* 0x000000190600780c */ /* 0x000fe40001744270 */
[----:B------:R-:W-:Y:S02]  /*4320*/  FSEL R25, R82, -INF , !P1 ;  /* 0xff80000052197808 */ /* 0x000fe40004800000 */
[----:B------:R-:W-:Y:S01]  /*4330*/  PLOP3.LUT P0, PT, PT, PT, UP4, 0x40, 0x0 ;  /* 0x000000000000781c */ /* 0x000fe20003f0e848 */
[----:B------:R-:W-:Y:S01]  /*4340*/  UISETP.NE.AND UP4, UPT, UR17, URZ, UPT ;  /* 0x0000003f1100728c */ /* 0x000fe2000bf85270 */
[----:B------:R-:W-:Y:S01]  /*4350*/  PLOP3.LUT P1, PT, PT, PT, UP2, 0x40, 0x0 ;  /* 0x000000000000781c */ /* 0x000fe20003f2e828 */
[----:B------:R-:W-:Y:S01]  /*4360*/  UISETP.NE.AND UP2, UPT, UR20, URZ, UPT ;  /* 0x0000003f1400728c */ /* 0x000fe2000bf45270 */
[----:B------:R-:W-:-:S02]  /*4370*/  ISETP.GT.AND P4, PT, R6, 0x18, P4 ;  /* 0x000000180600780c */ /* 0x000fc40002784270 */
[C---:B------:R-:W-:Y:S02]  /*4380*/  ISETP.LT.OR P2, PT, R7.reuse, 0x1a, P2 ;  /* 0x0000001a0700780c */ /* 0x040fe40001741670 */
[C---:B------:R-:W-:Y:S02]  /*4390*/  ISETP.GT.AND P0, PT, R6.reuse, 0x21, P0 ;  /* 0x000000210600780c */ /* 0x040fe40000704270 */
[----:B------:R-:W-:Y:S02]  /*43a0*/  ISETP.GT.AND P1, PT, R6, 0x20, P1 ;  /* 0x000000200600780c */ /* 0x000fe40000f24270 */
[----:B------:R-:W-:Y:S02]  /*43b0*/  ISETP.LT.OR P4, PT, R7, 0x19, P4 ;  /* 0x000000190700780c */ /* 0x000fe40002781670 */
[----:B------:R-:W-:Y:S02]  /*43c0*/  FSEL R32, R75, -INF , !P2 ;  /* 0xff8000004b207808 */ /* 0x000fe40005000000 */
[----:B------:R-:W-:-:S02]  /*43d0*/  ISETP.LT.OR P0, PT, R7, 0x22, P0 ;  /* 0x000000220700780c */ /* 0x000fc40000701670 */
[----:B------:R-:W-:Y:S01]  /*43e0*/  PLOP3.LUT P2, PT, PT, PT, UP2, 0x40, 0x0 ;  /* 0x000000000000781c */ /* 0x000fe20003f4e828 */
[----:B------:R-:W-:Y:S01]  /*43f0*/  UISETP.NE.AND UP2, UPT, UR15, URZ, UPT ;  /* 0x0000003f0f00728c */ /* 0x000fe2000bf45270 */
[----:B------:R-:W-:Y:S02]  /*4400*/  ISETP.LT.OR P1, PT, R7, 0x21, P1 ;  /* 0x000000210700780c */ /* 0x000fe40000f21670 */
[----:B------:R-:W-:Y:S02]  /*4410*/  FSEL R28, R74, -INF , !P4 ;  /* 0xff8000004a1c7808 */ /* 0x000fe40006000000 */
[----:B------:R-:W-:Y:S01]  /*4420*/  PLOP3.LUT P4, PT, PT, PT, UP3, 0x40, 0x0 ;  /* 0x000000000000781c */ /* 0x000fe20003f8e838 */
[----:B------:R-:W-:Y:S01]  /*4430*/  UISETP.NE.AND UP3, UPT, UR16, URZ, UPT ;  /* 0x0000003f1000728c */ /* 0x000fe2000bf65270 */
[----:B------:R-:W-:Y:S02]  /*4440*/  FSEL R57, R71, -INF , !P0 ;  /* 0xff80000047397808 */ /* 0x000fe40004000000 */
[----:B------:R-:W-:-:S02]  /*4450*/  ISETP.GT.AND P2, PT, R6, 0x29, P2 ;  /* 0x000000290600780c */ /* 0x000fc40001744270 */
[----:B------:R-:W-:Y:S01]  /*4460*/  PLOP3.LUT P0, PT, PT, PT, UP5, 0x40, 0x0 ;  /* 0x000000000000781c */ /* 0x000fe20003f0e858 */
[----:B------:R-:W-:Y:S01]  /*4470*/  UISETP.NE.AND UP5, UPT, UR37, URZ, UPT ;  /* 0x0000003f2500728c */ /* 0x000fe2000bfa5270 */
[----:B------:R-:W-:Y:S02]  /*4480*/  FSEL R56, R70, -INF , !P1 ;  /* 0xff80000046387808 */ /* 0x000fe40004800000 */
[----:B------:R-:W-:Y:S01]  /*4490*/  PLOP3.LUT P1, PT, PT, PT, UP6, 0x40, 0x0 ;  /* 0x000000000000781c */ /* 0x000fe20003f2e868 */
[----:B------:R-:W-:Y:S01]  /*44a0*/  UISETP.NE.AND UP6, UPT, UR38, URZ, UPT ;  /* 0x0000003f2600728c */ /* 0x000fe2000bfc5270 */
[C---:B------:R-:W-:Y:S01]  /*44b0*/  ISETP.GT.AND P4, PT, R6.reuse, 0x28, P4 ;  /* 0x000000280600780c */ /* 0x040fe20002784270 */
[----:B------:R-:W-:Y:S01]  /*44c0*/  UP2UR UR37, UPR, URZ, 0x20 ;  /* 0x000000203f257883 */ /* 0x000fe20008000000 */
[----:B------:R-:W-:Y:S02]  /*44d0*/  ISETP.LT.OR P2, PT, R7, 0x2a, P2 ;  /* 0x0000002a0700780c */ /* 0x000fe40001741670 */
[----:B------:R-:W-:-:S02]  /*44e0*/  ISETP.GT.AND P0, PT, R6, 0x31, P0 ;  /* 0x000000310600780c */ /* 0x000fc40000704270 */
[----:B------:R-:W-:Y:S02]  /*44f0*/  ISETP.GT.AND P1, PT, R6, 0x30, P1 ;  /* 0x000000300600780c */ /* 0x000fe40000f24270 */
[----:B------:R-:W-:Y:S02]  /*4500*/  ISETP.LT.OR P4, PT, R7, 0x29, P4 ;  /* 0x000000290700780c */ /* 0x000fe40002781670 */
[----:B------:R-:W-:Y:S02]  /*4510*/  FSEL R72, R67, -INF , !P2 ;  /* 0xff80000043487808 */ /* 0x000fe40005000000 */
[C---:B------:R-:W-:Y:S02]  /*4520*/  ISETP.LT.OR P0, PT, R7.reuse, 0x32, P0 ;  /* 0x000000320700780c */ /* 0x040fe40000701670 */
[----:B------:R-:W-:Y:S01]  /*4530*/  PLOP3.LUT P2, PT, PT, PT, UP3, 0x40, 0x0 ;  /* 0x000000000000781c */ /* 0x000fe20003f4e838 */
[----:B------:R-:W-:Y:S01]  /*4540*/  UISETP.NE.AND UP3, UPT, UR35, URZ, UPT ;  /* 0x0000003f2300728c */ /* 0x000fe2000bf65270 */
[----:B------:R-:W-:Y:S01]  /*4550*/  ISETP.LT.OR P1, PT, R7, 0x31, P1 ;  /* 0x000000310700780c */ /* 0x000fe20000f21670 */
[----:B------:R-:W-:Y:S01]  /*4560*/  UP2UR UR35, UPR, URZ, 0x2 ;  /* 0x000000023f237883 */ /* 0x000fe20008000000 */
[----:B------:R-:W-:Y:S01]  /*4570*/  FSEL R64, R66, -INF , !P4 ;  /* 0xff80000042407808 */ /* 0x000fe20006000000 */
[----:B------:R-:W-:Y:S01]  /*4580*/  UP2UR UR39, UPR, URZ, 0x8 ;  /* 0x000000083f277883 */ /* 0x000fe20008000000 */
[----:B------:R-:W-:Y:S01]  /*4590*/  PLOP3.LUT P4, PT, PT, PT, UP4, 0x40, 0x0 ;  /* 0x000000000000781c */ /* 0x000fe20003f8e848 */
[----:B------:R-:W-:Y:S01]  /*45a0*/  UISETP.NE.AND UP4, UPT, UR36, URZ, UPT ;  /* 0x0000003f2400728c */ /* 0x000fe2000bf85270 */
[----:B------:R-:W-:Y:S01]  /*45b0*/  FSEL R75, R63, -INF , !P0 ;  /* 0xff8000003f4b7808 */ /* 0x000fe20004000000 */
[----:B------:R-:W-:Y:S01]  /*45c0*/  UP2UR UR36, UPR, URZ, 0x40 ;  /* 0x000000403f247883 */ /* 0x000fe20008000000 */
[----:B------:R-:W-:Y:S01]  /*45d0*/  ISETP.GT.AND P2, PT, R6, 0x39, P2 ;  /* 0x000000390600780c */ /* 0x000fe20001744270 */
[----:B------:R-:W-:Y:S01]  /*45e0*/  UP2UR UR38, UPR, URZ, 0x10 ;  /* 0x000000103f267883 */ /* 0x000fe20008000000 */
[----:B------:R-:W-:-:S02]  /*45f0*/  PLOP3.LUT P0, PT, PT, PT, UP0, 0x40, 0x0 ;  /* 0x000000000000781c */ /* 0x000fc40003f0e808 */
[----:B------:R-:W-:Y:S02]  /*4600*/  FSEL R73, R62, -INF , !P1 ;  /* 0xff8000003e497808 */ /* 0x000fe40004800000 */
[----:B------:R-:W-:Y:S01]  /*4610*/  PLOP3.LUT P1, PT, PT, PT, UP2, 0x40, 0x0 ;  /* 0x000000000000781c */ /* 0x000fe20003f2e828 */
[----:B------:R-:W-:Y:S01]  /*4620*/  UISETP.NE.AND UP2, UPT, UR34, URZ, UPT ;  /* 0x0000003f2200728c */ /* 0x000fe2000bf45270 */
[C---:B------:R-:W-:Y:S01]  /*4630*/  ISETP.GT.AND P4, PT, R6.reuse, 0x38, P4 ;  /* 0x000000380600780c */ /* 0x040fe20002784270 */
[----:B------:R-:W-:Y:S01]  /*4640*/  UP2UR UR34, UPR, URZ, 0x1 ;  /* 0x000000013f227883 */ /* 0x000fe20008000000 */
[C---:B------:R-:W-:Y:S01]  /*4650*/  ISETP.LT.OR P2, PT, R7.reuse, 0x3a, P2 ;  /* 0x0000003a0700780c */ /* 0x040fe20001741670 */
[----:B------:R-:W-:Y:S01]  /*4660*/  UISETP.NE.AND UP0, UPT, UR23, URZ, UPT ;  /* 0x0000003f1700728c */ /* 0x000fe2000bf05270 */
[C---:B------:R-:W-:Y:S01]  /*4670*/  ISETP.GT.AND P0, PT, R6.reuse, 0x41, P0 ;  /* 0x000000410600780c */ /* 0x040fe20000704270 */
[----:B------:R-:W-:Y:S01]  /*4680*/  UP2UR UR40, UPR, URZ, 0x4 ;  /* 0x000000043f287883 */ /* 0x000fe20008000000 */
[----:B------:R-:W-:Y:S01]  /*4690*/  ISETP.LT.OR P4, PT, R7, 0x39, P4 ;  /* 0x000000390700780c */ /* 0x000fe20002781670 */
[----:B------:R-:W-:Y:S01]  /*46a0*/  UP2UR UR41, UPR, URZ, 0x1 ;  /* 0x000000013f297883 */ /* 0x000fe20008000000 */
[----:B------:R-:W-:Y:S01]  /*46b0*/  FSEL R111, R59, -INF , !P2 ;  /* 0xff8000003b6f7808 */ /* 0x000fe20005000000 */
[----:B------:R-:W-:Y:S01]  /*46c0*/  UISETP.NE.AND UP0, UPT, UR30, URZ, UPT ;  /* 0x0000003f1e00728c */ /* 0x000fe2000bf05270 */
[----:B------:R-:W-:-:S02]  /*46d0*/  ISETP.GT.AND P1, PT, R6, 0x40, P1 ;  /* 0x000000400600780c */ /* 0x000fc40000f24270 */
[C---:B------:R-:W-:Y:S01]  /*46e0*/  ISETP.LT.OR P0, PT, R7.reuse, 0x42, P0 ;  /* 0x000000420700780c */ /* 0x040fe20000701670 */
[----:B------:R-:W-:Y:S01]  /*46f0*/  UP2UR UR42, UPR, URZ, 0x1 ;  /* 0x000000013f2a7883 */ /* 0x000fe20008000000 */
[----:B------:R-:W-:Y:S01]  /*4700*/  PLOP3.LUT P2, PT, PT, PT, UP4, 0x40, 0x0 ;  /* 0x000000000000781c */ /* 0x000fe20003f4e848 */
[----:B------:R-:W-:Y:S01]  /*4710*/  UISETP.NE.AND UP0, UPT, UR31, URZ, UPT ;  /* 0x0000003f1f00728c */ /* 0x000fe2000bf05270 */
[----:B------:R-:W-:Y:S01]  /*4720*/  FSEL R108, R58, -INF , !P4 ;  /* 0xff8000003a6c7808 */ /* 0x000fe20006000000 */
[----:B------:R-:W-:Y:S01]  /*4730*/  UISETP.NE.AND UP4, UPT, UR27, URZ, UPT ;  /* 0x0000003f1b00728c */ /* 0x000fe2000bf85270 */
[----:B------:R-:W-:Y:S01]  /*4740*/  PLOP3.LUT P4, PT, PT, PT, UP5, 0x40, 0x0 ;  /* 0x000000000000781c */ /* 0x000fe20003f8e858 */
[----:B------:R-:W-:Y:S01]  /*4750*/  UISETP.NE.AND UP5, UPT, UR26, URZ, UPT ;  /* 0x0000003f1a00728c */ /* 0x000fe2000bfa5270 */
[----:B------:R-:W-:Y:S02]  /*4760*/  ISETP.LT.OR P1, PT, R7, 0x41, P1 ;  /* 0x000000410700780c */ /* 0x000fe40000f21670 */
[----:B------:R-:W-:-:S02]  /*4770*/  FSEL R191, R55, -INF , !P0 ;  /* 0xff80000037bf7808 */ /* 0x000fc40004000000 */
[----:B------:R-:W-:Y:S01]  /*4780*/  PLOP3.LUT P5, PT, PT, PT, UP6, 0x40, 0x0 ;  /* 0x000000000000781c */ /* 0x000fe20003fae868 */
[----:B------:R-:W-:Y:S01]  /*4790*/  UISETP.NE.AND UP6, UPT, UR25, URZ, UPT ;  /* 0x0000003f1900728c */ /* 0x000fe2000bfc5270 */
[C---:B------:R-:W-:Y:S02]  /*47a0*/  ISETP.GT.AND P2, PT, R6.reuse, 0x51, P2 ;  /* 0x000000510600780c */ /* 0x040fe40001744270 */
[----:B------:R-:W-:Y:S01]  /*47b0*/  PLOP3.LUT P0, PT, PT, PT, UP2, 0x40, 0x0 ;  /* 0x000000000000781c */ /* 0x000fe20003f0e828 */
[----:B------:R-:W-:Y:S01]  /*47c0*/  UISETP.NE.AND UP2, UPT, UR29, URZ, UPT ;  /* 0x0000003f1d00728c */ /* 0x000fe2000bf45270 */
[----:B------:R-:W-:Y:S01]  /*47d0*/  PLOP3.LUT P6, PT, PT, PT, UP1, 0x40, 0x0 ;  /* 0x000000000000781c */ /* 0x000fe20003fce818 */
[----:B------:R-:W-:Y:S01]  /*47e0*/  UISETP.NE.AND UP1, UPT, UR24, URZ, UPT ;  /* 0x0000003f1800728c */ /* 0x000fe2000bf25270 */
[----:B------:R-:W-:Y:S02]  /*47f0*/  ISETP.GT.AND P4, PT, R6, 0x50, P4 ;  /* 0x000000500600780c */ /* 0x000fe40002784270 */
[----:B------:R-:W-:-:S02]  /*4800*/  FSEL R163, R54, -INF , !P1 ;  /* 0xff80000036a37808 */ /* 0x000fc40004800000 */
[C---:B------:R-:W-:Y:S02]  /*4810*/  ISETP.GT.AND P5, PT, R6.reuse, 0x49, P5 ;  /* 0x000000490600780c */ /* 0x040fe40002fa4270 */
[C---:B------:R-:W-:Y:S02]  /*4820*/  ISETP.LT.OR P2, PT, R7.reuse, 0x52, P2 ;  /* 0x000000520700780c */ /* 0x040fe40001741670 */
[----:B------:R-:W-:Y:S01]  /*4830*/  PLOP3.LUT P1, PT, PT, PT, UP3, 0x40, 0x0 ;  /* 0x000000000000781c */ /* 0x000fe20003f2e838 */
[----:B------:R-:W-:Y:S01]  /*4840*/  UISETP.NE.AND UP3, UPT, UR28, URZ, UPT ;  /* 0x0000003f1c00728c */ /* 0x000fe2000bf65270 */
[C---:B------:R-:W-:Y:S02]  /*4850*/  ISETP.GT.AND P0, PT, R6.reuse, 0x59, P0 ;  /* 0x000000590600780c */ /* 0x040fe40000704270 */
[----:B------:R-:W-:Y:S02]  /*4860*/  ISETP.GT.AND P6, PT, R6, 0x48, P6 ;  /* 0x000000480600780c */ /* 0x000fe400037c4270 */
[----:B------:R-:W-:-:S02]  /*4870*/  ISETP.LT.OR P4, PT, R7, 0x51, P4 ;  /* 0x000000510700780c */ /* 0x000fc40002781670 */
[----:B------:R-:W-:Y:S02]  /*4880*/  ISETP.LT.OR P5, PT, R7, 0x4a, P5 ;  /* 0x0000004a0700780c */ /* 0x000fe40002fa1670 */
[----:B------:R-:W-:Y:S02]  /*4890*/  FSEL R199, R35, -INF , !P2 ;  /* 0xff80000023c77808 */ /* 0x000fe40005000000 */
[C---:B------:R-:W-:Y:S02]  /*48a0*/  ISETP.LT.OR P0, PT, R7.reuse, 0x5a, P0 ;  /* 0x0000005a0700780c */ /* 0x040fe40000701670 */
[----:B------:R-:W-:Y:S01]  /*48b0*/  PLOP3.LUT P2, PT, PT, PT, UP0, 0x40, 0x0 ;  /* 0x000000000000781c */ /* 0x000fe20003f4e808 */
[----:B------:R-:W-:Y:S01]  /*48c0*/  UISETP.NE.AND UP0, UPT, UR42, URZ, UPT ;  /* 0x0000003f2a00728c */ /* 0x000fe2000bf05270 */
[----:B------:R-:W-:Y:S02]  /*48d0*/  ISETP.LT.OR P6, PT, R7, 0x49, P6 ;  /* 0x000000490700780c */ /* 0x000fe400037c1670 */
[----:B------:R-:W-:-:S02]  /*48e0*/  FSEL R197, R34, -INF , !P4 ;  /* 0xff80000022c57808 */ /* 0x000fc40006000000 */
[----:B------:R-:W-:Y:S02]  /*48f0*/  FSEL R193, R51, -INF , !P5 ;  /* 0xff80000033c17808 */ /* 0x000fe40006800000 */
[----:B------:R-:W-:Y:S01]  /*4900*/  PLOP3.LUT P4, PT, PT, PT, UP3, 0x40, 0x0 ;  /* 0x000000000000781c */ /* 0x000fe20003f8e838 */
[----:B------:R-:W-:Y:S01]  /*4910*/  UISETP.NE.AND UP3, UPT, UR20, URZ, UPT ;  /* 0x0000003f1400728c */ /* 0x000fe2000bf65270 */
[----:B------:R-:W-:Y:S02]  /*4920*/  FSEL R206, R31, -INF , !P0 ;  /* 0xff8000001fce7808 */ /* 0x000fe40004000000 */
[----:B------:R-:W-:Y:S01]  /*4930*/  PLOP3.LUT P5, PT, PT, PT, UP2, 0x40, 0x0 ;  /* 0x000000000000781c */ /* 0x000fe20003fae828 */
[----:B------:R-:W-:Y:S01]  /*4940*/  UISETP.NE.AND UP2, UPT, UR21, URZ, UPT ;  /* 0x0000003f1500728c */ /* 0x000fe2000bf45270 */
[----:B------:R-:W-:Y:S02]  /*4950*/  ISETP.GT.AND P0, PT, R3, RZ, P2 ;  /* 0x000000ff0300720c */ /* 0x000fe40001704270 */
[----:B------:R-:W-:-:S02]  /*4960*/  FSEL R189, R50, -INF , !P6 ;  /* 0xff80000032bd7808 */ /* 0x000fc40007000000 */
[----:B------:R-:W-:Y:S01]  /*4970*/  PLOP3.LUT P6, PT, PT, PT, UP0, 0x40, 0x0 ;  /* 0x000000000000781c */ /* 0x000fe20003fce808 */
[----:B------:R-:W-:Y:S01]  /*4980*/  UISETP.NE.AND UP0, UPT, UR41, URZ, UPT ;  /* 0x0000003f2900728c */ /* 0x000fe2000bf05270 */
[----:B------:R-:W-:Y:S01]  /*4990*/  ISETP.GT.AND P4, PT, R3, 0x9, P4 ;  /* 0x000000090300780c */ /* 0x000fe20002784270 */
[----:B------:R-:W-:Y:S01]  /*49a0*/  UP2UR UR41, UPR, URZ, 0x4 ;  /* 0x000000043f297883 */ /* 0x000fe20008000000 */
[----:B------:R-:W-:Y:S01]  /*49b0*/  ISETP.GT.AND P1, PT, R6, 0x58, P1 ;  /* 0x000000580600780c */ /* 0x000fe20000f24270 */
[----:B------:R-:W-:Y:S01]  /*49c0*/  UISETP.NE.AND UP2, UPT, UR22, URZ, UPT ;  /* 0x0000003f1600728c */ /* 0x000fe2000bf45270 */
[C---:B------:R-:W-:Y:S01]  /*49d0*/  ISETP.LT.OR P0, PT, R5.reuse, 0x1, P0 ;  /* 0x000000010500780c */ /* 0x040fe20000701670 */
[----:B------:R-:W1:Y:S01]  /*49e0*/  SHFL.IDX PT, R6, R9, 0x3, 0x1c1f ;  /* 0x007c1f0009067f89 */ /* 0x000e6200000e0000 */
[----:B------:R-:W-:Y:S01]  /*49f0*/  PLOP3.LUT P2, PT, PT, PT, UP4, 0x40, 0x0 ;  /* 0x000000000000781c */ /* 0x000fe20003f4e848 */
[----:B------:R-:W-:Y:S01]  /*4a00*/  UISETP.NE.AND UP4, UPT, UR19, URZ, UPT ;  /* 0x0000003f1300728c */ /* 0x000fe2000bf85270 */
[----:B------:R-:W-:-:S02]  /*4a10*/  ISETP.LT.OR P4, PT, R5, 0xa, P4 ;  /* 0x0000000a0500780c */ /* 0x000fc40002781670 */
[----:B------:R-:W-:Y:S02]  /*4a20*/  ISETP.LT.OR P1, PT, R7, 0x59, P1 ;  /* 0x000000590700780c */ /* 0x000fe40000f21670 */
[----:B------:R-:W-:Y:S02]  /*4a30*/  FSEL R74, R156, -INF , !P0 ;  /* 0xff8000009c4a7808 */ /* 0x000fe40004000000 */
[----:B------:R-:W-:Y:S01]  /*4a40*/  PLOP3.LUT P0, PT, PT, PT, UP6, 0x40, 0x0 ;  /* 0x000000000000781c */ /* 0x000fe20003f0e868 */
[----:B------:R-:W-:Y:S01]  /*4a50*/  UISETP.NE.AND UP6, UPT, UR17, URZ, UPT ;  /* 0x0000003f1100728c */ /* 0x000fe2000bfc5270 */
[----:B------:R-:W-:Y:S02]  /*4a60*/  ISETP.GT.AND P2, PT, R3, 0x10, P2 ;  /* 0x000000100300780c */ /* 0x000fe40001744270 */
[----:B------:R-:W-:Y:S02]  /*4a70*/  FSEL R116, R133, -INF , !P4 ;  /* 0xff80000085747808 */ /* 0x000fe40006000000 */
[----:B------:R-:W-:-:S02]  /*4a80*/  FSEL R203, R30, -INF , !P1 ;  /* 0xff8000001ecb7808 */ /* 0x000fc40004800000 */
[----:B------:R-:W-:Y:S01]  /*4a90*/  PLOP3.LUT P4, PT, PT, PT, UP2, 0x40, 0x0 ;  /* 0x000000000000781c */ /* 0x000fe20003f8e828 */
[----:B------:R-:W-:Y:S01]  /*4aa0*/  UISETP.NE.AND UP2, UPT, UR41, URZ, UPT ;  /* 0x0000003f2900728c */ /* 0x000fe2000bf45270 */
[----:B------:R-:W-:Y:S02]  /*4ab0*/  ISETP.GT.AND P6, PT, R3, 0x1, P6 ;  /* 0x000000010300780c */ /* 0x000fe400037c4270 */
[----:B------:R-:W-:Y:S01]  /*4ac0*/  PLOP3.LUT P1, PT, PT, PT, UP5, 0x40, 0x0 ;  /* 0x000000000000781c */ /* 0x000fe20003f2e858 */
[----:B------:R-:W-:Y:S01]  /*4ad0*/  UISETP.NE.AND UP5, UPT, UR18, URZ, UPT ;  /* 0x0000003f1200728c */ /* 0x000fe2000bfa5270 */
[----:B------:R-:W-:Y:S02]  /*4ae0*/  ISETP.LT.OR P2, PT, R5, 0x11, P2 ;  /* 0x000000110500780c */ /* 0x000fe40001741670 */
[C---:B------:R-:W-:Y:S02]  /*4af0*/  ISETP.GT.AND P0, PT, R3.reuse, 0x18, P0 ;  /* 0x000000180300780c */ /* 0x040fe40000704270 */
[----:B------:R-:W-:-:S02]  /*4b00*/  ISETP.GT.AND P5, PT, R3, 0x8, P5 ;  /* 0x000000080300780c */ /* 0x000fc40002fa4270 */
[----:B------:R-:W-:Y:S02]  /*4b10*/  ISETP.LT.OR P6, PT, R5, 0x2, P6 ;  /* 0x000000020500780c */ /* 0x000fe400037c1670 */
[----:B------:R-:W-:Y:S02]  /*4b20*/  ISETP.GT.AND P1, PT, R3, 0x11, P1 ;  /* 0x000000110300780c */ /* 0x000fe40000f24270 */
[----:B------:R-:W-:Y:S02]  /*4b30*/  FSEL R121, R148, -INF , !P2 ;  /* 0xff80000094797808 */ /* 0x000fe40005000000 */
[C---:B------:R-:W-:Y:S02]  /*4b40*/  ISETP.LT.OR P0, PT, R5.reuse, 0x19, P0 ;  /* 0x000000190500780c */ /* 0x040fe40000701670 */
[----:B------:R-:W-:Y:S01]  /*4b50*/  PLOP3.LUT P2, PT, PT, PT, UP2, 0x40, 0x0 ;  /* 0x000000000000781c */ /* 0x000fe20003f4e828 */
[----:B------:R-:W-:Y:S01]  /*4b60*/  UISETP.NE.AND UP2, UPT, UR40, URZ, UPT ;  /* 0x0000003f2800728c */ /* 0x000fe2000bf45270 */
[----:B------:R-:W-:-:S02]  /*4b70*/  ISETP.LT.OR P5, PT, R5, 0x9, P5 ;  /* 0x000000090500780c */ /* 0x000fc40002fa1670 */
[----:B------:R-:W-:Y:S02]  /*4b80*/  ISETP.GT.AND P4, PT, R3, 0x21, P4 ;  /* 0x000000210300780c */ /* 0x000fe40002784270 */
[----:B------:R-:W-:Y:S02]  /*4b90*/  FSEL R109, R157, -INF , !P6 ;  /* 0xff8000009d6d7808 */ /* 0x000fe40007000000 */
[----:B------:R-:W-:Y:S02]  /*4ba0*/  ISETP.LT.OR P1, PT, R5, 0x12, P1 ;  /* 0x000000120500780c */ /* 0x000fe40000f21670 */
[----:B------:R-:W-:Y:S01]  /*4bb0*/  PLOP3.LUT P6, PT, PT, PT, UP1, 0x40, 0x0 ;  /* 0x000000000000781c */ /* 0x000fe20003fce818 */
[----:B------:R-:W-:Y:S01]  /*4bc0*/  UISETP.NE.AND UP1, UPT, UR16, URZ, UPT ;  /* 0x0000003f1000728c */ /* 0x000fe2000bf25270 */
[----:B------:R-:W-:Y:S02]  /*4bd0*/  FSEL R124, R84, -INF , !P0 ;  /* 0xff800000547c7808 */ /* 0x000fe40004000000 */
[----:B------:R-:W-:Y:S01]  /*4be0*/  PLOP3.LUT P0, PT, PT, PT, UP4, 0x40, 0x0 ;  /* 0x000000000000781c */ /* 0x000fe20003f0e848 */
[----:B------:R-:W-:Y:S01]  /*4bf0*/  UISETP.NE.AND UP4, UPT, UR38, URZ, UPT ;  /* 0x0000003f2600728c */ /* 0x000fe2000bf85270 */
[----:B------:R-:W-:-:S02]  /*4c00*/  ISETP.GT.AND P2, PT, R3, 0x28, P2 ;  /* 0x000000280300780c */ /* 0x000fc40001744270 */
[----:B------:R-:W-:Y:S02]  /*4c10*/  FSEL R112, R132, -INF , !P5 ;  /* 0xff80000084707808 */ /* 0x000fe40006800000 */
[----:B------:R-:W-:Y:S02]  /*4c20*/  ISETP.LT.OR P4, PT, R5, 0x22, P4 ;  /* 0x000000220500780c */ /* 0x000fe40002781670 */
[----:B------:R-:W-:Y:S01]  /*4c30*/  PLOP3.LUT P5, PT, PT, PT, UP0, 0x40, 0x0 ;  /* 0x000000000000781c */ /* 0x000fe20003fae808 */
[----:B------:R-:W-:Y:S01]  /*4c40*/  UISETP.NE.AND UP0, UPT, UR15, URZ, UPT ;  /* 0x0000003f0f00728c */ /* 0x000fe2000bf05270 */
[----:B------:R-:W-:Y:S02]  /*4c50*/  FSEL R122, R149, -INF , !P1 ;  /* 0xff800000957a7808 */ /* 0x000fe40004800000 */
[----:B------:R-:W-:Y:S01]  /*4c60*/  PLOP3.LUT P1, PT, PT, PT, UP3, 0x40, 0x0 ;  /* 0x000000000000781c */ /* 0x000fe20003f2e838 */
[----:B------:R-:W-:Y:S01]  /*4c70*/  UISETP.NE.AND UP3, UPT, UR39, URZ, UPT ;  /* 0x0000003f2700728c */ /* 0x000fe2000bf65270 */
[----:B------:R-:W-:-:S02]  /*4c80*/  ISETP.LT.OR P2, PT, R5, 0x29, P2 ;  /* 0x000000290500780c */ /* 0x000fc40001741670 */
[----:B------:R-:W-:Y:S02]  /*4c90*/  ISETP.GT.AND P0, PT, R3, 0x30, P0 ;  /* 0x000000300300780c */ /* 0x000fe40000704270 */
[----:B------:R-:W-:Y:S02]  /*4ca0*/  FSEL R160, R145, -INF , !P4 ;  /* 0xff80000091a07808 */ /* 0x000fe40006000000 */
[C---:B------:R-:W-:Y:S02]  /*4cb0*/  ISETP.GT.AND P5, PT, R3.reuse, 0x20, P5 ;  /* 0x000000200300780c */ /* 0x040fe40002fa4270 */
[----:B------:R-:W-:Y:S01]  /*4cc0*/  PLOP3.LUT P4, PT, PT, PT, UP1, 0x40, 0x0 ;  /* 0x000000000000781c */ /* 0x000fe20003f8e818 */
[----:B------:R-:W-:Y:S01]  /*4cd0*/  UISETP.NE.AND UP1, UPT, UR35, URZ, UPT ;  /* 0x0000003f2300728c */ /* 0x000fe2000bf25270 */
[C---:B------:R-:W-:Y:S02]  /*4ce0*/  ISETP.GT.AND P6, PT, R3.reuse, 0x19, P6 ;  /* 0x000000190300780c */ /* 0x040fe400037c4270 */
[----:B------:R-:W-:-:S02]  /*4cf0*/  ISETP.GT.AND P1, PT, R3, 0x29, P1 ;  /* 0x000000290300780c */ /* 0x000fc40000f24270 */
[----:B------:R-:W-:Y:S02]  /*4d00*/  FSEL R145, R76, -INF , !P2 ;  /* 0xff8000004c917808 */ /* 0x000fe40005000000 */
[C---:B------:R-:W-:Y:S02]  /*4d10*/  ISETP.LT.OR P0, PT, R5.reuse, 0x31, P0 ;  /* 0x000000310500780c */ /* 0x040fe40000701670 */
[----:B------:R-:W-:Y:S01]  /*4d20*/  PLOP3.LUT P2, PT, PT, PT, UP0, 0x40, 0x0 ;  /* 0x000000000000781c */ /* 0x000fe20003f4e808 */
[----:B------:R-:W-:Y:S01]  /*4d30*/  UISETP.NE.AND UP0, UPT, UR34, URZ, UPT ;  /* 0x0000003f2200728c */ /* 0x000fe2000bf05270 */
[C---:B------:R-:W-:Y:S02]  /*4d40*/  ISETP.LT.OR P5, PT, R5.reuse, 0x21, P5 ;  /* 0x000000210500780c */ /* 0x040fe40002fa1670 */
[C---:B------:R-:W-:Y:S02]  /*4d50*/  ISETP.LT.OR P6, PT, R5.reuse, 0x1a, P6 ;  /* 0x0000001a0500780c */ /* 0x040fe400037c1670 */
[----:B------:R-:W-:-:S02]  /*4d60*/  ISETP.LT.OR P1, PT, R5, 0x2a, P1 ;  /* 0x0000002a0500780c */ /* 0x000fc40000f21670 */
[----:B------:R-:W-:Y:S02]  /*4d70*/  FSEL R198, R136, -INF , !P0 ;  /* 0xff80000088c67808 */ /* 0x000fe40004000000 */
[----:B------:R-:W-:Y:S01]  /*4d80*/  PLOP3.LUT P0, PT, PT, PT, UP1, 0x40, 0x0 ;  /* 0x000000000000781c */ /* 0x000fe20003f0e818 */
[----:B------:R-:W-:Y:S01]  /*4d90*/  UISETP.NE.AND UP1, UPT, UR32, URZ, UPT ;  /* 0x0000003f2000728c */ /* 0x000fe2000bf25270 */
[----:B------:R-:W-:Y:S02]  /*4da0*/  FSEL R161, R144, -INF , !P5 ;  /* 0xff80000090a17808 */ /* 0x000fe40006800000 */
[----:B------:R-:W-:Y:S02]  /*4db0*/  FSEL R126, R85, -INF , !P6 ;  /* 0xff800000557e7808 */ /* 0x000fe40007000000 */
[----:B------:R-:W-:Y:S02]  /*4dc0*/  FSEL R144, R77, -INF , !P1 ;  /* 0xff8000004d907808 */ /* 0x000fe40004800000 */
[----:B------:R-:W-:Y:S01]  /*4dd0*/  PLOP3.LUT P6, PT, PT, PT, UP5, 0x40, 0x0 ;  /* 0x000000000000781c */ /* 0x000fe20003fce858 */
[----:B------:R-:W-:Y:S01]  /*4de0*/  UISETP.NE.AND UP5, UPT, UR37, URZ, UPT ;  /* 0x0000003f2500728c */ /* 0x000fe2000bfa5270 */
[----:B------:R-:W-:Y:S01]  /*4df0*/  PLOP3.LUT P5, PT, PT, PT, UP6, 0x40, 0x0 ;  /* 0x000000000000781c */ /* 0x000fe20003fae868 */
[----:B------:R-:W-:Y:S01]  /*4e00*/  UISETP.NE.AND UP6, UPT, UR36, URZ, UPT ;  /* 0x0000003f2400728c */ /* 0x000fe2000bfc5270 */
[----:B------:R-:W-:Y:S01]  /*4e10*/  PLOP3.LUT P1, PT, PT, PT, UP0, 0x40, 0x0 ;  /* 0x000000000000781c */ /* 0x000fe20003f2e808 */
[----:B------:R-:W-:Y:S01]  /*4e20*/  UISETP.NE.AND UP0, UPT, UR33, URZ, UPT ;  /* 0x0000003f2100728c */ /* 0x000fe2000bf05270 */
[----:B------:R-:W-:-:S02]  /*4e30*/  ISETP.GT.AND P0, PT, R3, 0x48, P0 ;  /* 0x000000480300780c */ /* 0x000fc40000704270 */
[C---:B------:R-:W-:Y:S02]  /*4e40*/  ISETP.GT.AND P6, PT, R3.reuse, 0x31, P6 ;  /* 0x000000310300780c */ /* 0x040fe400037c4270 */
[C---:B------:R-:W-:Y:S02]  /*4e50*/  ISETP.GT.AND P5, PT, R3.reuse, 0x38, P5 ;  /* 0x000000380300780c */ /* 0x040fe40002fa4270 */
[C---:B------:R-:W-:Y:S02]  /*4e60*/  ISETP.GT.AND P4, PT, R3.reuse, 0x39, P4 ;  /* 0x000000390300780c */ /* 0x040fe40002784270 */
[C---:B------:R-:W-:Y:S02]  /*4e70*/  ISETP.GT.AND P2, PT, R3.reuse, 0x40, P2 ;  /* 0x000000400300780c */ /* 0x040fe40001744270 */
[----:B------:R-:W-:Y:S02]  /*4e80*/  ISETP.GT.AND P1, PT, R3, 0x41, P1 ;  /* 0x000000410300780c */ /* 0x000fe40000f24270 */
[----:B------:R-:W-:-:S02]  /*4e90*/  ISETP.LT.OR P0, PT, R5, 0x49, P0 ;  /* 0x000000490500780c */ /* 0x000fc40000701670 */
[C---:B------:R-:W-:Y:S02]  /*4ea0*/  ISETP.LT.OR P6, PT, R5.reuse, 0x32, P6 ;  /* 0x000000320500780c */ /* 0x040fe400037c1670 */
[C---:B------:R-:W-:Y:S02]  /*4eb0*/  ISETP.LT.OR P5, PT, R5.reuse, 0x39, P5 ;  /* 0x000000390500780c */ /* 0x040fe40002fa1670 */
[C---:B------:R-:W-:Y:S02]  /*4ec0*/  ISETP.LT.OR P4, PT, R5.reuse, 0x3a, P4 ;  /* 0x0000003a0500780c */ /* 0x040fe40002781670 */
[C---:B------:R-:W-:Y:S02]  /*4ed0*/  ISETP.LT.OR P2, PT, R5.reuse, 0x41, P2 ;  /* 0x000000410500780c */ /* 0x040fe40001741670 */
[----:B------:R-:W-:Y:S02]  /*4ee0*/  ISETP.LT.OR P1, PT, R5, 0x42, P1 ;  /* 0x000000420500780c */ /* 0x000fe40000f21670 */
[----:B------:R-:W-:-:S02]  /*4ef0*/  FSEL R210, R176, -INF , !P0 ;  /* 0xff800000b0d27808 */ /* 0x000fc40004000000 */
[----:B------:R-:W-:Y:S02]  /*4f00*/  PLOP3.LUT P0, PT, PT, PT, UP0, 0x40, 0x0 ;  /* 0x000000000000781c */ /* 0x000fe40003f0e808 */
[----:B------:R-:W-:Y:S02]  /*4f10*/  FSEL R202, R137, -INF , !P6 ;  /* 0xff80000089ca7808 */ /* 0x000fe40007000000 */
[----:B------:R-:W-:Y:S02]  /*4f20*/  FSEL R205, R140, -INF , !P5 ;  /* 0xff8000008ccd7808 */ /* 0x000fe40006800000 */
[----:B------:R-:W-:Y:S02]  /*4f30*/  FSEL R208, R141, -INF , !P4 ;  /* 0xff8000008dd07808 */ /* 0x000fe40006000000 */
[----:B------:R-:W-:Y:S02]  /*4f40*/  FSEL R230, R104, -INF , !P2 ;  /* 0xff80000068e67808 */ /* 0x000fe40005000000 */
[----:B------:R-:W-:-:S02]  /*4f50*/  FSEL R232, R105, -INF , !P1 ;  /* 0xff80000069e87808 */ /* 0x000fc40004800000 */
[----:B------:R-:W-:Y:S02]  /*4f60*/  PLOP3.LUT P6, PT, PT, PT, UP6, 0x40, 0x0 ;  /* 0x000000000000781c */ /* 0x000fe40003fce868 */
[----:B------:R-:W-:Y:S02]  /*4f70*/  PLOP3.LUT P5, PT, PT, PT, UP5, 0x40, 0x0 ;  /* 0x000000000000781c */ /* 0x000fe40003fae858 */
[----:B------:R-:W-:Y:S02]  /*4f80*/  PLOP3.LUT P4, PT, PT, PT, UP4, 0x40, 0x0 ;  /* 0x000000000000781c */ /* 0x000fe40003f8e848 */
[----:B------:R-:W-:Y:S02]  /*4f90*/  PLOP3.LUT P2, PT, PT, PT, UP3, 0x40, 0x0 ;  /* 0x000000000000781c */ /* 0x000fe40003f4e838 */
[----:B------:R-:W-:Y:S02]  /*4fa0*/  PLOP3.LUT P1, PT, PT, PT, UP2, 0x40, 0x0 ;  /* 0x000000000000781c */ /* 0x000fe40003f2e828 */
[----:B------:R-:W-:-:S02]  /*4fb0*/  ISETP.GT.AND P6, PT, R3, 0x49, P6 ;  /* 0x000000490300780c */ /* 0x000fc400037c4270 */
[C---:B------:R-:W-:Y:S02]  /*4fc0*/  ISETP.GT.AND P5, PT, R3.reuse, 0x50, P5 ;  /* 0x000000500300780c */ /* 0x040fe40002fa4270 */
[C---:B------:R-:W-:Y:S02]  /*4fd0*/  ISETP.GT.AND P4, PT, R3.reuse, 0x51, P4 ;  /* 0x000000510300780c */ /* 0x040fe40002784270 */
[C---:B------:R-:W-:Y:S02]  /*4fe0*/  ISETP.GT.AND P2, PT, R3.reuse, 0x58, P2 ;  /* 0x000000580300780c */ /* 0x040fe40001744270 */
[----:B------:R-:W-:Y:S01]  /*4ff0*/  ISETP.GT.AND P1, PT, R3, 0x59, P1 ;  /* 0x000000590300780c */ /* 0x000fe20000f24270 */
[----:B-1----:R-:W-:Y:S01]  /*5000*/  IMAD.IADD R3, R10, 0x1, R6 ;  /* 0x000000010a037824 */ /* 0x002fe200078e0206 */
[C---:B------:R-:W-:Y:S02]  /*5010*/  ISETP.LT.OR P6, PT, R5.reuse, 0x4a, P6 ;  /* 0x0000004a0500780c */ /* 0x040fe400037c1670 */
[----:B------:R-:W-:-:S02]  /*5020*/  ISETP.LT.OR P5, PT, R5, 0x51, P5 ;  /* 0x000000510500780c */ /* 0x000fc40002fa1670 */
[C---:B------:R-:W-:Y:S02]  /*5030*/  ISETP.LT.OR P4, PT, R5.reuse, 0x52, P4 ;  /* 0x000000520500780c */ /* 0x040fe40002781670 */
[C---:B------:R-:W-:Y:S02]  /*5040*/  ISETP.LT.OR P2, PT, R5.reuse, 0x59, P2 ;  /* 0x000000590500780c */ /* 0x040fe40001741670 */
[----:B------:R-:W-:Y:S02]  /*5050*/  ISETP.LT.OR P1, PT, R5, 0x5a, P1 ;  /* 0x0000005a0500780c */ /* 0x000fe40000f21670 */
[----:B------:R-:W-:Y:S01]  /*5060*/  IMNMX R5, R3, R11, PT ;  /* 0x0000000b03057217 */ /* 0x000fe20003800200 */
[----:B------:R-:W-:Y:S01]  /*5070*/  IMAD.IADD R3, R12, 0x1, R6 ;  /* 0x000000010c037824 */ /* 0x000fe200078e0206 */
[----:B------:R-:W-:Y:S02]  /*5080*/  FSEL R209, R177, -INF , !P6 ;  /* 0xff800000b1d17808 */ /* 0x000fe40007000000 */
[----:B------:R-:W-:-:S02]  /*5090*/  FSEL R211, R164, -INF , !P5 ;  /* 0xff800000a4d37808 */ /* 0x000fc40006800000 */
        /* <DEDUP_REMOVED lines=16> */
.L_x_991:
[----:B------:R-:W-:-:S04]  /*51a0*/  MOV R7, c[0x0][0x32c] ;  /* 0x0000cb0000077a02 */ /* 0x000fc80000000f00 */
[----:B------:R-:W-:-:S13]  /*51b0*/  ISETP.NE.AND P0, PT, R7, 0x1, PT ;  /* 0x000000010700780c */ /* 0x000fda0003f05270 */
[----:B------:R-:W-:-:S05]  /*51c0*/  @P0 IMAD.HI.U32 R7, R6, c[0x0][0x330], RZ ;  /* 0x0000cc0006070a27 */ /* 0x000fca00078e00ff */
[----:B------:R-:W-:Y:S02]  /*51d0*/  @P0 SHF.R.U32.HI R6, RZ, c[0x0][0x334], R7 ;  /* 0x0000cd00ff060a19 */ /* 0x000fe40000011607 */
.L_x_992:
[----:B------:R-:W-:Y:S05]  /*51e0*/  BSYNC B0 ;  /* 0x0000000000007941 */ /* 0x000fea0003800000 */
.L_x_990:
[----:B------:R-:W-:-:S05]  /*51f0*/  IMAD R6, R6, c[0x0][0x32c], R13 ;  /* 0x0000cb0006067a24 */ /* 0x000fca00078e020d */
[----:B------:R-:W-:Y:S02]  /*5200*/  IADD3 R7, R6, c[0x0][0x32c], RZ ;  /* 0x0000cb0006077a10 */ /* 0x000fe40007ffe0ff */
[----:B------:R-:W-:Y:S02]  /*5210*/  IMNMX R3, R3, R6, !PT ;  /* 0x0000000603037217 */ /* 0x000fe40007800200 */
[----:B------:R-:W-:Y:S02]  /*5220*/  IMNMX R5, R5, R7, PT ;  /* 0x0000000705057217 */ /* 0x000fe40003800200 */
.L_x_989:
[----:B------:R-:W-:Y:S01]  /*5230*/  FMNMX.FTZ R7, R17, R18, !PT ;  /* 0x0000001211077209 */ /* 0x000fe20007810000 */
        /* <DEDUP_REMOVED lines=34> */
[--C-:B------:R-:W-:Y:S01]  /*5460*/  IMAD R214, R4, 0x2, R213.reuse ;  /* 0x0000000204d67824 */ /* 0x100fe200078e02d5 */
[----:B------:R-:W-:Y:S01]  /*5470*/  FMNMX.FTZ R130, R41, R130, !PT ;  /* 0x0000008229827209 */ /* 0x000fe20007810000 */
[----:B------:R-:W-:Y:S01]  /*5480*/  IMAD R216, R2, 0x2, R213 ;  /* 0x0000000202d87824 */ /* 0x000fe200078e02d5 */
        /* <DEDUP_REMOVED lines=43> */
[----:B------:R-:W-:Y:S02]  /*5740*/  ISETP.LT.OR P6, PT, R5, 0x1, P6 ;  /* 0x000000010500780c */ /* 0x000fe400037c1670 */
[----:B------:R-:W-:Y:S01]  /*5750*/  PLOP3.LUT P2, PT, PT, PT, UP0, 0x40, 0x0 ;  /* 0x000000000000781c */ /* 0x000fe20003f4e808 */
[----:B------:R-:W-:Y:S01]  /*5760*/  UISETP.NE.AND UP0, UPT, UR23, URZ, UPT ;  /* 0x0000003f1700728c */ /* 0x000fe2000bf05270 */
[----:B------:R-:W-:-:S02]  /*5770*/  FSEL R114, R158, -INF , !P6 ;  /* 0xff8000009e727808 */ /* 0x000fc40007000000 */
[----:B------:R-:W-:Y:S01]  /*5780*/  PLOP3.LUT P6, PT, PT, PT, UP2, 0x40, 0x0 ;  /* 0x000000000000781c */ /* 0x000fe20003fce828 */
[----:B------:R-:W-:Y:S01]  /*5790*/  UISETP.NE.AND UP2, UPT, UR21, URZ, UPT ;  /* 0x0000003f1500728c */ /* 0x000fe2000bf45270 */
[----:B------:R-:W-:Y:S02]  /*57a0*/  ISETP.LT.OR P4, PT, R5, 0x9, P4 ;  /* 0x000000090500780c */ /* 0x000fe40002781670 */
[----:B------:R-:W-:Y:S02]  /*57b0*/  ISETP.GT.AND P6, PT, R3, 0x18, P6 ;  /* 0x000000180300780c */ /* 0x000fe400037c4270 */
[----:B------:R-:W-:Y:S02]  /*57c0*/  FSEL R117, R134, -INF , !P4 ;  /* 0xff80000086757808 */ /* 0x000fe40006000000 */
[----:B------:R-:W-:Y:S01]  /*57d0*/  PLOP3.LUT P4, PT, PT, PT, UP0, 0x40, 0x0 ;  /* 0x000000000000781c */ /* 0x000fe20003f8e808 */
[----:B------:R-:W-:Y:S01]  /*57e0*/  UISETP.NE.AND UP0, UPT, UR19, URZ, UPT ;  /* 0x0000003f1300728c */ /* 0x000fe2000bf05270 */
[----:B------:R-:W-:-:S02]  /*57f0*/  ISETP.LT.OR P6, PT, R5, 0x19, P6 ;  /* 0x000000190500780c */ /* 0x000fc400037c1670 */
[----:B-1----:R-:W-:Y:S02]  /*5800*/  FMNMX.FTZ R130, R130, R6, !PT ;  /* 0x0000000682827209 */ /* 0x002fe40007810000 */
[----:B------:R-:W-:Y:S02]  /*5810*/  FSEL R125, R86, -INF , !P6 ;  /* 0xff800000567d7808 */ /* 0x000fe40007000000 */
[----:B--2---:R-:W-:Y:S01]  /*5820*/  FMNMX.FTZ R129, R129, R7, !PT ;  /* 0x0000000781817209 */ /* 0x004fe20007810000 */
[----:B------:R-:W1:Y:S01]  /*5830*/  SHFL.BFLY PT, R6, R130, 0x1, 0x1f ;  /* 0x0c201f0082067f89 */ /* 0x000e6200000e0000 */
[----:B------:R-:W-:Y:S01]  /*5840*/  PLOP3.LUT P6, PT, PT, PT, UP0, 0x40, 0x0 ;  /* 0x000000000000781c */ /* 0x000fe20003fce808 */
[----:B------:R-:W-:Y:S01]  /*5850*/  UISETP.NE.AND UP0, UPT, UR14, URZ, UPT ;  /* 0x0000003f0e00728c */ /* 0x000fe2000bf05270 */
[C---:B------:R-:W-:Y:S01]  /*5860*/  ISETP.GT.AND P2, PT, R3.reuse, 0x9, P2 ;  /* 0x000000090300780c */ /* 0x040fe20001744270 */
[----:B------:R-:W2:Y:S01]  /*5870*/  SHFL.BFLY PT, R7, R129, 0x1, 0x1f ;  /* 0x0c201f0081077f89 */ /* 0x000ea200000e0000 */
[----:B------:R-:W-:-:S02]  /*5880*/  ISETP.GT.AND P6, PT, R3, 0x30, P6 ;  /* 0x000000300300780c */ /* 0x000fc400037c4270 */
[----:B------:R-:W-:Y:S01]  /*5890*/  PLOP3.LUT P0, PT, PT, PT, UP3, 0x40, 0x0 ;  /* 0x000000000000781c */ /* 0x000fe20003f0e838 */
[----:B------:R-:W-:Y:S01]  /*58a0*/  UISETP.NE.AND UP3, UPT, UR22, URZ, UPT ;  /* 0x0000003f1600728c */ /* 0x000fe2000bf65270 */
[C---:B------:R-:W-:Y:S02]  /*58b0*/  ISETP.LT.OR P6, PT, R5.reuse, 0x31, P6 ;  /* 0x000000310500780c */ /* 0x040fe400037c1670 */
[----:B------:R-:W-:Y:S02]  /*58c0*/  ISETP.LT.OR P2, PT, R5, 0xa, P2 ;  /* 0x0000000a0500780c */ /* 0x000fe40001741670 */
[----:B------:R-:W-:Y:S02]  /*58d0*/  FSEL R185, R138, -INF , !P6 ;  /* 0xff8000008ab97808 */ /* 0x000fe40007000000 */
[----:B------:R-:W-:Y:S02]  /*58e0*/  ISETP.GT.AND P4, PT, R3, 0x20, P4 ;  /* 0x000000200300780c */ /* 0x000fe40002784270 */
[----:B------:R-:W-:-:S02]  /*58f0*/  FSEL R118, R135, -INF , !P2 ;  /* 0xff80000087767808 */ /* 0x000fc40005000000 */
[----:B------:R-:W-:Y:S01]  /*5900*/  PLOP3.LUT P2, PT, PT, PT, UP3, 0x40, 0x0 ;  /* 0x000000000000781c */ /* 0x000fe20003f4e838 */
[----:B------:R-:W-:Y:S01]  /*5910*/  UISETP.NE.AND UP3, UPT, UR17, URZ, UPT ;  /* 0x0000003f1100728c */ /* 0x000fe2000bf65270 */
[----:B------:R-:W-:Y:S01]  /*5920*/  ISETP.LT.OR P4, PT, R5, 0x21, P4 ;  /* 0x000000210500780c */ /* 0x000fe20002781670 */
[----:B------:R-:W-:Y:S01]  /*5930*/  LDSM.16.MT88.4 R132, [R216+0x1900] ;  /* 0x00190000d884783b */ /* 0x000fe20000004200 */
[----:B------:R-:W-:Y:S01]  /*5940*/  PLOP3.LUT P5, PT, PT, PT, UP6, 0x40, 0x0 ;  /* 0x000000000000781c */ /* 0x000fe20003fae868 */
[----:B------:R-:W-:Y:S01]  /*5950*/  UISETP.NE.AND UP6, UPT, UR32, URZ, UPT ;  /* 0x0000003f2000728c */ /* 0x000fe2000bfc5270 */
[----:B-1----:R-:W-:Y:S02]  /*5960*/  FMNMX.FTZ R130, R130, R6, !PT ;  /* 0x0000000682827209 */ /* 0x002fe40007810000 */
[----:B------:R-:W-:Y:S02]  /*5970*/  FSEL R146, R146, -INF , !P4 ;  /* 0xff80000092927808 */ /* 0x000fe40006000000 */
[----:B--2---:R-:W-:Y:S01]  /*5980*/  FMNMX.FTZ R129, R129, R7, !PT ;  /* 0x0000000781817209 */ /* 0x004fe20007810000 */
[C---:B------:R-:W-:Y:S01]  /*5990*/  FMUL.FTZ R7, R130.reuse, c[0x0][0x2d0] ;  /* 0x0000b40082077a20 */ /* 0x040fe20000410000 */
[----:B------:R-:W-:-:S02]  /*59a0*/  FSETP.NEU.FTZ.AND P6, PT, R130, -INF , PT ;  /* 0xff8000008200780b */ /* 0x000fc40003fdd000 */
[----:B------:R-:W-:Y:S01]  /*59b0*/  PLOP3.LUT P4, PT, PT, PT, UP3, 0x40, 0x0 ;  /* 0x000000000000781c */ /* 0x000fe20003f8e838 */
[----:B------:R-:W-:Y:S01]  /*59c0*/  FMUL.FTZ R6, R129, c[0x0][0x2d0] ;  /* 0x0000b40081067a20 */ /* 0x000fe20000410000 */
[----:B------:R-:W-:Y:S01]  /*59d0*/  FSEL R7, R7, RZ, P6 ;  /* 0x000000ff07077208 */ /* 0x000fe20003000000 */
[----:B------:R-:W-:Y:S01]  /*59e0*/  UISETP.NE.AND UP3, UPT, UR24, URZ, UPT ;  /* 0x0000003f1800728c */ /* 0x000fe2000bf65270 */
[----:B------:R-:W-:Y:S02]  /*59f0*/  FSETP.NEU.FTZ.AND P6, PT, R129, -INF , PT ;  /* 0xff8000008100780b */ /* 0x000fe40003fdd000 */
[----:B------:R-:W-:Y:S01]  /*5a00*/  PLOP3.LUT P1, PT, PT, PT, UP1, 0x40, 0x0 ;  /* 0x000000000000781c */ /* 0x000fe20003f2e818 */
[----:B------:R-:W-:Y:S01]  /*5a10*/  UISETP.NE.AND UP1, UPT, UR20, URZ, UPT ;  /* 0x0000003f1400728c */ /* 0x000fe2000bf25270 */
[----:B------:R-:W-:Y:S01]  /*5a20*/  FSEL R6, R6, RZ, P6 ;  /* 0x000000ff06067208 */ /* 0x000fe20003000000 */
[----:B------:R-:W-:Y:S01]  /*5a30*/  FFMA.FTZ R8, R17, c[0x0][0x2d0], -R7 ;  /* 0x0000b40011087a23 */ /* 0x000fe20000010807 */
[----:B------:R-:W-:-:S02]  /*5a40*/  ISETP.GT.AND P4, PT, R3, 0x38, P4 ;  /* 0x000000380300780c */ /* 0x000fc40002784270 */
[C---:B------:R-:W-:Y:S01]  /*5a50*/  ISETP.GT.AND P5, PT, R3.reuse, 0x1, P5 ;  /* 0x000000010300780c */ /* 0x040fe20002fa4270 */
[----:B------:R-:W-:Y:S01]  /*5a60*/  FFMA.FTZ R0, R16, c[0x0][0x2d0], -R6 ;  /* 0x0000b40010007a23 */ /* 0x000fe20000010806 */
[C---:B------:R-:W-:Y:S01]  /*5a70*/  ISETP.GT.AND P1, PT, R3.reuse, 0x10, P1 ;  /* 0x000000100300780c */ /* 0x040fe20000f24270 */
[----:B------:R1:W-:Y:S01]  /*5a80*/  MUFU.EX2 R152, R8 ;  /* 0x0000000800987308 */ /* 0x0003e20000000800 */
[----:B------:R-:W-:Y:S02]  /*5a90*/  ISETP.GT.AND P0, PT, R3, 0x11, P0 ;  /* 0x000000110300780c */ /* 0x000fe40000704270 */
[C---:B------:R-:W-:Y:S02]  /*5aa0*/  ISETP.LT.OR P4, PT, R5.reuse, 0x39, P4 ;  /* 0x000000390500780c */ /* 0x040fe40002781670 */
[C---:B------:R-:W-:Y:S02]  /*5ab0*/  ISETP.LT.OR P5, PT, R5.reuse, 0x2, P5 ;  /* 0x000000020500780c */ /* 0x040fe40002fa1670 */
[C---:B------:R-:W-:Y:S01]  /*5ac0*/  ISETP.LT.OR P1, PT, R5.reuse, 0x11, P1 ;  /* 0x000000110500780c */ /* 0x040fe20000f21670 */
[----:B------:R2:W-:Y:S01]  /*5ad0*/  MUFU.EX2 R172, R0 ;  /* 0x0000000000ac7308 */ /* 0x0005e20000000800 */
[----:B------:R-:W-:-:S02]  /*5ae0*/  ISETP.LT.OR P0, PT, R5, 0x12, P0 ;  /* 0x000000120500780c */ /* 0x000fc40000701670 */
[----:B------:R-:W-:Y:S02]  /*5af0*/  FSEL R186, R142, -INF , !P4 ;  /* 0xff8000008eba7808 */ /* 0x000fe40006000000 */
[----:B------:R-:W-:Y:S02]  /*5b00*/  FSEL R115, R159, -INF , !P5 ;  /* 0xff8000009f737808 */ /* 0x000fe40006800000 */
[----:B------:R-:W-:Y:S01]  /*5b10*/  FSEL R120, R150, -INF , !P1 ;  /* 0xff80000096787808 */ /* 0x000fe20004800000 */
[----:B-1----:R-:W-:Y:S01]  /*5b20*/  FFMA.FTZ R8, R18, c[0x0][0x2d0], -R7 ;  /* 0x0000b40012087a23 */ /* 0x002fe20000010807 */
[----:B------:R-:W-:Y:S01]  /*5b30*/  FSEL R123, R151, -INF , !P0 ;  /* 0xff800000977b7808 */ /* 0x000fe20004000000 */
[----:B------:R-:W-:Y:S01]  /*5b40*/  LDSM.16.MT88.4 R156, [R213+0x1900] ;  /* 0x00190000d59c783b */ /* 0x000fe20000004200 */
[----:B------:R-:W-:Y:S01]  /*5b50*/  PLOP3.LUT P5, PT, PT, PT, UP4, 0x40, 0x0 ;  /* 0x000000000000781c */ /* 0x000fe20003fae848 */
[----:B------:R-:W-:Y:S01]  /*5b60*/  UISETP.NE.AND UP4, UPT, UR18, URZ, UPT ;  /* 0x0000003f1200728c */ /* 0x000fe2000bf85270 */
[----:B------:R-:W-:Y:S01]  /*5b70*/  PLOP3.LUT P1, PT, PT, PT, UP2, 0x40, 0x0 ;  /* 0x000000000000781c */ /* 0x000fe20003f2e828 */
[----:B------:R-:W-:Y:S01]  /*5b80*/  UISETP.NE.AND UP2, UPT, UR16, URZ, UPT ;  /* 0x0000003f1000728c */ /* 0x000fe2000bf45270 */
[----:B------:R-:W-:Y:S01]  /*5b90*/  PLOP3.LUT P0, PT, PT, PT, UP1, 0x40, 0x0 ;  /* 0x000000000000781c */ /* 0x000fe20003f0e818 */
[----:B--2---:R-:W-:Y:S01]  /*5ba0*/  FFMA.FTZ R0, R19, c[0x0][0x2d0], -R6 ;  /* 0x0000b40013007a23 */ /* 0x004fe20000010806 */
[----:B------:R-:W-:Y:S01]  /*5bb0*/  FMNMX.FTZ R2, R74, R109, !PT ;  /* 0x0000006d4a027209 */ /* 0x000fe20007810000 */
[----:B------:R-:W-:Y:S01]  /*5bc0*/  UISETP.NE.AND UP1, UPT, UR15, URZ, UPT ;  /* 0x0000003f0f00728c */ /* 0x000fe2000bf25270 */
[C---:B------:R-:W-:Y:S01]  /*5bd0*/  ISETP.GT.AND P5, PT, R3.reuse, 0x19, P5 ;  /* 0x000000190300780c */ /* 0x040fe20002fa4270 */
[----:B------:R1:W-:Y:S01]  /*5be0*/  MUFU.EX2 R149, R0 ;  /* 0x0000000000957308 */ /* 0x0003e20000000800 */
[C---:B------:R-:W-:Y:S01]  /*5bf0*/  ISETP.GT.AND P2, PT, R3.reuse, 0x21, P2 ;  /* 0x000000210300780c */ /* 0x040fe20001744270 */
[----:B------:R-:W-:Y:S01]  /*5c00*/  ULDC.64 UR14, c[0x0][0x2c8] ;  /* 0x0000b200000e7ab9 */ /* 0x000fe20000000a00 */
[C---:B------:R-:W-:Y:S01]  /*5c10*/  ISETP.GT.AND P1, PT, R3.reuse, 0x28, P1 ;  /* 0x000000280300780c */ /* 0x040fe20000f24270 */
[----:B------:R-:W-:Y:S01]  /*5c20*/  UIMAD.WIDE.U32 UR16, UR11, UR14, URZ ;  /* 0x0000000e0b1072a5 */ /* 0x000fe2000f8e003f */
[----:B------:R-:W-:-:S02]  /*5c30*/  ISETP.GT.AND P0, PT, R3, 0x29, P0 ;  /* 0x000000290300780c */ /* 0x000fc40000704270 */
[----:B------:R-:W-:Y:S01]  /*5c40*/  FMNMX.FTZ R2, R112, R2, !PT ;  /* 0x0000000270027209 */ /* 0x000fe20007810000 */
[----:B------:R2:W3:Y:S01]  /*5c50*/  MUFU.EX2 R169, R8 ;  /* 0x0000000800a97308 */ /* 0x0004e20000000800 */
[C---:B------:R-:W-:Y:S02]  /*5c60*/  ISETP.LT.OR P5, PT, R5.reuse, 0x1a, P5 ;  /* 0x0000001a0500780c */ /* 0x040fe40002fa1670 */
[C---:B------:R-:W-:Y:S02]  /*5c70*/  ISETP.LT.OR P2, PT, R5.reuse, 0x22, P2 ;  /* 0x000000220500780c */ /* 0x040fe40001741670 */
[C---:B------:R-:W-:Y:S02]  /*5c80*/  ISETP.LT.OR P1, PT, R5.reuse, 0x29, P1 ;  /* 0x000000290500780c */ /* 0x040fe40000f21670 */
[----:B------:R-:W-:Y:S01]  /*5c90*/  ISETP.LT.OR P0, PT, R5, 0x2a, P0 ;  /* 0x0000002a0500780c */ /* 0x000fe20000701670 */
[----:B-1----:R-:W-:Y:S01]  /*5ca0*/  FFMA.FTZ R0, R22, c[0x0][0x2d0], -R7 ;  /* 0x0000b40016007a23 */ /* 0x002fe20000010807 */
[----:B------:R-:W-:-:S02]  /*5cb0*/  FSEL R127, R87, -INF , !P5 ;  /* 0xff800000577f7808 */ /* 0x000fc40006800000 */
[----:B------:R-:W-:Y:S01]  /*5cc0*/  FSEL R147, R147, -INF , !P2 ;  /* 0xff80000093937808 */ /* 0x000fe20005000000 */
[----:B------:R1:W-:Y:S01]  /*5cd0*/  MUFU.EX2 R142, R0 ;  /* 0x00000000008e7308 */ /* 0x0003e20000000800 */
[----:B------:R-:W-:Y:S01]  /*5ce0*/  FSEL R131, R78, -INF , !P1 ;  /* 0xff8000004e837808 */ /* 0x000fe20004800000 */
[----:B------:R-:W-:Y:S01]  /*5cf0*/  LDSM.16.MT88.4 R84, [R214+0x900] ;  /* 0x00090000d654783b */ /* 0x000fe20000004200 */
[----:B------:R-:W-:Y:S01]  /*5d00*/  FSEL R140, R79, -INF , !P0 ;  /* 0xff8000004f8c7808 */ /* 0x000fe20004000000 */
[--C-:B--2---:R-:W-:Y:S01]  /*5d10*/  FFMA.FTZ R8, R20, c[0x0][0x2d0], -R7.reuse ;  /* 0x0000b40014087a23 */ /* 0x104fe20000010807 */
[----:B------:R-:W-:Y:S01]  /*5d20*/  PLOP3.LUT P5, PT, PT, PT, UP4, 0x40, 0x0 ;  /* 0x000000000000781c */ /* 0x000fe20003fae848 */
[----:B------:R-:W-:Y:S01]  /*5d30*/  UISETP.NE.AND UP4, UPT, UR29, URZ, UPT ;  /* 0x0000003f1d00728c */ /* 0x000fe2000bf85270 */
[----:B------:R-:W-:Y:S01]  /*5d40*/  PLOP3.LUT P2, PT, PT, PT, UP2, 0x40, 0x0 ;  /* 0x000000000000781c */ /* 0x000fe20003f4e828 */
[----:B------:R-:W-:Y:S01]  /*5d50*/  UISETP.NE.AND UP2, UPT, UR26, URZ, UPT ;  /* 0x0000003f1a00728c */ /* 0x000fe2000bf45270 */
[----:B------:R-:W-:Y:S01]  /*5d60*/  PLOP3.LUT P1, PT, PT, PT, UP1, 0x40, 0x0 ;  /* 0x000000000000781c */ /* 0x000fe20003f2e818 */
[----:B------:R-:W2:Y:S01]  /*5d70*/  LDSM.16.MT88.4 R76, [R213+0x100] ;  /* 0x00010000d54c783b */ /* 0x000ea20000004200 */
[----:B------:R-:W-:Y:S01]  /*5d80*/  PLOP3.LUT P0, PT, PT, PT, UP0, 0x40, 0x0 ;  /* 0x000000000000781c */ /* 0x000fe20003f0e808 */
[----:B------:R-:W-:Y:S01]  /*5d90*/  UISETP.NE.AND UP0, UPT, UR13, URZ, UPT ;  /* 0x0000003f0d00728c */ /* 0x000fe2000bf05270 */
[C---:B------:R-:W-:Y:S01]  /*5da0*/  ISETP.GT.AND P5, PT, R3.reuse, 0x31, P5 ;  /* 0x000000310300780c */ /* 0x040fe20002fa4270 */
[----:B------:R4:W-:Y:S01]  /*5db0*/  MUFU.EX2 R177, R8 ;  /* 0x0000000800b17308 */ /* 0x0009e20000000800 */
[----:B------:R-:W-:Y:S01]  /*5dc0*/  ISETP.GT.AND P2, PT, R3, 0x39, P2 ;  /* 0x000000390300780c */ /* 0x000fe20001744270 */
[----:B-1----:R-:W-:Y:S01]  /*5dd0*/  FFMA.FTZ R0, R23, c[0x0][0x2d0], -R7 ;  /* 0x0000b40017007a23 */ /* 0x002fe20000010807 */
[C---:B------:R-:W-:Y:S01]  /*5de0*/  ISETP.GT.AND P1, PT, R3.reuse, 0x40, P1 ;  /* 0x000000400300780c */ /* 0x040fe20000f24270 */
[----:B------:R-:W-:Y:S01]  /*5df0*/  UISETP.NE.AND UP1, UPT, UR25, URZ, UPT ;  /* 0x0000003f1900728c */ /* 0x000fe2000bf25270 */
[----:B------:R-:W-:-:S02]  /*5e00*/  ISETP.GT.AND P0, PT, R3, 0x41, P0 ;  /* 0x000000410300780c */ /* 0x000fc40000704270 */
[C---:B------:R-:W-:Y:S01]  /*5e10*/  ISETP.LT.OR P5, PT, R5.reuse, 0x32, P5 ;  /* 0x000000320500780c */ /* 0x040fe20002fa1670 */
[----:B------:R1:W-:Y:S01]  /*5e20*/  MUFU.EX2 R237, R0 ;  /* 0x0000000000ed7308 */ /* 0x0003e20000000800 */
[C---:B------:R-:W-:Y:S02]  /*5e30*/  ISETP.LT.OR P2, PT, R5.reuse, 0x3a, P2 ;  /* 0x0000003a0500780c */ /* 0x040fe40001741670 */
[C---:B------:R-:W-:Y:S02]  /*5e40*/  ISETP.LT.OR P1, PT, R5.reuse, 0x41, P1 ;  /* 0x000000410500780c */ /* 0x040fe40000f21670 */
[----:B------:R-:W-:Y:S02]  /*5e50*/  ISETP.LT.OR P0, PT, R5, 0x42, P0 ;  /* 0x000000420500780c */ /* 0x000fe40000701670 */
[----:B------:R-:W-:Y:S01]  /*5e60*/  FSEL R187, R139, -INF , !P5 ;  /* 0xff8000008bbb7808 */ /* 0x000fe20006800000 */
[--C-:B----4-:R-:W-:Y:S01]  /*5e70*/  FFMA.FTZ R8, R21, c[0x0][0x2d0], -R7.reuse ;  /* 0x0000b40015087a23 */ /* 0x110fe20000010807 */
[----:B------:R-:W-:Y:S01]  /*5e80*/  FSEL R188, R143, -INF , !P2 ;  /* 0xff8000008fbc7808 */ /* 0x000fe20005000000 */
[----:B------:R-:W-:Y:S01]  /*5e90*/  @UP1 UMOV UR13, UR17 ;  /* 0x00000011000d1c82 */ /* 0x000fe20008000000 */
[----:B------:R-:W-:Y:S01]  /*5ea0*/  FSEL R201, R106, -INF , !P1 ;  /* 0xff8000006ac97808 */ /* 0x000fe20004800000 */
[----:B------:R4:W5:Y:S01]  /*5eb0*/  MUFU.EX2 R136, R8 ;  /* 0x0000000800887308 */ /* 0x0009620000000800 */
[----:B------:R-:W-:Y:S01]  /*5ec0*/  FSEL R200, R107, -INF , !P0 ;  /* 0xff8000006bc87808 */ /* 0x000fe20004000000 */
[----:B------:R-:W-:Y:S01]  /*5ed0*/  @UP1 USHF.R.U32.HI UR11, URZ, UR15, UR13 ;  /* 0x0000000f3f0b1299 */ /* 0x000fe2000801160d */
[----:B------:R-:W-:Y:S01]  /*5ee0*/  PLOP3.LUT P6, PT, PT, PT, UP0, 0x40, 0x0 ;  /* 0x000000000000781c */ /* 0x000fe20003fce808 */
[----:B-1----:R-:W-:Y:S01]  /*5ef0*/  FFMA.FTZ R0, R24, c[0x0][0x2d0], -R7 ;  /* 0x0000b40018007a23 */ /* 0x002fe20000010807 */
[----:B------:R-:W-:Y:S01]  /*5f00*/  PLOP3.LUT P5, PT, PT, PT, UP6, 0x40, 0x0 ;  /* 0x000000000000781c */ /* 0x000fe20003fae868 */
[----:B------:R-:W1:Y:S01]  /*5f10*/  LDSM.16.MT88.4 R104, [R213+0x900] ;  /* 0x00090000d568783b */ /* 0x000e620000004200 */
[----:B------:R-:W-:Y:S01]  /*5f20*/  PLOP3.LUT P4, PT, PT, PT, UP5, 0x40, 0x0 ;  /* 0x000000000000781c */ /* 0x000fe20003f8e858 */
[----:B------:R2:W-:Y:S01]  /*5f30*/  MUFU.EX2 R165, R0 ;  /* 0x0000000000a57308 */ /* 0x0005e20000000800 */
[----:B------:R-:W-:Y:S01]  /*5f40*/  PLOP3.LUT P2, PT, PT, PT, UP4, 0x40, 0x0 ;  /* 0x000000000000781c */ /* 0x000fe20003f4e848 */
[----:B------:R-:W-:Y:S01]  /*5f50*/  UISETP.NE.AND UP0, UPT, UR27, URZ, UPT ;  /* 0x0000003f1b00728c */ /* 0x000fe2000bf05270 */
[----:B------:R-:W-:Y:S01]  /*5f60*/  PLOP3.LUT P1, PT, PT, PT, UP3, 0x40, 0x0 ;  /* 0x000000000000781c */ /* 0x000fe20003f2e838 */
[----:B------:R-:W-:Y:S01]  /*5f70*/  UIADD3 UR13, UR6, -0x2, URZ ;  /* 0xfffffffe060d7890 */ /* 0x000fe2000fffe03f */
[----:B------:R-:W-:Y:S01]  /*5f80*/  PLOP3.LUT P0, PT, PT, PT, UP2, 0x40, 0x0 ;  /* 0x000000000000781c */ /* 0x000fe20003f0e828 */
[----:B------:R-:W-:Y:S01]  /*5f90*/  UIADD3 UR14, UR5, UR11, URZ ;  /* 0x0000000b050e7290 */ /* 0x000fe2000fffe03f */
[C---:B------:R-:W-:Y:S01]  /*5fa0*/  ISETP.GT.AND P6, PT, R3.reuse, 0x48, P6 ;  /* 0x000000480300780c */ /* 0x040fe200037c4270 */
[----:B----4-:R-:W-:Y:S01]  /*5fb0*/  FFMA.FTZ R8, R14, c[0x0][0x2d0], -R6 ;  /* 0x0000b4000e087a23 */ /* 0x010fe20000010806 */
[C---:B------:R-:W-:Y:S01]  /*5fc0*/  ISETP.GT.AND P5, PT, R3.reuse, 0x49, P5 ;  /* 0x000000490300780c */ /* 0x040fe20002fa4270 */
[----:B------:R-:W-:Y:S01]  /*5fd0*/  ULDC UR6, c[0x0][0x328] ;  /* 0x0000ca0000067ab9 */ /* 0x000fe20000000800 */
[C---:B------:R-:W-:Y:S01]  /*5fe0*/  ISETP.GT.AND P4, PT, R3.reuse, 0x50, P4 ;  /* 0x000000500300780c */ /* 0x040fe20002784270 */
[----:B------:R4:W-:Y:S01]  /*5ff0*/  MUFU.EX2 R238, R8 ;  /* 0x0000000800ee7308 */ /* 0x0009e20000000800 */
[C---:B------:R-:W-:Y:S01]  /*6000*/  ISETP.GT.AND P2, PT, R3.reuse, 0x51, P2 ;  /* 0x000000510300780c */ /* 0x040fe20001744270 */
[----:B------:R-:W-:Y:S01]  /*6010*/  UIADD3 UR6, UR14, UR6, URZ ;  /* 0x000000060e067290 */ /* 0x000fe2000fffe03f */
[----:B------:R-:W-:-:S02]  /*6020*/  ISETP.GT.AND P1, PT, R3, 0x58, P1 ;  /* 0x000000580300780c */ /* 0x000fc40000f24270 */
[----:B--2---:R-:W-:Y:S01]  /*6030*/  FMNMX.FTZ R0, R116, R2, !PT ;  /* 0x0000000274007209 */ /* 0x004fe20007810000 */
[----:B------:R-:W-:Y:S01]  /*6040*/  FFMA.FTZ R2, R26, c[0x0][0x2d0], -R7 ;  /* 0x0000b4001a027a23 */ /* 0x000fe20000010807 */
[----:B------:R-:W-:Y:S02]  /*6050*/  ISETP.GT.AND P0, PT, R3, 0x59, P0 ;  /* 0x000000590300780c */ /* 0x000fe40000704270 */
[----:B------:R-:W-:Y:S01]  /*6060*/  FMNMX.FTZ R0, R121, R0, !PT ;  /* 0x0000000079007209 */ /* 0x000fe20007810000 */
[----:B------:R2:W-:Y:S01]  /*6070*/  MUFU.EX2 R176, R2 ;  /* 0x0000000200b07308 */ /* 0x0005e20000000800 */
[----:B------:R-:W-:Y:S02]  /*6080*/  FMNMX.FTZ R3, R114, R115, !PT ;  /* 0x0000007372037209 */ /* 0x000fe40007810000 */
[----:B------:R-:W-:Y:S02]  /*6090*/  FMNMX.FTZ R0, R122, R0, !PT ;  /* 0x000000007a007209 */ /* 0x000fe40007810000 */
[----:B------:R-:W-:Y:S01]  /*60a0*/  FMNMX.FTZ R3, R117, R3, !PT ;  /* 0x0000000375037209 */ /* 0x000fe20007810000 */
[----:B----4-:R-:W-:Y:S01]  /*60b0*/  FFMA.FTZ R8, R15, c[0x0][0x2d0], -R6 ;  /* 0x0000b4000f087a23 */ /* 0x010fe20000010806 */
[----:B------:R-:W-:-:S02]  /*60c0*/  FMNMX.FTZ R0, R124, R0, !PT ;  /* 0x000000007c007209 */ /* 0x000fc40007810000 */
[----:B------:R-:W-:Y:S01]  /*60d0*/  FMNMX.FTZ R3, R118, R3, !PT ;  /* 0x0000000376037209 */ /* 0x000fe20007810000 */
[----:B------:R-:W4:Y:S01]  /*60e0*/  MUFU.EX2 R153, R8 ;  /* 0x0000000800997308 */ /* 0x000f220000000800 */
[----:B------:R-:W-:Y:S02]  /*60f0*/  FMNMX.FTZ R0, R126, R0, !PT ;  /* 0x000000007e007209 */ /* 0x000fe40007810000 */
[----:B------:R-:W-:Y:S02]  /*6100*/  FMNMX.FTZ R3, R120, R3, !PT ;  /* 0x0000000378037209 */ /* 0x000fe40007810000 */
[----:B------:R-:W-:Y:S01]  /*6110*/  FMNMX.FTZ R0, R161, R0, !PT ;  /* 0x00000000a1007209 */ /* 0x000fe20007810000 */
[----:B--2---:R-:W-:Y:S01]  /*6120*/  FFMA.FTZ R2, R25, c[0x0][0x2d0], -R6 ;  /* 0x0000b40019027a23 */ /* 0x004fe20000010806 */
[----:B------:R-:W-:Y:S02]  /*6130*/  FMNMX.FTZ R3, R123, R3, !PT ;  /* 0x000000037b037209 */ /* 0x000fe40007810000 */
[----:B------:R-:W-:Y:S01]  /*6140*/  FMNMX.FTZ R0, R160, R0, !PT ;  /* 0x00000000a0007209 */ /* 0x000fe20007810000 */
[----:B------:R2:W-:Y:S01]  /*6150*/  MUFU.EX2 R170, R2 ;  /* 0x0000000200aa7308 */ /* 0x0005e20000000800 */
[----:B------:R-:W-:-:S02]  /*6160*/  ISETP.LT.OR P6, PT, R5, 0x49, P6 ;  /* 0x000000490500780c */ /* 0x000fc400037c1670 */
[----:B------:R-:W-:Y:S02]  /*6170*/  FMNMX.FTZ R0, R145, R0, !PT ;  /* 0x0000000091007209 */ /* 0x000fe40007810000 */
[C---:B------:R-:W-:Y:S02]  /*6180*/  ISETP.LT.OR P5, PT, R5.reuse, 0x4a, P5 ;  /* 0x0000004a0500780c */ /* 0x040fe40002fa1670 */
[----:B------:R-:W-:Y:S02]  /*6190*/  FMNMX.FTZ R0, R144, R0, !PT ;  /* 0x0000000090007209 */ /* 0x000fe40007810000 */
[----:B------:R-:W-:Y:S02]  /*61a0*/  FSEL R180, R178, -INF , !P6 ;  /* 0xff800000b2b47808 */ /* 0x000fe40007000000 */
[----:B------:R-:W-:Y:S02]  /*61b0*/  FMNMX.FTZ R0, R198, R0, !PT ;  /* 0x00000000c6007209 */ /* 0x000fe40007810000 */
[----:B------:R-:W-:-:S02]  /*61c0*/  ISETP.LT.OR P4, PT, R5, 0x51, P4 ;  /* 0x000000510500780c */ /* 0x000fc40002781670 */
[----:B------:R-:W-:Y:S01]  /*61d0*/  FMNMX.FTZ R0, R202, R0, !PT ;  /* 0x00000000ca007209 */ /* 0x000fe20007810000 */
[----:B--2---:R-:W-:Y:S01]  /*61e0*/  FFMA.FTZ R2, R27, c[0x0][0x2d0], -R6 ;  /* 0x0000b4001b027a23 */ /* 0x004fe20000010806 */
[----:B------:R-:W-:Y:S02]  /*61f0*/  FSEL R179, R179, -INF , !P5 ;  /* 0xff800000b3b37808 */ /* 0x000fe40006800000 */
[----:B------:R-:W-:Y:S01]  /*6200*/  FMNMX.FTZ R0, R205, R0, !PT ;  /* 0x00000000cd007209 */ /* 0x000fe20007810000 */
[----:B------:R2:W1:Y:S01]  /*6210*/  MUFU.EX2 R141, R2 ;  /* 0x00000002008d7308 */ /* 0x0004620000000800 */
[----:B------:R-:W-:Y:S02]  /*6220*/  ISETP.LT.OR P2, PT, R5, 0x52, P2 ;  /* 0x000000520500780c */ /* 0x000fe40001741670 */
[----:B------:R-:W-:Y:S02]  /*6230*/  FMNMX.FTZ R0, R208, R0, !PT ;  /* 0x00000000d0007209 */ /* 0x000fe40007810000 */
[----:B------:R-:W-:-:S02]  /*6240*/  FSEL R181, R166, -INF , !P4 ;  /* 0xff800000a6b57808 */ /* 0x000fc40006000000 */
[----:B------:R-:W-:Y:S02]  /*6250*/  FMNMX.FTZ R0, R230, R0, !PT ;  /* 0x00000000e6007209 */ /* 0x000fe40007810000 */
[----:B------:R-:W-:Y:S02]  /*6260*/  ISETP.LT.OR P1, PT, R5, 0x59, P1 ;  /* 0x000000590500780c */ /* 0x000fe40000f21670 */
[----:B------:R-:W-:Y:S02]  /*6270*/  FSEL R184, R167, -INF , !P2 ;  /* 0xff800000a7b87808 */ /* 0x000fe40005000000 */
[----:B---3--:R-:W-:Y:S02]  /*6280*/  F2FP.BF16.PACK_AB R12, R169, R152 ;  /* 0x00000098a90c723e */ /* 0x008fe400000010ff */
[----:B-----5:R-:W-:Y:S01]  /*6290*/  F2FP.BF16.PACK_AB R14, R136, R177 ;  /* 0x000000b1880e723e */ /* 0x020fe200000010ff */
[----:B--2---:R-:W-:Y:S01]  /*62a0*/  FFMA.FTZ R2, R28, c[0x0][0x2d0], -R6 ;  /* 0x0000b4001c027a23 */ /* 0x004fe20000010806 */
[----:B----4-:R-:W-:-:S02]  /*62b0*/  F2FP.BF16.PACK_AB R13, R153, R238 ;  /* 0x000000ee990d723e */ /* 0x010fc400000010ff */
[----:B------:R-:W-:Y:S01]  /*62c0*/  F2FP.BF16.PACK_AB R15, R149, R172 ;  /* 0x000000ac950f723e */ /* 0x000fe200000010ff */
[----:B------:R2:W-:Y:S01]  /*62d0*/  MUFU.EX2 R164, R2 ;  /* 0x0000000200a47308 */ /* 0x0005e20000000800 */
[----:B------:R-:W-:Y:S02]  /*62e0*/  ISETP.LT.OR P0, PT, R5, 0x5a, P0 ;  /* 0x0000005a0500780c */ /* 0x000fe40000701670 */
[----:B------:R-:W-:Y:S02]  /*62f0*/  FSEL R183, R154, -INF , !P1 ;  /* 0xff8000009ab77808 */ /* 0x000fe40004800000 */
[----:B------:R-:W-:Y:S01]  /*6300*/  FSEL R182, R155, -INF , !P0 ;  /* 0xff8000009bb67808 */ /* 0x000fe20004000000 */
[----:B------:R-:W-:Y:S01]  /*6310*/  HMMA.16816.F32.BF16 R16, R12, R76, RZ ;  /* 0x0000004c0c10723c */ /* 0x000fe200000418ff */
[----:B------:R-:W-:Y:S02]  /*6320*/  F2FP.BF16.PACK_AB R8, R237, R142 ;  /* 0x0000008eed08723e */ /* 0x000fe400000010ff */
[----:B-1----:R-:W-:-:S02]  /*6330*/  F2FP.BF16.PACK_AB R9, R141, R170 ;  /* 0x000000aa8d09723e */ /* 0x002fc400000010ff */
[----:B------:R-:W-:-:S03]  /*6340*/  F2FP.BF16.PACK_AB R10, R176, R165 ;  /* 0x000000a5b00a723e */ /* 0x000fc600000010ff */
[----:B------:R-:W-:Y:S01]  /*6350*/  HMMA.16816.F32.BF16 R20, R12, R80, RZ ;  /* 0x000000500c14723c */ /* 0x000fe200000418ff */
[----:B--2---:R-:W-:-:S04]  /*6360*/  FFMA.FTZ R2, R32, c[0x0][0x2d0], -R6 ;  /* 0x0000b40020027a23 */ /* 0x004fc80000010806 */
[----:B------:R1:W2:Y:S03]  /*6370*/  MUFU.EX2 R171, R2 ;  /* 0x0000000200ab7308 */ /* 0x0002a60000000800 */
[C---:B------:R-:W-:Y:S08]  /*6380*/  HMMA.16816.F32.BF16 R32, R12.reuse, R78, RZ ;  /* 0x0000004e0c20723c */ /* 0x040ff000000418ff */
[----:B------:R-:W-:Y:S01]  /*6390*/  HMMA.16816.F32.BF16 R24, R12, R88, RZ ;  /* 0x000000580c18723c */ /* 0x000fe200000418ff */
[----:B-1----:R-:W-:Y:S01]  /*63a0*/  FMNMX.FTZ R2, R125, R3, !PT ;  /* 0x000000037d027209 */ /* 0x002fe20007810000 */
[----:B------:R-:W-:-:S06]  /*63b0*/  FFMA.FTZ R3, R36, c[0x0][0x2d0], -R7 ;  /* 0x0000b40024037a23 */ /* 0x000fcc0000010807 */
[C---:B------:R-:W-:Y:S01]  /*63c0*/  HMMA.16816.F32.BF16 R28, R12.reuse, R96, RZ ;  /* 0x000000600c1c723c */ /* 0x040fe200000418ff */
[----:B--2---:R-:W-:Y:S02]  /*63d0*/  F2FP.BF16.PACK_AB R11, R171, R164 ;  /* 0x000000a4ab0b723e */ /* 0x004fe400000010ff */
[----:B------:R-:W-:Y:S01]  /*63e0*/  FMNMX.FTZ R2, R127, R2, !PT ;  /* 0x000000027f027209 */ /* 0x000fe20007810000 */
[----:B------:R1:W-:Y:S04]  /*63f0*/  MUFU.EX2 R137, R3 ;  /* 0x0000000300897308 */ /* 0x0003e80000000800 */
[C---:B------:R-:W-:Y:S08]  /*6400*/  HMMA.16816.F32.BF16 R36, R12.reuse, R82, RZ ;  /* 0x000000520c24723c */ /* 0x040ff000000418ff */
[----:B------:R-:W-:Y:S01]  /*6410*/  HMMA.16816.F32.BF16 R48, R12, R90, RZ ;  /* 0x0000005a0c30723c */ /* 0x000fe200000418ff */
[----:B-1----:R-:W-:Y:S01]  /*6420*/  FMNMX.FTZ R3, R146, R2, !PT ;  /* 0x0000000292037209 */ /* 0x002fe20007810000 */
[----:B------:R-:W-:-:S03]  /*6430*/  FFMA.FTZ R2, R40, c[0x0][0x2d0], -R7 ;  /* 0x0000b40028027a23 */ /* 0x000fc60000010807 */
[----:B------:R-:W-:Y:S01]  /*6440*/  FMNMX.FTZ R3, R147, R3, !PT ;  /* 0x0000000393037209 */ /* 0x000fe20007810000 */
[----:B------:R1:W2:Y:S02]  /*6450*/  MUFU.EX2 R239, R2 ;  /* 0x0000000200ef7308 */ /* 0x0002a40000000800 */
[----:B------:R-:W-:Y:S08]  /*6460*/  HMMA.16816.F32.BF16 R44, R12, R98, RZ ;  /* 0x000000620c2c723c */ /* 0x000ff000000418ff */
        /* <DEDUP_REMOVED lines=18> */
[----:B------:R-:W-:-:S04]  /*6590*/  FMNMX.FTZ R0, R233, R0, !PT ;  /* 0x00000000e9007209 */ /* 0x000fc80007810000 */
[----:B------:R-:W-:Y:S01]  /*65a0*/  FMNMX.FTZ R0, R234, R0, !PT ;  /* 0x00000000ea007209 */ /* 0x000fe20007810000 */
[----:B-1----:R-:W-:-:S04]  /*65b0*/  FFMA.FTZ R3, R43, c[0x0][0x2d0], -R7 ;  /* 0x0000b4002b037a23 */ /* 0x002fc80000010807 */
[----:B------:R-:W1:Y:S01]  /*65c0*/  SHFL.BFLY PT, R4, R0, 0x2, 0x1f ;  /* 0x0c401f0000047f89 */ /* 0x000e6200000e0000 */
[C---:B------:R-:W-:Y:S01]  /*65d0*/  HMMA.16816.F32.BF16 R40, R8.reuse, R92, R20 ;  /* 0x0000005c0828723c */ /* 0x040fe20000041814 */
[----:B------:R4:W-:Y:S07]  /*65e0*/  MUFU.EX2 R235, R3 ;  /* 0x0000000300eb7308 */ /* 0x0009ee0000000800 */
[C---:B------:R-:W-:Y:S08]  /*65f0*/  HMMA.16816.F32.BF16 R20, R8.reuse, R84, R24 ;  /* 0x000000540814723c */ /* 0x040ff00000041818 */
[----:B------:R-:W-:Y:S01]  /*6600*/  HMMA.16816.F32.BF16 R24, R8, R86, R48 ;  /* 0x000000560818723c */ /* 0x000fe20000041830 */
[----:B----4-:R-:W-:Y:S01]  /*6610*/  FMNMX.FTZ R3, R186, R2, !PT ;  /* 0x00000002ba037209 */ /* 0x010fe20007810000 */
[----:B------:R-:W-:-:S04]  /*6620*/  FFMA.FTZ R2, R56, c[0x0][0x2d0], -R6 ;  /* 0x0000b40038027a23 */ /* 0x000fc80000010806 */
[----:B------:R4:W-:Y:S01]  /*6630*/  MUFU.EX2 R148, R2 ;  /* 0x0000000200947308 */ /* 0x0009e20000000800 */
[----:B-1----:R-:W-:Y:S02]  /*6640*/  FMNMX.FTZ R0, R0, R4, !PT ;  /* 0x0000000400007209 */ /* 0x002fe40007810000 */
[----:B--2---:R-:W-:Y:S02]  /*6650*/  F2FP.BF16.PACK_AB R8, R239, R137 ;  /* 0x00000089ef08723e */ /* 0x004fe400000010ff */
[----:B---3--:R-:W-:Y:S01]  /*6660*/  F2FP.BF16.PACK_AB R10, R173, R236 ;  /* 0x000000ecad0a723e */ /* 0x008fe200000010ff */
[----:B------:R-:W1:Y:S01]  /*6670*/  SHFL.BFLY PT, R5, R0, 0x1, 0x1f ;  /* 0x0c201f0000057f89 */ /* 0x000e6200000e0000 */
[----:B----4-:R-:W-:Y:S01]  /*6680*/  FMNMX.FTZ R2, R188, R3, !PT ;  /* 0x00000003bc027209 */ /* 0x010fe20007810000 */
[----:B------:R-:W-:Y:S02]  /*6690*/  FFMA.FTZ R3, R57, c[0x0][0x2d0], -R6 ;  /* 0x0000b40039037a23 */ /* 0x000fe40000010806 */
[----:B------:R-:W-:Y:S01]  /*66a0*/  LDSM.16.MT88.4 R56, [R215+0x1100] ;  /* 0x00110000d738783b */ /* 0x000fe20000004200 */
        /* <DEDUP_REMOVED lines=9> */
[----:B------:R1:W-:Y:S01]  /*6740*/  MUFU.EX2 R246, R0 ;  /* 0x0000000000f67308 */ /* 0x0003e20000000800 */
[----:B------:R-:W-:Y:S01]  /*6750*/  FMNMX.FTZ R2, R181, R2, !PT ;  /* 0x00000002b5027209 */ /* 0x000fe20007810000 */
[----:B--2---:R-:W-:Y:S01]  /*6760*/  FFMA.FTZ R3, R64, c[0x0][0x2d0], -R6 ;  /* 0x0000b40040037a23 */ /* 0x004fe20000010806 */
[----:B---3--:R-:W-:Y:S01]  /*6770*/  F2FP.BF16.PACK_AB R9, R143, R148 ;  /* 0x000000948f09723e */ /* 0x008fe200000010ff */
[----:B------:R-:W2:Y:S01]  /*6780*/  LDSM.16.MT88.4 R64, [R214+0x1100] ;  /* 0x00110000d640783b */ /* 0x000ea20000004200 */
[----:B------:R-:W-:-:S03]  /*6790*/  MOV R108, R176 ;  /* 0x000000b0006c7202 */ /* 0x000fc60000000f00 */
[----:B------:R3:W-:Y:S01]  /*67a0*/  MUFU.EX2 R168, R3 ;  /* 0x0000000300a87308 */ /* 0x0007e20000000800 */
[----:B-1----:R-:W-:Y:S02]  /*67b0*/  FFMA.FTZ R0, R111, c[0x0][0x2d0], -R6 ;  /* 0x0000b4006f007a23 */ /* 0x002fe40000010806 */
[----:B------:R-:W-:-:S05]  /*67c0*/  IMAD.MOV.U32 R111, RZ, RZ, R177 ;  /* 0x000000ffff6f7224 */ /* 0x000fca00078e00b1 */
[----:B------:R-:W-:Y:S01]  /*67d0*/  MUFU.EX2 R245, R0 ;  /* 0x0000000000f57308 */ /* 0x000fe20000000800 */
[----:B---3--:R-:W-:-:S07]  /*67e0*/  FFMA.FTZ R3, R72, c[0x0][0x2d0], -R6 ;  /* 0x0000b40048037a23 */ /* 0x008fce0000010806 */
[----:B------:R1:W3:Y:S02]  /*67f0*/  MUFU.EX2 R252, R3 ;  /* 0x0000000300fc7308 */ /* 0x0002e40000000800 */
[----:B-1----:R-:W-:Y:S01]  /*6800*/  FMNMX.FTZ R3, R184, R2, !PT ;  /* 0x00000002b8037209 */ /* 0x002fe20007810000 */
[----:B------:R-:W-:Y:S01]  /*6810*/  FFMA.FTZ R2, R110, c[0x0][0x2d0], -R7 ;  /* 0x0000b4006e027a23 */ /* 0x000fe20000010807 */
[----:B---3--:R-:W-:Y:S01]  /*6820*/  F2FP.BF16.PACK_AB R11, R252, R168 ;  /* 0x000000a8fc0b723e */ /* 0x008fe200000010ff */
[----:B------:R-:W-:Y:S01]  /*6830*/  IMAD.MOV.U32 R110, RZ, RZ, R171 ;  /* 0x000000ffff6e7224 */ /* 0x000fe200078e00ab */
[----:B------:R-:W-:Y:S02]  /*6840*/  FMNMX.FTZ R3, R183, R3, !PT ;  /* 0x00000003b7037209 */ /* 0x000fe40007810000 */
[----:B------:R1:W3:Y:S02]  /*6850*/  MUFU.EX2 R251, R2 ;  /* 0x0000000200fb7308 */ /* 0x0002e40000000800 */
[----:B------:R-:W-:Y:S01]  /*6860*/  FMNMX.FTZ R3, R182, R3, !PT ;  /* 0x00000003b6037209 */ /* 0x000fe20007810000 */
[C---:B------:R-:W-:Y:S04]  /*6870*/  HMMA.16816.F32.BF16 R48, R8.reuse, R60, R52 ;  /* 0x0000003c0830723c */ /* 0x040fe80000041834 */
[----:B------:R-:W4:Y:S04]  /*6880*/  SHFL.BFLY PT, R4, R3, 0x2, 0x1f ;  /* 0x0c401f0003047f89 */ /* 0x000f2800000e0000 */
[----:B------:R-:W-:Y:S01]  /*6890*/  HMMA.16816.F32.BF16 R16, R8, R62, R16 ;  /* 0x0000003e0810723c */ /* 0x000fe20000041810 */
[----:B-1----:R-:W-:-:S04]  /*68a0*/  FFMA.FTZ R2, R113, c[0x0][0x2d0], -R7 ;  /* 0x0000b40071027a23 */ /* 0x002fc80000010807 */
[----:B------:R1:W-:Y:S03]  /*68b0*/  MUFU.EX2 R249, R2 ;  /* 0x0000000200f97308 */ /* 0x0003e60000000800 */
[C---:B------:R-:W-:Y:S08]  /*68c0*/  HMMA.16816.F32.BF16 R44, R8.reuse, R68, R40 ;  /* 0x00000044082c723c */ /* 0x040ff00000041828 */
[----:B--2---:R-:W-:Y:S01]  /*68d0*/  HMMA.16816.F32.BF16 R40, R8, R64, R20 ;  /* 0x000000400828723c */ /* 0x004fe20000041814 */
[----:B----4-:R-:W-:Y:S01]  /*68e0*/  FMNMX.FTZ R3, R3, R4, !PT ;  /* 0x0000000403037209 */ /* 0x010fe20007810000 */
[----:B-1----:R-:W-:-:S04]  /*68f0*/  FFMA.FTZ R2, R119, c[0x0][0x2d0], -R7 ;  /* 0x0000b40077027a23 */ /* 0x002fc80000010807 */
[----:B------:R-:W1:Y:S02]  /*6900*/  SHFL.BFLY PT, R4, R3, 0x1, 0x1f ;  /* 0x0c201f0003047f89 */ /* 0x000e6400000e0000 */
[C---:B------:R-:W-:Y:S01]  /*6910*/  HMMA.16816.F32.BF16 R28, R8.reuse, R56, R12 ;  /* 0x00000038081c723c */ /* 0x040fe2000004180c */
[----:B------:R2:W4:Y:S07]  /*6920*/  MUFU.EX2 R250, R2 ;  /* 0x0000000200fa7308 */ /* 0x00052e0000000800 */
[C---:B------:R-:W-:Y:S07]  /*6930*/  HMMA.16816.F32.BF16 R20, R8.reuse, R70, R36 ;  /* 0x000000460814723c */ /* 0x040fee0000041824 */
[----:B------:R-:W-:Y:S01]  /*6940*/  MOV R39, R173 ;  /* 0x000000ad00277202 */ /* 0x000fe20000000f00 */
[----:B------:R-:W-:Y:S01]  /*6950*/  HMMA.16816.F32.BF16 R24, R8, R66, R24 ;  /* 0x000000420818723c */ /* 0x000fe20000041818 */
[----:B------:R-:W-:-:S02]  /*6960*/  IMAD.MOV.U32 R38, RZ, RZ, R172 ;  /* 0x000000ffff267224 */ /* 0x000fc400078e00ac */
[----:B--2---:R-:W-:Y:S01]  /*6970*/  FFMA.FTZ R2, R73, c[0x0][0x2d0], -R6 ;  /* 0x0000b40049027a23 */ /* 0x004fe20000010806 */
[----:B------:R-:W2:Y:S01]  /*6980*/  LDSM.16.MT88.4 R172, [R215+0x1900] ;  /* 0x00190000d7ac783b */ /* 0x000ea20000004200 */
[----:B------:R-:W-:Y:S02]  /*6990*/  IMAD.MOV.U32 R37, RZ, RZ, R137 ;  /* 0x000000ffff257224 */ /* 0x000fe400078e0089 */
[----:B------:R5:W-:Y:S01]  /*69a0*/  MUFU.EX2 R248, R2 ;  /* 0x0000000200f87308 */ /* 0x000be20000000800 */
[----:B-1----:R-:W-:Y:S01]  /*69b0*/  FMNMX.FTZ R3, R3, R4, !PT ;  /* 0x0000000403037209 */ /* 0x002fe20007810000 */
[----:B------:R-:W-:Y:S01]  /*69c0*/  HMMA.16816.F32.BF16 R12, R8, R58, R32 ;  /* 0x0000003a080c723c */ /* 0x000fe20000041820 */
[----:B------:R-:W-:-:S06]  /*69d0*/  IMAD.MOV.U32 R36, RZ, RZ, R136 ;  /* 0x000000ffff247224 */ /* 0x000fcc00078e0088 */
[----:B---3--:R-:W-:Y:S02]  /*69e0*/  F2FP.BF16.PACK_AB R8, R251, R235 ;  /* 0x000000ebfb08723e */ /* 0x008fe400000010ff */
[----:B----4-:R-:W-:Y:S02]  /*69f0*/  F2FP.BF16.PACK_AB R10, R250, R249 ;  /* 0x000000f9fa0a723e */ /* 0x010fe400000010ff */
[----:B------:R-:W-:Y:S01]  /*6a00*/  F2FP.BF16.PACK_AB R11, R245, R246 ;  /* 0x000000f6f50b723e */ /* 0x000fe200000010ff */
[----:B-----5:R-:W-:-:S04]  /*6a10*/  FFMA.FTZ R2, R75, c[0x0][0x2d0], -R6 ;  /* 0x0000b4004b027a23 */ /* 0x020fc80000010806 */
[----:B------:R1:W3:Y:S02]  /*6a20*/  MUFU.EX2 R247, R2 ;  /* 0x0000000200f77308 */ /* 0x0002e40000000800 */
[----:B-1----:R-:W-:Y:S01]  /*6a30*/  FMUL.FTZ R2, R128, c[0x0][0x2d0] ;  /* 0x0000b40080027a20 */ /* 0x002fe20000410000 */
[----:B---3--:R-:W-:-:S04]  /*6a40*/  F2FP.BF16.PACK_AB R9, R247, R248 ;  /* 0x000000f8f709723e */ /* 0x008fc800000010ff */
[----:B------:R-:W-:Y:S02]  /*6a50*/  FSEL R2, R2, RZ, P0 ;  /* 0x000000ff02027208 */ /* 0x000fe40000000000 */
[----:B------:R-:W-:Y:S01]  /*6a60*/  FSETP.NEU.FTZ.AND P0, PT, R3, -INF , PT ;  /* 0xff8000000300780b */ /* 0x000fe20003f1d000 */
[C---:B------:R-:W-:Y:S02]  /*6a70*/  HMMA.16816.F32.BF16 R136, R8.reuse, R156, R48 ;  /* 0x0000009c0888723c */ /* 0x040fe40000041830 */
[--C-:B------:R-:W-:Y:S02]  /*6a80*/  FFMA.FTZ R0, R74, c[0x0][0x2d0], -R2.reuse ;  /* 0x0000b4004a007a23 */ /* 0x100fe40000010802 */
[----:B------:R-:W1:Y:S01]  /*6a90*/  LDSM.16.MT88.4 R72, [R214+0x1900] ;  /* 0x00190000d648783b */ /* 0x000e620000004200 */
[----:B------:R-:W-:Y:S01]  /*6aa0*/  FFMA.FTZ R4, R122, c[0x0][0x2d0], -R2 ;  /* 0x0000b4007a047a23 */ /* 0x000fe20000010802 */
[----:B------:R3:W-:Y:S01]  /*6ab0*/  MUFU.EX2 R244, R0 ;  /* 0x0000000000f47308 */ /* 0x0007e20000000800 */
[----:B------:R-:W-:Y:S01]  /*6ac0*/  IMAD.MOV.U32 R49, RZ, RZ, R149 ;  /* 0x000000ffff317224 */ /* 0x000fe200078e0095 */
[----:B------:R-:W-:Y:S01]  /*6ad0*/  MOV R48, R148 ;  /* 0x0000009400307202 */ /* 0x000fe20000000f00 */
[----:B------:R-:W-:Y:S01]  /*6ae0*/  IMAD.MOV.U32 R50, RZ, RZ, R168 ;  /* 0x000000ffff327224 */ /* 0x000fe200078e00a8 */
[----:B------:R-:W-:Y:S01]  /*6af0*/  HMMA.16816.F32.BF16 R148, R8, R158, R16 ;  /* 0x0000009e0894723c */ /* 0x000fe20000041810 */
[----:B------:R-:W-:-:S06]  /*6b00*/  MOV R51, R165 ;  /* 0x000000a500337202 */ /* 0x000fcc0000000f00 */
[----:B------:R-:W-:Y:S01]  /*6b10*/  IMAD.MOV.U32 R19, RZ, RZ, R239 ;  /* 0x000000ffff137224 */ /* 0x000fe200078e00ef */
[C---:B--2---:R-:W-:Y:S01]  /*6b20*/  HMMA.16816.F32.BF16 R52, R8.reuse, R174, R12 ;  /* 0x000000ae0834723c */ /* 0x044fe2000004180c */
[----:B------:R-:W-:Y:S01]  /*6b30*/  MUFU.EX2 R239, R4 ;  /* 0x0000000400ef7308 */ /* 0x000fe20000000800 */
[----:B------:R-:W-:Y:S02]  /*6b40*/  IMAD.MOV.U32 R16, RZ, RZ, R153 ;  /* 0x000000ffff107224 */ /* 0x000fe400078e0099 */
[----:B---3--:R-:W-:Y:S02]  /*6b50*/  FFMA.FTZ R0, R109, c[0x0][0x2d0], -R2 ;  /* 0x0000b4006d007a23 */ /* 0x008fe40000010802 */
[----:B------:R-:W-:Y:S02]  /*6b60*/  IMAD.MOV.U32 R109, RZ, RZ, R237 ;  /* 0x000000ffff6d7224 */ /* 0x000fe400078e00ed */
[----:B------:R-:W-:Y:S01]  /*6b70*/  IMAD.MOV.U32 R17, RZ, RZ, R152 ;  /* 0x000000ffff117224 */ /* 0x000fe200078e0098 */
[----:B------:R2:W3:Y:S01]  /*6b80*/  MUFU.EX2 R242, R0 ;  /* 0x0000000000f27308 */ /* 0x0004e20000000800 */
[----:B------:R-:W-:Y:S01]  /*6b90*/  HMMA.16816.F32.BF16 R152, R8, R132, R44 ;  /* 0x000000840898723c */ /* 0x000fe2000004182c */
[----:B------:R-:W-:-:S06]  /*6ba0*/  IMAD.MOV.U32 R18, RZ, RZ, R170 ;  /* 0x000000ffff127224 */ /* 0x000fcc00078e00aa */
[----:B------:R-:W-:Y:S02]  /*6bb0*/  IMAD.MOV.U32 R47, RZ, RZ, R164 ;  /* 0x000000ffff2f7224 */ /* 0x000fe400078e00a4 */
[--C-:B--2---:R-:W-:Y:S01]  /*6bc0*/  FFMA.FTZ R0, R112, c[0x0][0x2d0], -R2.reuse ;  /* 0x0000b40070007a23 */ /* 0x104fe20000010802 */
[----:B-1----:R-:W-:Y:S03]  /*6bd0*/  HMMA.16816.F32.BF16 R164, R8, R72, R40 ;  /* 0x0000004808a4723c */ /* 0x002fe60000041828 */
[----:B------:R1:W-:Y:S02]  /*6be0*/  MUFU.EX2 R243, R0 ;  /* 0x0000000000f37308 */ /* 0x0003e40000000800 */
[----:B-1----:R-:W-:-:S06]  /*6bf0*/  FFMA.FTZ R0, R116, c[0x0][0x2d0], -R2 ;  /* 0x0000b40074007a23 */ /* 0x002fcc0000010802 */
[----:B------:R1:W2:Y:S02]  /*6c00*/  MUFU.EX2 R240, R0 ;  /* 0x0000000000f07308 */ /* 0x0002a40000000800 */
[----:B-1----:R-:W-:Y:S02]  /*6c10*/  FFMA.FTZ R0, R121, c[0x0][0x2d0], -R2 ;  /* 0x0000b40079007a23 */ /* 0x002fe40000010802 */
[----:B------:R-:W-:-:S04]  /*6c20*/  IMAD.MOV.U32 R121, RZ, RZ, R169 ;  /* 0x000000ffff797224 */ /* 0x000fc800078e00a9 */
[----:B------:R1:W-:Y:S01]  /*6c30*/  MUFU.EX2 R241, R0 ;  /* 0x0000000000f17308 */ /* 0x0003e20000000800 */
[----:B------:R-:W-:Y:S01]  /*6c40*/  HMMA.16816.F32.BF16 R168, R8, R134, R20 ;  /* 0x0000008608a8723c */ /* 0x000fe20000041814 */
[----:B-1----:R-:W-:-:S05]  /*6c50*/  FMUL.FTZ R0, R3, c[0x0][0x2d0] ;  /* 0x0000b40003007a20 */ /* 0x002fca0000410000 */
[----:B------:R-:W-:Y:S02]  /*6c60*/  FSEL R0, R0, RZ, P0 ;  /* 0x000000ff00007208 */ /* 0x000fe40000000000 */
[----:B------:R-:W-:-:S03]  /*6c70*/  PLOP3.LUT P0, PT, PT, PT, UP0, 0x40, 0x0 ;  /* 0x000000000000781c */ /* 0x000fc60003f0e808 */
[----:B------:R-:W-:-:S04]  /*6c80*/  FFMA.FTZ R4, R114, c[0x0][0x2d0], -R0 ;  /* 0x0000b40072047a23 */ /* 0x000fc80000010800 */
[----:B------:R1:W-:Y:S02]  /*6c90*/  MUFU.EX2 R178, R4 ;  /* 0x0000000400b27308 */ /* 0x0003e40000000800 */
[--C-:B-1----:R-:W-:Y:S02]  /*6ca0*/  FFMA.FTZ R4, R115, c[0x0][0x2d0], -R0.reuse ;  /* 0x0000b40073047a23 */ /* 0x102fe40000010800 */
[----:B------:R-:W-:Y:S04]  /*6cb0*/  HMMA.16816.F32.BF16 R112, R8, R74, R24 ;  /* 0x0000004a0870723c */ /* 0x000fe80000041818 */
[----:B------:R1:W4:Y:S02]  /*6cc0*/  MUFU.EX2 R177, R4 ;  /* 0x0000000400b17308 */ /* 0x0003240000000800 */
[----:B-1----:R-:W-:-:S06]  /*6cd0*/  FFMA.FTZ R4, R117, c[0x0][0x2d0], -R0 ;  /* 0x0000b40075047a23 */ /* 0x002fcc0000010800 */
[----:B------:R1:W-:Y:S02]  /*6ce0*/  MUFU.EX2 R122, R4 ;  /* 0x00000004007a7308 */ /* 0x0003e40000000800 */
[----:B-1----:R-:W-:Y:S02]  /*6cf0*/  FFMA.FTZ R4, R118, c[0x0][0x2d0], -R0 ;  /* 0x0000b40076047a23 */ /* 0x002fe40000010800 */
[----:B------:R-:W-:Y:S04]  /*6d00*/  HMMA.16816.F32.BF16 R116, R8, R172, R28 ;  /* 0x000000ac0874723c */ /* 0x000fe8000004181c */
[----:B------:R1:W5:Y:S03]  /*6d10*/  MUFU.EX2 R176, R4 ;  /* 0x0000000400b07308 */ /* 0x0003660000000800 */
[----:B---3--:R-:W-:-:S02]  /*6d20*/  F2FP.BF16.PACK_AB R8, R242, R244 ;  /* 0x000000f4f208723e */ /* 0x008fc400000010ff */
[----:B--2---:R-:W-:Y:S02]  /*6d30*/  F2FP.BF16.PACK_AB R10, R240, R243 ;  /* 0x000000f3f00a723e */ /* 0x004fe400000010ff */
[----:B----4-:R-:W-:Y:S01]  /*6d40*/  F2FP.BF16.PACK_AB R9, R177, R178 ;  /* 0x000000b2b109723e */ /* 0x010fe200000010ff */
[--C-:B-1----:R-:W-:Y:S01]  /*6d50*/  FFMA.FTZ R4, R124, c[0x0][0x2d0], -R2.reuse ;  /* 0x0000b4007c047a23 */ /* 0x102fe20000010802 */
[----:B-----5:R-:W-:Y:S01]  /*6d60*/  F2FP.BF16.PACK_AB R11, R176, R122 ;  /* 0x0000007ab00b723e */ /* 0x020fe200000010ff */
[----:B------:R-:W-:Y:S02]  /*6d70*/  IMAD.MOV.U32 R124, RZ, RZ, R121 ;  /* 0x000000ffff7c7224 */ /* 0x000fe400078e0079 */
[----:B------:R1:W-:Y:S04]  /*6d80*/  MUFU.EX2 R238, R4 ;  /* 0x0000000400ee7308 */ /* 0x0003e80000000800 */
[C---:B------:R-:W-:Y:S08]  /*6d90*/  HMMA.16816.F32.BF16 R24, R8.reuse, R80, RZ ;  /* 0x000000500818723c */ /* 0x040ff000000418ff */
[----:B------:R-:W-:Y:S01]  /*6da0*/  HMMA.16816.F32.BF16 R32, R8, R76, RZ ;  /* 0x0000004c0820723c */ /* 0x000fe200000418ff */
[----:B-1----:R-:W-:-:S02]  /*6db0*/  FFMA.FTZ R4, R126, c[0x0][0x2d0], -R2 ;  /* 0x0000b4007e047a23 */ /* 0x002fc40000010802 */
[----:B------:R-:W-:-:S04]  /*6dc0*/  IMAD.MOV.U32 R126, RZ, RZ, R17 ;  /* 0x000000ffff7e7224 */ /* 0x000fc800078e0011 */
[----:B------:R-:W-:Y:S01]  /*6dd0*/  MOV R76, R16 ;  /* 0x00000010004c7202 */ /* 0x000fe20000000f00 */
[----:B------:R1:W2:Y:S01]  /*6de0*/  MUFU.EX2 R237, R4 ;  /* 0x0000000400ed7308 */ /* 0x0002a20000000800 */
[----:B------:R-:W-:Y:S01]  /*6df0*/  HMMA.16816.F32.BF16 R20, R8, R82, RZ ;  /* 0x000000520814723c */ /* 0x000fe200000418ff */
[----:B------:R-:W-:-:S06]  /*6e00*/  IMAD.MOV.U32 R77, RZ, RZ, R47 ;  /* 0x000000ffff4d7224 */ /* 0x000fcc00078e002f */
[----:B------:R-:W-:Y:S01]  /*6e10*/  IMAD.MOV.U32 R83, RZ, RZ, R36 ;  /* 0x000000ffff537224 */ /* 0x000fe200078e0024 */
[----:B------:R-:W-:Y:S01]  /*6e20*/  HMMA.16816.F32.BF16 R28, R8, R78, RZ ;  /* 0x0000004e081c723c */ /* 0x000fe200000418ff */
[----:B------:R-:W-:Y:S02]  /*6e30*/  IMAD.MOV.U32 R82, RZ, RZ, R49 ;  /* 0x000000ffff527224 */ /* 0x000fe400078e0031 */
[----:B-1----:R-:W-:-:S05]  /*6e40*/  FFMA.FTZ R4, R120, c[0x0][0x2d0], -R0 ;  /* 0x0000b40078047a23 */ /* 0x002fca0000010800 */
[C---:B------:R-:W-:Y:S01]  /*6e50*/  HMMA.16816.F32.BF16 R12, R8.reuse, R96, RZ ;  /* 0x00000060080c723c */ /* 0x040fe200000418ff */
[----:B------:R-:W-:Y:S01]  /*6e60*/  IMAD.MOV.U32 R79, RZ, RZ, R18 ;  /* 0x000000ffff4f7224 */ /* 0x000fe200078e0012 */
[----:B------:R-:W-:Y:S01]  /*6e70*/  MOV R78, R48 ;  /* 0x00000030004e7202 */ /* 0x000fe20000000f00 */
[----:B------:R1:W-:Y:S05]  /*6e80*/  MUFU.EX2 R120, R4 ;  /* 0x0000000400787308 */ /* 0x0003ea0000000800 */
[----:B------:R-:W-:Y:S07]  /*6e90*/  HMMA.16816.F32.BF16 R40, R8, R98, RZ ;  /* 0x000000620828723c */ /* 0x000fee00000418ff */
[----:B------:R-:W-:-:S02]  /*6ea0*/  IMAD.MOV.U32 R98, RZ, RZ, R50 ;  /* 0x000000ffff627224 */ /* 0x000fc400078e0032 */
[----:B-1----:R-:W-:Y:S02]  /*6eb0*/  FFMA.FTZ R4, R123, c[0x0][0x2d0], -R0 ;  /* 0x0000b4007b047a23 */ /* 0x002fe40000010800 */
[----:B------:R-:W-:Y:S02]  /*6ec0*/  IMAD.MOV.U32 R123, RZ, RZ, R19 ;  /* 0x000000ffff7b7224 */ /* 0x000fe400078e0013 */
[----:B------:R1:W3:Y:S01]  /*6ed0*/  MUFU.EX2 R121, R4 ;  /* 0x0000000400797308 */ /* 0x0002e20000000800 */
[----:B------:R-:W-:Y:S07]  /*6ee0*/  HMMA.16816.F32.BF16 R16, R8, R88, RZ ;  /* 0x000000580810723c */ /* 0x000fee00000418ff */
[----:B------:R-:W-:Y:S01]  /*6ef0*/  MOV R88, R38 ;  /* 0x0000002600587202 */ /* 0x000fe20000000f00 */
[----:B------:R-:W-:-:S02]  /*6f00*/  IMAD.MOV.U32 R89, RZ, RZ, R39 ;  /* 0x000000ffff597224 */ /* 0x000fc400078e0027 */
[--C-:B-1----:R-:W-:Y:S02]  /*6f10*/  FFMA.FTZ R4, R125, c[0x0][0x2d0], -R0.reuse ;  /* 0x0000b4007d047a23 */ /* 0x102fe40000010800 */
[----:B------:R-:W-:Y:S02]  /*6f20*/  IMAD.MOV.U32 R125, RZ, RZ, R51 ;  /* 0x000000ffff7d7224 */ /* 0x000fe400078e0033 */
[----:B------:R1:W-:Y:S02]  /*6f30*/  MUFU.EX2 R80, R4 ;  /* 0x0000000400507308 */ /* 0x0003e40000000800 */
[----:B-1----:R-:W-:Y:S02]  /*6f40*/  FFMA.FTZ R4, R127, c[0x0][0x2d0], -R0 ;  /* 0x0000b4007f047a23 */ /* 0x002fe40000010800 */
[----:B------:R-:W-:-:S04]  /*6f50*/  IMAD.MOV.U32 R127, RZ, RZ, R37 ;  /* 0x000000ffff7f7224 */ /* 0x000fc800078e0025 */
[----:B------:R-:W1:Y:S01]  /*6f60*/  MUFU.EX2 R81, R4 ;  /* 0x0000000400517308 */ /* 0x000e620000000800 */
[----:B------:R-:W-:Y:S07]  /*6f70*/  HMMA.16816.F32.BF16 R36, R8, R90, RZ ;  /* 0x0000005a0824723c */ /* 0x000fee00000418ff */
[----:B------:R-:W-:Y:S01]  /*6f80*/  F2FP.BF16.PACK_AB R8, R239, R241 ;  /* 0x000000f1ef08723e */ /* 0x000fe200000010ff */
[----:B------:R-:W-:Y:S01]  /*6f90*/  IMAD.MOV.U32 R91, RZ, RZ, R83 ;  /* 0x000000ffff5b7224 */ /* 0x000fe200078e0053 */
[----:B--2---:R-:W-:Y:S01]  /*6fa0*/  F2FP.BF16.PACK_AB R10, R237, R238 ;  /* 0x000000eeed0a723e */ /* 0x004fe200000010ff */
[----:B------:R-:W-:Y:S01]  /*6fb0*/  IMAD.MOV.U32 R83, RZ, RZ, R77 ;  /* 0x000000ffff537224 */ /* 0x000fe200078e004d */
[----:B---3--:R-:W-:Y:S01]  /*6fc0*/  F2FP.BF16.PACK_AB R9, R121, R120 ;  /* 0x000000787909723e */ /* 0x008fe200000010ff */
[----:B------:R-:W-:Y:S01]  /*6fd0*/  IMAD.MOV.U32 R90, RZ, RZ, R78 ;  /* 0x000000ffff5a7224 */ /* 0x000fe200078e004e */
[----:B-1----:R-:W-:Y:S01]  /*6fe0*/  F2FP.BF16.PACK_AB R11, R81, R80 ;  /* 0x00000050510b723e */ /* 0x002fe200000010ff */
[----:B------:R-:W-:-:S06]  /*6ff0*/  FFMA.FTZ R4, R162, c[0x0][0x2d0], -R7 ;  /* 0x0000b400a2047a23 */ /* 0x000fcc0000010807 */
[C---:B------:R-:W-:Y:S07]  /*7000*/  HMMA.16816.F32.BF16 R48, R8.reuse, R104, R32 ;  /* 0x000000680830723c */ /* 0x040fee0000041820 */
[----:B------:R-:W-:Y:S01]  /*7010*/  IMAD.MOV.U32 R104, RZ, RZ, R236 ;  /* 0x000000ffff687224 */ /* 0x000fe200078e00ec */
[----:B------:R-:W-:Y:S01]  /*7020*/  HMMA.16816.F32.BF16 R20, R8, R94, R20 ;  /* 0x0000005e0814723c */ /* 0x000fe20000041814 */
[----:B------:R1:W-:Y:S01]  /*7030*/  MUFU.EX2 R236, R4 ;  /* 0x0000000400ec7308 */ /* 0x0003e20000000800 */
[----:B------:R-:W-:-:S06]  /*7040*/  MOV R105, R79 ;  /* 0x0000004f00697202 */ /* 0x000fcc0000000f00 */
[C---:B------:R-:W-:Y:S07]  /*7050*/  HMMA.16816.F32.BF16 R32, R8.reuse, R84, R16 ;  /* 0x000000540820723c */ /* 0x040fee0000041810 */
[----:B------:R-:W-:Y:S01]  /*7060*/  MOV R84, R88 ;  /* 0x0000005800547202 */ /* 0x000fe20000000f00 */
[----:B------:R-:W-:Y:S01]  /*7070*/  IMAD.MOV.U32 R88, RZ, RZ, R127 ;  /* 0x000000ffff587224 */ /* 0x000fe200078e007f */
[----:B------:R-:W-:Y:S01]  /*7080*/  HMMA.16816.F32.BF16 R44, R8, R92, R24 ;  /* 0x0000005c082c723c */ /* 0x000fe20000041818 */
[----:B-1----:R-:W-:-:S02]  /*7090*/  FFMA.FTZ R4, R161, c[0x0][0x2d0], -R2 ;  /* 0x0000b400a1047a23 */ /* 0x002fc40000010802 */
[----:B------:R-:W-:Y:S02]  /*70a0*/  IMAD.MOV.U32 R127, RZ, RZ, R76 ;  /* 0x000000ffff7f7224 */ /* 0x000fe400078e004c */
[----:B------:R1:W-:Y:S01]  /*70b0*/  MUFU.EX2 R95, R4 ;  /* 0x00000004005f7308 */ /* 0x0003e20000000800 */
[----:B------:R-:W-:Y:S01]  /*70c0*/  IMAD.MOV.U32 R85, RZ, RZ, R104 ;  /* 0x000000ffff557224 */ /* 0x000fe200078e0068 */
[----:B------:R-:W-:Y:S01]  /*70d0*/  MOV R93, R235 ;  /* 0x000000eb005d7202 */ /* 0x000fe20000000f00 */
[----:B------:R-:W-:Y:S01]  /*70e0*/  HMMA.16816.F32.BF16 R28, R8, R106, R28 ;  /* 0x0000006a081c723c */ /* 0x000fe2000004181c */
[----:B------:R-:W-:Y:S02]  /*70f0*/  IMAD.MOV.U32 R92, RZ, RZ, R105 ;  /* 0x000000ffff5c7224 */ /* 0x000fe400078e0069 */
[----:B------:R-:W-:Y:S01]  /*7100*/  IMAD.MOV.U32 R104, RZ, RZ, R91 ;  /* 0x000000ffff687224 */ /* 0x000fe200078e005b */
[----:B------:R-:W-:Y:S01]  /*7110*/  MOV R91, R82 ;  /* 0x00000052005b7202 */ /* 0x000fe20000000f00 */
[----:B------:R-:W-:-:S02]  /*7120*/  IMAD.MOV.U32 R105, RZ, RZ, R88 ;  /* 0x000000ffff697224 */ /* 0x000fc400078e0058 */
[----:B------:R-:W-:Y:S01]  /*7130*/  IMAD.MOV.U32 R88, RZ, RZ, R109 ;  /* 0x000000ffff587224 */ /* 0x000fe200078e006d */
[C---:B------:R-:W-:Y:S01]  /*7140*/  HMMA.16816.F32.BF16 R24, R8.reuse, R100, R12 ;  /* 0x000000640818723c */ /* 0x040fe2000004180c */
[----:B------:R-:W-:Y:S01]  /*7150*/  IMAD.MOV.U32 R82, RZ, RZ, R111 ;  /* 0x000000ffff527224 */ /* 0x000fe200078e006f */
[----:B------:R-:W-:Y:S01]  /*7160*/  MOV R109, R110 ;  /* 0x0000006e006d7202 */ /* 0x000fe20000000f00 */
[----:B------:R-:W-:Y:S02]  /*7170*/  IMAD.MOV.U32 R111, RZ, RZ, R143 ;  /* 0x000000ffff6f7224 */ /* 0x000fe400078e008f */
[----:B-1----:R-:W-:Y:S02]  /*7180*/  FFMA.FTZ R4, R160, c[0x0][0x2d0], -R2 ;  /* 0x0000b400a0047a23 */ /* 0x002fe40000010802 */
[----:B------:R-:W-:Y:S01]  /*7190*/  IMAD.MOV.U32 R110, RZ, RZ, R141 ;  /* 0x000000ffff6e7224 */ /* 0x000fe200078e008d */
[----:B------:R-:W-:Y:S01]  /*71a0*/  HMMA.16816.F32.BF16 R16, R8, R86, R36 ;  /* 0x000000560810723c */ /* 0x000fe20000041824 */
[----:B------:R1:W2:Y:S01]  /*71b0*/  MUFU.EX2 R96, R4 ;  /* 0x0000000400607308 */ /* 0x0002a20000000800 */
[----:B------:R-:W3:Y:S01]  /*71c0*/  LDSM.16.MT88.4 R36, [R213+0x2100] ;  /* 0x00210000d524783b */ /* 0x000ee20000004200 */
[----:B------:R-:W-:Y:S01]  /*71d0*/  IMAD.MOV.U32 R101, RZ, RZ, R109 ;  /* 0x000000ffff657224 */ /* 0x000fe200078e006d */
[----:B------:R-:W-:-:S04]  /*71e0*/  MOV R100, R111 ;  /* 0x0000006f00647202 */ /* 0x000fc80000000f00 */
[----:B------:R-:W-:Y:S07]  /*71f0*/  HMMA.16816.F32.BF16 R12, R8, R102, R40 ;  /* 0x00000066080c723c */ /* 0x000fee0000041828 */
[----:B------:R-:W-:Y:S01]  /*7200*/  IMAD.MOV.U32 R42, RZ, RZ, R104 ;  /* 0x000000ffff2a7224 */ /* 0x000fe200078e0068 */
[----:B------:R-:W-:Y:S01]  /*7210*/  MOV R40, R91 ;  /* 0x0000005b00287202 */ /* 0x000fe20000000f00 */
[----:B-1----:R-:W-:Y:S01]  /*7220*/  FFMA.FTZ R4, R145, c[0x0][0x2d0], -R2 ;  /* 0x0000b40091047a23 */ /* 0x002fe20000010802 */
[----:B--2---:R-:W-:Y:S01]  /*7230*/  F2FP.BF16.PACK_AB R8, R96, R95 ;  /* 0x0000005f6008723e */ /* 0x004fe200000010ff */
[----:B------:R-:W-:-:S02]  /*7240*/  IMAD.MOV.U32 R43, RZ, RZ, R105 ;  /* 0x000000ffff2b7224 */ /* 0x000fc400078e0069 */
[----:B------:R1:W-:Y:S01]  /*7250*/  MUFU.EX2 R97, R4 ;  /* 0x0000000400617308 */ /* 0x0003e20000000800 */
[----:B------:R-:W-:Y:S02]  /*7260*/  IMAD.MOV.U32 R102, RZ, RZ, R110 ;  /* 0x000000ffff667224 */ /* 0x000fe400078e006e */
[----:B-1----:R-:W-:-:S05]  /*7270*/  FFMA.FTZ R4, R144, c[0x0][0x2d0], -R2 ;  /* 0x0000b40090047a23 */ /* 0x002fca0000010802 */
        /* <DEDUP_REMOVED lines=14> */
[C---:B------:R-:W-:Y:S01]  /*7360*/  HMMA.16816.F32.BF16 R144, R8.reuse, R62, R28 ;  /* 0x0000003e0890723c */ /* 0x040fe2000004181c */
[----:B------:R-:W-:Y:S07]  /*7370*/  LDSM.16.MT88.4 R28, [R214+0x2100] ;  /* 0x00210000d61c783b */ /* 0x000fee0000004200 */
[----:B------:R-:W-:Y:S01]  /*7380*/  HMMA.16816.F32.BF16 R104, R8, R64, R32 ;  /* 0x000000400868723c */ /* 0x000fe20000041820 */
[----:B------:R-:W4:Y:S01]  /*7390*/  LDSM.16.MT88.4 R32, [R216+0x2100] ;  /* 0x00210000d820783b */ /* 0x000f220000004200 */
[----:B-1----:R-:W-:-:S04]  /*73a0*/  FFMA.FTZ R4, R190, c[0x0][0x2d0], -R7 ;  /* 0x0000b400be047a23 */ /* 0x002fc80000010807 */
[----:B------:R1:W-:Y:S02]  /*73b0*/  MUFU.EX2 R190, R4 ;  /* 0x0000000400be7308 */ /* 0x0003e40000000800 */
[----:B------:R-:W-:Y:S07]  /*73c0*/  HMMA.16816.F32.BF16 R44, R8, R68, R44 ;  /* 0x00000044082c723c */ /* 0x000fee000004182c */
[----:B------:R-:W-:Y:S02]  /*73d0*/  IMAD.MOV.U32 R68, RZ, RZ, R85 ;  /* 0x000000ffff447224 */ /* 0x000fe400078e0055 */
[----:B-1----:R-:W-:-:S02]  /*73e0*/  FFMA.FTZ R4, R194, c[0x0][0x2d0], -R7 ;  /* 0x0000b400c2047a23 */ /* 0x002fc40000010807 */
[----:B------:R-:W-:Y:S01]  /*73f0*/  IMAD.MOV.U32 R194, RZ, RZ, R93 ;  /* 0x000000ffffc27224 */ /* 0x000fe200078e005d */
[----:B------:R-:W-:Y:S01]  /*7400*/  MOV R93, R90 ;  /* 0x0000005a005d7202 */ /* 0x000fe20000000f00 */
[----:B------:R1:W5:Y:S01]  /*7410*/  MUFU.EX2 R192, R4 ;  /* 0x0000000400c07308 */ /* 0x0003620000000800 */
[----:B------:R-:W-:Y:S02]  /*7420*/  IMAD.MOV.U32 R90, RZ, RZ, R89 ;  /* 0x000000ffff5a7224 */ /* 0x000fe400078e0059 */
[----:B------:R-:W-:Y:S02]  /*7430*/  IMAD.MOV.U32 R89, RZ, RZ, R108 ;  /* 0x000000ffff597224 */ /* 0x000fe400078e006c */
[----:B------:R-:W-:Y:S02]  /*7440*/  IMAD.MOV.U32 R108, RZ, RZ, R142 ;  /* 0x000000ffff6c7224 */ /* 0x000fe400078e008e */
[----:B------:R-:W-:Y:S01]  /*7450*/  HMMA.16816.F32.BF16 R140, R8, R60, R48 ;  /* 0x0000003c088c723c */ /* 0x000fe20000041830 */
[----:B------:R-:W-:-:S02]  /*7460*/  IMAD.MOV.U32 R41, RZ, RZ, R90 ;  /* 0x000000ffff297224 */ /* 0x000fc400078e005a */
[----:B------:R-:W-:Y:S02]  /*7470*/  IMAD.MOV.U32 R103, RZ, RZ, R108 ;  /* 0x000000ffff677224 */ /* 0x000fe400078e006c */
[----:B------:R-:W-:Y:S02]  /*7480*/  IMAD.MOV.U32 R85, RZ, RZ, R89 ;  /* 0x000000ffff557224 */ /* 0x000fe400078e0059 */
[----:B------:R-:W-:Y:S01]  /*7490*/  MOV R48, R84 ;  /* 0x0000005400307202 */ /* 0x000fe20000000f00 */
[C---:B------:R-:W-:Y:S01]  /*74a0*/  HMMA.16816.F32.BF16 R60, R8.reuse, R56, R24 ;  /* 0x00000038083c723c */ /* 0x040fe20000041818 */
[----:B-1----:R-:W-:Y:S01]  /*74b0*/  FFMA.FTZ R4, R195, c[0x0][0x2d0], -R7 ;  /* 0x0000b400c3047a23 */ /* 0x002fe20000010807 */
[----:B------:R-:W-:Y:S01]  /*74c0*/  MOV R84, R93 ;  /* 0x0000005d00547202 */ /* 0x000fe20000000f00 */
[----:B------:R-:W-:Y:S01]  /*74d0*/  IMAD.MOV.U32 R195, RZ, RZ, R88 ;  /* 0x000000ffffc37224 */ /* 0x000fe200078e0058 */
[----:B------:R-:W-:Y:S01]  /*74e0*/  MOV R69, R103 ;  /* 0x0000006700457202 */ /* 0x000fe20000000f00 */
[----:B------:R1:W-:Y:S01]  /*74f0*/  MUFU.EX2 R131, R4 ;  /* 0x0000000400837308 */ /* 0x0003e20000000800 */
[----:B------:R-:W-:Y:S01]  /*7500*/  IMAD.MOV.U32 R49, RZ, RZ, R100 ;  /* 0x000000ffff317224 */ /* 0x000fe200078e0064 */
[----:B------:R-:W-:Y:S01]  /*7510*/  LDSM.16.MT88.4 R24, [R216+0x2900] ;  /* 0x00290000d818783b */ /* 0x000fe20000004200 */
[----:B------:R-:W-:Y:S01]  /*7520*/  HMMA.16816.F32.BF16 R108, R8, R66, R16 ;  /* 0x00000042086c723c */ /* 0x000fe20000041810 */
[----:B------:R-:W-:-:S02]  /*7530*/  IMAD.MOV.U32 R51, RZ, RZ, R101 ;  /* 0x000000ffff337224 */ /* 0x000fc400078e0065 */
[----:B------:R-:W-:Y:S01]  /*7540*/  LDSM.16.MT88.4 R16, [R213+0x2900] ;  /* 0x00290000d510783b */ /* 0x000fe20000004200 */
[----:B------:R-:W-:-:S04]  /*7550*/  IMAD.MOV.U32 R50, RZ, RZ, R85 ;  /* 0x000000ffff327224 */ /* 0x000fc800078e0055 */
[C---:B------:R-:W-:Y:S01]  /*7560*/  HMMA.16816.F32.BF16 R56, R8.reuse, R58, R12 ;  /* 0x0000003a0838723c */ /* 0x040fe2000004180c */
[----:B-1----:R-:W-:Y:S02]  /*7570*/  FFMA.FTZ R4, R196, c[0x0][0x2d0], -R7 ;  /* 0x0000b400c4047a23 */ /* 0x002fe40000010807 */
[----:B------:R-:W-:Y:S02]  /*7580*/  IMAD.MOV.U32 R196, RZ, RZ, R98 ;  /* 0x000000ffffc47224 */ /* 0x000fe400078e0062 */
[----:B------:R1:W-:Y:S02]  /*7590*/  MUFU.EX2 R98, R4 ;  /* 0x0000000400627308 */ /* 0x0003e40000000800 */
[----:B-1----:R-:W-:Y:S02]  /*75a0*/  FFMA.FTZ R4, R163, c[0x0][0x2d0], -R6 ;  /* 0x0000b400a3047a23 */ /* 0x002fe40000010806 */
[----:B------:R-:W-:Y:S01]  /*75b0*/  HMMA.16816.F32.BF16 R160, R8, R70, R20 ;  /* 0x0000004608a0723c */ /* 0x000fe20000041814 */
[----:B------:R-:W1:Y:S03]  /*75c0*/  LDSM.16.MT88.4 R20, [R215+0x2100] ;  /* 0x00210000d714783b */ /* 0x000e660000004200 */
[----:B------:R3:W-:Y:S03]  /*75d0*/  MUFU.EX2 R94, R4 ;  /* 0x00000004005e7308 */ /* 0x0007e60000000800 */
[----:B------:R-:W-:Y:S01]  /*75e0*/  IMAD.MOV.U32 R71, RZ, RZ, R92 ;  /* 0x000000ffff477224 */ /* 0x000fe200078e005c */
[----:B--2---:R-:W-:-:S02]  /*75f0*/  F2FP.BF16.PACK_AB R8, R235, R236 ;  /* 0x000000eceb08723e */ /* 0x004fc400000010ff */
[----:B-----5:R-:W-:Y:S01]  /*7600*/  F2FP.BF16.PACK_AB R10, R192, R190 ;  /* 0x000000bec00a723e */ /* 0x020fe200000010ff */
[----:B---3--:R-:W-:Y:S02]  /*7610*/  FFMA.FTZ R4, R191, c[0x0][0x2d0], -R6 ;  /* 0x0000b400bf047a23 */ /* 0x008fe40000010806 */
[----:B------:R-:W-:Y:S02]  /*7620*/  IMAD.MOV.U32 R191, RZ, RZ, R68 ;  /* 0x000000ffffbf7224 */ /* 0x000fe400078e0044 */
[----:B------:R2:W3:Y:S01]  /*7630*/  MUFU.EX2 R93, R4 ;  /* 0x00000004005d7308 */ /* 0x0004e20000000800 */
[----:B------:R-:W-:Y:S02]  /*7640*/  IMAD.MOV.U32 R68, RZ, RZ, R48 ;  /* 0x000000ffff447224 */ /* 0x000fe400078e0030 */
[----:B------:R-:W-:Y:S01]  /*7650*/  IMAD.MOV.U32 R48, RZ, RZ, R127 ;  /* 0x000000ffff307224 */ /* 0x000fe200078e007f */
[----:B------:R-:W-:Y:S01]  /*7660*/  MOV R127, R83 ;  /* 0x00000053007f7202 */ /* 0x000fe20000000f00 */
[----:B--2---:R-:W-:Y:S01]  /*7670*/  FFMA.FTZ R4, R189, c[0x0][0x2d0], -R6 ;  /* 0x0000b400bd047a23 */ /* 0x004fe20000010806 */
[----:B---3--:R-:W-:Y:S01]  /*7680*/  F2FP.BF16.PACK_AB R9, R93, R94 ;  /* 0x0000005e5d09723e */ /* 0x008fe200000010ff */
[----:B------:R-:W-:-:S02]  /*7690*/  IMAD.MOV.U32 R189, RZ, RZ, R49 ;  /* 0x000000ffffbd7224 */ /* 0x000fc400078e0031 */
[----:B------:R2:W-:Y:S02]  /*76a0*/  MUFU.EX2 R92, R4 ;  /* 0x00000004005c7308 */ /* 0x0005e40000000800 */
[----:B--2---:R-:W-:-:S06]  /*76b0*/  FFMA.FTZ R4, R193, c[0x0][0x2d0], -R6 ;  /* 0x0000b400c1047a23 */ /* 0x004fcc0000010806 */
[----:B------:R2:W3:Y:S02]  /*76c0*/  MUFU.EX2 R90, R4 ;  /* 0x00000004005a7308 */ /* 0x0004e40000000800 */
[----:B--2---:R-:W-:Y:S01]  /*76d0*/  FFMA.FTZ R4, R204, c[0x0][0x2d0], -R7 ;  /* 0x0000b400cc047a23 */ /* 0x004fe20000010807 */
[----:B---3--:R-:W-:Y:S01]  /*76e0*/  F2FP.BF16.PACK_AB R11, R90, R92 ;  /* 0x0000005c5a0b723e */ /* 0x008fe200000010ff */
[----:B------:R-:W-:-:S04]  /*76f0*/  IMAD.MOV.U32 R204, RZ, RZ, R43 ;  /* 0x000000ffffcc7224 */ /* 0x000fc800078e002b */
[----:B------:R2:W-:Y:S01]  /*7700*/  MUFU.EX2 R91, R4 ;  /* 0x00000004005b7308 */ /* 0x0005e20000000800 */
[----:B------:R-:W-:Y:S02]  /*7710*/  FFMA.FTZ R7, R207, c[0x0][0x2d0], -R7 ;  /* 0x0000b400cf077a23 */ /* 0x000fe40000010807 */
[----:B------:R-:W-:Y:S01]  /*7720*/  IMAD.MOV.U32 R207, RZ, RZ, R51 ;  /* 0x000000ffffcf7224 */ /* 0x000fe200078e0033 */
[C---:B------:R-:W-:Y:S04]  /*7730*/  HMMA.16816.F32.BF16 R136, R8.reuse, R36, R136 ;  /* 0x000000240888723c */ /* 0x040fe80000041888 */
[----:B------:R-:W-:Y:S04]  /*7740*/  MUFU.EX2 R89, R7 ;  /* 0x0000000700597308 */ /* 0x000fe80000000800 */
[----:B------:R-:W-:Y:S01]  /*7750*/  HMMA.16816.F32.BF16 R148, R8, R38, R148 ;  /* 0x000000260894723c */ /* 0x000fe20000041894 */
[----:B--2---:R-:W-:-:S02]  /*7760*/  FFMA.FTZ R4, R197, c[0x0][0x2d0], -R6 ;  /* 0x0000b400c5047a23 */ /* 0x004fc40000010806 */
[----:B------:R-:W-:Y:S02]  /*7770*/  IMAD.MOV.U32 R197, RZ, RZ, R50 ;  /* 0x000000ffffc57224 */ /* 0x000fe400078e0032 */
[----:B------:R2:W-:Y:S03]  /*7780*/  MUFU.EX2 R88, R4 ;  /* 0x0000000400587308 */ /* 0x0005e60000000800 */
[C---:B----4-:R-:W-:Y:S08]  /*7790*/  HMMA.16816.F32.BF16 R152, R8.reuse, R32, R152 ;  /* 0x000000200898723c */ /* 0x050ff00000041898 */
[----:B------:R-:W-:Y:S01]  /*77a0*/  HMMA.16816.F32.BF16 R164, R8, R28, R164 ;  /* 0x0000001c08a4723c */ /* 0x000fe200000418a4 */
[----:B--2---:R-:W-:-:S07]  /*77b0*/  FFMA.FTZ R4, R199, c[0x0][0x2d0], -R6 ;  /* 0x0000b400c7047a23 */ /* 0x004fce0000010806 */
[C---:B------:R-:W-:Y:S01]  /*77c0*/  HMMA.16816.F32.BF16 R112, R8.reuse, R30, R112 ;  /* 0x0000001e0870723c */ /* 0x040fe20000041870 */
[----:B------:R-:W-:Y:S01]  /*77d0*/  IMAD.MOV.U32 R199, RZ, RZ, R127 ;  /* 0x000000ffffc77224 */ /* 0x000fe200078e007f */
[----:B------:R2:W3:Y:S06]  /*77e0*/  MUFU.EX2 R87, R4 ;  /* 0x0000000400577308 */ /* 0x0004ec0000000800 */
[----:B-1----:R-:W-:Y:S01]  /*77f0*/  HMMA.16816.F32.BF16 R116, R8, R20, R116 ;  /* 0x000000140874723c */ /* 0x002fe20000041874 */
[--C-:B--2---:R-:W-:Y:S02]  /*7800*/  FFMA.FTZ R4, R203, c[0x0][0x2d0], -R6.reuse ;  /* 0x0000b400cb047a23 */ /* 0x104fe40000010806 */
[----:B------:R-:W-:-:S02]  /*7810*/  FFMA.FTZ R6, R206, c[0x0][0x2d0], -R6 ;  /* 0x0000b400ce067a23 */ /* 0x000fc40000010806 */
[----:B------:R1:W-:Y:S01]  /*7820*/  MUFU.EX2 R86, R4 ;  /* 0x0000000400567308 */ /* 0x0003e20000000800 */
[----:B------:R-:W-:Y:S02]  /*7830*/  IMAD.MOV.U32 R206, RZ, RZ, R102 ;  /* 0x000000ffffce7224 */ /* 0x000fe400078e0066 */
[----:B------:R-:W-:Y:S01]  /*7840*/  HMMA.16816.F32.BF16 R100, R8, R34, R168 ;  /* 0x000000220864723c */ /* 0x000fe200000418a8 */
[----:B------:R-:W-:-:S04]  /*7850*/  IMAD.MOV.U32 R203, RZ, RZ, R125 ;  /* 0x000000ffffcb7224 */ /* 0x000fc800078e007d */
[----:B------:R-:W2:Y:S02]  /*7860*/  MUFU.EX2 R85, R6 ;  /* 0x0000000600557308 */ /* 0x000ea40000000800 */
[----:B------:R-:W-:Y:S01]  /*7870*/  F2FP.BF16.PACK_AB R168, R98, R131 ;  /* 0x0000008362a8723e */ /* 0x000fe200000010ff */
[----:B------:R-:W-:Y:S01]  /*7880*/  HMMA.16816.F32.BF16 R8, R8, R22, R52 ;  /* 0x000000160808723c */ /* 0x000fe20000041834 */
[----:B------:R-:W4:Y:S01]  /*7890*/  LDSM.16.MT88.4 R52, [R215+0x2900] ;  /* 0x00290000d734783b */ /* 0x000f220000004200 */
[----:B---3--:R-:W-:Y:S02]  /*78a0*/  F2FP.BF16.PACK_AB R169, R87, R88 ;  /* 0x0000005857a9723e */ /* 0x008fe400000010ff */
[----:B------:R-:W-:Y:S01]  /*78b0*/  F2FP.BF16.PACK_AB R170, R89, R91 ;  /* 0x0000005b59aa723e */ /* 0x000fe200000010ff */
[----:B-1----:R-:W-:Y:S01]  /*78c0*/  FFMA.FTZ R4, R198, c[0x0][0x2d0], -R2 ;  /* 0x0000b400c6047a23 */ /* 0x002fe20000010802 */
[----:B------:R-:W-:Y:S01]  /*78d0*/  MOV R198, R195 ;  /* 0x000000c300c67202 */ /* 0x000fe20000000f00 */
[----:B------:R-:W-:-:S02]  /*78e0*/  IMAD.MOV.U32 R195, RZ, RZ, R41 ;  /* 0x000000ffffc37224 */ /* 0x000fc400078e0029 */
[----:B------:R-:W-:Y:S02]  /*78f0*/  IMAD.MOV.U32 R41, RZ, RZ, R42 ;  /* 0x000000ffff297224 */ /* 0x000fe400078e002a */
[----:B------:R-:W-:Y:S02]  /*7900*/  IMAD.MOV.U32 R42, RZ, RZ, R84 ;  /* 0x000000ffff2a7224 */ /* 0x000fe400078e0054 */
[----:B------:R1:W-:Y:S01]  /*7910*/  MUFU.EX2 R84, R4 ;  /* 0x0000000400547308 */ /* 0x0003e20000000800 */
[----:B--2---:R-:W-:Y:S01]  /*7920*/  F2FP.BF16.PACK_AB R171, R85, R86 ;  /* 0x0000005655ab723e */ /* 0x004fe200000010ff */
[----:B------:R-:W-:-:S06]  /*7930*/  IMAD.MOV.U32 R193, RZ, RZ, R42 ;  /* 0x000000ffffc17224 */ /* 0x000fcc00078e002a */
[----:B------:R-:W-:Y:S01]  /*7940*/  HMMA.16816.F32.BF16 R136, R168, R16, R136 ;  /* 0x00000010a888723c */ /* 0x000fe20000041888 */
[----:B-1----:R-:W-:Y:S01]  /*7950*/  FFMA.FTZ R4, R202, c[0x0][0x2d0], -R2 ;  /* 0x0000b400ca047a23 */ /* 0x002fe20000010802 */
[----:B------:R-:W-:-:S06]  /*7960*/  MOV R202, R71 ;  /* 0x0000004700ca7202 */ /* 0x000fcc0000000f00 */
[C---:B------:R-:W-:Y:S01]  /*7970*/  HMMA.16816.F32.BF16 R148, R168.reuse, R18, R148 ;  /* 0x00000012a894723c */ /* 0x040fe20000041894 */
[----:B------:R1:W-:Y:S07]  /*7980*/  MUFU.EX2 R83, R4 ;  /* 0x0000000400537308 */ /* 0x0003ee0000000800 */
[C---:B------:R-:W-:Y:S08]  /*7990*/  HMMA.16816.F32.BF16 R152, R168.reuse, R24, R152 ;  /* 0x00000018a898723c */ /* 0x040ff00000041898 */
[----:B------:R-:W-:Y:S01]  /*79a0*/  HMMA.16816.F32.BF16 R100, R168, R26, R100 ;  /* 0x0000001aa864723c */ /* 0x000fe20000041864 */
[----:B-1----:R-:W-:-:S02]  /*79b0*/  FFMA.FTZ R4, R205, c[0x0][0x2d0], -R2 ;  /* 0x0000b400cd047a23 */ /* 0x002fc40000010802 */
[----:B------:R-:W-:Y:S02]  /*79c0*/  IMAD.MOV.U32 R205, RZ, RZ, R69 ;  /* 0x000000ffffcd7224 */ /* 0x000fe400078e0045 */
[----:B------:R-:W-:Y:S02]  /*79d0*/  IMAD.MOV.U32 R69, RZ, RZ, R82 ;  /* 0x000000ffff457224 */ /* 0x000fe400078e0052 */
[----:B------:R1:W-:Y:S01]  /*79e0*/  MUFU.EX2 R82, R4 ;  /* 0x0000000400527308 */ /* 0x0003e20000000800 */
[----:B----4-:R-:W-:Y:S01]  /*79f0*/  HMMA.16816.F32.BF16 R116, R168, R52, R116 ;  /* 0x00000034a874723c */ /* 0x010fe20000041874 */
[----:B-1----:R-:W-:Y:S01]  /*7a00*/  FFMA.FTZ R4, R208, c[0x0][0x2d0], -R2 ;  /* 0x0000b400d0047a23 */ /* 0x002fe20000010802 */
[----:B------:R-:W-:-:S05]  /*7a10*/  MOV R208, R40 ;  /* 0x0000002800d07202 */ /* 0x000fca0000000f00 */
[----:B------:R1:W2:Y:S02]  /*7a20*/  MUFU.EX2 R71, R4 ;  /* 0x0000000400477308 */ /* 0x0002a40000000800 */
[--C-:B-1----:R-:W-:Y:S01]  /*7a30*/  FFMA.FTZ R4, R185, c[0x0][0x2d0], -R0.reuse ;  /* 0x0000b400b9047a23 */ /* 0x102fe20000010800 */
[----:B--2---:R-:W-:Y:S01]  /*7a40*/  F2FP.BF16.PACK_AB R6, R71, R82 ;  /* 0x000000524706723e */ /* 0x004fe200000010ff */
[----:B------:R-:W-:Y:S02]  /*7a50*/  IMAD.MOV.U32 R185, RZ, RZ, R41 ;  /* 0x000000ffffb97224 */ /* 0x000fe400078e0029 */
[----:B------:R-:W1:Y:S02]  /*7a60*/  LDSM.16.MT88.4 R40, [R214+0x2900] ;  /* 0x00290000d628783b */ /* 0x000e640000004200 */
[----:B------:R2:W-:Y:S02]  /*7a70*/  MUFU.EX2 R49, R4 ;  /* 0x0000000400317308 */ /* 0x0005e40000000800 */
[----:B--2---:R-:W-:Y:S01]  /*7a80*/  FFMA.FTZ R4, R187, c[0x0][0x2d0], -R0 ;  /* 0x0000b400bb047a23 */ /* 0x004fe20000010800 */
[----:B------:R-:W-:-:S05]  /*7a90*/  MOV R187, R68 ;  /* 0x0000004400bb7202 */ /* 0x000fca0000000f00 */
[----:B------:R2:W3:Y:S02]  /*7aa0*/  MUFU.EX2 R64, R4 ;  /* 0x0000000400407308 */ /* 0x0004e40000000800 */
[--C-:B--2---:R-:W-:Y:S02]  /*7ab0*/  FFMA.FTZ R4, R186, c[0x0][0x2d0], -R0.reuse ;  /* 0x0000b400ba047a23 */ /* 0x104fe40000010800 */
[----:B------:R-:W-:Y:S01]  /*7ac0*/  IMAD.MOV.U32 R186, RZ, RZ, R69 ;  /* 0x000000ffffba7224 */ /* 0x000fe200078e0045 */
[C---:B-1----:R-:W-:Y:S03]  /*7ad0*/  HMMA.16816.F32.BF16 R164, R168.reuse, R40, R164 ;  /* 0x00000028a8a4723c */ /* 0x042fe600000418a4 */
[----:B------:R1:W-:Y:S05]  /*7ae0*/  MUFU.EX2 R51, R4 ;  /* 0x0000000400337308 */ /* 0x0003ea0000000800 */
[C---:B------:R-:W-:Y:S08]  /*7af0*/  HMMA.16816.F32.BF16 R112, R168.reuse, R42, R112 ;  /* 0x0000002aa870723c */ /* 0x040ff00000041870 */
[----:B------:R-:W-:Y:S01]  /*7b00*/  HMMA.16816.F32.BF16 R168, R168, R54, R8 ;  /* 0x00000036a8a8723c */ /* 0x000fe20000041808 */
[----:B-1----:R-:W-:Y:S01]  /*7b10*/  FFMA.FTZ R4, R188, c[0x0][0x2d0], -R0 ;  /* 0x0000b400bc047a23 */ /* 0x002fe20000010800 */
[----:B------:R-:W-:-:S02]  /*7b20*/  MOV R188, R5 ;  /* 0x0000000500bc7202 */ /* 0x000fc40000000f00 */
[----:B---3--:R-:W-:Y:S01]  /*7b30*/  F2FP.BF16.PACK_AB R5, R64, R49 ;  /* 0x000000314005723e */ /* 0x008fe200000010ff */
[----:B------:R1:W2:Y:S02]  /*7b40*/  MUFU.EX2 R50, R4 ;  /* 0x0000000400327308 */ /* 0x0002a40000000800 */
[----:B------:R-:W-:-:S06]  /*7b50*/  FFMA.FTZ R8, R230, c[0x0][0x2d0], -R2 ;  /* 0x0000b400e6087a23 */ /* 0x000fcc0000010802 */
[----:B------:R3:W-:Y:S01]  /*7b60*/  MUFU.EX2 R65, R8 ;  /* 0x0000000800417308 */ /* 0x0007e20000000800 */
[----:B-1----:R-:W-:Y:S02]  /*7b70*/  F2FP.BF16.PACK_AB R4, R83, R84 ;  /* 0x000000545304723e */ /* 0x002fe400000010ff */
[----:B--2---:R-:W-:Y:S01]  /*7b80*/  F2FP.BF16.PACK_AB R7, R50, R51 ;  /* 0x000000333207723e */ /* 0x004fe200000010ff */
[----:B---3--:R-:W-:-:S06]  /*7b90*/  FFMA.FTZ R8, R232, c[0x0][0x2d0], -R2 ;  /* 0x0000b400e8087a23 */ /* 0x008fcc0000010802 */
[C---:B------:R-:W-:Y:S01]  /*7ba0*/  HMMA.16816.F32.BF16 R140, R4.reuse, R156, R140 ;  /* 0x0000009c048c723c */ /* 0x040fe2000004188c */
[----:B------:R1:W-:Y:S07]  /*7bb0*/  MUFU.EX2 R66, R8 ;  /* 0x0000000800427308 */ /* 0x0003ee0000000800 */
[C---:B------:R-:W-:Y:S08]  /*7bc0*/  HMMA.16816.F32.BF16 R144, R4.reuse, R158, R144 ;  /* 0x0000009e0490723c */ /* 0x040ff00000041890 */
[----:B------:R-:W-:Y:S01]  /*7bd0*/  HMMA.16816.F32.BF16 R156, R4, R132, R44 ;  /* 0x00000084049c723c */ /* 0x000fe2000004182c */
[----:B-1----:R-:W-:-:S04]  /*7be0*/  FFMA.FTZ R8, R210, c[0x0][0x2d0], -R2 ;  /* 0x0000b400d2087a23 */ /* 0x002fc80000010802 */
[----:B------:R1:W-:Y:S02]  /*7bf0*/  MUFU.EX2 R67, R8 ;  /* 0x0000000800437308 */ /* 0x0003e40000000800 */
[----:B------:R-:W-:Y:S01]  /*7c00*/  IMAD.MOV.U32 R133, RZ, RZ, R48 ;  /* 0x000000ffff857224 */ /* 0x000fe200078e0030 */
[----:B------:R-:W-:Y:S01]  /*7c10*/  HMMA.16816.F32.BF16 R12, R4, R172, R60 ;  /* 0x000000ac040c723c */ /* 0x000fe2000004183c */
[----:B------:R-:W-:-:S07]  /*7c20*/  MOV R132, R126 ;  /* 0x0000007e00847202 */ /* 0x000fce0000000f00 */
[----:B------:R-:W-:Y:S01]  /*7c30*/  HMMA.16816.F32.BF16 R160, R4, R134, R160 ;  /* 0x0000008604a0723c */ /* 0x000fe200000418a0 */
[----:B-1----:R-:W-:-:S07]  /*7c40*/  FFMA.FTZ R8, R209, c[0x0][0x2d0], -R2 ;  /* 0x0000b400d1087a23 */ /* 0x002fce0000010802 */
[C---:B------:R-:W-:Y:S01]  /*7c50*/  HMMA.16816.F32.BF16 R104, R4.reuse, R72, R104 ;  /* 0x000000480468723c */ /* 0x040fe20000041868 */
[----:B------:R-:W-:Y:S01]  /*7c60*/  IMAD.MOV.U32 R135, RZ, RZ, R124 ;  /* 0x000000ffff877224 */ /* 0x000fe200078e007c */
[----:B------:R1:W-:Y:S06]  /*7c70*/  MUFU.EX2 R68, R8 ;  /* 0x0000000800447308 */ /* 0x0003ec0000000800 */
[----:B------:R-:W-:Y:S01]  /*7c80*/  HMMA.16816.F32.BF16 R108, R4, R74, R108 ;  /* 0x0000004a046c723c */ /* 0x000fe2000004186c */
[----:B-1----:R-:W-:-:S04]  /*7c90*/  FFMA.FTZ R8, R211, c[0x0][0x2d0], -R2 ;  /* 0x0000b400d3087a23 */ /* 0x002fc80000010802 */
[----:B------:R1:W-:Y:S02]  /*7ca0*/  MUFU.EX2 R69, R8 ;  /* 0x0000000800457308 */ /* 0x0003e40000000800 */
[----:B-1----:R-:W-:Y:S02]  /*7cb0*/  FFMA.FTZ R8, R229, c[0x0][0x2d0], -R2 ;  /* 0x0000b400e5087a23 */ /* 0x002fe40000010802 */
[----:B------:R-:W-:-:S04]  /*7cc0*/  IMAD.U32 R229, RZ, RZ, UR13 ;  /* 0x0000000dffe57e24 */ /* 0x000fc8000f8e00ff */
        /* <DEDUP_REMOVED lines=155> */
.L_x_994:
[----:B------:R-:W-:Y:S02]  /*8680*/  UISETP.NE.AND UP2, UPT, UR5, 0x1, UPT ;  /* 0x000000010500788c */ /* 0x000fe4000bf45270 */
[----:B------:R-:W-:Y:S02]  /*8690*/  ULDC.64 UR14, c[0x0][0x330] ;  /* 0x0000cc00000e7ab9 */ /* 0x000fe40000000a00 */
[----:B------:R-:W-:-:S07]  /*86a0*/  UIMAD.WIDE.U32 UR16, UR11, UR14, URZ ;  /* 0x0000000e0b1072a5 */ /* 0x000fce000f8e003f */
[----:B------:R-:W-:Y:S02]  /*86b0*/  @UP2 UMOV UR13, UR17 ;  /* 0x00000011000d2c82 */ /* 0x000fe40008000000 */
[----:B------:R-:W-:-:S03]  /*86c0*/  @UP2 USHF.R.U32.HI UR11, URZ, UR15, UR13 ;  /* 0x0000000f3f0b2299 */ /* 0x000fc6000801160d */
.L_x_995:
[----:B------:R-:W-:Y:S02]  /*86d0*/  ULDC UR13, c[0x0][0x32c] ;  /* 0x0000cb00000d7ab9 */ /* 0x000fe40000000800 */
[----:B------:R-:W-:-:S04]  /*86e0*/  UIMAD UR13, UR11, UR5, UR13 ;  /* 0x000000050b0d72a4 */ /* 0x000fc8000f8e020d */
[----:B------:R-:W-:-:S04]  /*86f0*/  UISETP.LT.AND UP2, UPT, UR6, UR13, UPT ;  /* 0x0000000d0600728c */ /* 0x000fc8000bf41270 */
[----:B------:R-:W-:-:S04]  /*8700*/  USEL UR6, UR6, UR13, UP2 ;  /* 0x0000000d06067287 */ /* 0x000fc80009000000 */
.L_x_993:
        /* <DEDUP_REMOVED lines=18> */
.L_x_1013:
[----:B------:R-:W-:Y:S04]  /*8830*/  DEPBAR.LE SB0, 0x0 ;  /* 0x000080000000791a */ /* 0x000fe80000000000 */
[----:B------:R-:W-:Y:S01]  /*8840*/  BAR.SYNC.DEFER_BLOCKING 0x0 ;  /* 0x0000000000007b1d */ /* 0x000fe20000010000 */
[C---:B------:R-:W-:Y:S01]  /*8850*/  ISETP.LT.AND P2, PT, R229.reuse, UR4, PT ;  /* 0x00000004e5007c0c */ /* 0x040fe2000bf41270 */
[----:B------:R-:W-:Y:S01]  /*8860*/  IMAD.MOV.U32 R230, RZ, RZ, c[0x0][0x1e0] ;  /* 0x00007800ffe67624 */ /* 0x000fe200078e00ff */
[C---:B------:R-:W-:Y:S11]  /*8870*/  ISETP.GT.AND P4, PT, R229.reuse, UR4, PT ;  /* 0x00000004e5007c0c */ /* 0x040ff6000bf84270 */
[----:B-1----:R-:W-:Y:S01]  /*8880*/  @!P2 SHF.R.S32.HI R0, RZ, 0x1f, R229 ;  /* 0x0000001fff00a819 */ /* 0x002fe200000114e5 */
[C---:B------:R-:W-:Y:S04]  /*8890*/  @!P2 IMAD.WIDE.U32 R2, R229.reuse, c[0x0][0x208], RZ ;  /* 0x00008200e502aa25 */ /* 0x040fe800078e00ff */
[----:B------:R-:W-:Y:S02]  /*88a0*/  @!P2 IMAD R0, R0, c[0x0][0x208], RZ ;  /* 0x000082000000aa24 */ /* 0x000fe400078e02ff */
[----:B------:R-:W-:Y:S02]  /*88b0*/  @P4 IMAD.SHL.U32 R130, R230, 0x20, RZ ;  /* 0x00000020e6824824 */ /* 0x000fe400078e00ff */
[----:B------:R-:W-:Y:S01]  /*88c0*/  @!P2 IMAD R0, R229, c[0x0][0x20c], R0 ;  /* 0x00008300e500aa24 */ /* 0x000fe200078e0200 */
[----:B------:R-:W-:Y:S03]  /*88d0*/  LDSM.16.M88.4 R96, [R219+0x6100] ;  /* 0x00610000db60783b */ /* 0x000fe60000000200 */
[----:B------:R-:W-:Y:S03]  /*88e0*/  @!P2 IMAD.IADD R0, R3, 0x1, R0 ;  /* 0x000000010300a824 */ /* 0x000fe600078e0200 */
[----:B------:R-:W1:Y:S01]  /*88f0*/  LDSM.16.M88.4 R16, [R212+0x3100] ;  /* 0x00310000d410783b */ /* 0x000e620000000200 */
[----:B------:R-:W-:Y:S05]  /*8900*/  @!P2 IMAD R0, R0, 0x60, RZ ;  /* 0x000000600000a824 */ /* 0x000fea00078e02ff */
[----:B------:R-:W2:Y:S06]  /*8910*/  LDSM.16.M88.4 R92, [R219+0x8100] ;  /* 0x00810000db5c783b */ /* 0x000eac0000000200 */
[----:B------:R-:W3:Y:S06]  /*8920*/  LDL.64 R192, [R1+0x38] ;  /* 0x0000380001c07983 */ /* 0x000eec0000100a00 */
[----:B------:R-:W3:Y:S06]  /*8930*/  LDL.64 R128, [R1+0x40] ;  /* 0x0000400001807983 */ /* 0x000eec0000100a00 */
[----:B------:R-:W4:Y:S06]  /*8940*/  LDSM.16.M88.4 R32, [R212+0x3900] ;  /* 0x00390000d420783b */ /* 0x000f2c0000000200 */
[----:B------:R-:W5:Y:S06]  /*8950*/  LDL.64 R234, [R1+0x20] ;  /* 0x0000200001ea7983 */ /* 0x000f6c0000100a00 */
[----:B------:R-:W4:Y:S01]  /*8960*/  LDSM.16.M88.4 R48, [R212+0x4100] ;  /* 0x00410000d430783b */ /* 0x000f220000000200 */
[-C--:B-1----:R-:W-:Y:S05]  /*8970*/  HMMA.16816.F32.BF16 R4, R96, R16.reuse, RZ ;  /* 0x000000106004723c */ /* 0x082fea00000418ff */
[----:B------:R-:W5:Y:S03]  /*8980*/  LDL.64 R232, [R1+0x30] ;  /* 0x0000300001e87983 */ /* 0x000f660000100a00 */
        /* <DEDUP_REMOVED lines=69> */
[----:B------:R-:W-:Y:S02]  /*8de0*/  @P4 IADD3 R0, R229, -0x1, RZ ;  /* 0xffffffffe5004810 */ /* 0x000fe40007ffe0ff */
        /* <DEDUP_REMOVED lines=10> */
[----:B------:R1:W-:Y:S03]  /*8e90*/  @!P2 LDGSTS.E.BYPASS.LTC128B.128 [R231+0x2900], [R172.64], !P3 ;  /* 0x02900000ace7afae */ /* 0x0003e6000d901d6c */
[----:B-----5:R-:W-:Y:S03]  /*8ea0*/  @P4 IMAD.MOV.U32 R129, RZ, RZ, R235 ;  /* 0x000000ffff814224 */ /* 0x020fe600078e00eb */
[----:B----4-:R-:W-:Y:S01]  /*8eb0*/  LDSM.16.M88.4 R196, [R220+0x6100] ;  /* 0x00610000dcc4783b */ /* 0x010fe20000000200 */
[C---:B------:R-:W-:Y:S05]  /*8ec0*/  HMMA.16816.F32.BF16 R88, R184.reuse, R192, R88 ;  /* 0x000000c0b858723c */ /* 0x040fea0000041858 */
[----:B------:R-:W3:Y:S03]  /*8ed0*/  LDSM.16.M88.4 R200, [R218+0x3100] ;  /* 0x00310000dac8783b */ /* 0x000ee60000000200 */
[-C--:B------:R-:W-:Y:S03]  /*8ee0*/  HMMA.16816.F32.BF16 R92, R184, R194.reuse, R92 ;  /* 0x000000c2b85c723c */ /* 0x080fe6000004185c */
[----:B------:R-:W4:Y:S01]  /*8ef0*/  LDSM.16.M88.4 R204, [R220+0x8100] ;  /* 0x00810000dccc783b */ /* 0x000f220000000200 */
[----:B--2---:R-:W-:Y:S04]  /*8f00*/  @P4 SHF.R.S32.HI R2, RZ, 0x1f, R0 ;  /* 0x0000001fff024819 */ /* 0x004fe80000011400 */
[----:B------:R-:W-:Y:S01]  /*8f10*/  HMMA.16816.F32.BF16 R96, R176, R194, R96 ;  /* 0x000000c2b060723c */ /* 0x000fe20000041860 */
[----:B------:R-:W0:Y:S03]  /*8f20*/  LDGDEPBAR ;  /* 0x00000000000079af */ /* 0x000e260000000000 */
[----:B------:R-:W-:Y:S02]  /*8f30*/  @P4 IMAD R128, R2, c[0x0][0x1e0], RZ ;  /* 0x0000780002804a24 */ /* 0x000fe400078e02ff */
[C---:B------:R-:W-:Y:S01]  /*8f40*/  @P4 IMAD.WIDE.U32 R2, R0.reuse, c[0x0][0x1e0], RZ ;  /* 0x0000780000024a25 */ /* 0x040fe200078e00ff */
[----:B-1----:R-:W1:Y:S05]  /*8f50*/  LDSM.16.M88.4 R172, [R218+0x3900] ;  /* 0x00390000daac783b */ /* 0x002e6a0000000200 */
[----:B------:R-:W-:Y:S01]  /*8f60*/  @P4 IMAD R128, R0, c[0x0][0x1e4], R128 ;  /* 0x0000790000804a24 */ /* 0x000fe200078e0280 */
[----:B------:R-:W2:Y:S03]  /*8f70*/  LDSM.16.M88.4 R180, [R218+0x4100] ;  /* 0x00410000dab4783b */ /* 0x000ea60000000200 */
[----:B------:R-:W-:Y:S02]  /*8f80*/  @P4 IMAD.IADD R0, R3, 0x1, R128 ;  /* 0x0000000103004824 */ /* 0x000fe400078e0280 */
[----:B------:R-:W-:Y:S01]  /*8f90*/  @P4 IMAD.MOV.U32 R128, RZ, RZ, R232 ;  /* 0x000000ffff804224 */ /* 0x000fe200078e00e8 */
[----:B------:R-:W5:Y:S01]  /*8fa0*/  LDSM.16.M88.4 R184, [R218+0x4900] ;  /* 0x00490000dab8783b */ /* 0x000f620000000200 */
[----:B------:R-:W-:Y:S02]  /*8fb0*/  @P4 IMAD R0, R0, 0x60, RZ ;  /* 0x0000006000004824 */ /* 0x000fe400078e02ff */
[----:B------:R-:W-:Y:S03]  /*8fc0*/  @P4 IMAD.WIDE.U32 R128, R2, 0x60, R128 ;  /* 0x0000006002804825 */ /* 0x000fe600078e0080 */
[----:B------:R-:W2:Y:S01]  /*8fd0*/  LDSM.16.M88.4 R176, [R218+0x5100] ;  /* 0x00510000dab0783b */ /* 0x000ea20000000200 */
[----:B------:R-:W-:Y:S01]  /*8fe0*/  @P4 IMAD.IADD R0, R129, 0x1, R0 ;  /* 0x0000000181004824 */ /* 0x000fe200078e0200 */
[C---:B------:R-:W-:Y:S01]  /*8ff0*/  @P4 LEA R2, P0, R128.reuse, c[0x0][0x1c8], 0x1 ;  /* 0x0000720080024a11 */ /* 0x040fe200078008ff */
[----:B------:R-:W-:Y:S01]  /*9000*/  IMAD.MOV.U32 R232, RZ, RZ, c[0x0][0x1e4] ;  /* 0x00007900ffe87624 */ /* 0x000fe200078e00ff */
[-C--:B---3--:R-:W-:Y:S02]  /*9010*/  HMMA.16816.F32.BF16 R4, R196, R200.reuse, R4 ;  /* 0x000000c8c404723c */ /* 0x088fe40000041804 */
[----:B------:R-:W-:Y:S03]  /*9020*/  LDSM.16.M88.4 R188, [R221+0x6100] ;  /* 0x00610000ddbc783b */ /* 0x000fe60000000200 */
[----:B------:R-:W-:Y:S02]  /*9030*/  @P4 LEA.HI.X R3, R128, c[0x0][0x1cc], R0, 0x1, P0 ;  /* 0x0000730080034a11 */ /* 0x000fe400000f0c00 */
[----:B------:R-:W-:Y:S01]  /*9040*/  @P4 SHF.L.U64.HI R0, R230, 0x5, R232 ;  /* 0x00000005e6004819 */ /* 0x000fe200000102e8 */
[C---:B----4-:R-:W-:Y:S01]  /*9050*/  HMMA.16816.F32.BF16 R8, R204.reuse, R200, R8 ;  /* 0x000000c8cc08723c */ /* 0x050fe20000041808 */
[----:B------:R-:W-:Y:S01]  /*9060*/  LDSM.16.M88.4 R192, [R217] ;  /* 0x00000000d9c0783b */ /* 0x000fe20000000200 */
[----:B------:R-:W-:Y:S05]  /*9070*/  PLOP3.LUT P0, PT, PT, PT, UP1, 0x80, 0x0 ;  /* 0x000000000000781c */ /* 0x000fea0003f0f018 */
[----:B------:R-:W-:Y:S01]  /*9080*/  LDSM.16.M88.4 R208, [R217+0x1000] ;  /* 0x00100000d9d0783b */ /* 0x000fe20000000200 */
        /* <DEDUP_REMOVED lines=13> */
[-C--:B-----5:R-:W-:Y:S08]  /*9160*/  HMMA.16816.F32.BF16 R52, R196, R184.reuse, R52 ;  /* 0x000000b8c434723c */ /* 0x0a0ff00000041834 */
        /* <DEDUP_REMOVED lines=33> */
[C---:B------:R-:W-:Y:S08]  /*9380*/  HMMA.16816.F32.BF16 R40, R200.reuse, R208, R40 ;  /* 0x000000d0c828723c */ /* 0x040ff00000041828 */
[-C--:B------:R-:W-:Y:S08]  /*9390*/  HMMA.16816.F32.BF16 R44, R200, R210.reuse, R44 ;  /* 0x000000d2c82c723c */ /* 0x080ff0000004182c */
[C---:B------:R-:W-:Y:S08]  /*93a0*/  HMMA.16816.F32.BF16 R48, R188.reuse, R210, R48 ;  /* 0x000000d2bc30723c */ /* 0x040ff00000041830 */
[-C--:B---3--:R-:W-:Y:S08]  /*93b0*/  HMMA.16816.F32.BF16 R52, R188, R184.reuse, R52 ;  /* 0x000000b8bc34723c */ /* 0x088ff00000041834 */
[C---:B------:R-:W-:Y:S08]  /*93c0*/  HMMA.16816.F32.BF16 R56, R200.reuse, R184, R56 ;  /* 0x000000b8c838723c */ /* 0x040ff00000041838 */
[-C--:B------:R-:W-:Y:S08]  /*93d0*/  HMMA.16816.F32.BF16 R60, R200, R186.reuse, R60 ;  /* 0x000000bac83c723c */ /* 0x080ff0000004183c */
[C---:B------:R-:W-:Y:S08]  /*93e0*/  HMMA.16816.F32.BF16 R64, R188.reuse, R186, R64 ;  /* 0x000000babc40723c */ /* 0x040ff00000041840 */
[-C--:B-1----:R-:W-:Y:S08]  /*93f0*/  HMMA.16816.F32.BF16 R68, R188, R172.reuse, R68 ;  /* 0x000000acbc44723c */ /* 0x082ff00000041844 */
[C---:B------:R-:W-:Y:S01]  /*9400*/  HMMA.16816.F32.BF16 R72, R200.reuse, R172, R72 ;  /* 0x000000acc848723c */ /* 0x040fe20000041848 */
[----:B------:R1:W3:Y:S07]  /*9410*/  LDL R173, [R1+0x28] ;  /* 0x0000280001ad7983 */ /* 0x0002ee0000100800 */
[-C--:B------:R-:W-:Y:S08]  /*9420*/  HMMA.16816.F32.BF16 R76, R200, R174.reuse, R76 ;  /* 0x000000aec84c723c */ /* 0x080ff0000004184c */
[C---:B------:R-:W-:Y:S07]  /*9430*/  HMMA.16816.F32.BF16 R80, R188.reuse, R174, R80 ;  /* 0x000000aebc50723c */ /* 0x040fee0000041850 */
[-C--:B------:R-:W-:Y:S01]  /*9440*/  @P4 IADD3 R174, P1, R180, R130.reuse, RZ ;  /* 0x00000082b4ae4210 */ /* 0x080fe20007f3e0ff */
[-C--:B------:R-:W-:Y:S04]  /*9450*/  HMMA.16816.F32.BF16 R84, R188, R176.reuse, R84 ;  /* 0x000000b0bc54723c */ /* 0x080fe80000041854 */
[--C-:B------:R-:W-:Y:S01]  /*9460*/  @P4 IMAD.X R175, R181, 0x1, R0.reuse, P1 ;  /* 0x00000001b5af4824 */ /* 0x100fe200008e0600 */
[-C--:B------:R-:W-:Y:S03]  /*9470*/  @P4 IADD3 R128, P2, R174, R130.reuse, RZ ;  /* 0x00000082ae804210 */ /* 0x080fe60007f5e0ff */
[C---:B------:R-:W-:Y:S01]  /*9480*/  HMMA.16816.F32.BF16 R88, R200.reuse, R176, R88 ;  /* 0x000000b0c858723c */ /* 0x040fe20000041858 */
[----:B------:R5:W-:Y:S03]  /*9490*/  @P4 LDGSTS.E.BYPASS.LTC128B.128 [R231+0x4100], [R174.64], !P3 ;  /* 0x04100000aee74fae */ /* 0x000be6000d901d6c */
[--C-:B------:R-:W-:Y:S01]  /*94a0*/  @P4 IMAD.X R129, R175, 0x1, R0.reuse, P2 ;  /* 0x00000001af814824 */ /* 0x100fe200010e0600 */
[-C--:B----4-:R-:W-:Y:S03]  /*94b0*/  @P4 IADD3 R2, P1, R128, R130.reuse, RZ ;  /* 0x0000008280024210 */ /* 0x090fe60007f3e0ff */
[-C--:B------:R-:W-:Y:S01]  /*94c0*/  HMMA.16816.F32.BF16 R92, R200, R178.reuse, R92 ;  /* 0x000000b2c85c723c */ /* 0x080fe2000004185c */
[----:B------:R1:W-:Y:S03]  /*94d0*/  @P4 LDGSTS.E.BYPASS.LTC128B.128 [R231+0x4900], [R128.64], !P3 ;  /* 0x0490000080e74fae */ /* 0x0003e6000d901d6c */
[--C-:B------:R-:W-:Y:S04]  /*94e0*/  @P4 IMAD.X R3, R129, 0x1, R0.reuse, P1 ;  /* 0x0000000181034824 */ /* 0x100fe800008e0600 */
[----:B------:R-:W-:Y:S01]  /*94f0*/  HMMA.16816.F32.BF16 R96, R188, R178, R96 ;  /* 0x000000b2bc60723c */ /* 0x000fe20000041860 */
[----:B------:R4:W-:Y:S03]  /*9500*/  @P4 LDGSTS.E.BYPASS.LTC128B.128 [R231+0x5100], [R2.64], !P3 ;  /* 0x0510000002e74fae */ /* 0x0009e6000d901d6c */
[----:B---3--:R-:W-:Y:S01]  /*9510*/  @P0 IMAD.MOV.U32 R173, RZ, RZ, R135 ;  /* 0x000000ffffad0224 */ /* 0x008fe200078e0087 */
[----:B------:R-:W-:Y:S04]  /*9520*/  @P4 IADD3 R176, P0, R2, R130, RZ ;  /* 0x0000008202b04210 */ /* 0x000fe80007f1e0ff */
[----:B------:R-:W3:Y:S03]  /*9530*/  SHFL.IDX PT, R130, R173, RZ, 0x1c1f ;  /* 0x001c1fffad827589 */ /* 0x000ee600000e0000 */
[----:B------:R-:W-:Y:S01]  /*9540*/  @P4 IMAD.X R177, R3, 0x1, R0, P0 ;  /* 0x0000000103b14824 */ /* 0x000fe200000e0600 */
[----:B------:R-:W-:Y:S01]  /*9550*/  PLOP3.LUT P0, PT, PT, PT, UP0, 0x40, 0x0 ;  /* 0x000000000000781c */ /* 0x000fe20003f0e808 */
[----:B------:R-:W-:Y:S03]  /*9560*/  IMAD R0, R229, -0x60, RZ ;  /* 0xffffffa0e5007824 */ /* 0x000fe600078e02ff */
[----:B------:R1:W-:Y:S02]  /*9570*/  @P4 LDGSTS.E.BYPASS.LTC128B.128 [R231+0x5900], [R176.64], !P3 ;  /* 0x05900000b0e74fae */ /* 0x0003e4000d901d6c */
[----:B--2---:R-:W-:Y:S04]  /*9580*/  IADD3 R182, -R183, 0x1, R0 ;  /* 0x00000001b7b67810 */ /* 0x004fe80007ffe100 */
[----:B------:R-:W0:Y:S01]  /*9590*/  LDGDEPBAR ;  /* 0x00000000000079af */ /* 0x000e220000000000 */
[----:B-1----:R-:W-:Y:S05]  /*95a0*/  IMAD.U32 R176, RZ, RZ, UR12 ;  /* 0x0000000cffb07e24 */ /* 0x002fea000f8e00ff */
[----:B------:R-:W-:Y:S04]  /*95b0*/  IADD3 R176, -R176, UR7, R182 ;  /* 0x00000007b0b07c10 */ /* 0x000fe8000fffe1b6 */
[C---:B-----5:R-:W-:Y:S02]  /*95c0*/  IADD3 R174, R176.reuse, c[0x0][0x328], RZ ;  /* 0x0000ca00b0ae7a10 */ /* 0x060fe40007ffe0ff */
[----:B------:R-:W-:Y:S03]  /*95d0*/  IADD3 R175, R176, UR10, RZ ;  /* 0x0000000ab0af7c10 */ /* 0x000fe6000fffe0ff */
[----:B---3--:R-:W-:Y:S02]  /*95e0*/  IMAD.IADD R135, R174, 0x1, R130 ;  /* 0x00000001ae877824 */ /* 0x008fe400078e0282 */
[----:B----4-:R-:W-:Y:S01]  /*95f0*/  IMAD.IADD R2, R130, 0x1, R175 ;  /* 0x0000000182027824 */ /* 0x010fe200078e02af */
        /* <DEDUP_REMOVED lines=15> */
.L_x_999:
[----:B------:R-:W-:Y:S04]  /*96f0*/  MOV R128, c[0x0][0x32c] ;  /* 0x0000cb0000807a02 */ /* 0x000fe80000000f00 */
[----:B------:R-:W-:Y:S11]  /*9700*/  ISETP.NE.AND P0, PT, R128, 0x1, PT ;  /* 0x000000018000780c */ /* 0x000ff60003f05270 */
[----:B------:R-:W-:Y:S02]  /*9710*/  @!UPT UIADD3 URZ, URZ, URZ, URZ ;  /* 0x0000003f3f3ff290 */ /* 0x000fe4000fffe03f */
[----:B------:R-:W-:Y:S05]  /*9720*/  @P0 IMAD.HI.U32 R128, R3, c[0x0][0x330], RZ ;  /* 0x0000cc0003800a27 */ /* 0x000fea00078e00ff */
[----:B------:R-:W-:Y:S02]  /*9730*/  @P0 SHF.R.U32.HI R3, RZ, c[0x0][0x334], R128 ;  /* 0x0000cd00ff030a19 */ /* 0x000fe40000011680 */
.L_x_1000:
[----:B------:R-:W-:Y:S05]  /*9740*/  BSYNC B0 ;  /* 0x0000000000007941 */ /* 0x000fea0003800000 */
.L_x_998:
[----:B------:R-:W-:Y:S04]  /*9750*/  IMAD.IADD R128, R0, 0x1, -R183 ;  /* 0x0000000100807824 */ /* 0x000fe800078e0ab7 */
[----:B------:R-:W-:Y:S05]  /*9760*/  IMAD R3, R3, c[0x0][0x32c], R128 ;  /* 0x0000cb0003037a24 */ /* 0x000fea00078e0280 */
[----:B------:R-:W-:Y:S02]  /*9770*/  IADD3 R128, R3, c[0x0][0x32c], RZ ;  /* 0x0000cb0003807a10 */ /* 0x000fe40007ffe0ff */
[----:B------:R-:W-:Y:S02]  /*9780*/  IMNMX R2, R2, R3, !PT ;  /* 0x0000000302027217 */ /* 0x000fe40007800200 */
[----:B------:R-:W-:Y:S02]  /*9790*/  IMNMX R135, R135, R128, PT ;  /* 0x0000008087877217 */ /* 0x000fe40003800200 */
.L_x_997:
[----:B------:R-:W-:Y:S01]  /*97a0*/  PLOP3.LUT P0, PT, PT, PT, UP0, 0x40, 0x0 ;  /* 0x000000000000781c */ /* 0x000fe20003f0e808 */
[----:B------:R-:W1:Y:S02]  /*97b0*/  SHFL.IDX PT, R128, R173, 0x1, 0x1c1f ;  /* 0x003c1f00ad807f89 */ /* 0x000e6400000e0000 */
[----:B-1----:R-:W-:Y:S01]  /*97c0*/  IADD3 R3, R175, R128, RZ ;  /* 0x00000080af037210 */ /* 0x002fe20007ffe0ff */
[----:B------:R-:W-:Y:S09]  /*97d0*/  IMAD.IADD R130, R174, 0x1, R128 ;  /* 0x00000001ae827824 */ /* 0x000ff200078e0280 */
        /* <DEDUP_REMOVED lines=15> */
.L_x_1003:
[----:B------:R-:W-:Y:S04]  /*98d0*/  MOV R129, c[0x0][0x32c] ;  /* 0x0000cb0000817a02 */ /* 0x000fe80000000f00 */
[----:B------:R-:W-:Y:S11]  /*98e0*/  ISETP.NE.AND P0, PT, R129, 0x1, PT ;  /* 0x000000018100780c */ /* 0x000ff60003f05270 */
[----:B------:R-:W-:Y:S02]  /*98f0*/  @!UPT UIADD3 URZ, URZ, URZ, URZ ;  /* 0x0000003f3f3ff290 */ /* 0x000fe4000fffe03f */
[----:B------:R-:W-:Y:S05]  /*9900*/  @P0 IMAD.HI.U32 R129, R128, c[0x0][0x330], RZ ;  /* 0x0000cc0080810a27 */ /* 0x000fea00078e00ff */
[----:B------:R-:W-:Y:S02]  /*9910*/  @P0 SHF.R.U32.HI R128, RZ, c[0x0][0x334], R129 ;  /* 0x0000cd00ff800a19 */ /* 0x000fe40000011681 */
.L_x_1004:
[----:B------:R-:W-:Y:S05]  /*9920*/  BSYNC B0 ;  /* 0x0000000000007941 */ /* 0x000fea0003800000 */
.L_x_1002:
[----:B------:R-:W-:Y:S04]  /*9930*/  IMAD.IADD R129, R0, 0x1, -R183 ;  /* 0x0000000100817824 */ /* 0x000fe800078e0ab7 */
[----:B------:R-:W-:Y:S05]  /*9940*/  IMAD R128, R128, c[0x0][0x32c], R129 ;  /* 0x0000cb0080807a24 */ /* 0x000fea00078e0281 */
[----:B------:R-:W-:Y:S02]  /*9950*/  IADD3 R129, R128, c[0x0][0x32c], RZ ;  /* 0x0000cb0080817a10 */ /* 0x000fe40007ffe0ff */
[----:B------:R-:W-:Y:S02]  /*9960*/  IMNMX R3, R3, R128, !PT ;  /* 0x0000008003037217 */ /* 0x000fe40007800200 */
[----:B------:R-:W-:Y:S02]  /*9970*/  IMNMX R130, R130, R129, PT ;  /* 0x0000008182827217 */ /* 0x000fe40003800200 */
.L_x_1001:
        /* <DEDUP_REMOVED lines=19> */
.L_x_1007:
[----:B------:R-:W-:Y:S04]  /*9ab0*/  MOV R177, c[0x0][0x32c] ;  /* 0x0000cb0000b17a02 */ /* 0x000fe80000000f00 */
[----:B------:R-:W-:Y:S11]  /*9ac0*/  ISETP.NE.AND P0, PT, R177, 0x1, PT ;  /* 0x00000001b100780c */ /* 0x000ff60003f05270 */
[----:B------:R-:W-:Y:S02]  /*9ad0*/  @!UPT UIADD3 URZ, URZ, URZ, URZ ;  /* 0x0000003f3f3ff290 */ /* 0x000fe4000fffe03f */
[----:B------:R-:W-:Y:S05]  /*9ae0*/  @P0 IMAD.HI.U32 R177, R172, c[0x0][0x330], RZ ;  /* 0x0000cc00acb10a27 */ /* 0x000fea00078e00ff */
[----:B------:R-:W-:Y:S02]  /*9af0*/  @P0 SHF.R.U32.HI R172, RZ, c[0x0][0x334], R177 ;  /* 0x0000cd00ffac0a19 */ /* 0x000fe400000116b1 */
.L_x_1008:
[----:B------:R-:W-:Y:S05]  /*9b00*/  BSYNC B0 ;  /* 0x0000000000007941 */ /* 0x000fea0003800000 */
.L_x_1006:
[----:B------:R-:W-:Y:S04]  /*9b10*/  IMAD.IADD R177, R0, 0x1, -R183 ;  /* 0x0000000100b17824 */ /* 0x000fe800078e0ab7 */
[----:B------:R-:W-:Y:S05]  /*9b20*/  IMAD R172, R172, c[0x0][0x32c], R177 ;  /* 0x0000cb00acac7a24 */ /* 0x000fea00078e02b1 */
[----:B------:R-:W-:Y:S02]  /*9b30*/  IADD3 R177, R172, c[0x0][0x32c], RZ ;  /* 0x0000cb00acb17a10 */ /* 0x000fe40007ffe0ff */
[----:B------:R-:W-:Y:S02]  /*9b40*/  IMNMX R128, R128, R172, !PT ;  /* 0x000000ac80807217 */ /* 0x000fe40007800200 */
[----:B------:R-:W-:Y:S02]  /*9b50*/  IMNMX R129, R129, R177, PT ;  /* 0x000000b181817217 */ /* 0x000fe40003800200 */
.L_x_1005:
[C---:B------:R-:W-:Y:S02]  /*9b60*/  ISETP.GE.AND P1, PT, R0.reuse, 0x9, PT ;  /* 0x000000090000780c */ /* 0x040fe40003f26270 */
[----:B------:R-:W-:Y:S02]  /*9b70*/  ISETP.GE.AND P5, PT, R0, 0xa, PT ;  /* 0x0000000a0000780c */ /* 0x000fe40003fa6270 */
[----:B------:R-:W-:Y:S02]  /*9b80*/  ISETP.GT.AND P0, PT, R2, 0x8, !P1 ;  /* 0x000000080200780c */ /* 0x000fe40004f04270 */
[----:B------:R-:W-:Y:S02]  /*9b90*/  P2R R183, PR, RZ, 0x8 ;  /* 0x00000008ffb77803 */ /* 0x000fe40000000000 */
[----:B------:R-:W-:Y:S02]  /*9ba0*/  ISETP.LT.OR P0, PT, R135, 0x9, P0 ;  /* 0x000000098700780c */ /* 0x000fe40000701670 */
[----:B------:R-:W-:Y:S02]  /*9bb0*/  ISETP.GE.AND P3, PT, R0, 0x12, PT ;  /* 0x000000120000780c */ /* 0x000fe40003f66270 */
[----:B------:R-:W-:Y:S02]  /*9bc0*/  FSEL R184, R16, -INF , !P0 ;  /* 0xff80000010b87808 */ /* 0x000fe40004000000 */
[----:B------:R-:W-:Y:S02]  /*9bd0*/  ISETP.GT.AND P0, PT, R3, 0x9, !P5 ;  /* 0x000000090300780c */ /* 0x000fe40006f04270 */
[----:B------:R-:W-:Y:S02]  /*9be0*/  ISETP.GT.AND P2, PT, R2, 0x9, !P5 ;  /* 0x000000090200780c */ /* 0x000fe40006f44270 */
        /* <DEDUP_REMOVED lines=15> */
[----:B------:R-:W-:Y:S02]  /*9ce0*/  ISETP.LT.OR P0, PT, R135, 0x19, P0 ;  /* 0x000000198700780c */ /* 0x000fe40000701670 */
        /* <DEDUP_REMOVED lines=13> */
[C---:B------:R-:W-:Y:S02]  /*9dc0*/  ISETP.GT.AND P0, PT, R3.reuse, 0x19, !P2 ;  /* 0x000000190300780c */ /* 0x040fe40005704270 */
        /* <DEDUP_REMOVED lines=17> */
[C---:B------:R-:W-:Y:S02]  /*9ee0*/  ISETP.GT.AND P0, PT, R3.reuse, 0x20, !P2 ;  /* 0x000000200300780c */ /* 0x040fe40005704270 */
        /* <DEDUP_REMOVED lines=15> */
[C---:B------:R-:W-:Y:S02]  /*9fe0*/  ISETP.GE.AND P5, PT, R0.reuse, 0x52, PT ;  /* 0x000000520000780c */ /* 0x040fe40003fa6270 */
        /* <DEDUP_REMOVED lines=20> */
[----:B------:R-:W-:Y:S04]  /*a130*/  ISETP.LT.OR P0, PT, R135, 0x32, P0 ;  /* 0x000000328700780c */ /* 0x000fe80000701670 */
        /* <DEDUP_REMOVED lines=49> */
[C---:B------:R-:W-:Y:S04]  /*a450*/  ISETP.GT.AND P0, PT, R3.reuse, 0x48, !P2 ;  /* 0x000000480300780c */ /* 0x040fe80005704270 */
[----:B------:R-:W-:Y:S04]  /*a460*/  ISETP.LT.OR P0, PT, R130, 0x49, P0 ;  /* 0x000000498200780c */ /* 0x000fe80000701670 */
        /* <DEDUP_REMOVED lines=21> */
[----:B------:R-:W-:Y:S02]  /*a5c0*/  ISETP.GT.AND P0, PT, R2, RZ, !P3 ;  /* 0x000000ff0200720c */ /* 0x000fe40005f04270 */
[----:B------:R-:W-:Y:S02]  /*a5d0*/  P2R R5, PR, RZ, 0x8 ;  /* 0x00000008ff057803 */ /* 0x000fe40000000000 */
[----:B------:R-:W-:Y:S04]  /*a5e0*/  ISETP.LT.OR P0, PT, R135, 0x1, P0 ;  /* 0x000000018700780c */ /* 0x000fe80000701670 */
[----:B------:R-:W-:Y:S02]  /*a5f0*/  FSEL R36, R4, -INF , !P0 ;  /* 0xff80000004247808 */ /* 0x000fe40004000000 */
[----:B------:R-:W-:Y:S04]  /*a600*/  ISETP.GT.AND P0, PT, R3, 0x1, !P1 ;  /* 0x000000010300780c */ /* 0x000fe80004f04270 */
[C---:B------:R-:W-:Y:S04]  /*a610*/  ISETP.LT.OR P0, PT, R130.reuse, 0x2, P0 ;  /* 0x000000028200780c */ /* 0x040fe80000701670 */
[----:B------:R-:W-:Y:S02]  /*a620*/  FSEL R48, R7, -INF , !P0 ;  /* 0xff80000007307808 */ /* 0x000fe40004000000 */
[----:B------:R-:W-:Y:S04]  /*a630*/  ISETP.GT.AND P0, PT, R3, RZ, !P3 ;  /* 0x000000ff0300720c */ /* 0x000fe80005f04270 */
[----:B------:R-:W-:Y:S04]  /*a640*/  ISETP.LT.OR P0, PT, R130, 0x1, P0 ;  /* 0x000000018200780c */ /* 0x000fe80000701670 */
[----:B------:R-:W-:Y:S02]  /*a650*/  FSEL R39, R6, -INF , !P0 ;  /* 0xff80000006277808 */ /* 0x000fe40004000000 */
[----:B------:R-:W-:Y:S04]  /*a660*/  ISETP.GT.AND P0, PT, R2, 0x58, !P4 ;  /* 0x000000580200780c */ /* 0x000fe80006704270 */
[C---:B------:R-:W-:Y:S04]  /*a670*/  ISETP.LT.OR P0, PT, R135.reuse, 0x59, P0 ;  /* 0x000000598700780c */ /* 0x040fe80000701670 */
[----:B------:R-:W-:Y:S02]  /*a680*/  FSEL R80, R96, -INF , !P0 ;  /* 0xff80000060507808 */ /* 0x000fe40004000000 */
[----:B------:R-:W-:Y:S04]  /*a690*/  ISETP.GE.AND P0, PT, R0, 0x5a, PT ;  /* 0x0000005a0000780c */ /* 0x000fe80003f06270 */
[----:B------:R-:W-:Y:S04]  /*a6a0*/  ISETP.GT.AND P2, PT, R2, 0x59, !P0 ;  /* 0x000000590200780c */ /* 0x000fe80004744270 */
        /* <DEDUP_REMOVED lines=9> */
[C---:B------:R-:W-:Y:S02]  /*a740*/  ISETP.GT.AND P2, PT, R128.reuse, 0x1, !P1 ;  /* 0x000000018000780c */ /* 0x040fe40004f44270 */
[----:B------:R-:W-:Y:S02]  /*a750*/  ISETP.NE.AND P1, PT, R35, RZ, PT ;  /* 0x000000ff2300720c */ /* 0x000fe40003f25270 */
        /* <DEDUP_REMOVED lines=70> */
[C---:B------:R-:W-:Y:S04]  /*abc0*/  ISETP.LT.OR P2, PT, R129.reuse, 0x49, P2 ;  /* 0x000000498100780c */ /* 0x040fe80001741670 */
[----:B------:R-:W-:Y:S02]  /*abd0*/  FSEL R244, R76, -INF , !P2 ;  /* 0xff8000004cf47808 */ /* 0x000fe40005000000 */
[C---:B------:R-:W-:Y:S04]  /*abe0*/  ISETP.GT.AND P2, PT, R128.reuse, 0x49, !P1 ;  /* 0x000000498000780c */ /* 0x040fe80004f44270 */
        /* <DEDUP_REMOVED lines=8> */
[----:B------:R-:W-:Y:S04]  /*ac70*/  ISETP.GT.AND P2, PT, R128, 0x58, !P4 ;  /* 0x000000588000780c */ /* 0x000fe80006744270 */
[----:B------:R-:W-:Y:S04]  /*ac80*/  ISETP.LT.OR P2, PT, R129, 0x59, P2 ;  /* 0x000000598100780c */ /* 0x000fe80001741670 */
[----:B------:R-:W-:Y:S02]  /*ac90*/  FSEL R81, R92, -INF , !P2 ;  /* 0xff8000005c517808 */ /* 0x000fe40005000000 */
[----:B------:R-:W-:Y:S02]  /*aca0*/  ISETP.GT.AND P2, PT, R128, RZ, !P3 ;  /* 0x000000ff8000720c */ /* 0x000fe40005f44270 */
[----:B------:R-:W-:Y:S02]  /*acb0*/  ISETP.NE.AND P3, PT, R183, RZ, PT ;  /* 0x000000ffb700720c */ /* 0x000fe40003f65270 */
[C---:B------:R-:W-:Y:S04]  /*acc0*/  ISETP.LT.OR P2, PT, R129.reuse, 0x1, P2 ;  /* 0x000000018100780c */ /* 0x040fe80001741670 */
[----:B------:R-:W-:Y:S02]  /*acd0*/  FSEL R8, R8, -INF , !P2 ;  /* 0xff80000008087808 */ /* 0x000fe40005000000 */
[----:B------:R-:W-:Y:S04]  /*ace0*/  ISETP.GT.AND P2, PT, R128, 0x59, !P0 ;  /* 0x000000598000780c */ /* 0x000fe80004744270 */
[----:B------:R-:W-:Y:S04]  /*acf0*/  ISETP.LT.OR P2, PT, R129, 0x5a, P2 ;  /* 0x0000005a8100780c */ /* 0x000fe80001741670 */
        /* <DEDUP_REMOVED lines=18> */
.L_x_1011:
[----:B------:R-:W-:Y:S04]  /*ae20*/  MOV R2, c[0x0][0x32c] ;  /* 0x0000cb0000027a02 */ /* 0x000fe80000000f00 */
[----:B------:R-:W-:Y:S11]  /*ae30*/  ISETP.NE.AND P2, PT, R2, 0x1, PT ;  /* 0x000000010200780c */ /* 0x000ff60003f45270 */
[----:B------:R-:W-:Y:S02]  /*ae40*/  @!UPT UIADD3 URZ, URZ, URZ, URZ ;  /* 0x0000003f3f3ff290 */ /* 0x000fe4000fffe03f */
[----:B------:R-:W-:Y:S05]  /*ae50*/  @P2 IMAD.HI.U32 R2, R0, c[0x0][0x330], RZ ;  /* 0x0000cc0000022a27 */ /* 0x000fea00078e00ff */
[----:B------:R-:W-:Y:S02]  /*ae60*/  @P2 SHF.R.U32.HI R0, RZ, c[0x0][0x334], R2 ;  /* 0x0000cd00ff002a19 */ /* 0x000fe40000011602 */
.L_x_1012:
[----:B------:R-:W-:Y:S05]  /*ae70*/  BSYNC B0 ;  /* 0x0000000000007941 */ /* 0x000fea0003800000 */
.L_x_1010:
[----:B------:R-:W-:Y:S02]  /*ae80*/  IADD3 R2, R182, -0x1, RZ ;  /* 0xffffffffb6027810 */ /* 0x000fe40007ffe0ff */
[C-C-:B------:R-:W-:Y:S02]  /*ae90*/  IADD3 R4, R3.reuse, UR10, R176.reuse ;  /* 0x0000000a03047c10 */ /* 0x140fe4000fffe0b0 */
[----:B------:R-:W-:Y:S01]  /*aea0*/  IADD3 R3, R3, c[0x0][0x328], R176 ;  /* 0x0000ca0003037a10 */ /* 0x000fe20007ffe0b0 */
[----:B------:R-:W-:Y:S05]  /*aeb0*/  IMAD R0, R0, c[0x0][0x32c], R2 ;  /* 0x0000cb0000007a24 */ /* 0x000fea00078e0202 */
[----:B------:R-:W-:Y:S02]  /*aec0*/  IADD3 R2, R0, c[0x0][0x32c], RZ ;  /* 0x0000cb0000027a10 */ /* 0x000fe40007ffe0ff */
[----:B------:R-:W-:Y:S02]  /*aed0*/  IMNMX R0, R4, R0, !PT ;  /* 0x0000000004007217 */ /* 0x000fe40007800200 */
[----:B------:R-:W-:Y:S02]  /*aee0*/  IMNMX R2, R3, R2, PT ;  /* 0x0000000203027217 */ /* 0x000fe40003800200 */
.L_x_1009:
[----:B------:R-:W-:Y:S01]  /*aef0*/  ISETP.NE.AND P2, PT, R5, RZ, PT ;  /* 0x000000ff0500720c */ /* 0x000fe20003f45270 */
[----:B------:R-:W-:Y:S01]  /*af00*/  IMAD.MOV.U32 R40, RZ, RZ, R52 ;  /* 0x000000ffff287224 */ /* 0x000fe200078e0034 */
        /* <DEDUP_REMOVED lines=110> */
[----:B------:R-:W1:Y:S01]  /*b5f0*/  SHFL.BFLY PT, R5, R130, 0x2, 0x1f ;  /* 0x0c401f0082057f89 */ /* 0x000e6200000e0000 */
[----:B------:R-:W-:Y:S02]  /*b600*/  MOV R58, R53 ;  /* 0x00000035003a7202 */ /* 0x000fe40000000f00 */
[----:B------:R-:W-:Y:S02]  /*b610*/  FMNMX.FTZ R3, R87, R3, !PT ;  /* 0x0000000357037209 */ /* 0x000fe40007810000 */
[----:B------:R-:W-:Y:S02]  /*b620*/  FSEL R173, R59, -INF , !P2 ;  /* 0xff8000003bad7808 */ /* 0x000fe40005000000 */
[----:B------:R-:W-:Y:S01]  /*b630*/  ISETP.NE.AND P2, PT, R20, RZ, PT ;  /* 0x000000ff1400720c */ /* 0x000fe20003f45270 */
[----:B------:R-:W-:Y:S01]  /*b640*/  LDSM.16.MT88.4 R52, [R214+0x100] ;  /* 0x00010000d634783b */ /* 0x000fe20000004200 */
[----:B------:R-:W-:Y:S02]  /*b650*/  FMNMX.FTZ R4, R201, R4, !PT ;  /* 0x00000004c9047209 */ /* 0x000fe40007810000 */
[----:B------:R-:W-:Y:S02]  /*b660*/  FMNMX.FTZ R3, R58, R3, !PT ;  /* 0x000000033a037209 */ /* 0x000fe40007810000 */
[----:B------:R-:W-:Y:S02]  /*b670*/  ISETP.GT.AND P2, PT, R0, 0x38, !P2 ;  /* 0x000000380000780c */ /* 0x000fe40005744270 */
[----:B------:R-:W-:Y:S02]  /*b680*/  FMNMX.FTZ R4, R209, R4, !PT ;  /* 0x00000004d1047209 */ /* 0x000fe40007810000 */
[----:B------:R-:W-:Y:S02]  /*b690*/  FMNMX.FTZ R3, R40, R3, !PT ;  /* 0x0000000328037209 */ /* 0x000fe40007810000 */
[----:B------:R-:W-:Y:S02]  /*b6a0*/  ISETP.LT.OR P2, PT, R2, 0x39, P2 ;  /* 0x000000390200780c */ /* 0x000fe40001741670 */
[----:B------:R-:W-:Y:S01]  /*b6b0*/  FMNMX.FTZ R4, R211, R4, !PT ;  /* 0x00000004d3047209 */ /* 0x000fe20007810000 */
[----:B------:R-:W2:Y:S01]  /*b6c0*/  SHFL.BFLY PT, R129, R3, 0x2, 0x1f ;  /* 0x0c401f0003817f89 */ /* 0x000ea200000e0000 */
        /* <DEDUP_REMOVED lines=14> */
[----:B------:R-:W-:Y:S02]  /*b7b0*/  FMNMX.FTZ R4, R246, R4, !PT ;  /* 0x00000004f6047209 */ /* 0x000fe40007810000 */
[----:B------:R-:W-:Y:S01]  /*b7c0*/  FSEL R181, R74, -INF , !P2 ;  /* 0xff8000004ab57808 */ /* 0x000fe20005000000 */
[----:B------:R-:W1:Y:S01]  /*b7d0*/  SHFL.BFLY PT, R6, R130, 0x1, 0x1f ;  /* 0x0c201f0082067f89 */ /* 0x000e6200000e0000 */
[----:B--2---:R-:W-:Y:S02]  /*b7e0*/  FMNMX.FTZ R129, R3, R129, !PT ;  /* 0x0000008103817209 */ /* 0x004fe40007810000 */
        /* <DEDUP_REMOVED lines=9> */
[----:B------:R-:W2:Y:S01]  /*b880*/  SHFL.BFLY PT, R7, R3, 0x2, 0x1f ;  /* 0x0c401f0003077f89 */ /* 0x000ea200000e0000 */
[----:B------:R-:W-:Y:S02]  /*b890*/  FMNMX.FTZ R5, R10, R134, !PT ;  /* 0x000000860a057209 */ /* 0x000fe40007810000 */
[----:B------:R-:W-:Y:S02]  /*b8a0*/  ISETP.GT.AND P2, PT, R0, 0x48, !P2 ;  /* 0x000000480000780c */ /* 0x000fe40005744270 */
[----:B-1----:R-:W-:Y:S02]  /*b8b0*/  FMNMX.FTZ R130, R130, R6, !PT ;  /* 0x0000000682827209 */ /* 0x002fe40007810000 */
[----:B------:R-:W-:Y:S01]  /*b8c0*/  ISETP.LT.OR P2, PT, R2, 0x49, P2 ;  /* 0x000000490200780c */ /* 0x000fe20001741670 */
[----:B------:R-:W1:Y:S01]  /*b8d0*/  SHFL.BFLY PT, R6, R129, 0x1, 0x1f ;  /* 0x0c201f0081067f89 */ /* 0x000e6200000e0000 */
[----:B------:R-:W-:Y:S01]  /*b8e0*/  FMNMX.FTZ R5, R11, R5, !PT ;  /* 0x000000050b057209 */ /* 0x000fe20007810000 */
[----:B------:R-:W-:Y:S01]  /*b8f0*/  FMUL.FTZ R71, R130, c[0x0][0x2d0] ;  /* 0x0000b40082477a20 */ /* 0x000fe20000410000 */
[----:B------:R-:W-:Y:S02]  /*b900*/  FSEL R177, R78, -INF , !P2 ;  /* 0xff8000004eb17808 */ /* 0x000fe40005000000 */
[----:B------:R-:W-:Y:S02]  /*b910*/  FSETP.NEU.FTZ.AND P2, PT, R130, -INF , PT ;  /* 0xff8000008200780b */ /* 0x000fe40003f5d000 */
[----:B------:R-:W-:Y:S02]  /*b920*/  FMNMX.FTZ R5, R14, R5, !PT ;  /* 0x000000050e057209 */ /* 0x000fe40007810000 */
[----:B------:R-:W-:Y:S02]  /*b930*/  FSEL R71, R71, RZ, P2 ;  /* 0x000000ff47477208 */ /* 0x000fe40001000000 */
[----:B------:R-:W-:Y:S02]  /*b940*/  FMNMX.FTZ R5, R15, R5, !PT ;  /* 0x000000050f057209 */ /* 0x000fe40007810000 */
[----:B------:R-:W-:Y:S01]  /*b950*/  ISETP.GT.AND P1, PT, R0, 0x49, !P1 ;  /* 0x000000490000780c */ /* 0x000fe20004f24270 */
[--C-:B------:R-:W-:Y:S01]  /*b960*/  FFMA.FTZ R4, R36, c[0x0][0x2d0], -R71.reuse ;  /* 0x0000b40024047a23 */ /* 0x100fe20000010847 */
[----:B------:R-:W-:Y:S01]  /*b970*/  FMNMX.FTZ R5, R56, R5, !PT ;  /* 0x0000000538057209 */ /* 0x000fe20007810000 */
[--C-:B------:R-:W-:Y:S01]  /*b980*/  FFMA.FTZ R16, R192, c[0x0][0x2d0], -R71.reuse ;  /* 0x0000b400c0107a23 */ /* 0x100fe20000010847 */
[----:B------:R-:W-:Y:S01]  /*b990*/  ISETP.LT.OR P1, PT, R2, 0x4a, P1 ;  /* 0x0000004a0200780c */ /* 0x000fe20000f21670 */
[----:B------:R3:W-:Y:S01]  /*b9a0*/  MUFU.EX2 R27, R4 ;  /* 0x00000004001b7308 */ /* 0x0007e20000000800 */
[----:B------:R-:W-:Y:S02]  /*b9b0*/  FMNMX.FTZ R5, R57, R5, !PT ;  /* 0x0000000539057209 */ /* 0x000fe40007810000 */
[----:B--2---:R-:W-:Y:S02]  /*b9c0*/  FMNMX.FTZ R3, R3, R7, !PT ;  /* 0x0000000703037209 */ /* 0x004fe40007810000 */
[----:B------:R-:W-:Y:S02]  /*b9d0*/  FMNMX.FTZ R5, R60, R5, !PT ;  /* 0x000000053c057209 */ /* 0x000fe40007810000 */
[----:B-1----:R-:W-:Y:S01]  /*b9e0*/  FMNMX.FTZ R129, R129, R6, !PT ;  /* 0x0000000681817209 */ /* 0x002fe20007810000 */
[----:B------:R-:W1:Y:S01]  /*b9f0*/  SHFL.BFLY PT, R128, R3, 0x1, 0x1f ;  /* 0x0c201f0003807f89 */ /* 0x000e6200000e0000 */
[----:B------:R-:W-:Y:S01]  /*ba00*/  FMNMX.FTZ R5, R84, R5, !PT ;  /* 0x0000000554057209 */ /* 0x000fe20007810000 */
[----:B------:R-:W-:Y:S01]  /*ba10*/  MUFU.EX2 R34, R16 ;  /* 0x0000001000227308 */ /* 0x000fe20000000800 */
[----:B------:R-:W-:Y:S01]  /*ba20*/  FSEL R176, R79, -INF , !P1 ;  /* 0xff8000004fb07808 */ /* 0x000fe20004800000 */
[C---:B------:R-:W-:Y:S01]  /*ba30*/  FMUL.FTZ R92, R129.reuse, c[0x0][0x2d0] ;  /* 0x0000b400815c7a20 */ /* 0x040fe20000410000 */
[----:B------:R-:W-:Y:S02]  /*ba40*/  FMNMX.FTZ R5, R96, R5, !PT ;  /* 0x0000000560057209 */ /* 0x000fe40007810000 */
[----:B------:R-:W-:Y:S01]  /*ba50*/  FSETP.NEU.FTZ.AND P1, PT, R129, -INF , PT ;  /* 0xff8000008100780b */ /* 0x000fe20003f3d000 */
[----:B------:R-:W-:Y:S01]  /*ba60*/  LDSM.16.MT88.4 R76, [R215+0x100] ;  /* 0x00010000d74c783b */ /* 0x000fe20000004200 */
[----:B------:R-:W-:Y:S02]  /*ba70*/  FMNMX.FTZ R5, R97, R5, !PT ;  /* 0x0000000561057209 */ /* 0x000fe40007810000 */
[----:B------:R-:W-:Y:S02]  /*ba80*/  FSEL R92, R92, RZ, P1 ;  /* 0x000000ff5c5c7208 */ /* 0x000fe40000800000 */
[C---:B------:R-:W-:Y:S02]  /*ba90*/  ISETP.GT.AND P0, PT, R0.reuse, 0x59, !P0 ;  /* 0x000000590000780c */ /* 0x040fe40004704270 */
[----:B------:R-:W-:Y:S01]  /*baa0*/  ISETP.GT.AND P6, PT, R0, 0x50, !P6 ;  /* 0x000000500000780c */ /* 0x000fe200077c4270 */
[--C-:B------:R-:W-:Y:S01]  /*bab0*/  FFMA.FTZ R28, R195, c[0x0][0x2d0], -R92.reuse ;  /* 0x0000b400c31c7a23 */ /* 0x100fe2000001085c */
[----:B---3--:R-:W-:Y:S01]  /*bac0*/  FMNMX.FTZ R4, R98, R5, !PT ;  /* 0x0000000562047209 */ /* 0x008fe20007810000 */
[--C-:B------:R-:W-:Y:S01]  /*bad0*/  FFMA.FTZ R5, R38, c[0x0][0x2d0], -R71.reuse ;  /* 0x0000b40026057a23 */ /* 0x100fe20000010847 */
[----:B------:R-:W-:Y:S02]  /*bae0*/  ISETP.LT.OR P0, PT, R2, 0x5a, P0 ;  /* 0x0000005a0200780c */ /* 0x000fe40000701670 */
[----:B------:R-:W-:Y:S01]  /*baf0*/  FMNMX.FTZ R4, R99, R4, !PT ;  /* 0x0000000463047209 */ /* 0x000fe20007810000 */
[----:B------:R2:W-:Y:S01]  /*bb00*/  MUFU.EX2 R22, R5 ;  /* 0x0000000500167308 */ /* 0x0005e20000000800 */
[----:B------:R-:W-:Y:S02]  /*bb10*/  FSEL R70, R95, -INF , !P0 ;  /* 0xff8000005f467808 */ /* 0x000fe40004000000 */
[----:B-1----:R-:W-:Y:S01]  /*bb20*/  FMNMX.FTZ R128, R3, R128, !PT ;  /* 0x0000008003807209 */ /* 0x002fe20007810000 */
[--C-:B------:R-:W-:Y:S01]  /*bb30*/  FFMA.FTZ R3, R187, c[0x0][0x2d0], -R92.reuse ;  /* 0x0000b400bb037a23 */ /* 0x100fe2000001085c */
[----:B------:R-:W-:Y:S02]  /*bb40*/  MOV R187, R81 ;  /* 0x0000005100bb7202 */ /* 0x000fe40000000f00 */
[C---:B------:R-:W-:Y:S01]  /*bb50*/  FSETP.NEU.FTZ.AND P0, PT, R128.reuse, -INF , PT ;  /* 0xff8000008000780b */ /* 0x040fe20003f1d000 */
[----:B------:R-:W-:Y:S01]  /*bb60*/  FMUL.FTZ R93, R128, c[0x0][0x2d0] ;  /* 0x0000b400805d7a20 */ /* 0x000fe20000410000 */
[C---:B------:R-:W-:Y:S01]  /*bb70*/  ISETP.GT.AND P5, PT, R0.reuse, 0x51, !P5 ;  /* 0x000000510000780c */ /* 0x040fe20006fa4270 */
[----:B------:R1:W-:Y:S01]  /*bb80*/  MUFU.EX2 R26, R3 ;  /* 0x00000003001a7308 */ /* 0x0003e20000000800 */
[----:B------:R-:W-:Y:S01]  /*bb90*/  ISETP.GT.AND P4, PT, R0, 0x58, !P4 ;  /* 0x000000580000780c */ /* 0x000fe20006784270 */
[--C-:B------:R-:W-:Y:S01]  /*bba0*/  FFMA.FTZ R0, R48, c[0x0][0x2d0], -R92.reuse ;  /* 0x0000b40030007a23 */ /* 0x100fe2000001085c */
[----:B------:R-:W-:Y:S01]  /*bbb0*/  FSEL R93, R93, RZ, P0 ;  /* 0x000000ff5d5d7208 */ /* 0x000fe20000000000 */
[----:B------:R-:W-:Y:S01]  /*bbc0*/  FFMA.FTZ R48, R196, c[0x0][0x2d0], -R71 ;  /* 0x0000b400c4307a23 */ /* 0x000fe20000010847 */
[C---:B------:R-:W-:Y:S02]  /*bbd0*/  ISETP.LT.OR P6, PT, R2.reuse, 0x51, P6 ;  /* 0x000000510200780c */ /* 0x040fe400037c1670 */
[----:B------:R-:W-:Y:S01]  /*bbe0*/  ISETP.LT.OR P5, PT, R2, 0x52, P5 ;  /* 0x000000520200780c */ /* 0x000fe20002fa1670 */
[----:B------:R-:W-:Y:S01]  /*bbf0*/  FFMA.FTZ R32, R35, c[0x0][0x2d0], -R93 ;  /* 0x0000b40023207a23 */ /* 0x000fe2000001085d */
[----:B------:R-:W-:Y:S01]  /*bc00*/  FSEL R178, R90, -INF , !P6 ;  /* 0xff8000005ab27808 */ /* 0x000fe20007000000 */
[----:B------:R-:W-:Y:S01]  /*bc10*/  MUFU.EX2 R23, R0 ;  /* 0x0000000000177308 */ /* 0x000fe20000000800 */
[----:B------:R-:W-:Y:S01]  /*bc20*/  ISETP.LT.OR P4, PT, R2, 0x59, P4 ;  /* 0x000000590200780c */ /* 0x000fe20002781670 */
[----:B------:R-:W-:Y:S01]  /*bc30*/  FFMA.FTZ R2, R186, c[0x0][0x2d0], -R92 ;  /* 0x0000b400ba027a23 */ /* 0x000fe2000001085c */
[----:B------:R-:W-:Y:S01]  /*bc40*/  FSEL R179, R91, -INF , !P5 ;  /* 0xff8000005bb37808 */ /* 0x000fe20006800000 */
[----:B------:R-:W-:Y:S01]  /*bc50*/  IMAD.MOV.U32 R186, RZ, RZ, R89 ;  /* 0x000000ffffba7224 */ /* 0x000fe200078e0059 */
[----:B--2---:R-:W-:Y:S01]  /*bc60*/  FMNMX.FTZ R5, R172, R4, !PT ;  /* 0x00000004ac057209 */ /* 0x004fe20007810000 */
[----:B------:R-:W-:Y:S01]  /*bc70*/  FFMA.FTZ R4, R184, c[0x0][0x2d0], -R71 ;  /* 0x0000b400b8047a23 */ /* 0x000fe20000010847 */
[----:B------:R-:W-:Y:S01]  /*bc80*/  FSEL R180, R94, -INF , !P4 ;  /* 0xff8000005eb47808 */ /* 0x000fe20006000000 */
[----:B------:R-:W-:Y:S01]  /*bc90*/  IMAD.MOV.U32 R184, RZ, RZ, R40 ;  /* 0x000000ffffb87224 */ /* 0x000fe200078e0028 */
[----:B------:R-:W-:Y:S01]  /*bca0*/  FMNMX.FTZ R5, R173, R5, !PT ;  /* 0x00000005ad057209 */ /* 0x000fe20007810000 */
[----:B------:R2:W-:Y:S01]  /*bcb0*/  MUFU.EX2 R63, R4 ;  /* 0x00000004003f7308 */ /* 0x0005e20000000800 */
[--C-:B------:R-:W-:Y:S02]  /*bcc0*/  FFMA.FTZ R40, R50, c[0x0][0x2d0], -R93.reuse ;  /* 0x0000b40032287a23 */ /* 0x100fe4000001085d */
[--C-:B------:R-:W-:Y:S02]  /*bcd0*/  FFMA.FTZ R44, R51, c[0x0][0x2d0], -R93.reuse ;  /* 0x0000b400332c7a23 */ /* 0x100fe4000001085d */
[----:B-1----:R-:W-:Y:S02]  /*bce0*/  FFMA.FTZ R3, R8, c[0x0][0x2d0], -R93 ;  /* 0x0000b40008037a23 */ /* 0x002fe4000001085d */
[----:B------:R-:W-:Y:S03]  /*bcf0*/  FFMA.FTZ R8, R189, c[0x0][0x2d0], -R92 ;  /* 0x0000b400bd087a23 */ /* 0x000fe6000001085c */
[----:B------:R1:W-:Y:S10]  /*bd00*/  MUFU.EX2 R85, R3 ;  /* 0x0000000300557308 */ /* 0x0003f40000000800 */
[----:B------:R-:W-:Y:S01]  /*bd10*/  MUFU.EX2 R83, R2 ;  /* 0x0000000200537308 */ /* 0x000fe20000000800 */
[----:B--2---:R-:W-:Y:S01]  /*bd20*/  FMNMX.FTZ R4, R174, R5, !PT ;  /* 0x00000005ae047209 */ /* 0x004fe20007810000 */
[----:B------:R-:W-:Y:S02]  /*bd30*/  FFMA.FTZ R5, R185, c[0x0][0x2d0], -R71 ;  /* 0x0000b400b9057a23 */ /* 0x000fe40000010847 */
[----:B------:R-:W-:Y:S01]  /*bd40*/  IMAD.MOV.U32 R185, RZ, RZ, R88 ;  /* 0x000000ffffb97224 */ /* 0x000fe200078e0058 */
[----:B------:R-:W-:Y:S01]  /*bd50*/  FMNMX.FTZ R4, R175, R4, !PT ;  /* 0x00000004af047209 */ /* 0x000fe20007810000 */
[--C-:B------:R-:W-:Y:S04]  /*bd60*/  FFMA.FTZ R88, R202, c[0x0][0x2d0], -R92.reuse ;  /* 0x0000b400ca587a23 */ /* 0x100fe8000001085c */
[----:B------:R2:W-:Y:S01]  /*bd70*/  MUFU.EX2 R25, R5 ;  /* 0x0000000500197308 */ /* 0x0005e20000000800 */
[----:B------:R-:W-:Y:S01]  /*bd80*/  FMNMX.FTZ R4, R181, R4, !PT ;  /* 0x00000004b5047209 */ /* 0x000fe20007810000 */
[--C-:B-1----:R-:W-:Y:S03]  /*bd90*/  FFMA.FTZ R3, R9, c[0x0][0x2d0], -R93.reuse ;  /* 0x0000b40009037a23 */ /* 0x102fe6000001085d */
[----:B------:R-:W-:Y:S05]  /*bda0*/  FMNMX.FTZ R4, R182, R4, !PT ;  /* 0x00000004b6047209 */ /* 0x000fea0007810000 */
[----:B------:R1:W3:Y:S01]  /*bdb0*/  MUFU.EX2 R62, R3 ;  /* 0x00000003003e7308 */ /* 0x0002e20000000800 */
[----:B------:R-:W-:Y:S04]  /*bdc0*/  FMNMX.FTZ R4, R177, R4, !PT ;  /* 0x00000004b1047209 */ /* 0x000fe80007810000 */
[----:B------:R-:W-:Y:S04]  /*bdd0*/  FMNMX.FTZ R4, R176, R4, !PT ;  /* 0x00000004b0047209 */ /* 0x000fe80007810000 */
[----:B------:R-:W-:Y:S01]  /*bde0*/  FMNMX.FTZ R4, R178, R4, !PT ;  /* 0x00000004b2047209 */ /* 0x000fe20007810000 */
[----:B------:R-:W-:Y:S03]  /*bdf0*/  MUFU.EX2 R33, R8 ;  /* 0x0000000800217308 */ /* 0x000fe60000000800 */
[----:B------:R-:W-:Y:S01]  /*be00*/  FMNMX.FTZ R0, R179, R4, !PT ;  /* 0x00000004b3007209 */ /* 0x000fe20007810000 */
[--C-:B------:R-:W-:Y:S02]  /*be10*/  FFMA.FTZ R4, R13, c[0x0][0x2d0], -R93.reuse ;  /* 0x0000b4000d047a23 */ /* 0x100fe4000001085d */
[--C-:B--2---:R-:W-:Y:S01]  /*be20*/  FFMA.FTZ R5, R39, c[0x0][0x2d0], -R92.reuse ;  /* 0x0000b40027057a23 */ /* 0x104fe2000001085c */
[----:B------:R-:W-:Y:S01]  /*be30*/  FMNMX.FTZ R0, R180, R0, !PT ;  /* 0x00000000b4007209 */ /* 0x000fe20007810000 */
[----:B------:R-:W-:Y:S02]  /*be40*/  LDSM.16.MT88.4 R36, [R216+0x100] ;  /* 0x00010000d824783b */ /* 0x000fe40000004200 */
[----:B------:R-:W-:Y:S01]  /*be50*/  MUFU.EX2 R24, R4 ;  /* 0x0000000400187308 */ /* 0x000fe20000000800 */
[----:B------:R-:W-:Y:S01]  /*be60*/  FMNMX.FTZ R0, R70, R0, !PT ;  /* 0x0000000046007209 */ /* 0x000fe20007810000 */
[----:B-1----:R-:W-:Y:S01]  /*be70*/  FFMA.FTZ R3, R12, c[0x0][0x2d0], -R93 ;  /* 0x0000b4000c037a23 */ /* 0x002fe2000001085d */
[-C--:B---3--:R-:W-:Y:S01]  /*be80*/  F2FP.BF16.PACK_AB R64, R62, R85.reuse ;  /* 0x000000553e40723e */ /* 0x088fe200000010ff */
[----:B------:R-:W-:Y:S01]  /*be90*/  FFMA.FTZ R12, R191, c[0x0][0x2d0], -R92 ;  /* 0x0000b400bf0c7a23 */ /* 0x000fe2000001085c */
[----:B------:R-:W-:Y:S01]  /*bea0*/  MOV R191, R85 ;  /* 0x0000005500bf7202 */ /* 0x000fe20000000f00 */
[----:B------:R-:W1:Y:S04]  /*beb0*/  SHFL.BFLY PT, R2, R0, 0x2, 0x1f ;  /* 0x0c401f0000027f89 */ /* 0x000e6800000e0000 */
[----:B------:R1:W-:Y:S10]  /*bec0*/  MUFU.EX2 R61, R3 ;  /* 0x00000003003d7308 */ /* 0x0003f40000000800 */
[----:B------:R-:W2:Y:S10]  /*bed0*/  MUFU.EX2 R86, R5 ;  /* 0x0000000500567308 */ /* 0x000eb40000000800 */
[----:B------:R-:W-:Y:S01]  /*bee0*/  MUFU.EX2 R95, R28 ;  /* 0x0000001c005f7308 */ /* 0x000fe20000000800 */
[----:B-1----:R-:W-:Y:S01]  /*bef0*/  FMNMX.FTZ R3, R0, R2, !PT ;  /* 0x0000000200037209 */ /* 0x002fe20007810000 */
[----:B------:R-:W-:Y:S01]  /*bf00*/  FFMA.FTZ R2, R188, c[0x0][0x2d0], -R71 ;  /* 0x0000b400bc027a23 */ /* 0x000fe20000010847 */
[----:B------:R-:W-:Y:S01]  /*bf10*/  FSEL R0, R130, RZ, P2 ;  /* 0x000000ff82007208 */ /* 0x000fe20001000000 */
[----:B------:R-:W-:Y:S02]  /*bf20*/  IMAD.MOV.U32 R188, RZ, RZ, R82 ;  /* 0x000000ffffbc7224 */ /* 0x000fe400078e0052 */
[----:B------:R-:W1:Y:S04]  /*bf30*/  SHFL.BFLY PT, R4, R3, 0x1, 0x1f ;  /* 0x0c201f0003047f89 */ /* 0x000e6800000e0000 */
[----:B------:R3:W-:Y:S01]  /*bf40*/  MUFU.EX2 R31, R2 ;  /* 0x00000002001f7308 */ /* 0x0007e20000000800 */
[----:B------:R-:W-:Y:S01]  /*bf50*/  FADD.FTZ R0, -R0, R131 ;  /* 0x0000008300007221 */ /* 0x000fe20000010100 */
[----:B------:R-:W-:Y:S01]  /*bf60*/  MOV R131, R27 ;  /* 0x0000001b00837202 */ /* 0x000fe20000000f00 */
[----:B--2---:R-:W-:Y:S02]  /*bf70*/  IMAD.MOV.U32 R192, RZ, RZ, R86 ;  /* 0x000000ffffc07224 */ /* 0x004fe400078e0056 */
[----:B------:R-:W-:Y:S05]  /*bf80*/  FMUL.FTZ R0, R0, c[0x0][0x2d0] ;  /* 0x0000b40000007a20 */ /* 0x000fea0000410000 */
[----:B------:R2:W4:Y:S01]  /*bf90*/  MUFU.EX2 R69, R0 ;  /* 0x0000000000457308 */ /* 0x0005220000000800 */
[----:B-1----:R-:W-:Y:S02]  /*bfa0*/  FMNMX.FTZ R3, R3, R4, !PT ;  /* 0x0000000403037209 */ /* 0x002fe40007810000 */
[----:B---3--:R-:W-:Y:S03]  /*bfb0*/  FSEL R2, R129, RZ, P1 ;  /* 0x000000ff81027208 */ /* 0x008fe60000800000 */
[C---:B------:R-:W-:Y:S02]  /*bfc0*/  FMUL.FTZ R94, R3.reuse, c[0x0][0x2d0] ;  /* 0x0000b400035e7a20 */ /* 0x040fe40000410000 */
[----:B------:R-:W-:Y:S02]  /*bfd0*/  FADD.FTZ R2, -R2, R132 ;  /* 0x0000008402027221 */ /* 0x000fe40000010100 */
[----:B------:R-:W-:Y:S01]  /*bfe0*/  IMAD.MOV.U32 R132, RZ, RZ, R23 ;  /* 0x000000ffff847224 */ /* 0x000fe200078e0017 */
[----:B--2---:R-:W-:Y:S01]  /*bff0*/  FSEL R0, R128, RZ, P0 ;  /* 0x000000ff80007208 */ /* 0x004fe20000000000 */
[----:B------:R-:W-:Y:S01]  /*c000*/  FMUL.FTZ R2, R2, c[0x0][0x2d0] ;  /* 0x0000b40002027a20 */ /* 0x000fe20000410000 */
[----:B------:R-:W-:Y:S01]  /*c010*/  FSETP.NEU.FTZ.AND P0, PT, R3, -INF , PT ;  /* 0xff8000000300780b */ /* 0x000fe20003f1d000 */
[C---:B----4-:R-:W-:Y:S01]  /*c020*/  FMUL.FTZ R16, R69.reuse, R148 ;  /* 0x0000009445107220 */ /* 0x050fe20000410000 */
[----:B------:R-:W-:Y:S01]  /*c030*/  F2FP.BF16.PACK_AB R73, R132, R86 ;  /* 0x000000568449723e */ /* 0x000fe200000010ff */
[----:B------:R-:W1:Y:S01]  /*c040*/  MUFU.EX2 R68, R2 ;  /* 0x0000000200447308 */ /* 0x000e620000000800 */
[----:B------:R-:W-:Y:S01]  /*c050*/  FADD.FTZ R0, -R0, R133 ;  /* 0x0000008500007221 */ /* 0x000fe20000010100 */
[----:B------:R-:W-:Y:S01]  /*c060*/  FSEL R94, R94, RZ, P0 ;  /* 0x000000ff5e5e7208 */ /* 0x000fe20000000000 */
[----:B------:R-:W-:Y:S01]  /*c070*/  FMUL.FTZ R17, R69, R149 ;  /* 0x0000009545117220 */ /* 0x000fe20000410000 */
[----:B------:R-:W-:Y:S01]  /*c080*/  MOV R133, R22 ;  /* 0x0000001600857202 */ /* 0x000fe20000000f00 */
[----:B------:R-:W-:Y:S01]  /*c090*/  FMUL.FTZ R0, R0, c[0x0][0x2d0] ;  /* 0x0000b40000007a20 */ /* 0x000fe20000410000 */
[----:B------:R-:W2:Y:S01]  /*c0a0*/  LDSM.16.MT88.4 R20, [R213+0x100] ;  /* 0x00010000d514783b */ /* 0x000ea20000004200 */
[--C-:B------:R-:W-:Y:S01]  /*c0b0*/  FFMA.FTZ R4, R14, c[0x0][0x2d0], -R94.reuse ;  /* 0x0000b4000e047a23 */ /* 0x100fe2000001085e */
[----:B------:R-:W-:Y:S02]  /*c0c0*/  MOV R148, R184 ;  /* 0x000000b800947202 */ /* 0x000fe40000000f00 */
[----:B------:R3:W4:Y:S01]  /*c0d0*/  MUFU.EX2 R2, R0 ;  /* 0x0000000000027308 */ /* 0x0007220000000800 */
[----:B------:R-:W-:Y:S02]  /*c0e0*/  MOV R184, R87 ;  /* 0x0000005700b87202 */ /* 0x000fe40000000f00 */
[----:B------:R-:W-:Y:S07]  /*c0f0*/  F2FP.BF16.PACK_AB R72, R133, R131 ;  /* 0x000000838548723e */ /* 0x000fee00000010ff */
[----:B------:R5:W-:Y:S01]  /*c100*/  MUFU.EX2 R5, R4 ;  /* 0x0000000400057308 */ /* 0x000be20000000800 */
[C---:B-1----:R-:W-:Y:S02]  /*c110*/  FMUL.FTZ R18, R68.reuse, R150 ;  /* 0x0000009644127220 */ /* 0x042fe40000410000 */
[C---:B------:R-:W-:Y:S01]  /*c120*/  FMUL.FTZ R19, R68.reuse, R151 ;  /* 0x0000009744137220 */ /* 0x040fe20000410000 */
[----:B------:R-:W-:Y:S01]  /*c130*/  MOV R151, R191 ;  /* 0x000000bf00977202 */ /* 0x000fe20000000f00 */
[C---:B------:R-:W-:Y:S05]  /*c140*/  FMUL.FTZ R35, R68.reuse, R103 ;  /* 0x0000006744237220 */ /* 0x040fea0000410000 */
[----:B------:R1:W-:Y:S01]  /*c150*/  MUFU.EX2 R149, R48 ;  /* 0x0000003000957308 */ /* 0x0003e20000000800 */
[C---:B------:R-:W-:Y:S02]  /*c160*/  FMUL.FTZ R51, R68.reuse, R115 ;  /* 0x0000007344337220 */ /* 0x040fe40000410000 */
[----:B------:R-:W-:Y:S02]  /*c170*/  FMUL.FTZ R50, R68, R114 ;  /* 0x0000007244327220 */ /* 0x000fe40000410000 */
[----:B---3--:R-:W-:Y:S02]  /*c180*/  FFMA.FTZ R0, R10, c[0x0][0x2d0], -R94 ;  /* 0x0000b4000a007a23 */ /* 0x008fe4000001085e */
[----:B------:R-:W-:Y:S02]  /*c190*/  IMAD.MOV.U32 R103, RZ, RZ, R148 ;  /* 0x000000ffff677224 */ /* 0x000fe400078e0094 */
[C---:B----4-:R-:W-:Y:S01]  /*c1a0*/  FMUL.FTZ R45, R2.reuse, R109 ;  /* 0x0000006d022d7220 */ /* 0x050fe20000410000 */
[----:B------:R3:W4:Y:S01]  /*c1b0*/  MUFU.EX2 R6, R0 ;  /* 0x0000000000067308 */ /* 0x0007220000000800 */
[C---:B------:R-:W-:Y:S01]  /*c1c0*/  FMUL.FTZ R8, R2.reuse, R140 ;  /* 0x0000008c02087220 */ /* 0x040fe20000410000 */
[----:B------:R-:W-:Y:S01]  /*c1d0*/  MOV R140, R61 ;  /* 0x0000003d008c7202 */ /* 0x000fe20000000f00 */
[C---:B------:R-:W-:Y:S02]  /*c1e0*/  FMUL.FTZ R9, R2.reuse, R141 ;  /* 0x0000008d02097220 */ /* 0x040fe40000410000 */
[----:B-----5:R-:W-:Y:S02]  /*c1f0*/  FFMA.FTZ R4, R15, c[0x0][0x2d0], -R94 ;  /* 0x0000b4000f047a23 */ /* 0x020fe4000001085e */
[----:B------:R-:W-:Y:S02]  /*c200*/  IMAD.MOV.U32 R150, RZ, RZ, R192 ;  /* 0x000000ffff967224 */ /* 0x000fe400078e00c0 */
[C---:B------:R-:W-:Y:S01]  /*c210*/  FMUL.FTZ R13, R2.reuse, R145 ;  /* 0x00000091020d7220 */ /* 0x040fe20000410000 */
[----:B------:R5:W2:Y:S01]  /*c220*/  MUFU.EX2 R59, R4 ;  /* 0x00000004003b7308 */ /* 0x000aa20000000800 */
[C---:B------:R-:W-:Y:S02]  /*c230*/  FMUL.FTZ R28, R2.reuse, R160 ;  /* 0x000000a0021c7220 */ /* 0x040fe40000410000 */
[C---:B------:R-:W-:Y:S02]  /*c240*/  FMUL.FTZ R29, R2.reuse, R161 ;  /* 0x000000a1021d7220 */ /* 0x040fe40000410000 */
[----:B------:R-:W-:Y:S02]  /*c250*/  FMUL.FTZ R41, R2, R105 ;  /* 0x0000006902297220 */ /* 0x000fe40000410000 */
[----:B-1----:R-:W-:Y:S02]  /*c260*/  FMUL.FTZ R48, R69, R112 ;  /* 0x0000007045307220 */ /* 0x002fe40000410000 */
[----:B---3--:R-:W-:Y:S02]  /*c270*/  FFMA.FTZ R0, R11, c[0x0][0x2d0], -R94 ;  /* 0x0000b4000b007a23 */ /* 0x008fe4000001085e */
[----:B----4-:R-:W-:Y:S02]  /*c280*/  IMAD.MOV.U32 R189, RZ, RZ, R6 ;  /* 0x000000ffffbd7224 */ /* 0x010fe400078e0006 */
[----:B------:R1:W3:Y:S01]  /*c290*/  MUFU.EX2 R7, R0 ;  /* 0x0000000000077308 */ /* 0x0002e20000000800 */
[----:B------:R-:W-:Y:S02]  /*c2a0*/  FMUL.FTZ R6, R68, R138 ;  /* 0x0000008a44067220 */ /* 0x000fe40000410000 */
[----:B-----5:R-:W-:Y:S01]  /*c2b0*/  FFMA.FTZ R4, R190, c[0x0][0x2d0], -R71 ;  /* 0x0000b400be047a23 */ /* 0x020fe20000010847 */
[----:B------:R-:W-:Y:S01]  /*c2c0*/  MOV R190, R25 ;  /* 0x0000001900be7202 */ /* 0x000fe20000000f00 */
[----:B------:R-:W-:Y:S05]  /*c2d0*/  FMUL.FTZ R25, R2, R157 ;  /* 0x0000009d02197220 */ /* 0x000fea0000410000 */
[----:B------:R4:W-:Y:S01]  /*c2e0*/  MUFU.EX2 R90, R4 ;  /* 0x00000004005a7308 */ /* 0x0009e20000000800 */
[----:B------:R-:W-:Y:S01]  /*c2f0*/  F2FP.BF16.PACK_AB R74, R190, R63 ;  /* 0x0000003fbe4a723e */ /* 0x000fe200000010ff */
[----:B------:R-:W-:Y:S02]  /*c300*/  IMAD.MOV.U32 R157, RZ, RZ, R33 ;  /* 0x000000ffff9d7224 */ /* 0x000fe400078e0021 */
[----:B------:R-:W-:Y:S02]  /*c310*/  FMUL.FTZ R33, R69, R101 ;  /* 0x0000006545217220 */ /* 0x000fe40000410000 */
[----:B--2---:R-:W-:Y:S01]  /*c320*/  IMAD.MOV.U32 R145, RZ, RZ, R59 ;  /* 0x000000ffff917224 */ /* 0x004fe200078e003b */
[----:B-1----:R-:W-:Y:S01]  /*c330*/  FSEL R0, R3, RZ, P0 ;  /* 0x000000ff03007208 */ /* 0x002fe20000000000 */
[----:B---3--:R-:W-:Y:S01]  /*c340*/  IMAD.MOV.U32 R138, RZ, RZ, R7 ;  /* 0x000000ffff8a7224 */ /* 0x008fe200078e0007 */
[----:B------:R-:W-:Y:S01]  /*c350*/  ISETP.GT.AND P0, PT, R229, UR5, PT ;  /* 0x00000005e5007c0c */ /* 0x000fe2000bf04270 */
[----:B------:R-:W-:Y:S01]  /*c360*/  FMUL.FTZ R7, R68, R139 ;  /* 0x0000008b44077220 */ /* 0x000fe20000410000 */
[----:B------:R-:W-:Y:S01]  /*c370*/  MOV R139, R24 ;  /* 0x00000018008b7202 */ /* 0x000fe20000000f00 */
[----:B------:R-:W-:Y:S01]  /*c380*/  FADD.FTZ R0, -R0, R134 ;  /* 0x0000008600007221 */ /* 0x000fe20000010100 */
[----:B------:R-:W-:Y:S01]  /*c390*/  F2FP.BF16.PACK_AB R65, R138, R189 ;  /* 0x000000bd8a41723e */ /* 0x000fe200000010ff */
[----:B------:R-:W-:Y:S01]  /*c3a0*/  IMAD.MOV.U32 R134, RZ, RZ, R26 ;  /* 0x000000ffff867224 */ /* 0x000fe200078e001a */
[----:B------:R-:W-:Y:S01]  /*c3b0*/  F2FP.BF16.PACK_AB R66, R139, R61 ;  /* 0x0000003d8b42723e */ /* 0x000fe200000010ff */
[----:B------:R-:W-:Y:S01]  /*c3c0*/  FMUL.FTZ R0, R0, c[0x0][0x2d0] ;  /* 0x0000b40000007a20 */ /* 0x000fe20000410000 */
[----:B------:R-:W-:Y:S01]  /*c3d0*/  IADD3 R229, R229, -0x1, RZ ;  /* 0xffffffffe5e57810 */ /* 0x000fe20007ffe0ff */
[C---:B----4-:R-:W-:Y:S01]  /*c3e0*/  FMUL.FTZ R4, R69.reuse, R136 ;  /* 0x0000008845047220 */ /* 0x050fe20000410000 */
[----:B------:R-:W-:Y:S01]  /*c3f0*/  F2FP.BF16.PACK_AB R75, R134, R83 ;  /* 0x00000053864b723e */ /* 0x000fe200000010ff */
[----:B------:R-:W-:Y:S01]  /*c400*/  FFMA.FTZ R24, R194, c[0x0][0x2d0], -R92 ;  /* 0x0000b400c2187a23 */ /* 0x000fe2000001085c */
[----:B------:R-:W-:Y:S01]  /*c410*/  MOV R136, R5 ;  /* 0x0000000500887202 */ /* 0x000fe20000000f00 */
[----:B------:R-:W1:Y:S01]  /*c420*/  MUFU.EX2 R0, R0 ;  /* 0x0000000000007308 */ /* 0x000e620000000800 */
[----:B------:R-:W-:Y:S02]  /*c430*/  FMUL.FTZ R5, R69, R137 ;  /* 0x0000008945057220 */ /* 0x000fe40000410000 */
[----:B------:R-:W-:Y:S01]  /*c440*/  FMUL.FTZ R61, R2, R125 ;  /* 0x0000007d023d7220 */ /* 0x000fe20000410000 */
[----:B------:R-:W-:Y:S01]  /*c450*/  F2FP.BF16.PACK_AB R67, R59, R136 ;  /* 0x000000883b43723e */ /* 0x000fe200000010ff */
[----:B------:R-:W2:Y:S03]  /*c460*/  LDL.LU R125, [R1+0x8] ;  /* 0x00000800017d7983 */ /* 0x000ea60000300800 */
[-C--:B------:R-:W-:Y:S02]  /*c470*/  HMMA.16816.F32.BF16 R4, R72, R20.reuse, R4 ;  /* 0x000000144804723c */ /* 0x080fe40000041804 */
[----:B------:R3:W-:Y:S10]  /*c480*/  MUFU.EX2 R30, R24 ;  /* 0x00000018001e7308 */ /* 0x0007f40000000800 */
[----:B------:R-:W4:Y:S01]  /*c490*/  MUFU.EX2 R137, R44 ;  /* 0x0000002c00897308 */ /* 0x000f220000000800 */
[C---:B-1----:R-:W-:Y:S02]  /*c4a0*/  FMUL.FTZ R11, R0.reuse, R143 ;  /* 0x0000008f000b7220 */ /* 0x042fe40000410000 */
[C---:B------:R-:W-:Y:S02]  /*c4b0*/  FMUL.FTZ R10, R0.reuse, R142 ;  /* 0x0000008e000a7220 */ /* 0x040fe40000410000 */
[----:B------:R-:W-:Y:S05]  /*c4c0*/  IMAD.MOV.U32 R142, RZ, RZ, R83 ;  /* 0x000000ffff8e7224 */ /* 0x000fea00078e0053 */
[----:B------:R1:W-:Y:S01]  /*c4d0*/  MUFU.EX2 R143, R12 ;  /* 0x0000000c008f7308 */ /* 0x0003e20000000800 */
[C---:B------:R-:W-:Y:S01]  /*c4e0*/  FMUL.FTZ R14, R0.reuse, R146 ;  /* 0x00000092000e7220 */ /* 0x040fe20000410000 */
[----:B------:R-:W-:Y:S01]  /*c4f0*/  MOV R146, R62 ;  /* 0x0000003e00927202 */ /* 0x000fe20000000f00 */
[C---:B------:R-:W-:Y:S01]  /*c500*/  HMMA.16816.F32.BF16 R8, R64.reuse, R20, R8 ;  /* 0x000000144008723c */ /* 0x040fe20000041808 */
[----:B------:R-:W-:Y:S02]  /*c510*/  FMUL.FTZ R15, R0, R147 ;  /* 0x00000093000f7220 */ /* 0x000fe40000410000 */
[----:B---3--:R-:W-:Y:S01]  /*c520*/  FMUL.FTZ R24, R2, R156 ;  /* 0x0000009c02187220 */ /* 0x008fe20000410000 */
[----:B------:R-:W-:Y:S01]  /*c530*/  MOV R148, R146 ;  /* 0x0000009200947202 */ /* 0x000fe20000000f00 */
[C---:B------:R-:W-:Y:S01]  /*c540*/  FMUL.FTZ R26, R0.reuse, R158 ;  /* 0x0000009e001a7220 */ /* 0x040fe20000410000 */
[----:B------:R-:W-:Y:S01]  /*c550*/  MOV R158, R31 ;  /* 0x0000001f009e7202 */ /* 0x000fe20000000f00 */
[----:B------:R-:W-:Y:S01]  /*c560*/  FFMA.FTZ R20, R193, c[0x0][0x2d0], -R71 ;  /* 0x0000b400c1147a23 */ /* 0x000fe20000010847 */
[----:B------:R3:W-:Y:S01]  /*c570*/  MUFU.EX2 R156, R32 ;  /* 0x00000020009c7308 */ /* 0x0007e20000000800 */
[----:B------:R-:W-:Y:S03]  /*c580*/  FMUL.FTZ R21, R69, R153 ;  /* 0x0000009945157220 */ /* 0x000fe60000410000 */
[C---:B------:R-:W-:Y:S01]  /*c590*/  FMUL.FTZ R27, R0.reuse, R159 ;  /* 0x0000009f001b7220 */ /* 0x040fe20000410000 */
[----:B----4-:R-:W-:Y:S01]  /*c5a0*/  MOV R112, R137 ;  /* 0x0000008900707202 */ /* 0x010fe20000000f00 */
[----:B------:R-:W-:Y:S02]  /*c5b0*/  IMAD.MOV.U32 R161, RZ, RZ, R30 ;  /* 0x000000ffffa17224 */ /* 0x000fe400078e001e */
[C---:B------:R-:W-:Y:S01]  /*c5c0*/  FMUL.FTZ R30, R0.reuse, R162 ;  /* 0x000000a2001e7220 */ /* 0x040fe20000410000 */
[----:B------:R-:W-:Y:S01]  /*c5d0*/  MOV R162, R34 ;  /* 0x0000002200a27202 */ /* 0x000fe20000000f00 */
[----:B------:R4:W5:Y:S01]  /*c5e0*/  MUFU.EX2 R91, R20 ;  /* 0x00000014005b7308 */ /* 0x0009620000000800 */
[----:B------:R-:W-:Y:S01]  /*c5f0*/  FMUL.FTZ R31, R0, R163 ;  /* 0x000000a3001f7220 */ /* 0x000fe20000410000 */
[----:B------:R-:W-:Y:S01]  /*c600*/  MOV R163, R186 ;  /* 0x000000ba00a37202 */ /* 0x000fe20000000f00 */
[----:B-1----:R-:W-:Y:S01]  /*c610*/  FMUL.FTZ R12, R2, R144 ;  /* 0x00000090020c7220 */ /* 0x002fe20000410000 */
[----:B------:R-:W-:Y:S01]  /*c620*/  MOV R144, R58 ;  /* 0x0000003a00907202 */ /* 0x000fe20000000f00 */
[----:B------:R-:W-:Y:S02]  /*c630*/  IMAD.MOV.U32 R137, RZ, RZ, R90 ;  /* 0x000000ffff897224 */ /* 0x000fe400078e005a */
[--C-:B------:R-:W-:Y:S02]  /*c640*/  FFMA.FTZ R58, R57, c[0x0][0x2d0], -R94.reuse ;  /* 0x0000b400393a7a23 */ /* 0x100fe4000001085e */
[----:B------:R-:W-:Y:S01]  /*c650*/  FFMA.FTZ R62, R60, c[0x0][0x2d0], -R94 ;  /* 0x0000b4003c3e7a23 */ /* 0x000fe2000001085e */
[-C--:B------:R-:W-:Y:S01]  /*c660*/  HMMA.16816.F32.BF16 R12, R64, R22.reuse, R12 ;  /* 0x00000016400c723c */ /* 0x080fe2000004180c */
[----:B------:R1:W-:Y:S01]  /*c670*/  MUFU.EX2 R159, R40 ;  /* 0x00000028009f7308 */ /* 0x0003e20000000800 */
[----:B------:R-:W-:Y:S01]  /*c680*/  FMUL.FTZ R60, R2, R124 ;  /* 0x0000007c023c7220 */ /* 0x000fe20000410000 */
[----:B------:R-:W-:Y:S01]  /*c690*/  MOV R124, R144 ;  /* 0x00000090007c7202 */ /* 0x000fe20000000f00 */
[C---:B---3--:R-:W-:Y:S02]  /*c6a0*/  FMUL.FTZ R32, R69.reuse, R100 ;  /* 0x0000006445207220 */ /* 0x048fe40000410000 */
[----:B------:R-:W-:Y:S02]  /*c6b0*/  IMAD.MOV.U32 R144, RZ, RZ, R189 ;  /* 0x000000ffff907224 */ /* 0x000fe400078e00bd */
[C---:B------:R-:W-:Y:S01]  /*c6c0*/  HMMA.16816.F32.BF16 R16, R72.reuse, R22, R16 ;  /* 0x000000164810723c */ /* 0x040fe20000041810 */
[----:B------:R-:W-:Y:S02]  /*c6d0*/  FMUL.FTZ R34, R68, R102 ;  /* 0x0000006644227220 */ /* 0x000fe40000410000 */
[----:B------:R3:W-:Y:S01]  /*c6e0*/  MUFU.EX2 R100, R58 ;  /* 0x0000003a00647308 */ /* 0x0007e20000000800 */
[----:B------:R-:W-:Y:S02]  /*c6f0*/  FMUL.FTZ R42, R0, R106 ;  /* 0x0000006a002a7220 */ /* 0x000fe40000410000 */
[----:B----4-:R-:W-:Y:S01]  /*c700*/  FMUL.FTZ R20, R69, R152 ;  /* 0x0000009845147220 */ /* 0x010fe20000410000 */
[----:B-----5:R-:W-:Y:S01]  /*c710*/  MOV R114, R91 ;  /* 0x0000005b00727202 */ /* 0x020fe20000000f00 */
[C---:B------:R-:W-:Y:S01]  /*c720*/  FMUL.FTZ R22, R68.reuse, R154 ;  /* 0x0000009a44167220 */ /* 0x040fe20000410000 */
[----:B------:R-:W-:Y:S03]  /*c730*/  MOV R152, R133 ;  /* 0x0000008500987202 */ /* 0x000fe60000000f00 */
[----:B------:R-:W-:Y:S01]  /*c740*/  FMUL.FTZ R23, R68, R155 ;  /* 0x0000009b44177220 */ /* 0x000fe20000410000 */
[----:B------:R-:W-:Y:S01]  /*c750*/  MOV R155, R188 ;  /* 0x000000bc009b7202 */ /* 0x000fe20000000f00 */
[----:B------:R-:W-:Y:S01]  /*c760*/  IMAD.MOV.U32 R133, RZ, RZ, R187 ;  /* 0x000000ffff857224 */ /* 0x000fe200078e00bb */
[----:B------:R4:W-:Y:S01]  /*c770*/  MUFU.EX2 R153, R62 ;  /* 0x0000003e00997308 */ /* 0x0009e20000000800 */
[----:B------:R-:W-:Y:S02]  /*c780*/  IMAD.MOV.U32 R102, RZ, RZ, R184 ;  /* 0x000000ffff667224 */ /* 0x000fe400078e00b8 */
[----:B-1----:R-:W-:Y:S01]  /*c790*/  FMUL.FTZ R40, R2, R104 ;  /* 0x0000006802287220 */ /* 0x002fe20000410000 */
[-C--:B------:R-:W-:Y:S01]  /*c7a0*/  HMMA.16816.F32.BF16 R20, R72, R36.reuse, R20 ;  /* 0x000000244814723c */ /* 0x080fe20000041814 */
[----:B------:R-:W-:Y:S02]  /*c7b0*/  FMUL.FTZ R43, R0, R107 ;  /* 0x0000006b002b7220 */ /* 0x000fe40000410000 */
[----:B------:R-:W-:Y:S02]  /*c7c0*/  FMUL.FTZ R44, R2, R108 ;  /* 0x0000006c022c7220 */ /* 0x000fe40000410000 */
[C---:B------:R-:W-:Y:S02]  /*c7d0*/  FMUL.FTZ R46, R0.reuse, R110 ;  /* 0x0000006e002e7220 */ /* 0x040fe40000410000 */
[----:B------:R-:W-:Y:S01]  /*c7e0*/  FMUL.FTZ R47, R0, R111 ;  /* 0x0000006f002f7220 */ /* 0x000fe20000410000 */
[C---:B------:R-:W-:Y:S01]  /*c7f0*/  HMMA.16816.F32.BF16 R24, R64.reuse, R36, R24 ;  /* 0x000000244018723c */ /* 0x040fe20000041818 */
[----:B------:R-:W-:Y:S03]  /*c800*/  FMUL.FTZ R57, R2, R121 ;  /* 0x0000007902397220 */ /* 0x000fe60000410000 */
[C---:B---3--:R-:W-:Y:S02]  /*c810*/  FMUL.FTZ R58, R0.reuse, R122 ;  /* 0x0000007a003a7220 */ /* 0x048fe40000410000 */
[C---:B------:R-:W-:Y:S02]  /*c820*/  FMUL.FTZ R59, R0.reuse, R123 ;  /* 0x0000007b003b7220 */ /* 0x040fe40000410000 */
[-C--:B------:R-:W-:Y:S01]  /*c830*/  HMMA.16816.F32.BF16 R28, R64, R38.reuse, R28 ;  /* 0x00000026401c723c */ /* 0x080fe2000004181c */
[----:B------:R-:W-:Y:S03]  /*c840*/  FFMA.FTZ R36, R49, c[0x0][0x2d0], -R93 ;  /* 0x0000b40031247a23 */ /* 0x000fe6000001085d */
[C---:B------:R-:W-:Y:S01]  /*c850*/  FMUL.FTZ R37, R69.reuse, R165 ;  /* 0x000000a545257220 */ /* 0x040fe20000410000 */
[----:B------:R1:W-:Y:S01]  /*c860*/  MUFU.EX2 R160, R36 ;  /* 0x0000002400a07308 */ /* 0x0003e20000000800 */
[C---:B------:R-:W-:Y:S02]  /*c870*/  FMUL.FTZ R49, R69.reuse, R113 ;  /* 0x0000007145317220 */ /* 0x040fe40000410000 */
[C---:B------:R-:W-:Y:S01]  /*c880*/  HMMA.16816.F32.BF16 R32, R72.reuse, R38, R32 ;  /* 0x000000264820723c */ /* 0x040fe20000041820 */
[----:B------:R-:W-:Y:S03]  /*c890*/  IMAD.MOV.U32 R113, RZ, RZ, R95 ;  /* 0x000000ffff717224 */ /* 0x000fe600078e005f */
[----:B------:R-:W-:Y:S01]  /*c8a0*/  MOV R95, R80 ;  /* 0x00000050005f7202 */ /* 0x000fe20000000f00 */
[----:B----4-:R-:W-:Y:S01]  /*c8b0*/  FMUL.FTZ R62, R0, R126 ;  /* 0x0000007e003e7220 */ /* 0x010fe20000410000 */
[----:B------:R-:W3:Y:S01]  /*c8c0*/  LDSM.16.MT88.4 R80, [R213+0x900] ;  /* 0x00090000d550783b */ /* 0x000ee20000004200 */
[C---:B------:R-:W-:Y:S01]  /*c8d0*/  FMUL.FTZ R38, R68.reuse, R166 ;  /* 0x000000a644267220 */ /* 0x040fe20000410000 */
[----:B------:R4:W-:Y:S01]  /*c8e0*/  MUFU.EX2 R165, R88 ;  /* 0x0000005800a57308 */ /* 0x0009e20000000800 */
[----:B------:R-:W-:Y:S03]  /*c8f0*/  FMUL.FTZ R39, R68, R167 ;  /* 0x000000a744277220 */ /* 0x000fe60000410000 */
[----:B------:R-:W-:Y:S02]  /*c900*/  IMAD.MOV.U32 R147, RZ, RZ, R63 ;  /* 0x000000ffff937224 */ /* 0x000fe400078e003f */
[----:B------:R-:W-:Y:S02]  /*c910*/  FMUL.FTZ R63, R0, R127 ;  /* 0x0000007f003f7220 */ /* 0x000fe40000410000 */
[----:B------:R-:W-:Y:S01]  /*c920*/  IMAD.MOV.U32 R146, RZ, RZ, R142 ;  /* 0x000000ffff927224 */ /* 0x000fe200078e008e */
[----:B------:R-:W-:Y:S01]  /*c930*/  MOV R142, R190 ;  /* 0x000000be008e7202 */ /* 0x000fe20000000f00 */
[----:B------:R-:W-:Y:S01]  /*c940*/  IMAD.MOV.U32 R154, RZ, RZ, R132 ;  /* 0x000000ffff9a7224 */ /* 0x000fe200078e0084 */
[----:B------:R-:W-:Y:S01]  /*c950*/  MOV R132, R185 ;  /* 0x000000b900847202 */ /* 0x000fe20000000f00 */
[C---:B-1----:R-:W-:Y:S07]  /*c960*/  FMUL.FTZ R36, R69.reuse, R164 ;  /* 0x000000a445247220 */ /* 0x042fee0000410000 */
[-C--:B------:R-:W-:Y:S01]  /*c970*/  HMMA.16816.F32.BF16 R36, R72, R52.reuse, R36 ;  /* 0x000000344824723c */ /* 0x080fe20000041824 */
[----:B----4-:R-:W-:Y:S07]  /*c980*/  LDSM.16.MT88.4 R88, [R214+0x900] ;  /* 0x00090000d658783b */ /* 0x010fee0000004200 */
[C---:B------:R-:W-:Y:S07]  /*c990*/  HMMA.16816.F32.BF16 R40, R64.reuse, R52, R40 ;  /* 0x000000344028723c */ /* 0x040fee0000041828 */
[--C-:B------:R-:W-:Y:S01]  /*c9a0*/  FFMA.FTZ R52, R56, c[0x0][0x2d0], -R94.reuse ;  /* 0x0000b40038347a23 */ /* 0x100fe2000001085e */
[-C--:B------:R-:W-:Y:S01]  /*c9b0*/  HMMA.16816.F32.BF16 R44, R64, R54.reuse, R44 ;  /* 0x00000036402c723c */ /* 0x080fe2000004182c */
[----:B------:R-:W-:Y:S02]  /*c9c0*/  FMUL.FTZ R56, R2, R120 ;  /* 0x0000007802387220 */ /* 0x000fe40000410000 */
[----:B------:R1:W4:Y:S01]  /*c9d0*/  MUFU.EX2 R115, R52 ;  /* 0x0000003400737308 */ /* 0x0003220000000800 */
        /* <DEDUP_REMOVED lines=9> */
[----:B----4-:R-:W-:Y:S01]  /*ca70*/  F2FP.BF16.PACK_AB R77, R100, R115 ;  /* 0x00000073644d723e */ /* 0x010fe200000010ff */
[----:B------:R-:W1:Y:S01]  /*ca80*/  LDSM.16.MT88.4 R84, [R216+0x900] ;  /* 0x00090000d854783b */ /* 0x000e620000004200 */
[----:B------:R4:W5:Y:S04]  /*ca90*/  MUFU.EX2 R141, R76 ;  /* 0x0000004c008d7308 */ /* 0x0009680000000800 */
[C---:B------:R-:W-:Y:S02]  /*caa0*/  FMUL.FTZ R64, R69.reuse, R168 ;  /* 0x000000a845407220 */ /* 0x040fe40000410000 */
[----:B------:R-:W-:Y:S03]  /*cab0*/  FMUL.FTZ R65, R69, R169 ;  /* 0x000000a945417220 */ /* 0x000fe60000410000 */
[C---:B------:R-:W-:Y:S02]  /*cac0*/  FMUL.FTZ R66, R68.reuse, R170 ;  /* 0x000000aa44427220 */ /* 0x040fe40000410000 */
[----:B------:R-:W-:Y:S07]  /*cad0*/  FMUL.FTZ R67, R68, R171 ;  /* 0x000000ab44437220 */ /* 0x000fee0000410000 */
[----:B------:R-:W-:Y:S01]  /*cae0*/  HMMA.16816.F32.BF16 R64, R72, R78, R64 ;  /* 0x0000004e4840723c */ /* 0x000fe20000041840 */
[--C-:B----4-:R-:W-:Y:S06]  /*caf0*/  FFMA.FTZ R76, R197, c[0x0][0x2d0], -R71.reuse ;  /* 0x0000b400c54c7a23 */ /* 0x110fec0000010847 */
[----:B------:R-:W-:Y:S02]  /*cb00*/  F2FP.BF16.PACK_AB R74, R114, R162 ;  /* 0x000000a2724a723e */ /* 0x000fe400000010ff */
[----:B------:R-:W-:Y:S01]  /*cb10*/  F2FP.BF16.PACK_AB R75, R113, R161 ;  /* 0x000000a1714b723e */ /* 0x000fe200000010ff */
[----:B------:R4:W-:Y:S02]  /*cb20*/  MUFU.EX2 R167, R76 ;  /* 0x0000004c00a77308 */ /* 0x0009e40000000800 */
[----:B------:R-:W-:Y:S02]  /*cb30*/  F2FP.BF16.PACK_AB R72, R137, R158 ;  /* 0x0000009e8948723e */ /* 0x000fe400000010ff */
[----:B------:R-:W-:Y:S02]  /*cb40*/  F2FP.BF16.PACK_AB R73, R143, R157 ;  /* 0x0000009d8f49723e */ /* 0x000fe400000010ff */
[----:B------:R-:W-:Y:S02]  /*cb50*/  F2FP.BF16.PACK_AB R78, R112, R159 ;  /* 0x0000009f704e723e */ /* 0x000fe400000010ff */
[----:B-----5:R-:W-:Y:S03]  /*cb60*/  F2FP.BF16.PACK_AB R79, R141, R153 ;  /* 0x000000998d4f723e */ /* 0x020fe600000010ff */
[-C--:B---3--:R-:W-:Y:S01]  /*cb70*/  HMMA.16816.F32.BF16 R4, R72, R80.reuse, R4 ;  /* 0x000000504804723c */ /* 0x088fe20000041804 */
[--C-:B----4-:R-:W-:Y:S04]  /*cb80*/  FFMA.FTZ R76, R198, c[0x0][0x2d0], -R92.reuse ;  /* 0x0000b400c64c7a23 */ /* 0x110fe8000001085c */
[----:B------:R3:W-:Y:S02]  /*cb90*/  MUFU.EX2 R166, R76 ;  /* 0x0000004c00a67308 */ /* 0x0007e40000000800 */
[----:B---3--:R-:W-:Y:S07]  /*cba0*/  F2FP.BF16.PACK_AB R76, R160, R156 ;  /* 0x0000009ca04c723e */ /* 0x008fee00000010ff */
[C---:B------:R-:W-:Y:S07]  /*cbb0*/  HMMA.16816.F32.BF16 R8, R76.reuse, R80, R8 ;  /* 0x000000504c08723c */ /* 0x040fee0000041808 */
[--C-:B------:R-:W-:Y:S01]  /*cbc0*/  FFMA.FTZ R80, R203, c[0x0][0x2d0], -R71.reuse ;  /* 0x0000b400cb507a23 */ /* 0x100fe20000010847 */
[-C--:B------:R-:W-:Y:S03]  /*cbd0*/  HMMA.16816.F32.BF16 R12, R76, R82.reuse, R12 ;  /* 0x000000524c0c723c */ /* 0x080fe6000004180c */
[----:B------:R3:W4:Y:S05]  /*cbe0*/  MUFU.EX2 R101, R80 ;  /* 0x0000005000657308 */ /* 0x00072a0000000800 */
[C---:B------:R-:W-:Y:S08]  /*cbf0*/  HMMA.16816.F32.BF16 R16, R72.reuse, R82, R16 ;  /* 0x000000524810723c */ /* 0x040ff00000041810 */
[-C--:B-1----:R-:W-:Y:S08]  /*cc00*/  HMMA.16816.F32.BF16 R20, R72, R84.reuse, R20 ;  /* 0x000000544814723c */ /* 0x082ff00000041814 */
[C---:B------:R-:W-:Y:S01]  /*cc10*/  HMMA.16816.F32.BF16 R24, R76.reuse, R84, R24 ;  /* 0x000000544c18723c */ /* 0x040fe20000041818 */
[----:B---3--:R-:W-:Y:S06]  /*cc20*/  FFMA.FTZ R80, R204, c[0x0][0x2d0], -R71 ;  /* 0x0000b400cc507a23 */ /* 0x008fec0000010847 */
[----:B------:R-:W-:Y:S01]  /*cc30*/  FFMA.FTZ R84, R199, c[0x0][0x2d0], -R93 ;  /* 0x0000b400c7547a23 */ /* 0x000fe2000001085d */
[-C--:B------:R-:W-:Y:S01]  /*cc40*/  HMMA.16816.F32.BF16 R28, R76, R86.reuse, R28 ;  /* 0x000000564c1c723c */ /* 0x080fe2000004181c */
[----:B------:R1:W-:Y:S07]  /*cc50*/  MUFU.EX2 R204, R80 ;  /* 0x0000005000cc7308 */ /* 0x0003ee0000000800 */
[C---:B------:R-:W-:Y:S03]  /*cc60*/  HMMA.16816.F32.BF16 R32, R72.reuse, R86, R32 ;  /* 0x000000564820723c */ /* 0x040fe60000041820 */
[----:B------:R3:W-:Y:S05]  /*cc70*/  MUFU.EX2 R107, R84 ;  /* 0x00000054006b7308 */ /* 0x0007ea0000000800 */
[-C--:B------:R-:W-:Y:S08]  /*cc80*/  HMMA.16816.F32.BF16 R36, R72, R88.reuse, R36 ;  /* 0x000000584824723c */ /* 0x080ff00000041824 */
[C---:B------:R-:W-:Y:S01]  /*cc90*/  HMMA.16816.F32.BF16 R40, R76.reuse, R88, R40 ;  /* 0x000000584c28723c */ /* 0x040fe20000041828 */
[----:B-1----:R-:W-:Y:S03]  /*cca0*/  FFMA.FTZ R80, R205, c[0x0][0x2d0], -R92 ;  /* 0x0000b400cd507a23 */ /* 0x002fe6000001085c */
[----:B----4-:R-:W-:Y:S01]  /*ccb0*/  IMAD.MOV.U32 R205, RZ, RZ, R101 ;  /* 0x000000ffffcd7224 */ /* 0x010fe200078e0065 */
[----:B------:R1:W-:Y:S01]  /*ccc0*/  MUFU.EX2 R203, R80 ;  /* 0x0000005000cb7308 */ /* 0x0003e20000000800 */
[----:B------:R-:W-:Y:S02]  /*ccd0*/  IMAD.MOV.U32 R101, RZ, RZ, R95 ;  /* 0x000000ffff657224 */ /* 0x000fe400078e005f */
[-C--:B------:R-:W-:Y:S01]  /*cce0*/  HMMA.16816.F32.BF16 R44, R76, R90.reuse, R44 ;  /* 0x0000005a4c2c723c */ /* 0x080fe2000004182c */
[----:B------:R-:W-:Y:S03]  /*ccf0*/  FFMA.FTZ R88, R97, c[0x0][0x2d0], -R94 ;  /* 0x0000b40061587a23 */ /* 0x000fe6000001085e */
[--C-:B---3--:R-:W-:Y:S03]  /*cd00*/  FFMA.FTZ R84, R200, c[0x0][0x2d0], -R93.reuse ;  /* 0x0000b400c8547a23 */ /* 0x108fe6000001085d */
        /* <DEDUP_REMOVED lines=8> */
[--C-:B----4-:R-:W-:Y:S09]  /*cd90*/  FFMA.FTZ R84, R201, c[0x0][0x2d0], -R93.reuse ;  /* 0x0000b400c9547a23 */ /* 0x110ff2000001085d */
[----:B------:R4:W5:Y:S01]  /*cda0*/  MUFU.EX2 R105, R84 ;  /* 0x0000005400697308 */ /* 0x0009620000000800 */
[----:B-1----:R-:W-:Y:S09]  /*cdb0*/  FFMA.FTZ R80, R135, c[0x0][0x2d0], -R93 ;  /* 0x0000b40087507a23 */ /* 0x002ff2000001085d */
[----:B------:R1:W-:Y:S01]  /*cdc0*/  MUFU.EX2 R164, R80 ;  /* 0x0000005000a47308 */ /* 0x0003e20000000800 */
[----:B---3--:R-:W-:Y:S01]  /*cdd0*/  FFMA.FTZ R88, R232, c[0x0][0x2d0], -R92 ;  /* 0x0000b400e8587a23 */ /* 0x008fe2000001085c */
[----:B------:R-:W-:Y:S08]  /*cde0*/  MOV R232, R159 ;  /* 0x0000009f00e87202 */ /* 0x000ff00000000f00 */
[----:B------:R3:W-:Y:S01]  /*cdf0*/  MUFU.EX2 R109, R88 ;  /* 0x00000058006d7308 */ /* 0x0007e20000000800 */
[--C-:B----4-:R-:W-:Y:S01]  /*ce00*/  FFMA.FTZ R84, R207, c[0x0][0x2d0], -R71.reuse ;  /* 0x0000b400cf547a23 */ /* 0x110fe20000010847 */
[----:B------:R-:W-:Y:S08]  /*ce10*/  MOV R207, R147 ;  /* 0x0000009300cf7202 */ /* 0x000ff00000000f00 */
[----:B------:R4:W-:Y:S01]  /*ce20*/  MUFU.EX2 R201, R84 ;  /* 0x0000005400c97308 */ /* 0x0009e20000000800 */
[----:B-1----:R-:W1:Y:S08]  /*ce30*/  LDSM.16.MT88.4 R80, [R215+0x900] ;  /* 0x00090000d750783b */ /* 0x002e700000004200 */
[----:B---3--:R-:W-:Y:S01]  /*ce40*/  LDSM.16.MT88.4 R88, [R214+0x1100] ;  /* 0x00110000d658783b */ /* 0x008fe20000004200 */
[--C-:B----4-:R-:W-:Y:S04]  /*ce50*/  FFMA.FTZ R84, R96, c[0x0][0x2d0], -R94.reuse ;  /* 0x0000b40060547a23 */ /* 0x110fe8000001085e */
[----:B------:R3:W4:Y:S01]  /*ce60*/  MUFU.EX2 R104, R84 ;  /* 0x0000005400687308 */ /* 0x0007220000000800 */
[-C--:B-1----:R-:W-:Y:S08]  /*ce70*/  HMMA.16816.F32.BF16 R52, R72, R80.reuse, R52 ;  /* 0x000000504834723c */ /* 0x082ff00000041834 */
[C---:B------:R-:W-:Y:S01]  /*ce80*/  HMMA.16816.F32.BF16 R56, R76.reuse, R80, R56 ;  /* 0x000000504c38723c */ /* 0x040fe20000041838 */
[----:B---3--:R-:W1:Y:S06]  /*ce90*/  LDSM.16.MT88.4 R84, [R213+0x1100] ;  /* 0x00110000d554783b */ /* 0x008e6c0000004200 */
[----:B------:R-:W-:Y:S01]  /*cea0*/  FFMA.FTZ R80, R99, c[0x0][0x2d0], -R94 ;  /* 0x0000b40063507a23 */ /* 0x000fe2000001085e */
[-C--:B------:R-:W-:Y:S03]  /*ceb0*/  HMMA.16816.F32.BF16 R60, R76, R82.reuse, R60 ;  /* 0x000000524c3c723c */ /* 0x080fe6000004183c */
[----:B------:R3:W2:Y:S04]  /*cec0*/  MUFU.EX2 R198, R80 ;  /* 0x0000005000c67308 */ /* 0x0006a80000000800 */
[----:B------:R-:W-:Y:S01]  /*ced0*/  FFMA.FTZ R76, R208, c[0x0][0x2d0], -R71 ;  /* 0x0000b400d04c7a23 */ /* 0x000fe20000010847 */
[----:B------:R-:W-:Y:S01]  /*cee0*/  HMMA.16816.F32.BF16 R64, R72, R82, R64 ;  /* 0x000000524840723c */ /* 0x000fe20000041840 */
[----:B------:R-:W-:Y:S03]  /*cef0*/  MOV R208, R149 ;  /* 0x0000009500d07202 */ /* 0x000fe60000000f00 */
[----:B-----5:R-:W-:Y:S01]  /*cf00*/  F2FP.BF16.PACK_AB R78, R105, R106 ;  /* 0x0000006a694e723e */ /* 0x020fe200000010ff */
[----:B------:R5:W-:Y:S01]  /*cf10*/  MUFU.EX2 R111, R76 ;  /* 0x0000004c006f7308 */ /* 0x000be20000000800 */
[----:B----4-:R-:W-:Y:S01]  /*cf20*/  F2FP.BF16.PACK_AB R77, R200, R104 ;  /* 0x00000068c84d723e */ /* 0x010fe200000010ff */
[----:B------:R-:W-:Y:S01]  /*cf30*/  IMAD.MOV.U32 R149, RZ, RZ, R145 ;  /* 0x000000ffff957224 */ /* 0x000fe200078e0091 */
[----:B------:R-:W-:Y:S04]  /*cf40*/  F2FP.BF16.PACK_AB R72, R167, R208 ;  /* 0x000000d0a748723e */ /* 0x000fe800000010ff */
[----:B------:R-:W-:Y:S02]  /*cf50*/  F2FP.BF16.PACK_AB R73, R165, R166 ;  /* 0x000000a6a549723e */ /* 0x000fe400000010ff */
[----:B------:R-:W-:Y:S02]  /*cf60*/  F2FP.BF16.PACK_AB R74, R204, R205 ;  /* 0x000000cdcc4a723e */ /* 0x000fe400000010ff */
[----:B------:R-:W-:Y:S02]  /*cf70*/  F2FP.BF16.PACK_AB R75, R202, R203 ;  /* 0x000000cbca4b723e */ /* 0x000fe400000010ff */
[----:B------:R-:W-:Y:S01]  /*cf80*/  MOV R145, R140 ;  /* 0x0000008c00917202 */ /* 0x000fe20000000f00 */
[----:B---3--:R-:W3:Y:S01]  /*cf90*/  LDSM.16.MT88.4 R80, [R216+0x1100] ;  /* 0x00110000d850783b */ /* 0x008ee20000004200 */
[----:B--2---:R-:W-:Y:S01]  /*cfa0*/  F2FP.BF16.PACK_AB R79, R198, R199 ;  /* 0x000000c7c64f723e */ /* 0x004fe200000010ff */
[----:B------:R-:W-:Y:S02]  /*cfb0*/  IMAD.MOV.U32 R140, RZ, RZ, R134 ;  /* 0x000000ffff8c7224 */ /* 0x000fe400078e0086 */
[-C--:B-1----:R-:W-:Y:S01]  /*cfc0*/  HMMA.16816.F32.BF16 R4, R72, R84.reuse, R4 ;  /* 0x000000544804723c */ /* 0x082fe20000041804 */
[----:B-----5:R-:W-:Y:S02]  /*cfd0*/  FFMA.FTZ R76, R210, c[0x0][0x2d0], -R92 ;  /* 0x0000b400d24c7a23 */ /* 0x020fe4000001085c */
[----:B------:R-:W-:Y:S02]  /*cfe0*/  IMAD.MOV.U32 R210, RZ, RZ, R100 ;  /* 0x000000ffffd27224 */ /* 0x000fe400078e0064 */
[----:B------:R1:W-:Y:S02]  /*cff0*/  MUFU.EX2 R110, R76 ;  /* 0x0000004c006e7308 */ /* 0x0003e40000000800 */
[----:B-1----:R-:W-:Y:S07]  /*d000*/  F2FP.BF16.PACK_AB R76, R107, R164 ;  /* 0x000000a46b4c723e */ /* 0x002fee00000010ff */
[C---:B------:R-:W-:Y:S07]  /*d010*/  HMMA.16816.F32.BF16 R8, R76.reuse, R84, R8 ;  /* 0x000000544c08723c */ /* 0x040fee0000041808 */
[--C-:B------:R-:W-:Y:S01]  /*d020*/  FFMA.FTZ R84, R234, c[0x0][0x2d0], -R71.reuse ;  /* 0x0000b400ea547a23 */ /* 0x100fe20000010847 */
[-C--:B------:R-:W-:Y:S03]  /*d030*/  HMMA.16816.F32.BF16 R12, R76, R86.reuse, R12 ;  /* 0x000000564c0c723c */ /* 0x080fe6000004180c */
[----:B------:R1:W-:Y:S05]  /*d040*/  MUFU.EX2 R197, R84 ;  /* 0x0000005400c57308 */ /* 0x0003ea0000000800 */
[C---:B------:R-:W-:Y:S08]  /*d050*/  HMMA.16816.F32.BF16 R16, R72.reuse, R86, R16 ;  /* 0x000000564810723c */ /* 0x040ff00000041810 */
[-C--:B---3--:R-:W-:Y:S08]  /*d060*/  HMMA.16816.F32.BF16 R20, R72, R80.reuse, R20 ;  /* 0x000000504814723c */ /* 0x088ff00000041814 */
[C---:B------:R-:W-:Y:S01]  /*d070*/  HMMA.16816.F32.BF16 R24, R76.reuse, R80, R24 ;  /* 0x000000504c18723c */ /* 0x040fe20000041818 */
[----:B-1----:R-:W-:Y:S06]  /*d080*/  FFMA.FTZ R84, R235, c[0x0][0x2d0], -R71 ;  /* 0x0000b400eb547a23 */ /* 0x002fec0000010847 */
        /* <DEDUP_REMOVED lines=10> */
[----:B------:R1:W-:Y:S02]  /*d130*/  MUFU.EX2 R194, R84 ;  /* 0x0000005400c27308 */ /* 0x0003e40000000800 */
[----:B------:R-:W-:Y:S01]  /*d140*/  FFMA.FTZ R88, R173, c[0x0][0x2d0], -R94 ;  /* 0x0000b400ad587a23 */ /* 0x000fe2000001085e */
[-C--:B------:R-:W-:Y:S01]  /*d150*/  HMMA.16816.F32.BF16 R44, R76, R90.reuse, R44 ;  /* 0x0000005a4c2c723c */ /* 0x080fe2000004182c */
[----:B--2---:R-:W-:Y:S03]  /*d160*/  FFMA.FTZ R80, R211, c[0x0][0x2d0], -R93 ;  /* 0x0000b400d3507a23 */ /* 0x004fe6000001085d */
[----:B------:R-:W-:Y:S03]  /*d170*/  IMAD.MOV.U32 R211, RZ, RZ, R137 ;  /* 0x000000ffffd37224 */ /* 0x000fe600078e0089 */
[----:B------:R2:W-:Y:S01]  /*d180*/  MUFU.EX2 R119, R88 ;  /* 0x0000005800777308 */ /* 0x0005e20000000800 */
[C---:B------:R-:W-:Y:S09]  /*d190*/  HMMA.16816.F32.BF16 R48, R72.reuse, R90, R48 ;  /* 0x0000005a4830723c */ /* 0x040ff20000041830 */
[----:B------:R3:W-:Y:S03]  /*d1a0*/  MUFU.EX2 R193, R80 ;  /* 0x0000005000c17308 */ /* 0x0007e60000000800 */
[----:B-1----:R-:W-:Y:S01]  /*d1b0*/  FFMA.FTZ R84, R237, c[0x0][0x2d0], -R92 ;  /* 0x0000b400ed547a23 */ /* 0x002fe2000001085c */
[----:B------:R-:W-:Y:S01]  /*d1c0*/  MOV R237, R232 ;  /* 0x000000e800ed7202 */ /* 0x000fe20000000f00 */
[----:B------:R-:W-:Y:S05]  /*d1d0*/  IMAD.MOV.U32 R232, RZ, RZ, R112 ;  /* 0x000000ffffe87224 */ /* 0x000fea00078e0070 */
        /* <DEDUP_REMOVED lines=9> */
[----:B---3--:R-:W-:Y:S01]  /*d270*/  FFMA.FTZ R80, R233, c[0x0][0x2d0], -R93 ;  /* 0x0000b400e9507a23 */ /* 0x008fe2000001085d */
[----:B------:R-:W-:Y:S08]  /*d280*/  MOV R233, R139 ;  /* 0x0000008b00e97202 */ /* 0x000ff00000000f00 */
[----:B------:R3:W4:Y:S01]  /*d290*/  MUFU.EX2 R192, R80 ;  /* 0x0000005000c07308 */ /* 0x0007220000000800 */
[----:B--2---:R-:W-:Y:S01]  /*d2a0*/  LDSM.16.MT88.4 R88, [R214+0x1900] ;  /* 0x00190000d658783b */ /* 0x004fe20000004200 */
[-C--:B-1----:R-:W-:Y:S08]  /*d2b0*/  HMMA.16816.F32.BF16 R52, R72, R84.reuse, R52 ;  /* 0x000000544834723c */ /* 0x082ff00000041834 */
[C---:B------:R-:W-:Y:S01]  /*d2c0*/  HMMA.16816.F32.BF16 R56, R76.reuse, R84, R56 ;  /* 0x000000544c38723c */ /* 0x040fe20000041838 */
[--C-:B---3--:R-:W-:Y:S03]  /*d2d0*/  FFMA.FTZ R80, R238, c[0x0][0x2d0], -R71.reuse ;  /* 0x0000b400ee507a23 */ /* 0x108fe60000010847 */
[----:B------:R-:W-:Y:S01]  /*d2e0*/  IMAD.MOV.U32 R238, RZ, RZ, R140 ;  /* 0x000000ffffee7224 */ /* 0x000fe200078e008c */
[----:B------:R1:W-:Y:S02]  /*d2f0*/  MUFU.EX2 R190, R80 ;  /* 0x0000005000be7308 */ /* 0x0003e40000000800 */
[--C-:B------:R-:W-:Y:S01]  /*d300*/  FFMA.FTZ R84, R175, c[0x0][0x2d0], -R94.reuse ;  /* 0x0000b400af547a23 */ /* 0x100fe2000001085e */
[-C--:B------:R-:W-:Y:S07]  /*d310*/  HMMA.16816.F32.BF16 R60, R76, R86.reuse, R60 ;  /* 0x000000564c3c723c */ /* 0x080fee000004183c */
[--C-:B------:R-:W-:Y:S01]  /*d320*/  FFMA.FTZ R76, R239, c[0x0][0x2d0], -R71.reuse ;  /* 0x0000b400ef4c7a23 */ /* 0x100fe20000010847 */
[----:B------:R-:W-:Y:S01]  /*d330*/  HMMA.16816.F32.BF16 R64, R72, R86, R64 ;  /* 0x000000564840723c */ /* 0x000fe20000041840 */
[----:B------:R-:W2:Y:S03]  /*d340*/  MUFU.EX2 R188, R84 ;  /* 0x0000005400bc7308 */ /* 0x000ea60000000800 */
[----:B----4-:R-:W-:Y:S02]  /*d350*/  F2FP.BF16.PACK_AB R78, R192, R191 ;  /* 0x000000bfc04e723e */ /* 0x010fe400000010ff */
[----:B------:R-:W-:Y:S02]  /*d360*/  MOV R239, R142 ;  /* 0x0000008e00ef7202 */ /* 0x000fe40000000f00 */
        /* <DEDUP_REMOVED lines=9> */
[--C-:B---3--:R-:W-:Y:S07]  /*d400*/  FFMA.FTZ R76, R240, c[0x0][0x2d0], -R92.reuse ;  /* 0x0000b400f04c7a23 */ /* 0x108fee000001085c */
        /* <DEDUP_REMOVED lines=36> */
[----:B--2---:R-:W-:Y:S01]  /*d650*/  FFMA.FTZ R88, R102, c[0x0][0x2d0], -R92 ;  /* 0x0000b40066587a23 */ /* 0x004fe2000001085c */
[----:B------:R-:W-:Y:S08]  /*d660*/  MOV R102, R132 ;  /* 0x0000008400667202 */ /* 0x000ff00000000f00 */
        /* <DEDUP_REMOVED lines=25> */
[----:B---3--:R-:W-:Y:S01]  /*d800*/  FFMA.FTZ R76, R252, c[0x0][0x2d0], -R92 ;  /* 0x0000b400fc4c7a23 */ /* 0x008fe2000001085c */
[----:B----4-:R-:W-:Y:S03]  /*d810*/  F2FP.BF16.PACK_AB R168, R135, R173 ;  /* 0x000000ad87a8723e */ /* 0x010fe600000010ff */
[----:B------:R1:W3:Y:S02]  /*d820*/  MUFU.EX2 R134, R76 ;  /* 0x0000004c00867308 */ /* 0x0002e40000000800 */
[----:B-1----:R-:W-:Y:S02]  /*d830*/  F2FP.BF16.PACK_AB R76, R121, R116 ;  /* 0x00000074794c723e */ /* 0x002fe400000010ff */
[----:B---3--:R-:W-:Y:S05]  /*d840*/  F2FP.BF16.PACK_AB R169, R132, R134 ;  /* 0x0000008684a9723e */ /* 0x008fea00000010ff */
[C---:B------:R-:W-:Y:S07]  /*d850*/  HMMA.16816.F32.BF16 R8, R76.reuse, R84, R8 ;  /* 0x000000544c08723c */ /* 0x040fee0000041808 */
[--C-:B------:R-:W-:Y:S01]  /*d860*/  FFMA.FTZ R84, R101, c[0x0][0x2d0], -R71.reuse ;  /* 0x0000b40065547a23 */ /* 0x100fe20000010847 */
[-C--:B------:R-:W-:Y:S01]  /*d870*/  HMMA.16816.F32.BF16 R12, R76, R86.reuse, R12 ;  /* 0x000000564c0c723c */ /* 0x080fe2000004180c */
[----:B------:R-:W-:Y:S03]  /*d880*/  FFMA.FTZ R71, R155, c[0x0][0x2d0], -R71 ;  /* 0x0000b4009b477a23 */ /* 0x000fe60000010847 */
[----:B------:R-:W-:Y:S01]  /*d890*/  IMAD.MOV.U32 R155, RZ, RZ, R154 ;  /* 0x000000ffff9b7224 */ /* 0x000fe200078e009a */
[----:B------:R-:W-:Y:S01]  /*d8a0*/  MOV R154, R152 ;  /* 0x00000098009a7202 */ /* 0x000fe20000000f00 */
[----:B------:R-:W-:Y:S01]  /*d8b0*/  IMAD.MOV.U32 R152, RZ, RZ, R151 ;  /* 0x000000ffff987224 */ /* 0x000fe200078e0097 */
[----:B------:R-:W-:Y:S01]  /*d8c0*/  MOV R151, R150 ;  /* 0x0000009600977202 */ /* 0x000fe20000000f00 */
[C---:B------:R-:W-:Y:S01]  /*d8d0*/  HMMA.16816.F32.BF16 R16, R72.reuse, R86, R16 ;  /* 0x000000564810723c */ /* 0x040fe20000041810 */
[----:B------:R-:W-:Y:S02]  /*d8e0*/  IMAD.MOV.U32 R150, RZ, RZ, R131 ;  /* 0x000000ffff967224 */ /* 0x000fe400078e0083 */
[----:B------:R1:W-:Y:S01]  /*d8f0*/  MUFU.EX2 R131, R71 ;  /* 0x0000004700837308 */ /* 0x0003e20000000800 */
[----:B------:R-:W-:Y:S01]  /*d900*/  IMAD.MOV.U32 R101, RZ, RZ, R163 ;  /* 0x000000ffff657224 */ /* 0x000fe200078e00a3 */
[----:B------:R-:W-:Y:S01]  /*d910*/  MOV R159, R151 ;  /* 0x00000097009f7202 */ /* 0x000fe20000000f00 */
[----:B------:R-:W-:Y:S01]  /*d920*/  IMAD.MOV.U32 R235, RZ, RZ, R154 ;  /* 0x000000ffffeb7224 */ /* 0x000fe200078e009a */
[----:B------:R-:W-:Y:S01]  /*d930*/  MOV R154, R149 ;  /* 0x00000095009a7202 */ /* 0x000fe20000000f00 */
[-C--:B--2---:R-:W-:Y:S01]  /*d940*/  HMMA.16816.F32.BF16 R20, R72, R80.reuse, R20 ;  /* 0x000000504814723c */ /* 0x084fe20000041814 */
[----:B------:R-:W-:Y:S03]  /*d950*/  MOV R163, R133 ;  /* 0x0000008500a37202 */ /* 0x000fe60000000f00 */
[----:B------:R-:W-:Y:S01]  /*d960*/  MOV R234, R155 ;  /* 0x0000009b00ea7202 */ /* 0x000fe20000000f00 */
[----:B------:R-:W2:Y:S01]  /*d970*/  MUFU.EX2 R133, R84 ;  /* 0x0000005400857308 */ /* 0x000ea20000000800 */
[----:B------:R-:W-:Y:S02]  /*d980*/  MOV R155, R152 ;  /* 0x00000098009b7202 */ /* 0x000fe40000000f00 */
[----:B------:R-:W-:Y:S01]  /*d990*/  MOV R152, R148 ;  /* 0x0000009400987202 */ /* 0x000fe20000000f00 */
[C---:B------:R-:W-:Y:S03]  /*d9a0*/  HMMA.16816.F32.BF16 R24, R76.reuse, R80, R24 ;  /* 0x000000504c18723c */ /* 0x040fe60000041818 */
[----:B------:R-:W-:Y:S02]  /*d9b0*/  MOV R240, R152 ;  /* 0x0000009800f07202 */ /* 0x000fe40000000f00 */
[----:B------:R-:W-:Y:S03]  /*d9c0*/  MOV R152, R144 ;  /* 0x0000009000987202 */ /* 0x000fe60000000f00 */
[-C--:B------:R-:W-:Y:S01]  /*d9d0*/  HMMA.16816.F32.BF16 R28, R76, R82.reuse, R28 ;  /* 0x000000524c1c723c */ /* 0x080fe2000004181c */
[--C-:B-1----:R-:W-:Y:S03]  /*d9e0*/  FFMA.FTZ R71, R124, c[0x0][0x2d0], -R92.reuse ;  /* 0x0000b4007c477a23 */ /* 0x102fe6000001085c */
[----:B------:R-:W-:Y:S01]  /*d9f0*/  FFMA.FTZ R92, R103, c[0x0][0x2d0], -R92 ;  /* 0x0000b400675c7a23 */ /* 0x000fe2000001085c */
[----:B------:R-:W3:Y:S01]  /*da00*/  LDL.LU R124, [R1+0xc] ;  /* 0x00000c00017c7983 */ /* 0x000ee20000300800 */
[----:B------:R1:W-:Y:S02]  /*da10*/  MUFU.EX2 R99, R71 ;  /* 0x0000004700637308 */ /* 0x0003e40000000800 */
[C---:B------:R-:W-:Y:S01]  /*da20*/  HMMA.16816.F32.BF16 R32, R72.reuse, R82, R32 ;  /* 0x000000524820723c */ /* 0x040fe20000041820 */
[----:B------:R-:W4:Y:S03]  /*da30*/  LDL.LU R83, [R1+0x10] ;  /* 0x0000100001537983 */ /* 0x000f260000300800 */
[----:B--2---:R-:W-:Y:S01]  /*da40*/  F2FP.BF16.PACK_AB R170, R131, R133 ;  /* 0x0000008583aa723e */ /* 0x004fe200000010ff */
[----:B------:R-:W2:Y:S03]  /*da50*/  LDSM.16.MT88.4 R84, [R215+0x2100] ;  /* 0x00210000d754783b */ /* 0x000ea60000004200 */
[-C--:B------:R-:W-:Y:S01]  /*da60*/  HMMA.16816.F32.BF16 R36, R72, R88.reuse, R36 ;  /* 0x000000584824723c */ /* 0x080fe20000041824 */
[----:B------:R-:W5:Y:S07]  /*da70*/  MUFU.EX2 R98, R92 ;  /* 0x0000005c00627308 */ /* 0x000f6e0000000800 */
[C---:B------:R-:W-:Y:S01]  /*da80*/  HMMA.16816.F32.BF16 R40, R76.reuse, R88, R40 ;  /* 0x000000584c28723c */ /* 0x040fe20000041828 */
[--C-:B-1----:R-:W-:Y:S07]  /*da90*/  FFMA.FTZ R71, R102, c[0x0][0x2d0], -R93.reuse ;  /* 0x0000b40066477a23 */ /* 0x102fee000001085d */
[-C--:B------:R-:W-:Y:S01]  /*daa0*/  HMMA.16816.F32.BF16 R44, R76, R90.reuse, R44 ;  /* 0x0000005a4c2c723c */ /* 0x080fe2000004182c */
[----:B------:R1:W-:Y:S07]  /*dab0*/  MUFU.EX2 R97, R71 ;  /* 0x0000004700617308 */ /* 0x0003ee0000000800 */
[C---:B------:R-:W-:Y:S01]  /*dac0*/  HMMA.16816.F32.BF16 R48, R72.reuse, R90, R48 ;  /* 0x0000005a4830723c */ /* 0x040fe20000041830 */
[----:B-----5:R-:W-:Y:S07]  /*dad0*/  F2FP.BF16.PACK_AB R171, R98, R99 ;  /* 0x0000006362ab723e */ /* 0x020fee00000010ff */
[-C--:B--2---:R-:W-:Y:S01]  /*dae0*/  HMMA.16816.F32.BF16 R52, R72, R84.reuse, R52 ;  /* 0x000000544834723c */ /* 0x084fe20000041834 */
[--C-:B-1----:R-:W-:Y:S02]  /*daf0*/  FFMA.FTZ R71, R101, c[0x0][0x2d0], -R93.reuse ;  /* 0x0000b40065477a23 */ /* 0x102fe4000001085d */
[----:B------:R-:W-:Y:S05]  /*db00*/  LDSM.16.MT88.4 R100, [R216+0x2900] ;  /* 0x00290000d864783b */ /* 0x000fea0000004200 */
[C---:B------:R-:W-:Y:S01]  /*db10*/  HMMA.16816.F32.BF16 R56, R76.reuse, R84, R56 ;  /* 0x000000544c38723c */ /* 0x040fe20000041838 */
[----:B------:R1:W-:Y:S07]  /*db20*/  MUFU.EX2 R92, R71 ;  /* 0x00000047005c7308 */ /* 0x0003ee0000000800 */
[-C--:B------:R-:W-:Y:S08]  /*db30*/  HMMA.16816.F32.BF16 R60, R76, R86.reuse, R60 ;  /* 0x000000564c3c723c */ /* 0x080ff0000004183c */
[----:B------:R-:W-:Y:S01]  /*db40*/  HMMA.16816.F32.BF16 R64, R72, R86, R64 ;  /* 0x000000564840723c */ /* 0x000fe20000041840 */
[--C-:B-1----:R-:W-:Y:S03]  /*db50*/  FFMA.FTZ R71, R163, c[0x0][0x2d0], -R93.reuse ;  /* 0x0000b400a3477a23 */ /* 0x102fe6000001085d */
[----:B------:R-:W-:Y:S01]  /*db60*/  IMAD.MOV.U32 R163, RZ, RZ, R150 ;  /* 0x000000ffffa37224 */ /* 0x000fe200078e0096 */
[----:B------:R1:W-:Y:S01]  /*db70*/  MUFU.EX2 R82, R71 ;  /* 0x0000004700527308 */ /* 0x0003e20000000800 */
[----:B------:R-:W-:Y:S01]  /*db80*/  FFMA.FTZ R93, R183, c[0x0][0x2d0], -R93 ;  /* 0x0000b400b75d7a23 */ /* 0x000fe2000001085d */
[----:B------:R-:W2:Y:S01]  /*db90*/  LDSM.16.MT88.4 R148, [R213+0x2900] ;  /* 0x00290000d594783b */ /* 0x000ea20000004200 */
[----:B------:R-:W-:Y:S04]  /*dba0*/  FFMA.FTZ R69, R69, R125, R163 ;  /* 0x0000007d45457223 */ /* 0x000fe800000100a3 */
[----:B------:R-:W-:Y:S01]  /*dbb0*/  IMAD.MOV.U32 R163, RZ, RZ, R154 ;  /* 0x000000ffffa37224 */ /* 0x000fe200078e009a */
[----:B------:R-:W-:Y:S02]  /*dbc0*/  MOV R154, R145 ;  /* 0x00000091009a7202 */ /* 0x000fe40000000f00 */
[----:B------:R-:W5:Y:S01]  /*dbd0*/  MUFU.EX2 R93, R93 ;  /* 0x0000005d005d7308 */ /* 0x000f620000000800 */
[--C-:B-1----:R-:W-:Y:S09]  /*dbe0*/  FFMA.FTZ R71, R178, c[0x0][0x2d0], -R94.reuse ;  /* 0x0000b400b2477a23 */ /* 0x102ff2000001085e */
[----:B------:R1:W-:Y:S01]  /*dbf0*/  MUFU.EX2 R80, R71 ;  /* 0x0000004700507308 */ /* 0x0003e20000000800 */
[----:B-----5:R-:W-:Y:S01]  /*dc00*/  F2FP.BF16.PACK_AB R126, R93, R82 ;  /* 0x000000525d7e723e */ /* 0x020fe200000010ff */
[--C-:B-1----:R-:W-:Y:S08]  /*dc10*/  FFMA.FTZ R71, R179, c[0x0][0x2d0], -R94.reuse ;  /* 0x0000b400b3477a23 */ /* 0x102ff0000001085e */
[----:B------:R1:W5:Y:S02]  /*dc20*/  MUFU.EX2 R81, R71 ;  /* 0x0000004700517308 */ /* 0x0003640000000800 */
[--C-:B-1----:R-:W-:Y:S01]  /*dc30*/  FFMA.FTZ R71, R180, c[0x0][0x2d0], -R94.reuse ;  /* 0x0000b400b4477a23 */ /* 0x102fe2000001085e */
[----:B-----5:R-:W-:Y:S01]  /*dc40*/  F2FP.BF16.PACK_AB R125, R81, R80 ;  /* 0x00000050517d723e */ /* 0x020fe200000010ff */
[----:B------:R-:W-:Y:S02]  /*dc50*/  FFMA.FTZ R94, R70, c[0x0][0x2d0], -R94 ;  /* 0x0000b400465e7a23 */ /* 0x000fe4000001085e */
[----:B------:R-:W5:Y:S04]  /*dc60*/  LDL.LU R70, [R1+0x14] ;  /* 0x0000140001467983 */ /* 0x000f680000300800 */
[----:B------:R-:W-:Y:S10]  /*dc70*/  MUFU.EX2 R71, R71 ;  /* 0x0000004700477308 */ /* 0x000ff40000000800 */
[----:B------:R-:W1:Y:S02]  /*dc80*/  MUFU.EX2 R94, R94 ;  /* 0x0000005e005e7308 */ /* 0x000e640000000800 */
[----:B-1----:R-:W-:Y:S01]  /*dc90*/  F2FP.BF16.PACK_AB R127, R94, R71 ;  /* 0x000000475e7f723e */ /* 0x002fe200000010ff */
[----:B---3--:R-:W-:Y:S01]  /*dca0*/  FFMA.FTZ R68, R68, R124, R159 ;  /* 0x0000007c44447223 */ /* 0x008fe2000001009f */
[----:B------:R-:W-:Y:S02]  /*dcb0*/  F2FP.BF16.PACK_AB R124, R92, R97 ;  /* 0x000000615c7c723e */ /* 0x000fe400000010ff */
[----:B------:R-:W-:Y:S01]  /*dcc0*/  MOV R159, R138 ;  /* 0x0000008a009f7202 */ /* 0x000fe20000000f00 */
[----:B----4-:R-:W-:Y:S01]  /*dcd0*/  FFMA.FTZ R2, R2, R83, R155 ;  /* 0x0000005302027223 */ /* 0x010fe2000001009b */
[-C--:B--2---:R-:W-:Y:S01]  /*dce0*/  HMMA.16816.F32.BF16 R136, R168, R148.reuse, R4 ;  /* 0x00000094a888723c */ /* 0x084fe20000041804 */
[----:B------:R-:W-:Y:S02]  /*dcf0*/  IMAD.MOV.U32 R155, RZ, RZ, R146 ;  /* 0x000000ffff9b7224 */ /* 0x000fe400078e0092 */
[----:B------:R-:W-:Y:S04]  /*dd00*/  FADD.FTZ R2, R240, R2 ;  /* 0x00000002f0027221 */ /* 0x000fe80000010000 */
[----:B------:R-:W-:Y:S01]  /*dd10*/  FADD.FTZ R4, R235, R69 ;  /* 0x00000045eb047221 */ /* 0x000fe20000010000 */
[----:B------:R-:W-:Y:S01]  /*dd20*/  MOV R235, R114 ;  /* 0x0000007200eb7202 */ /* 0x000fe20000000f00 */
[----:B------:R-:W-:Y:S01]  /*dd30*/  FADD.FTZ R6, R234, R68 ;  /* 0x00000044ea067221 */ /* 0x000fe20000010000 */
[C---:B------:R-:W-:Y:S02]  /*dd40*/  HMMA.16816.F32.BF16 R140, R124.reuse, R148, R8 ;  /* 0x000000947c8c723c */ /* 0x040fe40000041808 */
[----:B------:R-:W-:Y:S01]  /*dd50*/  FADD.FTZ R4, R207, R4 ;  /* 0x00000004cf047221 */ /* 0x000fe20000010000 */
[----:B------:R-:W-:Y:S01]  /*dd60*/  MOV R234, R113 ;  /* 0x0000007100ea7202 */ /* 0x000fe20000000f00 */
[----:B------:R-:W-:Y:S01]  /*dd70*/  FADD.FTZ R6, R155, R6 ;  /* 0x000000069b067221 */ /* 0x000fe20000010000 */
[----:B------:R-:W1:Y:S01]  /*dd80*/  LDSM.16.MT88.4 R112, [R214+0x2900] ;  /* 0x00290000d670783b */ /* 0x000e620000004200 */
[----:B------:R-:W-:Y:S01]  /*dd90*/  FADD.FTZ R5, R154, R2 ;  /* 0x000000029a057221 */ /* 0x000fe20000010000 */
[----:B------:R-:W-:Y:S01]  /*dda0*/  MOV R207, R153 ;  /* 0x0000009900cf7202 */ /* 0x000fe20000000f00 */
[----:B------:R-:W-:Y:S01]  /*ddb0*/  FADD.FTZ R4, R239, R4 ;  /* 0x00000004ef047221 */ /* 0x000fe20000010000 */
[-C--:B------:R-:W-:Y:S03]  /*ddc0*/  HMMA.16816.F32.BF16 R144, R124, R150.reuse, R12 ;  /* 0x000000967c90723c */ /* 0x080fe6000004180c */
[----:B------:R-:W-:Y:S02]  /*ddd0*/  FADD.FTZ R2, R238, R6 ;  /* 0x00000006ee027221 */ /* 0x000fe40000010000 */
[----:B------:R-:W-:Y:S03]  /*dde0*/  FADD.FTZ R6, R158, R4 ;  /* 0x000000049e067221 */ /* 0x000fe60000010000 */
[C---:B------:R-:W-:Y:S01]  /*ddf0*/  HMMA.16816.F32.BF16 R148, R168.reuse, R150, R16 ;  /* 0x00000096a894723c */ /* 0x040fe20000041810 */
[----:B-----5:R-:W-:Y:S03]  /*de00*/  FFMA.FTZ R8, R0, R70, R152 ;  /* 0x0000004600087223 */ /* 0x020fe60000010098 */
        /* <DEDUP_REMOVED lines=80> */
[----:B------:R-:W-:Y:S01]  /*e310*/  FADD.FTZ R2, R134, R8 ;  /* 0x0000000886027221 */ /* 0x000fe20000010000 */
[----:B------:R-:W-:Y:S01]  /*e320*/  MOV R134, R3 ;  /* 0x0000000300867202 */ /* 0x000fe20000000f00 */
[----:B------:R-:W-:Y:S02]  /*e330*/  FADD.FTZ R4, R95, R4 ;  /* 0x000000045f047221 */ /* 0x000fe40000010000 */
[----:B------:R-:W-:Y:S02]  /*e340*/  FADD.FTZ R0, R97, R9 ;  /* 0x0000000961007221 */ /* 0x000fe40000010000 */
[----:B------:R-:W-:Y:S03]  /*e350*/  FADD.FTZ R5, R135, R5 ;  /* 0x0000000587057221 */ /* 0x000fe60000010000 */
[----:B------:R-:W-:Y:S01]  /*e360*/  FADD.FTZ R8, R132, R2 ;  /* 0x0000000284087221 */ /* 0x000fe20000010000 */
[----:B------:R-:W-:Y:S01]  /*e370*/  MOV R132, R129 ;  /* 0x0000008100847202 */ /* 0x000fe20000000f00 */
        /* <DEDUP_REMOVED lines=18> */
.L_x_996:
        /* <DEDUP_REMOVED lines=23> */
.L_x_1015:
[----:B------:R-:W-:Y:S02]  /*e610*/  ULDC UR11, c[0x0][0x32c] ;  /* 0x0000cb00000b7ab9 */ /* 0x000fe40000000800 */
[----:B------:R-:W-:Y:S02]  /*e620*/  UISETP.NE.AND UP2, UPT, UR11, 0x1, UPT ;  /* 0x000000010b00788c */ /* 0x000fe4000bf45270 */
[----:B------:R-:W-:Y:S02]  /*e630*/  ULDC.64 UR14, c[0x0][0x330] ;  /* 0x0000cc00000e7ab9 */ /* 0x000fe40000000a00 */
[----:B------:R-:W-:-:S07]  /*e640*/  UIMAD.WIDE.U32 UR16, UR6, UR14, URZ ;  /* 0x0000000e061072a5 */ /* 0x000fce000f8e003f */
[----:B------:R-:W-:Y:S02]  /*e650*/  @UP2 UMOV UR11, UR17 ;  /* 0x00000011000b2c82 */ /* 0x000fe40008000000 */
[----:B------:R-:W-:-:S03]  /*e660*/  @UP2 USHF.R.U32.HI UR6, URZ, UR15, UR11 ;  /* 0x0000000f3f062299 */ /* 0x000fc6000801160b */
.L_x_1016:
[----:B------:R-:W-:Y:S02]  /*e670*/  ULDC UR11, c[0x0][0x32c] ;  /* 0x0000cb00000b7ab9 */ /* 0x000fe40000000800 */
[----:B------:R-:W-:-:S04]  /*e680*/  UIMAD UR11, UR6, UR11, URZ ;  /* 0x0000000b060b72a4 */ /* 0x000fc8000f8e023f */
[----:B------:R-:W-:-:S04]  /*e690*/  UISETP.LT.AND UP2, UPT, UR5, UR11, UPT ;  /* 0x0000000b0500728c */ /* 0x000fc8000bf41270 */
[----:B------:R-:W-:-:S04]  /*e6a0*/  USEL UR5, UR5, UR11, !UP2 ;  /* 0x0000000b05057287 */ /* 0x000fc8000d000000 */
.L_x_1014:
        /* <DEDUP_REMOVED lines=16> */
.L_x_1018:
[----:B------:R-:W-:Y:S04]  /*e7b0*/  DEPBAR.LE SB0, 0x0 ;  /* 0x000080000000791a */ /* 0x000fe80000000000 */
[----:B------:R-:W-:Y:S01]  /*e7c0*/  BAR.SYNC.DEFER_BLOCKING 0x0 ;  /* 0x0000000000007b1d */ /* 0x000fe20000010000 */
[C---:B------:R-:W-:Y:S02]  /*e7d0*/  ISETP.LT.AND P2, PT, R230.reuse, UR4, PT ;  /* 0x00000004e6007c0c */ /* 0x040fe4000bf41270 */
[C---:B------:R-:W-:Y:S02]  /*e7e0*/  ISETP.GT.AND P4, PT, R230.reuse, UR4, PT ;  /* 0x00000004e6007c0c */ /* 0x040fe4000bf84270 */
[C---:B------:R-:W-:Y:S09]  /*e7f0*/  IADD3 R229, R230.reuse, -0x1, RZ ;  /* 0xffffffffe6e57810 */ /* 0x040ff20007ffe0ff */
[----:B------:R-:W-:Y:S01]  /*e800*/  @!P2 SHF.R.S32.HI R2, RZ, 0x1f, R230 ;  /* 0x0000001fff02a819 */ /* 0x000fe200000114e6 */
[----:B------:R-:W-:Y:S04]  /*e810*/  @!P2 IMAD.WIDE.U32 R128, R230, c[0x0][0x208], RZ ;  /* 0x00008200e680aa25 */ /* 0x000fe800078e00ff */
[----:B------:R-:W-:Y:S04]  /*e820*/  @!P2 IMAD R2, R2, c[0x0][0x208], RZ ;  /* 0x000082000202aa24 */ /* 0x000fe800078e02ff */
[----:B------:R-:W-:Y:S01]  /*e830*/  @!P2 IMAD R2, R230, c[0x0][0x20c], R2 ;  /* 0x00008300e602aa24 */ /* 0x000fe200078e0202 */
[----:B------:R-:W2:Y:S04]  /*e840*/  LDL.64 R202, [R1+0x38] ;  /* 0x0000380001ca7983 */ /* 0x000ea80000100a00 */
[----:B------:R-:W-:Y:S02]  /*e850*/  @!P2 IADD3 R129, R129, R2, RZ ;  /* 0x000000028181a210 */ /* 0x000fe40007ffe0ff */
[----:B------:R-:W3:Y:S06]  /*e860*/  LDL.64 R200, [R1+0x40] ;  /* 0x0000400001c87983 */ /* 0x000eec0000100a00 */
[----:B------:R-:W-:Y:S08]  /*e870*/  LDSM.16.M88.4 R96, [R219+0x6100] ;  /* 0x00610000db60783b */ /* 0x000ff00000000200 */
[----:B------:R-:W1:Y:S08]  /*e880*/  LDSM.16.M88.4 R16, [R212+0x3100] ;  /* 0x00310000d410783b */ /* 0x000e700000000200 */
[----:B------:R-:W4:Y:S08]  /*e890*/  LDSM.16.M88.4 R92, [R219+0x8100] ;  /* 0x00810000db5c783b */ /* 0x000f300000000200 */
[----:B------:R-:W5:Y:S08]  /*e8a0*/  LDSM.16.M88.4 R32, [R212+0x3900] ;  /* 0x00390000d420783b */ /* 0x000f700000000200 */
[----:B------:R-:W3:Y:S06]  /*e8b0*/  LDL.64 R232, [R1+0x30] ;  /* 0x0000300001e87983 */ /* 0x000eec0000100a00 */
[----:B------:R-:W5:Y:S08]  /*e8c0*/  LDSM.16.M88.4 R48, [R212+0x4100] ;  /* 0x00410000d430783b */ /* 0x000f700000000200 */
[----:B------:R-:W5:Y:S01]  /*e8d0*/  LDSM.16.M88.4 R64, [R212+0x4900] ;  /* 0x00490000d440783b */ /* 0x000f620000000200 */
        /* <DEDUP_REMOVED lines=8> */
[-C--:B-----5:R-:W-:Y:S07]  /*e960*/  HMMA.16816.F32.BF16 R20, R96, R32.reuse, RZ ;  /* 0x000000206014723c */ /* 0x0a0fee00000418ff */
[----:B------:R-:W5:Y:S01]  /*e970*/  LDSM.16.M88.4 R184, [R222+0x8100] ;  /* 0x00810000deb8783b */ /* 0x000f620000000200 */
        /* <DEDUP_REMOVED lines=26> */
[C---:B-----5:R-:W-:Y:S08]  /*eb20*/  HMMA.16816.F32.BF16 R8, R184.reuse, R180, R8 ;  /* 0x000000b4b808723c */ /* 0x060ff00000041808 */
        /* <DEDUP_REMOVED lines=42> */
[----:B------:R4:W-:Y:S07]  /*edd0*/  @!P2 LDGSTS.E.BYPASS.LTC128B.128 [R231+0x2900], [R192.64], !P3 ;  /* 0x02900000c0e7afae */ /* 0x0009ee000d901d6c */
        /* <DEDUP_REMOVED lines=60> */
[----:B-----5:R-:W-:Y:S04]  /*f1a0*/  FMNMX.FTZ R128, R8, R134, !PT ;  /* 0x0000008608807209 */ /* 0x020fe80007810000 */
        /* <DEDUP_REMOVED lines=181> */
[----:B-----5:R-:W-:Y:S01]  /*fd00*/  @P4 MOV R7, R235 ;  /* 0x000000eb00074202 */ /* 0x020fe20000000f00 */
        /* <DEDUP_REMOVED lines=73> */
[----:B-----5:R-:W-:Y:S01]  /*101a0*/  @P4 SHF.L.U64.HI R12, R249, 0x5, R250 ;  /* 0x00000005f90c4819 */ /* 0x020fe200000102fa */
        /* <DEDUP_REMOVED lines=19> */
[----:B-----5:R-:W-:Y:S01]  /*102e0*/  @P4 IADD3 R8, P1, R10, R13, RZ ;  /* 0x0000000d0a084210 */ /* 0x020fe20007f3e0ff */
[C---:B------:R-:W-:Y:S02]  /*102f0*/  FMUL.FTZ R122, R0.reuse, R122 ;  /* 0x0000007a007a7220 */ /* 0x040fe40000410000 */
[----:B------:R-:W-:Y:S01]  /*10300*/  FMUL.FTZ R123, R0, R123 ;  /* 0x0000007b007b7220 */ /* 0x000fe20000410000 */
[----:B------:R-:W-:Y:S01]  /*10310*/  @P4 IADD3 R6, P0, R8, R13, RZ ;  /* 0x0000000d08064210 */ /* 0x000fe20007f1e0ff */
[C---:B------:R-:W-:Y:S01]  /*10320*/  FMUL.FTZ R126, R0.reuse, R126 ;  /* 0x0000007e007e7220 */ /* 0x040fe20000410000 */
[----:B------:R5:W5:Y:S01]  /*10330*/  MUFU.EX2 R184, R15 ;  /* 0x0000000f00b87308 */ /* 0x000b620000000800 */
[C---:B------:R-:W-:Y:S02]  /*10340*/  FMUL.FTZ R127, R0.reuse, R127 ;  /* 0x0000007f007f7220 */ /* 0x040fe40000410000 */
        /* <DEDUP_REMOVED lines=9> */
[-C--:B------:R-:W-:Y:S01]  /*103e0*/  @P4 IADD3 R4, P1, R6, R13.reuse, RZ ;  /* 0x0000000d06044210 */ /* 0x080fe20007f3e0ff */
[--C-:B------:R-:W-:Y:S01]  /*103f0*/  FFMA.FTZ R80, R80, c[0x0][0x2d0], -R180.reuse ;  /* 0x0000b40050507a23 */ /* 0x100fe200000108b4 */
[-C--:B------:R-:W-:Y:S01]  /*10400*/  @P4 IADD3.X R7, R9, R12.reuse, RZ, P0, !PT ;  /* 0x0000000c09074210 */ /* 0x080fe200007fe4ff */
[----:B------:R4:W-:Y:S01]  /*10410*/  @P4 LDGSTS.E.BYPASS.LTC128B.128 [R231+0x4100], [R8.64], !P3 ;  /* 0x0410000008e74fae */ /* 0x0009e2000d901d6c */
[----:B------:R-:W-:Y:S01]  /*10420*/  @P4 IADD3 R10, P0, R4, R13, RZ ;  /* 0x0000000d040a4210 */ /* 0x000fe20007f1e0ff */
[----:B------:R4:W-:Y:S01]  /*10430*/  MUFU.EX2 R206, R28 ;  /* 0x0000001c00ce7308 */ /* 0x0009e20000000800 */
[-C--:B------:R-:W-:Y:S01]  /*10440*/  @P4 IADD3.X R5, R7, R12.reuse, RZ, P1, !PT ;  /* 0x0000000c07054210 */ /* 0x080fe20000ffe4ff */
[----:B------:R-:W-:Y:S02]  /*10450*/  FMUL.FTZ R13, R131, R145 ;  /* 0x00000091830d7220 */ /* 0x000fe40000410000 */
[----:B-----5:R-:W-:Y:S01]  /*10460*/  FMUL.FTZ R15, R0, R147 ;  /* 0x00000093000f7220 */ /* 0x020fe20000410000 */
[----:B------:R-:W-:Y:S01]  /*10470*/  @P4 IADD3.X R11, R5, R12, RZ, P0, !PT ;  /* 0x0000000c050b4210 */ /* 0x000fe200007fe4ff */
[----:B------:R5:W-:Y:S01]  /*10480*/  @P4 LDGSTS.E.BYPASS.LTC128B.128 [R231+0x4900], [R6.64], !P3 ;  /* 0x0490000006e74fae */ /* 0x000be2000d901d6c */
[----:B------:R-:W-:Y:S01]  /*10490*/  FMUL.FTZ R12, R131, R144 ;  /* 0x00000090830c7220 */ /* 0x000fe20000410000 */
[----:B------:R-:W-:Y:S01]  /*104a0*/  ISETP.GT.AND P0, PT, R230, UR5, PT ;  /* 0x00000005e6007c0c */ /* 0x000fe2000bf04270 */
[----:B------:R-:W-:Y:S01]  /*104b0*/  FFMA.FTZ R81, R81, c[0x0][0x2d0], -R180 ;  /* 0x0000b40051517a23 */ /* 0x000fe200000108b4 */
[----:B------:R5:W-:Y:S01]  /*104c0*/  MUFU.EX2 R211, R34 ;  /* 0x0000002200d37308 */ /* 0x000be20000000800 */
[--C-:B------:R-:W-:Y:S01]  /*104d0*/  FFMA.FTZ R70, R70, c[0x0][0x2d0], -R181.reuse ;  /* 0x0000b40046467a23 */ /* 0x100fe200000108b5 */
[----:B------:R-:W-:Y:S01]  /*104e0*/  MOV R230, R229 ;  /* 0x000000e500e67202 */ /* 0x000fe20000000f00 */
[----:B-1----:R-:W-:Y:S01]  /*104f0*/  FMUL.FTZ R22, R132, R154 ;  /* 0x0000009a84167220 */ /* 0x002fe20000410000 */
[----:B------:R1:W-:Y:S01]  /*10500*/  @P4 LDGSTS.E.BYPASS.LTC128B.128 [R231+0x5100], [R4.64], !P3 ;  /* 0x0510000004e74fae */ /* 0x0003e2000d901d6c */
[--C-:B------:R-:W-:Y:S02]  /*10510*/  FFMA.FTZ R71, R71, c[0x0][0x2d0], -R181.reuse ;  /* 0x0000b40047477a23 */ /* 0x100fe400000108b5 */
[--C-:B------:R-:W-:Y:S02]  /*10520*/  FFMA.FTZ R82, R82, c[0x0][0x2d0], -R181.reuse ;  /* 0x0000b40052527a23 */ /* 0x100fe400000108b5 */
[----:B------:R-:W-:Y:S01]  /*10530*/  FFMA.FTZ R83, R83, c[0x0][0x2d0], -R181 ;  /* 0x0000b40053537a23 */ /* 0x000fe200000108b5 */
[----:B------:R1:W-:Y:S01]  /*10540*/  MUFU.EX2 R233, R33 ;  /* 0x0000002100e97308 */ /* 0x0003e20000000800 */
[--C-:B------:R-:W-:Y:S01]  /*10550*/  FFMA.FTZ R72, R72, c[0x0][0x2d0], -R135.reuse ;  /* 0x0000b40048487a23 */ /* 0x100fe20000010887 */
[----:B------:R1:W-:Y:S01]  /*10560*/  @P4 LDGSTS.E.BYPASS.LTC128B.128 [R231+0x5900], [R10.64], !P3 ;  /* 0x059000000ae74fae */ /* 0x0003e2000d901d6c */
[--C-:B------:R-:W-:Y:S02]  /*10570*/  FFMA.FTZ R73, R73, c[0x0][0x2d0], -R135.reuse ;  /* 0x0000b40049497a23 */ /* 0x100fe40000010887 */
[C---:B----4-:R-:W-:Y:S01]  /*10580*/  FMUL.FTZ R8, R131.reuse, R140 ;  /* 0x0000008c83087220 */ /* 0x050fe20000410000 */
[----:B------:R-:W-:Y:S01]  /*10590*/  F2FP.BF16.PACK_AB R140, R238, R237 ;  /* 0x000000edee8c723e */ /* 0x000fe200000010ff */
[----:B------:R-:W-:Y:S01]  /*105a0*/  FMUL.FTZ R9, R131, R141 ;  /* 0x0000008d83097220 */ /* 0x000fe20000410000 */
[----:B------:R-:W-:Y:S01]  /*105b0*/  F2FP.BF16.PACK_AB R141, R186, R183 ;  /* 0x000000b7ba8d723e */ /* 0x000fe200000010ff */
[--C-:B------:R-:W-:Y:S01]  /*105c0*/  FFMA.FTZ R28, R27, c[0x0][0x2d0], -R2.reuse ;  /* 0x0000b4001b1c7a23 */ /* 0x100fe20000010802 */
[----:B------:R-:W4:Y:S01]  /*105d0*/  LDSM.16.MT88.4 R172, [R213+0x100] ;  /* 0x00010000d5ac783b */ /* 0x000f220000004200 */
[----:B------:R1:W1:Y:S01]  /*105e0*/  MUFU.EX2 R232, R35 ;  /* 0x0000002300e87308 */ /* 0x0002620000000800 */
[----:B------:R-:W-:Y:S02]  /*105f0*/  FMUL.FTZ R27, R0, R163 ;  /* 0x000000a3001b7220 */ /* 0x000fe40000410000 */
[----:B-----5:R-:W-:Y:S01]  /*10600*/  FMUL.FTZ R6, R132, R138 ;  /* 0x0000008a84067220 */ /* 0x020fe20000410000 */
[----:B------:R-:W-:Y:S01]  /*10610*/  F2FP.BF16.PACK_AB R138, R248, R246 ;  /* 0x000000f6f88a723e */ /* 0x000fe200000010ff */
[----:B------:R-:W-:Y:S01]  /*10620*/  FMUL.FTZ R7, R132, R139 ;  /* 0x0000008b84077220 */ /* 0x000fe20000410000 */
[----:B------:R-:W-:Y:S01]  /*10630*/  F2FP.BF16.PACK_AB R139, R244, R245 ;  /* 0x000000f5f48b723e */ /* 0x000fe200000010ff */
[----:B------:R-:W5:Y:S01]  /*10640*/  LDSM.16.MT88.4 R176, [R216+0x100] ;  /* 0x00010000d8b0783b */ /* 0x000f620000004200 */
[C---:B------:R-:W-:Y:S02]  /*10650*/  FMUL.FTZ R34, R0.reuse, R158 ;  /* 0x0000009e00227220 */ /* 0x040fe40000410000 */
[----:B-1----:R-:W-:Y:S01]  /*10660*/  FMUL.FTZ R4, R133, R136 ;  /* 0x0000008885047220 */ /* 0x002fe20000410000 */
[----:B------:R-:W-:Y:S01]  /*10670*/  F2FP.BF16.PACK_AB R136, R247, R241 ;  /* 0x000000f1f788723e */ /* 0x000fe200000010ff */
[----:B------:R-:W-:Y:S01]  /*10680*/  FMUL.FTZ R5, R133, R137 ;  /* 0x0000008985057220 */ /* 0x000fe20000410000 */
[----:B------:R-:W-:Y:S01]  /*10690*/  F2FP.BF16.PACK_AB R137, R243, R240 ;  /* 0x000000f0f389723e */ /* 0x000fe200000010ff */
[----:B------:R-:W-:Y:S01]  /*106a0*/  MUFU.EX2 R196, R44 ;  /* 0x0000002c00c47308 */ /* 0x000fe20000000800 */
[----:B------:R-:W1:Y:S01]  /*106b0*/  LDSM.16.MT88.4 R144, [R214+0x100] ;  /* 0x00010000d690783b */ /* 0x000e620000004200 */
[----:B------:R-:W-:Y:S02]  /*106c0*/  FMUL.FTZ R33, R131, R157 ;  /* 0x0000009d83217220 */ /* 0x000fe40000410000 */
[----:B------:R-:W-:Y:S01]  /*106d0*/  FMUL.FTZ R10, R0, R142 ;  /* 0x0000008e000a7220 */ /* 0x000fe20000410000 */
[----:B------:R-:W-:Y:S01]  /*106e0*/  F2FP.BF16.PACK_AB R142, R242, R239 ;  /* 0x000000eff28e723e */ /* 0x000fe200000010ff */
[----:B------:R-:W-:Y:S01]  /*106f0*/  FMUL.FTZ R11, R0, R143 ;  /* 0x0000008f000b7220 */ /* 0x000fe20000410000 */
[----:B------:R-:W-:Y:S01]  /*10700*/  F2FP.BF16.PACK_AB R143, R184, R185 ;  /* 0x000000b9b88f723e */ /* 0x000fe200000010ff */
[--C-:B------:R-:W-:Y:S01]  /*10710*/  FFMA.FTZ R76, R76, c[0x0][0x2d0], -R135.reuse ;  /* 0x0000b4004c4c7a23 */ /* 0x100fe20000010887 */
[----:B------:R-:W1:Y:S01]  /*10720*/  LDSM.16.MT88.4 R148, [R215+0x100] ;  /* 0x00010000d794783b */ /* 0x000e620000004200 */
[----:B------:R-:W-:Y:S01]  /*10730*/  MUFU.EX2 R195, R45 ;  /* 0x0000002d00c37308 */ /* 0x000fe20000000800 */
[----:B------:R-:W-:Y:S02]  /*10740*/  FMUL.FTZ R35, R0, R159 ;  /* 0x0000009f00237220 */ /* 0x000fe40000410000 */
[----:B------:R-:W-:Y:S02]  /*10750*/  FFMA.FTZ R77, R77, c[0x0][0x2d0], -R135 ;  /* 0x0000b4004d4d7a23 */ /* 0x000fe40000010887 */
[--C-:B------:R-:W-:Y:S02]  /*10760*/  FFMA.FTZ R74, R74, c[0x0][0x2d0], -R2.reuse ;  /* 0x0000b4004a4a7a23 */ /* 0x100fe40000010802 */
[----:B------:R-:W0:Y:S01]  /*10770*/  LDGDEPBAR ;  /* 0x00000000000079af */ /* 0x000e220000000000 */
[--C-:B------:R-:W-:Y:S02]  /*10780*/  FFMA.FTZ R75, R75, c[0x0][0x2d0], -R2.reuse ;  /* 0x0000b4004b4b7a23 */ /* 0x100fe40000010802 */
[----:B------:R-:W-:Y:S01]  /*10790*/  MUFU.EX2 R193, R53 ;  /* 0x0000003500c17308 */ /* 0x000fe20000000800 */
[--C-:B------:R-:W-:Y:S02]  /*107a0*/  FFMA.FTZ R78, R78, c[0x0][0x2d0], -R2.reuse ;  /* 0x0000b4004e4e7a23 */ /* 0x100fe40000010802 */
[----:B------:R-:W-:Y:S01]  /*107b0*/  FFMA.FTZ R79, R79, c[0x0][0x2d0], -R2 ;  /* 0x0000b4004f4f7a23 */ /* 0x000fe20000010802 */
[-C--:B----4-:R-:W-:Y:S06]  /*107c0*/  HMMA.16816.F32.BF16 R4, R136, R172.reuse, R4 ;  /* 0x000000ac8804723c */ /* 0x090fec0000041804 */
[----:B------:R-:W-:Y:S01]  /*107d0*/  MUFU.EX2 R190, R54 ;  /* 0x0000003600be7308 */ /* 0x000fe20000000800 */
[--C-:B------:R-:W-:Y:S01]  /*107e0*/  FFMA.FTZ R84, R84, c[0x0][0x2d0], -R180.reuse ;  /* 0x0000b40054547a23 */ /* 0x100fe200000108b4 */
[C---:B------:R-:W-:Y:S04]  /*107f0*/  HMMA.16816.F32.BF16 R8, R140.reuse, R172, R8 ;  /* 0x000000ac8c08723c */ /* 0x040fe80000041808 */
[--C-:B------:R-:W-:Y:S02]  /*10800*/  FFMA.FTZ R85, R85, c[0x0][0x2d0], -R180.reuse ;  /* 0x0000b40055557a23 */ /* 0x100fe400000108b4 */
[----:B------:R-:W-:Y:S02]  /*10810*/  FFMA.FTZ R96, R96, c[0x0][0x2d0], -R180 ;  /* 0x0000b40060607a23 */ /* 0x000fe400000108b4 */
[----:B------:R-:W-:Y:S01]  /*10820*/  MUFU.EX2 R172, R46 ;  /* 0x0000002e00ac7308 */ /* 0x000fe20000000800 */
[-C--:B------:R-:W-:Y:S03]  /*10830*/  HMMA.16816.F32.BF16 R12, R140, R174.reuse, R12 ;  /* 0x000000ae8c0c723c */ /* 0x080fe6000004180c */
[--C-:B------:R-:W-:Y:S02]  /*10840*/  FFMA.FTZ R86, R86, c[0x0][0x2d0], -R181.reuse ;  /* 0x0000b40056567a23 */ /* 0x100fe400000108b5 */
[--C-:B------:R-:W-:Y:S03]  /*10850*/  FFMA.FTZ R87, R87, c[0x0][0x2d0], -R181.reuse ;  /* 0x0000b40057577a23 */ /* 0x100fe600000108b5 */
[C---:B------:R-:W-:Y:S01]  /*10860*/  HMMA.16816.F32.BF16 R16, R136.reuse, R174, R16 ;  /* 0x000000ae8810723c */ /* 0x040fe20000041810 */
[----:B------:R4:W-:Y:S03]  /*10870*/  MUFU.EX2 R207, R25 ;  /* 0x0000001900cf7308 */ /* 0x0009e60000000800 */
[----:B------:R-:W-:Y:S02]  /*10880*/  FFMA.FTZ R98, R98, c[0x0][0x2d0], -R181 ;  /* 0x0000b40062627a23 */ /* 0x000fe400000108b5 */
[--C-:B------:R-:W-:Y:S02]  /*10890*/  FFMA.FTZ R92, R92, c[0x0][0x2d0], -R135.reuse ;  /* 0x0000b4005c5c7a23 */ /* 0x100fe40000010887 */
[-C--:B-----5:R-:W-:Y:S03]  /*108a0*/  HMMA.16816.F32.BF16 R20, R136, R176.reuse, R20 ;  /* 0x000000b08814723c */ /* 0x0a0fe60000041814 */
[----:B------:R5:W1:Y:S01]  /*108b0*/  MUFU.EX2 R208, R24 ;  /* 0x0000001800d07308 */ /* 0x000a620000000800 */
[--C-:B------:R-:W-:Y:S02]  /*108c0*/  FFMA.FTZ R90, R90, c[0x0][0x2d0], -R2.reuse ;  /* 0x0000b4005a5a7a23 */ /* 0x100fe40000010802 */
[--C-:B------:R-:W-:Y:S02]  /*108d0*/  FFMA.FTZ R91, R91, c[0x0][0x2d0], -R2.reuse ;  /* 0x0000b4005b5b7a23 */ /* 0x100fe40000010802 */
[C---:B------:R-:W-:Y:S04]  /*108e0*/  HMMA.16816.F32.BF16 R32, R140.reuse, R176, R32 ;  /* 0x000000b08c20723c */ /* 0x040fe80000041820 */
[--C-:B------:R-:W-:Y:S01]  /*108f0*/  FFMA.FTZ R94, R94, c[0x0][0x2d0], -R2.reuse ;  /* 0x0000b4005e5e7a23 */ /* 0x100fe20000010802 */
[----:B------:R1:W-:Y:S01]  /*10900*/  MUFU.EX2 R182, R26 ;  /* 0x0000001a00b67308 */ /* 0x0003e20000000800 */
[----:B------:R-:W-:Y:S02]  /*10910*/  FFMA.FTZ R2, R95, c[0x0][0x2d0], -R2 ;  /* 0x0000b4005f027a23 */ /* 0x000fe40000010802 */
[--C-:B------:R-:W-:Y:S04]  /*10920*/  FFMA.FTZ R88, R88, c[0x0][0x2d0], -R135.reuse ;  /* 0x0000b40058587a23 */ /* 0x100fe80000010887 */
[----:B----4-:R-:W-:Y:S02]  /*10930*/  FMUL.FTZ R25, R131, R161 ;  /* 0x000000a183197220 */ /* 0x010fe40000410000 */
[----:B------:R-:W-:Y:S01]  /*10940*/  FFMA.FTZ R89, R89, c[0x0][0x2d0], -R135 ;  /* 0x0000b40059597a23 */ /* 0x000fe20000010887 */
[----:B------:R4:W-:Y:S01]  /*10950*/  MUFU.EX2 R175, R28 ;  /* 0x0000001c00af7308 */ /* 0x0009e20000000800 */
[----:B------:R-:W-:Y:S01]  /*10960*/  MOV R135, R3 ;  /* 0x0000000300877202 */ /* 0x000fe20000000f00 */
[C---:B-----5:R-:W-:Y:S02]  /*10970*/  FMUL.FTZ R24, R131.reuse, R160 ;  /* 0x000000a083187220 */ /* 0x060fe40000410000 */
[----:B------:R-:W-:Y:S06]  /*10980*/  FFMA.FTZ R131, R131, R252, R237 ;  /* 0x000000fc83837223 */ /* 0x000fec00000100ed */
[----:B------:R5:W-:Y:S01]  /*10990*/  MUFU.EX2 R174, R30 ;  /* 0x0000001e00ae7308 */ /* 0x000be20000000800 */
[C---:B-1----:R-:W-:Y:S02]  /*109a0*/  FMUL.FTZ R26, R0.reuse, R162 ;  /* 0x000000a2001a7220 */ /* 0x042fe40000410000 */
[----:B------:R-:W-:Y:S07]  /*109b0*/  FFMA.FTZ R0, R0, R251, R183 ;  /* 0x000000fb00007223 */ /* 0x000fee00000100b7 */
[----:B------:R1:W1:Y:S01]  /*109c0*/  MUFU.EX2 R205, R29 ;  /* 0x0000001d00cd7308 */ /* 0x0002620000000800 */
[-C--:B------:R-:W-:Y:S03]  /*109d0*/  HMMA.16816.F32.BF16 R24, R140, R178.reuse, R24 ;  /* 0x000000b28c18723c */ /* 0x080fe60000041818 */
[----:B----4-:R-:W-:Y:S02]  /*109e0*/  FMUL.FTZ R28, R133, R164 ;  /* 0x000000a4851c7220 */ /* 0x010fe40000410000 */
[----:B------:R-:W-:Y:S03]  /*109f0*/  FADD.FTZ R0, R186, R0 ;  /* 0x00000000ba007221 */ /* 0x000fe60000010000 */
[C---:B------:R-:W-:Y:S01]  /*10a00*/  HMMA.16816.F32.BF16 R100, R136.reuse, R178, R100 ;  /* 0x000000b28864723c */ /* 0x040fe20000041864 */
[----:B------:R4:W-:Y:S03]  /*10a10*/  MUFU.EX2 R204, R36 ;  /* 0x0000002400cc7308 */ /* 0x0009e60000000800 */
[----:B------:R-:W-:Y:S02]  /*10a20*/  FADD.FTZ R0, R185, R0 ;  /* 0x00000000b9007221 */ /* 0x000fe40000010000 */
[C---:B-----5:R-:W-:Y:S05]  /*10a30*/  FMUL.FTZ R30, R132.reuse, R166 ;  /* 0x000000a6841e7220 */ /* 0x060fea0000410000 */
[----:B------:R5:W-:Y:S01]  /*10a40*/  MUFU.EX2 R203, R37 ;  /* 0x0000002500cb7308 */ /* 0x000be20000000800 */
[C---:B-1----:R-:W-:Y:S09]  /*10a50*/  FMUL.FTZ R29, R133.reuse, R165 ;  /* 0x000000a5851d7220 */ /* 0x042ff20000410000 */
[----:B------:R1:W-:Y:S01]  /*10a60*/  MUFU.EX2 R189, R55 ;  /* 0x0000003700bd7308 */ /* 0x0003e20000000800 */
[-C--:B------:R-:W-:Y:S03]  /*10a70*/  HMMA.16816.F32.BF16 R28, R136, R144.reuse, R28 ;  /* 0x00000090881c723c */ /* 0x080fe6000004181c */
[C---:B----4-:R-:W-:Y:S05]  /*10a80*/  FMUL.FTZ R36, R133.reuse, R168 ;  /* 0x000000a885247220 */ /* 0x050fea0000410000 */
[C---:B------:R-:W-:Y:S01]  /*10a90*/  HMMA.16816.F32.BF16 R104, R140.reuse, R144, R104 ;  /* 0x000000908c68723c */ /* 0x040fe20000041868 */
[----:B------:R-:W-:Y:S03]  /*10aa0*/  MUFU.EX2 R191, R64 ;  /* 0x0000004000bf7308 */ /* 0x000fe60000000800 */
[C---:B-----5:R-:W-:Y:S04]  /*10ab0*/  FMUL.FTZ R37, R133.reuse, R169 ;  /* 0x000000a985257220 */ /* 0x060fe80000410000 */
[-C--:B------:R-:W-:Y:S03]  /*10ac0*/  HMMA.16816.F32.BF16 R108, R140, R146.reuse, R108 ;  /* 0x000000928c6c723c */ /* 0x080fe6000004186c */
[----:B------:R-:W-:Y:S01]  /*10ad0*/  MUFU.EX2 R192, R65 ;  /* 0x0000004100c07308 */ /* 0x000fe20000000800 */
[----:B---3--:R-:W-:Y:S01]  /*10ae0*/  FFMA.FTZ R133, R133, R153, R241 ;  /* 0x0000009985857223 */ /* 0x008fe200000100f1 */
[----:B-1----:R-:W-:Y:S03]  /*10af0*/  LDSM.16.MT88.4 R52, [R216+0x1100] ;  /* 0x00110000d834783b */ /* 0x002fe60000004200 */
[C---:B------:R-:W-:Y:S05]  /*10b00*/  HMMA.16816.F32.BF16 R112, R136.reuse, R146, R112 ;  /* 0x000000928870723c */ /* 0x040fea0000041870 */
[----:B------:R1:W-:Y:S01]  /*10b10*/  MUFU.EX2 R167, R38 ;  /* 0x0000002600a77308 */ /* 0x0003e20000000800 */
[----:B------:R-:W3:Y:S02]  /*10b20*/  LDSM.16.MT88.4 R144, [R213+0x900] ;  /* 0x00090000d590783b */ /* 0x000ee40000004200 */
[-C--:B------:R-:W-:Y:S07]  /*10b30*/  HMMA.16816.F32.BF16 R116, R136, R148.reuse, R116 ;  /* 0x000000948874723c */ /* 0x080fee0000041874 */
[----:B------:R4:W-:Y:S01]  /*10b40*/  MUFU.EX2 R200, R39 ;  /* 0x0000002700c87308 */ /* 0x0009e20000000800 */
[C---:B------:R-:W-:Y:S08]  /*10b50*/  HMMA.16816.F32.BF16 R120, R140.reuse, R148, R120 ;  /* 0x000000948c78723c */ /* 0x040ff00000041878 */
[-C--:B------:R-:W-:Y:S01]  /*10b60*/  HMMA.16816.F32.BF16 R124, R140, R150.reuse, R124 ;  /* 0x000000968c7c723c */ /* 0x080fe2000004187c */
[----:B------:R5:W3:Y:S01]  /*10b70*/  MUFU.EX2 R165, R134 ;  /* 0x0000008600a57308 */ /* 0x000ae20000000800 */
[----:B------:R-:W3:Y:S02]  /*10b80*/  LDSM.16.MT88.4 R140, [R216+0x900] ;  /* 0x00090000d88c783b */ /* 0x000ee40000004200 */
[C---:B-1----:R-:W-:Y:S07]  /*10b90*/  FMUL.FTZ R38, R132.reuse, R170 ;  /* 0x000000aa84267220 */ /* 0x042fee0000410000 */
[----:B------:R1:W-:Y:S01]  /*10ba0*/  MUFU.EX2 R202, R48 ;  /* 0x0000003000ca7308 */ /* 0x0003e20000000800 */
[C---:B----4-:R-:W-:Y:S02]  /*10bb0*/  FMUL.FTZ R39, R132.reuse, R171 ;  /* 0x000000ab84277220 */ /* 0x050fe40000410000 */
[----:B--2---:R-:W-:Y:S07]  /*10bc0*/  FFMA.FTZ R132, R132, R152, R240 ;  /* 0x0000009884847223 */ /* 0x004fee00000100f0 */
[----:B------:R2:W4:Y:S01]  /*10bd0*/  MUFU.EX2 R201, R49 ;  /* 0x0000003100c97308 */ /* 0x0005220000000800 */
[----:B------:R-:W-:Y:S01]  /*10be0*/  HMMA.16816.F32.BF16 R36, R136, R150, R36 ;  /* 0x000000968824723c */ /* 0x000fe20000041824 */
[----:B------:R-:W4:Y:S03]  /*10bf0*/  LDSM.16.MT88.4 R148, [R214+0x900] ;  /* 0x00090000d694783b */ /* 0x000f260000004200 */
[----:B-----5:R-:W-:Y:S01]  /*10c00*/  FFMA.FTZ R134, R51, c[0x0][0x2d0], -R181 ;  /* 0x0000b40033867a23 */ /* 0x020fe200000108b5 */
[----:B------:R-:W-:Y:S02]  /*10c10*/  F2FP.BF16.PACK_AB R51, R232, R211 ;  /* 0x000000d3e833723e */ /* 0x000fe400000010ff */
[----:B------:R-:W-:Y:S02]  /*10c20*/  F2FP.BF16.PACK_AB R136, R207, R208 ;  /* 0x000000d0cf88723e */ /* 0x000fe400000010ff */
[----:B------:R5:W-:Y:S03]  /*10c30*/  MUFU.EX2 R199, R50 ;  /* 0x0000003200c77308 */ /* 0x000be60000000800 */
[----:B------:R-:W-:Y:S02]  /*10c40*/  F2FP.BF16.PACK_AB R138, R205, R206 ;  /* 0x000000cecd8a723e */ /* 0x000fe400000010ff */
[----:B-1----:R-:W-:Y:S02]  /*10c50*/  F2FP.BF16.PACK_AB R48, R235, R236 ;  /* 0x000000eceb30723e */ /* 0x002fe400000010ff */
[----:B------:R-:W-:Y:S02]  /*10c60*/  F2FP.BF16.PACK_AB R137, R175, R182 ;  /* 0x000000b6af89723e */ /* 0x000fe400000010ff */
[----:B---3--:R-:W-:Y:S01]  /*10c70*/  F2FP.BF16.PACK_AB R139, R165, R174 ;  /* 0x000000aea58b723e */ /* 0x008fe200000010ff */
[----:B------:R-:W-:Y:S01]  /*10c80*/  MUFU.EX2 R187, R66 ;  /* 0x0000004200bb7308 */ /* 0x000fe20000000800 */
[----:B--2---:R-:W-:Y:S09]  /*10c90*/  F2FP.BF16.PACK_AB R49, R210, R209 ;  /* 0x000000d1d231723e */ /* 0x004ff200000010ff */
[----:B------:R1:W-:Y:S01]  /*10ca0*/  MUFU.EX2 R188, R67 ;  /* 0x0000004300bc7308 */ /* 0x0003e20000000800 */
[----:B-----5:R-:W-:Y:S09]  /*10cb0*/  F2FP.BF16.PACK_AB R50, R233, R234 ;  /* 0x000000eae932723e */ /* 0x020ff200000010ff */
[----:B------:R-:W-:Y:S01]  /*10cc0*/  MUFU.EX2 R177, R56 ;  /* 0x0000003800b17308 */ /* 0x000fe20000000800 */
[-C--:B------:R-:W-:Y:S08]  /*10cd0*/  HMMA.16816.F32.BF16 R4, R48, R144.reuse, R4 ;  /* 0x000000903004723c */ /* 0x080ff00000041804 */
[C---:B------:R-:W-:Y:S01]  /*10ce0*/  HMMA.16816.F32.BF16 R8, R136.reuse, R144, R8 ;  /* 0x000000908808723c */ /* 0x040fe20000041808 */
[----:B------:R-:W-:Y:S01]  /*10cf0*/  MUFU.EX2 R179, R57 ;  /* 0x0000003900b37308 */ /* 0x000fe20000000800 */
[----:B-1----:R-:W-:Y:S06]  /*10d00*/  LDSM.16.MT88.4 R64, [R214+0x1100] ;  /* 0x00110000d640783b */ /* 0x002fec0000004200 */
[-C--:B------:R-:W-:Y:S03]  /*10d10*/  HMMA.16816.F32.BF16 R12, R136, R146.reuse, R12 ;  /* 0x00000092880c723c */ /* 0x080fe6000004180c */
[----:B------:R-:W1:Y:S05]  /*10d20*/  MUFU.EX2 R198, R134 ;  /* 0x0000008600c67308 */ /* 0x000e6a0000000800 */
[C---:B------:R-:W-:Y:S01]  /*10d30*/  HMMA.16816.F32.BF16 R16, R48.reuse, R146, R16 ;  /* 0x000000923010723c */ /* 0x040fe20000041810 */
[----:B------:R-:W2:Y:S04]  /*10d40*/  LDSM.16.MT88.4 R144, [R215+0x900] ;  /* 0x00090000d790783b */ /* 0x000ea80000004200 */
[----:B------:R3:W-:Y:S03]  /*10d50*/  MUFU.EX2 R134, R47 ;  /* 0x0000002f00867308 */ /* 0x0007e60000000800 */
[-C--:B------:R-:W-:Y:S07]  /*10d60*/  HMMA.16816.F32.BF16 R20, R48, R140.reuse, R20 ;  /* 0x0000008c3014723c */ /* 0x080fee0000041814 */
[----:B------:R5:W-:Y:S01]  /*10d70*/  MUFU.EX2 R166, R40 ;  /* 0x0000002800a67308 */ /* 0x000be20000000800 */
[C---:B------:R-:W-:Y:S08]  /*10d80*/  HMMA.16816.F32.BF16 R32, R136.reuse, R140, R32 ;  /* 0x0000008c8820723c */ /* 0x040ff00000041820 */
[-C--:B------:R-:W-:Y:S01]  /*10d90*/  HMMA.16816.F32.BF16 R24, R136, R142.reuse, R24 ;  /* 0x0000008e8818723c */ /* 0x080fe20000041818 */
[----:B------:R1:W1:Y:S01]  /*10da0*/  MUFU.EX2 R197, R41 ;  /* 0x0000002900c57308 */ /* 0x0002620000000800 */
[----:B---3--:R-:W3:Y:S06]  /*10db0*/  LDSM.16.MT88.4 R44, [R213+0x1100] ;  /* 0x00110000d52c783b */ /* 0x008eec0000004200 */
[C---:B------:R-:W-:Y:S03]  /*10dc0*/  HMMA.16816.F32.BF16 R100, R48.reuse, R142, R100 ;  /* 0x0000008e3064723c */ /* 0x040fe60000041864 */
[----:B------:R2:W-:Y:S01]  /*10dd0*/  MUFU.EX2 R164, R42 ;  /* 0x0000002a00a47308 */ /* 0x0005e20000000800 */
[----:B-----5:R-:W-:Y:S04]  /*10de0*/  F2FP.BF16.PACK_AB R40, R203, R204 ;  /* 0x000000cccb28723e */ /* 0x020fe800000010ff */
[-C--:B----4-:R-:W-:Y:S05]  /*10df0*/  HMMA.16816.F32.BF16 R28, R48, R148.reuse, R28 ;  /* 0x00000094301c723c */ /* 0x090fea000004181c */
[----:B------:R4:W5:Y:S03]  /*10e00*/  MUFU.EX2 R173, R43 ;  /* 0x0000002b00ad7308 */ /* 0x0009660000000800 */
[C---:B------:R-:W-:Y:S04]  /*10e10*/  HMMA.16816.F32.BF16 R104, R136.reuse, R148, R104 ;  /* 0x000000948868723c */ /* 0x040fe80000041868 */
[----:B-1----:R-:W-:Y:S03]  /*10e20*/  F2FP.BF16.PACK_AB R41, R200, R167 ;  /* 0x000000a7c829723e */ /* 0x002fe600000010ff */
[----:B------:R-:W-:Y:S01]  /*10e30*/  MUFU.EX2 R178, R60 ;  /* 0x0000003c00b27308 */ /* 0x000fe20000000800 */
[-C--:B------:R-:W-:Y:S04]  /*10e40*/  HMMA.16816.F32.BF16 R108, R136, R150.reuse, R108 ;  /* 0x00000096886c723c */ /* 0x080fe8000004186c */
[----:B--2---:R-:W-:Y:S04]  /*10e50*/  F2FP.BF16.PACK_AB R42, R201, R202 ;  /* 0x000000cac92a723e */ /* 0x004fe800000010ff */
[C---:B------:R-:W-:Y:S01]  /*10e60*/  HMMA.16816.F32.BF16 R112, R48.reuse, R150, R112 ;  /* 0x000000963070723c */ /* 0x040fe20000041870 */
[----:B------:R-:W-:Y:S01]  /*10e70*/  LDSM.16.MT88.4 R148, [R213+0x2900] ;  /* 0x00290000d594783b */ /* 0x000fe20000004200 */
[----:B------:R-:W-:Y:S02]  /*10e80*/  MUFU.EX2 R60, R59 ;  /* 0x0000003b003c7308 */ /* 0x000fe40000000800 */
[----:B----4-:R-:W-:Y:S04]  /*10e90*/  F2FP.BF16.PACK_AB R43, R198, R199 ;  /* 0x000000c7c62b723e */ /* 0x010fe800000010ff */
[-C--:B------:R-:W-:Y:S04]  /*10ea0*/  HMMA.16816.F32.BF16 R116, R48, R144.reuse, R116 ;  /* 0x000000903074723c */ /* 0x080fe80000041874 */
[----:B------:R-:W-:Y:S04]  /*10eb0*/  MUFU.EX2 R176, R61 ;  /* 0x0000003d00b07308 */ /* 0x000fe80000000800 */
[C---:B------:R-:W-:Y:S06]  /*10ec0*/  HMMA.16816.F32.BF16 R120, R136.reuse, R144, R120 ;  /* 0x000000908878723c */ /* 0x040fec0000041878 */
[----:B------:R1:W2:Y:S02]  /*10ed0*/  MUFU.EX2 R61, R58 ;  /* 0x0000003a003d7308 */ /* 0x0002a40000000800 */
[-C--:B------:R-:W-:Y:S08]  /*10ee0*/  HMMA.16816.F32.BF16 R124, R136, R146.reuse, R124 ;  /* 0x00000092887c723c */ /* 0x080ff0000004187c */
[----:B------:R-:W-:Y:S01]  /*10ef0*/  HMMA.16816.F32.BF16 R36, R48, R146, R36 ;  /* 0x000000923024723c */ /* 0x000fe20000041824 */
[----:B------:R-:W-:Y:S06]  /*10f00*/  MUFU.EX2 R97, R97 ;  /* 0x0000006100617308 */ /* 0x000fec0000000800 */
[----:B------:R-:W-:Y:S01]  /*10f10*/  F2FP.BF16.PACK_AB R48, R197, R166 ;  /* 0x000000a6c530723e */ /* 0x000fe200000010ff */
[-C--:B---3--:R-:W-:Y:S03]  /*10f20*/  HMMA.16816.F32.BF16 R4, R40, R44.reuse, R4 ;  /* 0x0000002c2804723c */ /* 0x088fe60000041804 */
[----:B------:R-:W-:Y:S02]  /*10f30*/  MUFU.EX2 R99, R99 ;  /* 0x0000006300637308 */ /* 0x000fe40000000800 */
[----:B------:R-:W-:Y:S01]  /*10f40*/  F2FP.BF16.PACK_AB R50, R195, R196 ;  /* 0x000000c4c332723e */ /* 0x000fe200000010ff */
[----:B-1----:R-:W-:Y:S01]  /*10f50*/  LDSM.16.MT88.4 R56, [R214+0x1900] ;  /* 0x00190000d638783b */ /* 0x002fe20000004200 */
[----:B-----5:R-:W-:Y:S02]  /*10f60*/  F2FP.BF16.PACK_AB R49, R173, R164 ;  /* 0x000000a4ad31723e */ /* 0x020fe400000010ff */
[----:B------:R-:W-:Y:S04]  /*10f70*/  F2FP.BF16.PACK_AB R51, R134, R172 ;  /* 0x000000ac8633723e */ /* 0x000fe800000010ff */
[----:B------:R-:W-:Y:S03]  /*10f80*/  MUFU.EX2 R93, R93 ;  /* 0x0000005d005d7308 */ /* 0x000fe60000000800 */
[C---:B------:R-:W-:Y:S07]  /*10f90*/  HMMA.16816.F32.BF16 R8, R48.reuse, R44, R8 ;  /* 0x0000002c3008723c */ /* 0x040fee0000041808 */
[----:B------:R-:W-:Y:S01]  /*10fa0*/  MUFU.EX2 R62, R62 ;  /* 0x0000003e003e7308 */ /* 0x000fe20000000800 */
[-C--:B------:R-:W-:Y:S08]  /*10fb0*/  HMMA.16816.F32.BF16 R12, R48, R46.reuse, R12 ;  /* 0x0000002e300c723c */ /* 0x080ff0000004180c */
[C---:B------:R-:W-:Y:S01]  /*10fc0*/  HMMA.16816.F32.BF16 R16, R40.reuse, R46, R16 ;  /* 0x0000002e2810723c */ /* 0x040fe20000041810 */
[----:B------:R-:W1:Y:S01]  /*10fd0*/  LDSM.16.MT88.4 R44, [R215+0x1100] ;  /* 0x00110000d72c783b */ /* 0x000e620000004200 */
[----:B------:R-:W3:Y:S06]  /*10fe0*/  MUFU.EX2 R63, R63 ;  /* 0x0000003f003f7308 */ /* 0x000eec0000000800 */
[-C--:B------:R-:W-:Y:S04]  /*10ff0*/  HMMA.16816.F32.BF16 R20, R40, R52.reuse, R20 ;  /* 0x000000342814723c */ /* 0x080fe80000041814 */
[----:B------:R-:W-:Y:S04]  /*11000*/  MUFU.EX2 R68, R68 ;  /* 0x0000004400447308 */ /* 0x000fe80000000800 */
        /* <DEDUP_REMOVED lines=48> */
[----:B------:R-:W3:Y:S03]  /*11310*/  MUFU.EX2 R85, R85 ;  /* 0x0000005500557308 */ /* 0x000ee60000000800 */
[C---:B------:R-:W-:Y:S07]  /*11320*/  HMMA.16816.F32.BF16 R104, R44.reuse, R56, R104 ;  /* 0x000000382c68723c */ /* 0x040fee0000041868 */
[----:B------:R-:W4:Y:S01]  /*11330*/  MUFU.EX2 R96, R96 ;  /* 0x0000006000607308 */ /* 0x000f220000000800 */
[-C--:B------:R-:W-:Y:S08]  /*11340*/  HMMA.16816.F32.BF16 R108, R44, R58.reuse, R108 ;  /* 0x0000003a2c6c723c */ /* 0x080ff0000004186c */
[C---:B------:R-:W-:Y:S01]  /*11350*/  HMMA.16816.F32.BF16 R112, R40.reuse, R58, R112 ;  /* 0x0000003a2870723c */ /* 0x040fe20000041870 */
[----:B------:R-:W-:Y:S01]  /*11360*/  LDSM.16.MT88.4 R56, [R214+0x2100] ;  /* 0x00210000d638783b */ /* 0x000fe20000004200 */
[----:B------:R-:W-:Y:S02]  /*11370*/  MUFU.EX2 R86, R86 ;  /* 0x0000005600567308 */ /* 0x000fe40000000800 */
[----:B---3--:R-:W-:Y:S04]  /*11380*/  F2FP.BF16.PACK_AB R168, R85, R84 ;  /* 0x0000005455a8723e */ /* 0x008fe800000010ff */
[-C--:B--2---:R-:W-:Y:S04]  /*11390*/  HMMA.16816.F32.BF16 R116, R40, R52.reuse, R116 ;  /* 0x000000342874723c */ /* 0x084fe80000041874 */
[----:B------:R-:W2:Y:S01]  /*113a0*/  MUFU.EX2 R87, R87 ;  /* 0x0000005700577308 */ /* 0x000ea20000000800 */
[----:B----4-:R-:W-:Y:S03]  /*113b0*/  F2FP.BF16.PACK_AB R170, R97, R96 ;  /* 0x0000006061aa723e */ /* 0x010fe600000010ff */
[C---:B------:R-:W-:Y:S06]  /*113c0*/  HMMA.16816.F32.BF16 R120, R44.reuse, R52, R120 ;  /* 0x000000342c78723c */ /* 0x040fec0000041878 */
[----:B------:R-:W3:Y:S02]  /*113d0*/  MUFU.EX2 R98, R98 ;  /* 0x0000006200627308 */ /* 0x000ee40000000800 */
        /* <DEDUP_REMOVED lines=13> */
[----:B--2---:R-:W-:Y:S02]  /*114b0*/  F2FP.BF16.PACK_AB R169, R87, R86 ;  /* 0x0000005657a9723e */ /* 0x004fe400000010ff */
[----:B---3--:R-:W-:Y:S01]  /*114c0*/  F2FP.BF16.PACK_AB R171, R99, R98 ;  /* 0x0000006263ab723e */ /* 0x008fe200000010ff */
[-C--:B-1----:R-:W-:Y:S01]  /*114d0*/  HMMA.16816.F32.BF16 R4, R40, R48.reuse, R4 ;  /* 0x000000302804723c */ /* 0x082fe20000041804 */
[----:B------:R-:W-:Y:S07]  /*114e0*/  MUFU.EX2 R94, R94 ;  /* 0x0000005e005e7308 */ /* 0x000fee0000000800 */
[C---:B------:R-:W-:Y:S03]  /*114f0*/  HMMA.16816.F32.BF16 R8, R44.reuse, R48, R8 ;  /* 0x000000302c08723c */ /* 0x040fe60000041808 */
[----:B------:R-:W-:Y:S05]  /*11500*/  MUFU.EX2 R88, R88 ;  /* 0x0000005800587308 */ /* 0x000fea0000000800 */
[-C--:B------:R-:W-:Y:S05]  /*11510*/  HMMA.16816.F32.BF16 R12, R44, R50.reuse, R12 ;  /* 0x000000322c0c723c */ /* 0x080fea000004180c */
[----:B------:R-:W1:Y:S03]  /*11520*/  MUFU.EX2 R89, R89 ;  /* 0x0000005900597308 */ /* 0x000e660000000800 */
[C---:B------:R-:W-:Y:S01]  /*11530*/  HMMA.16816.F32.BF16 R16, R40.reuse, R50, R16 ;  /* 0x000000322810723c */ /* 0x040fe20000041810 */
[----:B------:R-:W2:Y:S06]  /*11540*/  LDSM.16.MT88.4 R48, [R215+0x2100] ;  /* 0x00210000d730783b */ /* 0x000eac0000004200 */
[----:B------:R-:W3:Y:S01]  /*11550*/  MUFU.EX2 R90, R90 ;  /* 0x0000005a005a7308 */ /* 0x000ee20000000800 */
[-C--:B----4-:R-:W-:Y:S08]  /*11560*/  HMMA.16816.F32.BF16 R20, R40, R52.reuse, R20 ;  /* 0x000000342814723c */ /* 0x090ff00000041814 */
[C---:B------:R-:W-:Y:S08]  /*11570*/  HMMA.16816.F32.BF16 R32, R44.reuse, R52, R32 ;  /* 0x000000342c20723c */ /* 0x040ff00000041820 */
[-C--:B------:R-:W-:Y:S08]  /*11580*/  HMMA.16816.F32.BF16 R24, R44, R54.reuse, R24 ;  /* 0x000000362c18723c */ /* 0x080ff00000041818 */
[C---:B------:R-:W-:Y:S01]  /*11590*/  HMMA.16816.F32.BF16 R100, R40.reuse, R54, R100 ;  /* 0x000000362864723c */ /* 0x040fe20000041864 */
[----:B------:R-:W4:Y:S07]  /*115a0*/  LDSM.16.MT88.4 R52, [R216+0x2900] ;  /* 0x00290000d834783b */ /* 0x000f2e0000004200 */
[-C--:B------:R-:W-:Y:S08]  /*115b0*/  HMMA.16816.F32.BF16 R28, R40, R56.reuse, R28 ;  /* 0x00000038281c723c */ /* 0x080ff0000004181c */
[C---:B------:R-:W-:Y:S01]  /*115c0*/  HMMA.16816.F32.BF16 R104, R44.reuse, R56, R104 ;  /* 0x000000382c68723c */ /* 0x040fe20000041868 */
[----:B------:R5:W1:Y:S07]  /*115d0*/  MUFU.EX2 R56, R2 ;  /* 0x0000000200387308 */ /* 0x000a6e0000000800 */
[-C--:B------:R-:W-:Y:S08]  /*115e0*/  HMMA.16816.F32.BF16 R108, R44, R58.reuse, R108 ;  /* 0x0000003a2c6c723c */ /* 0x080ff0000004186c */
[C---:B------:R-:W-:Y:S08]  /*115f0*/  HMMA.16816.F32.BF16 R112, R40.reuse, R58, R112 ;  /* 0x0000003a2870723c */ /* 0x040ff00000041870 */
[-C--:B--2---:R-:W-:Y:S04]  /*11600*/  HMMA.16816.F32.BF16 R116, R40, R48.reuse, R116 ;  /* 0x000000302874723c */ /* 0x084fe80000041874 */
[----:B-----5:R-:W-:Y:S01]  /*11610*/  FADD.FTZ R2, R238, R131 ;  /* 0x00000083ee027221 */ /* 0x020fe20000010000 */
[----:B------:R-:W-:Y:S03]  /*11620*/  MOV R131, R129 ;  /* 0x0000008100837202 */ /* 0x000fe60000000f00 */
[----:B------:R-:W-:Y:S01]  /*11630*/  FADD.FTZ R2, R239, R2 ;  /* 0x00000002ef027221 */ /* 0x000fe20000010000 */
[C---:B------:R-:W-:Y:S08]  /*11640*/  HMMA.16816.F32.BF16 R120, R44.reuse, R48, R120 ;  /* 0x000000302c78723c */ /* 0x040ff00000041878 */
[-C--:B------:R-:W-:Y:S08]  /*11650*/  HMMA.16816.F32.BF16 R124, R44, R50.reuse, R124 ;  /* 0x000000322c7c723c */ /* 0x080ff0000004187c */
[----:B------:R-:W-:Y:S07]  /*11660*/  HMMA.16816.F32.BF16 R36, R40, R50, R36 ;  /* 0x000000322824723c */ /* 0x000fee0000041824 */
[----:B-1----:R-:W-:Y:S01]  /*11670*/  F2FP.BF16.PACK_AB R40, R89, R88 ;  /* 0x000000585928723e */ /* 0x002fe200000010ff */
        /* <DEDUP_REMOVED lines=116> */
.L_x_1017:
        /* <DEDUP_REMOVED lines=19> */
.L_x_1036:
[----:B------:R-:W-:Y:S04]  /*11ef0*/  DEPBAR.LE SB0, 0x0 ;  /* 0x000080000000791a */ /* 0x000fe80000000000 */
[----:B------:R-:W-:Y:S01]  /*11f00*/  BAR.SYNC.DEFER_BLOCKING 0x0 ;  /* 0x0000000000007b1d */ /* 0x000fe20000010000 */
[C---:B------:R-:W-:Y:S01]  /*11f10*/  ISETP.GT.AND P4, PT, R229.reuse, UR4, PT ;  /* 0x00000004e5007c0c */ /* 0x040fe2000bf84270 */
[C---:B------:R-:W-:Y:S01]  /*11f20*/  IMAD R0, R229.reuse, UR15, RZ ;  /* 0x0000000fe5007c24 */ /* 0x040fe2000f8e02ff */
[----:B------:R-:W-:Y:S05]  /*11f30*/  SHF.R.S32.HI R128, RZ, 0x1f, R229 ;  /* 0x0000001fff807819 */ /* 0x000fea00000114e5 */
[----:B------:R-:W-:Y:S01]  /*11f40*/  IMAD R0, R128, UR18, R0 ;  /* 0x0000001280007c24 */ /* 0x000fe2000f8e0200 */
[----:B------:R-:W-:Y:S06]  /*11f50*/  LDSM.16.M88.4 R96, [R219+0x6100] ;  /* 0x00610000db60783b */ /* 0x000fec0000000200 */
[----:B--2---:R-:W2:Y:S06]  /*11f60*/  LDSM.16.M88.4 R16, [R212+0x3100] ;  /* 0x00310000d410783b */ /* 0x004eac0000000200 */
[----:B------:R-:W3:Y:S06]  /*11f70*/  LDSM.16.M88.4 R92, [R219+0x8100] ;  /* 0x00810000db5c783b */ /* 0x000eec0000000200 */
[----:B-1----:R-:W4:Y:S06]  /*11f80*/  LDL.64 R2, [R1] ;  /* 0x0000000001027983 */ /* 0x002f2c0000100a00 */
[----:B------:R-:W1:Y:S06]  /*11f90*/  LDSM.16.M88.4 R32, [R212+0x3900] ;  /* 0x00390000d420783b */ /* 0x000e6c0000000200 */
[----:B------:R-:W5:Y:S06]  /*11fa0*/  LDL.64 R234, [R1+0x20] ;  /* 0x0000200001ea7983 */ /* 0x000f6c0000100a00 */
[----:B------:R-:W1:Y:S06]  /*11fb0*/  LDSM.16.M88.4 R48, [R212+0x4100] ;  /* 0x00410000d430783b */ /* 0x000e6c0000000200 */
[----:B------:R-:W5:Y:S01]  /*11fc0*/  LDL.64 R232, [R1+0x30] ;  /* 0x0000300001e87983 */ /* 0x000f620000100a00 */
        /* <DEDUP_REMOVED lines=76> */
[----:B--2---:R-:W-:Y:S02]  /*12490*/  IADD3 R128, P0, R188, UR9, RZ ;  /* 0x00000009bc807c10 */ /* 0x004fe4000ff1e0ff */
[----:B------:R-:W-:Y:S02]  /*124a0*/  @P4 IADD3 R0, R229, -0x1, RZ ;  /* 0xffffffffe5004810 */ /* 0x000fe40007ffe0ff */
[-C--:B------:R-:W-:Y:S04]  /*124b0*/  HMMA.16816.F32.BF16 R76, R184, R194.reuse, R76 ;  /* 0x000000c2b84c723c */ /* 0x080fe8000004184c */
[----:B------:R-:W-:Y:S02]  /*124c0*/  IADD3.X R129, R189, UR8, RZ, P0, !PT ;  /* 0x00000008bd817c10 */ /* 0x000fe400087fe4ff */
[----:B------:R-:W-:Y:S02]  /*124d0*/  PLOP3.LUT P0, PT, PT, PT, UP1, 0x80, 0x0 ;  /* 0x000000000000781c */ /* 0x000fe40003f0f018 */
[C---:B------:R-:W-:Y:S01]  /*124e0*/  HMMA.16816.F32.BF16 R80, R176.reuse, R194, R80 ;  /* 0x000000c2b050723c */ /* 0x040fe20000041850 */
[----:B------:R2:W-:Y:S03]  /*124f0*/  LDGSTS.E.BYPASS.LTC128B.128 [R231+0x2900], [R128.64], !P3 ;  /* 0x0290000080e77fae */ /* 0x0005e6000d901d6c */
[----:B----4-:R-:W-:Y:S03]  /*12500*/  @P4 IMAD.WIDE.U32 R2, R0, c[0x0][0x1e0], RZ ;  /* 0x0000780000024a25 */ /* 0x010fe600078e00ff */
[----:B-1----:R-:W-:Y:S01]  /*12510*/  LDSM.16.M88.4 R200, [R218+0x3100] ;  /* 0x00310000dac8783b */ /* 0x002fe20000000200 */
[-C--:B------:R-:W-:Y:S05]  /*12520*/  HMMA.16816.F32.BF16 R84, R176, R196.reuse, R84 ;  /* 0x000000c4b054723c */ /* 0x080fea0000041854 */
[----:B---3--:R-:W1:Y:S03]  /*12530*/  LDSM.16.M88.4 R188, [R220+0x6100] ;  /* 0x00610000dcbc783b */ /* 0x008e660000000200 */
[C---:B------:R-:W-:Y:S03]  /*12540*/  HMMA.16816.F32.BF16 R88, R184.reuse, R196, R88 ;  /* 0x000000c4b858723c */ /* 0x040fe60000041858 */
[----:B------:R-:W3:Y:S05]  /*12550*/  LDSM.16.M88.4 R204, [R220+0x8100] ;  /* 0x00810000dccc783b */ /* 0x000eea0000000200 */
[-C--:B------:R-:W-:Y:S01]  /*12560*/  HMMA.16816.F32.BF16 R92, R184, R198.reuse, R92 ;  /* 0x000000c6b85c723c */ /* 0x080fe2000004185c */
[----:B------:R-:W0:Y:S03]  /*12570*/  LDGDEPBAR ;  /* 0x00000000000079af */ /* 0x000e260000000000 */
[----:B--2---:R-:W-:Y:S01]  /*12580*/  @P4 SHF.R.S32.HI R128, RZ, 0x1f, R0 ;  /* 0x0000001fff804819 */ /* 0x004fe20000011400 */
[----:B-----5:R-:W-:Y:S02]  /*12590*/  @P4 IMAD.MOV.U32 R129, RZ, RZ, R235 ;  /* 0x000000ffff814224 */ /* 0x020fe400078e00eb */
[----:B------:R-:W2:Y:S01]  /*125a0*/  LDSM.16.M88.4 R208, [R218+0x3900] ;  /* 0x00390000dad0783b */ /* 0x000ea20000000200 */
[----:B------:R-:W-:Y:S04]  /*125b0*/  HMMA.16816.F32.BF16 R96, R176, R198, R96 ;  /* 0x000000c6b060723c */ /* 0x000fe80000041860 */
[----:B------:R-:W-:Y:S01]  /*125c0*/  @P4 IMAD R128, R128, c[0x0][0x1e0], RZ ;  /* 0x0000780080804a24 */ /* 0x000fe200078e02ff */
[----:B------:R-:W4:Y:S03]  /*125d0*/  LDSM.16.M88.4 R172, [R218+0x4100] ;  /* 0x00410000daac783b */ /* 0x000f260000000200 */
[----:B------:R-:W-:Y:S03]  /*125e0*/  @P4 IMAD R128, R0, c[0x0][0x1e4], R128 ;  /* 0x0000790000804a24 */ /* 0x000fe600078e0280 */
[----:B------:R-:W5:Y:S01]  /*125f0*/  LDSM.16.M88.4 R180, [R218+0x4900] ;  /* 0x00490000dab4783b */ /* 0x000f620000000200 */
        /* <DEDUP_REMOVED lines=12> */
[----:B------:R-:W-:Y:S03]  /*126c0*/  @P1 IMAD.HI.U32 R0, R135, c[0x0][0x2c8], RZ ;  /* 0x0000b20087001a27 */ /* 0x000fe600078e00ff */
[----:B------:R-:W-:Y:S01]  /*126d0*/  LDSM.16.M88.4 R196, [R221+0x8100] ;  /* 0x00810000ddc4783b */ /* 0x000fe20000000200 */
[-C--:B------:R-:W-:Y:S03]  /*126e0*/  HMMA.16816.F32.BF16 R12, R204, R202.reuse, R12 ;  /* 0x000000cacc0c723c */ /* 0x080fe6000004180c */
[----:B------:R-:W-:Y:S05]  /*126f0*/  @P0 SHF.R.U32.HI R135, RZ, c[0x0][0x2cc], R0 ;  /* 0x0000b300ff870a19 */ /* 0x000fea0000011600 */
        /* <DEDUP_REMOVED lines=35> */
[C---:B------:R-:W-:Y:S08]  /*12930*/  HMMA.16816.F32.BF16 R40, R196.reuse, R180, R40 ;  /* 0x000000b4c428723c */ /* 0x040ff00000041828 */
[-C--:B------:R-:W-:Y:S08]  /*12940*/  HMMA.16816.F32.BF16 R44, R196, R182.reuse, R44 ;  /* 0x000000b6c42c723c */ /* 0x080ff0000004182c */
[C---:B------:R-:W-:Y:S07]  /*12950*/  HMMA.16816.F32.BF16 R48, R172.reuse, R182, R48 ;  /* 0x000000b6ac30723c */ /* 0x040fee0000041830 */
[----:B------:R-:W-:Y:S01]  /*12960*/  @P4 IADD3 R182, P2, R2, UR16, RZ ;  /* 0x0000001002b64c10 */ /* 0x000fe2000ff5e0ff */
[-C--:B----4-:R-:W-:Y:S04]  /*12970*/  HMMA.16816.F32.BF16 R52, R172, R176.reuse, R52 ;  /* 0x000000b0ac34723c */ /* 0x090fe80000041834 */
[----:B------:R-:W-:Y:S02]  /*12980*/  @P4 IADD3.X R183, R3, UR17, RZ, P2, !PT ;  /* 0x0000001103b74c10 */ /* 0x000fe400097fe4ff */
[----:B------:R-:W-:Y:S02]  /*12990*/  @P4 IADD3 R128, P1, R182, UR16, RZ ;  /* 0x00000010b6804c10 */ /* 0x000fe4000ff3e0ff */
[C---:B------:R-:W-:Y:S04]  /*129a0*/  HMMA.16816.F32.BF16 R56, R196.reuse, R176, R56 ;  /* 0x000000b0c438723c */ /* 0x040fe80000041838 */
[----:B------:R-:W-:Y:S02]  /*129b0*/  @P4 IADD3.X R129, R183, UR17, RZ, P1, !PT ;  /* 0x00000011b7814c10 */ /* 0x000fe40008ffe4ff */
[----:B------:R-:W-:Y:S02]  /*129c0*/  @P4 IADD3 R180, P0, R128, UR16, RZ ;  /* 0x0000001080b44c10 */ /* 0x000fe4000ff1e0ff */
[-C--:B------:R-:W-:Y:S04]  /*129d0*/  HMMA.16816.F32.BF16 R60, R196, R178.reuse, R60 ;  /* 0x000000b2c43c723c */ /* 0x080fe8000004183c */
[----:B------:R-:W-:Y:S04]  /*129e0*/  @P4 IADD3.X R181, R129, UR17, RZ, P0, !PT ;  /* 0x0000001181b54c10 */ /* 0x000fe800087fe4ff */
        /* <DEDUP_REMOVED lines=14> */
[----:B------:R2:W-:Y:S06]  /*12ad0*/  @P4 LDGSTS.E.BYPASS.LTC128B.128 [R231+0x4100], [R128.64], !P3 ;  /* 0x0410000080e74fae */ /* 0x0005ec000d901d6c */
[----:B------:R3:W-:Y:S01]  /*12ae0*/  @P4 LDGSTS.E.BYPASS.LTC128B.128 [R231+0x4900], [R180.64], !P3 ;  /* 0x04900000b4e74fae */ /* 0x0007e2000d901d6c */
[C---:B------:R-:W-:Y:S04]  /*12af0*/  HMMA.16816.F32.BF16 R88, R196.reuse, R176, R88 ;  /* 0x000000b0c458723c */ /* 0x040fe80000041858 */
[----:B-1----:R-:W-:Y:S04]  /*12b00*/  @P4 IADD3 R2, P1, R180, UR16, RZ ;  /* 0x00000010b4024c10 */ /* 0x002fe8000ff3e0ff */
[-C--:B------:R-:W-:Y:S04]  /*12b10*/  HMMA.16816.F32.BF16 R92, R196, R178.reuse, R92 ;  /* 0x000000b2c45c723c */ /* 0x080fe8000004185c */
[----:B------:R-:W-:Y:S02]  /*12b20*/  @P4 IADD3.X R3, R181, UR17, RZ, P1, !PT ;  /* 0x00000011b5034c10 */ /* 0x000fe40008ffe4ff */
[----:B------:R-:W-:Y:S03]  /*12b30*/  @P4 IADD3 R176, P0, R2, UR16, RZ ;  /* 0x0000001002b04c10 */ /* 0x000fe6000ff1e0ff */
[----:B------:R1:W-:Y:S03]  /*12b40*/  @P4 LDGSTS.E.BYPASS.LTC128B.128 [R231+0x5100], [R2.64], !P3 ;  /* 0x0510000002e74fae */ /* 0x0003e6000d901d6c */
[----:B------:R-:W-:Y:S01]  /*12b50*/  @P4 IADD3.X R177, R3, UR17, RZ, P0, !PT ;  /* 0x0000001103b14c10 */ /* 0x000fe200087fe4ff */
[----:B------:R-:W-:Y:S01]  /*12b60*/  HMMA.16816.F32.BF16 R96, R172, R178, R96 ;  /* 0x000000b2ac60723c */ /* 0x000fe20000041860 */
[----:B------:R-:W-:Y:S03]  /*12b70*/  PLOP3.LUT P0, PT, PT, PT, UP0, 0x40, 0x0 ;  /* 0x000000000000781c */ /* 0x000fe60003f0e808 */
[----:B------:R3:W-:Y:S03]  /*12b80*/  @P4 LDGSTS.E.BYPASS.LTC128B.128 [R231+0x5900], [R176.64], !P3 ;  /* 0x05900000b0e74fae */ /* 0x0007e6000d901d6c */
[----:B------:R-:W-:Y:S03]  /*12b90*/  IMAD.U32 R173, RZ, RZ, UR12 ;  /* 0x0000000cffad7e24 */ /* 0x000fe6000f8e00ff */
[----:B--2---:R-:W2:Y:S06]  /*12ba0*/  SHFL.IDX PT, R129, R135, RZ, 0x1c1f ;  /* 0x001c1fff87817589 */ /* 0x004eac00000e0000 */
[----:B------:R-:W0:Y:S01]  /*12bb0*/  LDGDEPBAR ;  /* 0x00000000000079af */ /* 0x000e220000000000 */
[----:B-1----:R-:W-:Y:S04]  /*12bc0*/  IMAD R2, R229, -0x60, RZ ;  /* 0xffffffa0e5027824 */ /* 0x002fe800078e02ff */
[----:B------:R-:W-:Y:S01]  /*12bd0*/  IMAD.IADD R174, R2, 0x1, -R130 ;  /* 0x0000000102ae7824 */ /* 0x000fe200078e0a82 */
[----:B------:R-:W-:Y:S04]  /*12be0*/  IADD3 R0, -R130, 0x1, R2 ;  /* 0x0000000182007810 */ /* 0x000fe80007ffe102 */
[----:B------:R-:W-:Y:S04]  /*12bf0*/  IADD3 R173, -R173, UR7, R0 ;  /* 0x00000007adad7c10 */ /* 0x000fe8000fffe100 */
[C---:B------:R-:W-:Y:S02]  /*12c00*/  IADD3 R172, R173.reuse, c[0x0][0x328], RZ ;  /* 0x0000ca00adac7a10 */ /* 0x040fe40007ffe0ff */
[----:B------:R-:W-:Y:S03]  /*12c10*/  IADD3 R173, R173, UR10, RZ ;  /* 0x0000000aadad7c10 */ /* 0x000fe6000fffe0ff */
[--C-:B--2---:R-:W-:Y:S02]  /*12c20*/  IMAD.IADD R128, R172, 0x1, R129.reuse ;  /* 0x00000001ac807824 */ /* 0x104fe400078e0281 */
[----:B------:R-:W-:Y:S01]  /*12c30*/  IMAD.IADD R0, R173, 0x1, R129 ;  /* 0x00000001ad007824 */ /* 0x000fe200078e0281 */
[----:B------:R-:W-:-:S05]  /*12c40*/  @P0 BRA `(.L_x_1020) ;  /* 0x0000018000000947 */ /* 0x000fca0003800000 */
[----:B---3--:R-:W-:Y:S01]  /*12c50*/  IMAD.U32 R3, RZ, RZ, UR12 ;  /* 0x0000000cff037e24 */ /* 0x008fe2000f8e00ff */
        /* <DEDUP_REMOVED lines=13> */
.L_x_1022:
[----:B------:R-:W-:Y:S04]  /*12d30*/  MOV R129, c[0x0][0x32c] ;  /* 0x0000cb0000817a02 */ /* 0x000fe80000000f00 */
[----:B------:R-:W-:Y:S11]  /*12d40*/  ISETP.NE.AND P0, PT, R129, 0x1, PT ;  /* 0x000000018100780c */ /* 0x000ff60003f05270 */
[----:B------:R-:W-:Y:S02]  /*12d50*/  @!UPT UIADD3 URZ, URZ, URZ, URZ ;  /* 0x0000003f3f3ff290 */ /* 0x000fe4000fffe03f */
[----:B------:R-:W-:Y:S05]  /*12d60*/  @P0 IMAD.HI.U32 R129, R3, c[0x0][0x330], RZ ;  /* 0x0000cc0003810a27 */ /* 0x000fea00078e00ff */
[----:B------:R-:W-:Y:S02]  /*12d70*/  @P0 SHF.R.U32.HI R3, RZ, c[0x0][0x334], R129 ;  /* 0x0000cd00ff030a19 */ /* 0x000fe40000011681 */
.L_x_1023:
[----:B------:R-:W-:Y:S05]  /*12d80*/  BSYNC B0 ;  /* 0x0000000000007941 */ /* 0x000fea0003800000 */
.L_x_1021:
[----:B------:R-:W-:Y:S05]  /*12d90*/  IMAD R3, R3, c[0x0][0x32c], R174 ;  /* 0x0000cb0003037a24 */ /* 0x000fea00078e02ae */
[----:B------:R-:W-:Y:S02]  /*12da0*/  IADD3 R129, R3, c[0x0][0x32c], RZ ;  /* 0x0000cb0003817a10 */ /* 0x000fe40007ffe0ff */
[----:B------:R-:W-:Y:S02]  /*12db0*/  IMNMX R0, R0, R3, !PT ;  /* 0x0000000300007217 */ /* 0x000fe40007800200 */
[----:B------:R-:W-:Y:S02]  /*12dc0*/  IMNMX R128, R128, R129, PT ;  /* 0x0000008180807217 */ /* 0x000fe40003800200 */
.L_x_1020:
[----:B---3--:R-:W-:Y:S01]  /*12dd0*/  PLOP3.LUT P0, PT, PT, PT, UP0, 0x40, 0x0 ;  /* 0x000000000000781c */ /* 0x008fe20003f0e808 */
        /* <DEDUP_REMOVED lines=18> */
.L_x_1026:
[----:B------:R-:W-:Y:S04]  /*12f00*/  MOV R175, c[0x0][0x32c] ;  /* 0x0000cb0000af7a02 */ /* 0x000fe80000000f00 */
[----:B------:R-:W-:Y:S11]  /*12f10*/  ISETP.NE.AND P0, PT, R175, 0x1, PT ;  /* 0x00000001af00780c */ /* 0x000ff60003f05270 */
[----:B------:R-:W-:Y:S02]  /*12f20*/  @!UPT UIADD3 URZ, URZ, URZ, URZ ;  /* 0x0000003f3f3ff290 */ /* 0x000fe4000fffe03f */
[----:B------:R-:W-:Y:S05]  /*12f30*/  @P0 IMAD.HI.U32 R175, R130, c[0x0][0x330], RZ ;  /* 0x0000cc0082af0a27 */ /* 0x000fea00078e00ff */
[----:B------:R-:W-:Y:S02]  /*12f40*/  @P0 SHF.R.U32.HI R130, RZ, c[0x0][0x334], R175 ;  /* 0x0000cd00ff820a19 */ /* 0x000fe400000116af */
.L_x_1027:
[----:B------:R-:W-:Y:S05]  /*12f50*/  BSYNC B0 ;  /* 0x0000000000007941 */ /* 0x000fea0003800000 */
.L_x_1025:
[----:B------:R-:W-:Y:S05]  /*12f60*/  IMAD R130, R130, c[0x0][0x32c], R174 ;  /* 0x0000cb0082827a24 */ /* 0x000fea00078e02ae */
[----:B------:R-:W-:Y:S02]  /*12f70*/  IADD3 R175, R130, c[0x0][0x32c], RZ ;  /* 0x0000cb0082af7a10 */ /* 0x000fe40007ffe0ff */
[----:B------:R-:W-:Y:S02]  /*12f80*/  IMNMX R3, R3, R130, !PT ;  /* 0x0000008203037217 */ /* 0x000fe40007800200 */
[----:B------:R-:W-:Y:S02]  /*12f90*/  IMNMX R129, R129, R175, PT ;  /* 0x000000af81817217 */ /* 0x000fe40003800200 */
.L_x_1024:
[C---:B------:R-:W-:Y:S02]  /*12fa0*/  ISETP.GE.AND P0, PT, R2.reuse, 0x9, PT ;  /* 0x000000090200780c */ /* 0x040fe40003f06270 */
[----:B------:R-:W-:Y:S02]  /*12fb0*/  ISETP.GE.AND P1, PT, R2, 0x2, PT ;  /* 0x000000020200780c */ /* 0x000fe40003f26270 */
[----:B------:R-:W-:Y:S02]  /*12fc0*/  P2R R181, PR, RZ, 0x1 ;  /* 0x00000001ffb57803 */ /* 0x000fe40000000000 */
[C---:B------:R-:W-:Y:S02]  /*12fd0*/  ISETP.GT.AND P0, PT, R0.reuse, 0x8, !P0 ;  /* 0x000000080000780c */ /* 0x040fe40004704270 */
[----:B------:R-:W-:Y:S02]  /*12fe0*/  P2R R182, PR, RZ, 0x2 ;  /* 0x00000002ffb67803 */ /* 0x000fe40000000000 */
[----:B------:R-:W-:Y:S02]  /*12ff0*/  ISETP.GT.AND P1, PT, R0, 0x1, !P1 ;  /* 0x000000010000780c */ /* 0x000fe40004f24270 */
[----:B------:R-:W-:Y:S02]  /*13000*/  ISETP.GE.AND P2, PT, R2, 0x11, PT ;  /* 0x000000110200780c */ /* 0x000fe40003f46270 */
        /* <DEDUP_REMOVED lines=99> */
[----:B------:R-:W-:Y:S04]  /*13640*/  ISETP.LT.OR P0, PT, R128, 0x59, P0 ;  /* 0x000000598000780c */ /* 0x000fe80000701670 */
[----:B------:R-:W-:Y:S02]  /*13650*/  FSEL R246, R96, -INF , !P0 ;  /* 0xff80000060f67808 */ /* 0x000fe40004000000 */
[----:B------:R-:W-:Y:S04]  /*13660*/  ISETP.GT.AND P0, PT, R0, RZ, !P2 ;  /* 0x000000ff0000720c */ /* 0x000fe80005704270 */
[----:B------:R-:W-:Y:S04]  /*13670*/  ISETP.LT.OR P0, PT, R128, 0x1, P0 ;  /* 0x000000018000780c */ /* 0x000fe80000701670 */
[----:B------:R-:W-:Y:S02]  /*13680*/  FSEL R52, R4, -INF , !P0 ;  /* 0xff80000004347808 */ /* 0x000fe40004000000 */
[----:B------:R-:W-:Y:S01]  /*13690*/  ISETP.GE.AND P0, PT, R2, 0x5a, PT ;  /* 0x0000005a0200780c */ /* 0x000fe20003f06270 */
[----:B------:R-:W1:Y:S03]  /*136a0*/  SHFL.IDX PT, R4, R135, 0x2, 0x1c1f ;  /* 0x005c1f0087047f89 */ /* 0x000e6600000e0000 */
[----:B------:R-:W-:Y:S04]  /*136b0*/  ISETP.GT.AND P2, PT, R0, 0x59, !P0 ;  /* 0x000000590000780c */ /* 0x000fe80004744270 */
[----:B------:R-:W-:Y:S04]  /*136c0*/  ISETP.LT.OR P2, PT, R128, 0x5a, P2 ;  /* 0x0000005a8000780c */ /* 0x000fe80001741670 */
        /* <DEDUP_REMOVED lines=19> */
.L_x_1030:
[----:B------:R-:W-:Y:S04]  /*13800*/  MOV R49, c[0x0][0x32c] ;  /* 0x0000cb0000317a02 */ /* 0x000fe80000000f00 */
[----:B------:R-:W-:Y:S11]  /*13810*/  ISETP.NE.AND P2, PT, R49, 0x1, PT ;  /* 0x000000013100780c */ /* 0x000ff60003f45270 */
[----:B------:R-:W-:Y:S02]  /*13820*/  @!UPT UIADD3 URZ, URZ, URZ, URZ ;  /* 0x0000003f3f3ff290 */ /* 0x000fe4000fffe03f */
[----:B------:R-:W-:Y:S05]  /*13830*/  @P2 IMAD.HI.U32 R49, R4, c[0x0][0x330], RZ ;  /* 0x0000cc0004312a27 */ /* 0x000fea00078e00ff */
[----:B------:R-:W-:Y:S02]  /*13840*/  @P2 SHF.R.U32.HI R4, RZ, c[0x0][0x334], R49 ;  /* 0x0000cd00ff042a19 */ /* 0x000fe40000011631 */
.L_x_1031:
[----:B------:R-:W-:Y:S05]  /*13850*/  BSYNC B0 ;  /* 0x0000000000007941 */ /* 0x000fea0003800000 */
.L_x_1029:
[----:B------:R-:W-:Y:S05]  /*13860*/  IMAD R4, R4, c[0x0][0x32c], R174 ;  /* 0x0000cb0004047a24 */ /* 0x000fea00078e02ae */
[----:B------:R-:W-:Y:S02]  /*13870*/  IADD3 R49, R4, c[0x0][0x32c], RZ ;  /* 0x0000cb0004317a10 */ /* 0x000fe40007ffe0ff */
[----:B------:R-:W-:Y:S02]  /*13880*/  IMNMX R0, R0, R4, !PT ;  /* 0x0000000400007217 */ /* 0x000fe40007800200 */
[----:B------:R-:W-:Y:S02]  /*13890*/  IMNMX R2, R2, R49, PT ;  /* 0x0000003102027217 */ /* 0x000fe40003800200 */
.L_x_1028:
[----:B------:R-:W-:Y:S02]  /*138a0*/  ISETP.NE.AND P2, PT, R181, RZ, PT ;  /* 0x000000ffb500720c */ /* 0x000fe40003f45270 */
[----:B------:R-:W-:Y:S02]  /*138b0*/  P2R R49, PR, RZ, 0x8 ;  /* 0x00000008ff317803 */ /* 0x000fe40000000000 */
[----:B------:R-:W-:Y:S02]  /*138c0*/  ISETP.GT.AND P2, PT, R3, 0x8, !P2 ;  /* 0x000000080300780c */ /* 0x000fe40005744270 */
[----:B------:R-:W-:Y:S02]  /*138d0*/  ISETP.NE.AND P3, PT, R48, RZ, PT ;  /* 0x000000ff3000720c */ /* 0x000fe40003f65270 */
[----:B------:R-:W-:Y:S02]  /*138e0*/  ISETP.LT.OR P2, PT, R129, 0x9, P2 ;  /* 0x000000098100780c */ /* 0x000fe40001741670 */
[----:B------:R-:W-:Y:S02]  /*138f0*/  P2R R4, PR, RZ, 0x8 ;  /* 0x00000008ff047803 */ /* 0x000fe40000000000 */
        /* <DEDUP_REMOVED lines=61> */
[----:B------:R-:W-:Y:S02]  /*13cd0*/  ISETP.GT.AND P2, PT, R3, 0x48, !P3 ;  /* 0x000000480300780c */ /* 0x000fe40005f44270 */
[----:B------:R-:W-:Y:S02]  /*13ce0*/  ISETP.NE.AND P3, PT, R37, RZ, PT ;  /* 0x000000ff2500720c */ /* 0x000fe40003f65270 */
        /* <DEDUP_REMOVED lines=21> */
[----:B------:R-:W-:Y:S02]  /*13e40*/  ISETP.GT.AND P2, PT, R3, 0x59, !P0 ;  /* 0x000000590300780c */ /* 0x000fe40004744270 */
[----:B------:R-:W1:Y:S02]  /*13e50*/  SHFL.IDX PT, R3, R135, 0x3, 0x1c1f ;  /* 0x007c1f0087037f89 */ /* 0x000e6400000e0000 */
[----:B------:R-:W-:Y:S04]  /*13e60*/  ISETP.LT.OR P2, PT, R129, 0x5a, P2 ;  /* 0x0000005a8100780c */ /* 0x000fe80001741670 */
[----:B------:R-:W-:Y:S02]  /*13e70*/  FSEL R245, R99, -INF , !P2 ;  /* 0xff80000063f57808 */ /* 0x000fe40005000000 */
[----:B------:R-:W-:Y:S02]  /*13e80*/  ISETP.GT.AND P2, PT, R0, RZ, !P3 ;  /* 0x000000ff0000720c */ /* 0x000fe40005f44270 */
        /* <DEDUP_REMOVED lines=109> */
.L_x_1034:
[----:B------:R-:W-:Y:S04]  /*14560*/  MOV R4, c[0x0][0x32c] ;  /* 0x0000cb0000047a02 */ /* 0x000fe80000000f00 */
[----:B------:R-:W-:Y:S11]  /*14570*/  ISETP.NE.AND P2, PT, R4, 0x1, PT ;  /* 0x000000010400780c */ /* 0x000ff60003f45270 */
[----:B------:R-:W-:Y:S02]  /*14580*/  @!UPT UIADD3 URZ, URZ, URZ, URZ ;  /* 0x0000003f3f3ff290 */ /* 0x000fe4000fffe03f */
[----:B------:R-:W-:Y:S05]  /*14590*/  @P2 IMAD.HI.U32 R4, R3, c[0x0][0x330], RZ ;  /* 0x0000cc0003042a27 */ /* 0x000fea00078e00ff */
[----:B------:R-:W-:Y:S02]  /*145a0*/  @P2 SHF.R.U32.HI R3, RZ, c[0x0][0x334], R4 ;  /* 0x0000cd00ff032a19 */ /* 0x000fe40000011604 */
.L_x_1035:
[----:B------:R-:W-:Y:S05]  /*145b0*/  BSYNC B0 ;  /* 0x0000000000007941 */ /* 0x000fea0003800000 */
.L_x_1033:
[----:B------:R-:W-:Y:S05]  /*145c0*/  IMAD R3, R3, c[0x0][0x32c], R174 ;  /* 0x0000cb0003037a24 */ /* 0x000fea00078e02ae */
[----:B------:R-:W-:Y:S02]  /*145d0*/  IADD3 R4, R3, c[0x0][0x32c], RZ ;  /* 0x0000cb0003047a10 */ /* 0x000fe40007ffe0ff */
[----:B------:R-:W-:Y:S02]  /*145e0*/  IMNMX R0, R0, R3, !PT ;  /* 0x0000000300007217 */ /* 0x000fe40007800200 */
[----:B------:R-:W-:Y:S02]  /*145f0*/  IMNMX R2, R2, R4, PT ;  /* 0x0000000402027217 */ /* 0x000fe40003800200 */
.L_x_1032:
        /* <DEDUP_REMOVED lines=126> */
[----:B------:R-:W-:Y:S01]  /*14de0*/  FMNMX.FTZ R3, R238, R3, !PT ;  /* 0x00000003ee037209 */ /* 0x000fe20007810000 */
[----:B------:R-:W1:Y:S01]  /*14df0*/  SHFL.BFLY PT, R5, R130, 0x2, 0x1f ;  /* 0x0c401f0082057f89 */ /* 0x000e6200000e0000 */
[----:B------:R-:W-:Y:S02]  /*14e00*/  FMNMX.FTZ R4, R87, R4, !PT ;  /* 0x0000000457047209 */ /* 0x000fe40007810000 */
[----:B------:R-:W-:Y:S02]  /*14e10*/  FMNMX.FTZ R3, R243, R3, !PT ;  /* 0x00000003f3037209 */ /* 0x000fe40007810000 */
[----:B------:R-:W-:Y:S02]  /*14e20*/  FMNMX.FTZ R4, R98, R4, !PT ;  /* 0x0000000462047209 */ /* 0x000fe40007810000 */
[----:B------:R-:W-:Y:S02]  /*14e30*/  FMNMX.FTZ R3, R245, R3, !PT ;  /* 0x00000003f5037209 */ /* 0x000fe40007810000 */
[----:B------:R-:W-:Y:S02]  /*14e40*/  FMNMX.FTZ R4, R99, R4, !PT ;  /* 0x0000000463047209 */ /* 0x000fe40007810000 */
[----:B------:R-:W-:Y:S01]  /*14e50*/  ISETP.GT.AND P2, PT, R0, 0x41, !P2 ;  /* 0x000000410000780c */ /* 0x000fe20005744270 */
[----:B------:R-:W2:Y:S01]  /*14e60*/  SHFL.BFLY PT, R129, R3, 0x2, 0x1f ;  /* 0x0c401f0003817f89 */ /* 0x000ea200000e0000 */
[----:B------:R-:W-:Y:S02]  /*14e70*/  FMNMX.FTZ R4, R199, R4, !PT ;  /* 0x00000004c7047209 */ /* 0x000fe40007810000 */
[----:B------:R-:W-:Y:S02]  /*14e80*/  ISETP.LT.OR P2, PT, R2, 0x42, P2 ;  /* 0x000000420200780c */ /* 0x000fe40001741670 */
[----:B------:R-:W-:Y:S02]  /*14e90*/  FMNMX.FTZ R4, R200, R4, !PT ;  /* 0x00000004c8047209 */ /* 0x000fe40007810000 */
[----:B------:R-:W-:Y:S02]  /*14ea0*/  FSEL R75, R75, -INF , !P2 ;  /* 0xff8000004b4b7808 */ /* 0x000fe40005000000 */
[----:B------:R-:W-:Y:S02]  /*14eb0*/  FMNMX.FTZ R4, R208, R4, !PT ;  /* 0x00000004d0047209 */ /* 0x000fe40007810000 */
        /* <DEDUP_REMOVED lines=8> */
[C---:B------:R-:W-:Y:S02]  /*14f40*/  ISETP.GT.AND P1, PT, R0.reuse, 0x49, !P1 ;  /* 0x000000490000780c */ /* 0x040fe40004f24270 */
[----:B------:R-:W-:Y:S02]  /*14f50*/  ISETP.GT.AND P0, PT, R0, 0x59, !P0 ;  /* 0x000000590000780c */ /* 0x000fe40004704270 */
[C---:B------:R-:W-:Y:S02]  /*14f60*/  ISETP.LT.OR P1, PT, R2.reuse, 0x4a, P1 ;  /* 0x0000004a0200780c */ /* 0x040fe40000f21670 */
[----:B------:R-:W-:Y:S02]  /*14f70*/  ISETP.LT.OR P0, PT, R2, 0x5a, P0 ;  /* 0x0000005a0200780c */ /* 0x000fe40000701670 */
[----:B------:R-:W-:Y:S02]  /*14f80*/  FSEL R79, R79, -INF , !P1 ;  /* 0xff8000004f4f7808 */ /* 0x000fe40004800000 */
[----:B------:R-:W-:Y:S02]  /*14f90*/  FSEL R42, R95, -INF , !P0 ;  /* 0xff8000005f2a7808 */ /* 0x000fe40004000000 */
[C---:B------:R-:W-:Y:S02]  /*14fa0*/  ISETP.GT.AND P6, PT, R0.reuse, 0x50, !P6 ;  /* 0x000000500000780c */ /* 0x040fe400077c4270 */
[C---:B------:R-:W-:Y:S02]  /*14fb0*/  ISETP.GT.AND P5, PT, R0.reuse, 0x51, !P5 ;  /* 0x000000510000780c */ /* 0x040fe40006fa4270 */
[----:B------:R-:W-:Y:S02]  /*14fc0*/  ISETP.GT.AND P4, PT, R0, 0x58, !P4 ;  /* 0x000000580000780c */ /* 0x000fe40006784270 */
[C---:B------:R-:W-:Y:S02]  /*14fd0*/  ISETP.LT.OR P6, PT, R2.reuse, 0x51, P6 ;  /* 0x000000510200780c */ /* 0x040fe400037c1670 */
[C---:B------:R-:W-:Y:S02]  /*14fe0*/  ISETP.LT.OR P5, PT, R2.reuse, 0x52, P5 ;  /* 0x000000520200780c */ /* 0x040fe40002fa1670 */
[----:B------:R-:W-:Y:S02]  /*14ff0*/  ISETP.LT.OR P4, PT, R2, 0x59, P4 ;  /* 0x000000590200780c */ /* 0x000fe40002781670 */
[----:B------:R-:W-:Y:S02]  /*15000*/  FSEL R90, R90, -INF , !P6 ;  /* 0xff8000005a5a7808 */ /* 0x000fe40007000000 */
[----:B------:R-:W-:Y:S02]  /*15010*/  FSEL R91, R91, -INF , !P5 ;  /* 0xff8000005b5b7808 */ /* 0x000fe40006800000 */
[----:B------:R-:W-:Y:S02]  /*15020*/  FSEL R94, R94, -INF , !P4 ;  /* 0xff8000005e5e7808 */ /* 0x000fe40006000000 */
[----:B-1----:R-:W-:Y:S02]  /*15030*/  FMNMX.FTZ R130, R130, R5, !PT ;  /* 0x0000000582827209 */ /* 0x002fe40007810000 */
[----:B--2---:R-:W-:Y:S02]  /*15040*/  FMNMX.FTZ R129, R3, R129, !PT ;  /* 0x0000008103817209 */ /* 0x004fe40007810000 */
        /* <DEDUP_REMOVED lines=8> */
[----:B------:R-:W-:Y:S03]  /*150d0*/  FMNMX.FTZ R5, R15, R5, !PT ;  /* 0x000000050f057209 */ /* 0x000fe60007810000 */
[----:B------:R-:W2:Y:S01]  /*150e0*/  SHFL.BFLY PT, R7, R3, 0x2, 0x1f ;  /* 0x0c401f0003077f89 */ /* 0x000ea200000e0000 */
[----:B------:R-:W-:Y:S04]  /*150f0*/  FMNMX.FTZ R5, R57, R5, !PT ;  /* 0x0000000539057209 */ /* 0x000fe80007810000 */
[----:B------:R-:W-:Y:S02]  /*15100*/  FMNMX.FTZ R5, R60, R5, !PT ;  /* 0x000000053c057209 */ /* 0x000fe40007810000 */
[----:B-1----:R-:W-:Y:S02]  /*15110*/  FMNMX.FTZ R130, R130, R6, !PT ;  /* 0x0000000682827209 */ /* 0x002fe40007810000 */
[----:B------:R-:W1:Y:S01]  /*15120*/  SHFL.BFLY PT, R6, R129, 0x1, 0x1f ;  /* 0x0c201f0081067f89 */ /* 0x000e6200000e0000 */
[----:B------:R-:W-:Y:S02]  /*15130*/  FMNMX.FTZ R5, R61, R5, !PT ;  /* 0x000000053d057209 */ /* 0x000fe40007810000 */
[C---:B------:R-:W-:Y:S01]  /*15140*/  FMUL.FTZ R43, R130.reuse, c[0x0][0x2d0] ;  /* 0x0000b400822b7a20 */ /* 0x040fe20000410000 */
[----:B------:R-:W-:Y:S02]  /*15150*/  FSETP.NEU.FTZ.AND P2, PT, R130, -INF , PT ;  /* 0xff8000008200780b */ /* 0x000fe40003f5d000 */
[----:B------:R-:W-:Y:S02]  /*15160*/  FMNMX.FTZ R5, R71, R5, !PT ;  /* 0x0000000547057209 */ /* 0x000fe40007810000 */
[----:B------:R-:W-:Y:S02]  /*15170*/  FSEL R43, R43, RZ, P2 ;  /* 0x000000ff2b2b7208 */ /* 0x000fe40001000000 */
[----:B------:R-:W-:Y:S03]  /*15180*/  FMNMX.FTZ R5, R72, R5, !PT ;  /* 0x0000000548057209 */ /* 0x000fe60007810000 */
[--C-:B------:R-:W-:Y:S01]  /*15190*/  FFMA.FTZ R4, R52, c[0x0][0x2d0], -R43.reuse ;  /* 0x0000b40034047a23 */ /* 0x100fe2000001082b */
[----:B------:R-:W-:Y:S01]  /*151a0*/  FMNMX.FTZ R5, R73, R5, !PT ;  /* 0x0000000549057209 */ /* 0x000fe20007810000 */
[--C-:B------:R-:W-:Y:S01]  /*151b0*/  FFMA.FTZ R16, R188, c[0x0][0x2d0], -R43.reuse ;  /* 0x0000b400bc107a23 */ /* 0x100fe2000001082b */
[----:B--2---:R-:W-:Y:S01]  /*151c0*/  FMNMX.FTZ R3, R3, R7, !PT ;  /* 0x0000000703037209 */ /* 0x004fe20007810000 */
[----:B------:R2:W3:Y:S04]  /*151d0*/  MUFU.EX2 R25, R4 ;  /* 0x0000000400197308 */ /* 0x0004e80000000800 */
[----:B------:R-:W4:Y:S01]  /*151e0*/  SHFL.BFLY PT, R128, R3, 0x1, 0x1f ;  /* 0x0c201f0003807f89 */ /* 0x000f2200000e0000 */
[----:B-1----:R-:W-:Y:S05]  /*151f0*/  FMNMX.FTZ R129, R129, R6, !PT ;  /* 0x0000000681817209 */ /* 0x002fea0007810000 */
[----:B------:R-:W-:Y:S01]  /*15200*/  MUFU.EX2 R56, R16 ;  /* 0x0000001000387308 */ /* 0x000fe20000000800 */
[C---:B------:R-:W-:Y:S01]  /*15210*/  FSETP.NEU.FTZ.AND P1, PT, R129.reuse, -INF , PT ;  /* 0xff8000008100780b */ /* 0x040fe20003f3d000 */
[----:B------:R-:W-:Y:S05]  /*15220*/  FMUL.FTZ R64, R129, c[0x0][0x2d0] ;  /* 0x0000b40081407a20 */ /* 0x000fea0000410000 */
[----:B------:R-:W-:Y:S05]  /*15230*/  FSEL R64, R64, RZ, P1 ;  /* 0x000000ff40407208 */ /* 0x000fea0000800000 */
[--C-:B------:R-:W-:Y:S01]  /*15240*/  FFMA.FTZ R0, R19, c[0x0][0x2d0], -R64.reuse ;  /* 0x0000b40013007a23 */ /* 0x100fe20000010840 */
[----:B--2---:R-:W-:Y:S01]  /*15250*/  FMNMX.FTZ R4, R76, R5, !PT ;  /* 0x000000054c047209 */ /* 0x004fe20007810000 */
[--C-:B------:R-:W-:Y:S02]  /*15260*/  FFMA.FTZ R5, R183, c[0x0][0x2d0], -R43.reuse ;  /* 0x0000b400b7057a23 */ /* 0x100fe4000001082b */
[----:B------:R-:W-:Y:S01]  /*15270*/  MUFU.EX2 R22, R0 ;  /* 0x0000000000167308 */ /* 0x000fe20000000800 */
[--C-:B------:R-:W-:Y:S01]  /*15280*/  FFMA.FTZ R2, R53, c[0x0][0x2d0], -R64.reuse ;  /* 0x0000b40035027a23 */ /* 0x100fe20000010840 */
[----:B------:R-:W-:Y:S01]  /*15290*/  FMNMX.FTZ R4, R77, R4, !PT ;  /* 0x000000044d047209 */ /* 0x000fe20007810000 */
[--C-:B------:R-:W-:Y:S01]  /*152a0*/  FFMA.FTZ R28, R84, c[0x0][0x2d0], -R64.reuse ;  /* 0x0000b400541c7a23 */ /* 0x100fe20000010840 */
[----:B----4-:R-:W-:Y:S01]  /*152b0*/  FMNMX.FTZ R128, R3, R128, !PT ;  /* 0x0000008003807209 */ /* 0x010fe20007810000 */
[--C-:B------:R-:W-:Y:S01]  /*152c0*/  FFMA.FTZ R3, R68, c[0x0][0x2d0], -R64.reuse ;  /* 0x0000b40044037a23 */ /* 0x100fe20000010840 */
[----:B---3--:R-:W-:Y:S02]  /*152d0*/  MOV R68, R25 ;  /* 0x0000001900447202 */ /* 0x008fe40000000f00 */
[C---:B------:R-:W-:Y:S01]  /*152e0*/  FSETP.NEU.FTZ.AND P0, PT, R128.reuse, -INF , PT ;  /* 0xff8000008000780b */ /* 0x040fe20003f1d000 */
[----:B------:R-:W-:Y:S01]  /*152f0*/  FMUL.FTZ R65, R128, c[0x0][0x2d0] ;  /* 0x0000b40080417a20 */ /* 0x000fe20000410000 */
[----:B------:R1:W-:Y:S04]  /*15300*/  MUFU.EX2 R23, R5 ;  /* 0x0000000500177308 */ /* 0x0003e80000000800 */
[----:B------:R-:W-:Y:S06]  /*15310*/  FSEL R65, R65, RZ, P0 ;  /* 0x000000ff41417208 */ /* 0x000fec0000000000 */
[----:B------:R2:W-:Y:S10]  /*15320*/  MUFU.EX2 R175, R3 ;  /* 0x0000000300af7308 */ /* 0x0005f40000000800 */
[----:B------:R-:W3:Y:S01]  /*15330*/  MUFU.EX2 R174, R2 ;  /* 0x0000000200ae7308 */ /* 0x000ee20000000800 */
[----:B-1----:R-:W-:Y:S01]  /*15340*/  FMNMX.FTZ R5, R88, R4, !PT ;  /* 0x0000000458057209 */ /* 0x002fe20007810000 */
[----:B------:R-:W-:Y:S03]  /*15350*/  FFMA.FTZ R4, R184, c[0x0][0x2d0], -R43 ;  /* 0x0000b400b8047a23 */ /* 0x000fe6000001082b */
[----:B------:R-:W-:Y:S05]  /*15360*/  FMNMX.FTZ R5, R89, R5, !PT ;  /* 0x0000000559057209 */ /* 0x000fea0007810000 */
[----:B------:R1:W-:Y:S01]  /*15370*/  MUFU.EX2 R172, R4 ;  /* 0x0000000400ac7308 */ /* 0x0003e20000000800 */
[----:B--2---:R-:W-:Y:S02]  /*15380*/  FFMA.FTZ R3, R8, c[0x0][0x2d0], -R65 ;  /* 0x0000b40008037a23 */ /* 0x004fe40000010841 */
[--C-:B------:R-:W-:Y:S07]  /*15390*/  FFMA.FTZ R8, R69, c[0x0][0x2d0], -R64.reuse ;  /* 0x0000b40045087a23 */ /* 0x100fee0000010840 */
[----:B------:R2:W-:Y:S01]  /*153a0*/  MUFU.EX2 R135, R3 ;  /* 0x0000000300877308 */ /* 0x0005e20000000800 */
[----:B---3--:R-:W-:Y:S09]  /*153b0*/  F2FP.BF16.PACK_AB R47, R175, R174 ;  /* 0x000000aeaf2f723e */ /* 0x008ff200000010ff */
[----:B------:R-:W-:Y:S01]  /*153c0*/  MUFU.EX2 R53, R8 ;  /* 0x0000000800357308 */ /* 0x000fe20000000800 */
[----:B-1----:R-:W-:Y:S01]  /*153d0*/  FMNMX.FTZ R4, R92, R5, !PT ;  /* 0x000000055c047209 */ /* 0x002fe20007810000 */
[----:B------:R-:W-:Y:S03]  /*153e0*/  FFMA.FTZ R5, R185, c[0x0][0x2d0], -R43 ;  /* 0x0000b400b9057a23 */ /* 0x000fe6000001082b */
[----:B------:R-:W-:Y:S05]  /*153f0*/  FMNMX.FTZ R4, R93, R4, !PT ;  /* 0x000000045d047209 */ /* 0x000fea0007810000 */
[----:B------:R1:W3:Y:S01]  /*15400*/  MUFU.EX2 R182, R5 ;  /* 0x0000000500b67308 */ /* 0x0002e20000000800 */
[----:B------:R-:W-:Y:S01]  /*15410*/  FMNMX.FTZ R4, R74, R4, !PT ;  /* 0x000000044a047209 */ /* 0x000fe20007810000 */
[--C-:B--2---:R-:W-:Y:S03]  /*15420*/  FFMA.FTZ R3, R9, c[0x0][0x2d0], -R65.reuse ;  /* 0x0000b40009037a23 */ /* 0x104fe60000010841 */
[----:B------:R-:W-:Y:S05]  /*15430*/  FMNMX.FTZ R4, R75, R4, !PT ;  /* 0x000000044b047209 */ /* 0x000fea0007810000 */
[----:B------:R2:W4:Y:S01]  /*15440*/  MUFU.EX2 R173, R3 ;  /* 0x0000000300ad7308 */ /* 0x0005220000000800 */
[----:B------:R-:W-:Y:S04]  /*15450*/  FMNMX.FTZ R4, R78, R4, !PT ;  /* 0x000000044e047209 */ /* 0x000fe80007810000 */
[----:B------:R-:W-:Y:S04]  /*15460*/  FMNMX.FTZ R4, R79, R4, !PT ;  /* 0x000000044f047209 */ /* 0x000fe80007810000 */
[----:B------:R-:W-:Y:S04]  /*15470*/  FMNMX.FTZ R4, R90, R4, !PT ;  /* 0x000000045a047209 */ /* 0x000fe80007810000 */
[----:B------:R-:W-:Y:S01]  /*15480*/  FMNMX.FTZ R0, R91, R4, !PT ;  /* 0x000000045b007209 */ /* 0x000fe20007810000 */
[--C-:B-1----:R-:W-:Y:S01]  /*15490*/  FFMA.FTZ R5, R18, c[0x0][0x2d0], -R64.reuse ;  /* 0x0000b40012057a23 */ /* 0x102fe20000010840 */
[----:B---3--:R-:W-:Y:S01]  /*154a0*/  F2FP.BF16.PACK_AB R46, R182, R172 ;  /* 0x000000acb62e723e */ /* 0x008fe200000010ff */
[--C-:B------:R-:W-:Y:S01]  /*154b0*/  FFMA.FTZ R4, R13, c[0x0][0x2d0], -R65.reuse ;  /* 0x0000b4000d047a23 */ /* 0x100fe20000010841 */
[----:B------:R-:W-:Y:S01]  /*154c0*/  FMNMX.FTZ R0, R94, R0, !PT ;  /* 0x000000005e007209 */ /* 0x000fe20007810000 */
[----:B------:R-:W1:Y:S03]  /*154d0*/  MUFU.EX2 R24, R5 ;  /* 0x0000000500187308 */ /* 0x000e660000000800 */
[----:B------:R-:W-:Y:S01]  /*154e0*/  FMNMX.FTZ R0, R42, R0, !PT ;  /* 0x000000002a007209 */ /* 0x000fe20007810000 */
[----:B--2---:R-:W-:Y:S01]  /*154f0*/  FFMA.FTZ R3, R12, c[0x0][0x2d0], -R65 ;  /* 0x0000b4000c037a23 */ /* 0x004fe20000010841 */
[----:B----4-:R-:W-:Y:S01]  /*15500*/  F2FP.BF16.PACK_AB R36, R173, R135 ;  /* 0x00000087ad24723e */ /* 0x010fe200000010ff */
[----:B------:R-:W-:Y:S02]  /*15510*/  FFMA.FTZ R12, R80, c[0x0][0x2d0], -R64 ;  /* 0x0000b400500c7a23 */ /* 0x000fe40000010840 */
[----:B------:R-:W2:Y:S02]  /*15520*/  SHFL.BFLY PT, R2, R0, 0x2, 0x1f ;  /* 0x0c401f0000027f89 */ /* 0x000ea400000e0000 */
[----:B------:R2:W-:Y:S10]  /*15530*/  MUFU.EX2 R5, R3 ;  /* 0x0000000300057308 */ /* 0x0005f40000000800 */
[----:B------:R3:W-:Y:S01]  /*15540*/  MUFU.EX2 R176, R4 ;  /* 0x0000000400b07308 */ /* 0x0007e20000000800 */
[----:B-1----:R-:W-:Y:S02]  /*15550*/  IMAD.MOV.U32 R69, RZ, RZ, R24 ;  /* 0x000000ffff457224 */ /* 0x002fe400078e0018 */
[----:B------:R-:W-:Y:S07]  /*15560*/  FFMA.FTZ R24, R81, c[0x0][0x2d0], -R64 ;  /* 0x0000b40051187a23 */ /* 0x000fee0000010840 */
[----:B------:R-:W-:Y:S01]  /*15570*/  MUFU.EX2 R30, R24 ;  /* 0x00000018001e7308 */ /* 0x000fe20000000800 */
[----:B--2---:R-:W-:Y:S01]  /*15580*/  FMNMX.FTZ R3, R0, R2, !PT ;  /* 0x0000000200037209 */ /* 0x004fe20007810000 */
[----:B------:R-:W-:Y:S01]  /*15590*/  FFMA.FTZ R2, R186, c[0x0][0x2d0], -R43 ;  /* 0x0000b400ba027a23 */ /* 0x000fe2000001082b */
[----:B------:R-:W-:Y:S07]  /*155a0*/  FSEL R0, R130, RZ, P2 ;  /* 0x000000ff82007208 */ /* 0x000fee0001000000 */
[----:B------:R1:W-:Y:S01]  /*155b0*/  MUFU.EX2 R52, R2 ;  /* 0x0000000200347308 */ /* 0x0003e20000000800 */
[----:B------:R-:W-:Y:S02]  /*155c0*/  FADD.FTZ R0, -R0, R131 ;  /* 0x0000008300007221 */ /* 0x000fe40000010100 */
[----:B------:R-:W-:Y:S01]  /*155d0*/  IMAD.MOV.U32 R131, RZ, RZ, R23 ;  /* 0x000000ffff837224 */ /* 0x000fe200078e0017 */
[----:B---3--:R-:W2:Y:S01]  /*155e0*/  SHFL.BFLY PT, R4, R3, 0x1, 0x1f ;  /* 0x0c201f0003047f89 */ /* 0x008ea200000e0000 */
[----:B------:R-:W-:Y:S03]  /*155f0*/  FMUL.FTZ R0, R0, c[0x0][0x2d0] ;  /* 0x0000b40000007a20 */ /* 0x000fe60000410000 */
[----:B------:R-:W-:Y:S02]  /*15600*/  F2FP.BF16.PACK_AB R44, R131, R68 ;  /* 0x00000044832c723e */ /* 0x000fe400000010ff */
[----:B------:R3:W4:Y:S01]  /*15610*/  MUFU.EX2 R41, R0 ;  /* 0x0000000000297308 */ /* 0x0007220000000800 */
[----:B-1----:R-:W-:Y:S02]  /*15620*/  FSEL R2, R129, RZ, P1 ;  /* 0x000000ff81027208 */ /* 0x002fe40000800000 */
[----:B--2---:R-:W-:Y:S03]  /*15630*/  FMNMX.FTZ R3, R3, R4, !PT ;  /* 0x0000000403037209 */ /* 0x004fe60007810000 */
[----:B------:R-:W-:Y:S01]  /*15640*/  FADD.FTZ R2, -R2, R132 ;  /* 0x0000008402027221 */ /* 0x000fe20000010100 */
[----:B------:R-:W-:Y:S02]  /*15650*/  MOV R132, R22 ;  /* 0x0000001600847202 */ /* 0x000fe40000000f00 */
[----:B------:R-:W1:Y:S01]  /*15660*/  LDSM.16.MT88.4 R20, [R213+0x100] ;  /* 0x00010000d514783b */ /* 0x000e620000004200 */
[----:B------:R-:W-:Y:S01]  /*15670*/  FMUL.FTZ R2, R2, c[0x0][0x2d0] ;  /* 0x0000b40002027a20 */ /* 0x000fe20000410000 */
[----:B---3--:R-:W-:Y:S01]  /*15680*/  FSEL R0, R128, RZ, P0 ;  /* 0x000000ff80007208 */ /* 0x008fe20000000000 */
[----:B----4-:R-:W-:Y:S01]  /*15690*/  FMUL.FTZ R16, R41, R148 ;  /* 0x0000009429107220 */ /* 0x010fe20000410000 */
[----:B------:R-:W-:Y:S01]  /*156a0*/  F2FP.BF16.PACK_AB R45, R132, R69 ;  /* 0x00000045842d723e */ /* 0x000fe200000010ff */
[----:B------:R-:W2:Y:S01]  /*156b0*/  MUFU.EX2 R40, R2 ;  /* 0x0000000200287308 */ /* 0x000ea20000000800 */
[C---:B------:R-:W-:Y:S01]  /*156c0*/  FMUL.FTZ R66, R3.reuse, c[0x0][0x2d0] ;  /* 0x0000b40003427a20 */ /* 0x040fe20000410000 */
[----:B------:R-:W-:Y:S01]  /*156d0*/  FSETP.NEU.FTZ.AND P0, PT, R3, -INF , PT ;  /* 0xff8000000300780b */ /* 0x000fe20003f1d000 */
[----:B------:R-:W-:Y:S02]  /*156e0*/  FADD.FTZ R0, -R0, R133 ;  /* 0x0000008500007221 */ /* 0x000fe40000010100 */
[----:B------:R-:W-:Y:S01]  /*156f0*/  IMAD.MOV.U32 R133, RZ, RZ, R5 ;  /* 0x000000ffff857224 */ /* 0x000fe200078e0005 */
[----:B------:R-:W-:Y:S01]  /*15700*/  FSEL R66, R66, RZ, P0 ;  /* 0x000000ff42427208 */ /* 0x000fe20000000000 */
[----:B------:R-:W-:Y:S02]  /*15710*/  FMUL.FTZ R0, R0, c[0x0][0x2d0] ;  /* 0x0000b40000007a20 */ /* 0x000fe40000410000 */
[C---:B------:R-:W-:Y:S01]  /*15720*/  FMUL.FTZ R17, R41.reuse, R149 ;  /* 0x0000009529117220 */ /* 0x040fe20000410000 */
[----:B------:R-:W-:Y:S01]  /*15730*/  F2FP.BF16.PACK_AB R38, R176, R133 ;  /* 0x00000085b026723e */ /* 0x000fe200000010ff */
[----:B------:R3:W4:Y:S01]  /*15740*/  MUFU.EX2 R2, R0 ;  /* 0x0000000000027308 */ /* 0x0007220000000800 */
[--C-:B------:R-:W-:Y:S02]  /*15750*/  FFMA.FTZ R4, R14, c[0x0][0x2d0], -R66.reuse ;  /* 0x0000b4000e047a23 */ /* 0x100fe40000010842 */
[C---:B------:R-:W-:Y:S02]  /*15760*/  FMUL.FTZ R112, R41.reuse, R112 ;  /* 0x0000007029707220 */ /* 0x040fe40000410000 */
[C---:B------:R-:W-:Y:S02]  /*15770*/  FMUL.FTZ R113, R41.reuse, R113 ;  /* 0x0000007129717220 */ /* 0x040fe40000410000 */
[C---:B------:R-:W-:Y:S02]  /*15780*/  FMUL.FTZ R100, R41.reuse, R100 ;  /* 0x0000006429647220 */ /* 0x040fe40000410000 */
[C---:B------:R-:W-:Y:S01]  /*15790*/  FMUL.FTZ R101, R41.reuse, R101 ;  /* 0x0000006529657220 */ /* 0x040fe20000410000 */
[----:B------:R5:W-:Y:S01]  /*157a0*/  MUFU.EX2 R6, R4 ;  /* 0x0000000400067308 */ /* 0x000be20000000800 */
[----:B------:R-:W-:Y:S02]  /*157b0*/  FMUL.FTZ R116, R41, R116 ;  /* 0x0000007429747220 */ /* 0x000fe40000410000 */
[C---:B--2---:R-:W-:Y:S02]  /*157c0*/  FMUL.FTZ R7, R40.reuse, R139 ;  /* 0x0000008b28077220 */ /* 0x044fe40000410000 */
[C---:B------:R-:W-:Y:S02]  /*157d0*/  FMUL.FTZ R18, R40.reuse, R150 ;  /* 0x0000009628127220 */ /* 0x040fe40000410000 */
[C---:B------:R-:W-:Y:S02]  /*157e0*/  FMUL.FTZ R19, R40.reuse, R151 ;  /* 0x0000009728137220 */ /* 0x040fe40000410000 */
[C---:B------:R-:W-:Y:S01]  /*157f0*/  FMUL.FTZ R102, R40.reuse, R102 ;  /* 0x0000006628667220 */ /* 0x040fe20000410000 */
[----:B------:R-:W-:Y:S01]  /*15800*/  LDSM.16.MT88.4 R148, [R213+0x2900] ;  /* 0x00290000d594783b */ /* 0x000fe20000004200 */
[C---:B------:R-:W-:Y:S02]  /*15810*/  FMUL.FTZ R103, R40.reuse, R103 ;  /* 0x0000006728677220 */ /* 0x040fe40000410000 */
[----:B------:R-:W-:Y:S02]  /*15820*/  FMUL.FTZ R114, R40, R114 ;  /* 0x0000007228727220 */ /* 0x000fe40000410000 */
[--C-:B---3--:R-:W-:Y:S02]  /*15830*/  FFMA.FTZ R0, R10, c[0x0][0x2d0], -R66.reuse ;  /* 0x0000b4000a007a23 */ /* 0x108fe40000010842 */
[C---:B----4-:R-:W-:Y:S01]  /*15840*/  FMUL.FTZ R25, R2.reuse, R157 ;  /* 0x0000009d02197220 */ /* 0x050fe20000410000 */
[----:B------:R-:W-:Y:S01]  /*15850*/  MOV R157, R53 ;  /* 0x00000035009d7202 */ /* 0x000fe20000000f00 */
[----:B------:R2:W-:Y:S01]  /*15860*/  MUFU.EX2 R5, R0 ;  /* 0x0000000000057308 */ /* 0x0005e20000000800 */
[C---:B------:R-:W-:Y:S02]  /*15870*/  FMUL.FTZ R8, R2.reuse, R140 ;  /* 0x0000008c02087220 */ /* 0x040fe40000410000 */
[C---:B------:R-:W-:Y:S02]  /*15880*/  FMUL.FTZ R13, R2.reuse, R145 ;  /* 0x00000091020d7220 */ /* 0x040fe40000410000 */
[--C-:B-----5:R-:W-:Y:S02]  /*15890*/  FFMA.FTZ R4, R15, c[0x0][0x2d0], -R66.reuse ;  /* 0x0000b4000f047a23 */ /* 0x120fe40000010842 */
[C---:B------:R-:W-:Y:S02]  /*158a0*/  FMUL.FTZ R104, R2.reuse, R104 ;  /* 0x0000006802687220 */ /* 0x040fe40000410000 */
[C---:B------:R-:W-:Y:S01]  /*158b0*/  FMUL.FTZ R105, R2.reuse, R105 ;  /* 0x0000006902697220 */ /* 0x040fe20000410000 */
[----:B------:R3:W4:Y:S01]  /*158c0*/  MUFU.EX2 R9, R4 ;  /* 0x0000000400097308 */ /* 0x0007220000000800 */
[C---:B------:R-:W-:Y:S02]  /*158d0*/  FMUL.FTZ R24, R2.reuse, R156 ;  /* 0x0000009c02187220 */ /* 0x040fe40000410000 */
[C---:B------:R-:W-:Y:S01]  /*158e0*/  FMUL.FTZ R29, R2.reuse, R161 ;  /* 0x000000a1021d7220 */ /* 0x040fe20000410000 */
[----:B------:R-:W-:Y:S01]  /*158f0*/  MOV R161, R30 ;  /* 0x0000001e00a17202 */ /* 0x000fe20000000f00 */
[C---:B------:R-:W-:Y:S02]  /*15900*/  FMUL.FTZ R108, R2.reuse, R108 ;  /* 0x0000006c026c7220 */ /* 0x040fe40000410000 */
[----:B------:R-:W-:Y:S02]  /*15910*/  FMUL.FTZ R109, R2, R109 ;  /* 0x0000006d026d7220 */ /* 0x000fe40000410000 */
[C---:B------:R-:W-:Y:S02]  /*15920*/  FMUL.FTZ R115, R40.reuse, R115 ;  /* 0x0000007328737220 */ /* 0x040fe40000410000 */
[----:B------:R-:W-:Y:S02]  /*15930*/  FMUL.FTZ R117, R41, R117 ;  /* 0x0000007529757220 */ /* 0x000fe40000410000 */
[C---:B------:R-:W-:Y:S02]  /*15940*/  FMUL.FTZ R118, R40.reuse, R118 ;  /* 0x0000007628767220 */ /* 0x040fe40000410000 */
[----:B--2---:R-:W-:Y:S02]  /*15950*/  FFMA.FTZ R0, R11, c[0x0][0x2d0], -R66 ;  /* 0x0000b4000b007a23 */ /* 0x004fe40000010842 */
[----:B------:R-:W-:Y:S02]  /*15960*/  FMUL.FTZ R119, R40, R119 ;  /* 0x0000007728777220 */ /* 0x000fe40000410000 */
[----:B------:R2:W5:Y:S01]  /*15970*/  MUFU.EX2 R58, R0 ;  /* 0x00000000003a7308 */ /* 0x0005620000000800 */
[C---:B------:R-:W-:Y:S02]  /*15980*/  FMUL.FTZ R120, R2.reuse, R120 ;  /* 0x0000007802787220 */ /* 0x040fe40000410000 */
[C---:B------:R-:W-:Y:S02]  /*15990*/  FMUL.FTZ R121, R2.reuse, R121 ;  /* 0x0000007902797220 */ /* 0x040fe40000410000 */
[----:B---3--:R-:W-:Y:S02]  /*159a0*/  FFMA.FTZ R4, R187, c[0x0][0x2d0], -R43 ;  /* 0x0000b400bb047a23 */ /* 0x008fe4000001082b */
[----:B----4-:R-:W-:Y:S02]  /*159b0*/  IMAD.MOV.U32 R139, RZ, RZ, R9 ;  /* 0x000000ffff8b7224 */ /* 0x010fe400078e0009 */
[C---:B------:R-:W-:Y:S01]  /*159c0*/  FMUL.FTZ R9, R2.reuse, R141 ;  /* 0x0000008d02097220 */ /* 0x040fe20000410000 */
[----:B------:R3:W4:Y:S01]  /*159d0*/  MUFU.EX2 R31, R4 ;  /* 0x00000004001f7308 */ /* 0x0007220000000800 */
[C---:B------:R-:W-:Y:S02]  /*159e0*/  FMUL.FTZ R124, R2.reuse, R124 ;  /* 0x0000007c027c7220 */ /* 0x040fe40000410000 */
[----:B------:R-:W-:Y:S07]  /*159f0*/  FMUL.FTZ R125, R2, R125 ;  /* 0x0000007d027d7220 */ /* 0x000fee0000410000 */
[----:B------:R1:W-:Y:S01]  /*15a00*/  MUFU.EX2 R141, R28 ;  /* 0x0000001c008d7308 */ /* 0x0003e20000000800 */
[----:B--2---:R-:W-:Y:S02]  /*15a10*/  FSEL R0, R3, RZ, P0 ;  /* 0x000000ff03007208 */ /* 0x004fe40000000000 */
[----:B------:R-:W-:Y:S03]  /*15a20*/  ISETP.GT.AND P0, PT, R229, UR4, PT ;  /* 0x00000004e5007c0c */ /* 0x000fe6000bf04270 */
[----:B------:R-:W-:Y:S01]  /*15a30*/  FADD.FTZ R0, -R0, R134 ;  /* 0x0000008600007221 */ /* 0x000fe20000010100 */
[----:B------:R-:W-:Y:S01]  /*15a40*/  MOV R134, R5 ;  /* 0x0000000500867202 */ /* 0x000fe20000000f00 */
[C---:B------:R-:W-:Y:S01]  /*15a50*/  FMUL.FTZ R5, R41.reuse, R137 ;  /* 0x0000008929057220 */ /* 0x040fe20000410000 */
[----:B------:R-:W-:Y:S01]  /*15a60*/  MOV R137, R6 ;  /* 0x0000000600897202 */ /* 0x000fe20000000f00 */
[----:B------:R-:W-:Y:S01]  /*15a70*/  FMUL.FTZ R0, R0, c[0x0][0x2d0] ;  /* 0x0000b40000007a20 */ /* 0x000fe20000410000 */
[----:B-----5:R-:W-:Y:S01]  /*15a80*/  F2FP.BF16.PACK_AB R37, R58, R134 ;  /* 0x000000863a25723e */ /* 0x020fe200000010ff */
[----:B---3--:R-:W-:Y:S01]  /*15a90*/  FMUL.FTZ R4, R41, R136 ;  /* 0x0000008829047220 */ /* 0x008fe20000410000 */
[----:B------:R-:W-:Y:S01]  /*15aa0*/  F2FP.BF16.PACK_AB R39, R139, R137 ;  /* 0x000000898b27723e */ /* 0x000fe200000010ff */
[----:B------:R-:W-:Y:S02]  /*15ab0*/  FMUL.FTZ R6, R40, R138 ;  /* 0x0000008a28067220 */ /* 0x000fe40000410000 */
[----:B------:R-:W2:Y:S01]  /*15ac0*/  MUFU.EX2 R0, R0 ;  /* 0x0000000000007308 */ /* 0x000ea20000000800 */
[----:B----4-:R-:W-:Y:S04]  /*15ad0*/  IMAD.MOV.U32 R136, RZ, RZ, R31 ;  /* 0x000000ffff887224 */ /* 0x010fe800078e001f */
[-C--:B-1----:R-:W-:Y:S05]  /*15ae0*/  HMMA.16816.F32.BF16 R4, R44, R20.reuse, R4 ;  /* 0x000000142c04723c */ /* 0x082fea0000041804 */
[----:B------:R1:W3:Y:S01]  /*15af0*/  MUFU.EX2 R138, R12 ;  /* 0x0000000c008a7308 */ /* 0x0002e20000000800 */
[----:B------:R-:W-:Y:S02]  /*15b00*/  FMUL.FTZ R28, R2, R160 ;  /* 0x000000a0021c7220 */ /* 0x000fe40000410000 */
[C---:B--2---:R-:W-:Y:S04]  /*15b10*/  FMUL.FTZ R10, R0.reuse, R142 ;  /* 0x0000008e000a7220 */ /* 0x044fe80000410000 */
[C---:B------:R-:W-:Y:S02]  /*15b20*/  FMUL.FTZ R11, R0.reuse, R143 ;  /* 0x0000008f000b7220 */ /* 0x040fe40000410000 */
[C---:B------:R-:W-:Y:S01]  /*15b30*/  FMUL.FTZ R26, R0.reuse, R158 ;  /* 0x0000009e001a7220 */ /* 0x040fe20000410000 */
[----:B------:R-:W-:Y:S01]  /*15b40*/  MOV R158, R52 ;  /* 0x00000034009e7202 */ /* 0x000fe20000000f00 */
[C---:B------:R-:W-:Y:S01]  /*15b50*/  FMUL.FTZ R27, R0.reuse, R159 ;  /* 0x0000009f001b7220 */ /* 0x040fe20000410000 */
[----:B------:R-:W-:Y:S01]  /*15b60*/  MOV R159, R58 ;  /* 0x0000003a009f7202 */ /* 0x000fe20000000f00 */
[----:B------:R-:W-:Y:S01]  /*15b70*/  FMUL.FTZ R106, R0, R106 ;  /* 0x0000006a006a7220 */ /* 0x000fe20000410000 */
[C---:B------:R-:W-:Y:S04]  /*15b80*/  HMMA.16816.F32.BF16 R8, R36.reuse, R20, R8 ;  /* 0x000000142408723c */ /* 0x040fe80000041808 */
[----:B-1----:R-:W-:Y:S02]  /*15b90*/  FMUL.FTZ R12, R2, R144 ;  /* 0x00000090020c7220 */ /* 0x002fe40000410000 */
[C---:B------:R-:W-:Y:S02]  /*15ba0*/  FMUL.FTZ R14, R0.reuse, R146 ;  /* 0x00000092000e7220 */ /* 0x040fe40000410000 */
[----:B------:R-:W-:Y:S04]  /*15bb0*/  FFMA.FTZ R20, R189, c[0x0][0x2d0], -R43 ;  /* 0x0000b400bd147a23 */ /* 0x000fe8000001082b */
[----:B------:R1:W2:Y:S01]  /*15bc0*/  MUFU.EX2 R95, R20 ;  /* 0x00000014005f7308 */ /* 0x0002a20000000800 */
[C---:B------:R-:W-:Y:S02]  /*15bd0*/  FMUL.FTZ R15, R0.reuse, R147 ;  /* 0x00000093000f7220 */ /* 0x040fe40000410000 */
[C---:B------:R-:W-:Y:S02]  /*15be0*/  FMUL.FTZ R107, R0.reuse, R107 ;  /* 0x0000006b006b7220 */ /* 0x040fe40000410000 */
[C---:B------:R-:W-:Y:S02]  /*15bf0*/  FMUL.FTZ R110, R0.reuse, R110 ;  /* 0x0000006e006e7220 */ /* 0x040fe40000410000 */
[C---:B------:R-:W-:Y:S01]  /*15c00*/  FMUL.FTZ R111, R0.reuse, R111 ;  /* 0x0000006f006f7220 */ /* 0x040fe20000410000 */
[-C--:B------:R-:W-:Y:S03]  /*15c10*/  HMMA.16816.F32.BF16 R12, R36, R22.reuse, R12 ;  /* 0x00000016240c723c */ /* 0x080fe6000004180c */
[----:B------:R-:W-:Y:S02]  /*15c20*/  IMAD.MOV.U32 R142, RZ, RZ, R182 ;  /* 0x000000ffff8e7224 */ /* 0x000fe400078e00b6 */
[C---:B------:R-:W-:Y:S01]  /*15c30*/  FMUL.FTZ R21, R41.reuse, R153 ;  /* 0x0000009929157220 */ /* 0x040fe20000410000 */
[----:B------:R-:W-:Y:S01]  /*15c40*/  MOV R153, R134 ;  /* 0x0000008600997202 */ /* 0x000fe20000000f00 */
[C---:B------:R-:W-:Y:S01]  /*15c50*/  FMUL.FTZ R30, R0.reuse, R162 ;  /* 0x000000a2001e7220 */ /* 0x040fe20000410000 */
[C---:B------:R-:W-:Y:S04]  /*15c60*/  HMMA.16816.F32.BF16 R16, R44.reuse, R22, R16 ;  /* 0x000000162c10723c */ /* 0x040fe80000041810 */
[C---:B------:R-:W-:Y:S02]  /*15c70*/  FMUL.FTZ R31, R0.reuse, R163 ;  /* 0x000000a3001f7220 */ /* 0x040fe40000410000 */
[----:B------:R-:W-:Y:S02]  /*15c80*/  FMUL.FTZ R122, R0, R122 ;  /* 0x0000007a007a7220 */ /* 0x000fe40000410000 */
[----:B-1----:R-:W-:Y:S02]  /*15c90*/  FMUL.FTZ R20, R41, R152 ;  /* 0x0000009829147220 */ /* 0x002fe40000410000 */
[----:B------:R-:W4:Y:S02]  /*15ca0*/  LDL.LU R152, [R1+0x14] ;  /* 0x0000140001987983 */ /* 0x000f240000300800 */
[C---:B------:R-:W-:Y:S01]  /*15cb0*/  FMUL.FTZ R22, R40.reuse, R154 ;  /* 0x0000009a28167220 */ /* 0x040fe20000410000 */
[----:B------:R-:W-:Y:S01]  /*15cc0*/  MOV R154, R133 ;  /* 0x00000085009a7202 */ /* 0x000fe20000000f00 */
[----:B------:R-:W-:Y:S02]  /*15cd0*/  FMUL.FTZ R23, R40, R155 ;  /* 0x0000009b28177220 */ /* 0x000fe40000410000 */
[----:B------:R-:W-:Y:S02]  /*15ce0*/  IMAD.MOV.U32 R162, RZ, RZ, R56 ;  /* 0x000000ffffa27224 */ /* 0x000fe400078e0038 */
[----:B------:R-:W-:Y:S02]  /*15cf0*/  FFMA.FTZ R56, R67, c[0x0][0x2d0], -R65 ;  /* 0x0000b40043387a23 */ /* 0x000fe40000010841 */
[----:B------:R-:W-:Y:S01]  /*15d00*/  IMAD.MOV.U32 R163, RZ, RZ, R139 ;  /* 0x000000ffffa37224 */ /* 0x000fe200078e008b */
[-C--:B------:R-:W-:Y:S01]  /*15d10*/  HMMA.16816.F32.BF16 R20, R44, R32.reuse, R20 ;  /* 0x000000202c14723c */ /* 0x080fe20000041814 */
[----:B------:R1:W-:Y:S02]  /*15d20*/  MUFU.EX2 R140, R56 ;  /* 0x00000038008c7308 */ /* 0x0003e40000000800 */
[C---:B------:R-:W-:Y:S02]  /*15d30*/  FMUL.FTZ R123, R0.reuse, R123 ;  /* 0x0000007b007b7220 */ /* 0x040fe40000410000 */
[C---:B------:R-:W-:Y:S02]  /*15d40*/  FMUL.FTZ R126, R0.reuse, R126 ;  /* 0x0000007e007e7220 */ /* 0x040fe40000410000 */
[----:B------:R-:W-:Y:S01]  /*15d50*/  FMUL.FTZ R127, R0, R127 ;  /* 0x0000007f007f7220 */ /* 0x000fe20000410000 */
[C---:B------:R-:W-:Y:S04]  /*15d60*/  HMMA.16816.F32.BF16 R24, R36.reuse, R32, R24 ;  /* 0x000000202418723c */ /* 0x040fe80000041818 */
[----:B------:R-:W-:Y:S03]  /*15d70*/  IMAD.MOV.U32 R155, RZ, RZ, R174 ;  /* 0x000000ffff9b7224 */ /* 0x000fe600078e00ae */
[--C-:B------:R-:W-:Y:S01]  /*15d80*/  FFMA.FTZ R32, R54, c[0x0][0x2d0], -R65.reuse ;  /* 0x0000b40036207a23 */ /* 0x100fe20000010841 */
[-C--:B------:R-:W-:Y:S03]  /*15d90*/  HMMA.16816.F32.BF16 R28, R36, R34.reuse, R28 ;  /* 0x00000022241c723c */ /* 0x080fe6000004181c */
[----:B------:R5:W-:Y:S01]  /*15da0*/  MUFU.EX2 R156, R32 ;  /* 0x00000020009c7308 */ /* 0x000be20000000800 */
[----:B------:R-:W-:Y:S04]  /*15db0*/  FMUL.FTZ R33, R41, R165 ;  /* 0x000000a529217220 */ /* 0x000fe80000410000 */
[C---:B------:R-:W-:Y:S04]  /*15dc0*/  HMMA.16816.F32.BF16 R100, R44.reuse, R34, R100 ;  /* 0x000000222c64723c */ /* 0x040fe80000041864 */
[--C-:B-1----:R-:W-:Y:S03]  /*15dd0*/  FFMA.FTZ R56, R70, c[0x0][0x2d0], -R65.reuse ;  /* 0x0000b40046387a23 */ /* 0x102fe60000010841 */
[C---:B------:R-:W-:Y:S01]  /*15de0*/  FMUL.FTZ R34, R40.reuse, R166 ;  /* 0x000000a628227220 */ /* 0x040fe20000410000 */
[----:B------:R1:W1:Y:S01]  /*15df0*/  MUFU.EX2 R59, R56 ;  /* 0x00000038003b7308 */ /* 0x0002620000000800 */
[----:B------:R-:W-:Y:S03]  /*15e00*/  FMUL.FTZ R35, R40, R167 ;  /* 0x000000a728237220 */ /* 0x000fe60000410000 */
[----:B-----5:R-:W-:Y:S02]  /*15e10*/  FFMA.FTZ R32, R55, c[0x0][0x2d0], -R65 ;  /* 0x0000b40037207a23 */ /* 0x020fe40000010841 */
[----:B------:R-:W5:Y:S04]  /*15e20*/  LDSM.16.MT88.4 R52, [R215+0x100] ;  /* 0x00010000d734783b */ /* 0x000f680000004200 */
[----:B------:R2:W-:Y:S01]  /*15e30*/  MUFU.EX2 R160, R32 ;  /* 0x0000002000a07308 */ /* 0x0005e20000000800 */
[--C-:B-1----:R-:W-:Y:S09]  /*15e40*/  FFMA.FTZ R56, R61, c[0x0][0x2d0], -R66.reuse ;  /* 0x0000b4003d387a23 */ /* 0x102ff20000010842 */
[----:B------:R-:W-:Y:S01]  /*15e50*/  MUFU.EX2 R249, R56 ;  /* 0x0000003800f97308 */ /* 0x000fe20000000800 */
[----:B--2---:R-:W-:Y:S07]  /*15e60*/  FMUL.FTZ R32, R41, R164 ;  /* 0x000000a429207220 */ /* 0x004fee0000410000 */
[-C--:B------:R-:W-:Y:S08]  /*15e70*/  HMMA.16816.F32.BF16 R32, R44, R48.reuse, R32 ;  /* 0x000000302c20723c */ /* 0x080ff00000041820 */
[C---:B------:R-:W-:Y:S07]  /*15e80*/  HMMA.16816.F32.BF16 R104, R36.reuse, R48, R104 ;  /* 0x000000302468723c */ /* 0x040fee0000041868 */
[--C-:B------:R-:W-:Y:S01]  /*15e90*/  FFMA.FTZ R48, R190, c[0x0][0x2d0], -R43.reuse ;  /* 0x0000b400be307a23 */ /* 0x100fe2000001082b */
[-C--:B------:R-:W-:Y:S03]  /*15ea0*/  HMMA.16816.F32.BF16 R108, R36, R50.reuse, R108 ;  /* 0x00000032246c723c */ /* 0x080fe6000004186c */
[----:B------:R1:W-:Y:S05]  /*15eb0*/  MUFU.EX2 R252, R48 ;  /* 0x0000003000fc7308 */ /* 0x0003ea0000000800 */
[C---:B------:R-:W-:Y:S08]  /*15ec0*/  HMMA.16816.F32.BF16 R112, R44.reuse, R50, R112 ;  /* 0x000000322c70723c */ /* 0x040ff00000041870 */
[-C--:B-----5:R-:W-:Y:S08]  /*15ed0*/  HMMA.16816.F32.BF16 R116, R44, R52.reuse, R116 ;  /* 0x000000342c74723c */ /* 0x0a0ff00000041874 */
[C---:B------:R-:W-:Y:S04]  /*15ee0*/  HMMA.16816.F32.BF16 R120, R36.reuse, R52, R120 ;  /* 0x000000342478723c */ /* 0x040fe80000041878 */
[--C-:B-1----:R-:W-:Y:S03]  /*15ef0*/  FFMA.FTZ R48, R57, c[0x0][0x2d0], -R66.reuse ;  /* 0x0000b40039307a23 */ /* 0x102fe60000010842 */
[--C-:B------:R-:W-:Y:S01]  /*15f00*/  FFMA.FTZ R52, R71, c[0x0][0x2d0], -R66.reuse ;  /* 0x0000b40047347a23 */ /* 0x100fe20000010842 */
[----:B------:R1:W-:Y:S01]  /*15f10*/  MUFU.EX2 R251, R48 ;  /* 0x0000003000fb7308 */ /* 0x0003e20000000800 */
[-C--:B------:R-:W-:Y:S07]  /*15f20*/  HMMA.16816.F32.BF16 R124, R36, R54.reuse, R124 ;  /* 0x00000036247c723c */ /* 0x080fee000004187c */
[C---:B------:R-:W-:Y:S02]  /*15f30*/  FMUL.FTZ R36, R41.reuse, R168 ;  /* 0x000000a829247220 */ /* 0x040fe40000410000 */
[----:B------:R2:W5:Y:S03]  /*15f40*/  MUFU.EX2 R248, R52 ;  /* 0x0000003400f87308 */ /* 0x0005660000000800 */
[----:B------:R-:W-:Y:S02]  /*15f50*/  FMUL.FTZ R37, R41, R169 ;  /* 0x000000a929257220 */ /* 0x000fe40000410000 */
[C---:B------:R-:W-:Y:S02]  /*15f60*/  FMUL.FTZ R38, R40.reuse, R170 ;  /* 0x000000aa28267220 */ /* 0x040fe40000410000 */
[----:B------:R-:W-:Y:S07]  /*15f70*/  FMUL.FTZ R39, R40, R171 ;  /* 0x000000ab28277220 */ /* 0x000fee0000410000 */
[----:B------:R-:W-:Y:S04]  /*15f80*/  HMMA.16816.F32.BF16 R36, R44, R54, R36 ;  /* 0x000000362c24723c */ /* 0x000fe80000041824 */
[----:B-1----:R-:W-:Y:S02]  /*15f90*/  FFMA.FTZ R48, R60, c[0x0][0x2d0], -R66 ;  /* 0x0000b4003c307a23 */ /* 0x002fe40000010842 */
[--C-:B------:R-:W-:Y:S01]  /*15fa0*/  FFMA.FTZ R60, R96, c[0x0][0x2d0], -R64.reuse ;  /* 0x0000b400603c7a23 */ /* 0x100fe20000010840 */
[----:B------:R-:W-:Y:S01]  /*15fb0*/  F2FP.BF16.PACK_AB R47, R141, R161 ;  /* 0x000000a18d2f723e */ /* 0x000fe200000010ff */
[----:B------:R1:W1:Y:S01]  /*15fc0*/  MUFU.EX2 R250, R48 ;  /* 0x0000003000fa7308 */ /* 0x0002620000000800 */
[----:B------:R-:W-:Y:S03]  /*15fd0*/  F2FP.BF16.PACK_AB R44, R136, R158 ;  /* 0x0000009e882c723e */ /* 0x000fe600000010ff */
[--C-:B--2---:R-:W-:Y:S01]  /*15fe0*/  FFMA.FTZ R52, R191, c[0x0][0x2d0], -R43.reuse ;  /* 0x0000b400bf347a23 */ /* 0x104fe2000001082b */
[----:B---3--:R-:W-:Y:S02]  /*15ff0*/  F2FP.BF16.PACK_AB R45, R138, R157 ;  /* 0x0000009d8a2d723e */ /* 0x008fe400000010ff */
[----:B------:R-:W-:Y:S02]  /*16000*/  F2FP.BF16.PACK_AB R46, R95, R162 ;  /* 0x000000a25f2e723e */ /* 0x000fe400000010ff */
[----:B------:R-:W-:Y:S01]  /*16010*/  MOV R191, R59 ;  /* 0x0000003b00bf7202 */ /* 0x000fe20000000f00 */
[----:B------:R2:W-:Y:S01]  /*16020*/  MUFU.EX2 R190, R52 ;  /* 0x0000003400be7308 */ /* 0x0005e20000000800 */
[----:B-----5:R-:W-:Y:S01]  /*16030*/  F2FP.BF16.PACK_AB R55, R248, R249 ;  /* 0x000000f9f837723e */ /* 0x020fe200000010ff */
[----:B------:R-:W-:Y:S01]  /*16040*/  LDSM.16.MT88.4 R56, [R216+0x900] ;  /* 0x00090000d838783b */ /* 0x000fe20000004200 */
[----:B------:R-:W-:Y:S07]  /*16050*/  F2FP.BF16.PACK_AB R54, R191, R140 ;  /* 0x0000008cbf36723e */ /* 0x000fee00000010ff */
[----:B------:R3:W-:Y:S01]  /*16060*/  MUFU.EX2 R166, R60 ;  /* 0x0000003c00a67308 */ /* 0x0007e20000000800 */
[----:B-1----:R-:W1:Y:S01]  /*16070*/  LDSM.16.MT88.4 R48, [R213+0x900] ;  /* 0x00090000d530783b */ /* 0x002e620000004200 */
[----:B------:R-:W-:Y:S01]  /*16080*/  F2FP.BF16.PACK_AB R53, R250, R251 ;  /* 0x000000fbfa35723e */ /* 0x000fe200000010ff */
[--C-:B--2---:R-:W-:Y:S07]  /*16090*/  FFMA.FTZ R52, R85, c[0x0][0x2d0], -R64.reuse ;  /* 0x0000b40055347a23 */ /* 0x104fee0000010840 */
[----:B------:R2:W-:Y:S01]  /*160a0*/  MUFU.EX2 R167, R52 ;  /* 0x0000003400a77308 */ /* 0x0005e20000000800 */
[----:B---3--:R-:W3:Y:S01]  /*160b0*/  LDSM.16.MT88.4 R60, [R214+0x900] ;  /* 0x00090000d63c783b */ /* 0x008ee20000004200 */
[----:B--2---:R-:W-:Y:S01]  /*160c0*/  F2FP.BF16.PACK_AB R52, R160, R156 ;  /* 0x0000009ca034723e */ /* 0x004fe200000010ff */
[-C--:B-1----:R-:W-:Y:S08]  /*160d0*/  HMMA.16816.F32.BF16 R4, R44, R48.reuse, R4 ;  /* 0x000000302c04723c */ /* 0x082ff00000041804 */
        /* <DEDUP_REMOVED lines=12> */
[----:B------:R1:W-:Y:S07]  /*161a0*/  MUFU.EX2 R188, R48 ;  /* 0x0000003000bc7308 */ /* 0x0003ee0000000800 */
        /* <DEDUP_REMOVED lines=19> */
[----:B-1----:R-:W-:Y:S09]  /*162e0*/  FFMA.FTZ R48, R82, c[0x0][0x2d0], -R65 ;  /* 0x0000b40052307a23 */ /* 0x002ff20000010841 */
[----:B------:R1:W-:Y:S01]  /*162f0*/  MUFU.EX2 R165, R48 ;  /* 0x0000003000a57308 */ /* 0x0003e20000000800 */
[--C-:B--2---:R-:W-:Y:S01]  /*16300*/  FFMA.FTZ R56, R195, c[0x0][0x2d0], -R43.reuse ;  /* 0x0000b400c3387a23 */ /* 0x104fe2000001082b */
[----:B------:R-:W-:Y:S08]  /*16310*/  MOV R195, R138 ;  /* 0x0000008a00c37202 */ /* 0x000ff00000000f00 */
[----:B------:R2:W-:Y:S01]  /*16320*/  MUFU.EX2 R183, R56 ;  /* 0x0000003800b77308 */ /* 0x0005e20000000800 */
[----:B---3--:R-:W-:Y:S01]  /*16330*/  FFMA.FTZ R60, R197, c[0x0][0x2d0], -R64 ;  /* 0x0000b400c53c7a23 */ /* 0x008fe20000010840 */
[----:B------:R-:W-:Y:S08]  /*16340*/  MOV R197, R176 ;  /* 0x000000b000c57202 */ /* 0x000ff00000000f00 */
        /* <DEDUP_REMOVED lines=9> */
[-C--:B------:R-:W-:Y:S01]  /*163e0*/  HMMA.16816.F32.BF16 R124, R52, R50.reuse, R124 ;  /* 0x00000032347c723c */ /* 0x080fe2000004187c */
[----:B------:R-:W1:Y:S02]  /*163f0*/  LDSM.16.MT88.4 R52, [R216+0x1100] ;  /* 0x00110000d834783b */ /* 0x000e640000004200 */
[----:B------:R3:W2:Y:S01]  /*16400*/  MUFU.EX2 R179, R48 ;  /* 0x0000003000b37308 */ /* 0x0006a20000000800 */
[----:B-----5:R-:W-:Y:S04]  /*16410*/  F2FP.BF16.PACK_AB R49, R181, R182 ;  /* 0x000000b6b531723e */ /* 0x020fe800000010ff */
[----:B------:R-:W-:Y:S07]  /*16420*/  HMMA.16816.F32.BF16 R36, R44, R50, R36 ;  /* 0x000000322c24723c */ /* 0x000fee0000041824 */
[----:B------:R-:W-:Y:S02]  /*16430*/  F2FP.BF16.PACK_AB R44, R190, R252 ;  /* 0x000000fcbe2c723e */ /* 0x000fe400000010ff */
[----:B------:R-:W-:Y:S03]  /*16440*/  F2FP.BF16.PACK_AB R45, R166, R167 ;  /* 0x000000a7a62d723e */ /* 0x000fe600000010ff */
[----:B------:R-:W-:Y:S02]  /*16450*/  F2FP.BF16.PACK_AB R46, R188, R189 ;  /* 0x000000bdbc2e723e */ /* 0x000fe400000010ff */
[----:B------:R-:W-:Y:S02]  /*16460*/  F2FP.BF16.PACK_AB R47, R186, R187 ;  /* 0x000000bbba2f723e */ /* 0x000fe400000010ff */
[----:B------:R-:W-:Y:S01]  /*16470*/  F2FP.BF16.PACK_AB R50, R184, R185 ;  /* 0x000000b9b832723e */ /* 0x000fe200000010ff */
[--C-:B---3--:R-:W-:Y:S01]  /*16480*/  FFMA.FTZ R48, R198, c[0x0][0x2d0], -R43.reuse ;  /* 0x0000b400c6307a23 */ /* 0x108fe2000001082b */
[----:B--2---:R-:W-:Y:S03]  /*16490*/  F2FP.BF16.PACK_AB R51, R179, R180 ;  /* 0x000000b4b333723e */ /* 0x004fe600000010ff */
[-C--:B------:R-:W-:Y:S01]  /*164a0*/  HMMA.16816.F32.BF16 R4, R44, R56.reuse, R4 ;  /* 0x000000382c04723c */ /* 0x080fe20000041804 */
[----:B------:R2:W-:Y:S02]  /*164b0*/  MUFU.EX2 R178, R48 ;  /* 0x0000003000b27308 */ /* 0x0005e40000000800 */
[----:B------:R-:W-:Y:S02]  /*164c0*/  IMAD.MOV.U32 R198, RZ, RZ, R136 ;  /* 0x000000ffffc67224 */ /* 0x000fe400078e0088 */
[----:B--2---:R-:W-:Y:S01]  /*164d0*/  FFMA.FTZ R48, R196, c[0x0][0x2d0], -R64 ;  /* 0x0000b400c4307a23 */ /* 0x004fe20000010840 */
[----:B------:R-:W-:Y:S05]  /*164e0*/  MOV R196, R137 ;  /* 0x0000008900c47202 */ /* 0x000fea0000000f00 */
[----:B------:R2:W-:Y:S02]  /*164f0*/  MUFU.EX2 R177, R48 ;  /* 0x0000003000b17308 */ /* 0x0005e40000000800 */
[----:B--2---:R-:W-:Y:S07]  /*16500*/  F2FP.BF16.PACK_AB R48, R164, R165 ;  /* 0x000000a5a430723e */ /* 0x004fee00000010ff */
[C---:B------:R-:W-:Y:S07]  /*16510*/  HMMA.16816.F32.BF16 R8, R48.reuse, R56, R8 ;  /* 0x000000383008723c */ /* 0x040fee0000041808 */
[--C-:B------:R-:W-:Y:S01]  /*16520*/  FFMA.FTZ R56, R203, c[0x0][0x2d0], -R43.reuse ;  /* 0x0000b400cb387a23 */ /* 0x100fe2000001082b */
[-C--:B------:R-:W-:Y:S04]  /*16530*/  HMMA.16816.F32.BF16 R12, R48, R58.reuse, R12 ;  /* 0x0000003a300c723c */ /* 0x080fe8000004180c */
[----:B------:R-:W-:Y:S02]  /*16540*/  MOV R203, R175 ;  /* 0x000000af00cb7202 */ /* 0x000fe40000000f00 */
[----:B------:R2:W-:Y:S02]  /*16550*/  MUFU.EX2 R175, R56 ;  /* 0x0000003800af7308 */ /* 0x0005e40000000800 */
[C---:B------:R-:W-:Y:S08]  /*16560*/  HMMA.16816.F32.BF16 R16, R44.reuse, R58, R16 ;  /* 0x0000003a2c10723c */ /* 0x040ff00000041810 */
[-C--:B-1----:R-:W-:Y:S08]  /*16570*/  HMMA.16816.F32.BF16 R20, R44, R52.reuse, R20 ;  /* 0x000000342c14723c */ /* 0x082ff00000041814 */
[C---:B------:R-:W-:Y:S04]  /*16580*/  HMMA.16816.F32.BF16 R24, R48.reuse, R52, R24 ;  /* 0x000000343018723c */ /* 0x040fe80000041818 */
[----:B--2---:R-:W-:Y:S04]  /*16590*/  FFMA.FTZ R56, R204, c[0x0][0x2d0], -R43 ;  /* 0x0000b400cc387a23 */ /* 0x004fe8000001082b */
[-C--:B------:R-:W-:Y:S01]  /*165a0*/  HMMA.16816.F32.BF16 R28, R48, R54.reuse, R28 ;  /* 0x00000036301c723c */ /* 0x080fe2000004181c */
[----:B------:R1:W-:Y:S03]  /*165b0*/  MUFU.EX2 R174, R56 ;  /* 0x0000003800ae7308 */ /* 0x0003e60000000800 */
[----:B------:R-:W-:Y:S02]  /*165c0*/  FFMA.FTZ R52, R98, c[0x0][0x2d0], -R65 ;  /* 0x0000b40062347a23 */ /* 0x000fe40000010841 */
[----:B------:R-:W-:Y:S02]  /*165d0*/  IMAD.MOV.U32 R204, RZ, RZ, R142 ;  /* 0x000000ffffcc7224 */ /* 0x000fe400078e008e */
[C---:B------:R-:W-:Y:S03]  /*165e0*/  HMMA.16816.F32.BF16 R100, R44.reuse, R54, R100 ;  /* 0x000000362c64723c */ /* 0x040fe60000041864 */
[----:B------:R2:W-:Y:S01]  /*165f0*/  MUFU.EX2 R133, R52 ;  /* 0x0000003400857308 */ /* 0x0005e20000000800 */
[----:B------:R-:W-:Y:S04]  /*16600*/  IMAD.MOV.U32 R142, RZ, RZ, R135 ;  /* 0x000000ffff8e7224 */ /* 0x000fe800078e0087 */
[-C--:B------:R-:W-:Y:S08]  /*16610*/  HMMA.16816.F32.BF16 R32, R44, R60.reuse, R32 ;  /* 0x0000003c2c20723c */ /* 0x080ff00000041820 */
[C---:B------:R-:W-:Y:S04]  /*16620*/  HMMA.16816.F32.BF16 R104, R48.reuse, R60, R104 ;  /* 0x0000003c3068723c */ /* 0x040fe80000041868 */
[----:B-1----:R-:W-:Y:S01]  /*16630*/  FFMA.FTZ R56, R201, c[0x0][0x2d0], -R64 ;  /* 0x0000b400c9387a23 */ /* 0x002fe20000010840 */
[----:B------:R-:W-:Y:S02]  /*16640*/  MOV R201, R172 ;  /* 0x000000ac00c97202 */ /* 0x000fe40000000f00 */
[----:B------:R-:W-:Y:S01]  /*16650*/  FFMA.FTZ R60, R89, c[0x0][0x2d0], -R66 ;  /* 0x0000b400593c7a23 */ /* 0x000fe20000010842 */
[-C--:B------:R-:W-:Y:S01]  /*16660*/  HMMA.16816.F32.BF16 R108, R48, R62.reuse, R108 ;  /* 0x0000003e306c723c */ /* 0x080fe2000004186c */
[----:B------:R1:W-:Y:S03]  /*16670*/  MUFU.EX2 R172, R56 ;  /* 0x0000003800ac7308 */ /* 0x0003e60000000800 */
[--C-:B--2---:R-:W-:Y:S04]  /*16680*/  FFMA.FTZ R52, R99, c[0x0][0x2d0], -R65.reuse ;  /* 0x0000b40063347a23 */ /* 0x104fe80000010841 */
[C---:B------:R-:W-:Y:S03]  /*16690*/  HMMA.16816.F32.BF16 R112, R44.reuse, R62, R112 ;  /* 0x0000003e2c70723c */ /* 0x040fe60000041870 */
[----:B------:R2:W-:Y:S10]  /*166a0*/  MUFU.EX2 R135, R52 ;  /* 0x0000003400877308 */ /* 0x0005f40000000800 */
        /* <DEDUP_REMOVED lines=10> */
[----:B--2---:R-:W-:Y:S01]  /*16750*/  FFMA.FTZ R52, R200, c[0x0][0x2d0], -R65 ;  /* 0x0000b400c8347a23 */ /* 0x004fe20000010841 */
[----:B------:R-:W-:Y:S07]  /*16760*/  MOV R200, R131 ;  /* 0x0000008300c87202 */ /* 0x000fee0000000f00 */
[----:B------:R2:W5:Y:S01]  /*16770*/  MUFU.EX2 R134, R52 ;  /* 0x0000003400867308 */ /* 0x0005620000000800 */
[----:B---3--:R-:W-:Y:S02]  /*16780*/  FFMA.FTZ R60, R207, c[0x0][0x2d0], -R64 ;  /* 0x0000b400cf3c7a23 */ /* 0x008fe40000010840 */
[----:B------:R-:W-:Y:S02]  /*16790*/  IMAD.MOV.U32 R207, RZ, RZ, R69 ;  /* 0x000000ffffcf7224 */ /* 0x000fe400078e0045 */
[--C-:B--2---:R-:W-:Y:S01]  /*167a0*/  FFMA.FTZ R52, R205, c[0x0][0x2d0], -R43.reuse ;  /* 0x0000b400cd347a23 */ /* 0x104fe2000001082b */
[-C--:B-1----:R-:W-:Y:S01]  /*167b0*/  HMMA.16816.F32.BF16 R116, R44, R56.reuse, R116 ;  /* 0x000000382c74723c */ /* 0x082fe20000041874 */
[----:B------:R-:W2:Y:S03]  /*167c0*/  LDL.LU R205, [R1+0x10] ;  /* 0x0000100001cd7983 */ /* 0x000ea60000300800 */
[----:B------:R1:W-:Y:S04]  /*167d0*/  MUFU.EX2 R131, R52 ;  /* 0x0000003400837308 */ /* 0x0003e80000000800 */
[C---:B------:R-:W-:Y:S07]  /*167e0*/  HMMA.16816.F32.BF16 R120, R48.reuse, R56, R120 ;  /* 0x000000383078723c */ /* 0x040fee0000041878 */
[--C-:B------:R-:W-:Y:S01]  /*167f0*/  FFMA.FTZ R56, R93, c[0x0][0x2d0], -R66.reuse ;  /* 0x0000b4005d387a23 */ /* 0x100fe20000010842 */
[-C--:B------:R-:W-:Y:S01]  /*16800*/  HMMA.16816.F32.BF16 R124, R48, R58.reuse, R124 ;  /* 0x0000003a307c723c */ /* 0x080fe2000004187c */
[----:B------:R3:W-:Y:S06]  /*16810*/  MUFU.EX2 R93, R60 ;  /* 0x0000003c005d7308 */ /* 0x0007ec0000000800 */
[--C-:B------:R-:W-:Y:S01]  /*16820*/  FFMA.FTZ R48, R211, c[0x0][0x2d0], -R43.reuse ;  /* 0x0000b400d3307a23 */ /* 0x100fe2000001082b */
[----:B------:R-:W-:Y:S03]  /*16830*/  HMMA.16816.F32.BF16 R36, R44, R58, R36 ;  /* 0x0000003a2c24723c */ /* 0x000fe60000041824 */
[----:B------:R4:W-:Y:S01]  /*16840*/  MUFU.EX2 R95, R48 ;  /* 0x00000030005f7308 */ /* 0x0009e20000000800 */
[----:B-1----:R-:W-:Y:S01]  /*16850*/  FFMA.FTZ R52, R88, c[0x0][0x2d0], -R66 ;  /* 0x0000b40058347a23 */ /* 0x002fe20000010842 */
[----:B-----5:R-:W-:Y:S01]  /*16860*/  F2FP.BF16.PACK_AB R50, R134, R132 ;  /* 0x000000848632723e */ /* 0x020fe200000010ff */
[----:B------:R-:W-:Y:S01]  /*16870*/  IMAD.MOV.U32 R211, RZ, RZ, R142 ;  /* 0x000000ffffd37224 */ /* 0x000fe200078e008e */
[----:B------:R-:W-:Y:S02]  /*16880*/  F2FP.BF16.PACK_AB R44, R178, R183 ;  /* 0x000000b7b22c723e */ /* 0x000fe400000010ff */
[----:B------:R-:W-:Y:S03]  /*16890*/  F2FP.BF16.PACK_AB R45, R176, R177 ;  /* 0x000000b1b02d723e */ /* 0x000fe600000010ff */
[----:B------:R-:W-:Y:S01]  /*168a0*/  F2FP.BF16.PACK_AB R46, R174, R175 ;  /* 0x000000afae2e723e */ /* 0x000fe200000010ff */
[----:B------:R-:W1:Y:S01]  /*168b0*/  MUFU.EX2 R99, R52 ;  /* 0x0000003400637308 */ /* 0x000e620000000800 */
[----:B------:R-:W-:Y:S02]  /*168c0*/  F2FP.BF16.PACK_AB R47, R173, R172 ;  /* 0x000000acad2f723e */ /* 0x000fe400000010ff */
[----:B------:R-:W-:Y:S01]  /*168d0*/  MOV R142, R68 ;  /* 0x00000044008e7202 */ /* 0x000fe20000000f00 */
[----:B---3--:R-:W-:Y:S06]  /*168e0*/  LDSM.16.MT88.4 R60, [R214+0x1900] ;  /* 0x00190000d63c783b */ /* 0x008fec0000004200 */
[----:B------:R3:W5:Y:S01]  /*168f0*/  MUFU.EX2 R96, R56 ;  /* 0x0000003800607308 */ /* 0x0007620000000800 */
[--C-:B----4-:R-:W-:Y:S02]  /*16900*/  FFMA.FTZ R48, R206, c[0x0][0x2d0], -R64.reuse ;  /* 0x0000b400ce307a23 */ /* 0x110fe40000010840 */
[----:B------:R-:W4:Y:S07]  /*16910*/  LDL.LU R206, [R1+0xc] ;  /* 0x00000c0001ce7983 */ /* 0x000f2e0000300800 */
[----:B------:R5:W-:Y:S01]  /*16920*/  MUFU.EX2 R89, R48 ;  /* 0x0000003000597308 */ /* 0x000be20000000800 */
[----:B------:R-:W4:Y:S01]  /*16930*/  LDL.LU R141, [R1+0x8] ;  /* 0x00000800018d7983 */ /* 0x000f220000300800 */
[----:B-1----:R-:W-:Y:S03]  /*16940*/  F2FP.BF16.PACK_AB R49, R98, R99 ;  /* 0x000000636231723e */ /* 0x002fe600000010ff */
[----:B------:R-:W1:Y:S08]  /*16950*/  LDSM.16.MT88.4 R52, [R213+0x1900] ;  /* 0x00190000d534783b */ /* 0x000e700000004200 */
[----:B---3--:R-:W3:Y:S01]  /*16960*/  LDSM.16.MT88.4 R56, [R216+0x1900] ;  /* 0x00190000d838783b */ /* 0x008ee20000004200 */
[----:B-----5:R-:W-:Y:S02]  /*16970*/  F2FP.BF16.PACK_AB R51, R96, R97 ;  /* 0x000000616033723e */ /* 0x020fe400000010ff */
[----:B------:R-:W-:Y:S01]  /*16980*/  F2FP.BF16.PACK_AB R48, R135, R133 ;  /* 0x000000858730723e */ /* 0x000fe200000010ff */
[-C--:B-1----:R-:W-:Y:S08]  /*16990*/  HMMA.16816.F32.BF16 R4, R44, R52.reuse, R4 ;  /* 0x000000342c04723c */ /* 0x082ff00000041804 */
[C---:B------:R-:W-:Y:S07]  /*169a0*/  HMMA.16816.F32.BF16 R8, R48.reuse, R52, R8 ;  /* 0x000000343008723c */ /* 0x040fee0000041808 */
[--C-:B------:R-:W-:Y:S01]  /*169b0*/  FFMA.FTZ R52, R234, c[0x0][0x2d0], -R43.reuse ;  /* 0x0000b400ea347a23 */ /* 0x100fe2000001082b */
[-C--:B------:R-:W-:Y:S03]  /*169c0*/  HMMA.16816.F32.BF16 R12, R48, R54.reuse, R12 ;  /* 0x00000036300c723c */ /* 0x080fe6000004180c */
[----:B------:R1:W-:Y:S05]  /*169d0*/  MUFU.EX2 R88, R52 ;  /* 0x0000003400587308 */ /* 0x0003ea0000000800 */
[C---:B------:R-:W-:Y:S08]  /*169e0*/  HMMA.16816.F32.BF16 R16, R44.reuse, R54, R16 ;  /* 0x000000362c10723c */ /* 0x040ff00000041810 */
[-C--:B---3--:R-:W-:Y:S08]  /*169f0*/  HMMA.16816.F32.BF16 R20, R44, R56.reuse, R20 ;  /* 0x000000382c14723c */ /* 0x088ff00000041814 */
        /* <DEDUP_REMOVED lines=21> */
[----:B-----5:R-:W-:Y:S09]  /*16b50*/  FFMA.FTZ R60, R78, c[0x0][0x2d0], -R66 ;  /* 0x0000b4004e3c7a23 */ /* 0x020ff20000010842 */
[----:B------:R5:W-:Y:S01]  /*16b60*/  MUFU.EX2 R68, R60 ;  /* 0x0000003c00447308 */ /* 0x000be20000000800 */
[----:B-1----:R-:W-:Y:S09]  /*16b70*/  FFMA.FTZ R52, R208, c[0x0][0x2d0], -R65 ;  /* 0x0000b400d0347a23 */ /* 0x002ff20000010841 */
        /* <DEDUP_REMOVED lines=9> */
[----:B--2---:R-:W-:Y:S07]  /*16c10*/  FFMA.FTZ R2, R2, R205, R211 ;  /* 0x000000cd02027223 */ /* 0x004fee00000100d3 */
[----:B---3--:R-:W2:Y:S01]  /*16c20*/  LDSM.16.MT88.4 R56, [R213+0x2100] ;  /* 0x00210000d538783b */ /* 0x008ea20000004200 */
[----:B------:R-:W-:Y:S01]  /*16c30*/  FADD.FTZ R2, R202, R2 ;  /* 0x00000002ca027221 */ /* 0x000fe20000010000 */
[-C--:B-1----:R-:W-:Y:S08]  /*16c40*/  HMMA.16816.F32.BF16 R116, R44, R52.reuse, R116 ;  /* 0x000000342c74723c */ /* 0x082ff00000041874 */
[C---:B------:R-:W-:Y:S07]  /*16c50*/  HMMA.16816.F32.BF16 R120, R48.reuse, R52, R120 ;  /* 0x000000343078723c */ /* 0x040fee0000041878 */
[----:B------:R-:W-:Y:S01]  /*16c60*/  FFMA.FTZ R52, R79, c[0x0][0x2d0], -R66 ;  /* 0x0000b4004f347a23 */ /* 0x000fe20000010842 */
[-C--:B------:R-:W-:Y:S03]  /*16c70*/  HMMA.16816.F32.BF16 R124, R48, R54.reuse, R124 ;  /* 0x00000036307c723c */ /* 0x080fe6000004187c */
[----:B------:R1:W3:Y:S04]  /*16c80*/  MUFU.EX2 R67, R52 ;  /* 0x0000003400437308 */ /* 0x0002e80000000800 */
[----:B------:R-:W-:Y:S01]  /*16c90*/  FFMA.FTZ R48, R240, c[0x0][0x2d0], -R43 ;  /* 0x0000b400f0307a23 */ /* 0x000fe2000001082b */
[----:B------:R-:W-:Y:S04]  /*16ca0*/  HMMA.16816.F32.BF16 R36, R44, R54, R36 ;  /* 0x000000362c24723c */ /* 0x000fe80000041824 */
[----:B------:R-:W-:Y:S01]  /*16cb0*/  F2FP.BF16.PACK_AB R50, R82, R84 ;  /* 0x000000545232723e */ /* 0x000fe200000010ff */
[----:B------:R5:W5:Y:S01]  /*16cc0*/  MUFU.EX2 R76, R48 ;  /* 0x00000030004c7308 */ /* 0x000b620000000800 */
[----:B------:R-:W-:Y:S02]  /*16cd0*/  F2FP.BF16.PACK_AB R49, R77, R80 ;  /* 0x000000504d31723e */ /* 0x000fe400000010ff */
[----:B------:R-:W-:Y:S04]  /*16ce0*/  F2FP.BF16.PACK_AB R44, R95, R131 ;  /* 0x000000835f2c723e */ /* 0x000fe800000010ff */
[----:B------:R-:W-:Y:S02]  /*16cf0*/  F2FP.BF16.PACK_AB R45, R93, R89 ;  /* 0x000000595d2d723e */ /* 0x000fe400000010ff */
[----:B------:R-:W-:Y:S02]  /*16d00*/  F2FP.BF16.PACK_AB R46, R92, R88 ;  /* 0x000000585c2e723e */ /* 0x000fe400000010ff */
[----:B------:R-:W-:Y:S01]  /*16d10*/  F2FP.BF16.PACK_AB R47, R87, R86 ;  /* 0x00000056572f723e */ /* 0x000fe200000010ff */
[----:B-1----:R-:W1:Y:S01]  /*16d20*/  LDSM.16.MT88.4 R52, [R216+0x2100] ;  /* 0x00210000d834783b */ /* 0x002e620000004200 */
[----:B---3--:R-:W-:Y:S01]  /*16d30*/  F2FP.BF16.PACK_AB R51, R67, R68 ;  /* 0x000000444333723e */ /* 0x008fe200000010ff */
[----:B----4-:R-:W-:Y:S04]  /*16d40*/  FFMA.FTZ R40, R40, R206, R207 ;  /* 0x000000ce28287223 */ /* 0x010fe800000100cf */
[-C--:B--2---:R-:W-:Y:S03]  /*16d50*/  HMMA.16816.F32.BF16 R4, R44, R56.reuse, R4 ;  /* 0x000000382c04723c */ /* 0x084fe60000041804 */
[----:B------:R-:W-:Y:S02]  /*16d60*/  FFMA.FTZ R41, R41, R141, R142 ;  /* 0x0000008d29297223 */ /* 0x000fe4000001008e */
[--C-:B-----5:R-:W-:Y:S01]  /*16d70*/  FFMA.FTZ R48, R237, c[0x0][0x2d0], -R64.reuse ;  /* 0x0000b400ed307a23 */ /* 0x120fe20000010840 */
[----:B------:R-:W-:Y:S03]  /*16d80*/  F2FP.BF16.PACK_AB R168, R76, R81 ;  /* 0x000000514ca8723e */ /* 0x000fe600000010ff */
[----:B------:R2:W3:Y:S03]  /*16d90*/  MUFU.EX2 R75, R48 ;  /* 0x00000030004b7308 */ /* 0x0004e60000000800 */
        /* <DEDUP_REMOVED lines=47> */
[----:B------:R-:W-:Y:S06]  /*17090*/  FFMA.FTZ R66, R42, c[0x0][0x2d0], -R66 ;  /* 0x0000b4002a427a23 */ /* 0x000fec0000010842 */
[----:B------:R-:W-:Y:S10]  /*170a0*/  MUFU.EX2 R43, R43 ;  /* 0x0000002b002b7308 */ /* 0x000ff40000000800 */
[----:B------:R-:W2:Y:S02]  /*170b0*/  MUFU.EX2 R66, R66 ;  /* 0x0000004200427308 */ /* 0x000ea40000000800 */
[----:B--2---:R-:W-:Y:S07]  /*170c0*/  F2FP.BF16.PACK_AB R47, R66, R43 ;  /* 0x0000002b422f723e */ /* 0x004fee00000010ff */
        /* <DEDUP_REMOVED lines=8> */
[----:B------:R-:W-:Y:S02]  /*17150*/  FFMA.FTZ R12, R0, R152, R153 ;  /* 0x00000098000c7223 */ /* 0x000fe40000010099 */
        /* <DEDUP_REMOVED lines=110> */
.L_x_1019:
[----:B-1----:R-:W3:Y:S04]  /*17840*/  LDL.LU R0, [R1+0x8] ;  /* 0x0000080001007983 */ /* 0x002ee80000300800 */
[----:B--2---:R-:W2:Y:S04]  /*17850*/  LDL.LU R4, [R1+0xc] ;  /* 0x00000c0001047983 */ /* 0x004ea80000300800 */
[----:B------:R-:W4:Y:S04]  /*17860*/  LDL.LU R9, [R1+0x10] ;  /* 0x0000100001097983 */ /* 0x000f280000300800 */
[----:B------:R-:W5:Y:S01]  /*17870*/  LDL.LU R2, [R1+0x14] ;  /* 0x0000140001027983 */ /* 0x000f620000300800 */
        /* <DEDUP_REMOVED lines=8> */
[----:B-----5:R-:W4:Y:S01]  /*17900*/  SHFL.BFLY PT, R8, R2, 0x2, 0x1f ;  /* 0x0c401f0002087f89 */ /* 0x020f2200000e0000 */
        /* <DEDUP_REMOVED lines=108> */
.L_x_961:
        /* <DEDUP_REMOVED lines=122> */
.L_x_1038:
        /* <DEDUP_REMOVED lines=184> */
.L_x_1037:
        /* <DEDUP_REMOVED lines=19> */
.L_x_1039:
        /* <DEDUP_REMOVED lines=42> */
.L_x_1041:
[----:B------:R-:W-:Y:S05]  /*196c0*/  BSYNC B0 ;  /* 0x0000000000007941 */ /* 0x000fea0003800000 */
.L_x_1040:
        /* <DEDUP_REMOVED lines=103> */
.L_x_1042:
        /* <DEDUP_REMOVED lines=12> */
.L_x_1485:


//--------------------- .text._ZN7cutlass13device_kernelIN5flash19enable_sm80_to_sm89INS1_16FlashAttnFwdSm80INS1_25CollectiveMainloopFwdSm80ILi4ELi1ELb0EN4cute5tupleIJNS5_1CILi128EEENS7_ILi96EEENS7_ILi64EEEEEELi64ENS_10bfloat16_tEfNS_4arch4Sm80ELb0ELb1ELb0ELb1ELb0ELb1ELb1ELb0EEENS1_21CollectiveEpilogueFwdINS6_IJS8_SA_S9_EEENS6_IJNS7_ILi1EEESI_SI_EEESC_SE_Li128ELb1ELb1ELb0ELb0EEENS1_19SingleTileSchedulerILb1ELb0ELb1ELi128EEEEEEEEEvNT_6ParamsE --------------------------
	.section	.text._ZN7cutlass13device_kernelIN5flash19enable_sm80_to_sm89INS1_16FlashAttnFwdSm80INS1_25CollectiveMainloopFwdSm80ILi4ELi1ELb0EN4cute5tupleIJNS5_1CILi128EEENS7_ILi96EEENS7_ILi64EEEEEELi64ENS_10bfloat16_tEfNS_4arch4Sm80ELb0ELb1ELb0ELb1ELb0ELb1ELb1ELb0EEENS1_21CollectiveEpilogueFwdINS6_IJS8_SA_S9_EEENS6_IJNS7_ILi1EEESI_SI_EEESC_SE_Li128ELb1ELb1ELb0ELb0EEENS1_19SingleTileSchedulerILb1ELb0ELb1ELi128EEEEEEEEEvNT_6ParamsE,"ax",@progbits
	.sectioninfo	@"SHI_REGISTERS=255"
	.align	128
.text._ZN7cutlass13device_kernelIN5flash19enable_sm80_to_sm89INS1_16FlashAttnFwdSm80INS1_25CollectiveMainloopFwdSm80ILi4ELi1ELb0EN4cute5tupleIJNS5_1CILi128EEENS7_ILi96EEENS7_ILi64EEEEEELi64ENS_10bfloat16_tEfNS_4arch4Sm80ELb0ELb1ELb0ELb1ELb0ELb1ELb1ELb0EEENS1_21CollectiveEpilogueFwdINS6_IJS8_SA_S9_EEENS6_IJNS7_ILi1EEESI_SI_EEESC_SE_Li128ELb1ELb1ELb0ELb0EEENS1_19SingleTileSchedulerILb1ELb0ELb1ELi128EEEEEEEEEvNT_6ParamsE:
        .type           _ZN7cutlass13device_kernelIN5flash19enable_sm80_to_sm89INS1_16FlashAttnFwdSm80INS1_25CollectiveMainloopFwdSm80ILi4ELi1ELb0EN4cute5tupleIJNS5_1CILi128EEENS7_ILi96EEENS7_ILi64EEEEEELi64ENS_10bfloat16_tEfNS_4arch4Sm80ELb0ELb1ELb0ELb1ELb0ELb1ELb1ELb0EEENS1_21CollectiveEpilogueFwdINS6_IJS8_SA_S9_EEENS6_IJNS7_ILi1EEESI_SI_EEESC_SE_Li128ELb1ELb1ELb0ELb0EEENS1_19SingleTileSchedulerILb1ELb0ELb1ELi128EEEEEEEEEvNT_6ParamsE,@function
        .size           _ZN7cutlass13device_kernelIN5flash19enable_sm80_to_sm89INS1_16FlashAttnFwdSm80INS1_25CollectiveMainloopFwdSm80ILi4ELi1ELb0EN4cute5tupleIJNS5_1CILi128EEENS7_ILi96EEENS7_ILi64EEEEEELi64ENS_10bfloat16_tEfNS_4arch4Sm80ELb0ELb1ELb0ELb1ELb0ELb1ELb1ELb0EEENS1_21CollectiveEpilogueFwdINS6_IJS8_SA_S9_EEENS6_IJNS7_ILi1EEESI_SI_EEESC_SE_Li128ELb1ELb1ELb0ELb0EEENS1_19SingleTileSchedulerILb1ELb0ELb1ELi128EEEEEEEEEvNT_6ParamsE,(.L_x_1486 - _ZN7cutlass13device_kernelIN5flash19enable_sm80_to_sm89INS1_16FlashAttnFwdSm80INS1_25CollectiveMainloopFwdSm80ILi4ELi1ELb0EN4cute5tupleIJNS5_1CILi128EEENS7_ILi96EEENS7_ILi64EEEEEELi64ENS_10bfloat16_tEfNS_4arch4Sm80ELb0ELb1ELb0ELb1ELb0ELb1ELb1ELb0EEENS1_21CollectiveEpilogueFwdINS6_IJS8_SA_S9_EEENS6_IJNS7_ILi1EEESI_SI_EEESC_SE_Li128ELb1ELb1ELb0ELb0EEENS1_19SingleTileSchedulerILb1ELb0ELb1ELi128EEEEEEEEEvNT_6ParamsE)
        .other          _ZN7cutlass13device_kernelIN5flash19enable_sm80_to_sm89INS1_16FlashAttnFwdSm80INS1_25CollectiveMainloopFwdSm80ILi4ELi1ELb0EN4cute5tupleIJNS5_1CILi128EEENS7_ILi96EEENS7_ILi64EEEEEELi64ENS_10bfloat16_tEfNS_4arch4Sm80ELb0ELb1ELb0ELb1ELb0ELb1ELb1ELb0EEENS1_21CollectiveEpilogueFwdINS6_IJS8_SA_S9_EEENS6_IJNS7_ILi1EEESI_SI_EEESC_SE_Li128ELb1ELb1ELb0ELb0EEENS1_19SingleTileSchedulerILb1ELb0ELb1ELi128EEEEEEEEEvNT_6ParamsE,@"STO_CUDA_ENTRY STV_DEFAULT"
_ZN7cutlass13device_kernelIN5flash19enable_sm80_to_sm89INS1_16FlashAttnFwdSm80INS1_25CollectiveMainloopFwdSm80ILi4ELi1ELb0EN4cute5tupleIJNS5_1CILi128EEENS7_ILi96EEENS7_ILi64EEEEEELi64ENS_10bfloat16_tEfNS_4arch4Sm80ELb0ELb1ELb0ELb1ELb0ELb1ELb1ELb0EEENS1_21CollectiveEpilogueFwdINS6_IJS8_SA_S9_EEENS6_IJNS7_ILi1EEESI_SI_EEESC_SE_Li128ELb1ELb1ELb0ELb0EEENS1_19SingleTileSchedulerILb1ELb0ELb1ELi128EEEEEEEEEvNT_6ParamsE:
        /* <DEDUP_REMOVED lines=17> */
.L_x_1044:
        /* <DEDUP_REMOVED lines=8> */
.L_x_1046:
[----:B------:R-:W-:-:S04]  /*0190*/  MOV R0, c[0x0][0x54c] ;  /* 0x0001530000007a02 */ /* 0x000fc80000000f00 */
.L_x_1045:
[----:B------:R-:W-:Y:S01]  /*01a0*/  USHF.L.U32 UR4, UR4, 0x7, URZ ;  /* 0x0000000704047899 */ /* 0x000fe2000800063f */
[----:B-----5:R-:W-:-:S05]  /*01b0*/  IMAD R0, R0, c[0x0][0x548], RZ ;  /* 0x0001520000007a24 */ /* 0x020fca00078e02ff */
[----:B------:R-:W-:-:S04]  /*01c0*/  MOV R12, UR4 ;  /* 0x00000004000c7c02 */ /* 0x000fc80008000f00 */
[----:B------:R-:W-:-:S04]  /*01d0*/  ISETP.GE.AND P0, PT, R12, R0, PT ;  /* 0x000000000c00720c */ /* 0x000fc80003f06270 */
[----:B------:R-:W-:-:S05]  /*01e0*/  SEL R0, R5, 0xffffffff, !P0 ;  /* 0xffffffff05007807 */ /* 0x000fca0004000000 */
[----:B------:R2:W-:Y:S01]  /*01f0*/  STL [R1+0x64], R0 ;  /* 0x0000640001007387 */ /* 0x0005e20000100800 */
[----:B------:R-:W-:Y:S05]  /*0200*/  BRA `(.L_x_1047) ;  /* 0x0000014000007947 */ /* 0x000fea0003800000 */
.L_x_1043:
[----:B------:R-:W-:-:S04]  /*0210*/  ISETP.NE.U32.AND P0, PT, RZ, c[0x0][0x568], PT ;  /* 0x00015a00ff007a0c */ /* 0x000fc80003f05070 */
[----:B------:R-:W-:-:S13]  /*0220*/  ISETP.NE.AND.EX P0, PT, RZ, c[0x0][0x56c], PT, P0 ;  /* 0x00015b00ff007a0c */ /* 0x000fda0003f05300 */
[----:B------:R-:W-:Y:S05]  /*0230*/  @!P0 BRA `(.L_x_1048) ;  /* 0x0000002000008947 */ /* 0x000fea0003800000 */
[----:B------:R1:W5:Y:S01]  /*0240*/  LDG.E R0, [R2.64] ;  /* 0x0000000802007981 */ /* 0x000362000c1e1900 */
[----:B------:R-:W-:Y:S05]  /*0250*/  BRA `(.L_x_1049) ;  /* 0x0000009000007947 */ /* 0x000fea0003800000 */
.L_x_1048:
        /* <DEDUP_REMOVED lines=8> */
.L_x_1050:
[----:B------:R-:W-:-:S04]  /*02e0*/  MOV R0, c[0x0][0x54c] ;  /* 0x0001530000007a02 */ /* 0x000fc80000000f00 */
.L_x_1049:
[----:B------:R-:W-:Y:S01]  /*02f0*/  USHF.L.U32 UR4, UR4, 0x7, URZ ;  /* 0x0000000704047899 */ /* 0x000fe2000800063f */
[----:B-----5:R-:W-:-:S05]  /*0300*/  IMAD R0, R0, c[0x0][0x548], RZ ;  /* 0x0001520000007a24 */ /* 0x020fca00078e02ff */
[----:B------:R-:W-:-:S04]  /*0310*/  MOV R12, UR4 ;  /* 0x00000004000c7c02 */ /* 0x000fc80008000f00 */
[----:B------:R-:W-:-:S04]  /*0320*/  ISETP.GE.AND P0, PT, R12, R0, PT ;  /* 0x000000000c00720c */ /* 0x000fc80003f06270 */
[----:B------:R-:W-:-:S05]  /*0330*/  SEL R0, R5, 0xffffffff, !P0 ;  /* 0xffffffff05007807 */ /* 0x000fca0004000000 */
[----:B------:R2:W-:Y:S04]  /*0340*/  STL [R1+0x64], R0 ;  /* 0x0000640001007387 */ /* 0x0005e80000100800 */
.L_x_1047:
        /* <DEDUP_REMOVED lines=13> */
[----:B------:R-:W-:Y:S01]  /*0420*/  IMAD.WIDE R4, R15, R14, c[0x0][0x350] ;  /* 0x0000d4000f047625 */ /* 0x000fe200078e020e */
[----:B------:R-:W-:-:S02]  /*0430*/  ISETP.NE.U32.AND P3, PT, RZ, c[0x0][0x358], PT ;  /* 0x0000d600ff007a0c */ /* 0x000fc40003f65070 */
[----:B------:R-:W-:Y:S01]  /*0440*/  ISETP.NE.AND.EX P1, PT, RZ, c[0x0][0x34c], PT, P1 ;  /* 0x0000d300ff007a0c */ /* 0x000fe20003f25310 */
[CC--:B-1----:R-:W-:Y:S01]  /*0450*/  IMAD.WIDE R2, R15.reuse, R14.reuse, c[0x0][0x358] ;  /* 0x0000d6000f027625 */ /* 0x0c2fe200078e020e */
[----:B------:R-:W-:Y:S02]  /*0460*/  ISETP.NE.AND.EX P4, PT, RZ, c[0x0][0x354], PT, P4 ;  /* 0x0000d500ff007a0c */ /* 0x000fe40003f85340 */
[----:B------:R-:W-:Y:S01]  /*0470*/  ISETP.NE.AND.EX P3, PT, RZ, c[0x0][0x35c], PT, P3 ;  /* 0x0000d700ff007a0c */ /* 0x000fe20003f65330 */
[CC--:B------:R-:W-:Y:S01]  /*0480*/  @P0 IMAD.WIDE R8, R15.reuse, R14.reuse, c[0x0][0x360] ;  /* 0x0000d8000f080625 */ /* 0x0c0fe200078e020e */
[----:B------:R-:W1:Y:S03]  /*0490*/  S2R R35, SR_CTAID.Y ;  /* 0x0000000000237919 */ /* 0x000e660000002600 */
[----:B------:R-:W-:Y:S01]  /*04a0*/  IMAD.MOV.U32 R168, RZ, RZ, RZ ;  /* 0x000000ffffa87224 */ /* 0x000fe200078e00ff */
[----:B------:R-:W2:Y:S01]  /*04b0*/  @P0 LDG.E R0, [R8.64] ;  /* 0x0000000808000981 */ /* 0x000ea2000c1e1900 */
[----:B------:R-:W-:-:S03]  /*04c0*/  @P2 IMAD.WIDE R10, R15, R14, c[0x0][0x370] ;  /* 0x0000dc000f0a2625 */ /* 0x000fc600078e020e */
        /* <DEDUP_REMOVED lines=15> */
.L_x_1051:
[----:B---3--:R-:W-:-:S04]  /*05c0*/  ISETP.NE.U32.AND P0, PT, RZ, c[0x0][0x368], PT ;  /* 0x0000da00ff007a0c */ /* 0x008fc80003f05070 */
[----:B------:R-:W-:-:S13]  /*05d0*/  ISETP.NE.AND.EX P0, PT, RZ, c[0x0][0x36c], PT, P0 ;  /* 0x0000db00ff007a0c */ /* 0x000fda0003f05300 */
[----:B------:R-:W-:Y:S05]  /*05e0*/  @!P0 BRA `(.L_x_1052) ;  /* 0x0000003000008947 */ /* 0x000fea0003800000 */
[----:B------:R-:W-:-:S05]  /*05f0*/  IMAD.WIDE R4, R15, R14, c[0x0][0x368] ;  /* 0x0000da000f047625 */ /* 0x000fca00078e020e */
[----:B------:R2:W5:Y:S01]  /*0600*/  LDG.E R10, [R4.64] ;  /* 0x00000008040a7981 */ /* 0x000562000c1e1900 */
[----:B------:R-:W-:Y:S05]  /*0610*/  BRA `(.L_x_1053) ;  /* 0x0000004000007947 */ /* 0x000fea0003800000 */
.L_x_1052:
[----:B------:R-:W-:Y:S05]  /*0620*/  @!P4 BRA `(.L_x_1053) ;  /* 0x000000300000c947 */ /* 0x000fea0003800000 */
[----:B------:R2:W3:Y:S04]  /*0630*/  LDG.E R6, [R4.64] ;  /* 0x0000000804067981 */ /* 0x0004e8000c1e1900 */
[----:B--2---:R-:W3:Y:S02]  /*0640*/  LDG.E R4, [R4.64+0x4] ;  /* 0x0000040804047981 */ /* 0x004ee4000c1e1900 */
[----:B---3--:R-:W-:Y:S02]  /*0650*/  IADD3 R10, -R6, R4, RZ ;  /* 0x00000004060a7210 */ /* 0x008fe40007ffe1ff */
.L_x_1053:
        /* <DEDUP_REMOVED lines=37> */
.L_x_1055:
[----:B------:R-:W-:-:S13]  /*08b0*/  ISETP.NE.AND P0, PT, R7, 0x1, PT ;  /* 0x000000010700780c */ /* 0x000fda0003f05270 */
[----:B------:R-:W-:-:S05]  /*08c0*/  @P0 IMAD.HI.U32 R2, R3, c[0x0][0x330], RZ ;  /* 0x0000cc0003020a27 */ /* 0x000fca00078e00ff */
[----:B------:R-:W-:-:S05]  /*08d0*/  @P0 SHF.R.U32.HI R3, RZ, c[0x0][0x334], R2 ;  /* 0x0000cd00ff030a19 */ /* 0x000fca0000011602 */
.L_x_1056:
[----:B------:R-:W-:-:S05]  /*08e0*/  IMAD R3, R3, R7, c[0x0][0x32c] ;  /* 0x0000cb0003037624 */ /* 0x000fca00078e0207 */
[----:B------:R-:W-:Y:S02]  /*08f0*/  IMNMX R5, R5, R3, PT ;  /* 0x0000000305057217 */ /* 0x000fe40003800200 */
.L_x_1054:
        /* <DEDUP_REMOVED lines=20> */
.L_x_1058:
[----:B------:R-:W-:-:S13]  /*0a40*/  ISETP.NE.AND P0, PT, R7, 0x1, PT ;  /* 0x000000010700780c */ /* 0x000fda0003f05270 */
[----:B------:R-:W-:-:S05]  /*0a50*/  @P0 IMAD.HI.U32 R3, R2, c[0x0][0x330], RZ ;  /* 0x0000cc0002030a27 */ /* 0x000fca00078e00ff */
[----:B------:R-:W-:-:S05]  /*0a60*/  @P0 SHF.R.U32.HI R2, RZ, c[0x0][0x334], R3 ;  /* 0x0000cd00ff020a19 */ /* 0x000fca0000011603 */
.L_x_1059:
[----:B------:R-:W-:-:S05]  /*0a70*/  IMAD R2, R2, c[0x0][0x32c], RZ ;  /* 0x0000cb0002027a24 */ /* 0x000fca00078e02ff */
[----:B------:R-:W-:-:S04]  /*0a80*/  IMNMX R4, R4, R2, !PT ;  /* 0x0000000204047217 */ /* 0x000fc80007800200 */
.L_x_1057:
        /* <DEDUP_REMOVED lines=341> */
.L_x_1095:
        /* <DEDUP_REMOVED lines=50> */
.L_x_1065:
[----:B------:R-:W-:Y:S05]  /*2300*/  BSYNC B0 ;  /* 0x0000000000007941 */ /* 0x000fea0003800000 */
.L_x_1064:
        /* <DEDUP_REMOVED lines=39> */
.L_x_1067:
[----:B------:R-:W-:Y:S05]  /*2580*/  BSYNC B0 ;  /* 0x0000000000007941 */ /* 0x000fea0003800000 */
.L_x_1066:
        /* <DEDUP_REMOVED lines=37> */
.L_x_1069:
[----:B------:R-:W-:Y:S05]  /*27e0*/  BSYNC B0 ;  /* 0x0000000000007941 */ /* 0x000fea0003800000 */
.L_x_1068:
        /* <DEDUP_REMOVED lines=76> */
.L_x_1073:
[----:B------:R-:W-:Y:S05]  /*2cb0*/  BSYNC B0 ;  /* 0x0000000000007941 */ /* 0x000fea0003800000 */
.L_x_1072:
        /* <DEDUP_REMOVED lines=59> */
.L_x_1071:
[----:B------:R-:W-:Y:S05]  /*3070*/  BSYNC B1 ;  /* 0x0000000000017941 */ /* 0x000fea0003800000 */
.L_x_1070:
        /* <DEDUP_REMOVED lines=64> */
.L_x_1077:
[----:B------:R-:W-:Y:S05]  /*3480*/  BSYNC B0 ;  /* 0x0000000000007941 */ /* 0x000fea0003800000 */
.L_x_1076:
        /* <DEDUP_REMOVED lines=59> */
.L_x_1075:
[----:B------:R-:W-:Y:S05]  /*3840*/  BSYNC B1 ;  /* 0x0000000000017941 */ /* 0x000fea0003800000 */
.L_x_1074:
        /* <DEDUP_REMOVED lines=63> */
.L_x_1080:
[----:B------:R-:W-:Y:S05]  /*3c40*/  BSYNC B0 ;  /* 0x0000000000007941 */ /* 0x000fea0003800000 */
.L_x_1079:
        /* <DEDUP_REMOVED lines=60> */
.L_x_1063:
        /* <DEDUP_REMOVED lines=196> */
.L_x_1082:
[----:B------:R-:W-:Y:S05]  /*4c50*/  BSYNC B0 ;  /* 0x0000000000007941 */ /* 0x000fea0003800000 */
.L_x_1081:
        /* <DEDUP_REMOVED lines=115> */
.L_x_1084:
[----:B------:R-:W-:Y:S05]  /*5390*/  BSYNC B0 ;  /* 0x0000000000007941 */ /* 0x000fea0003800000 */
.L_x_1083:
        /* <DEDUP_REMOVED lines=116> */
.L_x_1062:
        /* <DEDUP_REMOVED lines=22> */
.L_x_1086:
[----:B------:R-:W-:Y:S05]  /*5c40*/  BSYNC B0 ;  /* 0x0000000000007941 */ /* 0x000fea0003800000 */
.L_x_1085:
        /* <DEDUP_REMOVED lines=20> */
.L_x_1088:
[----:B------:R-:W-:Y:S05]  /*5d90*/  BSYNC B0 ;  /* 0x0000000000007941 */ /* 0x000fea0003800000 */
.L_x_1087:
        /* <DEDUP_REMOVED lines=19> */
.L_x_1078:
[----:B------:R-:W-:Y:S05]  /*5ed0*/  BSYNC B2 ;  /* 0x0000000000027941 */ /* 0x000fea0003800000 */
.L_x_1061:
        /* <DEDUP_REMOVED lines=108> */
.L_x_1090:
[----:B-1----:R-:W-:Y:S05]  /*65a0*/  BSYNC B0 ;  /* 0x0000000000007941 */ /* 0x002fea0003800000 */
.L_x_1089:
        /* <DEDUP_REMOVED lines=21> */
.L_x_1092:
[----:B------:R-:W-:Y:S05]  /*6700*/  BSYNC B0 ;  /* 0x0000000000007941 */ /* 0x000fea0003800000 */
.L_x_1091:
        /* <DEDUP_REMOVED lines=21> */
.L_x_1094:
[----:B------:R-:W-:Y:S05]  /*6860*/  BSYNC B0 ;  /* 0x0000000000007941 */ /* 0x000fea0003800000 */
.L_x_1093:
        /* <DEDUP_REMOVED lines=33> */
.L_x_1060:
        /* <DEDUP_REMOVED lines=21> */
.L_x_1097:
[----:B------:R-:W-:-:S13]  /*6bd0*/  ISETP.NE.AND P0, PT, R4, 0x1, PT ;  /* 0x000000010400780c */ /* 0x000fda0003f05270 */
[----:B------:R-:W-:-:S05]  /*6be0*/  @P0 IMAD.HI.U32 R0, R2, c[0x0][0x330], RZ ;  /* 0x0000cc0002000a27 */ /* 0x000fca00078e00ff */
[----:B------:R-:W-:-:S05]  /*6bf0*/  @P0 SHF.R.U32.HI R2, RZ, c[0x0][0x334], R0 ;  /* 0x0000cd00ff020a19 */ /* 0x000fca0000011600 */
.L_x_1098:
[----:B------:R-:W-:-:S05]  /*6c00*/  IMAD R2, R2, R4, c[0x0][0x32c] ;  /* 0x0000cb0002027624 */ /* 0x000fca00078e0204 */
[----:B------:R-:W-:-:S03]  /*6c10*/  IMNMX R3, R3, R2, PT ;  /* 0x0000000203037217 */ /* 0x000fc60003800200 */
.L_x_1096:
        /* <DEDUP_REMOVED lines=21> */
.L_x_1100:
[----:B------:R-:W-:-:S04]  /*6d70*/  MOV R2, c[0x0][0x32c] ;  /* 0x0000cb0000027a02 */ /* 0x000fc80000000f00 */
[----:B------:R-:W-:-:S13]  /*6d80*/  ISETP.NE.AND P0, PT, R2, 0x1, PT ;  /* 0x000000010200780c */ /* 0x000fda0003f05270 */
[----:B------:R-:W-:-:S05]  /*6d90*/  @P0 IMAD.HI.U32 R2, R0, c[0x0][0x330], RZ ;  /* 0x0000cc0000020a27 */ /* 0x000fca00078e00ff */
[----:B------:R-:W-:-:S05]  /*6da0*/  @P0 SHF.R.U32.HI R0, RZ, c[0x0][0x334], R2 ;  /* 0x0000cd00ff000a19 */ /* 0x000fca0000011602 */
.L_x_1101:
[----:B------:R-:W-:-:S05]  /*6db0*/  IMAD R0, R0, c[0x0][0x32c], RZ ;  /* 0x0000cb0000007a24 */ /* 0x000fca00078e02ff */
[----:B------:R-:W-:-:S05]  /*6dc0*/  IMNMX R3, R3, R0, !PT ;  /* 0x0000000003037217 */ /* 0x000fca0007800200 */
.L_x_1099:
        /* <DEDUP_REMOVED lines=180> */
.L_x_1104:
[----:B--2-4-:R-:W-:Y:S05]  /*7910*/  BSYNC B0 ;  /* 0x0000000000007941 */ /* 0x014fea0003800000 */
.L_x_1103:
        /* <DEDUP_REMOVED lines=11> */
.L_x_1106:
[----:B------:R-:W-:Y:S05]  /*79d0*/  BSYNC B0 ;  /* 0x0000000000007941 */ /* 0x000fea0003800000 */
.L_x_1105:
        /* <DEDUP_REMOVED lines=11> */
.L_x_1108:
[----:B------:R-:W-:Y:S05]  /*7a90*/  BSYNC B0 ;  /* 0x0000000000007941 */ /* 0x000fea0003800000 */
.L_x_1107:
        /* <DEDUP_REMOVED lines=11> */
.L_x_1110:
[----:B------:R-:W-:Y:S05]  /*7b50*/  BSYNC B0 ;  /* 0x0000000000007941 */ /* 0x000fea0003800000 */
.L_x_1109:
        /* <DEDUP_REMOVED lines=11> */
.L_x_1112:
[----:B------:R-:W-:Y:S05]  /*7c10*/  BSYNC B0 ;  /* 0x0000000000007941 */ /* 0x000fea0003800000 */
.L_x_1111:
        /* <DEDUP_REMOVED lines=11> */
.L_x_1114:
[----:B------:R-:W-:Y:S05]  /*7cd0*/  BSYNC B0 ;  /* 0x0000000000007941 */ /* 0x000fea0003800000 */
.L_x_1113:
        /* <DEDUP_REMOVED lines=11> */
.L_x_1116:
[----:B------:R-:W-:Y:S05]  /*7d90*/  BSYNC B0 ;  /* 0x0000000000007941 */ /* 0x000fea0003800000 */
.L_x_1115:
        /* <DEDUP_REMOVED lines=8> */
[C---:B------:R-:W-:Y:S02]  /*7e20*/  IMAD R84, R247.reuse, -0x60, R0 ;  /* 0xffffffa0f7547824 */ /* 0x040fe400078e0200 */
        /* <DEDUP_REMOVED lines=76> */
.L_x_1117:
[----:B------:R-:W-:Y:S01]  /*82f0*/  ULDC.U8 UR4, c[0x0][0x298] ;  /* 0x0000a60000047ab9 */ /* 0x000fe20000000000 */
[----:B---3-5:R-:W-:Y:S01]  /*8300*/  SHF.R.S32.HI R0, RZ, 0x1f, R147 ;  /* 0x0000001fff007819 */ /* 0x028fe20000011493 */
        /* <DEDUP_REMOVED lines=67> */
.L_x_1121:
[----:B------:R-:W-:Y:S05]  /*8740*/  BSYNC B0 ;  /* 0x0000000000007941 */ /* 0x000fea0003800000 */
.L_x_1120:
        /* <DEDUP_REMOVED lines=41> */
.L_x_1123:
[----:B------:R-:W-:Y:S05]  /*89e0*/  BSYNC B0 ;  /* 0x0000000000007941 */ /* 0x000fea0003800000 */
.L_x_1122:
        /* <DEDUP_REMOVED lines=43> */
.L_x_1125:
[----:B------:R-:W-:Y:S05]  /*8ca0*/  BSYNC B0 ;  /* 0x0000000000007941 */ /* 0x000fea0003800000 */
.L_x_1124:
        /* <DEDUP_REMOVED lines=41> */
.L_x_1127:
[----:B------:R-:W-:Y:S05]  /*8f40*/  BSYNC B0 ;  /* 0x0000000000007941 */ /* 0x000fea0003800000 */
.L_x_1126:
        /* <DEDUP_REMOVED lines=85> */
.L_x_1131:
[----:B------:R-:W-:Y:S05]  /*94a0*/  BSYNC B0 ;  /* 0x0000000000007941 */ /* 0x000fea0003800000 */
.L_x_1130:
        /* <DEDUP_REMOVED lines=49> */
.L_x_1129:
[----:B------:R-:W-:Y:S05]  /*97c0*/  BSYNC B1 ;  /* 0x0000000000017941 */ /* 0x000fea0003800000 */
.L_x_1128:
        /* <DEDUP_REMOVED lines=53> */
.L_x_1135:
[----:B------:R-:W-:Y:S05]  /*9b20*/  BSYNC B0 ;  /* 0x0000000000007941 */ /* 0x000fea0003800000 */
.L_x_1134:
        /* <DEDUP_REMOVED lines=49> */
.L_x_1133:
[----:B------:R-:W-:Y:S05]  /*9e40*/  BSYNC B1 ;  /* 0x0000000000017941 */ /* 0x000fea0003800000 */
.L_x_1132:
        /* <DEDUP_REMOVED lines=53> */
.L_x_1139:
[----:B------:R-:W-:Y:S05]  /*a1a0*/  BSYNC B0 ;  /* 0x0000000000007941 */ /* 0x000fea0003800000 */
.L_x_1138:
        /* <DEDUP_REMOVED lines=49> */
.L_x_1137:
[----:B------:R-:W-:Y:S05]  /*a4c0*/  BSYNC B1 ;  /* 0x0000000000017941 */ /* 0x000fea0003800000 */
.L_x_1136:
        /* <DEDUP_REMOVED lines=52> */
.L_x_1142:
[----:B------:R-:W-:Y:S05]  /*a810*/  BSYNC B0 ;  /* 0x0000000000007941 */ /* 0x000fea0003800000 */
.L_x_1141:
        /* <DEDUP_REMOVED lines=50> */
.L_x_1119:
        /* <DEDUP_REMOVED lines=74> */
.L_x_1144:
[----:B-1-3--:R-:W-:Y:S05]  /*afe0*/  BSYNC B0 ;  /* 0x0000000000007941 */ /* 0x00afea0003800000 */
.L_x_1143:
        /* <DEDUP_REMOVED lines=65> */
.L_x_1146:
[----:B-1-3--:R-:W-:Y:S05]  /*b400*/  BSYNC B0 ;  /* 0x0000000000007941 */ /* 0x00afea0003800000 */
.L_x_1145:
        /* <DEDUP_REMOVED lines=122> */
.L_x_1148:
[----:B------:R-:W-:Y:S05]  /*bbb0*/  BSYNC B0 ;  /* 0x0000000000007941 */ /* 0x000fea0003800000 */
.L_x_1147:
        /* <DEDUP_REMOVED lines=110> */
.L_x_1150:
[----:B------:R-:W-:Y:S05]  /*c2a0*/  BSYNC B0 ;  /* 0x0000000000007941 */ /* 0x000fea0003800000 */
.L_x_1149:
        /* <DEDUP_REMOVED lines=110> */
.L_x_1152:
[----:B------:R-:W-:Y:S05]  /*c990*/  BSYNC B0 ;  /* 0x0000000000007941 */ /* 0x000fea0003800000 */
.L_x_1151:
        /* <DEDUP_REMOVED lines=109> */
.L_x_1140:
[----:B------:R-:W-:Y:S05]  /*d070*/  BSYNC B2 ;  /* 0x0000000000027941 */ /* 0x000fea0003800000 */
.L_x_1118:
        /* <DEDUP_REMOVED lines=44> */
[----:B------:R-:W-:Y:S01]  /*d340*/  IMAD.MOV.U32 R3, RZ, RZ, c[0x0][0x208] ;  /* 0x00008200ff037624 */ /* 0x000fe200078e00ff */
[----:B------:R-:W-:Y:S01]  /*d350*/  IADD3 R228, R223, 0x800, RZ ;  /* 0x00000800dfe47810 */ /* 0x000fe20007ffe0ff */
[----:B------:R-:W-:Y:S01]  /*d360*/  IMAD R0, R208, c[0x0][0x20c], R0 ;  /* 0x00008300d0007a24 */ /* 0x000fe200078e0200 */
[----:B------:R-:W3:Y:S01]  /*d370*/  LDSM.16.M88.4 R20, [R212+0x4100] ;  /* 0x00410000d414783b */ /* 0x000ee20000000200 */
[C---:B------:R-:W-:Y:S01]  /*d380*/  IMAD.SHL.U32 R58, R3.reuse, 0x20, RZ ;  /* 0x00000020033a7824 */ /* 0x040fe200078e00ff */
[----:B------:R-:W-:Y:S01]  /*d390*/  SHF.L.U64.HI R5, R3, R211, c[0x0][0x20c] ;  /* 0x0000830003057619 */ /* 0x000fe200000102d3 */
[----:B------:R-:W-:Y:S01]  /*d3a0*/  IMAD.IADD R0, R7, 0x1, R0 ;  /* 0x0000000107007824 */ /* 0x000fe200078e0200 */
[----:B------:R-:W4:Y:S01]  /*d3b0*/  LDSM.16.M88.4 R28, [R212+0x3100] ;  /* 0x00310000d41c783b */ /* 0x000f220000000200 */
[----:B------:R-:W-:Y:S01]  /*d3c0*/  IMAD.WIDE.U32 R6, R6, 0x60, R36 ;  /* 0x0000006006067825 */ /* 0x000fe200078e0024 */
[----:B------:R-:W-:-:S02]  /*d3d0*/  IADD3 R227, R223, 0x1000, RZ ;  /* 0x00001000dfe37810 */ /* 0x000fc40007ffe0ff */
[----:B------:R-:W3:Y:S01]  /*d3e0*/  LDSM.16.M88.4 R16, [R212+0x4900] ;  /* 0x00490000d410783b */ /* 0x000ee20000000200 */
[----:B------:R-:W-:Y:S01]  /*d3f0*/  IMAD R0, R0, 0x60, RZ ;  /* 0x0000006000007824 */ /* 0x000fe200078e02ff */
[----:B------:R-:W-:Y:S01]  /*d400*/  IADD3 R226, R223, 0x1800, RZ ;  /* 0x00001800dfe27810 */ /* 0x000fe20007ffe0ff */
[--C-:B------:R-:W-:Y:S01]  /*d410*/  IMAD R222, R2, 0x2, R219.reuse ;  /* 0x0000000202de7824 */ /* 0x100fe200078e02db */
[----:B------:R-:W3:Y:S01]  /*d420*/  LDSM.16.M88.4 R32, [R212+0x5100] ;  /* 0x00510000d420783b */ /* 0x000ee20000000200 */
[----:B------:R-:W-:Y:S01]  /*d430*/  IMAD.IADD R0, R7, 0x1, R0 ;  /* 0x0000000107007824 */ /* 0x000fe200078e0200 */
[----:B------:R-:W-:Y:S01]  /*d440*/  IADD3 R225, R223, 0x2000, RZ ;  /* 0x00002000dfe17810 */ /* 0x000fe20007ffe0ff */
[----:B------:R-:W-:Y:S01]  /*d450*/  IMAD R220, R4, 0x2, R219 ;  /* 0x0000000204dc7824 */ /* 0x000fe200078e02db */
[----:B------:R-:W-:Y:S03]  /*d460*/  LDSM.16.M88.4 R44, [R223] ;  /* 0x00000000df2c783b */ /* 0x000fe60000000200 */
[----:B------:R-:W-:Y:S01]  /*d470*/  IMAD R221, R2, 0x2, R220 ;  /* 0x0000000202dd7824 */ /* 0x000fe200078e02dc */
[----:B------:R-:W-:Y:S04]  /*d480*/  LDSM.16.M88.4 R40, [R223+0x800] ;  /* 0x00080000df28783b */ /* 0x000fe80000000200 */
[----:B------:R-:W-:Y:S01]  /*d490*/  LDSM.16.M88.4 R36, [R223+0x1000] ;  /* 0x00100000df24783b */ /* 0x000fe20000000200 */
[-C--:B-1----:R-:W-:Y:S08]  /*d4a0*/  HMMA.16816.F32.BF16 R140, R12, R24.reuse, RZ ;  /* 0x000000180c8c723c */ /* 0x082ff000000418ff */
[C---:B--2---:R-:W-:Y:S08]  /*d4b0*/  HMMA.16816.F32.BF16 R48, R8.reuse, R24, RZ ;  /* 0x000000180830723c */ /* 0x044ff000000418ff */
[-C--:B------:R-:W-:Y:S08]  /*d4c0*/  HMMA.16816.F32.BF16 R100, R8, R26.reuse, RZ ;  /* 0x0000001a0864723c */ /* 0x080ff000000418ff */
[----:B------:R-:W-:Y:S01]  /*d4d0*/  HMMA.16816.F32.BF16 R148, R12, R26, RZ ;  /* 0x0000001a0c94723c */ /* 0x000fe200000418ff */
[----:B------:R-:W1:Y:S07]  /*d4e0*/  LDSM.16.M88.4 R24, [R212+0x5900] ;  /* 0x00590000d418783b */ /* 0x000e6e0000000200 */
[-C--:B---3--:R-:W-:Y:S08]  /*d4f0*/  HMMA.16816.F32.BF16 R96, R8, R22.reuse, RZ ;  /* 0x000000160860723c */ /* 0x088ff000000418ff */
[C---:B-----5:R-:W-:Y:S07]  /*d500*/  HMMA.16816.F32.BF16 R144, R12.reuse, R22, RZ ;  /* 0x000000160c90723c */ /* 0x060fee00000418ff */
[C---:B------:R-:W-:Y:S01]  /*d510*/  LEA R22, P0, R6.reuse, c[0x0][0x1f8], 0x1 ;  /* 0x00007e0006167a11 */ /* 0x040fe200078008ff */
[----:B------:R-:W-:Y:S03]  /*d520*/  HMMA.16816.F32.BF16 R136, R12, R20, RZ ;  /* 0x000000140c88723c */ /* 0x000fe600000418ff */
[----:B------:R-:W-:Y:S01]  /*d530*/  LEA.HI.X R23, R6, c[0x0][0x1fc], R0, 0x1, P0 ;  /* 0x00007f0006177a11 */ /* 0x000fe200000f0c00 */
[----:B------:R-:W-:-:S04]  /*d540*/  IMAD.MOV.U32 R0, RZ, RZ, 0x40 ;  /* 0x00000040ff007424 */ /* 0x000fc800078e00ff */
[----:B------:R-:W-:Y:S07]  /*d550*/  HMMA.16816.F32.BF16 R68, R8, R20, RZ ;  /* 0x000000140844723c */ /* 0x000fee00000418ff */
[----:B------:R-:W-:Y:S01]  /*d560*/  IADD3 R20, P0, R58, R22, RZ ;  /* 0x000000163a147210 */ /* 0x000fe20007f1e0ff */
[----:B----4-:R-:W-:Y:S04]  /*d570*/  HMMA.16816.F32.BF16 R180, R12, R28, RZ ;  /* 0x0000001c0cb4723c */ /* 0x010fe800000418ff */
[----:B------:R-:W-:-:S04]  /*d580*/  IMAD.X R21, R5, 0x1, R23, P0 ;  /* 0x0000000105157824 */ /* 0x000fc800000e0617 */
[C---:B------:R-:W-:Y:S08]  /*d590*/  HMMA.16816.F32.BF16 R152, R12.reuse, R30, RZ ;  /* 0x0000001e0c98723c */ /* 0x040ff000000418ff */
[C---:B------:R-:W-:Y:S08]  /*d5a0*/  HMMA.16816.F32.BF16 R132, R12.reuse, R16, RZ ;  /* 0x000000100c84723c */ /* 0x040ff000000418ff */
[C---:B------:R-:W-:Y:S08]  /*d5b0*/  HMMA.16816.F32.BF16 R156, R12.reuse, R18, RZ ;  /* 0x000000120c9c723c */ /* 0x040ff000000418ff */
[C---:B------:R-:W-:Y:S08]  /*d5c0*/  HMMA.16816.F32.BF16 R124, R12.reuse, R32, RZ ;  /* 0x000000200c7c723c */ /* 0x040ff000000418ff */
[C---:B------:R-:W-:Y:S08]  /*d5d0*/  HMMA.16816.F32.BF16 R168, R12.reuse, R34, RZ ;  /* 0x000000220ca8723c */ /* 0x040ff000000418ff */
[C---:B-1----:R-:W-:Y:S08]  /*d5e0*/  HMMA.16816.F32.BF16 R116, R12.reuse, R24, RZ ;  /* 0x000000180c74723c */ /* 0x042ff000000418ff */
[----:B------:R-:W-:Y:S07]  /*d5f0*/  HMMA.16816.F32.BF16 R108, R12, R26, RZ ;  /* 0x0000001a0c6c723c */ /* 0x000fee00000418ff */
[-C--:B------:R-:W-:Y:S01]  /*d600*/  IADD3 R12, P0, R20, R58.reuse, RZ ;  /* 0x0000003a140c7210 */ /* 0x080fe20007f1e0ff */
[----:B------:R-:W-:Y:S04]  /*d610*/  HMMA.16816.F32.BF16 R52, R8, R28, RZ ;  /* 0x0000001c0834723c */ /* 0x000fe800000418ff */
[----:B------:R-:W-:Y:S01]  /*d620*/  IMAD.X R13, R21, 0x1, R5, P0 ;  /* 0x00000001150d7824 */ /* 0x000fe200000e0605 */
[----:B------:R-:W-:-:S03]  /*d630*/  IADD3 R6, P0, R12, R58, RZ ;  /* 0x0000003a0c067210 */ /* 0x000fc60007f1e0ff */
[----:B------:R-:W-:Y:S01]  /*d640*/  HMMA.16816.F32.BF16 R92, R8, R30, RZ ;  /* 0x0000001e085c723c */ /* 0x000fe200000418ff */
[----:B------:R-:W-:Y:S01]  /*d650*/  LDSM.16.M88.4 R28, [R223+0x2000] ;  /* 0x00200000df1c783b */ /* 0x000fe20000000200 */
[----:B------:R-:W-:Y:S01]  /*d660*/  IMAD.X R7, R13, 0x1, R5, P0 ;  /* 0x000000010d077824 */ /* 0x000fe200000e0605 */
[----:B------:R-:W-:-:S05]  /*d670*/  IADD3 R14, P0, R6, R58, RZ ;  /* 0x0000003a060e7210 */ /* 0x000fca0007f1e0ff */
[----:B------:R-:W-:Y:S01]  /*d680*/  HMMA.16816.F32.BF16 R64, R8, R16, RZ ;  /* 0x000000100840723c */ /* 0x000fe200000418ff */
[----:B------:R-:W-:-:S07]  /*d690*/  IMAD.X R15, R7, 0x1, R5, P0 ;  /* 0x00000001070f7824 */ /* 0x000fce00000e0605 */
[C---:B------:R-:W-:Y:S01]  /*d6a0*/  HMMA.16816.F32.BF16 R128, R8.reuse, R18, RZ ;  /* 0x000000120880723c */ /* 0x040fe200000418ff */
[----:B------:R-:W1:Y:S07]  /*d6b0*/  LDSM.16.M88.4 R16, [R222+0x8100] ;  /* 0x00810000de10783b */ /* 0x000e6e0000000200 */
[C---:B------:R-:W-:Y:S08]  /*d6c0*/  HMMA.16816.F32.BF16 R60, R8.reuse, R32, RZ ;  /* 0x00000020083c723c */ /* 0x040ff000000418ff */
[C---:B------:R-:W-:Y:S01]  /*d6d0*/  HMMA.16816.F32.BF16 R120, R8.reuse, R34, RZ ;  /* 0x000000220878723c */ /* 0x040fe200000418ff */
[----:B------:R-:W2:Y:S07]  /*d6e0*/  LDSM.16.M88.4 R32, [R223+0x1800] ;  /* 0x00180000df20783b */ /* 0x000eae0000000200 */
[C---:B------:R-:W-:Y:S08]  /*d6f0*/  HMMA.16816.F32.BF16 R76, R8.reuse, R24, RZ ;  /* 0x00000018084c723c */ /* 0x040ff000000418ff */
[----:B------:R-:W-:Y:S01]  /*d700*/  HMMA.16816.F32.BF16 R112, R8, R26, RZ ;  /* 0x0000001a0870723c */ /* 0x000fe200000418ff */
[----:B------:R-:W3:Y:S04]  /*d710*/  LDSM.16.M88.4 R24, [R223+0x2800] ;  /* 0x00280000df18783b */ /* 0x000ee80000000200 */
[----:B------:R-:W4:Y:S04]  /*d720*/  LDSM.16.M88.4 R8, [R222+0x6100] ;  /* 0x00610000de08783b */ /* 0x000f280000000200 */
[----:B------:R-:W-:Y:S01]  /*d730*/  @!PT LDS RZ, [RZ] ;  /* 0x00000000fffff984 */ /* 0x000fe20000000800 */
[----:B------:R-:W-:Y:S01]  /*d740*/  @!PT LDS RZ, [RZ] ;  /* 0x00000000fffff984 */ /* 0x000fe20000000800 */
[----:B------:R-:W-:Y:S01]  /*d750*/  @!PT LDS RZ, [RZ] ;  /* 0x00000000fffff984 */ /* 0x000fe20000000800 */
[----:B------:R2:W-:Y:S01]  /*d760*/  LDGSTS.E.BYPASS.LTC128B.128 [R231+0x100], [R22.64], !P3 ;  /* 0x0010000016e77fae */ /* 0x0005e2000d901d48 */
[C---:B------:R-:W-:Y:S01]  /*d770*/  ISETP.LT.OR P3, PT, R73.reuse, 0x41, P1 ;  /* 0x000000414900780c */ /* 0x040fe20000f61670 */
[----:B-1----:R-:W-:Y:S02]  /*d780*/  HMMA.16816.F32.BF16 R104, R16, R44, R52 ;  /* 0x0000002c1068723c */ /* 0x002fe40000041834 */
[----:B------:R1:W-:Y:S01]  /*d790*/  LDGSTS.E.BYPASS.LTC128B.128 [R231+0x900], [R20.64], !P4 ;  /* 0x0090000014e77fae */ /* 0x0003e2000e101d48 */
[----:B------:R-:W-:-:S02]  /*d7a0*/  ISETP.LT.OR P4, PT, R73, 0x31, P1 ;  /* 0x000000314900780c */ /* 0x000fc40000f81670 */
[----:B------:R-:W-:Y:S01]  /*d7b0*/  ISETP.LT.OR P1, PT, R73, 0x51, P1 ;  /* 0x000000514900780c */ /* 0x000fe20000f21670 */
[----:B------:R1:W-:Y:S01]  /*d7c0*/  LDGSTS.E.BYPASS.LTC128B.128 [R231+0x1100], [R12.64], !P2 ;  /* 0x011000000ce77fae */ /* 0x0003e2000d101d48 */
[----:B------:R-:W-:Y:S01]  /*d7d0*/  LOP3.LUT P2, RZ, R87, 0x4, RZ, 0xc0, !PT ;  /* 0x0000000457ff7812 */ /* 0x000fe2000784c0ff */
[----:B------:R-:W-:Y:S03]  /*d7e0*/  HMMA.16816.F32.BF16 R80, R16, R40, R48 ;  /* 0x000000281050723c */ /* 0x000fe60000041830 */
[----:B------:R-:W-:-:S05]  /*d7f0*/  SEL R0, R0, 0xffffffc0, !P2 ;  /* 0xffffffc000007807 */ /* 0x000fca0005000000 */
[----:B------:R1:W-:Y:S01]  /*d800*/  LDGSTS.E.BYPASS.LTC128B.128 [R231+0x1900], [R6.64], !P4 ;  /* 0x0190000006e77fae */ /* 0x0003e2000e101d48 */
[----:B------:R-:W-:Y:S01]  /*d810*/  IMAD.IADD R218, R212, 0x1, R0 ;  /* 0x00000001d4da7824 */ /* 0x000fe200078e0200 */
[C---:B------:R-:W-:Y:S01]  /*d820*/  HMMA.16816.F32.BF16 R68, R16.reuse, R36, R68 ;  /* 0x000000241044723c */ /* 0x040fe20000041844 */
[----:B------:R-:W-:Y:S01]  /*d830*/  IMAD.IADD R217, R0, 0x1, R223 ;  /* 0x0000000100d97824 */ /* 0x000fe200078e02df */
[----:B------:R4:W-:Y:S06]  /*d840*/  LDGSTS.E.BYPASS.LTC128B.128 [R231+0x2100], [R14.64], !P3 ;  /* 0x021000000ee77fae */ /* 0x0009ec000d901d48 */
[C---:B--2---:R-:W-:Y:S08]  /*d850*/  HMMA.16816.F32.BF16 R64, R16.reuse, R32, R64 ;  /* 0x000000201040723c */ /* 0x044ff00000041840 */
[C---:B---3--:R-:W-:Y:S08]  /*d860*/  HMMA.16816.F32.BF16 R76, R16.reuse, R24, R76 ;  /* 0x00000018104c723c */ /* 0x048ff0000004184c */
[----:B------:R-:W-:Y:S01]  /*d870*/  HMMA.16816.F32.BF16 R92, R16, R46, R92 ;  /* 0x0000002e105c723c */ /* 0x000fe2000004185c */
[----:B-1----:R-:W-:-:S05]  /*d880*/  IADD3 R6, P0, R14, R58, RZ ;  /* 0x0000003a0e067210 */ /* 0x002fca0007f1e0ff */
[----:B------:R-:W-:Y:S01]  /*d890*/  IMAD.X R7, R15, 0x1, R5, P0 ;  /* 0x000000010f077824 */ /* 0x000fe200000e0605 */
[----:B------:R-:W-:Y:S01]  /*d8a0*/  ISETP.GT.AND P0, PT, R208, R224, PT ;  /* 0x000000e0d000720c */ /* 0x000fe20003f04270 */
[C---:B----4-:R-:W-:Y:S01]  /*d8b0*/  HMMA.16816.F32.BF16 R12, R16.reuse, R28, R60 ;  /* 0x0000001c100c723c */ /* 0x050fe2000004183c */
[----:B------:R-:W-:Y:S02]  /*d8c0*/  IADD3 R224, R223, 0x2800, RZ ;  /* 0x00002800dfe07810 */ /* 0x000fe40007ffe0ff */
[----:B------:R1:W-:Y:S04]  /*d8d0*/  LDGSTS.E.BYPASS.LTC128B.128 [R231+0x2900], [R6.64], !P1 ;  /* 0x0290000006e77fae */ /* 0x0003e8000c901d48 */
[----:B------:R-:W-:Y:S01]  /*d8e0*/  LDSM.16.M88.4 R20, [R220+0x8100] ;  /* 0x00810000dc14783b */ /* 0x000fe20000000200 */
[C---:B------:R-:W-:Y:S03]  /*d8f0*/  HMMA.16816.F32.BF16 R100, R16.reuse, R42, R100 ;  /* 0x0000002a1064723c */ /* 0x040fe60000041864 */
[----:B------:R-:W2:Y:S04]  /*d900*/  LDSM.16.M88.4 R72, [R218+0x5100] ;  /* 0x00510000da48783b */ /* 0x000ea80000000200 */
[----:B------:R-:W3:Y:S01]  /*d910*/  LDSM.16.M88.4 R56, [R218+0x3900] ;  /* 0x00390000da38783b */ /* 0x000ee20000000200 */
[C---:B------:R-:W-:Y:S03]  /*d920*/  HMMA.16816.F32.BF16 R96, R16.reuse, R38, R96 ;  /* 0x000000261060723c */ /* 0x040fe60000041860 */
[----:B------:R-:W4:Y:S04]  /*d930*/  LDSM.16.M88.4 R88, [R218+0x5900] ;  /* 0x00590000da58783b */ /* 0x000f280000000200 */
[----:B------:R-:W-:Y:S01]  /*d940*/  LDSM.16.M88.4 R60, [R218+0x3100] ;  /* 0x00310000da3c783b */ /* 0x000fe20000000200 */
[C---:B------:R-:W-:Y:S03]  /*d950*/  HMMA.16816.F32.BF16 R176, R16.reuse, R34, R128 ;  /* 0x0000002210b0723c */ /* 0x040fe60000041880 */
[----:B------:R-:W-:Y:S04]  /*d960*/  LDSM.16.M88.4 R52, [R218+0x4100] ;  /* 0x00410000da34783b */ /* 0x000fe80000000200 */
[----:B------:R-:W-:Y:S01]  /*d970*/  LDSM.16.M88.4 R48, [R218+0x4900] ;  /* 0x00490000da30783b */ /* 0x000fe20000000200 */
[C---:B------:R-:W-:Y:S03]  /*d980*/  HMMA.16816.F32.BF16 R192, R16.reuse, R30, R120 ;  /* 0x0000001e10c0723c */ /* 0x040fe60000041878 */
[----:B------:R-:W0:Y:S05]  /*d990*/  LDGDEPBAR ;  /* 0x00000000000079af */ /* 0x000e2a0000000000 */
[----:B------:R-:W-:Y:S01]  /*d9a0*/  HMMA.16816.F32.BF16 R172, R16, R26, R112 ;  /* 0x0000001a10ac723c */ /* 0x000fe20000041870 */
[----:B------:R-:W1:Y:S07]  /*d9b0*/  LDSM.16.M88.4 R16, [R220+0x6100] ;  /* 0x00610000dc10783b */ /* 0x000e6e0000000200 */
[C---:B------:R-:W-:Y:S08]  /*d9c0*/  HMMA.16816.F32.BF16 R184, R8.reuse, R40, R140 ;  /* 0x0000002808b8723c */ /* 0x040ff0000004188c */
[C---:B------:R-:W-:Y:S08]  /*d9d0*/  HMMA.16816.F32.BF16 R188, R8.reuse, R36, R136 ;  /* 0x0000002408bc723c */ /* 0x040ff00000041888 */
[C---:B------:R-:W-:Y:S08]  /*d9e0*/  HMMA.16816.F32.BF16 R200, R8.reuse, R28, R124 ;  /* 0x0000001c08c8723c */ /* 0x040ff0000004187c */
[C---:B------:R-:W-:Y:S01]  /*d9f0*/  HMMA.16816.F32.BF16 R136, R8.reuse, R42, R148 ;  /* 0x0000002a0888723c */ /* 0x040fe20000041894 */
[----:B------:R-:W-:Y:S07]  /*da00*/  LDSM.16.M88.4 R40, [R217+0x800] ;  /* 0x00080000d928783b */ /* 0x000fee0000000200 */
        /* <DEDUP_REMOVED lines=9> */
[C---:B------:R-:W-:Y:S01]  /*daa0*/  HMMA.16816.F32.BF16 R168, R8.reuse, R30, R168 ;  /* 0x0000001e08a8723c */ /* 0x040fe200000418a8 */
[----:B------:R-:W-:Y:S07]  /*dab0*/  LDSM.16.M88.4 R28, [R217+0x2000] ;  /* 0x00200000d91c783b */ /* 0x000fee0000000200 */
[----:B------:R-:W-:Y:S01]  /*dac0*/  HMMA.16816.F32.BF16 R164, R8, R26, R108 ;  /* 0x0000001a08a4723c */ /* 0x000fe2000004186c */
[----:B------:R-:W-:Y:S04]  /*dad0*/  LDSM.16.M88.4 R8, [R221+0x8100] ;  /* 0x00810000dd08783b */ /* 0x000fe80000000200 */
[----:B------:R-:W-:Y:S03]  /*dae0*/  LDSM.16.M88.4 R24, [R217+0x2800] ;  /* 0x00280000d918783b */ /* 0x000fe60000000200 */
[----:B--2---:R-:W-:Y:S01]  /*daf0*/  HMMA.16816.F32.BF16 R132, R20, R72, R12 ;  /* 0x000000481484723c */ /* 0x004fe2000004180c */
[----:B------:R-:W2:Y:S01]  /*db00*/  LDSM.16.M88.4 R12, [R221+0x6100] ;  /* 0x00610000dd0c783b */ /* 0x000ea20000000200 */
[----:B------:R-:W-:-:S06]  /*db10*/  DEPBAR.LE SB0, 0x0 ;  /* 0x000080000000791a */ /* 0x000fcc0000000000 */
[C---:B---3--:R-:W-:Y:S08]  /*db20*/  HMMA.16816.F32.BF16 R152, R20.reuse, R56, R80 ;  /* 0x000000381498723c */ /* 0x048ff00000041850 */
[----:B----4-:R-:W-:Y:S08]  /*db30*/  HMMA.16816.F32.BF16 R128, R20, R88, R76 ;  /* 0x000000581480723c */ /* 0x010ff0000004184c */
[----:B-1----:R-:W-:Y:S08]  /*db40*/  HMMA.16816.F32.BF16 R80, R16, R56, R184 ;  /* 0x000000381050723c */ /* 0x002ff000000418b8 */
[C---:B------:R-:W-:Y:S08]  /*db50*/  HMMA.16816.F32.BF16 R148, R20.reuse, R52, R68 ;  /* 0x000000341494723c */ /* 0x040ff00000041844 */
        /* <DEDUP_REMOVED lines=42> */
[----:B------:R-:W-:Y:S01]  /*de00*/  HMMA.16816.F32.BF16 R48, R12, R26, R16 ;  /* 0x0000001a0c30723c */ /* 0x000fe20000041810 */
[----:B------:R-:W-:Y:S06]  /*de10*/  BAR.SYNC.DEFER_BLOCKING 0x0 ;  /* 0x0000000000007b1d */ /* 0x000fec0000010000 */
[----:B------:R-:W-:Y:S05]  /*de20*/  @!P0 BRA `(.L_x_1153) ;  /* 0x000001d000008947 */ /* 0x000fea0003800000 */
[----:B------:R-:W-:-:S04]  /*de30*/  IADD3 R0, R247, -0x2, RZ ;  /* 0xfffffffef7007810 */ /* 0x000fc80007ffe0ff */
[----:B------:R-:W-:Y:S01]  /*de40*/  SHF.R.S32.HI R5, RZ, 0x1f, R0 ;  /* 0x0000001fff057819 */ /* 0x000fe20000011400 */
[----:B------:R-:W-:Y:S02]  /*de50*/  IMAD R3, R216, R0, RZ ;  /* 0x00000000d8037224 */ /* 0x000fe400078e02ff */
[----:B------:R-:W-:Y:S01]  /*de60*/  IMAD.WIDE.U32 R6, R0, R232, R238 ;  /* 0x000000e800067225 */ /* 0x000fe200078e00ee */
[----:B------:R-:W-:-:S03]  /*de70*/  SHF.L.U64.HI R0, R230, R211, c[0x0][0x1e4] ;  /* 0x00007900e6007619 */ /* 0x000fc600000102d3 */
[----:B------:R-:W-:Y:S01]  /*de80*/  IMAD R3, R5, R232, R3 ;  /* 0x000000e805037224 */ /* 0x000fe200078e0203 */
[----:B------:R-:W-:Y:S01]  /*de90*/  LEA R14, P0, R6, c[0x0][0x1c8], 0x1 ;  /* 0x00007200060e7a11 */ /* 0x000fe200078008ff */
[----:B------:R-:W-:Y:S02]  /*dea0*/  IMAD.SHL.U32 R5, R230, 0x20, RZ ;  /* 0x00000020e6057824 */ /* 0x000fe400078e00ff */
[----:B------:R-:W-:-:S03]  /*deb0*/  IMAD.IADD R3, R7, 0x1, R3 ;  /* 0x0000000107037824 */ /* 0x000fc600078e0203 */
[C---:B------:R-:W-:Y:S02]  /*dec0*/  IADD3 R12, P1, R5.reuse, R14, RZ ;  /* 0x0000000e050c7210 */ /* 0x040fe40007f3e0ff */
        /* <DEDUP_REMOVED lines=19> */
.L_x_1153:
[----:B------:R-:W-:Y:S01]  /*e000*/  LOP3.LUT R0, R210, 0xffffffe0, RZ, 0xc0, !PT ;  /* 0xffffffe0d2007812 */ /* 0x000fe200078ec0ff */
[----:B------:R-:W-:Y:S01]  /*e010*/  ULDC UR7, c[0x0][0x324] ;  /* 0x0000c90000077ab9 */ /* 0x000fe20000000800 */
[----:B------:R-:W-:Y:S01]  /*e020*/  LEA.HI R3, R215, R214, RZ, 0x2 ;  /* 0x000000d6d7037211 */ /* 0x000fe200078f10ff */
[----:B------:R-:W-:Y:S01]  /*e030*/  ULOP3.LUT UR7, URZ, UR7, URZ, 0x33, !UPT ;  /* 0x000000073f077292 */ /* 0x000fe2000f8e333f */
[----:B------:R-:W-:Y:S01]  /*e040*/  SHF.R.S32.HI R5, RZ, 0x1f, R213 ;  /* 0x0000001fff057819 */ /* 0x000fe200000114d5 */
[C---:B------:R-:W-:Y:S01]  /*e050*/  IMAD.IADD R0, R214.reuse, 0x1, -R0 ;  /* 0x00000001d6007824 */ /* 0x040fe200078e0a00 */
[----:B------:R-:W-:Y:S01]  /*e060*/  LOP3.LUT R3, R3, 0xfffffffc, RZ, 0xc0, !PT ;  /* 0xfffffffc03037812 */ /* 0x000fe200078ec0ff */
[----:B------:R-:W0:Y:S01]  /*e070*/  LDGDEPBAR ;  /* 0x00000000000079af */ /* 0x000e220000000000 */
[----:B------:R-:W-:Y:S02]  /*e080*/  LEA.HI R5, R5, R213, RZ, 0x2 ;  /* 0x000000d505057211 */ /* 0x000fe400078f10ff */
[----:B--2---:R-:W-:Y:S01]  /*e090*/  SHF.R.S32.HI R7, RZ, 0x1f, R0 ;  /* 0x0000001fff077819 */ /* 0x004fe20000011400 */
[----:B------:R-:W-:Y:S01]  /*e0a0*/  IMAD.IADD R3, R214, 0x1, -R3 ;  /* 0x00000001d6037824 */ /* 0x000fe200078e0a03 */
[----:B------:R-:W-:-:S02]  /*e0b0*/  LOP3.LUT R6, R5, 0xffffffc, RZ, 0xc0, !PT ;  /* 0x0ffffffc05067812 */ /* 0x000fc400078ec0ff */
[----:B------:R-:W-:Y:S02]  /*e0c0*/  LEA.HI R7, R7, R0, RZ, 0x2 ;  /* 0x0000000007077211 */ /* 0x000fe400078f10ff */
[----:B------:R-:W-:Y:S01]  /*e0d0*/  LEA.HI R5, R3, R3, RZ, 0x1 ;  /* 0x0000000303057211 */ /* 0x000fe200078f08ff */
[----:B------:R-:W-:Y:S01]  /*e0e0*/  IMAD.IADD R8, R213, 0x1, -R6 ;  /* 0x00000001d5087824 */ /* 0x000fe200078e0a06 */
[----:B------:R-:W-:Y:S02]  /*e0f0*/  LEA.HI.SX32 R6, R7, R209, 0x1e ;  /* 0x000000d107067211 */ /* 0x000fe400078ff2ff */
[C---:B------:R-:W-:Y:S01]  /*e100*/  LOP3.LUT R10, R5.reuse, 0x1ffffffe, RZ, 0xc0, !PT ;  /* 0x1ffffffe050a7812 */ /* 0x040fe200078ec0ff */
[----:B------:R-:W-:Y:S01]  /*e110*/  IMAD.SHL.U32 R9, R5, 0x20, RZ ;  /* 0x0000002005097824 */ /* 0x000fe200078e00ff */
[----:B------:R-:W-:Y:S01]  /*e120*/  ISETP.NE.AND P0, PT, R237, 0x1, PT ;  /* 0x00000001ed00780c */ /* 0x000fe20003f05270 */
[----:B------:R-:W-:Y:S02]  /*e130*/  IMAD R5, R8, 0x10, R6 ;  /* 0x0000001008057824 */ /* 0x000fe400078e0206 */
[----:B------:R-:W-:Y:S01]  /*e140*/  IMAD.IADD R8, R3, 0x1, -R10 ;  /* 0x0000000103087824 */ /* 0x000fe200078e0a0a */
[----:B------:R-:W-:-:S05]  /*e150*/  LOP3.LUT R6, R9, 0xffffffc0, RZ, 0xc0, !PT ;  /* 0xffffffc009067812 */ /* 0x000fca00078ec0ff */
[----:B------:R-:W-:-:S04]  /*e160*/  IMAD.IADD R3, R6, 0x1, R5 ;  /* 0x0000000106037824 */ /* 0x000fc800078e0205 */
[----:B------:R-:W-:-:S04]  /*e170*/  IMAD R9, R8, 0x8, R3 ;  /* 0x0000000808097824 */ /* 0x000fc800078e0203 */
[----:B------:R-:W-:Y:S01]  /*e180*/  @P0 IMAD.HI.U32 R3, R9, c[0x0][0x2c8], RZ ;  /* 0x0000b20009030a27 */ /* 0x000fe200078e00ff */
[----:B------:R1:W-:Y:S04]  /*e190*/  STL [R1+0x60], R9 ;  /* 0x0000600901007387 */ /* 0x0003e80000100800 */
[----:B-1----:R-:W-:Y:S02]  /*e1a0*/  @P0 SHF.R.U32.HI R9, RZ, c[0x0][0x2cc], R3 ;  /* 0x0000b300ff090a19 */ /* 0x002fe40000011603 */
[----:B------:R-:W-:-:S03]  /*e1b0*/  LOP3.LUT R3, R7, 0x7ffffffc, RZ, 0xc0, !PT ;  /* 0x7ffffffc07037812 */ /* 0x000fc600078ec0ff */
[----:B------:R-:W1:Y:S02]  /*e1c0*/  SHFL.IDX PT, R6, R9, RZ, 0x1c1f ;  /* 0x001c1fff09067589 */ /* 0x000e6400000e0000 */
[----:B------:R-:W-:Y:S01]  /*e1d0*/  IMAD.IADD R3, R0, 0x1, -R3 ;  /* 0x0000000100037824 */ /* 0x000fe200078e0a03 */
[----:B------:R-:W-:-:S03]  /*e1e0*/  IADD3 R0, R235, 0x1, R84 ;  /* 0x00000001eb007810 */ /* 0x000fc60007ffe054 */
[----:B------:R-:W-:-:S04]  /*e1f0*/  IMAD.SHL.U32 R8, R3, 0x2, RZ ;  /* 0x0000000203087824 */ /* 0x000fc800078e00ff */
[--C-:B------:R-:W-:Y:S01]  /*e200*/  IMAD.IADD R13, R84, 0x1, -R8.reuse ;  /* 0x00000001540d7824 */ /* 0x100fe200078e0a08 */
[----:B------:R2:W-:Y:S01]  /*e210*/  STL [R1+0x30], R8 ;  /* 0x0000300801007387 */ /* 0x0005e20000100800 */
[----:B------:R-:W-:Y:S02]  /*e220*/  IADD3 R0, -R234, R0, -R8 ;  /* 0x00000000ea007210 */ /* 0x000fe40007ffe908 */
[----:B------:R-:W-:Y:S02]  /*e230*/  IADD3 R11, -R8, R235, R84 ;  /* 0x000000eb080b7210 */ /* 0x000fe40007ffe154 */
[C---:B------:R-:W-:Y:S02]  /*e240*/  IADD3 R10, R0.reuse, c[0x0][0x328], RZ ;  /* 0x0000ca00000a7a10 */ /* 0x040fe40007ffe0ff */
[----:B------:R-:W-:Y:S01]  /*e250*/  IADD3 R12, R0, UR7, RZ ;  /* 0x00000007000c7c10 */ /* 0x000fe2000fffe0ff */
[----:B------:R-:W-:Y:S02]  /*e260*/  IMAD.IADD R0, R86, 0x1, R85 ;  /* 0x0000000156007824 */ /* 0x000fe400078e0255 */
[----:B-1----:R-:W-:-:S02]  /*e270*/  IMAD.IADD R5, R10, 0x1, R6 ;  /* 0x000000010a057824 */ /* 0x002fc400078e0206 */
[----:B------:R-:W-:-:S03]  /*e280*/  IMAD.IADD R3, R12, 0x1, R6 ;  /* 0x000000010c037824 */ /* 0x000fc600078e0206 */
[----:B------:R-:W-:Y:S01]  /*e290*/  IMNMX R5, R5, R11, PT ;  /* 0x0000000b05057217 */ /* 0x000fe20003800200 */
[----:B------:R-:W-:Y:S05]  /*e2a0*/  @!P6 BRA `(.L_x_1154) ;  /* 0x000001400000e947 */ /* 0x000fea0003800000 */
[----:B------:R-:W-:Y:S01]  /*e2b0*/  IADD3 R6, -R234, R235, R6 ;  /* 0x000000ebea067210 */ /* 0x000fe20007ffe106 */
        /* <DEDUP_REMOVED lines=10> */
.L_x_1156:
[----:B------:R-:W-:-:S04]  /*e360*/  MOV R7, c[0x0][0x32c] ;  /* 0x0000cb0000077a02 */ /* 0x000fc80000000f00 */
[----:B------:R-:W-:-:S13]  /*e370*/  ISETP.NE.AND P0, PT, R7, 0x1, PT ;  /* 0x000000010700780c */ /* 0x000fda0003f05270 */
[----:B------:R-:W-:-:S05]  /*e380*/  @P0 IMAD.HI.U32 R7, R6, c[0x0][0x330], RZ ;  /* 0x0000cc0006070a27 */ /* 0x000fca00078e00ff */
[----:B------:R-:W-:Y:S02]  /*e390*/  @P0 SHF.R.U32.HI R6, RZ, c[0x0][0x334], R7 ;  /* 0x0000cd00ff060a19 */ /* 0x000fe40000011607 */
.L_x_1157:
[----:B------:R-:W-:Y:S05]  /*e3a0*/  BSYNC B0 ;  /* 0x0000000000007941 */ /* 0x000fea0003800000 */
.L_x_1155:
[----:B------:R-:W-:-:S05]  /*e3b0*/  IMAD R6, R6, c[0x0][0x32c], R13 ;  /* 0x0000cb0006067a24 */ /* 0x000fca00078e020d */
[----:B------:R-:W-:Y:S02]  /*e3c0*/  IADD3 R7, R6, c[0x0][0x32c], RZ ;  /* 0x0000cb0006077a10 */ /* 0x000fe40007ffe0ff */
[----:B------:R-:W-:Y:S02]  /*e3d0*/  IMNMX R3, R3, R6, !PT ;  /* 0x0000000603037217 */ /* 0x000fe40007800200 */
[----:B------:R-:W-:Y:S02]  /*e3e0*/  IMNMX R5, R5, R7, PT ;  /* 0x0000000705057217 */ /* 0x000fe40003800200 */
.L_x_1154:
[----:B--2---:R-:W1:Y:S02]  /*e3f0*/  SHFL.IDX PT, R8, R9, 0x1, 0x1c1f ;  /* 0x003c1f0009087f89 */ /* 0x004e6400000e0000 */
[----:B-1----:R-:W-:Y:S01]  /*e400*/  IMAD.IADD R7, R10, 0x1, R8 ;  /* 0x000000010a077824 */ /* 0x002fe200078e0208 */
[----:B------:R-:W-:-:S04]  /*e410*/  IADD3 R6, R12, R8, RZ ;  /* 0x000000080c067210 */ /* 0x000fc80007ffe0ff */
        /* <DEDUP_REMOVED lines=13> */
.L_x_1160:
[----:B------:R-:W-:-:S04]  /*e4f0*/  MOV R14, c[0x0][0x32c] ;  /* 0x0000cb00000e7a02 */ /* 0x000fc80000000f00 */
[----:B------:R-:W-:-:S13]  /*e500*/  ISETP.NE.AND P0, PT, R14, 0x1, PT ;  /* 0x000000010e00780c */ /* 0x000fda0003f05270 */
[----:B------:R-:W-:-:S05]  /*e510*/  @P0 IMAD.HI.U32 R14, R8, c[0x0][0x330], RZ ;  /* 0x0000cc00080e0a27 */ /* 0x000fca00078e00ff */
[----:B------:R-:W-:Y:S02]  /*e520*/  @P0 SHF.R.U32.HI R8, RZ, c[0x0][0x334], R14 ;  /* 0x0000cd00ff080a19 */ /* 0x000fe4000001160e */
.L_x_1161:
[----:B------:R-:W-:Y:S05]  /*e530*/  BSYNC B0 ;  /* 0x0000000000007941 */ /* 0x000fea0003800000 */
.L_x_1159:
[----:B------:R-:W-:-:S05]  /*e540*/  IMAD R8, R8, c[0x0][0x32c], R13 ;  /* 0x0000cb0008087a24 */ /* 0x000fca00078e020d */
[----:B------:R-:W-:Y:S02]  /*e550*/  IADD3 R14, R8, c[0x0][0x32c], RZ ;  /* 0x0000cb00080e7a10 */ /* 0x000fe40007ffe0ff */
[----:B------:R-:W-:Y:S02]  /*e560*/  IMNMX R6, R6, R8, !PT ;  /* 0x0000000806067217 */ /* 0x000fe40007800200 */
[----:B------:R-:W-:Y:S02]  /*e570*/  IMNMX R7, R7, R14, PT ;  /* 0x0000000e07077217 */ /* 0x000fe40003800200 */
.L_x_1158:
[C---:B------:R-:W-:Y:S01]  /*e580*/  ISETP.GE.AND P0, PT, R84.reuse, 0x9, PT ;  /* 0x000000095400780c */ /* 0x040fe20003f06270 */
        /* <DEDUP_REMOVED lines=117> */
[----:B------:R-:W-:Y:S02]  /*ece0*/  ISETP.GE.AND P0, PT, R236, 0x1, PT ;  /* 0x00000001ec00780c */ /* 0x000fe40003f06270 */
[----:B------:R-:W-:-:S11]  /*ecf0*/  IMNMX R5, R5, R11, PT ;  /* 0x0000000b05057217 */ /* 0x000fd60003800200 */
        /* <DEDUP_REMOVED lines=12> */
.L_x_1164:
[----:B------:R-:W-:-:S04]  /*edc0*/  MOV R30, c[0x0][0x32c] ;  /* 0x0000cb00001e7a02 */ /* 0x000fc80000000f00 */
[----:B------:R-:W-:-:S13]  /*edd0*/  ISETP.NE.AND P0, PT, R30, 0x1, PT ;  /* 0x000000011e00780c */ /* 0x000fda0003f05270 */
[----:B------:R-:W-:-:S05]  /*ede0*/  @P0 IMAD.HI.U32 R30, R8, c[0x0][0x330], RZ ;  /* 0x0000cc00081e0a27 */ /* 0x000fca00078e00ff */
[----:B------:R-:W-:Y:S02]  /*edf0*/  @P0 SHF.R.U32.HI R8, RZ, c[0x0][0x334], R30 ;  /* 0x0000cd00ff080a19 */ /* 0x000fe4000001161e */
.L_x_1165:
[----:B------:R-:W-:Y:S05]  /*ee00*/  BSYNC B0 ;  /* 0x0000000000007941 */ /* 0x000fea0003800000 */
.L_x_1163:
[----:B------:R-:W-:-:S05]  /*ee10*/  IMAD R8, R8, c[0x0][0x32c], R13 ;  /* 0x0000cb0008087a24 */ /* 0x000fca00078e020d */
[----:B------:R-:W-:Y:S02]  /*ee20*/  IADD3 R30, R8, c[0x0][0x32c], RZ ;  /* 0x0000cb00081e7a10 */ /* 0x000fe40007ffe0ff */
[----:B------:R-:W-:Y:S02]  /*ee30*/  IMNMX R3, R3, R8, !PT ;  /* 0x0000000803037217 */ /* 0x000fe40007800200 */
[----:B------:R-:W-:Y:S02]  /*ee40*/  IMNMX R5, R5, R30, PT ;  /* 0x0000001e05057217 */ /* 0x000fe40003800200 */
.L_x_1162:
        /* <DEDUP_REMOVED lines=201> */
.L_x_1168:
[----:B------:R-:W-:-:S04]  /*fae0*/  MOV R7, c[0x0][0x32c] ;  /* 0x0000cb0000077a02 */ /* 0x000fc80000000f00 */
[----:B------:R-:W-:-:S13]  /*faf0*/  ISETP.NE.AND P0, PT, R7, 0x1, PT ;  /* 0x000000010700780c */ /* 0x000fda0003f05270 */
[----:B------:R-:W-:-:S05]  /*fb00*/  @P0 IMAD.HI.U32 R7, R6, c[0x0][0x330], RZ ;  /* 0x0000cc0006070a27 */ /* 0x000fca00078e00ff */
[----:B------:R-:W-:Y:S02]  /*fb10*/  @P0 SHF.R.U32.HI R6, RZ, c[0x0][0x334], R7 ;  /* 0x0000cd00ff060a19 */ /* 0x000fe40000011607 */
.L_x_1169:
[----:B------:R-:W-:Y:S05]  /*fb20*/  BSYNC B0 ;  /* 0x0000000000007941 */ /* 0x000fea0003800000 */
.L_x_1167:
[----:B------:R-:W-:-:S05]  /*fb30*/  IMAD R6, R6, c[0x0][0x32c], R13 ;  /* 0x0000cb0006067a24 */ /* 0x000fca00078e020d */
[----:B------:R-:W-:Y:S02]  /*fb40*/  IADD3 R7, R6, c[0x0][0x32c], RZ ;  /* 0x0000cb0006077a10 */ /* 0x000fe40007ffe0ff */
[----:B------:R-:W-:Y:S02]  /*fb50*/  IMNMX R3, R3, R6, !PT ;  /* 0x0000000603037217 */ /* 0x000fe40007800200 */
[----:B------:R-:W-:Y:S02]  /*fb60*/  IMNMX R5, R5, R7, PT ;  /* 0x0000000705057217 */ /* 0x000fe40003800200 */
.L_x_1166:
[----:B------:R-:W-:Y:S01]  /*fb70*/  ISETP.NE.AND P0, PT, R28, RZ, PT ;  /* 0x000000ff1c00720c */ /* 0x000fe20003f05270 */
        /* <DEDUP_REMOVED lines=32> */
[----:B------:R-:W-:Y:S01]  /*fd80*/  FSEL R112, R158, -INF , !P0 ;  /* 0xff8000009e707808 */ /* 0x000fe20004000000 */
[----:B------:R-:W-:Y:S01]  /*fd90*/  LDSM.16.MT88.4 R84, [R214+0x900] ;  /* 0x00090000d654783b */ /* 0x000fe20000004200 */
[----:B------:R-:W-:Y:S02]  /*fda0*/  ISETP.NE.AND P0, PT, R25, RZ, PT ;  /* 0x000000ff1900720c */ /* 0x000fe40003f05270 */
[----:B------:R-:W-:Y:S01]  /*fdb0*/  FMNMX.FTZ R125, R61, R125, !PT ;  /* 0x0000007d3d7d7209 */ /* 0x000fe20007810000 */
[----:B------:R-:W-:Y:S01]  /*fdc0*/  LDSM.16.MT88.4 R80, [R213+0x900] ;  /* 0x00090000d550783b */ /* 0x000fe20000004200 */
[----:B------:R-:W-:Y:S02]  /*fdd0*/  ISETP.GT.AND P0, PT, R3, 0x11, !P0 ;  /* 0x000000110300780c */ /* 0x000fe40004704270 */
[----:B------:R-:W-:Y:S01]  /*fde0*/  FMNMX.FTZ R125, R69, R125, !PT ;  /* 0x0000007d457d7209 */ /* 0x000fe20007810000 */
[----:B------:R-:W-:Y:S01]  /*fdf0*/  LDSM.16.MT88.4 R76, [R216+0x900] ;  /* 0x00090000d84c783b */ /* 0x000fe20000004200 */
[----:B------:R-:W-:-:S02]  /*fe00*/  ISETP.LT.OR P0, PT, R5, 0x12, P0 ;  /* 0x000000120500780c */ /* 0x000fc40000701670 */
[----:B------:R-:W-:Y:S01]  /*fe10*/  FMNMX.FTZ R125, R168, R125, !PT ;  /* 0x0000007da87d7209 */ /* 0x000fe20007810000 */
[----:B------:R-:W-:Y:S01]  /*fe20*/  LDSM.16.MT88.4 R64, [R213+0x1100] ;  /* 0x00110000d540783b */ /* 0x000fe20000004200 */
        /* <DEDUP_REMOVED lines=22> */
[----:B------:R-:W-:-:S02]  /*ff90*/  FMNMX.FTZ R126, R45, R126, !PT ;  /* 0x0000007e2d7e7209 */ /* 0x000fc40007810000 */
        /* <DEDUP_REMOVED lines=28> */
[----:B------:R-:W-:Y:S02]  /*10160*/  FMNMX.FTZ R126, R211, R126, !PT ;  /* 0x0000007ed37e7209 */ /* 0x000fe40007810000 */
[----:B------:R-:W-:-:S02]  /*10170*/  ISETP.NE.AND P0, PT, R17, RZ, PT ;  /* 0x000000ff1100720c */ /* 0x000fc40003f05270 */
[----:B------:R-:W-:Y:S02]  /*10180*/  FMNMX.FTZ R126, R210, R126, !PT ;  /* 0x0000007ed27e7209 */ /* 0x000fe40007810000 */
[----:B------:R-:W-:Y:S02]  /*10190*/  ISETP.GT.AND P0, PT, R3, 0x31, !P0 ;  /* 0x000000310300780c */ /* 0x000fe40004704270 */
[----:B------:R-:W-:Y:S02]  /*101a0*/  FMNMX.FTZ R126, R208, R126, !PT ;  /* 0x0000007ed07e7209 */ /* 0x000fe40007810000 */
[----:B------:R-:W-:Y:S02]  /*101b0*/  ISETP.LT.OR P0, PT, R5, 0x32, P0 ;  /* 0x000000320500780c */ /* 0x000fe40000701670 */
[----:B------:R-:W-:Y:S02]  /*101c0*/  FMNMX.FTZ R126, R207, R126, !PT ;  /* 0x0000007ecf7e7209 */ /* 0x000fe40007810000 */
[----:B------:R-:W-:-:S02]  /*101d0*/  FSEL R157, R147, -INF , !P0 ;  /* 0xff800000939d7808 */ /* 0x000fc40004000000 */
[----:B------:R-:W-:Y:S01]  /*101e0*/  ISETP.NE.AND P0, PT, R16, RZ, PT ;  /* 0x000000ff1000720c */ /* 0x000fe20003f05270 */
[----:B------:R-:W1:Y:S01]  /*101f0*/  SHFL.BFLY PT, R6, R126, 0x2, 0x1f ;  /* 0x0c401f007e067f89 */ /* 0x000e6200000e0000 */
        /* <DEDUP_REMOVED lines=13> */
[----:B------:R-:W-:Y:S02]  /*102d0*/  ISETP.GT.AND P0, PT, R3, 0x40, !P6 ;  /* 0x000000400300780c */ /* 0x000fe40007704270 */
[----:B-1----:R-:W-:Y:S02]  /*102e0*/  FMNMX.FTZ R126, R126, R6, !PT ;  /* 0x000000067e7e7209 */ /* 0x002fe40007810000 */
[----:B------:R-:W-:Y:S02]  /*102f0*/  ISETP.LT.OR P0, PT, R5, 0x41, P0 ;  /* 0x000000410500780c */ /* 0x000fe40000701670 */
[----:B------:R-:W-:Y:S01]  /*10300*/  FMNMX.FTZ R125, R201, R125, !PT ;  /* 0x0000007dc97d7209 */ /* 0x000fe20007810000 */
[----:B------:R-:W1:Y:S01]  /*10310*/  SHFL.BFLY PT, R6, R126, 0x1, 0x1f ;  /* 0x0c201f007e067f89 */ /* 0x000e6200000e0000 */
[----:B------:R-:W-:-:S02]  /*10320*/  FSEL R162, R134, -INF , !P0 ;  /* 0xff80000086a27808 */ /* 0x000fc40004000000 */
[----:B------:R-:W-:Y:S02]  /*10330*/  ISETP.GT.AND P0, PT, R3, 0x41, !P4 ;  /* 0x000000410300780c */ /* 0x000fe40006704270 */
[----:B------:R-:W-:Y:S02]  /*10340*/  FMNMX.FTZ R125, R204, R125, !PT ;  /* 0x0000007dcc7d7209 */ /* 0x000fe40007810000 */
[----:B------:R-:W-:Y:S02]  /*10350*/  ISETP.LT.OR P0, PT, R5, 0x42, P0 ;  /* 0x000000420500780c */ /* 0x000fe40000701670 */
[----:B------:R-:W-:Y:S02]  /*10360*/  ISETP.NE.AND P6, PT, R29, RZ, PT ;  /* 0x000000ff1d00720c */ /* 0x000fe40003fc5270 */
[----:B------:R-:W-:Y:S02]  /*10370*/  FSEL R163, R135, -INF , !P0 ;  /* 0xff80000087a37808 */ /* 0x000fe40004000000 */
[----:B------:R-:W-:-:S02]  /*10380*/  ISETP.GT.AND P0, PT, R3, 0x48, !P3 ;  /* 0x000000480300780c */ /* 0x000fc40005f04270 */
[----:B------:R-:W-:Y:S02]  /*10390*/  FMNMX.FTZ R9, R57, R68, !PT ;  /* 0x0000004439097209 */ /* 0x000fe40007810000 */
[----:B------:R-:W-:Y:S02]  /*103a0*/  ISETP.LT.OR P0, PT, R5, 0x49, P0 ;  /* 0x000000490500780c */ /* 0x000fe40000701670 */
[----:B------:R-:W-:Y:S02]  /*103b0*/  LEA R215, R2, R214, 0x1 ;  /* 0x000000d602d77211 */ /* 0x000fe400078e08ff */
[----:B------:R-:W-:Y:S02]  /*103c0*/  FSEL R189, R122, -INF , !P0 ;  /* 0xff8000007abd7808 */ /* 0x000fe40004000000 */
[----:B------:R-:W-:Y:S01]  /*103d0*/  ISETP.GT.AND P0, PT, R3, 0x49, !P2 ;  /* 0x000000490300780c */ /* 0x000fe20005704270 */
[----:B------:R-:W-:Y:S01]  /*103e0*/  LDSM.16.MT88.4 R100, [R215+0x100] ;  /* 0x00010000d764783b */ /* 0x000fe20000004200 */
[----:B-1----:R-:W-:-:S02]  /*103f0*/  FMNMX.FTZ R126, R126, R6, !PT ;  /* 0x000000067e7e7209 */ /* 0x002fc40007810000 */
[----:B------:R-:W-:Y:S01]  /*10400*/  ISETP.LT.OR P0, PT, R5, 0x4a, P0 ;  /* 0x0000004a0500780c */ /* 0x000fe20000701670 */
[----:B------:R-:W1:Y:S01]  /*10410*/  SHFL.BFLY PT, R6, R125, 0x2, 0x1f ;  /* 0x0c401f007d067f89 */ /* 0x000e6200000e0000 */
[----:B------:R-:W-:Y:S01]  /*10420*/  ISETP.NE.AND P3, PT, R32, RZ, PT ;  /* 0x000000ff2000720c */ /* 0x000fe20003f65270 */
[----:B------:R-:W-:Y:S01]  /*10430*/  FMUL.FTZ R7, R126, c[0x0][0x2d0] ;  /* 0x0000b4007e077a20 */ /* 0x000fe20000410000 */
[----:B------:R-:W-:Y:S02]  /*10440*/  FSEL R190, R123, -INF , !P0 ;  /* 0xff8000007bbe7808 */ /* 0x000fe40004000000 */
[----:B------:R-:W-:Y:S02]  /*10450*/  ISETP.GT.AND P0, PT, R3, 0x1, !P6 ;  /* 0x000000010300780c */ /* 0x000fe40007704270 */
[----:B------:R-:W-:Y:S02]  /*10460*/  ISETP.NE.AND P6, PT, R14, RZ, PT ;  /* 0x000000ff0e00720c */ /* 0x000fe40003fc5270 */
[----:B------:R-:W-:-:S02]  /*10470*/  ISETP.LT.OR P0, PT, R5, 0x2, P0 ;  /* 0x000000020500780c */ /* 0x000fc40000701670 */
[----:B------:R-:W-:Y:S02]  /*10480*/  ISETP.GT.AND P2, PT, R3, 0x50, !P6 ;  /* 0x000000500300780c */ /* 0x000fe40007744270 */
[----:B------:R-:W-:Y:S02]  /*10490*/  FSEL R106, R167, -INF , !P0 ;  /* 0xff800000a76a7808 */ /* 0x000fe40004000000 */
[----:B------:R-:W-:Y:S02]  /*104a0*/  ISETP.GT.AND P0, PT, R3, RZ, !P1 ;  /* 0x000000ff0300720c */ /* 0x000fe40004f04270 */
[----:B------:R-:W-:Y:S02]  /*104b0*/  ISETP.NE.AND P4, PT, R31, RZ, PT ;  /* 0x000000ff1f00720c */ /* 0x000fe40003f85270 */
[----:B------:R-:W-:Y:S02]  /*104c0*/  ISETP.LT.OR P0, PT, R5, 0x1, P0 ;  /* 0x000000010500780c */ /* 0x000fe40000701670 */
[----:B------:R-:W-:-:S02]  /*104d0*/  ISETP.NE.AND P6, PT, R41, RZ, PT ;  /* 0x000000ff2900720c */ /* 0x000fc40003fc5270 */
[----:B------:R-:W-:Y:S02]  /*104e0*/  FSEL R105, R166, -INF , !P0 ;  /* 0xff800000a6697808 */ /* 0x000fe40004000000 */
[----:B------:R-:W-:Y:S02]  /*104f0*/  FSETP.NEU.FTZ.AND P0, PT, R126, -INF , PT ;  /* 0xff8000007e00780b */ /* 0x000fe40003f1d000 */
[----:B-1----:R-:W-:Y:S02]  /*10500*/  FMNMX.FTZ R125, R125, R6, !PT ;  /* 0x000000067d7d7209 */ /* 0x002fe40007810000 */
[----:B------:R-:W-:Y:S02]  /*10510*/  FSEL R7, R7, RZ, P0 ;  /* 0x000000ff07077208 */ /* 0x000fe40000000000 */
[----:B------:R-:W-:Y:S01]  /*10520*/  FMNMX.FTZ R10, R105, R106, !PT ;  /* 0x0000006a690a7209 */ /* 0x000fe20007810000 */
[----:B------:R-:W1:Y:S01]  /*10530*/  SHFL.BFLY PT, R6, R125, 0x1, 0x1f ;  /* 0x0c201f007d067f89 */ /* 0x000e6200000e0000 */
[----:B------:R-:W-:Y:S01]  /*10540*/  ISETP.GT.AND P1, PT, R3, 0x51, !P3 ;  /* 0x000000510300780c */ /* 0x000fe20005f24270 */
[----:B------:R-:W-:Y:S01]  /*10550*/  FFMA.FTZ R8, R33, c[0x0][0x2d0], -R7 ;  /* 0x0000b40021087a23 */ /* 0x000fe20000010807 */
[----:B------:R-:W-:-:S03]  /*10560*/  ISETP.GT.AND P3, PT, R3, 0x59, !P6 ;  /* 0x000000590300780c */ /* 0x000fc60007764270 */
[----:B------:R2:W-:Y:S02]  /*10570*/  MUFU.EX2 R166, R8 ;  /* 0x0000000800a67308 */ /* 0x0005e40000000800 */
[----:B--2---:R-:W-:Y:S01]  /*10580*/  FFMA.FTZ R8, R35, c[0x0][0x2d0], -R7 ;  /* 0x0000b40023087a23 */ /* 0x004fe20000010807 */
[----:B-1----:R-:W-:-:S05]  /*10590*/  FMNMX.FTZ R125, R125, R6, !PT ;  /* 0x000000067d7d7209 */ /* 0x002fca0007810000 */
[----:B------:R1:W2:Y:S01]  /*105a0*/  MUFU.EX2 R246, R8 ;  /* 0x0000000800f67308 */ /* 0x0002a20000000800 */
[C---:B------:R-:W-:Y:S01]  /*105b0*/  FSETP.NEU.FTZ.AND P0, PT, R125.reuse, -INF , PT ;  /* 0xff8000007d00780b */ /* 0x040fe20003f1d000 */
[----:B------:R-:W-:-:S05]  /*105c0*/  FMUL.FTZ R6, R125, c[0x0][0x2d0] ;  /* 0x0000b4007d067a20 */ /* 0x000fca0000410000 */
[----:B------:R-:W-:Y:S02]  /*105d0*/  FSEL R6, R6, RZ, P0 ;  /* 0x000000ff06067208 */ /* 0x000fe40000000000 */
[----:B------:R-:W-:Y:S01]  /*105e0*/  ISETP.GT.AND P0, PT, R3, 0x58, !P4 ;  /* 0x000000580300780c */ /* 0x000fe20006704270 */
[--C-:B------:R-:W-:Y:S01]  /*105f0*/  FFMA.FTZ R3, R47, c[0x0][0x2d0], -R7.reuse ;  /* 0x0000b4002f037a23 */ /* 0x100fe20000010807 */
[C---:B------:R-:W-:Y:S02]  /*10600*/  ISETP.LT.OR P4, PT, R5.reuse, 0x51, P2 ;  /* 0x000000510500780c */ /* 0x040fe40001781670 */
[C---:B------:R-:W-:Y:S01]  /*10610*/  ISETP.LT.OR P2, PT, R5.reuse, 0x52, P1 ;  /* 0x000000520500780c */ /* 0x040fe20000f41670 */
[----:B------:R3:W-:Y:S01]  /*10620*/  MUFU.EX2 R219, R3 ;  /* 0x0000000300db7308 */ /* 0x0007e20000000800 */
[----:B-1----:R-:W-:Y:S01]  /*10630*/  FFMA.FTZ R8, R36, c[0x0][0x2d0], -R7 ;  /* 0x0000b40024087a23 */ /* 0x002fe20000010807 */
[----:B------:R-:W-:Y:S02]  /*10640*/  FSEL R184, R198, -INF , !P4 ;  /* 0xff800000c6b87808 */ /* 0x000fe40006000000 */
[----:B------:R-:W-:-:S02]  /*10650*/  ISETP.LT.OR P1, PT, R5, 0x59, P0 ;  /* 0x000000590500780c */ /* 0x000fc40000721670 */
[----:B------:R-:W-:Y:S02]  /*10660*/  FSEL R182, R199, -INF , !P2 ;  /* 0xff800000c7b67808 */ /* 0x000fe40005000000 */
[----:B------:R1:W-:Y:S01]  /*10670*/  MUFU.EX2 R212, R8 ;  /* 0x0000000800d47308 */ /* 0x0003e20000000800 */
[----:B------:R-:W-:Y:S02]  /*10680*/  ISETP.LT.OR P0, PT, R5, 0x5a, P3 ;  /* 0x0000005a0500780c */ /* 0x000fe40001f01670 */
[----:B------:R-:W-:Y:S02]  /*10690*/  FSEL R183, R194, -INF , !P1 ;  /* 0xff800000c2b77808 */ /* 0x000fe40004800000 */
[----:B------:R-:W-:Y:S02]  /*106a0*/  FSEL R181, R195, -INF , !P0 ;  /* 0xff800000c3b57808 */ /* 0x000fe40004000000 */
[----:B--2---:R-:W-:Y:S01]  /*106b0*/  F2FP.BF16.PACK_AB R12, R246, R166 ;  /* 0x000000a6f60c723e */ /* 0x004fe200000010ff */
[----:B---3--:R-:W-:-:S04]  /*106c0*/  FFMA.FTZ R3, R46, c[0x0][0x2d0], -R6 ;  /* 0x0000b4002e037a23 */ /* 0x008fc80000010806 */
        /* <DEDUP_REMOVED lines=8> */
[----:B--2---:R-:W-:-:S03]  /*10750*/  F2FP.BF16.PACK_AB R14, R167, R212 ;  /* 0x000000d4a70e723e */ /* 0x004fc600000010ff */
[----:B------:R1:W-:Y:S02]  /*10760*/  MUFU.EX2 R238, R9 ;  /* 0x0000000900ee7308 */ /* 0x0003e40000000800 */
[----:B-1----:R-:W-:Y:S01]  /*10770*/  FMNMX.FTZ R9, R118, R8, !PT ;  /* 0x0000000876097209 */ /* 0x002fe20007810000 */
[----:B------:R-:W-:-:S03]  /*10780*/  FFMA.FTZ R8, R34, c[0x0][0x2d0], -R6 ;  /* 0x0000b40022087a23 */ /* 0x000fc60000010806 */
[----:B------:R-:W-:Y:S02]  /*10790*/  FMNMX.FTZ R9, R119, R9, !PT ;  /* 0x0000000977097209 */ /* 0x000fe40007810000 */
[----:B------:R1:W-:Y:S02]  /*107a0*/  MUFU.EX2 R248, R8 ;  /* 0x0000000800f87308 */ /* 0x0003e40000000800 */
[----:B------:R-:W-:Y:S02]  /*107b0*/  FMNMX.FTZ R0, R131, R9, !PT ;  /* 0x0000000983007209 */ /* 0x000fe40007810000 */
[----:B------:R-:W-:Y:S02]  /*107c0*/  FMNMX.FTZ R9, R110, R10, !PT ;  /* 0x0000000a6e097209 */ /* 0x000fe40007810000 */
[----:B------:R-:W-:-:S04]  /*107d0*/  FMNMX.FTZ R0, R136, R0, !PT ;  /* 0x0000000088007209 */ /* 0x000fc80007810000 */
[----:B------:R-:W-:-:S04]  /*107e0*/  FMNMX.FTZ R0, R137, R0, !PT ;  /* 0x0000000089007209 */ /* 0x000fc80007810000 */
[----:B------:R-:W-:Y:S01]  /*107f0*/  FMNMX.FTZ R0, R138, R0, !PT ;  /* 0x000000008a007209 */ /* 0x000fe20007810000 */
[----:B-1----:R-:W-:-:S03]  /*10800*/  FFMA.FTZ R8, R37, c[0x0][0x2d0], -R6 ;  /* 0x0000b40025087a23 */ /* 0x002fc60000010806 */
[----:B------:R-:W-:Y:S01]  /*10810*/  FMNMX.FTZ R0, R160, R0, !PT ;  /* 0x00000000a0007209 */ /* 0x000fe20007810000 */
[----:B------:R1:W2:Y:S03]  /*10820*/  MUFU.EX2 R249, R8 ;  /* 0x0000000800f97308 */ /* 0x0002a60000000800 */
[----:B------:R-:W-:-:S04]  /*10830*/  FMNMX.FTZ R0, R161, R0, !PT ;  /* 0x00000000a1007209 */ /* 0x000fc80007810000 */
[----:B------:R-:W-:-:S04]  /*10840*/  FMNMX.FTZ R0, R164, R0, !PT ;  /* 0x00000000a4007209 */ /* 0x000fc80007810000 */
[----:B------:R-:W-:Y:S02]  /*10850*/  FMNMX.FTZ R0, R165, R0, !PT ;  /* 0x00000000a5007209 */ /* 0x000fe40007810000 */
[----:B-1----:R-:W-:Y:S01]  /*10860*/  FMNMX.FTZ R8, R109, R9, !PT ;  /* 0x000000096d087209 */ /* 0x002fe20007810000 */
[--C-:B------:R-:W-:Y:S01]  /*10870*/  FFMA.FTZ R9, R40, c[0x0][0x2d0], -R6.reuse ;  /* 0x0000b40028097a23 */ /* 0x100fe20000010806 */
[----:B--2---:R-:W-:Y:S02]  /*10880*/  F2FP.BF16.PACK_AB R13, R249, R248 ;  /* 0x000000f8f90d723e */ /* 0x004fe400000010ff */
[----:B------:R-:W-:Y:S01]  /*10890*/  FMNMX.FTZ R4, R112, R8, !PT ;  /* 0x0000000870047209 */ /* 0x000fe20007810000 */
[----:B------:R-:W-:Y:S01]  /*108a0*/  FFMA.FTZ R8, R42, c[0x0][0x2d0], -R6 ;  /* 0x0000b4002a087a23 */ /* 0x000fe20000010806 */
[----:B------:R-:W-:Y:S02]  /*108b0*/  MUFU.EX2 R250, R9 ;  /* 0x0000000900fa7308 */ /* 0x000fe40000000800 */
[----:B------:R-:W-:-:S04]  /*108c0*/  FMNMX.FTZ R4, R113, R4, !PT ;  /* 0x0000000471047209 */ /* 0x000fc80007810000 */
[----:B------:R-:W-:Y:S01]  /*108d0*/  FMNMX.FTZ R2, R116, R4, !PT ;  /* 0x0000000474027209 */ /* 0x000fe20007810000 */
[----:B------:R-:W-:Y:S01]  /*108e0*/  FFMA.FTZ R4, R43, c[0x0][0x2d0], -R7 ;  /* 0x0000b4002b047a23 */ /* 0x000fe20000010807 */
[----:B------:R-:W1:Y:S02]  /*108f0*/  MUFU.EX2 R251, R8 ;  /* 0x0000000800fb7308 */ /* 0x000e640000000800 */
[----:B------:R-:W-:-:S04]  /*10900*/  FMNMX.FTZ R2, R117, R2, !PT ;  /* 0x0000000275027209 */ /* 0x000fc80007810000 */
[----:B------:R-:W-:Y:S02]  /*10910*/  FMNMX.FTZ R2, R127, R2, !PT ;  /* 0x000000027f027209 */ /* 0x000fe40007810000 */
[----:B------:R2:W3:Y:S01]  /*10920*/  MUFU.EX2 R230, R4 ;  /* 0x0000000400e67308 */ /* 0x0004e20000000800 */
[----:B-1----:R-:W-:-:S07]  /*10930*/  F2FP.BF16.PACK_AB R15, R251, R250 ;  /* 0x000000fafb0f723e */ /* 0x002fce00000010ff */
[C---:B------:R-:W-:Y:S01]  /*10940*/  HMMA.16816.F32.BF16 R16, R12.reuse, R88, RZ ;  /* 0x000000580c10723c */ /* 0x040fe200000418ff */
[----:B--2---:R-:W-:Y:S02]  /*10950*/  FMNMX.FTZ R4, R128, R2, !PT ;  /* 0x0000000280047209 */ /* 0x004fe40007810000 */
        /* <DEDUP_REMOVED lines=8> */
[----:B---3--:R-:W-:Y:S02]  /*109e0*/  F2FP.BF16.PACK_AB R8, R230, R238 ;  /* 0x000000eee608723e */ /* 0x008fe400000010ff */
[----:B------:R-:W-:Y:S01]  /*109f0*/  FMNMX.FTZ R2, R156, R2, !PT ;  /* 0x000000029c027209 */ /* 0x000fe20007810000 */
[----:B------:R-:W-:Y:S03]  /*10a00*/  HMMA.16816.F32.BF16 R24, R12, R96, RZ ;  /* 0x000000600c18723c */ /* 0x000fe600000418ff */
[----:B------:R-:W-:Y:S01]  /*10a10*/  FMNMX.FTZ R2, R157, R2, !PT ;  /* 0x000000029d027209 */ /* 0x000fe20007810000 */
[----:B-1----:R-:W-:-:S03]  /*10a20*/  FFMA.FTZ R0, R45, c[0x0][0x2d0], -R7 ;  /* 0x0000b4002d007a23 */ /* 0x002fc60000010807 */
        /* <DEDUP_REMOVED lines=43> */
[----:B------:R-:W-:Y:S02]  /*10ce0*/  HMMA.16816.F32.BF16 R48, R8, R76, R24 ;  /* 0x0000004c0830723c */ /* 0x000fe40000041818 */
[----:B------:R-:W-:-:S03]  /*10cf0*/  FSETP.NEU.FTZ.AND P0, PT, R124, -INF , PT ;  /* 0xff8000007c00780b */ /* 0x000fc60003f1d000 */
[----:B------:R1:W-:Y:S03]  /*10d00*/  MUFU.EX2 R235, R0 ;  /* 0x0000000000eb7308 */ /* 0x0003e60000000800 */
[----:B------:R-:W-:Y:S01]  /*10d10*/  HMMA.16816.F32.BF16 R28, R8, R82, R36 ;  /* 0x00000052081c723c */ /* 0x000fe20000041824 */
[----:B---3--:R-:W-:-:S07]  /*10d20*/  FFMA.FTZ R2, R107, c[0x0][0x2d0], -R7 ;  /* 0x0000b4006b027a23 */ /* 0x008fce0000010807 */
[----:B----4-:R-:W-:Y:S01]  /*10d30*/  HMMA.16816.F32.BF16 R16, R8, R92, R20 ;  /* 0x0000005c0810723c */ /* 0x010fe20000041814 */
[----:B------:R3:W4:Y:S01]  /*10d40*/  MUFU.EX2 R198, R2 ;  /* 0x0000000200c67308 */ /* 0x0007220000000800 */
[----:B--2---:R-:W-:Y:S01]  /*10d50*/  FMNMX.FTZ R3, R3, R5, !PT ;  /* 0x0000000503037209 */ /* 0x004fe20007810000 */
[----:B-1----:R-:W-:-:S05]  /*10d60*/  FFMA.FTZ R0, R69, c[0x0][0x2d0], -R6 ;  /* 0x0000b40045007a23 */ /* 0x002fca0000010806 */
        /* <DEDUP_REMOVED lines=18> */
[----:B------:R-:W-:Y:S02]  /*10e90*/  HMMA.16816.F32.BF16 R140, R8, R64, R52 ;  /* 0x00000040088c723c */ /* 0x000fe40000041834 */
[--C-:B------:R-:W-:Y:S02]  /*10ea0*/  FFMA.FTZ R0, R57, c[0x0][0x2d0], -R2.reuse ;  /* 0x0000b40039007a23 */ /* 0x100fe40000010802 */
[----:B------:R-:W-:Y:S01]  /*10eb0*/  FFMA.FTZ R4, R115, c[0x0][0x2d0], -R2 ;  /* 0x0000b40073047a23 */ /* 0x000fe20000010802 */
[----:B------:R-:W2:Y:S01]  /*10ec0*/  LDSM.16.MT88.4 R56, [R216+0x1100] ;  /* 0x00110000d838783b */ /* 0x000ea20000004200 */
[----:B------:R3:W-:Y:S01]  /*10ed0*/  MUFU.EX2 R217, R0 ;  /* 0x0000000000d97308 */ /* 0x0007e20000000800 */
[----:B------:R-:W-:-:S07]  /*10ee0*/  IMAD.MOV.U32 R115, RZ, RZ, R244 ;  /* 0x000000ffff737224 */ /* 0x000fce00078e00f4 */
[----:B------:R-:W-:Y:S01]  /*10ef0*/  MUFU.EX2 R242, R4 ;  /* 0x0000000400f27308 */ /* 0x000fe20000000800 */
[----:B-1----:R-:W-:Y:S01]  /*10f00*/  HMMA.16816.F32.BF16 R148, R8, R60, R32 ;  /* 0x0000003c0894723c */ /* 0x002fe20000041820 */
[----:B---3--:R-:W-:-:S07]  /*10f10*/  FFMA.FTZ R0, R68, c[0x0][0x2d0], -R2 ;  /* 0x0000b40044007a23 */ /* 0x008fce0000010802 */
[----:B------:R-:W-:Y:S01]  /*10f20*/  HMMA.16816.F32.BF16 R120, R8, R62, R20 ;  /* 0x0000003e0878723c */ /* 0x000fe20000041814 */
[----:B------:R-:W1:Y:S01]  /*10f30*/  LDSM.16.MT88.4 R68, [R215+0x1100] ;  /* 0x00110000d744783b */ /* 0x000e620000004200 */
[----:B------:R3:W4:Y:S02]  /*10f40*/  MUFU.EX2 R218, R0 ;  /* 0x0000000000da7308 */ /* 0x0007240000000800 */
[----:B---3--:R-:W-:-:S04]  /*10f50*/  FFMA.FTZ R0, R108, c[0x0][0x2d0], -R2 ;  /* 0x0000b4006c007a23 */ /* 0x008fc80000010802 */
[----:B--2---:R-:W-:Y:S02]  /*10f60*/  HMMA.16816.F32.BF16 R144, R8, R56, R48 ;  /* 0x000000380890723c */ /* 0x004fe40000041830 */
[----:B------:R2:W-:Y:S02]  /*10f70*/  MUFU.EX2 R195, R0 ;  /* 0x0000000000c37308 */ /* 0x0005e40000000800 */
[----:B--2---:R-:W-:-:S04]  /*10f80*/  FFMA.FTZ R0, R111, c[0x0][0x2d0], -R2 ;  /* 0x0000b4006f007a23 */ /* 0x004fc80000010802 */
[C---:B-1----:R-:W-:Y:S02]  /*10f90*/  HMMA.16816.F32.BF16 R152, R8.reuse, R68, R16 ;  /* 0x000000440898723c */ /* 0x042fe40000041810 */
[----:B------:R1:W2:Y:S06]  /*10fa0*/  MUFU.EX2 R240, R0 ;  /* 0x0000000000f07308 */ /* 0x0002ac0000000800 */
[----:B------:R-:W-:Y:S01]  /*10fb0*/  HMMA.16816.F32.BF16 R132, R8, R70, R12 ;  /* 0x000000460884723c */ /* 0x000fe2000004180c */
[----:B-1----:R-:W-:Y:S02]  /*10fc0*/  FFMA.FTZ R0, R114, c[0x0][0x2d0], -R2 ;  /* 0x0000b40072007a23 */ /* 0x002fe40000010802 */
[----:B------:R-:W-:-:S02]  /*10fd0*/  IMAD.MOV.U32 R114, RZ, RZ, R245 ;  /* 0x000000ffff727224 */ /* 0x000fc400078e00f5 */
[----:B------:R1:W-:Y:S02]  /*10fe0*/  MUFU.EX2 R234, R0 ;  /* 0x0000000000ea7308 */ /* 0x0003e40000000800 */
[----:B-1----:R-:W-:-:S05]  /*10ff0*/  FMUL.FTZ R0, R3, c[0x0][0x2d0] ;  /* 0x0000b40003007a20 */ /* 0x002fca0000410000 */
[----:B------:R-:W-:-:S05]  /*11000*/  FSEL R0, R0, RZ, P0 ;  /* 0x000000ff00007208 */ /* 0x000fca0000000000 */
[----:B------:R-:W-:-:S04]  /*11010*/  FFMA.FTZ R4, R105, c[0x0][0x2d0], -R0 ;  /* 0x0000b40069047a23 */ /* 0x000fc80000010800 */
[----:B------:R1:W-:Y:S02]  /*11020*/  MUFU.EX2 R174, R4 ;  /* 0x0000000400ae7308 */ /* 0x0003e40000000800 */
[--C-:B-1----:R-:W-:Y:S02]  /*11030*/  FFMA.FTZ R4, R106, c[0x0][0x2d0], -R0.reuse ;  /* 0x0000b4006a047a23 */ /* 0x102fe40000010800 */
[----:B------:R-:W-:Y:S04]  /*11040*/  HMMA.16816.F32.BF16 R104, R8, R66, R28 ;  /* 0x000000420868723c */ /* 0x000fe8000004181c */
[----:B------:R1:W3:Y:S02]  /*11050*/  MUFU.EX2 R172, R4 ;  /* 0x0000000400ac7308 */ /* 0x0002e40000000800 */
[----:B-1----:R-:W-:-:S06]  /*11060*/  FFMA.FTZ R4, R110, c[0x0][0x2d0], -R0 ;  /* 0x0000b4006e047a23 */ /* 0x002fcc0000010800 */
[----:B------:R1:W-:Y:S02]  /*11070*/  MUFU.EX2 R237, R4 ;  /* 0x0000000400ed7308 */ /* 0x0003e40000000800 */
[----:B-1----:R-:W-:Y:S02]  /*11080*/  FFMA.FTZ R4, R109, c[0x0][0x2d0], -R0 ;  /* 0x0000b4006d047a23 */ /* 0x002fe40000010800 */
[----:B------:R-:W-:Y:S04]  /*11090*/  HMMA.16816.F32.BF16 R108, R8, R58, R24 ;  /* 0x0000003a086c723c */ /* 0x000fe80000041818 */
[----:B------:R1:W1:Y:S03]  /*110a0*/  MUFU.EX2 R232, R4 ;  /* 0x0000000400e87308 */ /* 0x0002660000000800 */
[----:B----4-:R-:W-:-:S02]  /*110b0*/  F2FP.BF16.PACK_AB R8, R218, R217 ;  /* 0x000000d9da08723e */ /* 0x010fc400000010ff */
[----:B--2---:R-:W-:Y:S02]  /*110c0*/  F2FP.BF16.PACK_AB R10, R240, R195 ;  /* 0x000000c3f00a723e */ /* 0x004fe400000010ff */
[----:B---3--:R-:W-:Y:S01]  /*110d0*/  F2FP.BF16.PACK_AB R9, R172, R174 ;  /* 0x000000aeac09723e */ /* 0x008fe200000010ff */
[----:B-1----:R-:W-:Y:S01]  /*110e0*/  FFMA.FTZ R4, R118, c[0x0][0x2d0], -R2 ;  /* 0x0000b40076047a23 */ /* 0x002fe20000010802 */
[----:B------:R-:W-:-:S03]  /*110f0*/  F2FP.BF16.PACK_AB R11, R232, R237 ;  /* 0x000000ede80b723e */ /* 0x000fc600000010ff */
[----:B------:R1:W-:Y:S04]  /*11100*/  MUFU.EX2 R118, R4 ;  /* 0x0000000400767308 */ /* 0x0003e80000000800 */
[C---:B------:R-:W-:Y:S07]  /*11110*/  HMMA.16816.F32.BF16 R28, R8.reuse, R74, RZ ;  /* 0x0000004a081c723c */ /* 0x040fee00000418ff */
[----:B------:R-:W-:Y:S01]  /*11120*/  IMAD.MOV.U32 R75, RZ, RZ, R251 ;  /* 0x000000ffff4b7224 */ /* 0x000fe200078e00fb */
[----:B------:R-:W-:Y:S01]  /*11130*/  HMMA.16816.F32.BF16 R20, R8, R72, RZ ;  /* 0x000000480814723c */ /* 0x000fe200000418ff */
[----:B------:R-:W-:Y:S01]  /*11140*/  MOV R74, R243 ;  /* 0x000000f3004a7202 */ /* 0x000fe20000000f00 */
[----:B-1----:R-:W-:-:S05]  /*11150*/  FFMA.FTZ R4, R119, c[0x0][0x2d0], -R2 ;  /* 0x0000b40077047a23 */ /* 0x002fca0000010802 */
[----:B------:R-:W-:Y:S01]  /*11160*/  MOV R73, R248 ;  /* 0x000000f800497202 */ /* 0x000fe20000000f00 */
[----:B------:R1:W2:Y:S01]  /*11170*/  MUFU.EX2 R220, R4 ;  /* 0x0000000400dc7308 */ /* 0x0002a20000000800 */
[----:B------:R-:W-:Y:S01]  /*11180*/  IMAD.MOV.U32 R72, RZ, RZ, R249 ;  /* 0x000000ffff487224 */ /* 0x000fe200078e00f9 */
[C---:B------:R-:W-:Y:S07]  /*11190*/  HMMA.16816.F32.BF16 R16, R8.reuse, R96, RZ ;  /* 0x000000600810723c */ /* 0x040fee00000418ff */
[----:B------:R-:W-:Y:S01]  /*111a0*/  IMAD.MOV.U32 R97, RZ, RZ, R242 ;  /* 0x000000ffff617224 */ /* 0x000fe200078e00f2 */
[----:B------:R-:W-:Y:S01]  /*111b0*/  HMMA.16816.F32.BF16 R12, R8, R88, RZ ;  /* 0x00000058080c723c */ /* 0x000fe200000418ff */
[----:B------:R-:W-:-:S02]  /*111c0*/  IMAD.MOV.U32 R96, RZ, RZ, R241 ;  /* 0x000000ffff607224 */ /* 0x000fc400078e00f1 */
[----:B-1----:R-:W-:Y:S02]  /*111d0*/  FFMA.FTZ R4, R112, c[0x0][0x2d0], -R0 ;  /* 0x0000b40070047a23 */ /* 0x002fe40000010800 */
[----:B------:R-:W-:-:S03]  /*111e0*/  IMAD.MOV.U32 R112, RZ, RZ, R246 ;  /* 0x000000ffff707224 */ /* 0x000fc600078e00f6 */
[C---:B------:R-:W-:Y:S01]  /*111f0*/  HMMA.16816.F32.BF16 R32, R8.reuse, R98, RZ ;  /* 0x000000620820723c */ /* 0x040fe200000418ff */
[----:B------:R1:W-:Y:S07]  /*11200*/  MUFU.EX2 R252, R4 ;  /* 0x0000000400fc7308 */ /* 0x0003ee0000000800 */
[C---:B------:R-:W-:Y:S08]  /*11210*/  HMMA.16816.F32.BF16 R36, R8.reuse, R90, RZ ;  /* 0x0000005a0824723c */ /* 0x040ff000000418ff */
[----:B------:R-:W-:Y:S01]  /*11220*/  HMMA.16816.F32.BF16 R24, R8, R100, RZ ;  /* 0x000000640818723c */ /* 0x000fe200000418ff */
[----:B-1----:R-:W-:-:S02]  /*11230*/  FFMA.FTZ R4, R113, c[0x0][0x2d0], -R0 ;  /* 0x0000b40071047a23 */ /* 0x002fc40000010800 */
[----:B------:R-:W-:Y:S02]  /*11240*/  IMAD.MOV.U32 R113, RZ, RZ, R250 ;  /* 0x000000ffff717224 */ /* 0x000fe400078e00fa */
[----:B------:R1:W3:Y:S03]  /*11250*/  MUFU.EX2 R119, R4 ;  /* 0x0000000400777308 */ /* 0x0002e60000000800 */
[----:B------:R-:W-:Y:S07]  /*11260*/  HMMA.16816.F32.BF16 R40, R8, R102, RZ ;  /* 0x000000660828723c */ /* 0x000fee00000418ff */
[----:B------:R-:W-:-:S02]  /*11270*/  F2FP.BF16.PACK_AB R8, R97, R234 ;  /* 0x000000ea6108723e */ /* 0x000fc400000010ff */
[----:B--2---:R-:W-:Y:S01]  /*11280*/  F2FP.BF16.PACK_AB R10, R220, R118 ;  /* 0x00000076dc0a723e */ /* 0x004fe200000010ff */
[----:B-1----:R-:W-:Y:S01]  /*11290*/  FFMA.FTZ R4, R116, c[0x0][0x2d0], -R0 ;  /* 0x0000b40074047a23 */ /* 0x002fe20000010800 */
[----:B---3--:R-:W-:-:S03]  /*112a0*/  F2FP.BF16.PACK_AB R9, R119, R252 ;  /* 0x000000fc7709723e */ /* 0x008fc600000010ff */
        /* <DEDUP_REMOVED lines=9> */
[----:B-1----:R-:W-:Y:S01]  /*11340*/  FFMA.FTZ R4, R131, c[0x0][0x2d0], -R2 ;  /* 0x0000b40083047a23 */ /* 0x002fe20000010802 */
[----:B------:R-:W-:-:S03]  /*11350*/  MOV R131, R97 ;  /* 0x0000006100837202 */ /* 0x000fc60000000f00 */
[----:B------:R1:W-:Y:S03]  /*11360*/  MUFU.EX2 R246, R4 ;  /* 0x0000000400f67308 */ /* 0x0003e60000000800 */
[C---:B------:R-:W-:Y:S08]  /*11370*/  HMMA.16816.F32.BF16 R52, R8.reuse, R84, R12 ;  /* 0x000000540834723c */ /* 0x040ff0000004180c */
[----:B------:R-:W-:Y:S01]  /*11380*/  HMMA.16816.F32.BF16 R12, R8, R82, R28 ;  /* 0x00000052080c723c */ /* 0x000fe2000004181c */
[----:B-1----:R-:W-:-:S07]  /*11390*/  FFMA.FTZ R4, R136, c[0x0][0x2d0], -R2 ;  /* 0x0000b40088047a23 */ /* 0x002fce0000010802 */
[C---:B------:R-:W-:Y:S01]  /*113a0*/  HMMA.16816.F32.BF16 R20, R8.reuse, R78, R32 ;  /* 0x0000004e0814723c */ /* 0x040fe20000041820 */
[----:B------:R1:W2:Y:S07]  /*113b0*/  MUFU.EX2 R248, R4 ;  /* 0x0000000400f87308 */ /* 0x0002ae0000000800 */
[C---:B------:R-:W-:Y:S01]  /*113c0*/  HMMA.16816.F32.BF16 R44, R8.reuse, R92, R24 ;  /* 0x0000005c082c723c */ /* 0x040fe20000041818 */
[----:B------:R-:W-:Y:S07]  /*113d0*/  LDSM.16.MT88.4 R24, [R216+0x1900] ;  /* 0x00190000d818783b */ /* 0x000fee0000004200 */
[----:B------:R-:W-:Y:S01]  /*113e0*/  HMMA.16816.F32.BF16 R28, R8, R86, R36 ;  /* 0x00000056081c723c */ /* 0x000fe20000041824 */
[----:B-1----:R-:W-:-:S04]  /*113f0*/  FFMA.FTZ R4, R137, c[0x0][0x2d0], -R2 ;  /* 0x0000b40089047a23 */ /* 0x002fc80000010802 */
[----:B------:R1:W-:Y:S03]  /*11400*/  MUFU.EX2 R249, R4 ;  /* 0x0000000400f97308 */ /* 0x0003e60000000800 */
[----:B------:R-:W-:Y:S01]  /*11410*/  HMMA.16816.F32.BF16 R32, R8, R94, R40 ;  /* 0x0000005e0820723c */ /* 0x000fe20000041828 */
[----:B------:R-:W-:Y:S01]  /*11420*/  IMAD.MOV.U32 R39, RZ, RZ, R236 ;  /* 0x000000ffff277224 */ /* 0x000fe200078e00ec */
[----:B------:R-:W-:Y:S01]  /*11430*/  MOV R38, R235 ;  /* 0x000000eb00267202 */ /* 0x000fe20000000f00 */
[----:B------:R-:W-:Y:S02]  /*11440*/  IMAD.MOV.U32 R37, RZ, RZ, R234 ;  /* 0x000000ffff257224 */ /* 0x000fe400078e00ea */
[----:B------:R-:W-:Y:S02]  /*11450*/  IMAD.MOV.U32 R36, RZ, RZ, R233 ;  /* 0x000000ffff247224 */ /* 0x000fe400078e00e9 */
[----:B--2---:R-:W-:-:S02]  /*11460*/  F2FP.BF16.PACK_AB R8, R248, R246 ;  /* 0x000000f6f808723e */ /* 0x004fc400000010ff */
[----:B------:R-:W-:Y:S01]  /*11470*/  MOV R43, R230 ;  /* 0x000000e6002b7202 */ /* 0x000fe20000000f00 */
[----:B-1----:R-:W-:-:S04]  /*11480*/  FFMA.FTZ R4, R138, c[0x0][0x2d0], -R2 ;  /* 0x0000b4008a047a23 */ /* 0x002fc80000010802 */
[----:B------:R1:W2:Y:S02]  /*11490*/  MUFU.EX2 R250, R4 ;  /* 0x0000000400fa7308 */ /* 0x0002a40000000800 */
[----:B-1----:R-:W-:Y:S01]  /*114a0*/  FFMA.FTZ R4, R127, c[0x0][0x2d0], -R0 ;  /* 0x0000b4007f047a23 */ /* 0x002fe20000010800 */
[----:B------:R-:W-:Y:S02]  /*114b0*/  MOV R127, R239 ;  /* 0x000000ef007f7202 */ /* 0x000fe40000000f00 */
[----:B--2---:R-:W-:-:S03]  /*114c0*/  F2FP.BF16.PACK_AB R10, R250, R249 ;  /* 0x000000f9fa0a723e */ /* 0x004fc600000010ff */
        /* <DEDUP_REMOVED lines=8> */
[----:B------:R1:W-:Y:S02]  /*11550*/  MUFU.EX2 R244, R4 ;  /* 0x0000000400f47308 */ /* 0x0003e40000000800 */
[----:B-1----:R-:W-:Y:S02]  /*11560*/  FFMA.FTZ R4, R130, c[0x0][0x2d0], -R0 ;  /* 0x0000b40082047a23 */ /* 0x002fe40000010800 */
[----:B------:R-:W-:-:S04]  /*11570*/  IMAD.MOV.U32 R130, RZ, RZ, R237 ;  /* 0x000000ffff827224 */ /* 0x000fc800078e00ed */
[----:B------:R1:W2:Y:S02]  /*11580*/  MUFU.EX2 R242, R4 ;  /* 0x0000000400f27308 */ /* 0x0002a40000000800 */
[----:B-1----:R-:W-:Y:S01]  /*11590*/  FFMA.FTZ R4, R173, c[0x0][0x2d0], -R7 ;  /* 0x0000b400ad047a23 */ /* 0x002fe20000010807 */
[----:B--2---:R-:W-:Y:S01]  /*115a0*/  F2FP.BF16.PACK_AB R11, R242, R244 ;  /* 0x000000f4f20b723e */ /* 0x004fe200000010ff */
[----:B------:R-:W-:-:S04]  /*115b0*/  IMAD.MOV.U32 R173, RZ, RZ, R232 ;  /* 0x000000ffffad7224 */ /* 0x000fc800078e00e8 */
[----:B------:R1:W2:Y:S02]  /*115c0*/  MUFU.EX2 R241, R4 ;  /* 0x0000000400f17308 */ /* 0x0002a40000000800 */
[C---:B------:R-:W-:Y:S01]  /*115d0*/  HMMA.16816.F32.BF16 R100, R8.reuse, R56, R16 ;  /* 0x000000380864723c */ /* 0x040fe20000041810 */
[----:B------:R-:W3:Y:S07]  /*115e0*/  LDSM.16.MT88.4 R16, [R213+0x1900] ;  /* 0x00190000d510783b */ /* 0x000eee0000004200 */
[----:B------:R-:W-:Y:S01]  /*115f0*/  HMMA.16816.F32.BF16 R136, R8, R64, R48 ;  /* 0x000000400888723c */ /* 0x000fe20000041830 */
[----:B-1----:R-:W-:-:S02]  /*11600*/  FFMA.FTZ R4, R171, c[0x0][0x2d0], -R7 ;  /* 0x0000b400ab047a23 */ /* 0x002fc40000010807 */
[----:B------:R-:W-:Y:S02]  /*11610*/  IMAD.MOV.U32 R171, RZ, RZ, R96 ;  /* 0x000000ffffab7224 */ /* 0x000fe400078e0060 */
[----:B------:R1:W-:Y:S03]  /*11620*/  MUFU.EX2 R239, R4 ;  /* 0x0000000400ef7308 */ /* 0x0003e60000000800 */
[C---:B------:R-:W-:Y:S01]  /*11630*/  HMMA.16816.F32.BF16 R96, R8.reuse, R66, R12 ;  /* 0x000000420860723c */ /* 0x040fe2000004180c */
[----:B------:R-:W-:Y:S07]  /*11640*/  LDSM.16.MT88.4 R64, [R216+0x2100] ;  /* 0x00210000d840783b */ /* 0x000fee0000004200 */
[----:B------:R-:W-:Y:S01]  /*11650*/  HMMA.16816.F32.BF16 R92, R8, R58, R20 ;  /* 0x0000003a085c723c */ /* 0x000fe20000041814 */
[----:B------:R-:W4:Y:S01]  /*11660*/  LDSM.16.MT88.4 R20, [R215+0x1900] ;  /* 0x00190000d714783b */ /* 0x000f220000004200 */
[----:B-1----:R-:W-:-:S06]  /*11670*/  FFMA.FTZ R4, R176, c[0x0][0x2d0], -R7 ;  /* 0x0000b400b0047a23 */ /* 0x002fcc0000010807 */
[C---:B------:R-:W-:Y:S01]  /*11680*/  HMMA.16816.F32.BF16 R88, R8.reuse, R60, R52 ;  /* 0x0000003c0858723c */ /* 0x040fe20000041834 */
[----:B------:R1:W1:Y:S07]  /*11690*/  MUFU.EX2 R240, R4 ;  /* 0x0000000400f07308 */ /* 0x00026e0000000800 */
[C---:B------:R-:W-:Y:S01]  /*116a0*/  HMMA.16816.F32.BF16 R84, R8.reuse, R62, R28 ;  /* 0x0000003e0854723c */ /* 0x040fe2000004181c */
[----:B------:R-:W3:Y:S04]  /*116b0*/  LDSM.16.MT88.4 R28, [R214+0x1900] ;  /* 0x00190000d61c783b */ /* 0x000ee80000004200 */
[----:B------:R-:W3:Y:S03]  /*116c0*/  LDSM.16.MT88.4 R60, [R213+0x2100] ;  /* 0x00210000d53c783b */ /* 0x000ee60000004200 */
[----:B------:R-:W-:Y:S01]  /*116d0*/  HMMA.16816.F32.BF16 R80, R8, R68, R44 ;  /* 0x000000440850723c */ /* 0x000fe2000004182c */
[----:B-1----:R-:W-:-:S04]  /*116e0*/  FFMA.FTZ R4, R177, c[0x0][0x2d0], -R7 ;  /* 0x0000b400b1047a23 */ /* 0x002fc80000010807 */
[----:B------:R1:W-:Y:S03]  /*116f0*/  MUFU.EX2 R238, R4 ;  /* 0x0000000400ee7308 */ /* 0x0003e60000000800 */
[----:B------:R-:W-:Y:S01]  /*11700*/  HMMA.16816.F32.BF16 R76, R8, R70, R32 ;  /* 0x00000046084c723c */ /* 0x000fe20000041820 */
[----:B------:R-:W3:Y:S06]  /*11710*/  LDSM.16.MT88.4 R68, [R214+0x2100] ;  /* 0x00210000d644783b */ /* 0x000eec0000004200 */
[----:B--2---:R-:W-:-:S02]  /*11720*/  F2FP.BF16.PACK_AB R8, R241, R251 ;  /* 0x000000fbf108723e */ /* 0x004fc400000010ff */
[----:B------:R-:W-:Y:S01]  /*11730*/  F2FP.BF16.PACK_AB R10, R240, R239 ;  /* 0x000000eff00a723e */ /* 0x000fe200000010ff */
[----:B-1----:R-:W-:-:S04]  /*11740*/  FFMA.FTZ R4, R178, c[0x0][0x2d0], -R7 ;  /* 0x0000b400b2047a23 */ /* 0x002fc80000010807 */
[----:B------:R1:W-:Y:S02]  /*11750*/  MUFU.EX2 R237, R4 ;  /* 0x0000000400ed7308 */ /* 0x0003e40000000800 */
[----:B-1----:R-:W-:Y:S02]  /*11760*/  FFMA.FTZ R4, R168, c[0x0][0x2d0], -R6 ;  /* 0x0000b400a8047a23 */ /* 0x002fe40000010806 */
        /* <DEDUP_REMOVED lines=16> */
[C---:B---3--:R-:W-:Y:S07]  /*11870*/  HMMA.16816.F32.BF16 R56, R8.reuse, R16, R140 ;  /* 0x000000100838723c */ /* 0x048fee000004188c */
[----:B------:R-:W-:Y:S01]  /*11880*/  MOV R140, R198 ;  /* 0x000000c6008c7202 */ /* 0x000fe20000000f00 */
[----:B------:R-:W-:Y:S01]  /*11890*/  IMAD.MOV.U32 R141, RZ, RZ, R195 ;  /* 0x000000ffff8d7224 */ /* 0x000fe200078e00c3 */
[----:B------:R-:W-:Y:S01]  /*118a0*/  HMMA.16816.F32.BF16 R48, R8, R24, R144 ;  /* 0x000000180830723c */ /* 0x000fe20000041890 */
[----:B------:R-:W-:-:S02]  /*118b0*/  IMAD.MOV.U32 R143, RZ, RZ, R43 ;  /* 0x000000ffff8f7224 */ /* 0x000fc400078e002b */
[----:B-1----:R-:W-:Y:S02]  /*118c0*/  FFMA.FTZ R4, R188, c[0x0][0x2d0], -R7 ;  /* 0x0000b400bc047a23 */ /* 0x002fe40000010807 */
[----:B------:R-:W-:Y:S02]  /*118d0*/  IMAD.MOV.U32 R142, RZ, RZ, R173 ;  /* 0x000000ffff8e7224 */ /* 0x000fe400078e00ad */
[----:B------:R1:W2:Y:S01]  /*118e0*/  MUFU.EX2 R230, R4 ;  /* 0x0000000400e67308 */ /* 0x0002a20000000800 */
[----:B------:R-:W-:Y:S01]  /*118f0*/  MOV R144, R194 ;  /* 0x000000c200907202 */ /* 0x000fe20000000f00 */
[----:B------:R-:W-:Y:S01]  /*11900*/  HMMA.16816.F32.BF16 R52, R8, R18, R104 ;  /* 0x000000120834723c */ /* 0x000fe20000041868 */
[----:B------:R-:W-:Y:S02]  /*11910*/  IMAD.MOV.U32 R147, RZ, RZ, R36 ;  /* 0x000000ffff937224 */ /* 0x000fe400078e0024 */
[----:B------:R-:W-:Y:S02]  /*11920*/  IMAD.MOV.U32 R146, RZ, RZ, R37 ;  /* 0x000000ffff927224 */ /* 0x000fe400078e0025 */
[----:B------:R-:W-:-:S02]  /*11930*/  IMAD.MOV.U32 R145, RZ, RZ, R38 ;  /* 0x000000ffff917224 */ /* 0x000fc400078e0026 */
[----:B------:R-:W-:Y:S01]  /*11940*/  IMAD.MOV.U32 R106, RZ, RZ, R117 ;  /* 0x000000ffff6a7224 */ /* 0x000fe200078e0075 */
[C---:B------:R-:W-:Y:S01]  /*11950*/  HMMA.16816.F32.BF16 R44, R8.reuse, R26, R108 ;  /* 0x0000001a082c723c */ /* 0x040fe2000004186c */
[----:B------:R-:W-:Y:S01]  /*11960*/  IMAD.MOV.U32 R107, RZ, RZ, R74 ;  /* 0x000000ffff6b7224 */ /* 0x000fe200078e004a */
[----:B------:R-:W-:Y:S01]  /*11970*/  MOV R105, R127 ;  /* 0x0000007f00697202 */ /* 0x000fe20000000f00 */
[----:B------:R-:W-:Y:S02]  /*11980*/  IMAD.MOV.U32 R117, RZ, RZ, R73 ;  /* 0x000000ffff757224 */ /* 0x000fe400078e0049 */
[----:B------:R-:W3:Y:S01]  /*11990*/  LDSM.16.MT88.4 R72, [R215+0x2100] ;  /* 0x00210000d748783b */ /* 0x000ee20000004200 */
[----:B-1----:R-:W-:Y:S02]  /*119a0*/  FFMA.FTZ R4, R179, c[0x0][0x2d0], -R6 ;  /* 0x0000b400b3047a23 */ /* 0x002fe40000010806 */
[----:B------:R-:W-:Y:S01]  /*119b0*/  IMAD.MOV.U32 R111, RZ, RZ, R39 ;  /* 0x000000ffff6f7224 */ /* 0x000fe200078e0027 */
[----:B----4-:R-:W-:Y:S01]  /*119c0*/  HMMA.16816.F32.BF16 R32, R8, R20, R152 ;  /* 0x000000140820723c */ /* 0x010fe20000041898 */
[----:B------:R1:W-:Y:S01]  /*119d0*/  MUFU.EX2 R199, R4 ;  /* 0x0000000400c77308 */ /* 0x0003e20000000800 */
[----:B------:R-:W-:-:S02]  /*119e0*/  IMAD.MOV.U32 R104, RZ, RZ, R129 ;  /* 0x000000ffff687224 */ /* 0x000fc400078e0081 */
[----:B------:R-:W-:Y:S02]  /*119f0*/  IMAD.MOV.U32 R109, RZ, RZ, R167 ;  /* 0x000000ffff6d7224 */ /* 0x000fe400078e00a7 */
[----:B------:R-:W-:Y:S02]  /*11a00*/  IMAD.MOV.U32 R110, RZ, RZ, R130 ;  /* 0x000000ffff6e7224 */ /* 0x000fe400078e0082 */
[C---:B------:R-:W-:Y:S07]  /*11a10*/  HMMA.16816.F32.BF16 R40, R8.reuse, R28, R148 ;  /* 0x0000001c0828723c */ /* 0x040fee0000041894 */
[----:B------:R-:W-:Y:S01]  /*11a20*/  IMAD.MOV.U32 R150, RZ, RZ, R144 ;  /* 0x000000ffff967224 */ /* 0x000fe200078e0090 */
[----:B------:R-:W-:Y:S01]  /*11a30*/  HMMA.16816.F32.BF16 R36, R8, R30, R120 ;  /* 0x0000001e0824723c */ /* 0x000fe20000041878 */
[----:B-1----:R-:W-:Y:S01]  /*11a40*/  FFMA.FTZ R4, R180, c[0x0][0x2d0], -R6 ;  /* 0x0000b400b4047a23 */ /* 0x002fe20000010806 */
[----:B------:R-:W-:Y:S01]  /*11a50*/  MOV R151, R111 ;  /* 0x0000006f00977202 */ /* 0x000fe20000000f00 */
[----:B------:R-:W-:-:S02]  /*11a60*/  IMAD.MOV.U32 R149, RZ, RZ, R145 ;  /* 0x000000ffff957224 */ /* 0x000fc400078e0091 */
[----:B------:R1:W4:Y:S01]  /*11a70*/  MUFU.EX2 R198, R4 ;  /* 0x0000000400c67308 */ /* 0x0003220000000800 */
[----:B------:R-:W-:Y:S01]  /*11a80*/  IMAD.MOV.U32 R148, RZ, RZ, R146 ;  /* 0x000000ffff947224 */ /* 0x000fe200078e0092 */
[----:B------:R-:W-:Y:S01]  /*11a90*/  MOV R146, R140 ;  /* 0x0000008c00927202 */ /* 0x000fe20000000f00 */
[----:B------:R-:W-:Y:S01]  /*11aa0*/  HMMA.16816.F32.BF16 R12, R8, R22, R132 ;  /* 0x00000016080c723c */ /* 0x000fe20000041884 */
[----:B------:R-:W-:Y:S02]  /*11ab0*/  IMAD.MOV.U32 R145, RZ, RZ, R141 ;  /* 0x000000ffff917224 */ /* 0x000fe400078e008d */
[----:B------:R-:W-:-:S04]  /*11ac0*/  IMAD.MOV.U32 R144, RZ, RZ, R142 ;  /* 0x000000ffff907224 */ /* 0x000fc800078e008e */
[----:B------:R-:W-:Y:S02]  /*11ad0*/  F2FP.BF16.PACK_AB R8, R237, R238 ;  /* 0x000000eeed08723e */ /* 0x000fe400000010ff */
[----:B--2---:R-:W-:Y:S01]  /*11ae0*/  F2FP.BF16.PACK_AB R10, R230, R233 ;  /* 0x000000e9e60a723e */ /* 0x004fe200000010ff */
[----:B-1----:R-:W-:Y:S01]  /*11af0*/  FFMA.FTZ R4, R185, c[0x0][0x2d0], -R6 ;  /* 0x0000b400b9047a23 */ /* 0x002fe20000010806 */
[----:B----4-:R-:W-:-:S03]  /*11b00*/  F2FP.BF16.PACK_AB R9, R198, R199 ;  /* 0x000000c7c609723e */ /* 0x010fc600000010ff */
[----:B------:R1:W-:Y:S02]  /*11b10*/  MUFU.EX2 R195, R4 ;  /* 0x0000000400c37308 */ /* 0x0003e40000000800 */
[----:B-1----:R-:W-:-:S06]  /*11b20*/  FFMA.FTZ R4, R187, c[0x0][0x2d0], -R6 ;  /* 0x0000b400bb047a23 */ /* 0x002fcc0000010806 */
[----:B------:R1:W2:Y:S02]  /*11b30*/  MUFU.EX2 R194, R4 ;  /* 0x0000000400c27308 */ /* 0x0002a40000000800 */
[----:B-1----:R-:W-:Y:S01]  /*11b40*/  FFMA.FTZ R4, R160, c[0x0][0x2d0], -R2 ;  /* 0x0000b400a0047a23 */ /* 0x002fe20000010802 */
[----:B--2---:R-:W-:Y:S01]  /*11b50*/  F2FP.BF16.PACK_AB R11, R194, R195 ;  /* 0x000000c3c20b723e */ /* 0x004fe200000010ff */
[----:B------:R-:W-:-:S04]  /*11b60*/  IMAD.MOV.U32 R160, RZ, RZ, R110 ;  /* 0x000000ffffa07224 */ /* 0x000fc800078e006e */
[----:B------:R1:W-:Y:S02]  /*11b70*/  MUFU.EX2 R188, R4 ;  /* 0x0000000400bc7308 */ /* 0x0003e40000000800 */
[C---:B------:R-:W-:Y:S08]  /*11b80*/  HMMA.16816.F32.BF16 R56, R8.reuse, R60, R56 ;  /* 0x0000003c0838723c */ /* 0x040ff00000041838 */
[----:B------:R-:W-:Y:S01]  /*11b90*/  HMMA.16816.F32.BF16 R52, R8, R62, R52 ;  /* 0x0000003e0834723c */ /* 0x000fe20000041834 */
[----:B-1----:R-:W-:-:S02]  /*11ba0*/  FFMA.FTZ R4, R161, c[0x0][0x2d0], -R2 ;  /* 0x0000b400a1047a23 */ /* 0x002fc40000010802 */
[----:B------:R-:W-:Y:S02]  /*11bb0*/  IMAD.MOV.U32 R161, RZ, RZ, R143 ;  /* 0x000000ffffa17224 */ /* 0x000fe400078e008f */
[----:B------:R1:W2:Y:S03]  /*11bc0*/  MUFU.EX2 R187, R4 ;  /* 0x0000000400bb7308 */ /* 0x0002a60000000800 */
[C---:B------:R-:W-:Y:S01]  /*11bd0*/  HMMA.16816.F32.BF16 R48, R8.reuse, R64, R48 ;  /* 0x000000400830723c */ /* 0x040fe20000041830 */
[----:B------:R-:W4:Y:S07]  /*11be0*/  LDSM.16.MT88.4 R140, [R213+0x2900] ;  /* 0x00290000d58c783b */ /* 0x000f2e0000004200 */
[----:B------:R-:W-:Y:S01]  /*11bf0*/  HMMA.16816.F32.BF16 R44, R8, R66, R44 ;  /* 0x00000042082c723c */ /* 0x000fe2000004182c */
[----:B-1----:R-:W-:-:S07]  /*11c00*/  FFMA.FTZ R4, R164, c[0x0][0x2d0], -R2 ;  /* 0x0000b400a4047a23 */ /* 0x002fce0000010802 */
[C---:B------:R-:W-:Y:S01]  /*11c10*/  HMMA.16816.F32.BF16 R40, R8.reuse, R68, R40 ;  /* 0x000000440828723c */ /* 0x040fe20000041828 */
[----:B------:R1:W-:Y:S07]  /*11c20*/  MUFU.EX2 R186, R4 ;  /* 0x0000000400ba7308 */ /* 0x0003ee0000000800 */
[----:B------:R-:W-:Y:S01]  /*11c30*/  HMMA.16816.F32.BF16 R36, R8, R70, R36 ;  /* 0x000000460824723c */ /* 0x000fe20000041824 */
[----:B-1----:R-:W-:-:S07]  /*11c40*/  FFMA.FTZ R4, R165, c[0x0][0x2d0], -R2 ;  /* 0x0000b400a5047a23 */ /* 0x002fce0000010802 */
[C---:B---3--:R-:W-:Y:S01]  /*11c50*/  HMMA.16816.F32.BF16 R164, R8.reuse, R72, R32 ;  /* 0x0000004808a4723c */ /* 0x048fe20000041820 */
[----:B------:R1:W3:Y:S07]  /*11c60*/  MUFU.EX2 R185, R4 ;  /* 0x0000000400b97308 */ /* 0x0002ee0000000800 */
[----:B------:R-:W-:Y:S01]  /*11c70*/  HMMA.16816.F32.BF16 R32, R8, R74, R12 ;  /* 0x0000004a0820723c */ /* 0x000fe2000004180c */
[----:B------:R-:W-:Y:S06]  /*11c80*/  LDSM.16.MT88.4 R12, [R215+0x2900] ;  /* 0x00290000d70c783b */ /* 0x000fec0000004200 */
        /* <DEDUP_REMOVED lines=13> */
[----:B--2---:R-:W-:-:S02]  /*11d60*/  F2FP.BF16.PACK_AB R11, R127, R178 ;  /* 0x000000b27f0b723e */ /* 0x004fc400000010ff */
[----:B------:R-:W-:-:S03]  /*11d70*/  MOV R211, R128 ;  /* 0x0000008000d37202 */ /* 0x000fc60000000f00 */
[----:B------:R1:W-:Y:S02]  /*11d80*/  MUFU.EX2 R175, R4 ;  /* 0x0000000400af7308 */ /* 0x0003e40000000800 */
[C---:B------:R-:W-:Y:S08]  /*11d90*/  HMMA.16816.F32.BF16 R136, R8.reuse, R16, R136 ;  /* 0x000000100888723c */ /* 0x040ff00000041888 */
[----:B------:R-:W-:Y:S01]  /*11da0*/  HMMA.16816.F32.BF16 R96, R8, R18, R96 ;  /* 0x000000120860723c */ /* 0x000fe20000041860 */
[----:B-1----:R-:W-:-:S02]  /*11db0*/  FFMA.FTZ R4, R210, c[0x0][0x2d0], -R7 ;  /* 0x0000b400d2047a23 */ /* 0x002fc40000010807 */
[----:B------:R-:W-:Y:S02]  /*11dc0*/  IMAD.MOV.U32 R210, RZ, RZ, R131 ;  /* 0x000000ffffd27224 */ /* 0x000fe400078e0083 */
[----:B------:R1:W2:Y:S03]  /*11dd0*/  MUFU.EX2 R176, R4 ;  /* 0x0000000400b07308 */ /* 0x0002a60000000800 */
[C---:B------:R-:W-:Y:S08]  /*11de0*/  HMMA.16816.F32.BF16 R16, R8.reuse, R26, R92 ;  /* 0x0000001a0810723c */ /* 0x040ff0000004185c */
[----:B------:R-:W-:Y:S01]  /*11df0*/  HMMA.16816.F32.BF16 R152, R8, R24, R100 ;  /* 0x000000180898723c */ /* 0x000fe20000041864 */
[----:B-1----:R-:W-:-:S07]  /*11e00*/  FFMA.FTZ R4, R208, c[0x0][0x2d0], -R7 ;  /* 0x0000b400d0047a23 */ /* 0x002fce0000010807 */
[C---:B------:R-:W-:Y:S01]  /*11e10*/  HMMA.16816.F32.BF16 R88, R8.reuse, R28, R88 ;  /* 0x0000001c0858723c */ /* 0x040fe20000041858 */
[----:B------:R-:W-:Y:S01]  /*11e20*/  FFMA.FTZ R7, R207, c[0x0][0x2d0], -R7 ;  /* 0x0000b400cf077a23 */ /* 0x000fe20000010807 */
[----:B--2---:R-:W-:Y:S01]  /*11e30*/  F2FP.BF16.PACK_AB R120, R176, R175 ;  /* 0x000000afb078723e */ /* 0x004fe200000010ff */
[----:B------:R1:W-:Y:S01]  /*11e40*/  MUFU.EX2 R177, R4 ;  /* 0x0000000400b17308 */ /* 0x0003e20000000800 */
[----:B------:R-:W-:Y:S02]  /*11e50*/  IMAD.MOV.U32 R208, RZ, RZ, R149 ;  /* 0x000000ffffd07224 */ /* 0x000fe400078e0095 */
[----:B------:R-:W-:Y:S02]  /*11e60*/  IMAD.MOV.U32 R207, RZ, RZ, R150 ;  /* 0x000000ffffcf7224 */ /* 0x000fe400078e0096 */
[C---:B------:R-:W-:Y:S03]  /*11e70*/  HMMA.16816.F32.BF16 R84, R8.reuse, R30, R84 ;  /* 0x0000001e0854723c */ /* 0x040fe60000041854 */
[----:B------:R-:W2:Y:S05]  /*11e80*/  MUFU.EX2 R173, R7 ;  /* 0x0000000700ad7308 */ /* 0x000eaa0000000800 */
[----:B------:R-:W-:Y:S01]  /*11e90*/  HMMA.16816.F32.BF16 R80, R8, R20, R80 ;  /* 0x000000140850723c */ /* 0x000fe20000041850 */
[----:B-1----:R-:W-:Y:S01]  /*11ea0*/  FFMA.FTZ R4, R206, c[0x0][0x2d0], -R6 ;  /* 0x0000b400ce047a23 */ /* 0x002fe20000010806 */
[----:B------:R-:W-:-:S03]  /*11eb0*/  MOV R206, R105 ;  /* 0x0000006900ce7202 */ /* 0x000fc60000000f00 */
[----:B------:R1:W-:Y:S03]  /*11ec0*/  MUFU.EX2 R129, R4 ;  /* 0x0000000400817308 */ /* 0x0003e60000000800 */
[----:B------:R-:W-:Y:S01]  /*11ed0*/  HMMA.16816.F32.BF16 R76, R8, R22, R76 ;  /* 0x00000016084c723c */ /* 0x000fe2000004184c */
[----:B--2---:R-:W-:-:S06]  /*11ee0*/  F2FP.BF16.PACK_AB R122, R173, R177 ;  /* 0x000000b1ad7a723e */ /* 0x004fcc00000010ff */
[----:B------:R-:W-:-:S04]  /*11ef0*/  FFMA.FTZ R8, R196, c[0x0][0x2d0], -R2 ;  /* 0x0000b400c4087a23 */ /* 0x000fc80000010802 */
[----:B------:R2:W-:Y:S01]  /*11f00*/  MUFU.EX2 R28, R8 ;  /* 0x00000008001c7308 */ /* 0x0005e20000000800 */
[----:B-1----:R-:W-:Y:S02]  /*11f10*/  FFMA.FTZ R4, R205, c[0x0][0x2d0], -R6 ;  /* 0x0000b400cd047a23 */ /* 0x002fe40000010806 */
[----:B------:R-:W-:-:S05]  /*11f20*/  IMAD.MOV.U32 R205, RZ, RZ, R107 ;  /* 0x000000ffffcd7224 */ /* 0x000fca00078e006b */
[----:B------:R1:W3:Y:S01]  /*11f30*/  MUFU.EX2 R130, R4 ;  /* 0x0000000400827308 */ /* 0x0002e20000000800 */
[----:B--2---:R-:W-:-:S07]  /*11f40*/  FFMA.FTZ R8, R197, c[0x0][0x2d0], -R2 ;  /* 0x0000b400c5087a23 */ /* 0x004fce0000010802 */
[----:B------:R2:W-:Y:S01]  /*11f50*/  MUFU.EX2 R30, R8 ;  /* 0x00000008001e7308 */ /* 0x0005e20000000800 */
[----:B-1----:R-:W-:Y:S01]  /*11f60*/  FFMA.FTZ R4, R201, c[0x0][0x2d0], -R6 ;  /* 0x0000b400c9047a23 */ /* 0x002fe20000010806 */
[----:B---3--:R-:W-:Y:S01]  /*11f70*/  F2FP.BF16.PACK_AB R121, R130, R129 ;  /* 0x000000818279723e */ /* 0x008fe200000010ff */
[----:B------:R-:W-:-:S05]  /*11f80*/  IMAD.MOV.U32 R201, RZ, RZ, R109 ;  /* 0x000000ffffc97224 */ /* 0x000fca00078e006d */
[----:B------:R1:W-:Y:S01]  /*11f90*/  MUFU.EX2 R131, R4 ;  /* 0x0000000400837308 */ /* 0x0003e20000000800 */
[----:B------:R-:W3:Y:S01]  /*11fa0*/  LDSM.16.MT88.4 R108, [R214+0x2900] ;  /* 0x00290000d66c783b */ /* 0x000ee20000004200 */
[----:B------:R-:W-:Y:S02]  /*11fb0*/  FFMA.FTZ R6, R204, c[0x0][0x2d0], -R6 ;  /* 0x0000b400cc067a23 */ /* 0x000fe40000010806 */
[----:B------:R-:W-:-:S04]  /*11fc0*/  IMAD.MOV.U32 R204, RZ, RZ, R116 ;  /* 0x000000ffffcc7224 */ /* 0x000fc800078e0074 */
[----:B------:R-:W4:Y:S01]  /*11fd0*/  MUFU.EX2 R128, R6 ;  /* 0x0000000600807308 */ /* 0x000f220000000800 */
[--C-:B--2---:R-:W-:Y:S02]  /*11fe0*/  FFMA.FTZ R8, R192, c[0x0][0x2d0], -R2.reuse ;  /* 0x0000b400c0087a23 */ /* 0x104fe40000010802 */
[----:B-1----:R-:W-:-:S05]  /*11ff0*/  FFMA.FTZ R4, R191, c[0x0][0x2d0], -R2 ;  /* 0x0000b400bf047a23 */ /* 0x002fca0000010802 */
[----:B------:R-:W-:Y:S01]  /*12000*/  MUFU.EX2 R31, R8 ;  /* 0x00000008001f7308 */ /* 0x000fe20000000800 */
[----:B------:R-:W-:Y:S01]  /*12010*/  IMAD.MOV.U32 R191, RZ, RZ, R5 ;  /* 0x000000ffffbf7224 */ /* 0x000fe200078e0005 */
[----:B----4-:R-:W-:-:S06]  /*12020*/  F2FP.BF16.PACK_AB R123, R128, R131 ;  /* 0x00000083807b723e */ /* 0x010fcc00000010ff */
[----:B------:R1:W-:Y:S01]  /*12030*/  MUFU.EX2 R95, R4 ;  /* 0x00000004005f7308 */ /* 0x0003e20000000800 */
[C---:B------:R-:W-:Y:S07]  /*12040*/  HMMA.16816.F32.BF16 R132, R120.reuse, R140, R56 ;  /* 0x0000008c7884723c */ /* 0x040fee0000041838 */
[----:B------:R-:W-:Y:S01]  /*12050*/  IMAD.MOV.U32 R59, RZ, RZ, R210 ;  /* 0x000000ffff3b7224 */ /* 0x000fe200078e00d2 */
[----:B------:R-:W-:Y:S01]  /*12060*/  MOV R57, R161 ;  /* 0x000000a100397202 */ /* 0x000fe20000000f00 */
[----:B------:R-:W-:Y:S01]  /*12070*/  IMAD.MOV.U32 R58, RZ, RZ, R211 ;  /* 0x000000ffff3a7224 */ /* 0x000fe200078e00d3 */
[----:B------:R-:W-:Y:S01]  /*12080*/  MOV R211, R147 ;  /* 0x0000009300d37202 */ /* 0x000fe20000000f00 */
[----:B-1----:R-:W-:Y:S01]  /*12090*/  FFMA.FTZ R4, R200, c[0x0][0x2d0], -R2 ;  /* 0x0000b400c8047a23 */ /* 0x002fe20000010802 */
[----:B---3--:R-:W-:Y:S01]  /*120a0*/  HMMA.16816.F32.BF16 R100, R120, R108, R40 ;  /* 0x0000006c7864723c */ /* 0x008fe20000041828 */
[----:B------:R-:W-:-:S02]  /*120b0*/  IMAD.MOV.U32 R56, RZ, RZ, R144 ;  /* 0x000000ffff387224 */ /* 0x000fc400078e0090 */
[----:B------:R1:W-:Y:S01]  /*120c0*/  MUFU.EX2 R94, R4 ;  /* 0x00000004005e7308 */ /* 0x0003e20000000800 */
[----:B------:R-:W-:Y:S02]  /*120d0*/  IMAD.MOV.U32 R210, RZ, RZ, R146 ;  /* 0x000000ffffd27224 */ /* 0x000fe400078e0092 */
[----:B------:R-:W-:Y:S02]  /*120e0*/  IMAD.MOV.U32 R200, RZ, RZ, R114 ;  /* 0x000000ffffc87224 */ /* 0x000fe400078e0072 */
[----:B------:R-:W-:Y:S01]  /*120f0*/  HMMA.16816.F32.BF16 R164, R120, R12, R164 ;  /* 0x0000000c78a4723c */ /* 0x000fe200000418a4 */
[----:B-1----:R-:W-:Y:S01]  /*12100*/  FFMA.FTZ R4, R203, c[0x0][0x2d0], -R2 ;  /* 0x0000b400cb047a23 */ /* 0x002fe20000010802 */
[----:B------:R-:W-:-:S03]  /*12110*/  MOV R203, R115 ;  /* 0x0000007300cb7202 */ /* 0x000fc60000000f00 */
[----:B------:R1:W-:Y:S02]  /*12120*/  MUFU.EX2 R93, R4 ;  /* 0x00000004005d7308 */ /* 0x0003e40000000800 */
[--C-:B-1----:R-:W-:Y:S02]  /*12130*/  FFMA.FTZ R4, R202, c[0x0][0x2d0], -R2.reuse ;  /* 0x0000b400ca047a23 */ /* 0x102fe40000010802 */
[----:B------:R-:W-:-:S04]  /*12140*/  FFMA.FTZ R2, R193, c[0x0][0x2d0], -R2 ;  /* 0x0000b400c1027a23 */ /* 0x000fc80000010802 */
[----:B------:R1:W2:Y:S01]  /*12150*/  MUFU.EX2 R92, R4 ;  /* 0x00000004005c7308 */ /* 0x0002a20000000800 */
[----:B------:R-:W-:-:S07]  /*12160*/  IMAD.MOV.U32 R202, RZ, RZ, R118 ;  /* 0x000000ffffca7224 */ /* 0x000fce00078e0076 */
[----:B------:R3:W-:Y:S01]  /*12170*/  MUFU.EX2 R29, R2 ;  /* 0x00000002001d7308 */ /* 0x0007e20000000800 */
[----:B-1----:R-:W-:Y:S01]  /*12180*/  FFMA.FTZ R4, R162, c[0x0][0x2d0], -R0 ;  /* 0x0000b400a2047a23 */ /* 0x002fe20000010800 */
[----:B--2---:R-:W-:-:S06]  /*12190*/  F2FP.BF16.PACK_AB R6, R92, R93 ;  /* 0x0000005d5c06723e */ /* 0x004fcc00000010ff */
[----:B------:R1:W-:Y:S01]  /*121a0*/  MUFU.EX2 R24, R4 ;  /* 0x0000000400187308 */ /* 0x0003e20000000800 */
[----:B---3--:R-:W-:-:S07]  /*121b0*/  FFMA.FTZ R2, R184, c[0x0][0x2d0], -R0 ;  /* 0x0000b400b8027a23 */ /* 0x008fce0000010800 */
[----:B------:R2:W-:Y:S01]  /*121c0*/  MUFU.EX2 R20, R2 ;  /* 0x0000000200147308 */ /* 0x0005e20000000800 */
[----:B-1----:R-:W-:-:S07]  /*121d0*/  FFMA.FTZ R4, R163, c[0x0][0x2d0], -R0 ;  /* 0x0000b400a3047a23 */ /* 0x002fce0000010800 */
[----:B------:R1:W3:Y:S01]  /*121e0*/  MUFU.EX2 R27, R4 ;  /* 0x00000004001b7308 */ /* 0x0002e20000000800 */
[----:B--2---:R-:W-:-:S07]  /*121f0*/  FFMA.FTZ R2, R182, c[0x0][0x2d0], -R0 ;  /* 0x0000b400b6027a23 */ /* 0x004fce0000010800 */
[----:B------:R2:W-:Y:S01]  /*12200*/  MUFU.EX2 R21, R2 ;  /* 0x0000000200157308 */ /* 0x0005e20000000800 */
[----:B-1----:R-:W-:Y:S01]  /*12210*/  FFMA.FTZ R4, R189, c[0x0][0x2d0], -R0 ;  /* 0x0000b400bd047a23 */ /* 0x002fe20000010800 */
[----:B---3--:R-:W-:Y:S01]  /*12220*/  F2FP.BF16.PACK_AB R5, R27, R24 ;  /* 0x000000181b05723e */ /* 0x008fe200000010ff */
[----:B------:R-:W-:-:S05]  /*12230*/  IMAD.MOV.U32 R189, RZ, RZ, R119 ;  /* 0x000000ffffbd7224 */ /* 0x000fca00078e0077 */
[----:B------:R1:W-:Y:S01]  /*12240*/  MUFU.EX2 R26, R4 ;  /* 0x00000004001a7308 */ /* 0x0003e20000000800 */
[----:B--2---:R-:W-:-:S07]  /*12250*/  FFMA.FTZ R2, R183, c[0x0][0x2d0], -R0 ;  /* 0x0000b400b7027a23 */ /* 0x004fce0000010800 */
[----:B------:R-:W-:Y:S01]  /*12260*/  MUFU.EX2 R23, R2 ;  /* 0x0000000200177308 */ /* 0x000fe20000000800 */
[--C-:B-1----:R-:W-:Y:S02]  /*12270*/  FFMA.FTZ R4, R190, c[0x0][0x2d0], -R0.reuse ;  /* 0x0000b400be047a23 */ /* 0x102fe40000010800 */
[----:B------:R-:W-:Y:S02]  /*12280*/  IMAD.MOV.U32 R190, RZ, RZ, R145 ;  /* 0x000000ffffbe7224 */ /* 0x000fe400078e0091 */
[----:B------:R-:W-:Y:S03]  /*12290*/  HMMA.16816.F32.BF16 R144, R120, R142, R52 ;  /* 0x0000008e7890723c */ /* 0x000fe60000041834 */
[----:B------:R1:W2:Y:S01]  /*122a0*/  MUFU.EX2 R25, R4 ;  /* 0x0000000400197308 */ /* 0x0002a20000000800 */
[----:B------:R-:W-:-:S03]  /*122b0*/  FFMA.FTZ R0, R181, c[0x0][0x2d0], -R0 ;  /* 0x0000b400b5007a23 */ /* 0x000fc60000010800 */
[----:B------:R-:W-:Y:S01]  /*122c0*/  IMAD.MOV.U32 R53, RZ, RZ, R160 ;  /* 0x000000ffff357224 */ /* 0x000fe200078e00a0 */
[----:B------:R-:W-:Y:S01]  /*122d0*/  MOV R54, R151 ;  /* 0x0000009700367202 */ /* 0x000fe20000000f00 */
[----:B------:R-:W-:Y:S01]  /*122e0*/  HMMA.16816.F32.BF16 R160, R120, R158, R44 ;  /* 0x0000009e78a0723c */ /* 0x000fe2000004182c */
[----:B------:R-:W-:Y:S01]  /*122f0*/  IMAD.MOV.U32 R55, RZ, RZ, R148 ;  /* 0x000000ffff377224 */ /* 0x000fe200078e0094 */
[----:B------:R3:W4:Y:S01]  /*12300*/  MUFU.EX2 R22, R0 ;  /* 0x0000000000167308 */ /* 0x0007220000000800 */
[----:B------:R-:W-:-:S04]  /*12310*/  IMAD.MOV.U32 R52, RZ, RZ, R104 ;  /* 0x000000ffff347224 */ /* 0x000fc800078e0068 */
[----:B------:R-:W-:Y:S01]  /*12320*/  MOV R45, R112 ;  /* 0x00000070002d7202 */ /* 0x000fe20000000f00 */
[----:B------:R-:W-:Y:S01]  /*12330*/  HMMA.16816.F32.BF16 R148, R120, R156, R48 ;  /* 0x0000009c7894723c */ /* 0x000fe20000041830 */
[----:B------:R-:W-:Y:S01]  /*12340*/  MOV R44, c[0x0][0x2c4] ;  /* 0x0000b100002c7a02 */ /* 0x000fe20000000f00 */
        /* <DEDUP_REMOVED lines=20> */
[----:B------:R-:W-:Y:S01]  /*12490*/  IMAD.MOV.U32 R51, RZ, RZ, R54 ;  /* 0x000000ffff337224 */ /* 0x000fe200078e0036 */
[----:B------:R-:W-:Y:S01]  /*124a0*/  MOV R58, R171 ;  /* 0x000000ab003a7202 */ /* 0x000fe20000000f00 */
[----:B------:R-:W-:Y:S01]  /*124b0*/  IMAD.MOV.U32 R52, RZ, RZ, R55 ;  /* 0x000000ffff347224 */ /* 0x000fe200078e0037 */
[----:B------:R-:W-:Y:S01]  /*124c0*/  F2FP.BF16.PACK_AB R168, R30, R28 ;  /* 0x0000001c1ea8723e */ /* 0x000fe200000010ff */
[----:B------:R-:W-:Y:S01]  /*124d0*/  IMAD.MOV.U32 R54, RZ, RZ, R56 ;  /* 0x000000ffff367224 */ /* 0x000fe200078e0038 */
[----:B------:R-:W-:Y:S01]  /*124e0*/  F2FP.BF16.PACK_AB R170, R29, R31 ;  /* 0x0000001f1daa723e */ /* 0x000fe200000010ff */
[----:B------:R-:W-:Y:S01]  /*124f0*/  IMAD.MOV.U32 R55, RZ, RZ, R57 ;  /* 0x000000ffff377224 */ /* 0x000fe200078e0039 */
[----:B------:R-:W-:Y:S01]  /*12500*/  HMMA.16816.F32.BF16 R104, R4, R68, R88 ;  /* 0x000000440468723c */ /* 0x000fe20000041858 */
[----:B------:R-:W-:Y:S01]  /*12510*/  FADD.FTZ R2, R43, R42 ;  /* 0x0000002a2b027221 */ /* 0x000fe20000010000 */
[----:B------:R-:W-:Y:S01]  /*12520*/  F2FP.BF16.PACK_AB R169, R21, R20 ;  /* 0x0000001415a9723e */ /* 0x000fe200000010ff */
[----:B------:R-:W-:Y:S01]  /*12530*/  IMAD.MOV.U32 R42, RZ, RZ, R45 ;  /* 0x000000ffff2a7224 */ /* 0x000fe200078e002d */
[----:B------:R-:W-:Y:S01]  /*12540*/  MOV R45, R53 ;  /* 0x00000035002d7202 */ /* 0x000fe20000000f00 */
[----:B------:R-:W-:-:S02]  /*12550*/  IMAD.MOV.U32 R56, RZ, RZ, R59 ;  /* 0x000000ffff387224 */ /* 0x000fc400078e003b */
[----:B------:R-:W-:Y:S01]  /*12560*/  IMAD.MOV.U32 R57, RZ, RZ, R201 ;  /* 0x000000ffff397224 */ /* 0x000fe200078e00c9 */
[----:B------:R-:W-:Y:S01]  /*12570*/  MOV R43, R44 ;  /* 0x0000002c002b7202 */ /* 0x000fe20000000f00 */
[----:B------:R-:W-:Y:S01]  /*12580*/  IMAD.MOV.U32 R59, RZ, RZ, R222 ;  /* 0x000000ffff3b7224 */ /* 0x000fe200078e00de */
[C---:B------:R-:W-:Y:S01]  /*12590*/  HMMA.16816.F32.BF16 R116, R4.reuse, R72, R80 ;  /* 0x000000480474723c */ /* 0x040fe20000041850 */
[----:B------:R-:W-:Y:S01]  /*125a0*/  IMAD.MOV.U32 R53, RZ, RZ, R54 ;  /* 0x000000ffff357224 */ /* 0x000fe200078e0036 */
[----:B------:R1:W5:Y:S01]  /*125b0*/  LDL.LU R222, [R1+0x80] ;  /* 0x0000800001de7983 */ /* 0x0003620000300800 */
[----:B------:R-:W-:Y:S01]  /*125c0*/  IMAD.MOV.U32 R54, RZ, RZ, R55 ;  /* 0x000000ffff367224 */ /* 0x000fe200078e0037 */
[----:B------:R-:W-:Y:S01]  /*125d0*/  MOV R55, R190 ;  /* 0x000000be00377202 */ /* 0x000fe20000000f00 */
[----:B------:R-:W-:Y:S02]  /*125e0*/  IMAD.MOV.U32 R44, RZ, RZ, R46 ;  /* 0x000000ffff2c7224 */ /* 0x000fe400078e002e */
[----:B------:R-:W-:Y:S01]  /*125f0*/  IMAD.MOV.U32 R190, RZ, RZ, R56 ;  /* 0x000000ffffbe7224 */ /* 0x000fe200078e0038 */
[----:B------:R-:W-:Y:S01]  /*12600*/  MOV R56, R58 ;  /* 0x0000003a00387202 */ /* 0x000fe20000000f00 */
[----:B------:R-:W-:Y:S01]  /*12610*/  IMAD.MOV.U32 R46, RZ, RZ, R57 ;  /* 0x000000ffff2e7224 */ /* 0x000fe200078e0039 */
[----:B------:R-:W-:Y:S01]  /*12620*/  HMMA.16816.F32.BF16 R136, R4, R60, R136 ;  /* 0x0000003c0488723c */ /* 0x000fe20000041888 */
[----:B------:R-:W-:Y:S01]  /*12630*/  IMAD.MOV.U32 R57, RZ, RZ, R59 ;  /* 0x000000ffff397224 */ /* 0x000fe200078e003b */
[----:B------:R-:W-:Y:S01]  /*12640*/  MOV R59, R202 ;  /* 0x000000ca003b7202 */ /* 0x000fe20000000f00 */
[----:B------:R-:W-:-:S02]  /*12650*/  IMAD.MOV.U32 R58, RZ, RZ, R189 ;  /* 0x000000ffff3a7224 */ /* 0x000fc400078e00bd */
[----:B------:R-:W-:Y:S02]  /*12660*/  IMAD.MOV.U32 R201, RZ, RZ, R221 ;  /* 0x000000ffffc97224 */ /* 0x000fe400078e00dd */
[----:B---3--:R-:W-:Y:S01]  /*12670*/  @P6 IMAD.HI.U32 R0, R209, c[0x0][0x2c8], RZ ;  /* 0x0000b200d1006a27 */ /* 0x008fe200078e00ff */
[----:B------:R1:W5:Y:S01]  /*12680*/  LDL.LU R221, [R1+0x7c] ;  /* 0x00007c0001dd7983 */ /* 0x0003620000300800 */
[----:B------:R-:W-:Y:S02]  /*12690*/  HMMA.16816.F32.BF16 R8, R4, R62, R96 ;  /* 0x0000003e0408723c */ /* 0x000fe40000041860 */
[----:B------:R-:W-:Y:S01]  /*126a0*/  IMAD.MOV.U32 R189, RZ, RZ, R203 ;  /* 0x000000ffffbd7224 */ /* 0x000fe200078e00cb */
[----:B------:R-:W-:Y:S01]  /*126b0*/  MOV R203, R191 ;  /* 0x000000bf00cb7202 */ /* 0x000fe20000000f00 */
[----:B------:R-:W-:Y:S02]  /*126c0*/  IMAD.MOV.U32 R202, RZ, RZ, R200 ;  /* 0x000000ffffca7224 */ /* 0x000fe400078e00c8 */
[----:B------:R-:W-:-:S02]  /*126d0*/  IMAD.MOV.U32 R200, RZ, RZ, R220 ;  /* 0x000000ffffc87224 */ /* 0x000fc400078e00dc */
[C---:B------:R-:W-:Y:S01]  /*126e0*/  HMMA.16816.F32.BF16 R152, R4.reuse, R64, R152 ;  /* 0x000000400498723c */ /* 0x040fe20000041898 */
[----:B------:R1:W5:Y:S01]  /*126f0*/  LDL.LU R220, [R1+0x78] ;  /* 0x0000780001dc7983 */ /* 0x0003620000300800 */
[----:B------:R-:W-:Y:S01]  /*12700*/  IMAD.MOV.U32 R191, RZ, RZ, R219 ;  /* 0x000000ffffbf7224 */ /* 0x000fe200078e00db */
[----:B------:R-:W-:Y:S02]  /*12710*/  @P6 SHF.R.U32.HI R209, RZ, c[0x0][0x2cc], R0 ;  /* 0x0000b300ffd16a19 */ /* 0x000fe40000011600 */
[----:B------:R1:W5:Y:S03]  /*12720*/  LDL.LU R219, [R1+0x74] ;  /* 0x0000740001db7983 */ /* 0x0003660000300800 */
[----:B------:R-:W-:Y:S01]  /*12730*/  HMMA.16816.F32.BF16 R16, R4, R66, R16 ;  /* 0x000000420410723c */ /* 0x000fe20000041810 */
[----:B------:R-:W-:Y:S02]  /*12740*/  FADD.FTZ R2, R212, R2 ;  /* 0x00000002d4027221 */ /* 0x000fe40000010000 */
[----:B------:R-:W-:-:S05]  /*12750*/  FADD.FTZ R0, R43, R42 ;  /* 0x0000002a2b007221 */ /* 0x000fca0000010000 */
[C---:B------:R-:W-:Y:S08]  /*12760*/  HMMA.16816.F32.BF16 R68, R4.reuse, R70, R84 ;  /* 0x000000460444723c */ /* 0x040ff00000041854 */
[----:B------:R-:W-:Y:S07]  /*12770*/  HMMA.16816.F32.BF16 R72, R4, R74, R76 ;  /* 0x0000004a0448723c */ /* 0x000fee000004184c */
[----:B------:R-:W-:Y:S01]  /*12780*/  FADD.FTZ R7, R217, R218 ;  /* 0x000000dad9077221 */ /* 0x000fe20000010000 */
[----:B------:R-:W-:Y:S01]  /*12790*/  HMMA.16816.F32.BF16 R112, R120, R110, R36 ;  /* 0x0000006e7870723c */ /* 0x000fe20000041824 */
[----:B------:R1:W5:Y:S04]  /*127a0*/  LDL.LU R218, [R1+0x70] ;  /* 0x0000700001da7983 */ /* 0x0003680000300800 */
[----:B------:R1:W5:Y:S01]  /*127b0*/  LDL.LU R217, [R1+0x6c] ;  /* 0x00006c0001d97983 */ /* 0x0003620000300800 */
[----:B------:R-:W-:-:S02]  /*127c0*/  FADD.FTZ R6, R44, R0 ;  /* 0x000000002c067221 */ /* 0x000fc40000010000 */
[----:B------:R-:W-:Y:S01]  /*127d0*/  FADD.FTZ R7, R45, R7 ;  /* 0x000000072d077221 */ /* 0x000fe20000010000 */
[----:B------:R1:W5:Y:S01]  /*127e0*/  LDL.LU R212, [R1+0x68] ;  /* 0x0000680001d47983 */ /* 0x0003620000300800 */
[----:B------:R-:W-:Y:S01]  /*127f0*/  FADD.FTZ R2, R46, R2 ;  /* 0x000000022e027221 */ /* 0x000fe20000010000 */
[----:B----4-:R-:W-:Y:S01]  /*12800*/  F2FP.BF16.PACK_AB R171, R22, R23 ;  /* 0x0000001716ab723e */ /* 0x010fe200000010ff */
[----:B------:R-:W-:Y:S01]  /*12810*/  HMMA.16816.F32.BF16 R120, R120, R14, R32 ;  /* 0x0000000e7878723c */ /* 0x000fe20000041820 */
[----:B------:R-:W2:Y:S01]  /*12820*/  LDL.LU R43, [R1+0x20] ;  /* 0x00002000012b7983 */ /* 0x000ea20000300800 */
[----:B------:R-:W-:Y:S02]  /*12830*/  FADD.FTZ R0, R174, R172 ;  /* 0x000000acae007221 */ /* 0x000fe40000010000 */
[----:B------:R-:W-:Y:S02]  /*12840*/  FADD.FTZ R6, R47, R6 ;  /* 0x000000062f067221 */ /* 0x000fe40000010000 */
[----:B------:R-:W-:-:S02]  /*12850*/  FADD.FTZ R0, R50, R0 ;  /* 0x0000000032007221 */ /* 0x000fc40000010000 */
[----:B------:R-:W-:Y:S02]  /*12860*/  FADD.FTZ R7, R48, R7 ;  /* 0x0000000730077221 */ /* 0x000fe40000010000 */
[----:B------:R-:W-:Y:S02]  /*12870*/  FADD.FTZ R5, R53, R0 ;  /* 0x0000000035057221 */ /* 0x000fe40000010000 */
[----:B------:R-:W-:Y:S02]  /*12880*/  FADD.FTZ R2, R49, R2 ;  /* 0x0000000231027221 */ /* 0x000fe40000010000 */
[----:B------:R-:W-:Y:S02]  /*12890*/  FADD.FTZ R6, R51, R6 ;  /* 0x0000000633067221 */ /* 0x000fe40000010000 */
[----:B------:R-:W-:Y:S01]  /*128a0*/  FADD.FTZ R7, R52, R7 ;  /* 0x0000000734077221 */ /* 0x000fe20000010000 */
[----:B------:R-:W-:Y:S01]  /*128b0*/  HMMA.16816.F32.BF16 R136, R168, R140, R136 ;  /* 0x0000008ca888723c */ /* 0x000fe20000041888 */
[----:B------:R-:W-:-:S02]  /*128c0*/  FADD.FTZ R5, R252, R5 ;  /* 0x00000005fc057221 */ /* 0x000fc40000010000 */
[----:B------:R-:W-:Y:S02]  /*128d0*/  FADD.FTZ R2, R54, R2 ;  /* 0x0000000236027221 */ /* 0x000fe40000010000 */
        /* <DEDUP_REMOVED lines=73> */
[----:B------:R-:W-:Y:S01]  /*12d70*/  FADD.FTZ R5, R23, R5 ;  /* 0x0000000517057221 */ /* 0x000fe20000010000 */
[----:B------:R-:W-:Y:S01]  /*12d80*/  STL [R1+0x14], R7 ;  /* 0x0000140701007387 */ /* 0x000fe20000100800 */
[----:B------:R-:W-:-:S03]  /*12d90*/  FADD.FTZ R2, R29, R6 ;  /* 0x000000061d027221 */ /* 0x000fc60000010000 */
[----:B------:R3:W-:Y:S01]  /*12da0*/  STL [R1+0x18], R0 ;  /* 0x0000180001007387 */ /* 0x0007e20000100800 */
[----:B------:R-:W-:-:S03]  /*12db0*/  IMAD.MOV.U32 R211, RZ, RZ, c[0x0][0x32c] ;  /* 0x0000cb00ffd37624 */ /* 0x000fc600078e00ff */
[----:B------:R4:W-:Y:S02]  /*12dc0*/  STL [R1+0x1c], R2 ;  /* 0x00001c0201007387 */ /* 0x0009e40000100800 */
[----:B------:R-:W-:Y:S01]  /*12dd0*/  ISETP.GE.AND P3, PT, R211, 0x1, PT ;  /* 0x00000001d300780c */ /* 0x000fe20003f66270 */
[----:B---3--:R-:W-:-:S05]  /*12de0*/  FADD.FTZ R0, R22, R5 ;  /* 0x0000000516007221 */ /* 0x008fca0000010000 */
[----:B------:R1:W-:Y:S01]  /*12df0*/  STL [R1+0x24], R0 ;  /* 0x0000240001007387 */ /* 0x0003e20000100800 */
[----:B------:R-:W-:Y:S01]  /*12e00*/  HMMA.16816.F32.BF16 R152, R168, R156, R152 ;  /* 0x0000009ca898723c */ /* 0x000fe20000041898 */
[----:B------:R-:W-:-:S07]  /*12e10*/  IADD3 R230, R247, -0x2, RZ ;  /* 0xfffffffef7e67810 */ /* 0x000fce0007ffe0ff */
[C---:B------:R-:W-:Y:S08]  /*12e20*/  HMMA.16816.F32.BF16 R104, R168.reuse, R108, R104 ;  /* 0x0000006ca868723c */ /* 0x040ff00000041868 */
[C---:B------:R-:W-:Y:S08]  /*12e30*/  HMMA.16816.F32.BF16 R156, R168.reuse, R158, R16 ;  /* 0x0000009ea89c723c */ /* 0x040ff00000041810 */
[C---:B------:R-:W-:Y:S08]  /*12e40*/  HMMA.16816.F32.BF16 R108, R168.reuse, R110, R68 ;  /* 0x0000006ea86c723c */ /* 0x040ff00000041844 */
[C---:B------:R-:W-:Y:S08]  /*12e50*/  HMMA.16816.F32.BF16 R116, R168.reuse, R12, R116 ;  /* 0x0000000ca874723c */ /* 0x040ff00000041874 */
[----:B------:R-:W-:Y:S01]  /*12e60*/  HMMA.16816.F32.BF16 R168, R168, R14, R72 ;  /* 0x0000000ea8a8723c */ /* 0x000fe20000041848 */
[----:B--2---:R-:W-:-:S04]  /*12e70*/  IADD3 R4, R43, R209, RZ ;  /* 0x000000d12b047210 */ /* 0x004fc80007ffe0ff */
[----:B----4-:R-:W-:Y:S01]  /*12e80*/  IADD3 R2, R4, c[0x0][0x328], RZ ;  /* 0x0000ca0004027a10 */ /* 0x010fe20007ffe0ff */
        /* <DEDUP_REMOVED lines=11> */
.L_x_1171:
[----:B------:R-:W-:-:S13]  /*12f40*/  ISETP.NE.AND P0, PT, R5, 0x1, PT ;  /* 0x000000010500780c */ /* 0x000fda0003f05270 */
[----:B------:R-:W-:-:S05]  /*12f50*/  @P0 IMAD.HI.U32 R4, R0, c[0x0][0x330], RZ ;  /* 0x0000cc0000040a27 */ /* 0x000fca00078e00ff */
[----:B------:R-:W-:-:S05]  /*12f60*/  @P0 SHF.R.U32.HI R0, RZ, c[0x0][0x334], R4 ;  /* 0x0000cd00ff000a19 */ /* 0x000fca0000011604 */
.L_x_1172:
[----:B------:R-:W-:-:S05]  /*12f70*/  IMAD R0, R0, R5, c[0x0][0x32c] ;  /* 0x0000cb0000007624 */ /* 0x000fca00078e0205 */
[----:B------:R-:W-:-:S04]  /*12f80*/  IMNMX R2, R2, R0, PT ;  /* 0x0000000002027217 */ /* 0x000fc80003800200 */
.L_x_1170:
        /* <DEDUP_REMOVED lines=16> */
.L_x_1190:
[----:B------:R-:W-:Y:S04]  /*13090*/  DEPBAR.LE SB0, 0x0 ;  /* 0x000080000000791a */ /* 0x000fe80000000000 */
[----:B------:R-:W-:Y:S01]  /*130a0*/  BAR.SYNC.DEFER_BLOCKING 0x0 ;  /* 0x0000000000007b1d */ /* 0x000fe20000010000 */
[----:B------:R-:W-:Y:S02]  /*130b0*/  IMAD.MOV.U32 R200, RZ, RZ, 0x5 ;  /* 0x00000005ffc87424 */ /* 0x000fe400078e00ff */
[----:B------:R-:W-:Y:S02]  /*130c0*/  IMAD.MOV.U32 R201, RZ, RZ, c[0x0][0x208] ;  /* 0x00008200ffc97624 */ /* 0x000fe400078e00ff */
[----:B------:R-:W-:Y:S03]  /*130d0*/  IMAD.MOV.U32 R131, RZ, RZ, c[0x0][0x208] ;  /* 0x00008200ff837624 */ /* 0x000fe600078e00ff */
[----:B------:R-:W-:Y:S02]  /*130e0*/  SHF.L.U32 R201, R201, 0x5, RZ ;  /* 0x00000005c9c97819 */ /* 0x000fe400000006ff */
[----:B------:R-:W-:Y:S01]  /*130f0*/  SHF.L.U64.HI R131, R131, R200, c[0x0][0x20c] ;  /* 0x0000830083837619 */ /* 0x000fe200000102c8 */
[----:B-----5:R-:W-:Y:S06]  /*13100*/  LDSM.16.M88.4 R96, [R219+0x6100] ;  /* 0x00610000db60783b */ /* 0x020fec0000000200 */
[----:B------:R-:W2:Y:S06]  /*13110*/  LDL R126, [R1+0x4] ;  /* 0x00000400017e7983 */ /* 0x000eac0000100800 */
[----:B------:R-:W3:Y:S06]  /*13120*/  LDSM.16.M88.4 R16, [R212+0x3100] ;  /* 0x00310000d410783b */ /* 0x000eec0000000200 */
[----:B------:R-:W4:Y:S06]  /*13130*/  LDSM.16.M88.4 R92, [R219+0x8100] ;  /* 0x00810000db5c783b */ /* 0x000f2c0000000200 */
[----:B------:R-:W2:Y:S06]  /*13140*/  LDL.64 R192, [R1+0x50] ;  /* 0x0000500001c07983 */ /* 0x000eac0000100a00 */
[----:B------:R-:W2:Y:S06]  /*13150*/  LDL.64 R124, [R1+0x58] ;  /* 0x00005800017c7983 */ /* 0x000eac0000100a00 */
[----:B------:R-:W1:Y:S06]  /*13160*/  LDSM.16.M88.4 R32, [R212+0x3900] ;  /* 0x00390000d420783b */ /* 0x000e6c0000000200 */
[----:B------:R-:W2:Y:S06]  /*13170*/  LDL.64 R234, [R1+0x40] ;  /* 0x0000400001ea7983 */ /* 0x000eac0000100a00 */
[----:B------:R-:W1:Y:S01]  /*13180*/  LDSM.16.M88.4 R48, [R212+0x4100] ;  /* 0x00410000d430783b */ /* 0x000e620000000200 */
[-C--:B---3--:R-:W-:Y:S05]  /*13190*/  HMMA.16816.F32.BF16 R4, R96, R16.reuse, RZ ;  /* 0x000000106004723c */ /* 0x088fea00000418ff */
[----:B------:R-:W3:Y:S03]  /*131a0*/  LDL.64 R232, [R1+0x48] ;  /* 0x0000480001e87983 */ /* 0x000ee60000100a00 */
[C---:B----4-:R-:W-:Y:S03]  /*131b0*/  HMMA.16816.F32.BF16 R8, R92.reuse, R16, RZ ;  /* 0x000000105c08723c */ /* 0x050fe600000418ff */
[----:B------:R-:W4:Y:S06]  /*131c0*/  LDSM.16.M88.4 R64, [R212+0x4900] ;  /* 0x00490000d440783b */ /* 0x000f2c0000000200 */
[----:B------:R-:W4:Y:S01]  /*131d0*/  LDSM.16.M88.4 R80, [R212+0x5100] ;  /* 0x00510000d450783b */ /* 0x000f220000000200 */
[-C--:B------:R-:W-:Y:S05]  /*131e0*/  HMMA.16816.F32.BF16 R12, R92, R18.reuse, RZ ;  /* 0x000000125c0c723c */ /* 0x080fea00000418ff */
[----:B------:R-:W4:Y:S03]  /*131f0*/  LDSM.16.M88.4 R172, [R212+0x5900] ;  /* 0x00590000d4ac783b */ /* 0x000f260000000200 */
[C---:B------:R-:W-:Y:S03]  /*13200*/  HMMA.16816.F32.BF16 R16, R96.reuse, R18, RZ ;  /* 0x000000126010723c */ /* 0x040fe600000418ff */
[----:B------:R-:W-:Y:S05]  /*13210*/  LDSM.16.M88.4 R176, [R222+0x6100] ;  /* 0x00610000deb0783b */ /* 0x000fea0000000200 */
[-C--:B-1----:R-:W-:Y:S01]  /*13220*/  HMMA.16816.F32.BF16 R20, R96, R32.reuse, RZ ;  /* 0x000000206014723c */ /* 0x082fe200000418ff */
[----:B------:R-:W1:Y:S06]  /*13230*/  LDSM.16.M88.4 R180, [R223] ;  /* 0x00000000dfb4783b */ /* 0x000e6c0000000200 */
[----:B------:R-:W1:Y:S01]  /*13240*/  LDSM.16.M88.4 R184, [R222+0x8100] ;  /* 0x00810000deb8783b */ /* 0x000e620000000200 */
[C---:B------:R-:W-:Y:S05]  /*13250*/  HMMA.16816.F32.BF16 R24, R92.reuse, R32, RZ ;  /* 0x000000205c18723c */ /* 0x040fea00000418ff */
[----:B------:R-:W1:Y:S03]  /*13260*/  LDSM.16.M88.4 R188, [R228] ;  /* 0x00000000e4bc783b */ /* 0x000e660000000200 */
[-C--:B------:R-:W-:Y:S08]  /*13270*/  HMMA.16816.F32.BF16 R28, R92, R34.reuse, RZ ;  /* 0x000000225c1c723c */ /* 0x080ff000000418ff */
[C---:B------:R-:W-:Y:S08]  /*13280*/  HMMA.16816.F32.BF16 R32, R96.reuse, R34, RZ ;  /* 0x000000226020723c */ /* 0x040ff000000418ff */
[-C--:B------:R-:W-:Y:S08]  /*13290*/  HMMA.16816.F32.BF16 R36, R96, R48.reuse, RZ ;  /* 0x000000306024723c */ /* 0x080ff000000418ff */
[C---:B------:R-:W-:Y:S08]  /*132a0*/  HMMA.16816.F32.BF16 R40, R92.reuse, R48, RZ ;  /* 0x000000305c28723c */ /* 0x040ff000000418ff */
        /* <DEDUP_REMOVED lines=14> */
[----:B------:R-:W4:Y:S07]  /*13390*/  LDSM.16.M88.4 R172, [R227] ;  /* 0x00000000e3ac783b */ /* 0x000f2e0000000200 */
        /* <DEDUP_REMOVED lines=9> */
[----:B------:R-:W2:Y:S03]  /*13430*/  LDSM.16.M88.4 R188, [R225] ;  /* 0x00000000e1bc783b */ /* 0x000ea60000000200 */
[----:B--2---:R-:W-:Y:S04]  /*13440*/  ISETP.GT.AND P0, PT, R126, R230, PT ;  /* 0x000000e67e00720c */ /* 0x004fe80003f04270 */
[-C--:B----4-:R-:W-:Y:S08]  /*13450*/  HMMA.16816.F32.BF16 R36, R176, R172.reuse, R36 ;  /* 0x000000acb024723c */ /* 0x090ff00000041824 */
[C---:B------:R-:W-:Y:S04]  /*13460*/  HMMA.16816.F32.BF16 R40, R184.reuse, R172, R40 ;  /* 0x000000acb828723c */ /* 0x040fe80000041828 */
[----:B------:R-:W-:Y:S01]  /*13470*/  @!P0 SHF.R.S32.HI R0, RZ, 0x1f, R230 ;  /* 0x0000001fff008819 */ /* 0x000fe200000114e6 */
[----:B------:R-:W-:Y:S03]  /*13480*/  @!P0 IMAD.WIDE.U32 R2, R230, c[0x0][0x208], RZ ;  /* 0x00008200e6028a25 */ /* 0x000fe600078e00ff */
[-C--:B------:R-:W-:Y:S04]  /*13490*/  HMMA.16816.F32.BF16 R44, R184, R174.reuse, R44 ;  /* 0x000000aeb82c723c */ /* 0x080fe8000004182c */
[----:B------:R-:W-:Y:S02]  /*134a0*/  @!P0 IMAD R0, R0, c[0x0][0x208], RZ ;  /* 0x0000820000008a24 */ /* 0x000fe400078e02ff */
[----:B------:R-:W-:Y:S02]  /*134b0*/  @!P0 IMAD.MOV.U32 R125, RZ, RZ, R193 ;  /* 0x000000ffff7d8224 */ /* 0x000fe400078e00c1 */
[C---:B------:R-:W-:Y:S01]  /*134c0*/  HMMA.16816.F32.BF16 R48, R176.reuse, R174, R48 ;  /* 0x000000aeb030723c */ /* 0x040fe20000041830 */
[----:B------:R-:W2:Y:S03]  /*134d0*/  LDSM.16.M88.4 R192, [R224] ;  /* 0x00000000e0c0783b */ /* 0x000ea60000000200 */
[----:B------:R-:W-:Y:S02]  /*134e0*/  @!P0 IMAD R0, R230, c[0x0][0x20c], R0 ;  /* 0x00008300e6008a24 */ /* 0x000fe400078e0200 */
[----:B------:R-:W-:Y:S02]  /*134f0*/  @!P0 IMAD.WIDE.U32 R124, R2, 0x60, R124 ;  /* 0x00000060027c8825 */ /* 0x000fe400078e007c */
[-C--:B-1----:R-:W-:Y:S04]  /*13500*/  HMMA.16816.F32.BF16 R52, R176, R180.reuse, R52 ;  /* 0x000000b4b034723c */ /* 0x082fe80000041834 */
[----:B------:R-:W-:Y:S01]  /*13510*/  @!P0 IMAD.IADD R0, R3, 0x1, R0 ;  /* 0x0000000103008824 */ /* 0x000fe200078e0200 */
[----:B------:R-:W-:Y:S03]  /*13520*/  @!P0 LEA R2, P1, R124, c[0x0][0x1f8], 0x1 ;  /* 0x00007e007c028a11 */ /* 0x000fe600078208ff */
[C---:B------:R-:W-:Y:S04]  /*13530*/  HMMA.16816.F32.BF16 R56, R184.reuse, R180, R56 ;  /* 0x000000b4b838723c */ /* 0x040fe80000041838 */
[----:B------:R-:W-:Y:S01]  /*13540*/  @!P0 IMAD R0, R0, 0x60, RZ ;  /* 0x0000006000008824 */ /* 0x000fe200078e02ff */
[-C--:B------:R-:W-:Y:S02]  /*13550*/  @!P0 IADD3 R198, P2, R2, R201.reuse, RZ ;  /* 0x000000c902c68210 */ /* 0x080fe40007f5e0ff */
[----:B---3--:R-:W-:Y:S01]  /*13560*/  MOV R233, 0x5 ;  /* 0x0000000500e97802 */ /* 0x008fe20000000f00 */
[-C--:B------:R-:W-:Y:S04]  /*13570*/  HMMA.16816.F32.BF16 R60, R184, R182.reuse, R60 ;  /* 0x000000b6b83c723c */ /* 0x080fe8000004183c */
[----:B------:R-:W-:Y:S04]  /*13580*/  @!P0 IMAD.IADD R0, R125, 0x1, R0 ;  /* 0x000000017d008824 */ /* 0x000fe800078e0200 */
[C---:B------:R-:W-:Y:S04]  /*13590*/  HMMA.16816.F32.BF16 R64, R176.reuse, R182, R64 ;  /* 0x000000b6b040723c */ /* 0x040fe80000041840 */
[----:B------:R-:W-:Y:S02]  /*135a0*/  @!P0 LEA.HI.X R3, R124, c[0x0][0x1fc], R0, 0x1, P1 ;  /* 0x00007f007c038a11 */ /* 0x000fe400008f0c00 */
[----:B------:R-:W-:Y:S02]  /*135b0*/  @!P0 IADD3 R196, P1, R198, R201, RZ ;  /* 0x000000c9c6c48210 */ /* 0x000fe40007f3e0ff */
[-C--:B------:R-:W-:Y:S01]  /*135c0*/  HMMA.16816.F32.BF16 R68, R176, R188.reuse, R68 ;  /* 0x000000bcb044723c */ /* 0x080fe20000041844 */
[----:B------:R-:W-:Y:S01]  /*135d0*/  @!PT LDS RZ, [RZ] ;  /* 0x00000000fffff984 */ /* 0x000fe20000000800 */
[----:B------:R-:W-:Y:S01]  /*135e0*/  @!PT LDS RZ, [RZ] ;  /* 0x00000000fffff984 */ /* 0x000fe20000000800 */
[----:B------:R-:W-:Y:S01]  /*135f0*/  @!PT LDS RZ, [RZ] ;  /* 0x00000000fffff984 */ /* 0x000fe20000000800 */
[----:B------:R1:W-:Y:S03]  /*13600*/  @!P0 LDGSTS.E.BYPASS.LTC128B.128 [R231+0x100], [R2.64], !P5 ;  /* 0x0010000002e78fae */ /* 0x0003e6000e901d48 */
[----:B------:R-:W-:Y:S02]  /*13610*/  @!P0 IADD3.X R199, R3, R131, RZ, P2, !PT ;  /* 0x0000008303c78210 */ /* 0x000fe400017fe4ff */
[-C--:B------:R-:W-:Y:S02]  /*13620*/  @!P0 IADD3 R124, P3, R196, R201.reuse, RZ ;  /* 0x000000c9c47c8210 */ /* 0x080fe40007f7e0ff */
[C---:B------:R-:W-:Y:S01]  /*13630*/  HMMA.16816.F32.BF16 R72, R184.reuse, R188, R72 ;  /* 0x000000bcb848723c */ /* 0x040fe20000041848 */
[----:B------:R3:W-:Y:S03]  /*13640*/  @!P0 LDGSTS.E.BYPASS.LTC128B.128 [R231+0x900], [R198.64], !P5 ;  /* 0x00900000c6e78fae */ /* 0x0007e6000e901d48 */
[--C-:B------:R-:W-:Y:S04]  /*13650*/  @!P0 IMAD.X R197, R199, 0x1, R131.reuse, P1 ;  /* 0x00000001c7c58824 */ /* 0x100fe800008e0683 */
[-C--:B------:R-:W-:Y:S01]  /*13660*/  HMMA.16816.F32.BF16 R76, R184, R190.reuse, R76 ;  /* 0x000000beb84c723c */ /* 0x080fe2000004184c */
[----:B------:R3:W-:Y:S03]  /*13670*/  @!P0 LDGSTS.E.BYPASS.LTC128B.128 [R231+0x1100], [R196.64], !P5 ;  /* 0x01100000c4e78fae */ /* 0x0007e6000e901d48 */
[--C-:B------:R-:W-:Y:S04]  /*13680*/  @!P0 IMAD.X R125, R197, 0x1, R131.reuse, P3 ;  /* 0x00000001c57d8824 */ /* 0x100fe800018e0683 */
[C---:B------:R-:W-:Y:S01]  /*13690*/  HMMA.16816.F32.BF16 R80, R176.reuse, R190, R80 ;  /* 0x000000beb050723c */ /* 0x040fe20000041850 */
[----:B------:R4:W-:Y:S03]  /*136a0*/  @!P0 LDGSTS.E.BYPASS.LTC128B.128 [R231+0x1900], [R124.64], !P5 ;  /* 0x019000007ce78fae */ /* 0x0009e6000e901d48 */
[-C--:B-1----:R-:W-:Y:S04]  /*136b0*/  @!P0 IADD3 R2, P2, R124, R201.reuse, RZ ;  /* 0x000000c97c028210 */ /* 0x082fe80007f5e0ff */
[-C--:B--2---:R-:W-:Y:S04]  /*136c0*/  HMMA.16816.F32.BF16 R84, R176, R192.reuse, R84 ;  /* 0x000000c0b054723c */ /* 0x084fe80000041854 */
[----:B------:R-:W-:Y:S01]  /*136d0*/  @!P0 IMAD.X R3, R125, 0x1, R131, P2 ;  /* 0x000000017d038824 */ /* 0x000fe200010e0683 */
[----:B------:R-:W-:Y:S03]  /*136e0*/  @!P0 IADD3 R172, P1, R2, R201, RZ ;  /* 0x000000c902ac8210 */ /* 0x000fe60007f3e0ff */
[C---:B------:R-:W-:Y:S01]  /*136f0*/  HMMA.16816.F32.BF16 R88, R184.reuse, R192, R88 ;  /* 0x000000c0b858723c */ /* 0x040fe20000041858 */
[----:B------:R1:W-:Y:S03]  /*13700*/  @!P0 LDGSTS.E.BYPASS.LTC128B.128 [R231+0x2100], [R2.64], !P5 ;  /* 0x0210000002e78fae */ /* 0x0003e6000e901d48 */
[----:B------:R-:W-:Y:S03]  /*13710*/  @!P0 IADD3.X R173, R3, R131, RZ, P1, !PT ;  /* 0x0000008303ad8210 */ /* 0x000fe60000ffe4ff */
[----:B------:R-:W2:Y:S01]  /*13720*/  LDL R131, [R1+0x38] ;  /* 0x0000380001837983 */ /* 0x000ea20000100800 */
[-C--:B------:R-:W-:Y:S05]  /*13730*/  HMMA.16816.F32.BF16 R92, R184, R194.reuse, R92 ;  /* 0x000000c2b85c723c */ /* 0x080fea000004185c */
[----:B------:R1:W-:Y:S01]  /*13740*/  @!P0 LDGSTS.E.BYPASS.LTC128B.128 [R231+0x2900], [R172.64], !P5 ;  /* 0x02900000ace78fae */ /* 0x0003e2000e901d48 */
[C---:B------:R-:W-:Y:S02]  /*13750*/  ISETP.GT.AND P0, PT, R230.reuse, R126, PT ;  /* 0x0000007ee600720c */ /* 0x040fe40003f04270 */
[----:B------:R-:W-:Y:S03]  /*13760*/  HMMA.16816.F32.BF16 R96, R176, R194, R96 ;  /* 0x000000c2b060723c */ /* 0x000fe60000041860 */
[----:B---3--:R-:W-:Y:S06]  /*13770*/  LDSM.16.M88.4 R196, [R220+0x6100] ;  /* 0x00610000dcc4783b */ /* 0x008fec0000000200 */
[----:B------:R-:W3:Y:S03]  /*13780*/  LDSM.16.M88.4 R200, [R218+0x3100] ;  /* 0x00310000dac8783b */ /* 0x000ee60000000200 */
[----:B------:R-:W-:Y:S01]  /*13790*/  @P0 IADD3 R0, R230, -0x1, RZ ;  /* 0xffffffffe6000810 */ /* 0x000fe20007ffe0ff */
[----:B----4-:R-:W-:Y:S02]  /*137a0*/  @P0 IMAD.MOV.U32 R125, RZ, RZ, R235 ;  /* 0x000000ffff7d0224 */ /* 0x010fe400078e00eb */
[----:B------:R-:W4:Y:S01]  /*137b0*/  LDSM.16.M88.4 R204, [R220+0x8100] ;  /* 0x00810000dccc783b */ /* 0x000f220000000200 */
[----:B-1----:R-:W-:Y:S01]  /*137c0*/  @P0 SHF.R.S32.HI R2, RZ, 0x1f, R0 ;  /* 0x0000001fff020819 */ /* 0x002fe20000011400 */
[----:B------:R-:W-:Y:S04]  /*137d0*/  IMAD.MOV.U32 R235, RZ, RZ, c[0x0][0x32c] ;  /* 0x0000cb00ffeb7624 */ /* 0x000fe800078e00ff */
[----:B------:R-:W0:Y:S01]  /*137e0*/  LDGDEPBAR ;  /* 0x00000000000079af */ /* 0x000e220000000000 */
[----:B------:R-:W-:Y:S02]  /*137f0*/  @P0 IMAD R124, R2, c[0x0][0x1e0], RZ ;  /* 0x00007800027c0a24 */ /* 0x000fe400078e02ff */
[C---:B------:R-:W-:Y:S03]  /*13800*/  @P0 IMAD.WIDE.U32 R2, R0.reuse, c[0x0][0x1e0], RZ ;  /* 0x0000780000020a25 */ /* 0x040fe600078e00ff */
[----:B------:R-:W1:Y:S01]  /*13810*/  LDSM.16.M88.4 R172, [R218+0x3900] ;  /* 0x00390000daac783b */ /* 0x000e620000000200 */
[----:B------:R-:W-:Y:S04]  /*13820*/  @P0 IMAD R124, R0, c[0x0][0x1e4], R124 ;  /* 0x00007900007c0a24 */ /* 0x000fe800078e027c */
[----:B------:R-:W-:Y:S01]  /*13830*/  @P0 IMAD.IADD R0, R3, 0x1, R124 ;  /* 0x0000000103000824 */ /* 0x000fe200078e027c */
[----:B------:R-:W1:Y:S01]  /*13840*/  LDSM.16.M88.4 R180, [R218+0x4100] ;  /* 0x00410000dab4783b */ /* 0x000e620000000200 */
[----:B------:R-:W-:Y:S01]  /*13850*/  @P0 IMAD.MOV.U32 R124, RZ, RZ, R232 ;  /* 0x000000ffff7c0224 */ /* 0x000fe200078e00e8 */
[----:B------:R-:W-:Y:S01]  /*13860*/  MOV R232, c[0x0][0x1e0] ;  /* 0x0000780000e87a02 */ /* 0x000fe20000000f00 */
[----:B------:R-:W-:Y:S02]  /*13870*/  @P0 IMAD R0, R0, 0x60, RZ ;  /* 0x0000006000000824 */ /* 0x000fe400078e02ff */
[----:B------:R-:W-:Y:S01]  /*13880*/  @P0 IMAD.WIDE.U32 R124, R2, 0x60, R124 ;  /* 0x00000060027c0825 */ /* 0x000fe200078e007c */
[----:B------:R-:W1:Y:S03]  /*13890*/  LDSM.16.M88.4 R184, [R218+0x4900] ;  /* 0x00490000dab8783b */ /* 0x000e660000000200 */
[----:B------:R-:W-:Y:S01]  /*138a0*/  @P0 IMAD.IADD R0, R125, 0x1, R0 ;  /* 0x000000017d000824 */ /* 0x000fe200078e0200 */
[----:B------:R-:W-:Y:S01]  /*138b0*/  @P0 LEA R2, P1, R124, c[0x0][0x1c8], 0x1 ;  /* 0x000072007c020a11 */ /* 0x000fe200078208ff */
[----:B------:R-:W-:Y:S01]  /*138c0*/  @P0 IMAD.SHL.U32 R126, R232, 0x20, RZ ;  /* 0x00000020e87e0824 */ /* 0x000fe200078e00ff */
[----:B------:R-:W1:Y:S02]  /*138d0*/  LDSM.16.M88.4 R176, [R218+0x5100] ;  /* 0x00510000dab0783b */ /* 0x000e640000000200 */
[----:B------:R-:W-:Y:S01]  /*138e0*/  @P0 LEA.HI.X R3, R124, c[0x0][0x1cc], R0, 0x1, P1 ;  /* 0x000073007c030a11 */ /* 0x000fe200008f0c00 */
[-C--:B---3--:R-:W-:Y:S03]  /*138f0*/  HMMA.16816.F32.BF16 R4, R196, R200.reuse, R4 ;  /* 0x000000c8c404723c */ /* 0x088fe60000041804 */
[----:B------:R-:W-:Y:S02]  /*13900*/  LDSM.16.M88.4 R188, [R221+0x6100] ;  /* 0x00610000ddbc783b */ /* 0x000fe40000000200 */
[----:B------:R-:W-:Y:S03]  /*13910*/  @P0 SHF.L.U64.HI R0, R232, R233, c[0x0][0x1e4] ;  /* 0x00007900e8000619 */ /* 0x000fe600000102e9 */
[C---:B----4-:R-:W-:Y:S01]  /*13920*/  HMMA.16816.F32.BF16 R8, R204.reuse, R200, R8 ;  /* 0x000000c8cc08723c */ /* 0x050fe20000041808 */
[----:B------:R-:W-:Y:S06]  /*13930*/  LDSM.16.M88.4 R192, [R217] ;  /* 0x00000000d9c0783b */ /* 0x000fec0000000200 */
        /* <DEDUP_REMOVED lines=35> */
[-C--:B---3--:R-:W-:Y:S08]  /*13b70*/  HMMA.16816.F32.BF16 R20, R188, R180.reuse, R20 ;  /* 0x000000b4bc14723c */ /* 0x088ff00000041814 */
[C---:B------:R-:W-:Y:S07]  /*13b80*/  HMMA.16816.F32.BF16 R24, R200.reuse, R180, R24 ;  /* 0x000000b4c818723c */ /* 0x040fee0000041818 */
[----:B------:R-:W-:Y:S01]  /*13b90*/  @P0 IADD3 R180, P1, R126, R2, RZ ;  /* 0x000000027eb40210 */ /* 0x000fe20007f3e0ff */
[-C--:B------:R-:W-:Y:S04]  /*13ba0*/  HMMA.16816.F32.BF16 R28, R200, R182.reuse, R28 ;  /* 0x000000b6c81c723c */ /* 0x080fe8000004181c */
[----:B------:R-:W-:Y:S04]  /*13bb0*/  @P0 IMAD.X R181, R0, 0x1, R3, P1 ;  /* 0x0000000100b50824 */ /* 0x000fe800008e0603 */
[C---:B------:R-:W-:Y:S01]  /*13bc0*/  HMMA.16816.F32.BF16 R32, R188.reuse, R182, R32 ;  /* 0x000000b6bc20723c */ /* 0x040fe20000041820 */
[----:B------:R-:W3:Y:S06]  /*13bd0*/  LDL R182, [R1+0x30] ;  /* 0x0000300001b67983 */ /* 0x000eec0000100800 */
[----:B------:R-:W-:Y:S01]  /*13be0*/  @!PT LDS RZ, [RZ] ;  /* 0x00000000fffff984 */ /* 0x000fe20000000800 */
[----:B------:R-:W-:Y:S01]  /*13bf0*/  @!PT LDS RZ, [RZ] ;  /* 0x00000000fffff984 */ /* 0x000fe20000000800 */
[----:B------:R-:W-:Y:S01]  /*13c00*/  @!PT LDS RZ, [RZ] ;  /* 0x00000000fffff984 */ /* 0x000fe20000000800 */
[----:B------:R1:W-:Y:S01]  /*13c10*/  @P0 LDGSTS.E.BYPASS.LTC128B.128 [R231+0x3100], [R2.64], !P5 ;  /* 0x0310000002e70fae */ /* 0x0003e2000e901d48 */
[-C--:B------:R-:W-:Y:S01]  /*13c20*/  HMMA.16816.F32.BF16 R36, R188, R208.reuse, R36 ;  /* 0x000000d0bc24723c */ /* 0x080fe20000041824 */
[----:B------:R-:W-:Y:S04]  /*13c30*/  IMAD.MOV.U32 R183, RZ, RZ, c[0x0][0x2c4] ;  /* 0x0000b100ffb77624 */ /* 0x000fe800078e00ff */
[----:B------:R1:W-:Y:S01]  /*13c40*/  @P0 LDGSTS.E.BYPASS.LTC128B.128 [R231+0x3900], [R180.64], !P5 ;  /* 0x03900000b4e70fae */ /* 0x0003e2000e901d48 */
[----:B------:R-:W-:Y:S02]  /*13c50*/  ISETP.NE.AND P4, PT, R183, 0x1, PT ;  /* 0x00000001b700780c */ /* 0x000fe40003f85270 */
[C---:B------:R-:W-:Y:S03]  /*13c60*/  HMMA.16816.F32.BF16 R40, R200.reuse, R208, R40 ;  /* 0x000000d0c828723c */ /* 0x040fe60000041828 */
[----:B------:R-:W2:Y:S05]  /*13c70*/  LDL R209, [R1+0x2c] ;  /* 0x00002c0001d17983 */ /* 0x000eaa0000100800 */
[-C--:B------:R-:W-:Y:S08]  /*13c80*/  HMMA.16816.F32.BF16 R44, R200, R210.reuse, R44 ;  /* 0x000000d2c82c723c */ /* 0x080ff0000004182c */
[C---:B------:R-:W-:Y:S01]  /*13c90*/  HMMA.16816.F32.BF16 R48, R188.reuse, R210, R48 ;  /* 0x000000d2bc30723c */ /* 0x040fe20000041830 */
[----:B------:R-:W2:Y:S07]  /*13ca0*/  LDL R211, [R1+0x28] ;  /* 0x0000280001d37983 */ /* 0x000eae0000100800 */
[-C--:B----4-:R-:W-:Y:S08]  /*13cb0*/  HMMA.16816.F32.BF16 R52, R188, R184.reuse, R52 ;  /* 0x000000b8bc34723c */ /* 0x090ff00000041834 */
[C---:B------:R-:W-:Y:S08]  /*13cc0*/  HMMA.16816.F32.BF16 R56, R200.reuse, R184, R56 ;  /* 0x000000b8c838723c */ /* 0x040ff00000041838 */
[-C--:B------:R-:W-:Y:S08]  /*13cd0*/  HMMA.16816.F32.BF16 R60, R200, R186.reuse, R60 ;  /* 0x000000bac83c723c */ /* 0x080ff0000004183c */
[C---:B------:R-:W-:Y:S08]  /*13ce0*/  HMMA.16816.F32.BF16 R64, R188.reuse, R186, R64 ;  /* 0x000000babc40723c */ /* 0x040ff00000041840 */
[-C--:B-1----:R-:W-:Y:S08]  /*13cf0*/  HMMA.16816.F32.BF16 R68, R188, R172.reuse, R68 ;  /* 0x000000acbc44723c */ /* 0x082ff00000041844 */
[C---:B------:R-:W-:Y:S01]  /*13d00*/  HMMA.16816.F32.BF16 R72, R200.reuse, R172, R72 ;  /* 0x000000acc848723c */ /* 0x040fe20000041848 */
[----:B------:R1:W4:Y:S07]  /*13d10*/  LDL R173, [R1+0x60] ;  /* 0x0000600001ad7983 */ /* 0x00032e0000100800 */
[-C--:B------:R-:W-:Y:S08]  /*13d20*/  HMMA.16816.F32.BF16 R76, R200, R174.reuse, R76 ;  /* 0x000000aec84c723c */ /* 0x080ff0000004184c */
[C---:B------:R-:W-:Y:S07]  /*13d30*/  HMMA.16816.F32.BF16 R80, R188.reuse, R174, R80 ;  /* 0x000000aebc50723c */ /* 0x040fee0000041850 */
[----:B------:R-:W-:Y:S01]  /*13d40*/  @P0 IADD3 R174, P2, R126, R180, RZ ;  /* 0x000000b47eae0210 */ /* 0x000fe20007f5e0ff */
[-C--:B------:R-:W-:Y:S04]  /*13d50*/  HMMA.16816.F32.BF16 R84, R188, R176.reuse, R84 ;  /* 0x000000b0bc54723c */ /* 0x080fe80000041854 */
[----:B------:R-:W-:Y:S02]  /*13d60*/  @P0 IADD3.X R175, R0, R181, RZ, P2, !PT ;  /* 0x000000b500af0210 */ /* 0x000fe400017fe4ff */
[----:B------:R-:W-:Y:S02]  /*13d70*/  @P0 IADD3 R124, P1, R126, R174, RZ ;  /* 0x000000ae7e7c0210 */ /* 0x000fe40007f3e0ff */
[C---:B------:R-:W-:Y:S01]  /*13d80*/  HMMA.16816.F32.BF16 R88, R200.reuse, R176, R88 ;  /* 0x000000b0c858723c */ /* 0x040fe20000041858 */
[----:B------:R1:W-:Y:S03]  /*13d90*/  @P0 LDGSTS.E.BYPASS.LTC128B.128 [R231+0x4100], [R174.64], !P5 ;  /* 0x04100000aee70fae */ /* 0x0003e6000e901d48 */
[----:B------:R-:W-:Y:S01]  /*13da0*/  @P0 IMAD.X R125, R0, 0x1, R175, P1 ;  /* 0x00000001007d0824 */ /* 0x000fe200008e06af */
[----:B------:R-:W-:Y:S03]  /*13db0*/  @P0 IADD3 R2, P2, R126, R124, RZ ;  /* 0x0000007c7e020210 */ /* 0x000fe60007f5e0ff */
[-C--:B------:R-:W-:Y:S01]  /*13dc0*/  HMMA.16816.F32.BF16 R92, R200, R178.reuse, R92 ;  /* 0x000000b2c85c723c */ /* 0x080fe2000004185c */
[----:B------:R1:W-:Y:S03]  /*13dd0*/  @P0 LDGSTS.E.BYPASS.LTC128B.128 [R231+0x4900], [R124.64], !P5 ;  /* 0x049000007ce70fae */ /* 0x0003e6000e901d48 */
[----:B------:R-:W-:Y:S02]  /*13de0*/  @P0 IADD3.X R3, R0, R125, RZ, P2, !PT ;  /* 0x0000007d00030210 */ /* 0x000fe400017fe4ff */
[----:B------:R-:W-:Y:S02]  /*13df0*/  @P0 IADD3 R176, P1, R126, R2, RZ ;  /* 0x000000027eb00210 */ /* 0x000fe40007f3e0ff */
[----:B------:R-:W-:Y:S01]  /*13e00*/  HMMA.16816.F32.BF16 R96, R188, R178, R96 ;  /* 0x000000b2bc60723c */ /* 0x000fe20000041860 */
[----:B------:R1:W-:Y:S03]  /*13e10*/  @P0 LDGSTS.E.BYPASS.LTC128B.128 [R231+0x5100], [R2.64], !P5 ;  /* 0x0510000002e70fae */ /* 0x0003e6000e901d48 */
[----:B------:R-:W-:Y:S02]  /*13e20*/  @P0 IMAD.X R177, R0, 0x1, R3, P1 ;  /* 0x0000000100b10824 */ /* 0x000fe400008e0603 */
[----:B------:R-:W-:Y:S03]  /*13e30*/  IMAD R0, R230, -0x60, RZ ;  /* 0xffffffa0e6007824 */ /* 0x000fe600078e02ff */
[----:B------:R3:W-:Y:S06]  /*13e40*/  @P0 LDGSTS.E.BYPASS.LTC128B.128 [R231+0x5900], [R176.64], !P5 ;  /* 0x05900000b0e70fae */ /* 0x0007ec000e901d48 */
[----:B------:R-:W0:Y:S01]  /*13e50*/  LDGDEPBAR ;  /* 0x00000000000079af */ /* 0x000e220000000000 */
[----:B---3--:R-:W-:Y:S04]  /*13e60*/  IADD3 R177, -R182, 0x1, R0 ;  /* 0x00000001b6b17810 */ /* 0x008fe80007ffe100 */
[----:B--2---:R-:W-:Y:S04]  /*13e70*/  IADD3 R176, -R209, R177, R211 ;  /* 0x000000b1d1b07210 */ /* 0x004fe80007ffe1d3 */
[C---:B-1----:R-:W-:Y:S02]  /*13e80*/  IADD3 R175, R176.reuse, UR7, RZ ;  /* 0x00000007b0af7c10 */ /* 0x042fe4000fffe0ff */
[----:B------:R-:W-:Y:S01]  /*13e90*/  IADD3 R174, R176, c[0x0][0x328], RZ ;  /* 0x0000ca00b0ae7a10 */ /* 0x000fe20007ffe0ff */
[----:B----4-:R-:W-:Y:S01]  /*13ea0*/  @P4 IMAD.MOV.U32 R173, RZ, RZ, R131 ;  /* 0x000000ffffad4224 */ /* 0x010fe200078e0083 */
[----:B------:R-:W-:Y:S04]  /*13eb0*/  ISETP.GE.AND P4, PT, R235, 0x1, PT ;  /* 0x00000001eb00780c */ /* 0x000fe80003f86270 */
[----:B------:R-:W1:Y:S02]  /*13ec0*/  SHFL.IDX PT, R126, R173, RZ, 0x1c1f ;  /* 0x001c1fffad7e7589 */ /* 0x000e6400000e0000 */
[----:B-1----:R-:W-:Y:S01]  /*13ed0*/  IADD3 R131, R174, R126, RZ ;  /* 0x0000007eae837210 */ /* 0x002fe20007ffe0ff */
[----:B------:R-:W-:Y:S06]  /*13ee0*/  IMAD.IADD R2, R126, 0x1, R175 ;  /* 0x000000017e027824 */ /* 0x000fec00078e02af */
        /* <DEDUP_REMOVED lines=14> */
.L_x_1176:
[----:B------:R-:W-:Y:S04]  /*13fd0*/  MOV R124, c[0x0][0x32c] ;  /* 0x0000cb00007c7a02 */ /* 0x000fe80000000f00 */
[----:B------:R-:W-:Y:S11]  /*13fe0*/  ISETP.NE.AND P0, PT, R124, 0x1, PT ;  /* 0x000000017c00780c */ /* 0x000ff60003f05270 */
[----:B------:R-:W-:Y:S02]  /*13ff0*/  @!UPT UIADD3 URZ, URZ, URZ, URZ ;  /* 0x0000003f3f3ff290 */ /* 0x000fe4000fffe03f */
[----:B------:R-:W-:Y:S05]  /*14000*/  @P0 IMAD.HI.U32 R124, R3, c[0x0][0x330], RZ ;  /* 0x0000cc00037c0a27 */ /* 0x000fea00078e00ff */
[----:B------:R-:W-:Y:S02]  /*14010*/  @P0 SHF.R.U32.HI R3, RZ, c[0x0][0x334], R124 ;  /* 0x0000cd00ff030a19 */ /* 0x000fe4000001167c */
.L_x_1177:
[----:B------:R-:W-:Y:S05]  /*14020*/  BSYNC B0 ;  /* 0x0000000000007941 */ /* 0x000fea0003800000 */
.L_x_1175:
[----:B------:R-:W-:Y:S04]  /*14030*/  IMAD.IADD R124, R0, 0x1, -R182 ;  /* 0x00000001007c7824 */ /* 0x000fe800078e0ab6 */
[----:B------:R-:W-:Y:S05]  /*14040*/  IMAD R3, R3, c[0x0][0x32c], R124 ;  /* 0x0000cb0003037a24 */ /* 0x000fea00078e027c */
[----:B------:R-:W-:Y:S02]  /*14050*/  IADD3 R124, R3, c[0x0][0x32c], RZ ;  /* 0x0000cb00037c7a10 */ /* 0x000fe40007ffe0ff */
[----:B------:R-:W-:Y:S02]  /*14060*/  IMNMX R2, R2, R3, !PT ;  /* 0x0000000302027217 */ /* 0x000fe40007800200 */
[----:B------:R-:W-:Y:S02]  /*14070*/  IMNMX R131, R131, R124, PT ;  /* 0x0000007c83837217 */ /* 0x000fe40003800200 */
.L_x_1174:
[----:B------:R-:W1:Y:S02]  /*14080*/  SHFL.IDX PT, R3, R173, 0x1, 0x1c1f ;  /* 0x003c1f00ad037f89 */ /* 0x000e6400000e0000 */
[-C--:B-1----:R-:W-:Y:S02]  /*14090*/  IADD3 R126, R174, R3.reuse, RZ ;  /* 0x00000003ae7e7210 */ /* 0x082fe40007ffe0ff */
[----:B------:R-:W-:Y:S01]  /*140a0*/  IADD3 R124, R175, R3, RZ ;  /* 0x00000003af7c7210 */ /* 0x000fe20007ffe0ff */
        /* <DEDUP_REMOVED lines=14> */
.L_x_1180:
[----:B------:R-:W-:Y:S04]  /*14190*/  MOV R125, c[0x0][0x32c] ;  /* 0x0000cb00007d7a02 */ /* 0x000fe80000000f00 */
[----:B------:R-:W-:Y:S11]  /*141a0*/  ISETP.NE.AND P0, PT, R125, 0x1, PT ;  /* 0x000000017d00780c */ /* 0x000ff60003f05270 */
[----:B------:R-:W-:Y:S02]  /*141b0*/  @!UPT UIADD3 URZ, URZ, URZ, URZ ;  /* 0x0000003f3f3ff290 */ /* 0x000fe4000fffe03f */
[----:B------:R-:W-:Y:S05]  /*141c0*/  @P0 IMAD.HI.U32 R125, R3, c[0x0][0x330], RZ ;  /* 0x0000cc00037d0a27 */ /* 0x000fea00078e00ff */
[----:B------:R-:W-:Y:S02]  /*141d0*/  @P0 SHF.R.U32.HI R3, RZ, c[0x0][0x334], R125 ;  /* 0x0000cd00ff030a19 */ /* 0x000fe4000001167d */
.L_x_1181:
[----:B------:R-:W-:Y:S05]  /*141e0*/  BSYNC B0 ;  /* 0x0000000000007941 */ /* 0x000fea0003800000 */
.L_x_1179:
[----:B------:R-:W-:Y:S04]  /*141f0*/  IMAD.IADD R125, R0, 0x1, -R182 ;  /* 0x00000001007d7824 */ /* 0x000fe800078e0ab6 */
[----:B------:R-:W-:Y:S05]  /*14200*/  IMAD R3, R3, c[0x0][0x32c], R125 ;  /* 0x0000cb0003037a24 */ /* 0x000fea00078e027d */
[----:B------:R-:W-:Y:S02]  /*14210*/  IADD3 R125, R3, c[0x0][0x32c], RZ ;  /* 0x0000cb00037d7a10 */ /* 0x000fe40007ffe0ff */
[----:B------:R-:W-:Y:S02]  /*14220*/  IMNMX R124, R124, R3, !PT ;  /* 0x000000037c7c7217 */ /* 0x000fe40007800200 */
[----:B------:R-:W-:Y:S02]  /*14230*/  IMNMX R126, R126, R125, PT ;  /* 0x0000007d7e7e7217 */ /* 0x000fe40003800200 */
.L_x_1178:
        /* <DEDUP_REMOVED lines=17> */
.L_x_1184:
[----:B------:R-:W-:Y:S04]  /*14350*/  MOV R178, c[0x0][0x32c] ;  /* 0x0000cb0000b27a02 */ /* 0x000fe80000000f00 */
[----:B------:R-:W-:Y:S11]  /*14360*/  ISETP.NE.AND P0, PT, R178, 0x1, PT ;  /* 0x00000001b200780c */ /* 0x000ff60003f05270 */
[----:B------:R-:W-:Y:S02]  /*14370*/  @!UPT UIADD3 URZ, URZ, URZ, URZ ;  /* 0x0000003f3f3ff290 */ /* 0x000fe4000fffe03f */
[----:B------:R-:W-:Y:S05]  /*14380*/  @P0 IMAD.HI.U32 R178, R172, c[0x0][0x330], RZ ;  /* 0x0000cc00acb20a27 */ /* 0x000fea00078e00ff */
[----:B------:R-:W-:Y:S02]  /*14390*/  @P0 SHF.R.U32.HI R172, RZ, c[0x0][0x334], R178 ;  /* 0x0000cd00ffac0a19 */ /* 0x000fe400000116b2 */
.L_x_1185:
[----:B------:R-:W-:Y:S05]  /*143a0*/  BSYNC B0 ;  /* 0x0000000000007941 */ /* 0x000fea0003800000 */
.L_x_1183:
[----:B------:R-:W-:Y:S04]  /*143b0*/  IMAD.IADD R178, R0, 0x1, -R182 ;  /* 0x0000000100b27824 */ /* 0x000fe800078e0ab6 */
[----:B------:R-:W-:Y:S05]  /*143c0*/  IMAD R172, R172, c[0x0][0x32c], R178 ;  /* 0x0000cb00acac7a24 */ /* 0x000fea00078e02b2 */
[----:B------:R-:W-:Y:S02]  /*143d0*/  IADD3 R178, R172, c[0x0][0x32c], RZ ;  /* 0x0000cb00acb27a10 */ /* 0x000fe40007ffe0ff */
[----:B------:R-:W-:Y:S02]  /*143e0*/  IMNMX R3, R3, R172, !PT ;  /* 0x000000ac03037217 */ /* 0x000fe40007800200 */
[----:B------:R-:W-:Y:S02]  /*143f0*/  IMNMX R125, R125, R178, PT ;  /* 0x000000b27d7d7217 */ /* 0x000fe40003800200 */
.L_x_1182:
[C---:B------:R-:W-:Y:S02]  /*14400*/  ISETP.GE.AND P2, PT, R0.reuse, 0xa, PT ;  /* 0x0000000a0000780c */ /* 0x040fe40003f46270 */
[----:B------:R-:W-:Y:S02]  /*14410*/  ISETP.GE.AND P3, PT, R0, 0x9, PT ;  /* 0x000000090000780c */ /* 0x000fe40003f66270 */
[C---:B------:R-:W-:Y:S02]  /*14420*/  ISETP.GT.AND P0, PT, R2.reuse, 0x9, !P2 ;  /* 0x000000090200780c */ /* 0x040fe40005704270 */
[----:B------:R-:W-:Y:S02]  /*14430*/  ISETP.GT.AND P1, PT, R2, 0x8, !P3 ;  /* 0x000000080200780c */ /* 0x000fe40005f24270 */
[----:B------:R-:W-:Y:S02]  /*14440*/  ISETP.LT.OR P0, PT, R131, 0xa, P0 ;  /* 0x0000000a8300780c */ /* 0x000fe40000701670 */
[----:B------:R-:W-:Y:S02]  /*14450*/  LOP3.LUT R229, R229, 0xfffdffff, RZ, 0xc0, !PT ;  /* 0xfffdffffe5e57812 */ /* 0x000fe400078ec0ff */
[----:B------:R-:W-:Y:S02]  /*14460*/  ISETP.LT.OR P1, PT, R131, 0x9, P1 ;  /* 0x000000098300780c */ /* 0x000fe40000f21670 */
[----:B------:R-:W-:Y:S02]  /*14470*/  FSEL R179, R17, -INF , !P0 ;  /* 0xff80000011b37808 */ /* 0x000fe40004000000 */
[----:B------:R-:W-:Y:S02]  /*14480*/  ISETP.GT.AND P0, PT, R124, 0x9, !P2 ;  /* 0x000000097c00780c */ /* 0x000fe40005704270 */
[----:B------:R-:W-:Y:S02]  /*14490*/  @P3 LOP3.LUT R229, R229, 0x20000, RZ, 0xfc, !PT ;  /* 0x00020000e5e53812 */ /* 0x000fe400078efcff */
[----:B------:R-:W-:Y:S02]  /*144a0*/  FSEL R178, R16, -INF , !P1 ;  /* 0xff80000010b27808 */ /* 0x000fe40004800000 */
[----:B------:R-:W-:Y:S02]  /*144b0*/  ISETP.GT.AND P1, PT, R124, 0x8, !P3 ;  /* 0x000000087c00780c */ /* 0x000fe40005f24270 */
[----:B------:R-:W-:Y:S02]  /*144c0*/  ISETP.LT.OR P0, PT, R126, 0xa, P0 ;  /* 0x0000000a7e00780c */ /* 0x000fe40000701670 */
[----:B------:R-:W-:Y:S02]  /*144d0*/  ISETP.GE.AND P3, PT, R0, 0x11, PT ;  /* 0x000000110000780c */ /* 0x000fe40003f66270 */
[----:B------:R-:W-:Y:S02]  /*144e0*/  LOP3.LUT R229, R229, 0xfffbffff, RZ, 0xc0, !PT ;  /* 0xfffbffffe5e57812 */ /* 0x000fe400078ec0ff */
        /* <DEDUP_REMOVED lines=8> */
[----:B------:R-:W-:Y:S02]  /*14570*/  ISETP.LT.OR P0, PT, R131, 0x12, P0 ;  /* 0x000000128300780c */ /* 0x000fe40000701670 */
[----:B------:R-:W-:Y:S02]  /*14580*/  @P3 LOP3.LUT R229, R229, 0x10000, RZ, 0xfc, !PT ;  /* 0x00010000e5e53812 */ /* 0x000fe400078efcff */
[----:B------:R-:W-:Y:S02]  /*14590*/  FSEL R21, R21, -INF , !P0 ;  /* 0xff80000015157808 */ /* 0x000fe40004000000 */
[----:B------:R-:W-:Y:S02]  /*145a0*/  ISETP.GT.AND P0, PT, R124, 0x10, !P3 ;  /* 0x000000107c00780c */ /* 0x000fe40005f04270 */
[----:B------:R-:W-:Y:S02]  /*145b0*/  LOP3.LUT R229, R229, 0xffff7fff, RZ, 0xc0, !PT ;  /* 0xffff7fffe5e57812 */ /* 0x000fe400078ec0ff */
[----:B------:R-:W-:Y:S02]  /*145c0*/  ISETP.LT.OR P0, PT, R126, 0x11, P0 ;  /* 0x000000117e00780c */ /* 0x000fe40000701670 */
[----:B------:R-:W-:Y:S02]  /*145d0*/  @P2 LOP3.LUT R229, R229, 0x8000, RZ, 0xfc, !PT ;  /* 0x00008000e5e52812 */ /* 0x000fe400078efcff */
[----:B------:R-:W-:Y:S02]  /*145e0*/  FSEL R22, R22, -INF , !P0 ;  /* 0xff80000016167808 */ /* 0x000fe40004000000 */
[----:B------:R-:W-:Y:S02]  /*145f0*/  ISETP.GT.AND P0, PT, R124, 0x11, !P2 ;  /* 0x000000117c00780c */ /* 0x000fe40005704270 */
[----:B------:R-:W-:Y:S02]  /*14600*/  ISETP.GE.AND P2, PT, R0, 0x19, PT ;  /* 0x000000190000780c */ /* 0x000fe40003f46270 */
[C---:B------:R-:W-:Y:S02]  /*14610*/  ISETP.LT.OR P0, PT, R126.reuse, 0x12, P0 ;  /* 0x000000127e00780c */ /* 0x040fe40000701670 */
        /* <DEDUP_REMOVED lines=38> */
[----:B------:R-:W-:Y:S02]  /*14880*/  ISETP.GE.AND P1, PT, R0, 0x2a, PT ;  /* 0x0000002a0000780c */ /* 0x000fe40003f26270 */
        /* <DEDUP_REMOVED lines=55> */
[----:B------:R-:W-:Y:S04]  /*14c00*/  ISETP.LT.OR P0, PT, R126, 0x39, P0 ;  /* 0x000000397e00780c */ /* 0x000fe80000701670 */
        /* <DEDUP_REMOVED lines=187> */
.L_x_1188:
[----:B------:R-:W-:Y:S04]  /*157c0*/  MOV R2, c[0x0][0x32c] ;  /* 0x0000cb0000027a02 */ /* 0x000fe80000000f00 */
[----:B------:R-:W-:Y:S11]  /*157d0*/  ISETP.NE.AND P0, PT, R2, 0x1, PT ;  /* 0x000000010200780c */ /* 0x000ff60003f05270 */
[----:B------:R-:W-:Y:S02]  /*157e0*/  @!UPT UIADD3 URZ, URZ, URZ, URZ ;  /* 0x0000003f3f3ff290 */ /* 0x000fe4000fffe03f */
[----:B------:R-:W-:Y:S05]  /*157f0*/  @P0 IMAD.HI.U32 R2, R0, c[0x0][0x330], RZ ;  /* 0x0000cc0000020a27 */ /* 0x000fea00078e00ff */
[----:B------:R-:W-:Y:S02]  /*15800*/  @P0 SHF.R.U32.HI R0, RZ, c[0x0][0x334], R2 ;  /* 0x0000cd00ff000a19 */ /* 0x000fe40000011602 */
.L_x_1189:
[----:B------:R-:W-:Y:S05]  /*15810*/  BSYNC B0 ;  /* 0x0000000000007941 */ /* 0x000fea0003800000 */
.L_x_1187:
[----:B------:R-:W-:Y:S02]  /*15820*/  IADD3 R2, R177, -0x1, RZ ;  /* 0xffffffffb1027810 */ /* 0x000fe40007ffe0ff */
[C-C-:B------:R-:W-:Y:S02]  /*15830*/  IADD3 R4, R3.reuse, UR7, R176.reuse ;  /* 0x0000000703047c10 */ /* 0x140fe4000fffe0b0 */
[----:B------:R-:W-:Y:S01]  /*15840*/  IADD3 R3, R3, c[0x0][0x328], R176 ;  /* 0x0000ca0003037a10 */ /* 0x000fe20007ffe0b0 */
[----:B------:R-:W-:Y:S05]  /*15850*/  IMAD R0, R0, c[0x0][0x32c], R2 ;  /* 0x0000cb0000007a24 */ /* 0x000fea00078e0202 */
[----:B------:R-:W-:Y:S02]  /*15860*/  IADD3 R2, R0, c[0x0][0x32c], RZ ;  /* 0x0000cb0000027a10 */ /* 0x000fe40007ffe0ff */
[----:B------:R-:W-:Y:S02]  /*15870*/  IMNMX R0, R4, R0, !PT ;  /* 0x0000000004007217 */ /* 0x000fe40007800200 */
[----:B------:R-:W-:Y:S02]  /*15880*/  IMNMX R2, R3, R2, PT ;  /* 0x0000000203027217 */ /* 0x000fe40003800200 */
.L_x_1186:
[----:B------:R-:W-:Y:S01]  /*15890*/  ISETP.GT.AND P0, PT, R0, RZ, !P1 ;  /* 0x000000ff0000720c */ /* 0x000fe20004f04270 */
[----:B------:R-:W-:Y:S01]  /*158a0*/  LDSM.16.MT88.4 R36, [R216+0x100] ;  /* 0x00010000d824783b */ /* 0x000fe20000004200 */
[----:B------:R-:W-:Y:S02]  /*158b0*/  FMNMX.FTZ R126, R16, R127, !PT ;  /* 0x0000007f107e7209 */ /* 0x000fe40007810000 */
[----:B------:R-:W-:Y:S02]  /*158c0*/  ISETP.LT.OR P0, PT, R2, 0x1, P0 ;  /* 0x000000010200780c */ /* 0x000fe40000701670 */
[----:B------:R-:W-:Y:S02]  /*158d0*/  FMNMX.FTZ R126, R17, R126, !PT ;  /* 0x0000007e117e7209 */ /* 0x000fe40007810000 */
[----:B------:R-:W-:Y:S01]  /*158e0*/  FSEL R10, R10, -INF , !P0 ;  /* 0xff8000000a0a7808 */ /* 0x000fe20004000000 */
[----:B------:R-:W-:Y:S01]  /*158f0*/  LDSM.16.MT88.4 R52, [R214+0x100] ;  /* 0x00010000d634783b */ /* 0x000fe20000004200 */
        /* <DEDUP_REMOVED lines=15> */
[----:B------:R-:W-:Y:S02]  /*159f0*/  LOP3.LUT P2, RZ, R229, 0x2000, RZ, 0xc0, !PT ;  /* 0x00002000e5ff7812 */ /* 0x000fe4000784c0ff */
[----:B------:R-:W-:Y:S02]  /*15a00*/  ISETP.LT.OR P0, PT, R2, 0xa, P0 ;  /* 0x0000000a0200780c */ /* 0x000fe40000701670 */
[----:B------:R-:W-:Y:S02]  /*15a10*/  FMNMX.FTZ R126, R185, R126, !PT ;  /* 0x0000007eb97e7209 */ /* 0x000fe40007810000 */
[----:B------:R-:W-:Y:S02]  /*15a20*/  FSEL R15, R15, -INF , !P0 ;  /* 0xff8000000f0f7808 */ /* 0x000fe40004000000 */
[C---:B------:R-:W-:Y:S02]  /*15a30*/  LOP3.LUT P0, RZ, R229.reuse, 0x10000, RZ, 0xc0, !PT ;  /* 0x00010000e5ff7812 */ /* 0x040fe4000780c0ff */
[----:B------:R-:W-:Y:S02]  /*15a40*/  FMNMX.FTZ R126, R186, R126, !PT ;  /* 0x0000007eba7e7209 */ /* 0x000fe40007810000 */
[----:B------:R-:W-:Y:S02]  /*15a50*/  ISETP.GT.AND P0, PT, R0, 0x10, !P0 ;  /* 0x000000100000780c */ /* 0x000fe40004704270 */
[----:B------:R-:W-:Y:S02]  /*15a60*/  LOP3.LUT P1, RZ, R229, 0x1000, RZ, 0xc0, !PT ;  /* 0x00001000e5ff7812 */ /* 0x000fe4000782c0ff */
        /* <DEDUP_REMOVED lines=34> */
[C---:B------:R-:W-:Y:S02]  /*15c90*/  LOP3.LUT P0, RZ, R229.reuse, 0x400, RZ, 0xc0, !PT ;  /* 0x00000400e5ff7812 */ /* 0x040fe4000780c0ff */
        /* <DEDUP_REMOVED lines=25> */
[----:B------:R-:W-:Y:S01]  /*15e30*/  FMNMX.FTZ R4, R13, R4, !PT ;  /* 0x000000040d047209 */ /* 0x000fe20007810000 */
[----:B------:R-:W1:Y:S01]  /*15e40*/  SHFL.BFLY PT, R5, R126, 0x2, 0x1f ;  /* 0x0c401f007e057f89 */ /* 0x000e6200000e0000 */
        /* <DEDUP_REMOVED lines=24> */
[----:B-1----:R-:W-:Y:S02]  /*15fd0*/  FMNMX.FTZ R126, R126, R5, !PT ;  /* 0x000000057e7e7209 */ /* 0x002fe40007810000 */
[----:B------:R-:W-:Y:S02]  /*15fe0*/  ISETP.GT.AND P0, PT, R0, 0x39, !P0 ;  /* 0x000000390000780c */ /* 0x000fe40004704270 */
[----:B------:R-:W-:Y:S01]  /*15ff0*/  FMNMX.FTZ R3, R243, R3, !PT ;  /* 0x00000003f3037209 */ /* 0x000fe20007810000 */
[----:B------:R-:W1:Y:S01]  /*16000*/  SHFL.BFLY PT, R5, R126, 0x1, 0x1f ;  /* 0x0c201f007e057f89 */ /* 0x000e6200000e0000 */
        /* <DEDUP_REMOVED lines=18> */
[----:B-1----:R-:W-:Y:S02]  /*16130*/  FMNMX.FTZ R126, R126, R5, !PT ;  /* 0x000000057e7e7209 */ /* 0x002fe40007810000 */
[----:B------:R-:W-:Y:S02]  /*16140*/  ISETP.LT.OR P0, PT, R2, 0x42, P0 ;  /* 0x000000420200780c */ /* 0x000fe40000701670 */
[----:B------:R-:W-:Y:S01]  /*16150*/  LOP3.LUT P2, RZ, R229, 0x2, RZ, 0xc0, !PT ;  /* 0x00000002e5ff7812 */ /* 0x000fe2000784c0ff */
        /* <DEDUP_REMOVED lines=14> */
[----:B------:R-:W-:Y:S01]  /*16240*/  FMNMX.FTZ R124, R251, R3, !PT ;  /* 0x00000003fb7c7209 */ /* 0x000fe20007810000 */
[----:B------:R-:W-:Y:S01]  /*16250*/  MUFU.EX2 R41, R5 ;  /* 0x0000000500297308 */ /* 0x000fe20000000800 */
[----:B------:R-:W-:Y:S01]  /*16260*/  FMNMX.FTZ R3, R15, R4, !PT ;  /* 0x000000040f037209 */ /* 0x000fe20007810000 */
[--C-:B------:R-:W-:Y:S01]  /*16270*/  FFMA.FTZ R4, R16, c[0x0][0x2d0], -R71.reuse ;  /* 0x0000b40010047a23 */ /* 0x100fe20000010847 */
[----:B------:R-:W-:Y:S01]  /*16280*/  ISETP.LT.OR P0, PT, R2, 0x49, P0 ;  /* 0x000000490200780c */ /* 0x000fe20000701670 */
[----:B------:R-:W1:Y:S01]  /*16290*/  SHFL.BFLY PT, R6, R125, 0x2, 0x1f ;  /* 0x0c401f007d067f89 */ /* 0x000e6200000e0000 */
[----:B------:R-:W-:Y:S02]  /*162a0*/  FMNMX.FTZ R3, R56, R3, !PT ;  /* 0x0000000338037209 */ /* 0x000fe40007810000 */
[----:B------:R-:W-:Y:S02]  /*162b0*/  FSEL R235, R78, -INF , !P0 ;  /* 0xff8000004eeb7808 */ /* 0x000fe40004000000 */
[----:B------:R-:W-:Y:S01]  /*162c0*/  FMNMX.FTZ R3, R57, R3, !PT ;  /* 0x0000000339037209 */ /* 0x000fe20007810000 */
[----:B------:R2:W-:Y:S01]  /*162d0*/  MUFU.EX2 R25, R4 ;  /* 0x0000000400197308 */ /* 0x0005e20000000800 */
[----:B------:R-:W-:Y:S02]  /*162e0*/  LOP3.LUT P1, RZ, R229, 0x1, RZ, 0xc0, !PT ;  /* 0x00000001e5ff7812 */ /* 0x000fe4000782c0ff */
[----:B------:R-:W-:Y:S02]  /*162f0*/  FMNMX.FTZ R3, R60, R3, !PT ;  /* 0x000000033c037209 */ /* 0x000fe40007810000 */
[----:B------:R-:W-:Y:S02]  /*16300*/  ISETP.GT.AND P0, PT, R0, 0x49, !P1 ;  /* 0x000000490000780c */ /* 0x000fe40004f04270 */
[----:B------:R-:W-:Y:S02]  /*16310*/  FMNMX.FTZ R124, R50, R124, !PT ;  /* 0x0000007c327c7209 */ /* 0x000fe40007810000 */
[----:B------:R-:W-:Y:S02]  /*16320*/  ISETP.LT.OR P0, PT, R2, 0x4a, P0 ;  /* 0x0000004a0200780c */ /* 0x000fe40000701670 */
[----:B------:R-:W-:Y:S02]  /*16330*/  FMNMX.FTZ R124, R51, R124, !PT ;  /* 0x0000007c337c7209 */ /* 0x000fe40007810000 */
[----:B------:R-:W-:Y:S02]  /*16340*/  FSEL R238, R79, -INF , !P0 ;  /* 0xff8000004fee7808 */ /* 0x000fe40004000000 */
[----:B------:R-:W-:Y:S01]  /*16350*/  ISETP.GT.AND P0, PT, R0, 0x50, !P4 ;  /* 0x000000500000780c */ /* 0x000fe20006704270 */
[----:B------:R-:W3:Y:S01]  /*16360*/  SHFL.BFLY PT, R7, R124, 0x2, 0x1f ;  /* 0x0c401f007c077f89 */ /* 0x000ee200000e0000 */
[----:B------:R-:W-:Y:S02]  /*16370*/  LOP3.LUT P4, RZ, R229, 0x40, RZ, 0xc0, !PT ;  /* 0x00000040e5ff7812 */ /* 0x000fe4000788c0ff */
[----:B-1----:R-:W-:Y:S02]  /*16380*/  FMNMX.FTZ R125, R125, R6, !PT ;  /* 0x000000067d7d7209 */ /* 0x002fe40007810000 */
[----:B------:R-:W-:Y:S02]  /*16390*/  ISETP.LT.OR P0, PT, R2, 0x51, P0 ;  /* 0x000000510200780c */ /* 0x000fe40000701670 */
[----:B------:R-:W-:Y:S01]  /*163a0*/  ISETP.GT.AND P3, PT, R0, 0x58, !P3 ;  /* 0x000000580000780c */ /* 0x000fe20005f64270 */
[----:B------:R-:W1:Y:S01]  /*163b0*/  SHFL.BFLY PT, R6, R125, 0x1, 0x1f ;  /* 0x0c201f007d067f89 */ /* 0x000e6200000e0000 */
[----:B--2---:R-:W-:Y:S01]  /*163c0*/  FMNMX.FTZ R4, R84, R3, !PT ;  /* 0x0000000354047209 */ /* 0x004fe20007810000 */
[--C-:B------:R-:W-:Y:S01]  /*163d0*/  FFMA.FTZ R3, R17, c[0x0][0x2d0], -R71.reuse ;  /* 0x0000b40011037a23 */ /* 0x100fe20000010847 */
[----:B------:R-:W-:Y:S02]  /*163e0*/  FSEL R242, R90, -INF , !P0 ;  /* 0xff8000005af27808 */ /* 0x000fe40004000000 */
[----:B------:R-:W-:Y:S01]  /*163f0*/  FMNMX.FTZ R4, R96, R4, !PT ;  /* 0x0000000460047209 */ /* 0x000fe20007810000 */
[----:B------:R2:W-:Y:S01]  /*16400*/  MUFU.EX2 R40, R3 ;  /* 0x0000000300287308 */ /* 0x0005e20000000800 */
[----:B------:R-:W-:Y:S04]  /*16410*/  ISETP.GT.AND P0, PT, R0, 0x51, !P6 ;  /* 0x000000510000780c */ /* 0x000fe80007704270 */
[----:B------:R-:W-:Y:S04]  /*16420*/  ISETP.LT.OR P0, PT, R2, 0x52, P0 ;  /* 0x000000520200780c */ /* 0x000fe80000701670 */
[----:B------:R-:W-:Y:S02]  /*16430*/  FSEL R236, R91, -INF , !P0 ;  /* 0xff8000005bec7808 */ /* 0x000fe40004000000 */
[----:B---3--:R-:W-:Y:S02]  /*16440*/  FMNMX.FTZ R124, R124, R7, !PT ;  /* 0x000000077c7c7209 */ /* 0x008fe40007810000 */
[----:B------:R-:W-:Y:S02]  /*16450*/  ISETP.GT.AND P0, PT, R0, 0x59, !P4 ;  /* 0x000000590000780c */ /* 0x000fe40006704270 */
[C---:B------:R-:W-:Y:S01]  /*16460*/  ISETP.LT.OR P4, PT, R2.reuse, 0x59, P3 ;  /* 0x000000590200780c */ /* 0x040fe20001f81670 */
[----:B------:R-:W3:Y:S01]  /*16470*/  SHFL.BFLY PT, R5, R124, 0x1, 0x1f ;  /* 0x0c201f007c057f89 */ /* 0x000ee200000e0000 */
[----:B------:R-:W-:Y:S02]  /*16480*/  ISETP.LT.OR P3, PT, R2, 0x5a, P0 ;  /* 0x0000005a0200780c */ /* 0x000fe40000761670 */
[----:B-1----:R-:W-:Y:S02]  /*16490*/  FMNMX.FTZ R125, R125, R6, !PT ;  /* 0x000000067d7d7209 */ /* 0x002fe40007810000 */
[----:B------:R-:W-:Y:S02]  /*164a0*/  FSEL R178, R94, -INF , !P4 ;  /* 0xff8000005eb27808 */ /* 0x000fe40006000000 */
[C---:B------:R-:W-:Y:S01]  /*164b0*/  FSETP.NEU.FTZ.AND P1, PT, R125.reuse, -INF , PT ;  /* 0xff8000007d00780b */ /* 0x040fe20003f3d000 */
[----:B------:R-:W-:Y:S01]  /*164c0*/  FMUL.FTZ R92, R125, c[0x0][0x2d0] ;  /* 0x0000b4007d5c7a20 */ /* 0x000fe20000410000 */
[----:B--2---:R-:W-:Y:S02]  /*164d0*/  FMNMX.FTZ R3, R99, R4, !PT ;  /* 0x0000000463037209 */ /* 0x004fe40007810000 */
[----:B------:R-:W-:Y:S02]  /*164e0*/  FSEL R70, R95, -INF , !P3 ;  /* 0xff8000005f467808 */ /* 0x000fe40005800000 */
[----:B------:R-:W-:Y:S02]  /*164f0*/  FMNMX.FTZ R3, R172, R3, !PT ;  /* 0x00000003ac037209 */ /* 0x000fe40007810000 */
[----:B------:R-:W-:Y:S02]  /*16500*/  FSEL R92, R92, RZ, P1 ;  /* 0x000000ff5c5c7208 */ /* 0x000fe40000800000 */
[----:B------:R-:W-:Y:S01]  /*16510*/  FMNMX.FTZ R4, R173, R3, !PT ;  /* 0x00000003ad047209 */ /* 0x000fe20007810000 */
[----:B------:R-:W-:Y:S02]  /*16520*/  FFMA.FTZ R3, R179, c[0x0][0x2d0], -R71 ;  /* 0x0000b400b3037a23 */ /* 0x000fe40000010847 */
[--C-:B------:R-:W-:Y:S01]  /*16530*/  FFMA.FTZ R2, R181, c[0x0][0x2d0], -R92.reuse ;  /* 0x0000b400b5027a23 */ /* 0x100fe2000001085c */
[----:B------:R-:W-:Y:S01]  /*16540*/  FMNMX.FTZ R4, R174, R4, !PT ;  /* 0x00000004ae047209 */ /* 0x000fe20007810000 */
[----:B------:R1:W2:Y:S01]  /*16550*/  MUFU.EX2 R61, R3 ;  /* 0x00000003003d7308 */ /* 0x0002a20000000800 */
[--C-:B------:R-:W-:Y:S01]  /*16560*/  FFMA.FTZ R0, R180, c[0x0][0x2d0], -R92.reuse ;  /* 0x0000b400b4007a23 */ /* 0x100fe2000001085c */
[----:B------:R-:W-:Y:S01]  /*16570*/  MOV R180, R50 ;  /* 0x0000003200b47202 */ /* 0x000fe20000000f00 */
[--C-:B------:R-:W-:Y:S01]  /*16580*/  FFMA.FTZ R16, R184, c[0x0][0x2d0], -R92.reuse ;  /* 0x0000b400b8107a23 */ /* 0x100fe2000001085c */
[----:B------:R-:W-:Y:S01]  /*16590*/  FMNMX.FTZ R4, R175, R4, !PT ;  /* 0x00000004af047209 */ /* 0x000fe20007810000 */
[----:B------:R-:W-:Y:S01]  /*165a0*/  IMAD.MOV.U32 R181, RZ, RZ, R51 ;  /* 0x000000ffffb57224 */ /* 0x000fe200078e0033 */
[----:B---3--:R-:W-:Y:S01]  /*165b0*/  FMNMX.FTZ R124, R124, R5, !PT ;  /* 0x000000057c7c7209 */ /* 0x008fe20007810000 */
[----:B------:R-:W-:Y:S03]  /*165c0*/  IMAD.MOV.U32 R179, RZ, RZ, R49 ;  /* 0x000000ffffb37224 */ /* 0x000fe600078e0031 */
[----:B------:R-:W-:Y:S01]  /*165d0*/  MUFU.EX2 R44, R0 ;  /* 0x00000000002c7308 */ /* 0x000fe20000000800 */
[C---:B------:R-:W-:Y:S01]  /*165e0*/  FMUL.FTZ R93, R124.reuse, c[0x0][0x2d0] ;  /* 0x0000b4007c5d7a20 */ /* 0x040fe20000410000 */
[----:B------:R-:W-:Y:S04]  /*165f0*/  FSETP.NEU.FTZ.AND P0, PT, R124, -INF , PT ;  /* 0xff8000007c00780b */ /* 0x000fe80003f1d000 */
[----:B------:R-:W-:Y:S04]  /*16600*/  FSEL R93, R93, RZ, P0 ;  /* 0x000000ff5d5d7208 */ /* 0x000fe80000000000 */
[----:B------:R3:W4:Y:S01]  /*16610*/  MUFU.EX2 R76, R2 ;  /* 0x00000002004c7308 */ /* 0x0007220000000800 */
[--C-:B------:R-:W-:Y:S01]  /*16620*/  FFMA.FTZ R24, R24, c[0x0][0x2d0], -R93.reuse ;  /* 0x0000b40018187a23 */ /* 0x100fe2000001085d */
[----:B-1----:R-:W-:Y:S01]  /*16630*/  FMNMX.FTZ R3, R176, R4, !PT ;  /* 0x00000004b0037209 */ /* 0x002fe20007810000 */
[--C-:B------:R-:W-:Y:S01]  /*16640*/  FFMA.FTZ R4, R18, c[0x0][0x2d0], -R92.reuse ;  /* 0x0000b40012047a23 */ /* 0x100fe2000001085c */
[----:B--2---:R-:W-:Y:S02]  /*16650*/  F2FP.BF16.PACK_AB R74, R61, R41 ;  /* 0x000000293d4a723e */ /* 0x004fe400000010ff */
[----:B------:R-:W-:Y:S04]  /*16660*/  FMNMX.FTZ R3, R177, R3, !PT ;  /* 0x00000003b1037209 */ /* 0x000fe80007810000 */
[----:B------:R1:W-:Y:S10]  /*16670*/  MUFU.EX2 R28, R4 ;  /* 0x00000004001c7308 */ /* 0x0003f40000000800 */
[----:B------:R-:W-:Y:S01]  /*16680*/  MUFU.EX2 R29, R16 ;  /* 0x00000010001d7308 */ /* 0x000fe20000000800 */
[----:B---3--:R-:W-:Y:S01]  /*16690*/  FFMA.FTZ R2, R8, c[0x0][0x2d0], -R93 ;  /* 0x0000b40008027a23 */ /* 0x008fe2000001085d */
[----:B----4-:R-:W-:Y:S01]  /*166a0*/  F2FP.BF16.PACK_AB R75, R76, R44 ;  /* 0x0000002c4c4b723e */ /* 0x010fe200000010ff */
[----:B------:R-:W-:Y:S02]  /*166b0*/  FFMA.FTZ R8, R32, c[0x0][0x2d0], -R71 ;  /* 0x0000b40020087a23 */ /* 0x000fe40000010847 */
[----:B------:R-:W-:Y:S05]  /*166c0*/  FFMA.FTZ R32, R34, c[0x0][0x2d0], -R93 ;  /* 0x0000b40022207a23 */ /* 0x000fea000001085d */
[----:B------:R-:W-:Y:S01]  /*166d0*/  MUFU.EX2 R23, R2 ;  /* 0x0000000200177308 */ /* 0x000fe20000000800 */
[----:B-1----:R-:W-:Y:S01]  /*166e0*/  FMNMX.FTZ R4, R209, R3, !PT ;  /* 0x00000003d1047209 */ /* 0x002fe20007810000 */
[--C-:B------:R-:W-:Y:S03]  /*166f0*/  FFMA.FTZ R3, R19, c[0x0][0x2d0], -R92.reuse ;  /* 0x0000b40013037a23 */ /* 0x100fe6000001085c */
[----:B------:R-:W-:Y:S05]  /*16700*/  FMNMX.FTZ R4, R211, R4, !PT ;  /* 0x00000004d3047209 */ /* 0x000fea0007810000 */
[----:B------:R1:W-:Y:S10]  /*16710*/  MUFU.EX2 R81, R3 ;  /* 0x0000000300517308 */ /* 0x0003f40000000800 */
[----:B------:R-:W-:Y:S10]  /*16720*/  MUFU.EX2 R30, R8 ;  /* 0x00000008001e7308 */ /* 0x000ff40000000800 */
[----:B------:R-:W-:Y:S01]  /*16730*/  MUFU.EX2 R46, R24 ;  /* 0x00000018002e7308 */ /* 0x000fe20000000800 */
[----:B-1----:R-:W-:Y:S01]  /*16740*/  FMNMX.FTZ R3, R235, R4, !PT ;  /* 0x00000004eb037209 */ /* 0x002fe20007810000 */
[----:B------:R-:W-:Y:S03]  /*16750*/  FFMA.FTZ R4, R21, c[0x0][0x2d0], -R71 ;  /* 0x0000b40015047a23 */ /* 0x000fe60000010847 */
[----:B------:R-:W-:Y:S05]  /*16760*/  FMNMX.FTZ R3, R238, R3, !PT ;  /* 0x00000003ee037209 */ /* 0x000fea0007810000 */
[----:B------:R-:W-:Y:S01]  /*16770*/  MUFU.EX2 R82, R4 ;  /* 0x0000000400527308 */ /* 0x000fe20000000800 */
[----:B------:R-:W-:Y:S04]  /*16780*/  FMNMX.FTZ R3, R242, R3, !PT ;  /* 0x00000003f2037209 */ /* 0x000fe80007810000 */
[----:B------:R-:W-:Y:S01]  /*16790*/  FMNMX.FTZ R0, R236, R3, !PT ;  /* 0x00000003ec007209 */ /* 0x000fe20007810000 */
[--C-:B------:R-:W-:Y:S03]  /*167a0*/  FFMA.FTZ R3, R9, c[0x0][0x2d0], -R93.reuse ;  /* 0x0000b40009037a23 */ /* 0x100fe6000001085d */
[----:B------:R-:W-:Y:S01]  /*167b0*/  FMNMX.FTZ R0, R178, R0, !PT ;  /* 0x00000000b2007209 */ /* 0x000fe20007810000 */
[----:B------:R1:W2:Y:S03]  /*167c0*/  MUFU.EX2 R80, R3 ;  /* 0x0000000300507308 */ /* 0x0002a60000000800 */
[----:B------:R-:W-:Y:S05]  /*167d0*/  FMNMX.FTZ R0, R70, R0, !PT ;  /* 0x0000000046007209 */ /* 0x000fea0007810000 */
[----:B------:R-:W3:Y:S01]  /*167e0*/  SHFL.BFLY PT, R2, R0, 0x2, 0x1f ;  /* 0x0c401f0000027f89 */ /* 0x000ee200000e0000 */
[----:B-1----:R-:W-:Y:S01]  /*167f0*/  FFMA.FTZ R3, R12, c[0x0][0x2d0], -R93 ;  /* 0x0000b4000c037a23 */ /* 0x002fe2000001085d */
[----:B--2---:R-:W-:Y:S01]  /*16800*/  MOV R184, R80 ;  /* 0x0000005000b87202 */ /* 0x004fe20000000f00 */
[----:B------:R-:W-:Y:S02]  /*16810*/  FFMA.FTZ R12, R183, c[0x0][0x2d0], -R71 ;  /* 0x0000b400b70c7a23 */ /* 0x000fe40000010847 */
[----:B------:R1:W-:Y:S01]  /*16820*/  MUFU.EX2 R45, R3 ;  /* 0x00000003002d7308 */ /* 0x0003e20000000800 */
[----:B------:R-:W-:Y:S02]  /*16830*/  IMAD.MOV.U32 R183, RZ, RZ, R81 ;  /* 0x000000ffffb77224 */ /* 0x000fe400078e0051 */
[----:B-1----:R-:W-:Y:S07]  /*16840*/  FFMA.FTZ R3, R13, c[0x0][0x2d0], -R93 ;  /* 0x0000b4000d037a23 */ /* 0x002fee000001085d */
        /* <DEDUP_REMOVED lines=21> */
[C---:B------:R-:W-:Y:S02]  /*169a0*/  FMUL.FTZ R5, R69.reuse, R133 ;  /* 0x0000008545057220 */ /* 0x040fe40000410000 */
[----:B------:R-:W-:Y:S01]  /*169b0*/  FADD.FTZ R0, -R0, R129 ;  /* 0x0000008100007221 */ /* 0x000fe20000010100 */
[----:B------:R-:W-:Y:S01]  /*169c0*/  FSEL R94, R94, RZ, P0 ;  /* 0x000000ff5e5e7208 */ /* 0x000fe20000000000 */
[----:B------:R-:W-:Y:S01]  /*169d0*/  IMAD.MOV.U32 R144, RZ, RZ, R41 ;  /* 0x000000ffff907224 */ /* 0x000fe200078e0029 */
[----:B------:R-:W-:Y:S01]  /*169e0*/  MOV R129, R23 ;  /* 0x0000001700817202 */ /* 0x000fe20000000f00 */
[----:B------:R-:W-:Y:S01]  /*169f0*/  FMUL.FTZ R0, R0, c[0x0][0x2d0] ;  /* 0x0000b40000007a20 */ /* 0x000fe20000410000 */
[----:B------:R-:W2:Y:S01]  /*16a00*/  LDSM.16.MT88.4 R20, [R213+0x100] ;  /* 0x00010000d514783b */ /* 0x000ea20000004200 */
[----:B------:R-:W-:Y:S01]  /*16a10*/  FMUL.FTZ R17, R69, R145 ;  /* 0x0000009145117220 */ /* 0x000fe20000410000 */
[----:B------:R-:W-:Y:S01]  /*16a20*/  MUFU.EX2 R133, R12 ;  /* 0x0000000c00857308 */ /* 0x000fe20000000800 */
[----:B------:R-:W-:Y:S01]  /*16a30*/  F2FP.BF16.PACK_AB R64, R80, R129 ;  /* 0x000000815040723e */ /* 0x000fe200000010ff */
[--C-:B------:R-:W-:Y:S01]  /*16a40*/  FFMA.FTZ R4, R14, c[0x0][0x2d0], -R94.reuse ;  /* 0x0000b4000e047a23 */ /* 0x100fe2000001085e */
[----:B------:R-:W-:Y:S01]  /*16a50*/  MOV R145, R44 ;  /* 0x0000002c00917202 */ /* 0x000fe20000000f00 */
[----:B------:R-:W-:Y:S02]  /*16a60*/  FFMA.FTZ R58, R57, c[0x0][0x2d0], -R94 ;  /* 0x0000b400393a7a23 */ /* 0x000fe4000001085e */
[----:B------:R-:W-:Y:S02]  /*16a70*/  FMUL.FTZ R49, R69, R113 ;  /* 0x0000007145317220 */ /* 0x000fe40000410000 */
[----:B------:R-:W-:Y:S02]  /*16a80*/  IMAD.MOV.U32 R113, RZ, RZ, R180 ;  /* 0x000000ffff717224 */ /* 0x000fe400078e00b4 */
[----:B------:R3:W4:Y:S01]  /*16a90*/  MUFU.EX2 R2, R0 ;  /* 0x0000000000027308 */ /* 0x0007220000000800 */
[--C-:B------:R-:W-:Y:S02]  /*16aa0*/  FFMA.FTZ R62, R60, c[0x0][0x2d0], -R94.reuse ;  /* 0x0000b4003c3e7a23 */ /* 0x100fe4000001085e */
[----:B------:R-:W-:Y:S02]  /*16ab0*/  FFMA.FTZ R44, R186, c[0x0][0x2d0], -R71 ;  /* 0x0000b400ba2c7a23 */ /* 0x000fe40000010847 */
[C---:B-1----:R-:W-:Y:S01]  /*16ac0*/  FMUL.FTZ R18, R68.reuse, R146 ;  /* 0x0000009244127220 */ /* 0x042fe20000410000 */
[----:B------:R-:W-:Y:S01]  /*16ad0*/  MOV R146, R45 ;  /* 0x0000002d00927202 */ /* 0x000fe20000000f00 */
[C---:B------:R-:W-:Y:S02]  /*16ae0*/  FMUL.FTZ R19, R68.reuse, R147 ;  /* 0x0000009344137220 */ /* 0x040fe40000410000 */
[----:B------:R-:W-:Y:S01]  /*16af0*/  IMAD.MOV.U32 R147, RZ, RZ, R61 ;  /* 0x000000ffff937224 */ /* 0x000fe200078e003d */
[----:B------:R1:W-:Y:S01]  /*16b00*/  MUFU.EX2 R42, R4 ;  /* 0x00000004002a7308 */ /* 0x0003e20000000800 */
[C---:B------:R-:W-:Y:S02]  /*16b10*/  FMUL.FTZ R6, R68.reuse, R134 ;  /* 0x0000008644067220 */ /* 0x040fe40000410000 */
[C---:B------:R-:W-:Y:S02]  /*16b20*/  FMUL.FTZ R7, R68.reuse, R135 ;  /* 0x0000008744077220 */ /* 0x040fe40000410000 */
[C---:B------:R-:W-:Y:S02]  /*16b30*/  FMUL.FTZ R34, R68.reuse, R162 ;  /* 0x000000a244227220 */ /* 0x040fe40000410000 */
[C---:B------:R-:W-:Y:S02]  /*16b40*/  FMUL.FTZ R51, R68.reuse, R115 ;  /* 0x0000007344337220 */ /* 0x040fe40000410000 */
[----:B------:R-:W-:Y:S01]  /*16b50*/  FMUL.FTZ R50, R68, R114 ;  /* 0x0000007244327220 */ /* 0x000fe20000410000 */
[----:B------:R5:W-:Y:S01]  /*16b60*/  MUFU.EX2 R135, R32 ;  /* 0x0000002000877308 */ /* 0x000be20000000800 */
[----:B------:R-:W-:Y:S01]  /*16b70*/  MOV R114, R179 ;  /* 0x000000b300727202 */ /* 0x000fe20000000f00 */
[--C-:B---3--:R-:W-:Y:S02]  /*16b80*/  FFMA.FTZ R0, R10, c[0x0][0x2d0], -R94.reuse ;  /* 0x0000b4000a007a23 */ /* 0x108fe4000001085e */
[C---:B----4-:R-:W-:Y:S02]  /*16b90*/  FMUL.FTZ R8, R2.reuse, R136 ;  /* 0x0000008802087220 */ /* 0x050fe40000410000 */
[C---:B------:R-:W-:Y:S04]  /*16ba0*/  FMUL.FTZ R9, R2.reuse, R137 ;  /* 0x0000008902097220 */ /* 0x040fe80000410000 */
[----:B------:R3:W-:Y:S01]  /*16bb0*/  MUFU.EX2 R127, R0 ;  /* 0x00000000007f7308 */ /* 0x0007e20000000800 */
[C---:B------:R-:W-:Y:S02]  /*16bc0*/  FMUL.FTZ R12, R2.reuse, R140 ;  /* 0x0000008c020c7220 */ /* 0x040fe40000410000 */
[C---:B------:R-:W-:Y:S02]  /*16bd0*/  FMUL.FTZ R13, R2.reuse, R141 ;  /* 0x0000008d020d7220 */ /* 0x040fe40000410000 */
[--C-:B-1----:R-:W-:Y:S02]  /*16be0*/  FFMA.FTZ R4, R15, c[0x0][0x2d0], -R94.reuse ;  /* 0x0000b4000f047a23 */ /* 0x102fe4000001085e */
[C---:B------:R-:W-:Y:S01]  /*16bf0*/  FMUL.FTZ R24, R2.reuse, R152 ;  /* 0x0000009802187220 */ /* 0x040fe20000410000 */
[----:B------:R-:W-:Y:S01]  /*16c00*/  MOV R152, R46 ;  /* 0x0000002e00987202 */ /* 0x000fe20000000f00 */
[C---:B------:R-:W-:Y:S01]  /*16c10*/  FMUL.FTZ R41, R2.reuse, R105 ;  /* 0x0000006902297220 */ /* 0x040fe20000410000 */
[----:B------:R1:W4:Y:S01]  /*16c20*/  MUFU.EX2 R95, R4 ;  /* 0x00000004005f7308 */ /* 0x0003220000000800 */
[C---:B------:R-:W-:Y:S02]  /*16c30*/  FMUL.FTZ R45, R2.reuse, R109 ;  /* 0x0000006d022d7220 */ /* 0x040fe40000410000 */
[C---:B------:R-:W-:Y:S02]  /*16c40*/  FMUL.FTZ R57, R2.reuse, R117 ;  /* 0x0000007502397220 */ /* 0x040fe40000410000 */
[----:B-----5:R-:W-:Y:S02]  /*16c50*/  FMUL.FTZ R32, R69, R160 ;  /* 0x000000a045207220 */ /* 0x020fe40000410000 */
[C---:B------:R-:W-:Y:S02]  /*16c60*/  FMUL.FTZ R60, R2.reuse, R168 ;  /* 0x000000a8023c7220 */ /* 0x040fe40000410000 */
[----:B------:R-:W-:Y:S01]  /*16c70*/  FMUL.FTZ R61, R2, R169 ;  /* 0x000000a9023d7220 */ /* 0x000fe20000410000 */
[----:B------:R-:W-:Y:S01]  /*16c80*/  MUFU.EX2 R137, R58 ;  /* 0x0000003a00897308 */ /* 0x000fe20000000800 */
[----:B---3--:R-:W-:Y:S09]  /*16c90*/  FFMA.FTZ R0, R11, c[0x0][0x2d0], -R94 ;  /* 0x0000b4000b007a23 */ /* 0x008ff2000001085e */
[----:B------:R3:W5:Y:S01]  /*16ca0*/  MUFU.EX2 R128, R0 ;  /* 0x0000000000807308 */ /* 0x0007620000000800 */
[----:B-1----:R-:W-:Y:S01]  /*16cb0*/  FFMA.FTZ R4, R182, c[0x0][0x2d0], -R92 ;  /* 0x0000b400b6047a23 */ /* 0x002fe2000001085c */
[----:B------:R-:W-:Y:S01]  /*16cc0*/  MOV R182, R25 ;  /* 0x0000001900b67202 */ /* 0x000fe20000000f00 */
[----:B------:R-:W-:Y:S01]  /*16cd0*/  FMUL.FTZ R25, R2, R153 ;  /* 0x0000009902197220 */ /* 0x000fe20000410000 */
[----:B----4-:R-:W-:Y:S01]  /*16ce0*/  F2FP.BF16.PACK_AB R67, R95, R42 ;  /* 0x0000002a5f43723e */ /* 0x010fe200000010ff */
[----:B------:R-:W-:Y:S01]  /*16cf0*/  IMAD.MOV.U32 R153, RZ, RZ, R85 ;  /* 0x000000ffff997224 */ /* 0x000fe200078e0055 */
[----:B------:R-:W-:Y:S04]  /*16d00*/  F2FP.BF16.PACK_AB R72, R40, R182 ;  /* 0x000000b62848723e */ /* 0x000fe800000010ff */
[----:B------:R1:W4:Y:S01]  /*16d10*/  MUFU.EX2 R43, R4 ;  /* 0x00000004002b7308 */ /* 0x0003220000000800 */
[----:B---3--:R-:W-:Y:S02]  /*16d20*/  FSEL R0, R3, RZ, P0 ;  /* 0x000000ff03007208 */ /* 0x008fe40000000000 */
[----:B-----5:R-:W-:Y:S03]  /*16d30*/  F2FP.BF16.PACK_AB R65, R128, R127 ;  /* 0x0000007f8041723e */ /* 0x020fe600000010ff */
[----:B------:R-:W-:Y:S02]  /*16d40*/  FADD.FTZ R0, -R0, R130 ;  /* 0x0000008200007221 */ /* 0x000fe40000010100 */
[----:B------:R-:W-:Y:S02]  /*16d50*/  IMAD.MOV.U32 R130, RZ, RZ, R28 ;  /* 0x000000ffff827224 */ /* 0x000fe400078e001c */
[----:B------:R-:W-:Y:S02]  /*16d60*/  FMUL.FTZ R0, R0, c[0x0][0x2d0] ;  /* 0x0000b40000007a20 */ /* 0x000fe40000410000 */
[----:B-1----:R-:W-:Y:S01]  /*16d70*/  FMUL.FTZ R4, R69, R132 ;  /* 0x0000008445047220 */ /* 0x002fe20000410000 */
[----:B------:R-:W-:Y:S01]  /*16d80*/  F2FP.BF16.PACK_AB R73, R81, R130 ;  /* 0x000000825149723e */ /* 0x000fe200000010ff */
[----:B------:R-:W-:Y:S02]  /*16d90*/  IMAD.MOV.U32 R162, RZ, RZ, R130 ;  /* 0x000000ffffa27224 */ /* 0x000fe400078e0082 */
[----:B------:R-:W1:Y:S01]  /*16da0*/  MUFU.EX2 R0, R0 ;  /* 0x0000000000007308 */ /* 0x000e620000000800 */
[----:B------:R-:W-:Y:S02]  /*16db0*/  FFMA.FTZ R28, R33, c[0x0][0x2d0], -R93 ;  /* 0x0000b400211c7a23 */ /* 0x000fe4000001085d */
[----:B------:R-:W-:Y:S01]  /*16dc0*/  FMUL.FTZ R33, R69, R161 ;  /* 0x000000a145217220 */ /* 0x000fe20000410000 */
[-C--:B--2---:R-:W-:Y:S01]  /*16dd0*/  HMMA.16816.F32.BF16 R4, R72, R20.reuse, R4 ;  /* 0x000000144804723c */ /* 0x084fe20000041804 */
[----:B----4-:R-:W-:Y:S01]  /*16de0*/  IMAD.MOV.U32 R141, RZ, RZ, R43 ;  /* 0x000000ffff8d7224 */ /* 0x010fe200078e002b */
[----:B------:R-:W-:Y:S04]  /*16df0*/  MOV R161, R182 ;  /* 0x000000b600a17202 */ /* 0x000fe80000000f00 */
[----:B------:R2:W3:Y:S01]  /*16e00*/  MUFU.EX2 R47, R28 ;  /* 0x0000001c002f7308 */ /* 0x0004e20000000800 */
[C---:B-1----:R-:W-:Y:S02]  /*16e10*/  FMUL.FTZ R10, R0.reuse, R138 ;  /* 0x0000008a000a7220 */ /* 0x042fe40000410000 */
[C---:B------:R-:W-:Y:S03]  /*16e20*/  FMUL.FTZ R11, R0.reuse, R139 ;  /* 0x0000008b000b7220 */ /* 0x040fe60000410000 */
[----:B------:R-:W-:Y:S01]  /*16e30*/  MOV R139, R40 ;  /* 0x00000028008b7202 */ /* 0x000fe20000000f00 */
[C---:B------:R-:W-:Y:S01]  /*16e40*/  FMUL.FTZ R14, R0.reuse, R142 ;  /* 0x0000008e000e7220 */ /* 0x040fe20000410000 */
[----:B------:R-:W-:Y:S01]  /*16e50*/  MOV R142, R82 ;  /* 0x00000052008e7202 */ /* 0x000fe20000000f00 */
[C---:B------:R-:W-:Y:S01]  /*16e60*/  FMUL.FTZ R26, R0.reuse, R154 ;  /* 0x0000009a001a7220 */ /* 0x040fe20000410000 */
[----:B------:R-:W-:Y:S01]  /*16e70*/  MOV R154, R83 ;  /* 0x00000053009a7202 */ /* 0x000fe20000000f00 */
[C---:B------:R-:W-:Y:S01]  /*16e80*/  FMUL.FTZ R63, R0.reuse, R171 ;  /* 0x000000ab003f7220 */ /* 0x040fe20000410000 */
[C---:B------:R-:W-:Y:S01]  /*16e90*/  HMMA.16816.F32.BF16 R8, R64.reuse, R20, R8 ;  /* 0x000000144008723c */ /* 0x040fe20000041808 */
[C---:B------:R-:W-:Y:S01]  /*16ea0*/  FMUL.FTZ R15, R0.reuse, R143 ;  /* 0x0000008f000f7220 */ /* 0x040fe20000410000 */
[----:B------:R-:W-:Y:S01]  /*16eb0*/  LDSM.16.MT88.4 R80, [R213+0x900] ;  /* 0x00090000d550783b */ /* 0x000fe20000004200 */
[----:B------:R-:W-:Y:S02]  /*16ec0*/  IMAD.MOV.U32 R171, RZ, RZ, R161 ;  /* 0x000000ffffab7224 */ /* 0x000fe400078e00a1 */
[----:B------:R-:W-:Y:S02]  /*16ed0*/  FMUL.FTZ R27, R0, R155 ;  /* 0x0000009b001b7220 */ /* 0x000fe40000410000 */
[--C-:B------:R-:W-:Y:S01]  /*16ee0*/  FFMA.FTZ R20, R35, c[0x0][0x2d0], -R92.reuse ;  /* 0x0000b40023147a23 */ /* 0x100fe2000001085c */
[-C--:B------:R-:W-:Y:S01]  /*16ef0*/  HMMA.16816.F32.BF16 R12, R64, R22.reuse, R12 ;  /* 0x00000016400c723c */ /* 0x080fe2000004180c */
[----:B------:R-:W-:Y:S02]  /*16f00*/  FMUL.FTZ R35, R68, R163 ;  /* 0x000000a344237220 */ /* 0x000fe40000410000 */
[----:B------:R1:W-:Y:S01]  /*16f10*/  MUFU.EX2 R132, R20 ;  /* 0x0000001400847308 */ /* 0x0003e20000000800 */
[----:B------:R-:W-:Y:S01]  /*16f20*/  MOV R163, R129 ;  /* 0x0000008100a37202 */ /* 0x000fe20000000f00 */
[----:B------:R-:W-:Y:S02]  /*16f30*/  FMUL.FTZ R21, R69, R149 ;  /* 0x0000009545157220 */ /* 0x000fe40000410000 */
[C---:B--2---:R-:W-:Y:S01]  /*16f40*/  FMUL.FTZ R28, R2.reuse, R156 ;  /* 0x0000009c021c7220 */ /* 0x044fe20000410000 */
[C---:B------:R-:W-:Y:S01]  /*16f50*/  HMMA.16816.F32.BF16 R16, R72.reuse, R22, R16 ;  /* 0x000000164810723c */ /* 0x040fe20000041810 */
[----:B------:R-:W-:Y:S03]  /*16f60*/  IMAD.MOV.U32 R156, RZ, RZ, R29 ;  /* 0x000000ffff9c7224 */ /* 0x000fe600078e001d */
[----:B------:R-:W-:Y:S01]  /*16f70*/  FMUL.FTZ R29, R2, R157 ;  /* 0x0000009d021d7220 */ /* 0x000fe20000410000 */
[----:B------:R-:W-:Y:S01]  /*16f80*/  MOV R157, R30 ;  /* 0x0000001e009d7202 */ /* 0x000fe20000000f00 */
[----:B------:R-:W-:Y:S01]  /*16f90*/  FMUL.FTZ R30, R0, R158 ;  /* 0x0000009e001e7220 */ /* 0x000fe20000410000 */
[----:B------:R2:W-:Y:S01]  /*16fa0*/  MUFU.EX2 R149, R62 ;  /* 0x0000003e00957308 */ /* 0x0005e20000000800 */
[C---:B------:R-:W-:Y:S04]  /*16fb0*/  FMUL.FTZ R23, R68.reuse, R151 ;  /* 0x0000009744177220 */ /* 0x040fe80000410000 */
[----:B------:R-:W-:Y:S02]  /*16fc0*/  FMUL.FTZ R22, R68, R150 ;  /* 0x0000009644167220 */ /* 0x000fe40000410000 */
[C---:B------:R-:W-:Y:S02]  /*16fd0*/  FMUL.FTZ R31, R0.reuse, R159 ;  /* 0x0000009f001f7220 */ /* 0x040fe40000410000 */
[----:B------:R-:W-:Y:S01]  /*16fe0*/  FFMA.FTZ R40, R185, c[0x0][0x2d0], -R71 ;  /* 0x0000b400b9287a23 */ /* 0x000fe20000010847 */
[----:B------:R4:W-:Y:S01]  /*16ff0*/  MUFU.EX2 R150, R44 ;  /* 0x0000002c00967308 */ /* 0x0009e20000000800 */
[C---:B------:R-:W-:Y:S02]  /*17000*/  FMUL.FTZ R43, R0.reuse, R107 ;  /* 0x0000006b002b7220 */ /* 0x040fe40000410000 */
[C---:B-1----:R-:W-:Y:S01]  /*17010*/  FMUL.FTZ R20, R69.reuse, R148 ;  /* 0x0000009445147220 */ /* 0x042fe20000410000 */
[----:B------:R-:W-:Y:S01]  /*17020*/  MOV R148, R76 ;  /* 0x0000004c00947202 */ /* 0x000fe20000000f00 */
[----:B------:R-:W-:Y:S02]  /*17030*/  IMAD.MOV.U32 R151, RZ, RZ, R77 ;  /* 0x000000ffff977224 */ /* 0x000fe400078e004d */
[----:B------:R-:W1:Y:S01]  /*17040*/  LDSM.16.MT88.4 R76, [R215+0x100] ;  /* 0x00010000d74c783b */ /* 0x000e620000004200 */
[----:B------:R-:W-:Y:S02]  /*17050*/  IMAD.MOV.U32 R169, RZ, RZ, R163 ;  /* 0x000000ffffa97224 */ /* 0x000fe400078e00a3 */
[-C--:B------:R-:W-:Y:S01]  /*17060*/  HMMA.16816.F32.BF16 R20, R72, R36.reuse, R20 ;  /* 0x000000244814723c */ /* 0x080fe20000041814 */
[----:B------:R5:W-:Y:S01]  /*17070*/  MUFU.EX2 R158, R88 ;  /* 0x00000058009e7308 */ /* 0x000be20000000800 */
[----:B---3--:R-:W-:Y:S02]  /*17080*/  IMAD.MOV.U32 R159, RZ, RZ, R47 ;  /* 0x000000ffff9f7224 */ /* 0x008fe400078e002f */
[C---:B--2---:R-:W-:Y:S01]  /*17090*/  FMUL.FTZ R62, R0.reuse, R170 ;  /* 0x000000aa003e7220 */ /* 0x044fe20000410000 */
[----:B------:R-:W-:Y:S01]  /*170a0*/  MOV R170, R162 ;  /* 0x000000a200aa7202 */ /* 0x000fe20000000f00 */
[C---:B------:R-:W-:Y:S02]  /*170b0*/  FMUL.FTZ R46, R0.reuse, R110 ;  /* 0x0000006e002e7220 */ /* 0x040fe40000410000 */
[C---:B------:R-:W-:Y:S01]  /*170c0*/  HMMA.16816.F32.BF16 R24, R64.reuse, R36, R24 ;  /* 0x000000244018723c */ /* 0x040fe20000041818 */
[C---:B------:R-:W-:Y:S02]  /*170d0*/  FMUL.FTZ R47, R0.reuse, R111 ;  /* 0x0000006f002f7220 */ /* 0x040fe40000410000 */
[----:B------:R2:W-:Y:S01]  /*170e0*/  MUFU.EX2 R138, R40 ;  /* 0x00000028008a7308 */ /* 0x0005e20000000800 */
[----:B------:R-:W-:Y:S02]  /*170f0*/  FMUL.FTZ R58, R0, R118 ;  /* 0x00000076003a7220 */ /* 0x000fe40000410000 */
[----:B----4-:R-:W-:Y:S02]  /*17100*/  FMUL.FTZ R44, R2, R108 ;  /* 0x0000006c022c7220 */ /* 0x010fe40000410000 */
[-C--:B------:R-:W-:Y:S01]  /*17110*/  HMMA.16816.F32.BF16 R28, R64, R38.reuse, R28 ;  /* 0x00000026401c723c */ /* 0x080fe2000004181c */
[----:B------:R-:W-:Y:S03]  /*17120*/  FFMA.FTZ R36, R48, c[0x0][0x2d0], -R93 ;  /* 0x0000b40030247a23 */ /* 0x000fe6000001085d */
[----:B------:R-:W-:Y:S01]  /*17130*/  FMUL.FTZ R37, R69, R101 ;  /* 0x0000006545257220 */ /* 0x000fe20000410000 */
[----:B------:R3:W-:Y:S01]  /*17140*/  MUFU.EX2 R136, R36 ;  /* 0x0000002400887308 */ /* 0x0007e20000000800 */
[----:B------:R-:W-:Y:S02]  /*17150*/  FFMA.FTZ R48, R187, c[0x0][0x2d0], -R92 ;  /* 0x0000b400bb307a23 */ /* 0x000fe4000001085c */
[C---:B------:R-:W-:Y:S01]  /*17160*/  HMMA.16816.F32.BF16 R32, R72.reuse, R38, R32 ;  /* 0x000000264820723c */ /* 0x040fe20000041820 */
[----:B------:R-:W-:Y:S01]  /*17170*/  IMAD.MOV.U32 R143, RZ, RZ, R42 ;  /* 0x000000ffff8f7224 */ /* 0x000fe200078e002a */
[----:B-----5:R-:W-:Y:S02]  /*17180*/  LDSM.16.MT88.4 R88, [R214+0x900] ;  /* 0x00090000d658783b */ /* 0x020fe40000004200 */
[C---:B------:R-:W-:Y:S02]  /*17190*/  FMUL.FTZ R42, R0.reuse, R106 ;  /* 0x0000006a002a7220 */ /* 0x040fe40000410000 */
[----:B------:R-:W-:Y:S01]  /*171a0*/  FMUL.FTZ R59, R0, R119 ;  /* 0x00000077003b7220 */ /* 0x000fe20000410000 */
[----:B------:R4:W-:Y:S01]  /*171b0*/  MUFU.EX2 R140, R48 ;  /* 0x00000030008c7308 */ /* 0x0009e20000000800 */
[C---:B------:R-:W-:Y:S04]  /*171c0*/  FMUL.FTZ R38, R68.reuse, R102 ;  /* 0x0000006644267220 */ /* 0x040fe80000410000 */
[----:B------:R-:W-:Y:S02]  /*171d0*/  FMUL.FTZ R39, R68, R103 ;  /* 0x0000006744277220 */ /* 0x000fe40000410000 */
[----:B--2---:R-:W-:Y:S02]  /*171e0*/  FMUL.FTZ R40, R2, R104 ;  /* 0x0000006802287220 */ /* 0x004fe40000410000 */
[C---:B---3--:R-:W-:Y:S07]  /*171f0*/  FMUL.FTZ R36, R69.reuse, R100 ;  /* 0x0000006445247220 */ /* 0x048fee0000410000 */
[-C--:B------:R-:W-:Y:S01]  /*17200*/  HMMA.16816.F32.BF16 R36, R72, R52.reuse, R36 ;  /* 0x000000344824723c */ /* 0x080fe20000041824 */
[C---:B----4-:R-:W-:Y:S01]  /*17210*/  FMUL.FTZ R48, R69.reuse, R112 ;  /* 0x0000007045307220 */ /* 0x050fe20000410000 */
[----:B------:R-:W-:Y:S06]  /*17220*/  MOV R112, R181 ;  /* 0x000000b500707202 */ /* 0x000fec0000000f00 */
        /* <DEDUP_REMOVED lines=14> */
[----:B---3--:R-:W-:Y:S01]  /*17310*/  F2FP.BF16.PACK_AB R77, R137, R134 ;  /* 0x00000086894d723e */ /* 0x008fe200000010ff */
[----:B------:R-:W1:Y:S01]  /*17320*/  LDSM.16.MT88.4 R84, [R216+0x900] ;  /* 0x00090000d854783b */ /* 0x000e620000004200 */
[----:B------:R2:W3:Y:S04]  /*17330*/  MUFU.EX2 R103, R76 ;  /* 0x0000004c00677308 */ /* 0x0004e80000000800 */
[C---:B------:R-:W-:Y:S02]  /*17340*/  FMUL.FTZ R64, R69.reuse, R120 ;  /* 0x0000007845407220 */ /* 0x040fe40000410000 */
[----:B------:R-:W-:Y:S02]  /*17350*/  FMUL.FTZ R65, R69, R121 ;  /* 0x0000007945417220 */ /* 0x000fe40000410000 */
[----:B------:R-:W4:Y:S01]  /*17360*/  LDL.LU R121, [R1+0x14] ;  /* 0x0000140001797983 */ /* 0x000f220000300800 */
[C---:B------:R-:W-:Y:S02]  /*17370*/  FMUL.FTZ R66, R68.reuse, R122 ;  /* 0x0000007a44427220 */ /* 0x040fe40000410000 */
[----:B------:R-:W-:Y:S01]  /*17380*/  FMUL.FTZ R67, R68, R123 ;  /* 0x0000007b44437220 */ /* 0x000fe20000410000 */
[----:B------:R-:W5:Y:S06]  /*17390*/  LDL.LU R120, [R1+0x18] ;  /* 0x0000180001787983 */ /* 0x000f6c0000300800 */
[----:B------:R-:W-:Y:S01]  /*173a0*/  HMMA.16816.F32.BF16 R64, R72, R78, R64 ;  /* 0x0000004e4840723c */ /* 0x000fe20000041840 */
[--C-:B--2---:R-:W-:Y:S06]  /*173b0*/  FFMA.FTZ R76, R188, c[0x0][0x2d0], -R92.reuse ;  /* 0x0000b400bc4c7a23 */ /* 0x104fec000001085c */
[----:B------:R-:W-:Y:S02]  /*173c0*/  F2FP.BF16.PACK_AB R72, R142, R154 ;  /* 0x0000009a8e48723e */ /* 0x000fe400000010ff */
[----:B------:R-:W-:Y:S01]  /*173d0*/  F2FP.BF16.PACK_AB R73, R141, R153 ;  /* 0x000000998d49723e */ /* 0x000fe200000010ff */
[----:B------:R2:W-:Y:S02]  /*173e0*/  MUFU.EX2 R102, R76 ;  /* 0x0000004c00667308 */ /* 0x0005e40000000800 */
[----:B------:R-:W-:Y:S02]  /*173f0*/  F2FP.BF16.PACK_AB R74, R133, R157 ;  /* 0x0000009d854a723e */ /* 0x000fe400000010ff */
[----:B------:R-:W-:Y:S02]  /*17400*/  F2FP.BF16.PACK_AB R75, R132, R156 ;  /* 0x0000009c844b723e */ /* 0x000fe400000010ff */
[----:B------:R-:W-:Y:S02]  /*17410*/  F2FP.BF16.PACK_AB R78, R136, R135 ;  /* 0x00000087884e723e */ /* 0x000fe400000010ff */
[----:B---3--:R-:W-:Y:S03]  /*17420*/  F2FP.BF16.PACK_AB R79, R103, R149 ;  /* 0x00000095674f723e */ /* 0x008fe600000010ff */
[-C--:B------:R-:W-:Y:S01]  /*17430*/  HMMA.16816.F32.BF16 R4, R72, R80.reuse, R4 ;  /* 0x000000504804723c */ /* 0x080fe20000041804 */
[----:B--2---:R-:W-:Y:S04]  /*17440*/  FFMA.FTZ R76, R189, c[0x0][0x2d0], -R71 ;  /* 0x0000b400bd4c7a23 */ /* 0x004fe80000010847 */
        /* <DEDUP_REMOVED lines=8> */
[C---:B------:R-:W-:Y:S01]  /*174d0*/  HMMA.16816.F32.BF16 R24, R76.reuse, R84, R24 ;  /* 0x000000544c18723c */ /* 0x040fe20000041818 */
[----:B--2---:R-:W-:Y:S06]  /*174e0*/  FFMA.FTZ R80, R193, c[0x0][0x2d0], -R92 ;  /* 0x0000b400c1507a23 */ /* 0x004fec000001085c */
        /* <DEDUP_REMOVED lines=9> */
[--C-:B------:R-:W-:Y:S01]  /*17580*/  FFMA.FTZ R88, R99, c[0x0][0x2d0], -R94.reuse ;  /* 0x0000b40063587a23 */ /* 0x100fe2000001085e */
[-C--:B------:R-:W-:Y:S01]  /*17590*/  HMMA.16816.F32.BF16 R44, R76, R90.reuse, R44 ;  /* 0x0000005a4c2c723c */ /* 0x080fe2000004182c */
[----:B--2---:R-:W-:Y:S06]  /*175a0*/  FFMA.FTZ R84, R194, c[0x0][0x2d0], -R71 ;  /* 0x0000b400c2547a23 */ /* 0x004fec0000010847 */
[----:B------:R2:W-:Y:S01]  /*175b0*/  MUFU.EX2 R111, R88 ;  /* 0x00000058006f7308 */ /* 0x0005e20000000800 */
[C---:B------:R-:W-:Y:S09]  /*175c0*/  HMMA.16816.F32.BF16 R48, R72.reuse, R90, R48 ;  /* 0x0000005a4830723c */ /* 0x040ff20000041830 */
[----:B------:R3:W3:Y:S03]  /*175d0*/  MUFU.EX2 R160, R84 ;  /* 0x0000005400a07308 */ /* 0x0006e60000000800 */
[----:B-1----:R-:W-:Y:S07]  /*175e0*/  FFMA.FTZ R80, R98, c[0x0][0x2d0], -R93 ;  /* 0x0000b40062507a23 */ /* 0x002fee000001085d */
[----:B------:R1:W-:Y:S01]  /*175f0*/  MUFU.EX2 R100, R80 ;  /* 0x0000005000647308 */ /* 0x0003e20000000800 */
[----:B--2---:R-:W-:Y:S09]  /*17600*/  FFMA.FTZ R88, R172, c[0x0][0x2d0], -R94 ;  /* 0x0000b400ac587a23 */ /* 0x004ff2000001085e */
[----:B------:R2:W-:Y:S01]  /*17610*/  MUFU.EX2 R110, R88 ;  /* 0x00000058006e7308 */ /* 0x0005e20000000800 */
[----:B---3--:R-:W-:Y:S09]  /*17620*/  FFMA.FTZ R84, R195, c[0x0][0x2d0], -R71 ;  /* 0x0000b400c3547a23 */ /* 0x008ff20000010847 */
[----:B------:R3:W-:Y:S01]  /*17630*/  MUFU.EX2 R195, R84 ;  /* 0x0000005400c37308 */ /* 0x0007e20000000800 */
[----:B-1----:R-:W-:Y:S09]  /*17640*/  FFMA.FTZ R80, R131, c[0x0][0x2d0], -R93 ;  /* 0x0000b40083507a23 */ /* 0x002ff2000001085d */
[----:B------:R1:W1:Y:S01]  /*17650*/  MUFU.EX2 R105, R80 ;  /* 0x0000005000697308 */ /* 0x0002620000000800 */
[----:B--2---:R-:W-:Y:S02]  /*17660*/  FFMA.FTZ R88, R203, c[0x0][0x2d0], -R71 ;  /* 0x0000b400cb587a23 */ /* 0x004fe40000010847 */
[----:B------:R-:W-:Y:S07]  /*17670*/  IMAD.MOV.U32 R203, RZ, RZ, R150 ;  /* 0x000000ffffcb7224 */ /* 0x000fee00078e0096 */
[----:B------:R2:W-:Y:S01]  /*17680*/  MUFU.EX2 R191, R88 ;  /* 0x0000005800bf7308 */ /* 0x0005e20000000800 */
[----:B---3--:R-:W-:Y:S01]  /*17690*/  FFMA.FTZ R84, R196, c[0x0][0x2d0], -R92 ;  /* 0x0000b400c4547a23 */ /* 0x008fe2000001085c */
[----:B------:R-:W-:Y:S01]  /*176a0*/  MOV R196, R160 ;  /* 0x000000a000c47202 */ /* 0x000fe20000000f00 */
[----:B------:R-:W-:Y:S02]  /*176b0*/  IMAD.MOV.U32 R160, RZ, RZ, R139 ;  /* 0x000000ffffa07224 */ /* 0x000fe400078e008b */
[----:B------:R-:W-:Y:S05]  /*176c0*/  IMAD.MOV.U32 R139, RZ, RZ, R95 ;  /* 0x000000ffff8b7224 */ /* 0x000fea00078e005f */
[----:B------:R3:W-:Y:S01]  /*176d0*/  MUFU.EX2 R194, R84 ;  /* 0x0000005400c27308 */ /* 0x0007e20000000800 */
[----:B------:R-:W-:Y:S02]  /*176e0*/  MOV R168, R160 ;  /* 0x000000a000a87202 */ /* 0x000fe40000000f00 */
[----:B------:R-:W-:Y:S08]  /*176f0*/  LDSM.16.MT88.4 R160, [R216+0x2900] ;  /* 0x00290000d8a0783b */ /* 0x000ff00000004200 */
[----:B-1----:R-:W1:Y:S08]  /*17700*/  LDSM.16.MT88.4 R80, [R215+0x900] ;  /* 0x00090000d750783b */ /* 0x002e700000004200 */
[----:B--2---:R-:W-:Y:S01]  /*17710*/  LDSM.16.MT88.4 R88, [R214+0x1100] ;  /* 0x00110000d658783b */ /* 0x004fe20000004200 */
[--C-:B---3--:R-:W-:Y:S04]  /*17720*/  FFMA.FTZ R84, R96, c[0x0][0x2d0], -R94.reuse ;  /* 0x0000b40060547a23 */ /* 0x108fe8000001085e */
[----:B------:R2:W3:Y:S01]  /*17730*/  MUFU.EX2 R98, R84 ;  /* 0x0000005400627308 */ /* 0x0004e20000000800 */
[-C--:B-1----:R-:W-:Y:S02]  /*17740*/  HMMA.16816.F32.BF16 R52, R72, R80.reuse, R52 ;  /* 0x000000504834723c */ /* 0x082fe40000041834 */
[----:B--2---:R-:W1:Y:S06]  /*17750*/  LDSM.16.MT88.4 R84, [R213+0x1100] ;  /* 0x00110000d554783b */ /* 0x004e6c0000004200 */
[C---:B------:R-:W-:Y:S07]  /*17760*/  HMMA.16816.F32.BF16 R56, R76.reuse, R80, R56 ;  /* 0x000000504c38723c */ /* 0x040fee0000041838 */
[----:B------:R-:W-:Y:S01]  /*17770*/  FFMA.FTZ R80, R173, c[0x0][0x2d0], -R94 ;  /* 0x0000b400ad507a23 */ /* 0x000fe2000001085e */
[-C--:B------:R-:W-:Y:S03]  /*17780*/  HMMA.16816.F32.BF16 R60, R76, R82.reuse, R60 ;  /* 0x000000524c3c723c */ /* 0x080fe6000004183c */
[----:B------:R2:W1:Y:S01]  /*17790*/  MUFU.EX2 R193, R80 ;  /* 0x0000005000c17308 */ /* 0x0004620000000800 */
[----:B----4-:R-:W-:Y:S03]  /*177a0*/  FFMA.FTZ R69, R69, R121, R171 ;  /* 0x0000007945457223 */ /* 0x010fe600000100ab */
[----:B------:R-:W-:Y:S01]  /*177b0*/  FFMA.FTZ R76, R198, c[0x0][0x2d0], -R92 ;  /* 0x0000b400c64c7a23 */ /* 0x000fe2000001085c */
[----:B------:R-:W-:Y:S01]  /*177c0*/  HMMA.16816.F32.BF16 R64, R72, R82, R64 ;  /* 0x000000524840723c */ /* 0x000fe20000041840 */
[----:B------:R-:W-:Y:S03]  /*177d0*/  IMAD.MOV.U32 R198, RZ, RZ, R158 ;  /* 0x000000ffffc67224 */ /* 0x000fe600078e009e */
[----:B------:R-:W-:Y:S01]  /*177e0*/  F2FP.BF16.PACK_AB R78, R104, R105 ;  /* 0x00000069684e723e */ /* 0x000fe200000010ff */
[----:B------:R4:W-:Y:S01]  /*177f0*/  MUFU.EX2 R109, R76 ;  /* 0x0000004c006d7308 */ /* 0x0009e20000000800 */
[----:B---3--:R-:W-:Y:S01]  /*17800*/  F2FP.BF16.PACK_AB R77, R111, R98 ;  /* 0x000000626f4d723e */ /* 0x008fe200000010ff */
[----:B-----5:R-:W-:Y:S01]  /*17810*/  FFMA.FTZ R68, R68, R120, R170 ;  /* 0x0000007844447223 */ /* 0x020fe200000100aa */
[----:B------:R-:W-:Y:S01]  /*17820*/  F2FP.BF16.PACK_AB R72, R150, R138 ;  /* 0x0000008a9648723e */ /* 0x000fe200000010ff */
[----:B------:R-:W-:Y:S03]  /*17830*/  FADD.FTZ R69, R168, R69 ;  /* 0x00000045a8457221 */ /* 0x000fe60000010000 */
[----:B------:R-:W-:Y:S02]  /*17840*/  F2FP.BF16.PACK_AB R73, R102, R140 ;  /* 0x0000008c6649723e */ /* 0x000fe400000010ff */
[----:B------:R-:W-:Y:S02]  /*17850*/  F2FP.BF16.PACK_AB R75, R106, R107 ;  /* 0x0000006b6a4b723e */ /* 0x000fe400000010ff */
[----:B------:R-:W-:Y:S01]  /*17860*/  MOV R158, R183 ;  /* 0x000000b7009e7202 */ /* 0x000fe20000000f00 */
[----:B--2---:R-:W2:Y:S01]  /*17870*/  LDSM.16.MT88.4 R80, [R216+0x1100] ;  /* 0x00110000d850783b */ /* 0x004ea20000004200 */
[----:B-1----:R-:W-:Y:S02]  /*17880*/  F2FP.BF16.PACK_AB R79, R193, R110 ;  /* 0x0000006ec14f723e */ /* 0x002fe400000010ff */
[----:B------:R-:W-:Y:S01]  /*17890*/  MOV R115, R158 ;  /* 0x0000009e00737202 */ /* 0x000fe20000000f00 */
[----:B------:R-:W-:Y:S04]  /*178a0*/  IMAD.MOV.U32 R158, RZ, RZ, R144 ;  /* 0x000000ffff9e7224 */ /* 0x000fe800078e0090 */
[----:B------:R-:W-:Y:S02]  /*178b0*/  FADD.FTZ R68, R115, R68 ;  /* 0x0000004473447221 */ /* 0x000fe40000010000 */
[----:B----4-:R-:W-:Y:S01]  /*178c0*/  FFMA.FTZ R76, R201, c[0x0][0x2d0], -R71 ;  /* 0x0000b400c94c7a23 */ /* 0x010fe20000010847 */
[----:B------:R-:W-:Y:S01]  /*178d0*/  MOV R201, R155 ;  /* 0x0000009b00c97202 */ /* 0x000fe20000000f00 */
[----:B------:R-:W-:Y:S02]  /*178e0*/  IMAD.MOV.U32 R155, RZ, RZ, R184 ;  /* 0x000000ffff9b7224 */ /* 0x000fe400078e00b8 */
[----:B------:R1:W-:Y:S01]  /*178f0*/  MUFU.EX2 R192, R76 ;  /* 0x0000004c00c07308 */ /* 0x0003e20000000800 */
[----:B------:R-:W-:Y:S01]  /*17900*/  F2FP.BF16.PACK_AB R74, R198, R201 ;  /* 0x000000c9c64a723e */ /* 0x000fe200000010ff */
[----:B------:R-:W-:Y:S02]  /*17910*/  FADD.FTZ R69, R158, R69 ;  /* 0x000000459e457221 */ /* 0x000fe40000010000 */
[----:B------:R-:W-:Y:S04]  /*17920*/  IMAD.MOV.U32 R158, RZ, RZ, R139 ;  /* 0x000000ffff9e7224 */ /* 0x000fe800078e008b */
[-C--:B------:R-:W-:Y:S01]  /*17930*/  HMMA.16816.F32.BF16 R4, R72, R84.reuse, R4 ;  /* 0x000000544804723c */ /* 0x080fe20000041804 */
[----:B-1----:R-:W-:Y:S07]  /*17940*/  F2FP.BF16.PACK_AB R76, R100, R101 ;  /* 0x00000065644c723e */ /* 0x002fee00000010ff */
[C---:B------:R-:W-:Y:S07]  /*17950*/  HMMA.16816.F32.BF16 R8, R76.reuse, R84, R8 ;  /* 0x000000544c08723c */ /* 0x040fee0000041808 */
[--C-:B------:R-:W-:Y:S01]  /*17960*/  FFMA.FTZ R84, R204, c[0x0][0x2d0], -R92.reuse ;  /* 0x0000b400cc547a23 */ /* 0x100fe2000001085c */
[-C--:B------:R-:W-:Y:S01]  /*17970*/  HMMA.16816.F32.BF16 R12, R76, R86.reuse, R12 ;  /* 0x000000564c0c723c */ /* 0x080fe2000004180c */
[----:B------:R-:W-:Y:S02]  /*17980*/  MOV R204, R149 ;  /* 0x0000009500cc7202 */ /* 0x000fe40000000f00 */
        /* <DEDUP_REMOVED lines=8> */
[----:B------:R1:W-:Y:S03]  /*17a10*/  MUFU.EX2 R190, R84 ;  /* 0x0000005400be7308 */ /* 0x0003e60000000800 */
[----:B------:R-:W-:Y:S04]  /*17a20*/  IMAD.MOV.U32 R200, RZ, RZ, R136 ;  /* 0x000000ffffc87224 */ /* 0x000fe800078e0088 */
[C---:B------:R-:W-:Y:S03]  /*17a30*/  HMMA.16816.F32.BF16 R32, R72.reuse, R82, R32 ;  /* 0x000000524820723c */ /* 0x040fe60000041820 */
[----:B------:R2:W-:Y:S05]  /*17a40*/  MUFU.EX2 R186, R80 ;  /* 0x0000005000ba7308 */ /* 0x0005ea0000000800 */
[-C--:B------:R-:W-:Y:S08]  /*17a50*/  HMMA.16816.F32.BF16 R36, R72, R88.reuse, R36 ;  /* 0x000000584824723c */ /* 0x080ff00000041824 */
[C---:B------:R-:W-:Y:S01]  /*17a60*/  HMMA.16816.F32.BF16 R40, R76.reuse, R88, R40 ;  /* 0x000000584c28723c */ /* 0x040fe20000041828 */
[--C-:B-1----:R-:W-:Y:S03]  /*17a70*/  FFMA.FTZ R84, R197, c[0x0][0x2d0], -R93.reuse ;  /* 0x0000b400c5547a23 */ /* 0x102fe6000001085d */
[----:B------:R-:W-:Y:S01]  /*17a80*/  MOV R197, R138 ;  /* 0x0000008a00c57202 */ /* 0x000fe20000000f00 */
[----:B------:R1:W-:Y:S02]  /*17a90*/  MUFU.EX2 R108, R84 ;  /* 0x00000054006c7308 */ /* 0x0003e40000000800 */
[--C-:B------:R-:W-:Y:S01]  /*17aa0*/  FFMA.FTZ R88, R175, c[0x0][0x2d0], -R94.reuse ;  /* 0x0000b400af587a23 */ /* 0x100fe2000001085e */
[-C--:B------:R-:W-:Y:S01]  /*17ab0*/  HMMA.16816.F32.BF16 R44, R76, R90.reuse, R44 ;  /* 0x0000005a4c2c723c */ /* 0x080fe2000004182c */
[--C-:B--2---:R-:W-:Y:S03]  /*17ac0*/  FFMA.FTZ R80, R202, c[0x0][0x2d0], -R93.reuse ;  /* 0x0000b400ca507a23 */ /* 0x104fe6000001085d */
[----:B------:R-:W-:Y:S03]  /*17ad0*/  MOV R202, R132 ;  /* 0x0000008400ca7202 */ /* 0x000fe60000000f00 */
[----:B------:R2:W-:Y:S01]  /*17ae0*/  MUFU.EX2 R165, R88 ;  /* 0x0000005800a57308 */ /* 0x0005e20000000800 */
[C---:B------:R-:W-:Y:S09]  /*17af0*/  HMMA.16816.F32.BF16 R48, R72.reuse, R90, R48 ;  /* 0x0000005a4830723c */ /* 0x040ff20000041830 */
[----:B------:R3:W4:Y:S03]  /*17b00*/  MUFU.EX2 R187, R80 ;  /* 0x0000005000bb7308 */ /* 0x0007260000000800 */
[----:B-1----:R-:W-:Y:S01]  /*17b10*/  FFMA.FTZ R84, R199, c[0x0][0x2d0], -R93 ;  /* 0x0000b400c7547a23 */ /* 0x002fe2000001085d */
[----:B------:R-:W-:Y:S06]  /*17b20*/  MOV R199, R137 ;  /* 0x0000008900c77202 */ /* 0x000fec0000000f00 */
[----:B------:R1:W-:Y:S01]  /*17b30*/  MUFU.EX2 R188, R84 ;  /* 0x0000005400bc7308 */ /* 0x0003e20000000800 */
[----:B--2---:R-:W-:Y:S09]  /*17b40*/  FFMA.FTZ R88, R176, c[0x0][0x2d0], -R94 ;  /* 0x0000b400b0587a23 */ /* 0x004ff2000001085e */
[----:B------:R2:W-:Y:S01]  /*17b50*/  MUFU.EX2 R164, R88 ;  /* 0x0000005800a47308 */ /* 0x0005e20000000800 */
[----:B---3--:R-:W-:Y:S02]  /*17b60*/  FFMA.FTZ R80, R206, c[0x0][0x2d0], -R71 ;  /* 0x0000b400ce507a23 */ /* 0x008fe40000010847 */
[----:B------:R-:W-:Y:S07]  /*17b70*/  IMAD.MOV.U32 R206, RZ, RZ, R133 ;  /* 0x000000ffffce7224 */ /* 0x000fee00078e0085 */
[----:B------:R3:W-:Y:S01]  /*17b80*/  MUFU.EX2 R184, R80 ;  /* 0x0000005000b87308 */ /* 0x0007e20000000800 */
[----:B-1----:R-:W1:Y:S01]  /*17b90*/  LDSM.16.MT88.4 R84, [R215+0x1100] ;  /* 0x00110000d754783b */ /* 0x002e620000004200 */
[--C-:B--2---:R-:W-:Y:S01]  /*17ba0*/  FFMA.FTZ R88, R240, c[0x0][0x2d0], -R71.reuse ;  /* 0x0000b400f0587a23 */ /* 0x104fe20000010847 */
[----:B------:R-:W-:Y:S07]  /*17bb0*/  MOV R240, R143 ;  /* 0x0000008f00f07202 */ /* 0x000fee0000000f00 */
[----:B------:R2:W-:Y:S01]  /*17bc0*/  MUFU.EX2 R181, R88 ;  /* 0x0000005800b57308 */ /* 0x0005e20000000800 */
[--C-:B---3--:R-:W-:Y:S01]  /*17bd0*/  FFMA.FTZ R80, R207, c[0x0][0x2d0], -R71.reuse ;  /* 0x0000b400cf507a23 */ /* 0x108fe20000010847 */
[----:B------:R-:W-:Y:S08]  /*17be0*/  MOV R207, R134 ;  /* 0x0000008600cf7202 */ /* 0x000ff00000000f00 */
[----:B------:R3:W-:Y:S01]  /*17bf0*/  MUFU.EX2 R185, R80 ;  /* 0x0000005000b97308 */ /* 0x0007e20000000800 */
[----:B--2---:R-:W-:Y:S01]  /*17c00*/  LDSM.16.MT88.4 R88, [R214+0x1900] ;  /* 0x00190000d658783b */ /* 0x004fe20000004200 */
[-C--:B-1----:R-:W-:Y:S08]  /*17c10*/  HMMA.16816.F32.BF16 R52, R72, R84.reuse, R52 ;  /* 0x000000544834723c */ /* 0x082ff00000041834 */
[C---:B------:R-:W-:Y:S01]  /*17c20*/  HMMA.16816.F32.BF16 R56, R76.reuse, R84, R56 ;  /* 0x000000544c38723c */ /* 0x040fe20000041838 */
[----:B---3--:R-:W-:Y:S03]  /*17c30*/  FFMA.FTZ R80, R208, c[0x0][0x2d0], -R92 ;  /* 0x0000b400d0507a23 */ /* 0x008fe6000001085c */
[----:B------:R-:W-:Y:S01]  /*17c40*/  MOV R208, R135 ;  /* 0x0000008700d07202 */ /* 0x000fe20000000f00 */
[----:B------:R1:W-:Y:S02]  /*17c50*/  MUFU.EX2 R167, R80 ;  /* 0x0000005000a77308 */ /* 0x0003e40000000800 */
[----:B------:R-:W-:Y:S01]  /*17c60*/  FFMA.FTZ R84, R177, c[0x0][0x2d0], -R94 ;  /* 0x0000b400b1547a23 */ /* 0x000fe2000001085e */
[-C--:B------:R-:W-:Y:S07]  /*17c70*/  HMMA.16816.F32.BF16 R60, R76, R86.reuse, R60 ;  /* 0x000000564c3c723c */ /* 0x080fee000004183c */
[----:B------:R-:W-:Y:S01]  /*17c80*/  FFMA.FTZ R76, R210, c[0x0][0x2d0], -R92 ;  /* 0x0000b400d24c7a23 */ /* 0x000fe2000001085c */
        /* <DEDUP_REMOVED lines=13> */
[----:B---3--:R-:W-:Y:S02]  /*17d60*/  FFMA.FTZ R76, R234, c[0x0][0x2d0], -R71 ;  /* 0x0000b400ea4c7a23 */ /* 0x008fe40000010847 */
[----:B------:R-:W-:Y:S05]  /*17d70*/  IMAD.MOV.U32 R234, RZ, RZ, R142 ;  /* 0x000000ffffea7224 */ /* 0x000fea00078e008e */
        /* <DEDUP_REMOVED lines=27> */
[----:B------:R3:W-:Y:S03]  /*17f30*/  MUFU.EX2 R174, R84 ;  /* 0x0000005400ae7308 */ /* 0x0007e60000000800 */
[----:B-1----:R-:W-:Y:S07]  /*17f40*/  FFMA.FTZ R80, R233, c[0x0][0x2d0], -R93 ;  /* 0x0000b400e9507a23 */ /* 0x002fee000001085d */
[----:B------:R1:W-:Y:S01]  /*17f50*/  MUFU.EX2 R118, R80 ;  /* 0x0000005000767308 */ /* 0x0003e20000000800 */
[--C-:B--2---:R-:W-:Y:S09]  /*17f60*/  FFMA.FTZ R88, R235, c[0x0][0x2d0], -R94.reuse ;  /* 0x0000b400eb587a23 */ /* 0x104ff2000001085e */
[----:B------:R2:W-:Y:S01]  /*17f70*/  MUFU.EX2 R96, R88 ;  /* 0x0000005800607308 */ /* 0x0005e20000000800 */
[----:B---3--:R-:W-:Y:S09]  /*17f80*/  FFMA.FTZ R84, R245, c[0x0][0x2d0], -R71 ;  /* 0x0000b400f5547a23 */ /* 0x008ff20000010847 */
[----:B------:R3:W4:Y:S01]  /*17f90*/  MUFU.EX2 R175, R84 ;  /* 0x0000005400af7308 */ /* 0x0007220000000800 */
[----:B-1----:R-:W-:Y:S09]  /*17fa0*/  FFMA.FTZ R80, R237, c[0x0][0x2d0], -R93 ;  /* 0x0000b400ed507a23 */ /* 0x002ff2000001085d */
[----:B------:R1:W5:Y:S01]  /*17fb0*/  MUFU.EX2 R177, R80 ;  /* 0x0000005000b17308 */ /* 0x0003620000000800 */
[--C-:B--2---:R-:W-:Y:S09]  /*17fc0*/  FFMA.FTZ R88, R238, c[0x0][0x2d0], -R94.reuse ;  /* 0x0000b400ee587a23 */ /* 0x104ff2000001085e */
[----:B------:R2:W-:Y:S01]  /*17fd0*/  MUFU.EX2 R95, R88 ;  /* 0x00000058005f7308 */ /* 0x0005e20000000800 */
[----:B---3--:R-:W-:Y:S01]  /*17fe0*/  FFMA.FTZ R84, R209, c[0x0][0x2d0], -R94 ;  /* 0x0000b400d1547a23 */ /* 0x008fe2000001085e */
[----:B----4-:R-:W-:Y:S08]  /*17ff0*/  F2FP.BF16.PACK_AB R120, R175, R174 ;  /* 0x000000aeaf78723e */ /* 0x010ff000000010ff */
[----:B------:R3:W4:Y:S01]  /*18000*/  MUFU.EX2 R116, R84 ;  /* 0x0000005400747308 */ /* 0x0007220000000800 */
[----:B-1----:R-:W1:Y:S08]  /*18010*/  LDSM.16.MT88.4 R80, [R215+0x1900] ;  /* 0x00190000d750783b */ /* 0x002e700000004200 */
[----:B--2---:R-:W-:Y:S08]  /*18020*/  LDSM.16.MT88.4 R88, [R216+0x2100] ;  /* 0x00210000d858783b */ /* 0x004ff00000004200 */
[----:B---3--:R-:W2:Y:S01]  /*18030*/  LDSM.16.MT88.4 R84, [R213+0x2100] ;  /* 0x00210000d554783b */ /* 0x008ea20000004200 */
[-C--:B-1----:R-:W-:Y:S08]  /*18040*/  HMMA.16816.F32.BF16 R52, R72, R80.reuse, R52 ;  /* 0x000000504834723c */ /* 0x082ff00000041834 */
[C---:B------:R-:W-:Y:S07]  /*18050*/  HMMA.16816.F32.BF16 R56, R76.reuse, R80, R56 ;  /* 0x000000504c38723c */ /* 0x040fee0000041838 */
[--C-:B------:R-:W-:Y:S01]  /*18060*/  FFMA.FTZ R80, R249, c[0x0][0x2d0], -R71.reuse ;  /* 0x0000b400f9507a23 */ /* 0x100fe20000010847 */
[-C--:B------:R-:W-:Y:S01]  /*18070*/  HMMA.16816.F32.BF16 R60, R76, R82.reuse, R60 ;  /* 0x000000524c3c723c */ /* 0x080fe2000004183c */
[----:B------:R-:W-:Y:S02]  /*18080*/  FFMA.FTZ R71, R247, c[0x0][0x2d0], -R71 ;  /* 0x0000b400f7477a23 */ /* 0x000fe40000010847 */
[----:B------:R1:W-:Y:S04]  /*18090*/  MUFU.EX2 R131, R80 ;  /* 0x0000005000837308 */ /* 0x0003e80000000800 */
[--C-:B------:R-:W-:Y:S01]  /*180a0*/  FFMA.FTZ R76, R246, c[0x0][0x2d0], -R92.reuse ;  /* 0x0000b400f64c7a23 */ /* 0x100fe2000001085c */
[----:B------:R-:W-:Y:S01]  /*180b0*/  HMMA.16816.F32.BF16 R64, R72, R82, R64 ;  /* 0x000000524840723c */ /* 0x000fe20000041840 */
[----:B-----5:R-:W-:Y:S03]  /*180c0*/  F2FP.BF16.PACK_AB R78, R176, R177 ;  /* 0x000000b1b04e723e */ /* 0x020fe600000010ff */
[----:B----4-:R-:W-:Y:S01]  /*180d0*/  F2FP.BF16.PACK_AB R77, R97, R116 ;  /* 0x00000074614d723e */ /* 0x010fe200000010ff */
[----:B------:R3:W-:Y:S01]  /*180e0*/  MUFU.EX2 R173, R76 ;  /* 0x0000004c00ad7308 */ /* 0x0007e20000000800 */
[----:B------:R-:W-:Y:S02]  /*180f0*/  F2FP.BF16.PACK_AB R79, R95, R96 ;  /* 0x000000605f4f723e */ /* 0x000fe400000010ff */
[----:B------:R-:W-:Y:S04]  /*18100*/  F2FP.BF16.PACK_AB R72, R185, R184 ;  /* 0x000000b8b948723e */ /* 0x000fe800000010ff */
[----:B------:R-:W-:Y:S02]  /*18110*/  F2FP.BF16.PACK_AB R73, R182, R167 ;  /* 0x000000a7b649723e */ /* 0x000fe400000010ff */
[----:B------:R-:W-:Y:S01]  /*18120*/  F2FP.BF16.PACK_AB R74, R181, R180 ;  /* 0x000000b4b54a723e */ /* 0x000fe200000010ff */
[----:B------:R4:W5:Y:S01]  /*18130*/  MUFU.EX2 R130, R71 ;  /* 0x0000004700827308 */ /* 0x0009620000000800 */
[----:B------:R-:W-:Y:S01]  /*18140*/  F2FP.BF16.PACK_AB R75, R179, R119 ;  /* 0x00000077b34b723e */ /* 0x000fe200000010ff */
[----:B-1----:R-:W1:Y:S06]  /*18150*/  LDSM.16.MT88.4 R80, [R214+0x2100] ;  /* 0x00210000d650783b */ /* 0x002e6c0000004200 */
[-C--:B--2---:R-:W-:Y:S01]  /*18160*/  HMMA.16816.F32.BF16 R4, R72, R84.reuse, R4 ;  /* 0x000000544804723c */ /* 0x084fe20000041804 */
[--C-:B---3--:R-:W-:Y:S04]  /*18170*/  FFMA.FTZ R76, R248, c[0x0][0x2d0], -R92.reuse ;  /* 0x0000b400f84c7a23 */ /* 0x108fe8000001085c */
[----:B------:R2:W3:Y:S01]  /*18180*/  MUFU.EX2 R172, R76 ;  /* 0x0000004c00ac7308 */ /* 0x0004e20000000800 */
[--C-:B----4-:R-:W-:Y:S01]  /*18190*/  FFMA.FTZ R71, R252, c[0x0][0x2d0], -R92.reuse ;  /* 0x0000b400fc477a23 */ /* 0x110fe2000001085c */
[----:B-----5:R-:W-:Y:S01]  /*181a0*/  F2FP.BF16.PACK_AB R122, R130, R131 ;  /* 0x00000083827a723e */ /* 0x020fe200000010ff */
[----:B------:R-:W-:Y:S07]  /*181b0*/  FFMA.FTZ R92, R114, c[0x0][0x2d0], -R92 ;  /* 0x0000b400725c7a23 */ /* 0x000fee000001085c */
[----:B------:R4:W-:Y:S01]  /*181c0*/  MUFU.EX2 R129, R71 ;  /* 0x0000004700817308 */ /* 0x0009e20000000800 */
[----:B------:R-:W-:Y:S01]  /*181d0*/  IMAD.MOV.U32 R114, RZ, RZ, R155 ;  /* 0x000000ffff727224 */ /* 0x000fe200078e009b */
[----:B------:R-:W-:Y:S02]  /*181e0*/  MOV R155, R151 ;  /* 0x00000097009b7202 */ /* 0x000fe40000000f00 */
[----:B------:R-:W-:Y:S06]  /*181f0*/  MOV R151, R145 ;  /* 0x0000009100977202 */ /* 0x000fec0000000f00 */
[----:B------:R-:W5:Y:S01]  /*18200*/  MUFU.EX2 R99, R92 ;  /* 0x0000005c00637308 */ /* 0x000f620000000800 */
[----:B--2---:R-:W-:Y:S02]  /*18210*/  F2FP.BF16.PACK_AB R76, R118, R117 ;  /* 0x00000075764c723e */ /* 0x004fe400000010ff */
[----:B---3--:R-:W-:Y:S05]  /*18220*/  F2FP.BF16.PACK_AB R121, R172, R173 ;  /* 0x000000adac79723e */ /* 0x008fea00000010ff */
[C---:B------:R-:W-:Y:S01]  /*18230*/  HMMA.16816.F32.BF16 R8, R76.reuse, R84, R8 ;  /* 0x000000544c08723c */ /* 0x040fe20000041808 */
[--C-:B----4-:R-:W-:Y:S04]  /*18240*/  FFMA.FTZ R71, R250, c[0x0][0x2d0], -R93.reuse ;  /* 0x0000b400fa477a23 */ /* 0x110fe8000001085d */
[----:B------:R2:W-:Y:S03]  /*18250*/  MUFU.EX2 R92, R71 ;  /* 0x00000047005c7308 */ /* 0x0005e60000000800 */
[-C--:B------:R-:W-:Y:S01]  /*18260*/  HMMA.16816.F32.BF16 R12, R76, R86.reuse, R12 ;  /* 0x000000564c0c723c */ /* 0x080fe2000004180c */
[----:B-----5:R-:W-:Y:S07]  /*18270*/  F2FP.BF16.PACK_AB R123, R99, R129 ;  /* 0x00000081637b723e */ /* 0x020fee00000010ff */
[C---:B------:R-:W-:Y:S01]  /*18280*/  HMMA.16816.F32.BF16 R16, R72.reuse, R86, R16 ;  /* 0x000000564810723c */ /* 0x040fe20000041810 */
[----:B------:R-:W3:Y:S07]  /*18290*/  LDSM.16.MT88.4 R84, [R215+0x2100] ;  /* 0x00210000d754783b */ /* 0x000eee0000004200 */
[-C--:B------:R-:W-:Y:S01]  /*182a0*/  HMMA.16816.F32.BF16 R20, R72, R88.reuse, R20 ;  /* 0x000000584814723c */ /* 0x080fe20000041814 */
[--C-:B--2---:R-:W-:Y:S07]  /*182b0*/  FFMA.FTZ R71, R251, c[0x0][0x2d0], -R93.reuse ;  /* 0x0000b400fb477a23 */ /* 0x104fee000001085d */
[C---:B------:R-:W-:Y:S01]  /*182c0*/  HMMA.16816.F32.BF16 R24, R76.reuse, R88, R24 ;  /* 0x000000584c18723c */ /* 0x040fe20000041818 */
[----:B------:R2:W4:Y:S07]  /*182d0*/  MUFU.EX2 R88, R71 ;  /* 0x0000004700587308 */ /* 0x00052e0000000800 */
[-C--:B------:R-:W-:Y:S08]  /*182e0*/  HMMA.16816.F32.BF16 R28, R76, R90.reuse, R28 ;  /* 0x0000005a4c1c723c */ /* 0x080ff0000004181c */
[C---:B------:R-:W-:Y:S01]  /*182f0*/  HMMA.16816.F32.BF16 R32, R72.reuse, R90, R32 ;  /* 0x0000005a4820723c */ /* 0x040fe20000041820 */
[----:B------:R-:W5:Y:S04]  /*18300*/  LDL.LU R91, [R1+0x1c] ;  /* 0x00001c00015b7983 */ /* 0x000f680000300800 */
[----:B------:R-:W5:Y:S03]  /*18310*/  LDL.LU R90, [R1+0x24] ;  /* 0x00002400015a7983 */ /* 0x000f660000300800 */
[-C--:B-1----:R-:W-:Y:S01]  /*18320*/  HMMA.16816.F32.BF16 R36, R72, R80.reuse, R36 ;  /* 0x000000504824723c */ /* 0x082fe20000041824 */
[--C-:B--2---:R-:W-:Y:S03]  /*18330*/  FFMA.FTZ R71, R113, c[0x0][0x2d0], -R93.reuse ;  /* 0x0000b40071477a23 */ /* 0x104fe6000001085d */
[----:B------:R-:W-:Y:S01]  /*18340*/  MOV R113, R148 ;  /* 0x0000009400717202 */ /* 0x000fe20000000f00 */
[----:B------:R-:W-:Y:S01]  /*18350*/  FFMA.FTZ R93, R112, c[0x0][0x2d0], -R93 ;  /* 0x0000b400705d7a23 */ /* 0x000fe2000001085d */
[----:B------:R-:W-:Y:S01]  /*18360*/  MOV R148, R146 ;  /* 0x0000009200947202 */ /* 0x000fe20000000f00 */
[----:B------:R-:W-:Y:S01]  /*18370*/  IMAD.MOV.U32 R112, RZ, RZ, R147 ;  /* 0x000000ffff707224 */ /* 0x000fe200078e0093 */
[----:B------:R1:W-:Y:S01]  /*18380*/  MUFU.EX2 R89, R71 ;  /* 0x0000004700597308 */ /* 0x0003e20000000800 */
[----:B------:R-:W2:Y:S01]  /*18390*/  LDSM.16.MT88.4 R144, [R213+0x2900] ;  /* 0x00290000d590783b */ /* 0x000ea20000004200 */
[C---:B------:R-:W-:Y:S02]  /*183a0*/  HMMA.16816.F32.BF16 R40, R76.reuse, R80, R40 ;  /* 0x000000504c28723c */ /* 0x040fe40000041828 */
[----:B------:R-:W-:Y:S02]  /*183b0*/  MOV R241, R113 ;  /* 0x0000007100f17202 */ /* 0x000fe40000000f00 */
[----:B------:R-:W-:Y:S02]  /*183c0*/  MOV R243, R112 ;  /* 0x0000007000f37202 */ /* 0x000fe40000000f00 */
[----:B----4-:R-:W-:Y:S02]  /*183d0*/  F2FP.BF16.PACK_AB R168, R88, R92 ;  /* 0x0000005c58a8723e */ /* 0x010fe400000010ff */
[----:B------:R-:W4:Y:S01]  /*183e0*/  MUFU.EX2 R93, R93 ;  /* 0x0000005d005d7308 */ /* 0x000f220000000800 */
[-C--:B------:R-:W-:Y:S08]  /*183f0*/  HMMA.16816.F32.BF16 R44, R76, R82.reuse, R44 ;  /* 0x000000524c2c723c */ /* 0x080ff0000004182c */
[C---:B------:R-:W-:Y:S01]  /*18400*/  HMMA.16816.F32.BF16 R48, R72.reuse, R82, R48 ;  /* 0x000000524830723c */ /* 0x040fe20000041830 */
[--C-:B-1----:R-:W-:Y:S07]  /*18410*/  FFMA.FTZ R71, R242, c[0x0][0x2d0], -R94.reuse ;  /* 0x0000b400f2477a23 */ /* 0x102fee000001085e */
[-C--:B---3--:R-:W-:Y:S01]  /*18420*/  HMMA.16816.F32.BF16 R52, R72, R84.reuse, R52 ;  /* 0x000000544834723c */ /* 0x088fe20000041834 */
[----:B------:R1:W-:Y:S03]  /*18430*/  MUFU.EX2 R80, R71 ;  /* 0x0000004700507308 */ /* 0x0003e60000000800 */
[----:B----4-:R-:W-:Y:S04]  /*18440*/  F2FP.BF16.PACK_AB R170, R93, R89 ;  /* 0x000000595daa723e */ /* 0x010fe800000010ff */
[C---:B------:R-:W-:Y:S08]  /*18450*/  HMMA.16816.F32.BF16 R56, R76.reuse, R84, R56 ;  /* 0x000000544c38723c */ /* 0x040ff00000041838 */
[-C--:B------:R-:W-:Y:S08]  /*18460*/  HMMA.16816.F32.BF16 R60, R76, R86.reuse, R60 ;  /* 0x000000564c3c723c */ /* 0x080ff0000004183c */
[----:B------:R-:W-:Y:S01]  /*18470*/  HMMA.16816.F32.BF16 R64, R72, R86, R64 ;  /* 0x000000564840723c */ /* 0x000fe20000041840 */
[----:B-1----:R-:W-:Y:S04]  /*18480*/  FFMA.FTZ R71, R236, c[0x0][0x2d0], -R94 ;  /* 0x0000b400ec477a23 */ /* 0x002fe8000001085e */
[----:B------:R1:W-:Y:S03]  /*18490*/  MUFU.EX2 R81, R71 ;  /* 0x0000004700517308 */ /* 0x0003e60000000800 */
[-C--:B--2---:R-:W-:Y:S07]  /*184a0*/  HMMA.16816.F32.BF16 R132, R120, R144.reuse, R4 ;  /* 0x000000907884723c */ /* 0x084fee0000041804 */
[----:B------:R-:W-:Y:S05]  /*184b0*/  FADD.FTZ R4, R243, R69 ;  /* 0x00000045f3047221 */ /* 0x000fea0000010000 */
[----:B------:R-:W-:Y:S02]  /*184c0*/  FADD.FTZ R6, R154, R4 ;  /* 0x000000049a067221 */ /* 0x000fe40000010000 */
[--C-:B-1----:R-:W-:Y:S02]  /*184d0*/  FFMA.FTZ R71, R178, c[0x0][0x2d0], -R94.reuse ;  /* 0x0000b400b2477a23 */ /* 0x102fe4000001085e */
[----:B------:R-:W-:Y:S04]  /*184e0*/  FFMA.FTZ R94, R70, c[0x0][0x2d0], -R94 ;  /* 0x0000b400465e7a23 */ /* 0x000fe8000001085e */
[----:B------:R-:W-:Y:S10]  /*184f0*/  MUFU.EX2 R71, R71 ;  /* 0x0000004700477308 */ /* 0x000ff40000000800 */
[----:B------:R-:W1:Y:S02]  /*18500*/  MUFU.EX2 R94, R94 ;  /* 0x0000005e005e7308 */ /* 0x000e640000000800 */
[----:B-1----:R-:W-:Y:S01]  /*18510*/  F2FP.BF16.PACK_AB R171, R94, R71 ;  /* 0x000000475eab723e */ /* 0x002fe200000010ff */
[----:B-----5:R-:W-:Y:S01]  /*18520*/  FFMA.FTZ R2, R2, R91, R169 ;  /* 0x0000005b02027223 */ /* 0x020fe200000100a9 */
[----:B------:R-:W-:Y:S03]  /*18530*/  F2FP.BF16.PACK_AB R169, R81, R80 ;  /* 0x0000005051a9723e */ /* 0x000fe600000010ff */
[----:B------:R-:W-:Y:S02]  /*18540*/  FADD.FTZ R70, R114, R2 ;  /* 0x0000000272467221 */ /* 0x000fe40000010000 */
[----:B------:R-:W-:Y:S01]  /*18550*/  FADD.FTZ R2, R151, R68 ;  /* 0x0000004497027221 */ /* 0x000fe20000010000 */
[----:B------:R-:W1:Y:S01]  /*18560*/  LDSM.16.MT88.4 R112, [R214+0x2900] ;  /* 0x00290000d670783b */ /* 0x000e620000004200 */
[----:B------:R-:W-:Y:S01]  /*18570*/  FFMA.FTZ R68, R0, R90, R127 ;  /* 0x0000005a00447223 */ /* 0x000fe2000001007f */
[C---:B------:R-:W-:Y:S01]  /*18580*/  HMMA.16816.F32.BF16 R136, R168.reuse, R144, R8 ;  /* 0x00000090a888723c */ /* 0x040fe20000041808 */
[----:B------:R-:W-:Y:S02]  /*18590*/  FADD.FTZ R0, R148, R70 ;  /* 0x0000004694007221 */ /* 0x000fe40000010000 */
[----:B------:R-:W-:Y:S02]  /*185a0*/  FADD.FTZ R2, R241, R2 ;  /* 0x00000002f1027221 */ /* 0x000fe40000010000 */
[----:B------:R-:W-:Y:S02]  /*185b0*/  FADD.FTZ R0, R155, R0 ;  /* 0x000000009b007221 */ /* 0x000fe40000010000 */
[----:B------:R-:W-:Y:S01]  /*185c0*/  FADD.FTZ R8, R128, R68 ;  /* 0x0000004480087221 */ /* 0x000fe20000010000 */
[-C--:B------:R-:W-:Y:S01]  /*185d0*/  HMMA.16816.F32.BF16 R140, R168, R146.reuse, R12 ;  /* 0x00000092a88c723c */ /* 0x080fe2000004180c */
[----:B------:R-:W-:Y:S03]  /*185e0*/  FADD.FTZ R7, R152, R0 ;  /* 0x0000000098077221 */ /* 0x000fe60000010000 */
[----:B------:R-:W-:Y:S01]  /*185f0*/  FADD.FTZ R4, R240, R8 ;  /* 0x00000008f0047221 */ /* 0x000fe20000010000 */
[----:B------:R-:W-:Y:S01]  /*18600*/  MOV R128, R125 ;  /* 0x0000007d00807202 */ /* 0x000fe20000000f00 */
[----:B------:R-:W-:Y:S02]  /*18610*/  FADD.FTZ R5, R153, R2 ;  /* 0x0000000299057221 */ /* 0x000fe40000010000 */
[----:B------:R-:W-:Y:S01]  /*18620*/  FADD.FTZ R2, R234, R6 ;  /* 0x00000006ea027221 */ /* 0x000fe20000010000 */
[C---:B------:R-:W-:Y:S03]  /*18630*/  HMMA.16816.F32.BF16 R144, R120.reuse, R146, R16 ;  /* 0x000000927890723c */ /* 0x040fe60000041810 */
[----:B------:R-:W-:Y:S02]  /*18640*/  FADD.FTZ R7, R159, R7 ;  /* 0x000000079f077221 */ /* 0x000fe40000010000 */
[----:B------:R-:W-:Y:S02]  /*18650*/  FADD.FTZ R4, R158, R4 ;  /* 0x000000049e047221 */ /* 0x000fe40000010000 */
[----:B------:R-:W-:Y:S01]  /*18660*/  FADD.FTZ R0, R210, R5 ;  /* 0x00000005d2007221 */ /* 0x000fe20000010000 */
        /* <DEDUP_REMOVED lines=12> */
[----:B------:R-:W-:Y:S01]  /*18730*/  FADD.FTZ R0, R101, R8 ;  /* 0x0000000865007221 */ /* 0x000fe20000010000 */
[----:B------:R-:W2:Y:S01]  /*18740*/  LDSM.16.MT88.4 R4, [R215+0x2900] ;  /* 0x00290000d704783b */ /* 0x000ea20000004200 */
        /* <DEDUP_REMOVED lines=10> */
[----:B------:R-:W3:Y:S01]  /*187f0*/  LDL R12, [R1+0x34] ;  /* 0x00003400010c7983 */ /* 0x000ee20000100800 */
[----:B------:R-:W-:Y:S02]  /*18800*/  FADD.FTZ R0, R100, R0 ;  /* 0x0000000064007221 */ /* 0x000fe40000010000 */
[----:B------:R-:W-:Y:S01]  /*18810*/  FADD.FTZ R2, R107, R2 ;  /* 0x000000026b027221 */ /* 0x000fe20000010000 */
[-C--:B-1----:R-:W-:Y:S01]  /*18820*/  HMMA.16816.F32.BF16 R100, R120, R112.reuse, R36 ;  /* 0x000000707864723c */ /* 0x082fe20000041824 */
        /* <DEDUP_REMOVED lines=37> */
[----:B------:R-:W-:Y:S02]  /*18a80*/  IMAD.MOV.U32 R127, RZ, RZ, R126 ;  /* 0x000000ffff7f7224 */ /* 0x000fe400078e007e */
        /* <DEDUP_REMOVED lines=19> */
[----:B------:R-:W-:Y:S02]  /*18bc0*/  FADD.FTZ R5, R99, R5 ;  /* 0x0000000563057221 */ /* 0x000fe40000010000 */
        /* <DEDUP_REMOVED lines=9> */
[C---:B---3--:R-:W-:Y:S02]  /*18c60*/  ISETP.GT.AND P0, PT, R230.reuse, R12, PT ;  /* 0x0000000ce600720c */ /* 0x048fe40003f04270 */
[----:B------:R-:W-:Y:S11]  /*18c70*/  IADD3 R230, R230, -0x1, RZ ;  /* 0xffffffffe6e67810 */ /* 0x000ff60007ffe0ff */
[----:B-1----:R-:W-:-:S05]  /*18c80*/  @P0 BRA `(.L_x_1190) ;  /* 0xffffa40000000947 */ /* 0x002fca000383ffff */
.L_x_1173:
        /* <DEDUP_REMOVED lines=24> */
.L_x_1192:
[----:B------:R-:W-:-:S04]  /*18e10*/  MOV R4, c[0x0][0x32c] ;  /* 0x0000cb0000047a02 */ /* 0x000fc80000000f00 */
[----:B------:R-:W-:-:S13]  /*18e20*/  ISETP.NE.AND P0, PT, R4, 0x1, PT ;  /* 0x000000010400780c */ /* 0x000fda0003f05270 */
[----:B------:R-:W-:-:S05]  /*18e30*/  @P0 IMAD.HI.U32 R4, R0, c[0x0][0x330], RZ ;  /* 0x0000cc0000040a27 */ /* 0x000fca00078e00ff */
[----:B------:R-:W-:-:S05]  /*18e40*/  @P0 SHF.R.U32.HI R0, RZ, c[0x0][0x334], R4 ;  /* 0x0000cd00ff000a19 */ /* 0x000fca0000011604 */
.L_x_1193:
[----:B------:R-:W-:-:S05]  /*18e50*/  IMAD R0, R0, c[0x0][0x32c], RZ ;  /* 0x0000cb0000007a24 */ /* 0x000fca00078e02ff */
[----:B------:R-:W-:-:S03]  /*18e60*/  IMNMX R2, R2, R0, !PT ;  /* 0x0000000002027217 */ /* 0x000fc60007800200 */
.L_x_1191:
[----:B------:R-:W2:Y:S01]  /*18e70*/  LDL R4, [R1+0x4] ;  /* 0x0000040001047983 */ /* 0x000ea20000100800 */
[----:B------:R-:W-:-:S05]  /*18e80*/  IADD3 R2, R2, 0x5f, RZ ;  /* 0x0000005f02027810 */ /* 0x000fca0007ffe0ff */
[----:B------:R-:W-:-:S05]  /*18e90*/  IMAD.HI R2, R2, 0x2aaaaaab, RZ ;  /* 0x2aaaaaab02027827 */ /* 0x000fca00078e02ff */
[----:B------:R-:W-:-:S04]  /*18ea0*/  SHF.R.U32.HI R0, RZ, 0x1f, R2 ;  /* 0x0000001fff007819 */ /* 0x000fc80000011602 */
[----:B------:R-:W-:-:S04]  /*18eb0*/  LEA.HI.SX32 R0, R2, R0, 0x1c ;  /* 0x0000000002007211 */ /* 0x000fc800078fe2ff */
[----:B--2---:R-:W-:-:S04]  /*18ec0*/  IMNMX R4, R4, R0, !PT ;  /* 0x0000000004047217 */ /* 0x004fc80007800200 */
[----:B------:R-:W-:Y:S01]  /*18ed0*/  ISETP.GE.AND P0, PT, R230, R4, PT ;  /* 0x00000004e600720c */ /* 0x000fe20003f06270 */
[----:B------:R1:W-:-:S12]  /*18ee0*/  STL [R1], R4 ;  /* 0x0000000401007387 */ /* 0x0003d80000100800 */
[----:B------:R-:W-:Y:S05]  /*18ef0*/  @!P0 BRA `(.L_x_1194) ;  /* 0x0000370000008947 */ /* 0x000fea0003800000 */
[----:B------:R-:W-:Y:S01]  /*18f00*/  MOV R127, R125 ;  /* 0x0000007d007f7202 */ /* 0x000fe20000000f00 */
[----:B------:R-:W-:Y:S01]  /*18f10*/  IMAD.MOV.U32 R131, RZ, RZ, R3 ;  /* 0x000000ffff837224 */ /* 0x000fe200078e0003 */
[----:B------:R-:W-:Y:S01]  /*18f20*/  MOV R0, R126 ;  /* 0x0000007e00007202 */ /* 0x000fe20000000f00 */
[----:B------:R-:W-:Y:S01]  /*18f30*/  IMAD.MOV.U32 R232, RZ, RZ, R230 ;  /* 0x000000ffffe87224 */ /* 0x000fe200078e00e6 */
[----:B------:R-:W-:Y:S02]  /*18f40*/  MOV R130, R124 ;  /* 0x0000007c00827202 */ /* 0x000fe40000000f00 */
.L_x_1195:
[----:B------:R-:W2:Y:S01]  /*18f50*/  LDL R230, [R1+0x4] ;  /* 0x0000040001e67983 */ /* 0x000ea20000100800 */
[----:B------:R-:W-:Y:S04]  /*18f60*/  DEPBAR.LE SB0, 0x0 ;  /* 0x000080000000791a */ /* 0x000fe80000000000 */
[----:B------:R-:W-:Y:S01]  /*18f70*/  BAR.SYNC.DEFER_BLOCKING 0x0 ;  /* 0x0000000000007b1d */ /* 0x000fe20000010000 */
[----:B------:R-:W-:Y:S02]  /*18f80*/  MOV R126, c[0x0][0x208] ;  /* 0x00008200007e7a02 */ /* 0x000fe40000000f00 */
[----:B------:R-:W-:Y:S05]  /*18f90*/  MOV R233, c[0x0][0x1e0] ;  /* 0x0000780000e97a02 */ /* 0x000fea0000000f00 */
[----:B-----5:R-:W-:Y:S08]  /*18fa0*/  LDSM.16.M88.4 R96, [R219+0x6100] ;  /* 0x00610000db60783b */ /* 0x020ff00000000200 */
[----:B------:R-:W3:Y:S06]  /*18fb0*/  LDL.64 R202, [R1+0x50] ;  /* 0x0000500001ca7983 */ /* 0x000eec0000100a00 */
[----:B------:R-:W4:Y:S06]  /*18fc0*/  LDL.64 R200, [R1+0x58] ;  /* 0x0000580001c87983 */ /* 0x000f2c0000100a00 */
[----:B------:R-:W1:Y:S08]  /*18fd0*/  LDSM.16.M88.4 R16, [R212+0x3100] ;  /* 0x00310000d410783b */ /* 0x000e700000000200 */
[----:B------:R-:W1:Y:S08]  /*18fe0*/  LDSM.16.M88.4 R92, [R219+0x8100] ;  /* 0x00810000db5c783b */ /* 0x000e700000000200 */
[----:B------:R-:W1:Y:S08]  /*18ff0*/  LDSM.16.M88.4 R32, [R212+0x3900] ;  /* 0x00390000d420783b */ /* 0x000e700000000200 */
[----:B------:R-:W1:Y:S08]  /*19000*/  LDSM.16.M88.4 R48, [R212+0x4100] ;  /* 0x00410000d430783b */ /* 0x000e700000000200 */
[----:B------:R-:W1:Y:S02]  /*19010*/  LDSM.16.M88.4 R64, [R212+0x4900] ;  /* 0x00490000d440783b */ /* 0x000e640000000200 */
[-C--:B-1----:R-:W-:Y:S06]  /*19020*/  HMMA.16816.F32.BF16 R4, R96, R16.reuse, RZ ;  /* 0x000000106004723c */ /* 0x082fec00000418ff */
[----:B------:R-:W1:Y:S02]  /*19030*/  LDSM.16.M88.4 R80, [R212+0x5100] ;  /* 0x00510000d450783b */ /* 0x000e640000000200 */
[C---:B------:R-:W-:Y:S06]  /*19040*/  HMMA.16816.F32.BF16 R8, R92.reuse, R16, RZ ;  /* 0x000000105c08723c */ /* 0x040fec00000418ff */
[----:B------:R-:W1:Y:S02]  /*19050*/  LDSM.16.M88.4 R172, [R212+0x5900] ;  /* 0x00590000d4ac783b */ /* 0x000e640000000200 */
[-C--:B------:R-:W-:Y:S06]  /*19060*/  HMMA.16816.F32.BF16 R12, R92, R18.reuse, RZ ;  /* 0x000000125c0c723c */ /* 0x080fec00000418ff */
[----:B------:R-:W-:Y:S02]  /*19070*/  LDSM.16.M88.4 R176, [R222+0x6100] ;  /* 0x00610000deb0783b */ /* 0x000fe40000000200 */
[C---:B------:R-:W-:Y:S06]  /*19080*/  HMMA.16816.F32.BF16 R16, R96.reuse, R18, RZ ;  /* 0x000000126010723c */ /* 0x040fec00000418ff */
[----:B------:R-:W1:Y:S02]  /*19090*/  LDSM.16.M88.4 R180, [R223] ;  /* 0x00000000dfb4783b */ /* 0x000e640000000200 */
[-C--:B------:R-:W-:Y:S06]  /*190a0*/  HMMA.16816.F32.BF16 R20, R96, R32.reuse, RZ ;  /* 0x000000206014723c */ /* 0x080fec00000418ff */
[----:B------:R-:W1:Y:S02]  /*190b0*/  LDSM.16.M88.4 R184, [R222+0x8100] ;  /* 0x00810000deb8783b */ /* 0x000e640000000200 */
[C---:B------:R-:W-:Y:S06]  /*190c0*/  HMMA.16816.F32.BF16 R24, R92.reuse, R32, RZ ;  /* 0x000000205c18723c */ /* 0x040fec00000418ff */
[----:B------:R-:W1:Y:S02]  /*190d0*/  LDSM.16.M88.4 R188, [R228] ;  /* 0x00000000e4bc783b */ /* 0x000e640000000200 */
[-C--:B------:R-:W-:Y:S06]  /*190e0*/  HMMA.16816.F32.BF16 R28, R92, R34.reuse, RZ ;  /* 0x000000225c1c723c */ /* 0x080fec00000418ff */
[----:B------:R-:W1:Y:S02]  /*190f0*/  LDSM.16.M88.4 R192, [R227] ;  /* 0x00000000e3c0783b */ /* 0x000e640000000200 */
[C---:B------:R-:W-:Y:S06]  /*19100*/  HMMA.16816.F32.BF16 R32, R96.reuse, R34, RZ ;  /* 0x000000226020723c */ /* 0x040fec00000418ff */
[----:B------:R-:W4:Y:S06]  /*19110*/  LDL.64 R236, [R1+0x40] ;  /* 0x0000400001ec7983 */ /* 0x000f2c0000100a00 */
[----:B------:R-:W4:Y:S01]  /*19120*/  LDL.64 R234, [R1+0x48] ;  /* 0x0000480001ea7983 */ /* 0x000f220000100a00 */
        /* <DEDUP_REMOVED lines=19> */
[-C--:B------:R-:W-:Y:S03]  /*19260*/  HMMA.16816.F32.BF16 R12, R184, R182.reuse, R12 ;  /* 0x000000b6b80c723c */ /* 0x080fe6000004180c */
[----:B--2---:R-:W-:Y:S05]  /*19270*/  ISETP.GT.AND P0, PT, R230, R232, PT ;  /* 0x000000e8e600720c */ /* 0x004fea0003f04270 */
[C---:B------:R-:W-:Y:S01]  /*19280*/  HMMA.16816.F32.BF16 R16, R176.reuse, R182, R16 ;  /* 0x000000b6b010723c */ /* 0x040fe20000041810 */
[----:B------:R-:W2:Y:S07]  /*19290*/  LDSM.16.M88.4 R180, [R225] ;  /* 0x00000000e1b4783b */ /* 0x000eae0000000200 */
[-C--:B------:R-:W-:Y:S04]  /*192a0*/  HMMA.16816.F32.BF16 R20, R176, R188.reuse, R20 ;  /* 0x000000bcb014723c */ /* 0x080fe80000041814 */
[----:B------:R-:W-:Y:S01]  /*192b0*/  @!P0 SHF.R.S32.HI R2, RZ, 0x1f, R232 ;  /* 0x0000001fff028819 */ /* 0x000fe200000114e8 */
[----:B------:R-:W-:Y:S03]  /*192c0*/  @!P0 IMAD.WIDE.U32 R124, R232, c[0x0][0x208], RZ ;  /* 0x00008200e87c8a25 */ /* 0x000fe600078e00ff */
[C---:B------:R-:W-:Y:S04]  /*192d0*/  HMMA.16816.F32.BF16 R24, R184.reuse, R188, R24 ;  /* 0x000000bcb818723c */ /* 0x040fe80000041818 */
[----:B------:R-:W-:Y:S04]  /*192e0*/  @!P0 IMAD R2, R2, c[0x0][0x208], RZ ;  /* 0x0000820002028a24 */ /* 0x000fe800078e02ff */
[-C--:B------:R-:W-:Y:S04]  /*192f0*/  HMMA.16816.F32.BF16 R28, R184, R190.reuse, R28 ;  /* 0x000000beb81c723c */ /* 0x080fe8000004181c */
[----:B------:R-:W-:Y:S04]  /*19300*/  @!P0 IMAD R2, R232, c[0x0][0x20c], R2 ;  /* 0x00008300e8028a24 */ /* 0x000fe800078e0202 */
[C---:B------:R-:W-:Y:S01]  /*19310*/  HMMA.16816.F32.BF16 R32, R176.reuse, R190, R32 ;  /* 0x000000beb020723c */ /* 0x040fe20000041820 */
[----:B------:R-:W2:Y:S03]  /*19320*/  LDSM.16.M88.4 R188, [R224] ;  /* 0x00000000e0bc783b */ /* 0x000ea60000000200 */
[----:B---3--:R-:W-:Y:S02]  /*19330*/  @!P0 MOV R3, R203 ;  /* 0x000000cb00038202 */ /* 0x008fe40000000f00 */
[----:B------:R-:W-:Y:S02]  /*19340*/  @!P0 IADD3 R125, R125, R2, RZ ;  /* 0x000000027d7d8210 */ /* 0x000fe40007ffe0ff */
[-C--:B------:R-:W-:Y:S01]  /*19350*/  HMMA.16816.F32.BF16 R36, R176, R192.reuse, R36 ;  /* 0x000000c0b024723c */ /* 0x080fe20000041824 */
[----:B----4-:R-:W-:Y:S03]  /*19360*/  MOV R201, c[0x0][0x208] ;  /* 0x0000820000c97a02 */ /* 0x010fe60000000f00 */
[----:B------:R-:W-:Y:S02]  /*19370*/  @!P0 MOV R2, R200 ;  /* 0x000000c800028202 */ /* 0x000fe40000000f00 */
[----:B------:R-:W-:Y:S02]  /*19380*/  SHF.L.U32 R201, R201, 0x5, RZ ;  /* 0x00000005c9c97819 */ /* 0x000fe400000006ff */
[C---:B------:R-:W-:Y:S01]  /*19390*/  HMMA.16816.F32.BF16 R40, R184.reuse, R192, R40 ;  /* 0x000000c0b828723c */ /* 0x040fe20000041828 */
[----:B------:R-:W-:Y:S03]  /*193a0*/  MOV R200, 0x5 ;  /* 0x0000000500c87802 */ /* 0x000fe60000000f00 */
[----:B------:R-:W-:Y:S01]  /*193b0*/  @!P0 IMAD.WIDE.U32 R2, R124, 0x60, R2 ;  /* 0x000000607c028825 */ /* 0x000fe200078e0002 */
[----:B------:R-:W-:Y:S03]  /*193c0*/  SHF.L.U64.HI R126, R126, R200, c[0x0][0x20c] ;  /* 0x000083007e7e7619 */ /* 0x000fe600000102c8 */
[-C--:B------:R-:W-:Y:S04]  /*193d0*/  HMMA.16816.F32.BF16 R44, R184, R194.reuse, R44 ;  /* 0x000000c2b82c723c */ /* 0x080fe8000004182c */
[----:B------:R-:W-:Y:S01]  /*193e0*/  @!P0 IMAD R124, R125, 0x60, RZ ;  /* 0x000000607d7c8824 */ /* 0x000fe200078e02ff */
[----:B------:R-:W-:Y:S03]  /*193f0*/  @!P0 LEA R198, P1, R2, c[0x0][0x1f8], 0x1 ;  /* 0x00007e0002c68a11 */ /* 0x000fe600078208ff */
[C---:B------:R-:W-:Y:S04]  /*19400*/  HMMA.16816.F32.BF16 R48, R176.reuse, R194, R48 ;  /* 0x000000c2b030723c */ /* 0x040fe80000041830 */
[----:B------:R-:W-:Y:S02]  /*19410*/  @!P0 IADD3 R3, R3, R124, RZ ;  /* 0x0000007c03038210 */ /* 0x000fe40007ffe0ff */
[-C--:B------:R-:W-:Y:S02]  /*19420*/  @!P0 IADD3 R196, P2, R198, R201.reuse, RZ ;  /* 0x000000c9c6c48210 */ /* 0x080fe40007f5e0ff */
[-C--:B-1----:R-:W-:Y:S04]  /*19430*/  HMMA.16816.F32.BF16 R52, R176, R172.reuse, R52 ;  /* 0x000000acb034723c */ /* 0x082fe80000041834 */
[----:B------:R-:W-:Y:S02]  /*19440*/  @!P0 LEA.HI.X R199, R2, c[0x0][0x1fc], R3, 0x1, P1 ;  /* 0x00007f0002c78a11 */ /* 0x000fe400008f0c03 */
[-C--:B------:R-:W-:Y:S02]  /*19450*/  @!P0 IADD3 R128, P1, R196, R201.reuse, RZ ;  /* 0x000000c9c4808210 */ /* 0x080fe40007f3e0ff */
[C---:B------:R-:W-:Y:S01]  /*19460*/  HMMA.16816.F32.BF16 R56, R184.reuse, R172, R56 ;  /* 0x000000acb838723c */ /* 0x040fe20000041838 */
[----:B------:R-:W-:Y:S01]  /*19470*/  @!PT LDS RZ, [RZ] ;  /* 0x00000000fffff984 */ /* 0x000fe20000000800 */
[----:B------:R-:W-:Y:S01]  /*19480*/  @!PT LDS RZ, [RZ] ;  /* 0x00000000fffff984 */ /* 0x000fe20000000800 */
[----:B------:R-:W-:Y:S01]  /*19490*/  @!PT LDS RZ, [RZ] ;  /* 0x00000000fffff984 */ /* 0x000fe20000000800 */
[----:B------:R1:W-:Y:S03]  /*194a0*/  @!P0 LDGSTS.E.BYPASS.LTC128B.128 [R231+0x100], [R198.64], !P5 ;  /* 0x00100000c6e78fae */ /* 0x0003e6000e901d48 */
[-C--:B------:R-:W-:Y:S02]  /*194b0*/  @!P0 IADD3.X R197, R199, R126.reuse, RZ, P2, !PT ;  /* 0x0000007ec7c58210 */ /* 0x080fe400017fe4ff */
[-C--:B------:R-:W-:Y:S02]  /*194c0*/  @!P0 IADD3 R124, P3, R128, R201.reuse, RZ ;  /* 0x000000c9807c8210 */ /* 0x080fe40007f7e0ff */
[-C--:B------:R-:W-:Y:S01]  /*194d0*/  HMMA.16816.F32.BF16 R60, R184, R174.reuse, R60 ;  /* 0x000000aeb83c723c */ /* 0x080fe2000004183c */
[----:B------:R1:W-:Y:S03]  /*194e0*/  @!P0 LDGSTS.E.BYPASS.LTC128B.128 [R231+0x900], [R196.64], !P5 ;  /* 0x00900000c4e78fae */ /* 0x0003e6000e901d48 */
[-C--:B------:R-:W-:Y:S02]  /*194f0*/  @!P0 IADD3.X R129, R197, R126.reuse, RZ, P1, !PT ;  /* 0x0000007ec5818210 */ /* 0x080fe40000ffe4ff */
[-C--:B------:R-:W-:Y:S02]  /*19500*/  @!P0 IADD3 R2, P2, R124, R201.reuse, RZ ;  /* 0x000000c97c028210 */ /* 0x080fe40007f5e0ff */
[C---:B------:R-:W-:Y:S01]  /*19510*/  HMMA.16816.F32.BF16 R64, R176.reuse, R174, R64 ;  /* 0x000000aeb040723c */ /* 0x040fe20000041840 */
[----:B------:R3:W-:Y:S03]  /*19520*/  @!P0 LDGSTS.E.BYPASS.LTC128B.128 [R231+0x1100], [R128.64], !P5 ;  /* 0x0110000080e78fae */ /* 0x0007e6000e901d48 */
[-C--:B------:R-:W-:Y:S02]  /*19530*/  @!P0 IADD3.X R125, R129, R126.reuse, RZ, P3, !PT ;  /* 0x0000007e817d8210 */ /* 0x080fe40001ffe4ff */
[----:B------:R-:W-:Y:S02]  /*19540*/  @!P0 IADD3 R192, P1, R2, R201, RZ ;  /* 0x000000c902c08210 */ /* 0x000fe40007f3e0ff */
[-C--:B--2---:R-:W-:Y:S01]  /*19550*/  HMMA.16816.F32.BF16 R68, R176, R180.reuse, R68 ;  /* 0x000000b4b044723c */ /* 0x084fe20000041844 */
[----:B------:R2:W-:Y:S03]  /*19560*/  @!P0 LDGSTS.E.BYPASS.LTC128B.128 [R231+0x1900], [R124.64], !P5 ;  /* 0x019000007ce78fae */ /* 0x0005e6000e901d48 */
[-C--:B------:R-:W-:Y:S04]  /*19570*/  @!P0 IADD3.X R3, R125, R126.reuse, RZ, P2, !PT ;  /* 0x0000007e7d038210 */ /* 0x080fe800017fe4ff */
[C---:B------:R-:W-:Y:S01]  /*19580*/  HMMA.16816.F32.BF16 R72, R184.reuse, R180, R72 ;  /* 0x000000b4b848723c */ /* 0x040fe20000041848 */
[----:B------:R4:W-:Y:S03]  /*19590*/  @!P0 LDGSTS.E.BYPASS.LTC128B.128 [R231+0x2100], [R2.64], !P5 ;  /* 0x0210000002e78fae */ /* 0x0009e6000e901d48 */
[----:B------:R-:W-:Y:S04]  /*195a0*/  @!P0 IADD3.X R193, R3, R126, RZ, P1, !PT ;  /* 0x0000007e03c18210 */ /* 0x000fe80000ffe4ff */
[-C--:B------:R-:W-:Y:S01]  /*195b0*/  HMMA.16816.F32.BF16 R76, R184, R182.reuse, R76 ;  /* 0x000000b6b84c723c */ /* 0x080fe2000004184c */
[----:B------:R2:W-:Y:S02]  /*195c0*/  @!P0 LDGSTS.E.BYPASS.LTC128B.128 [R231+0x2900], [R192.64], !P5 ;  /* 0x02900000c0e78fae */ /* 0x0005e4000e901d48 */
[C---:B------:R-:W-:Y:S02]  /*195d0*/  ISETP.GT.AND P0, PT, R232.reuse, R230, PT ;  /* 0x000000e6e800720c */ /* 0x040fe40003f04270 */
[----:B------:R-:W-:Y:S03]  /*195e0*/  IADD3 R230, R232, -0x1, RZ ;  /* 0xffffffffe8e67810 */ /* 0x000fe60007ffe0ff */
[C---:B------:R-:W-:Y:S01]  /*195f0*/  HMMA.16816.F32.BF16 R80, R176.reuse, R182, R80 ;  /* 0x000000b6b050723c */ /* 0x040fe20000041850 */
[----:B-1----:R-:W-:Y:S07]  /*19600*/  LDSM.16.M88.4 R196, [R218+0x3100] ;  /* 0x00310000dac4783b */ /* 0x002fee0000000200 */
[-C--:B------:R-:W-:Y:S01]  /*19610*/  HMMA.16816.F32.BF16 R84, R176, R188.reuse, R84 ;  /* 0x000000bcb054723c */ /* 0x080fe20000041854 */
[----:B------:R-:W-:Y:S07]  /*19620*/  LDSM.16.M88.4 R200, [R220+0x8100] ;  /* 0x00810000dcc8783b */ /* 0x000fee0000000200 */
[C---:B------:R-:W-:Y:S01]  /*19630*/  HMMA.16816.F32.BF16 R88, R184.reuse, R188, R88 ;  /* 0x000000bcb858723c */ /* 0x040fe20000041858 */
[----:B------:R-:W0:Y:S07]  /*19640*/  LDGDEPBAR ;  /* 0x00000000000079af */ /* 0x000e2e0000000000 */
[-C--:B------:R-:W-:Y:S01]  /*19650*/  HMMA.16816.F32.BF16 R92, R184, R190.reuse, R92 ;  /* 0x000000beb85c723c */ /* 0x080fe2000004185c */
[----:B--2---:R-:W1:Y:S07]  /*19660*/  LDSM.16.M88.4 R192, [R220+0x6100] ;  /* 0x00610000dcc0783b */ /* 0x004e6e0000000200 */
[----:B------:R-:W-:Y:S01]  /*19670*/  HMMA.16816.F32.BF16 R96, R176, R190, R96 ;  /* 0x000000beb060723c */ /* 0x000fe20000041860 */
[----:B------:R-:W2:Y:S08]  /*19680*/  LDSM.16.M88.4 R204, [R218+0x3900] ;  /* 0x00390000dacc783b */ /* 0x000eb00000000200 */
[----:B------:R-:W2:Y:S08]  /*19690*/  LDSM.16.M88.4 R208, [R218+0x4100] ;  /* 0x00410000dad0783b */ /* 0x000eb00000000200 */
[----:B------:R-:W2:Y:S08]  /*196a0*/  LDSM.16.M88.4 R172, [R218+0x4900] ;  /* 0x00490000daac783b */ /* 0x000eb00000000200 */
[----:B------:R-:W2:Y:S01]  /*196b0*/  LDSM.16.M88.4 R176, [R218+0x5100] ;  /* 0x00510000dab0783b */ /* 0x000ea20000000200 */
[-C--:B-1----:R-:W-:Y:S07]  /*196c0*/  HMMA.16816.F32.BF16 R4, R192, R196.reuse, R4 ;  /* 0x000000c4c004723c */ /* 0x082fee0000041804 */
[----:B------:R-:W1:Y:S01]  /*196d0*/  LDSM.16.M88.4 R180, [R218+0x5900] ;  /* 0x00590000dab4783b */ /* 0x000e620000000200 */
[C---:B------:R-:W-:Y:S07]  /*196e0*/  HMMA.16816.F32.BF16 R8, R200.reuse, R196, R8 ;  /* 0x000000c4c808723c */ /* 0x040fee0000041808 */
[----:B------:R-:W-:Y:S01]  /*196f0*/  LDSM.16.M88.4 R184, [R221+0x6100] ;  /* 0x00610000ddb8783b */ /* 0x000fe20000000200 */
[-C--:B------:R-:W-:Y:S07]  /*19700*/  HMMA.16816.F32.BF16 R12, R200, R198.reuse, R12 ;  /* 0x000000c6c80c723c */ /* 0x080fee000004180c */
[----:B------:R-:W1:Y:S01]  /*19710*/  LDSM.16.M88.4 R188, [R217] ;  /* 0x00000000d9bc783b */ /* 0x000e620000000200 */
[C---:B------:R-:W-:Y:S07]  /*19720*/  HMMA.16816.F32.BF16 R16, R192.reuse, R198, R16 ;  /* 0x000000c6c010723c */ /* 0x040fee0000041810 */
[----:B------:R-:W-:Y:S01]  /*19730*/  LDSM.16.M88.4 R196, [R217+0x800] ;  /* 0x00080000d9c4783b */ /* 0x000fe20000000200 */
[-C--:B--2---:R-:W-:Y:S08]  /*19740*/  HMMA.16816.F32.BF16 R20, R192, R204.reuse, R20 ;  /* 0x000000ccc014723c */ /* 0x084ff00000041814 */
        /* <DEDUP_REMOVED lines=22> */
[----:B------:R-:W-:Y:S01]  /*198b0*/  HMMA.16816.F32.BF16 R96, R192, R182, R96 ;  /* 0x000000b6c060723c */ /* 0x000fe20000041860 */
[----:B------:R-:W1:Y:S01]  /*198c0*/  LDSM.16.M88.4 R180, [R217+0x2800] ;  /* 0x00280000d9b4783b */ /* 0x000e620000000200 */
[----:B------:R-:W-:Y:S06]  /*198d0*/  DEPBAR.LE SB0, 0x0 ;  /* 0x000080000000791a */ /* 0x000fec0000000000 */
[-C--:B------:R-:W-:Y:S01]  /*198e0*/  HMMA.16816.F32.BF16 R4, R184, R188.reuse, R4 ;  /* 0x000000bcb804723c */ /* 0x080fe20000041804 */
[----:B------:R-:W-:Y:S07]  /*198f0*/  BAR.SYNC.DEFER_BLOCKING 0x0 ;  /* 0x0000000000007b1d */ /* 0x000fee0000010000 */
[C---:B--2---:R-:W-:Y:S08]  /*19900*/  HMMA.16816.F32.BF16 R8, R172.reuse, R188, R8 ;  /* 0x000000bcac08723c */ /* 0x044ff00000041808 */
[-C--:B------:R-:W-:Y:S08]  /*19910*/  HMMA.16816.F32.BF16 R12, R172, R190.reuse, R12 ;  /* 0x000000beac0c723c */ /* 0x080ff0000004180c */
[C---:B------:R-:W-:Y:S04]  /*19920*/  HMMA.16816.F32.BF16 R16, R184.reuse, R190, R16 ;  /* 0x000000beb810723c */ /* 0x040fe80000041810 */
[----:B----4-:R-:W-:Y:S02]  /*19930*/  FMNMX.FTZ R2, R4, R0, !PT ;  /* 0x0000000004027209 */ /* 0x010fe40007810000 */
        /* <DEDUP_REMOVED lines=80> */
[----:B---3--:R-:W1:Y:S01]  /*19e40*/  SHFL.BFLY PT, R129, R126, 0x2, 0x1f ;  /* 0x0c401f007e817f89 */ /* 0x008e6200000e0000 */
        /* <DEDUP_REMOVED lines=30> */
[----:B------:R-:W-:Y:S02]  /*1a030*/  FMNMX.FTZ R124, R47, R124, !PT ;  /* 0x0000007c2f7c7209 */ /* 0x000fe40007810000 */
[----:B--2---:R-:W-:Y:S02]  /*1a040*/  FMNMX.FTZ R3, R3, R125, !PT ;  /* 0x0000007d03037209 */ /* 0x004fe40007810000 */
[----:B------:R-:W-:Y:S03]  /*1a050*/  FMNMX.FTZ R124, R58, R124, !PT ;  /* 0x0000007c3a7c7209 */ /* 0x000fe60007810000 */
[----:B------:R-:W1:Y:S01]  /*1a060*/  SHFL.BFLY PT, R172, R3, 0x1, 0x1f ;  /* 0x0c201f0003ac7f89 */ /* 0x000e6200000e0000 */
[----:B------:R-:W-:Y:S02]  /*1a070*/  FMNMX.FTZ R124, R59, R124, !PT ;  /* 0x0000007c3b7c7209 */ /* 0x000fe40007810000 */
[----:B---3--:R-:W-:Y:S01]  /*1a080*/  FMNMX.FTZ R125, R2, R128, !PT ;  /* 0x00000080027d7209 */ /* 0x008fe20007810000 */
[----:B------:R-:W-:Y:S01]  /*1a090*/  FMUL.FTZ R2, R0, c[0x0][0x2d0] ;  /* 0x0000b40000027a20 */ /* 0x000fe20000410000 */
[----:B------:R-:W-:Y:S03]  /*1a0a0*/  FMNMX.FTZ R124, R62, R124, !PT ;  /* 0x0000007c3e7c7209 */ /* 0x000fe60007810000 */
[----:B------:R2:W3:Y:S01]  /*1a0b0*/  MUFU.EX2 R129, R2 ;  /* 0x0000000200817308 */ /* 0x0004e20000000800 */
[----:B------:R-:W-:Y:S01]  /*1a0c0*/  FMNMX.FTZ R124, R63, R124, !PT ;  /* 0x0000007c3f7c7209 */ /* 0x000fe20007810000 */
[----:B------:R-:W-:Y:S03]  /*1a0d0*/  FMUL.FTZ R176, R125, c[0x0][0x2d0] ;  /* 0x0000b4007db07a20 */ /* 0x000fe60000410000 */
[----:B------:R-:W-:Y:S01]  /*1a0e0*/  FMNMX.FTZ R124, R74, R124, !PT ;  /* 0x0000007c4a7c7209 */ /* 0x000fe20007810000 */
[--C-:B------:R-:W-:Y:S02]  /*1a0f0*/  FFMA.FTZ R6, R6, c[0x0][0x2d0], -R176.reuse ;  /* 0x0000b40006067a23 */ /* 0x100fe400000108b0 */
[--C-:B------:R-:W-:Y:S01]  /*1a100*/  FFMA.FTZ R22, R22, c[0x0][0x2d0], -R176.reuse ;  /* 0x0000b40016167a23 */ /* 0x100fe200000108b0 */
[----:B------:R-:W-:Y:S01]  /*1a110*/  FMNMX.FTZ R124, R75, R124, !PT ;  /* 0x0000007c4b7c7209 */ /* 0x000fe20007810000 */
[----:B------:R4:W-:Y:S01]  /*1a120*/  MUFU.EX2 R242, R6 ;  /* 0x0000000600f27308 */ /* 0x0009e20000000800 */
[--C-:B------:R-:W-:Y:S02]  /*1a130*/  FFMA.FTZ R7, R7, c[0x0][0x2d0], -R176.reuse ;  /* 0x0000b40007077a23 */ /* 0x100fe400000108b0 */
        /* <DEDUP_REMOVED lines=8> */
[----:B--2---:R-:W-:Y:S01]  /*1a1c0*/  FADD.FTZ R2, -R125, R127 ;  /* 0x0000007f7d027221 */ /* 0x004fe20000010100 */
[----:B------:R-:W-:Y:S01]  /*1a1d0*/  FMNMX.FTZ R0, R91, R124, !PT ;  /* 0x0000007c5b007209 */ /* 0x000fe20007810000 */
[--C-:B------:R-:W-:Y:S01]  /*1a1e0*/  FFMA.FTZ R19, R19, c[0x0][0x2d0], -R176.reuse ;  /* 0x0000b40013137a23 */ /* 0x100fe200000108b0 */
[----:B-1----:R-:W-:Y:S01]  /*1a1f0*/  FMNMX.FTZ R124, R3, R172, !PT ;  /* 0x000000ac037c7209 */ /* 0x002fe20007810000 */
[----:B------:R-:W-:Y:S01]  /*1a200*/  FMUL.FTZ R2, R2, c[0x0][0x2d0] ;  /* 0x0000b40002027a20 */ /* 0x000fe20000410000 */
[----:B------:R-:W-:Y:S01]  /*1a210*/  FMNMX.FTZ R0, R94, R0, !PT ;  /* 0x000000005e007209 */ /* 0x000fe20007810000 */
[----:B------:R-:W-:Y:S01]  /*1a220*/  MUFU.EX2 R236, R23 ;  /* 0x0000001700ec7308 */ /* 0x000fe20000000800 */
[--C-:B------:R-:W-:Y:S02]  /*1a230*/  FFMA.FTZ R34, R34, c[0x0][0x2d0], -R176.reuse ;  /* 0x0000b40022227a23 */ /* 0x100fe400000108b0 */
[----:B------:R-:W-:Y:S01]  /*1a240*/  FFMA.FTZ R35, R35, c[0x0][0x2d0], -R176 ;  /* 0x0000b40023237a23 */ /* 0x000fe200000108b0 */
[----:B------:R-:W-:Y:S01]  /*1a250*/  FMNMX.FTZ R0, R95, R0, !PT ;  /* 0x000000005f007209 */ /* 0x000fe20007810000 */
[C---:B---3--:R-:W-:Y:S01]  /*1a260*/  FMUL.FTZ R100, R129.reuse, R100 ;  /* 0x0000006481647220 */ /* 0x048fe20000410000 */
[----:B----4-:R-:W-:Y:S01]  /*1a270*/  @P0 SHF.R.S32.HI R6, RZ, 0x1f, R230 ;  /* 0x0000001fff060819 */ /* 0x010fe200000114e6 */
[C---:B------:R-:W-:Y:S02]  /*1a280*/  FMUL.FTZ R101, R129.reuse, R101 ;  /* 0x0000006581657220 */ /* 0x040fe40000410000 */
[C---:B------:R-:W-:Y:S01]  /*1a290*/  FMUL.FTZ R112, R129.reuse, R112 ;  /* 0x0000007081707220 */ /* 0x040fe20000410000 */
[----:B------:R1:W2:Y:S01]  /*1a2a0*/  MUFU.EX2 R128, R2 ;  /* 0x0000000200807308 */ /* 0x0002a20000000800 */
[----:B------:R-:W3:Y:S01]  /*1a2b0*/  SHFL.BFLY PT, R3, R0, 0x2, 0x1f ;  /* 0x0c401f0000037f89 */ /* 0x000ee200000e0000 */
[----:B------:R-:W-:Y:S01]  /*1a2c0*/  @P0 IMAD R6, R6, c[0x0][0x1e0], RZ ;  /* 0x0000780006060a24 */ /* 0x000fe200078e02ff */
[----:B------:R-:W-:Y:S01]  /*1a2d0*/  @P0 MOV R7, R237 ;  /* 0x000000ed00070202 */ /* 0x000fe20000000f00 */
[C---:B------:R-:W-:Y:S02]  /*1a2e0*/  FMUL.FTZ R113, R129.reuse, R113 ;  /* 0x0000007181717220 */ /* 0x040fe40000410000 */
[----:B------:R-:W-:Y:S02]  /*1a2f0*/  @P0 IMAD R6, R230, c[0x0][0x1e4], R6 ;  /* 0x00007900e6060a24 */ /* 0x000fe400078e0206 */
[C---:B------:R-:W-:Y:S02]  /*1a300*/  FMUL.FTZ R120, R129.reuse, R120 ;  /* 0x0000007881787220 */ /* 0x040fe40000410000 */
[----:B------:R-:W-:Y:S01]  /*1a310*/  MUFU.EX2 R237, R22 ;  /* 0x0000001600ed7308 */ /* 0x000fe20000000800 */
[----:B------:R-:W-:Y:S02]  /*1a320*/  FMUL.FTZ R121, R129, R121 ;  /* 0x0000007981797220 */ /* 0x000fe40000410000 */
[--C-:B------:R-:W-:Y:S02]  /*1a330*/  FFMA.FTZ R54, R54, c[0x0][0x2d0], -R176.reuse ;  /* 0x0000b40036367a23 */ /* 0x100fe400000108b0 */
[--C-:B------:R-:W-:Y:S02]  /*1a340*/  FFMA.FTZ R55, R55, c[0x0][0x2d0], -R176.reuse ;  /* 0x0000b40037377a23 */ /* 0x100fe400000108b0 */
[--C-:B------:R-:W-:Y:S02]  /*1a350*/  FFMA.FTZ R38, R38, c[0x0][0x2d0], -R176.reuse ;  /* 0x0000b40026267a23 */ /* 0x100fe400000108b0 */
[--C-:B------:R-:W-:Y:S01]  /*1a360*/  FFMA.FTZ R39, R39, c[0x0][0x2d0], -R176.reuse ;  /* 0x0000b40027277a23 */ /* 0x100fe200000108b0 */
[----:B------:R2:W-:Y:S01]  /*1a370*/  MUFU.EX2 R250, R18 ;  /* 0x0000001200fa7308 */ /* 0x0005e20000000800 */
[--C-:B------:R-:W-:Y:S02]  /*1a380*/  FFMA.FTZ R50, R50, c[0x0][0x2d0], -R176.reuse ;  /* 0x0000b40032327a23 */ /* 0x100fe400000108b0 */
[----:B------:R-:W-:Y:S02]  /*1a390*/  FFMA.FTZ R51, R51, c[0x0][0x2d0], -R176 ;  /* 0x0000b40033337a23 */ /* 0x000fe400000108b0 */
[----:B-1----:R-:W-:Y:S01]  /*1a3a0*/  FADD.FTZ R2, -R124, R130 ;  /* 0x000000827c027221 */ /* 0x002fe20000010100 */
[----:B---3--:R-:W-:Y:S01]  /*1a3b0*/  FMNMX.FTZ R0, R0, R3, !PT ;  /* 0x0000000300007209 */ /* 0x008fe20007810000 */
[----:B------:R-:W-:Y:S02]  /*1a3c0*/  FMUL.FTZ R130, R126, c[0x0][0x2d0] ;  /* 0x0000b4007e827a20 */ /* 0x000fe40000410000 */
[----:B------:R-:W-:Y:S01]  /*1a3d0*/  FMUL.FTZ R2, R2, c[0x0][0x2d0] ;  /* 0x0000b40002027a20 */ /* 0x000fe20000410000 */
[----:B------:R1:W-:Y:S01]  /*1a3e0*/  MUFU.EX2 R252, R19 ;  /* 0x0000001300fc7308 */ /* 0x0003e20000000800 */
[--C-:B------:R-:W-:Y:S02]  /*1a3f0*/  FFMA.FTZ R20, R20, c[0x0][0x2d0], -R130.reuse ;  /* 0x0000b40014147a23 */ /* 0x100fe40000010882 */
[--C-:B------:R-:W-:Y:S02]  /*1a400*/  FFMA.FTZ R21, R21, c[0x0][0x2d0], -R130.reuse ;  /* 0x0000b40015157a23 */ /* 0x100fe40000010882 */
[--C-:B------:R-:W-:Y:S02]  /*1a410*/  FFMA.FTZ R64, R64, c[0x0][0x2d0], -R130.reuse ;  /* 0x0000b40040407a23 */ /* 0x100fe40000010882 */
[--C-:B------:R-:W-:Y:S02]  /*1a420*/  FFMA.FTZ R65, R65, c[0x0][0x2d0], -R130.reuse ;  /* 0x0000b40041417a23 */ /* 0x100fe40000010882 */
[--C-:B------:R-:W-:Y:S01]  /*1a430*/  FFMA.FTZ R16, R16, c[0x0][0x2d0], -R130.reuse ;  /* 0x0000b40010107a23 */ /* 0x100fe20000010882 */
[----:B------:R3:W4:Y:S01]  /*1a440*/  MUFU.EX2 R127, R2 ;  /* 0x00000002007f7308 */ /* 0x0007220000000800 */
[--C-:B------:R-:W-:Y:S02]  /*1a450*/  FFMA.FTZ R4, R4, c[0x0][0x2d0], -R130.reuse ;  /* 0x0000b40004047a23 */ /* 0x100fe40000010882 */
[--C-:B------:R-:W-:Y:S02]  /*1a460*/  FFMA.FTZ R5, R5, c[0x0][0x2d0], -R130.reuse ;  /* 0x0000b40005057a23 */ /* 0x100fe40000010882 */
[----:B--2---:R-:W-:Y:S02]  /*1a470*/  FMUL.FTZ R18, R128, R146 ;  /* 0x0000009280127220 */ /* 0x004fe40000410000 */
[--C-:B------:R-:W-:Y:S02]  /*1a480*/  FFMA.FTZ R17, R17, c[0x0][0x2d0], -R130.reuse ;  /* 0x0000b40011117a23 */ /* 0x100fe40000010882 */
[--C-:B------:R-:W-:Y:S01]  /*1a490*/  FFMA.FTZ R32, R32, c[0x0][0x2d0], -R130.reuse ;  /* 0x0000b40020207a23 */ /* 0x100fe20000010882 */
[----:B------:R-:W-:Y:S01]  /*1a4a0*/  MUFU.EX2 R247, R4 ;  /* 0x0000000400f77308 */ /* 0x000fe20000000800 */
[--C-:B------:R-:W-:Y:S02]  /*1a4b0*/  FFMA.FTZ R33, R33, c[0x0][0x2d0], -R130.reuse ;  /* 0x0000b40021217a23 */ /* 0x100fe40000010882 */
[C---:B------:R-:W-:Y:S02]  /*1a4c0*/  FMUL.FTZ R102, R128.reuse, R102 ;  /* 0x0000006680667220 */ /* 0x040fe40000410000 */
[C---:B-1----:R-:W-:Y:S02]  /*1a4d0*/  FMUL.FTZ R19, R128.reuse, R147 ;  /* 0x0000009380137220 */ /* 0x042fe40000410000 */
[C---:B------:R-:W-:Y:S02]  /*1a4e0*/  FMUL.FTZ R103, R128.reuse, R103 ;  /* 0x0000006780677220 */ /* 0x040fe40000410000 */
[C---:B------:R-:W-:Y:S01]  /*1a4f0*/  FMUL.FTZ R114, R128.reuse, R114 ;  /* 0x0000007280727220 */ /* 0x040fe20000410000 */
[----:B------:R-:W-:Y:S01]  /*1a500*/  MUFU.EX2 R244, R20 ;  /* 0x0000001400f47308 */ /* 0x000fe20000000800 */
[C---:B------:R-:W-:Y:S02]  /*1a510*/  FMUL.FTZ R115, R128.reuse, R115 ;  /* 0x0000007380737220 */ /* 0x040fe40000410000 */
[C---:B------:R-:W-:Y:S01]  /*1a520*/  FMUL.FTZ R122, R128.reuse, R122 ;  /* 0x0000007a807a7220 */ /* 0x040fe20000410000 */
[----:B---3--:R-:W1:Y:S01]  /*1a530*/  SHFL.BFLY PT, R2, R0, 0x1, 0x1f ;  /* 0x0c201f0000027f89 */ /* 0x008e6200000e0000 */
[C---:B----4-:R-:W-:Y:S02]  /*1a540*/  FMUL.FTZ R104, R127.reuse, R104 ;  /* 0x000000687f687220 */ /* 0x050fe40000410000 */
[C---:B------:R-:W-:Y:S02]  /*1a550*/  FMUL.FTZ R105, R127.reuse, R105 ;  /* 0x000000697f697220 */ /* 0x040fe40000410000 */
[C---:B------:R-:W-:Y:S01]  /*1a560*/  FMUL.FTZ R108, R127.reuse, R108 ;  /* 0x0000006c7f6c7220 */ /* 0x040fe20000410000 */
[----:B------:R-:W-:Y:S01]  /*1a570*/  MUFU.EX2 R249, R5 ;  /* 0x0000000500f97308 */ /* 0x000fe20000000800 */
[C---:B------:R-:W-:Y:S02]  /*1a580*/  FMUL.FTZ R109, R127.reuse, R109 ;  /* 0x0000006d7f6d7220 */ /* 0x040fe40000410000 */
[C---:B------:R-:W-:Y:S02]  /*1a590*/  FMUL.FTZ R116, R127.reuse, R116 ;  /* 0x000000747f747220 */ /* 0x040fe40000410000 */
[----:B------:R-:W-:Y:S02]  /*1a5a0*/  FMUL.FTZ R117, R127, R117 ;  /* 0x000000757f757220 */ /* 0x000fe40000410000 */
[----:B------:R-:W-:Y:S02]  /*1a5b0*/  FMUL.FTZ R123, R128, R123 ;  /* 0x0000007b807b7220 */ /* 0x000fe40000410000 */
[--C-:B------:R-:W-:Y:S01]  /*1a5c0*/  FFMA.FTZ R52, R52, c[0x0][0x2d0], -R130.reuse ;  /* 0x0000b40034347a23 */ /* 0x100fe20000010882 */
[----:B------:R-:W-:Y:S01]  /*1a5d0*/  MUFU.EX2 R243, R21 ;  /* 0x0000001500f37308 */ /* 0x000fe20000000800 */
[--C-:B------:R-:W-:Y:S02]  /*1a5e0*/  FFMA.FTZ R53, R53, c[0x0][0x2d0], -R130.reuse ;  /* 0x0000b40035357a23 */ /* 0x100fe40000010882 */
[--C-:B------:R-:W-:Y:S02]  /*1a5f0*/  FFMA.FTZ R36, R36, c[0x0][0x2d0], -R130.reuse ;  /* 0x0000b40024247a23 */ /* 0x100fe40000010882 */
[--C-:B------:R-:W-:Y:S02]  /*1a600*/  FFMA.FTZ R37, R37, c[0x0][0x2d0], -R130.reuse ;  /* 0x0000b40025257a23 */ /* 0x100fe40000010882 */
[--C-:B------:R-:W-:Y:S01]  /*1a610*/  FFMA.FTZ R48, R48, c[0x0][0x2d0], -R130.reuse ;  /* 0x0000b40030307a23 */ /* 0x100fe20000010882 */
[----:B-1----:R-:W-:Y:S01]  /*1a620*/  FMNMX.FTZ R3, R0, R2, !PT ;  /* 0x0000000200037209 */ /* 0x002fe20007810000 */
[--C-:B------:R-:W-:Y:S01]  /*1a630*/  FFMA.FTZ R49, R49, c[0x0][0x2d0], -R130.reuse ;  /* 0x0000b40031317a23 */ /* 0x100fe20000010882 */
[----:B------:R1:W-:Y:S01]  /*1a640*/  MUFU.EX2 R251, R16 ;  /* 0x0000001000fb7308 */ /* 0x0003e20000000800 */
[----:B------:R-:W-:Y:S02]  /*1a650*/  FFMA.FTZ R97, R97, c[0x0][0x2d0], -R130 ;  /* 0x0000b40061617a23 */ /* 0x000fe40000010882 */
[C---:B------:R-:W-:Y:S02]  /*1a660*/  FADD.FTZ R0, -R3.reuse, R131 ;  /* 0x0000008303007221 */ /* 0x040fe40000010100 */
[----:B------:R-:W-:Y:S02]  /*1a670*/  FMUL.FTZ R131, R124, c[0x0][0x2d0] ;  /* 0x0000b4007c837a20 */ /* 0x000fe40000410000 */
[----:B------:R-:W-:Y:S02]  /*1a680*/  FMUL.FTZ R2, R3, c[0x0][0x2d0] ;  /* 0x0000b40003027a20 */ /* 0x000fe40000410000 */
        /* <DEDUP_REMOVED lines=16> */
[----:B--2---:R-:W-:Y:S02]  /*1a790*/  FMUL.FTZ R17, R129, R145 ;  /* 0x0000009181117220 */ /* 0x004fe40000410000 */
[--C-:B------:R-:W-:Y:S02]  /*1a7a0*/  FFMA.FTZ R57, R57, c[0x0][0x2d0], -R131.reuse ;  /* 0x0000b40039397a23 */ /* 0x100fe40000010883 */
[--C-:B------:R-:W-:Y:S01]  /*1a7b0*/  FFMA.FTZ R58, R58, c[0x0][0x2d0], -R2.reuse ;  /* 0x0000b4003a3a7a23 */ /* 0x100fe20000010802 */
[----:B------:R2:W-:Y:S01]  /*1a7c0*/  MUFU.EX2 R246, R12 ;  /* 0x0000000c00f67308 */ /* 0x0005e20000000800 */
[--C-:B------:R-:W-:Y:S02]  /*1a7d0*/  FFMA.FTZ R59, R59, c[0x0][0x2d0], -R2.reuse ;  /* 0x0000b4003b3b7a23 */ /* 0x100fe40000010802 */
[--C-:B------:R-:W-:Y:S01]  /*1a7e0*/  FFMA.FTZ R60, R60, c[0x0][0x2d0], -R131.reuse ;  /* 0x0000b4003c3c7a23 */ /* 0x100fe20000010883 */
[----:B---3--:R-:W-:Y:S01]  /*1a7f0*/  @P0 SHF.L.U32 R13, R233, 0x5, RZ ;  /* 0x00000005e90d0819 */ /* 0x008fe200000006ff */
[--C-:B------:R-:W-:Y:S02]  /*1a800*/  FFMA.FTZ R61, R61, c[0x0][0x2d0], -R131.reuse ;  /* 0x0000b4003d3d7a23 */ /* 0x100fe40000010883 */
[--C-:B------:R-:W-:Y:S02]  /*1a810*/  FFMA.FTZ R62, R62, c[0x0][0x2d0], -R2.reuse ;  /* 0x0000b4003e3e7a23 */ /* 0x100fe40000010802 */
[--C-:B------:R-:W-:Y:S01]  /*1a820*/  FFMA.FTZ R63, R63, c[0x0][0x2d0], -R2.reuse ;  /* 0x0000b4003f3f7a23 */ /* 0x100fe20000010802 */
[----:B------:R3:W-:Y:S01]  /*1a830*/  MUFU.EX2 R240, R33 ;  /* 0x0000002100f07308 */ /* 0x0007e20000000800 */
[--C-:B------:R-:W-:Y:S02]  /*1a840*/  FFMA.FTZ R11, R11, c[0x0][0x2d0], -R2.reuse ;  /* 0x0000b4000b0b7a23 */ /* 0x100fe40000010802 */
[--C-:B------:R-:W-:Y:S02]  /*1a850*/  FFMA.FTZ R14, R14, c[0x0][0x2d0], -R2.reuse ;  /* 0x0000b4000e0e7a23 */ /* 0x100fe40000010802 */
[----:B-1----:R-:W-:Y:S02]  /*1a860*/  FMUL.FTZ R32, R129, R160 ;  /* 0x000000a081207220 */ /* 0x002fe40000410000 */
[----:B------:R-:W-:Y:S03]  /*1a870*/  @P0 IMAD.WIDE.U32 R4, R230, c[0x0][0x1e0], RZ ;  /* 0x00007800e6040a25 */ /* 0x000fe600078e00ff */
[----:B------:R1:W-:Y:S01]  /*1a880*/  MUFU.EX2 R181, R10 ;  /* 0x0000000a00b57308 */ /* 0x0003e20000000800 */
[--C-:B------:R-:W-:Y:S01]  /*1a890*/  FFMA.FTZ R15, R15, c[0x0][0x2d0], -R2.reuse ;  /* 0x0000b4000f0f7a23 */ /* 0x100fe20000010802 */
[----:B------:R-:W-:Y:S01]  /*1a8a0*/  @P0 IADD3 R5, R5, R6, RZ ;  /* 0x0000000605050210 */ /* 0x000fe20007ffe0ff */
[--C-:B------:R-:W-:Y:S01]  /*1a8b0*/  FFMA.FTZ R8, R8, c[0x0][0x2d0], -R131.reuse ;  /* 0x0000b40008087a23 */ /* 0x100fe20000010883 */
[----:B------:R-:W-:Y:S01]  /*1a8c0*/  @P0 MOV R6, R234 ;  /* 0x000000ea00060202 */ /* 0x000fe20000000f00 */
[--C-:B------:R-:W-:Y:S01]  /*1a8d0*/  FFMA.FTZ R25, R25, c[0x0][0x2d0], -R131.reuse ;  /* 0x0000b40019197a23 */ /* 0x100fe20000010883 */
[----:B------:R-:W-:Y:S01]  /*1a8e0*/  MOV R234, 0x5 ;  /* 0x0000000500ea7802 */ /* 0x000fe20000000f00 */
[----:B------:R-:W-:Y:S02]  /*1a8f0*/  FFMA.FTZ R9, R9, c[0x0][0x2d0], -R131 ;  /* 0x0000b40009097a23 */ /* 0x000fe40000010883 */
[----:B------:R-:W-:Y:S01]  /*1a900*/  FFMA.FTZ R26, R26, c[0x0][0x2d0], -R2 ;  /* 0x0000b4001a1a7a23 */ /* 0x000fe20000010802 */
[----:B------:R-:W-:Y:S01]  /*1a910*/  MUFU.EX2 R183, R14 ;  /* 0x0000000e00b77308 */ /* 0x000fe20000000800 */
[----:B------:R-:W-:Y:S01]  /*1a920*/  @P0 IMAD.WIDE.U32 R6, R4, 0x60, R6 ;  /* 0x0000006004060825 */ /* 0x000fe200078e0006 */
[----:B--2---:R-:W-:Y:S03]  /*1a930*/  @P0 SHF.L.U64.HI R12, R233, R234, c[0x0][0x1e4] ;  /* 0x00007900e90c0619 */ /* 0x004fe600000102ea */
[----:B---3--:R-:W-:Y:S01]  /*1a940*/  FMUL.FTZ R33, R129, R161 ;  /* 0x000000a181217220 */ /* 0x008fe20000410000 */
[----:B------:R-:W-:Y:S01]  /*1a950*/  @P0 LEA R4, P1, R6, c[0x0][0x1c8], 0x1 ;  /* 0x0000720006040a11 */ /* 0x000fe200078208ff */
[--C-:B------:R-:W-:Y:S02]  /*1a960*/  FFMA.FTZ R27, R27, c[0x0][0x2d0], -R2.reuse ;  /* 0x0000b4001b1b7a23 */ /* 0x100fe40000010802 */
[--C-:B------:R-:W-:Y:S01]  /*1a970*/  FFMA.FTZ R28, R28, c[0x0][0x2d0], -R131.reuse ;  /* 0x0000b4001c1c7a23 */ /* 0x100fe20000010883 */
[----:B------:R2:W-:Y:S01]  /*1a980*/  MUFU.EX2 R182, R11 ;  /* 0x0000000b00b67308 */ /* 0x0005e20000000800 */
[----:B------:R-:W-:Y:S02]  /*1a990*/  @P0 IMAD R5, R5, 0x60, RZ ;  /* 0x0000006005050824 */ /* 0x000fe400078e02ff */
[----:B------:R-:W-:Y:S01]  /*1a9a0*/  FFMA.FTZ R29, R29, c[0x0][0x2d0], -R131 ;  /* 0x0000b4001d1d7a23 */ /* 0x000fe20000010883 */
[----:B-1----:R-:W-:Y:S01]  /*1a9b0*/  @P0 IADD3 R10, P2, R13, R4, RZ ;  /* 0x000000040d0a0210 */ /* 0x002fe20007f5e0ff */
[----:B------:R-:W-:Y:S01]  /*1a9c0*/  FMUL.FTZ R0, R0, c[0x0][0x2d0] ;  /* 0x0000b40000007a20 */ /* 0x000fe20000410000 */
[----:B------:R-:W-:Y:S01]  /*1a9d0*/  @P0 IADD3 R5, R7, R5, RZ ;  /* 0x0000000507050210 */ /* 0x000fe20007ffe0ff */
[----:B------:R-:W-:Y:S02]  /*1a9e0*/  FFMA.FTZ R30, R30, c[0x0][0x2d0], -R2 ;  /* 0x0000b4001e1e7a23 */ /* 0x000fe40000010802 */
[----:B------:R-:W-:Y:S01]  /*1a9f0*/  FFMA.FTZ R99, R99, c[0x0][0x2d0], -R176 ;  /* 0x0000b40063637a23 */ /* 0x000fe200000108b0 */
[----:B------:R-:W-:Y:S01]  /*1aa00*/  MUFU.EX2 R184, R15 ;  /* 0x0000000f00b87308 */ /* 0x000fe20000000800 */
[----:B------:R-:W-:Y:S01]  /*1aa10*/  @P0 LEA.HI.X R5, R6, c[0x0][0x1cc], R5, 0x1, P1 ;  /* 0x0000730006050a11 */ /* 0x000fe200008f0c05 */
[--C-:B------:R-:W-:Y:S02]  /*1aa20*/  FFMA.FTZ R93, R93, c[0x0][0x2d0], -R131.reuse ;  /* 0x0000b4005d5d7a23 */ /* 0x100fe40000010883 */
[--C-:B------:R-:W-:Y:S02]  /*1aa30*/  FFMA.FTZ R24, R24, c[0x0][0x2d0], -R131.reuse ;  /* 0x0000b40018187a23 */ /* 0x100fe40000010883 */
[----:B------:R1:W-:Y:S01]  /*1aa40*/  @P0 LDGSTS.E.BYPASS.LTC128B.128 [R231+0x3100], [R4.64], !P5 ;  /* 0x0310000004e70fae */ /* 0x0003e2000e901d48 */
[----:B------:R-:W-:Y:S02]  /*1aa50*/  FFMA.FTZ R31, R31, c[0x0][0x2d0], -R2 ;  /* 0x0000b4001f1f7a23 */ /* 0x000fe40000010802 */
[--C-:B------:R-:W-:Y:S01]  /*1aa60*/  FFMA.FTZ R68, R68, c[0x0][0x2d0], -R130.reuse ;  /* 0x0000b40044447a23 */ /* 0x100fe20000010882 */
[----:B------:R3:W-:Y:S01]  /*1aa70*/  MUFU.EX2 R238, R8 ;  /* 0x0000000800ee7308 */ /* 0x0007e20000000800 */
[--C-:B------:R-:W-:Y:S02]  /*1aa80*/  FFMA.FTZ R69, R69, c[0x0][0x2d0], -R130.reuse ;  /* 0x0000b40045457a23 */ /* 0x100fe40000010882 */
[--C-:B------:R-:W-:Y:S01]  /*1aa90*/  FFMA.FTZ R80, R80, c[0x0][0x2d0], -R130.reuse ;  /* 0x0000b40050507a23 */ /* 0x100fe20000010882 */
[----:B--2---:R-:W-:Y:S01]  /*1aaa0*/  @P0 IADD3.X R11, R12, R5, RZ, P2, !PT ;  /* 0x000000050c0b0210 */ /* 0x004fe200017fe4ff */
[----:B------:R-:W-:Y:S02]  /*1aab0*/  FFMA.FTZ R81, R81, c[0x0][0x2d0], -R130 ;  /* 0x0000b40051517a23 */ /* 0x000fe40000010882 */
[--C-:B------:R-:W-:Y:S02]  /*1aac0*/  FFMA.FTZ R70, R70, c[0x0][0x2d0], -R176.reuse ;  /* 0x0000b40046467a23 */ /* 0x100fe400000108b0 */
[----:B------:R2:W-:Y:S01]  /*1aad0*/  @P0 LDGSTS.E.BYPASS.LTC128B.128 [R231+0x3900], [R10.64], !P5 ;  /* 0x039000000ae70fae */ /* 0x0005e2000e901d48 */
[----:B------:R4:W-:Y:S01]  /*1aae0*/  MUFU.EX2 R239, R9 ;  /* 0x0000000900ef7308 */ /* 0x0009e20000000800 */
[--C-:B------:R-:W-:Y:S02]  /*1aaf0*/  FFMA.FTZ R71, R71, c[0x0][0x2d0], -R176.reuse ;  /* 0x0000b40047477a23 */ /* 0x100fe400000108b0 */
[--C-:B------:R-:W-:Y:S02]  /*1ab00*/  FFMA.FTZ R82, R82, c[0x0][0x2d0], -R176.reuse ;  /* 0x0000b40052527a23 */ /* 0x100fe400000108b0 */
[----:B------:R-:W-:Y:S02]  /*1ab10*/  FFMA.FTZ R83, R83, c[0x0][0x2d0], -R176 ;  /* 0x0000b40053537a23 */ /* 0x000fe400000108b0 */
[--C-:B------:R-:W-:Y:S02]  /*1ab20*/  FFMA.FTZ R74, R74, c[0x0][0x2d0], -R2.reuse ;  /* 0x0000b4004a4a7a23 */ /* 0x100fe40000010802 */
[--C-:B------:R-:W-:Y:S01]  /*1ab30*/  FFMA.FTZ R75, R75, c[0x0][0x2d0], -R2.reuse ;  /* 0x0000b4004b4b7a23 */ /* 0x100fe20000010802 */
[----:B------:R-:W2:Y:S01]  /*1ab40*/  MUFU.EX2 R0, R0 ;  /* 0x0000000000007308 */ /* 0x000ea20000000800 */
[--C-:B------:R-:W-:Y:S02]  /*1ab50*/  FFMA.FTZ R78, R78, c[0x0][0x2d0], -R2.reuse ;  /* 0x0000b4004e4e7a23 */ /* 0x100fe40000010802 */
[----:B------:R-:W-:Y:S01]  /*1ab60*/  FFMA.FTZ R79, R79, c[0x0][0x2d0], -R2 ;  /* 0x0000b4004f4f7a23 */ /* 0x000fe20000010802 */
[----:B---3--:R-:W-:Y:S01]  /*1ab70*/  @P0 IADD3 R8, P1, R13, R10, RZ ;  /* 0x0000000a0d080210 */ /* 0x008fe20007f3e0ff */
[--C-:B------:R-:W-:Y:S02]  /*1ab80*/  FFMA.FTZ R84, R84, c[0x0][0x2d0], -R130.reuse ;  /* 0x0000b40054547a23 */ /* 0x100fe40000010882 */
[--C-:B------:R-:W-:Y:S01]  /*1ab90*/  FFMA.FTZ R85, R85, c[0x0][0x2d0], -R130.reuse ;  /* 0x0000b40055557a23 */ /* 0x100fe20000010882 */
[C---:B------:R-:W-:Y:S01]  /*1aba0*/  @P0 IADD3 R6, P3, R13.reuse, R8, RZ ;  /* 0x000000080d060210 */ /* 0x040fe20007f7e0ff */
[----:B------:R-:W-:Y:S01]  /*1abb0*/  FFMA.FTZ R96, R96, c[0x0][0x2d0], -R130 ;  /* 0x0000b40060607a23 */ /* 0x000fe20000010882 */
[----:B------:R3:W-:Y:S01]  /*1abc0*/  MUFU.EX2 R210, R25 ;  /* 0x0000001900d27308 */ /* 0x0007e20000000800 */
[--C-:B------:R-:W-:Y:S01]  /*1abd0*/  FFMA.FTZ R86, R86, c[0x0][0x2d0], -R176.reuse ;  /* 0x0000b40056567a23 */ /* 0x100fe200000108b0 */
[----:B-1----:R-:W-:Y:S01]  /*1abe0*/  @P0 IADD3 R4, P2, R13, R6, RZ ;  /* 0x000000060d040210 */ /* 0x002fe20007f5e0ff */
[--C-:B------:R-:W-:Y:S01]  /*1abf0*/  FFMA.FTZ R87, R87, c[0x0][0x2d0], -R176.reuse ;  /* 0x0000b40057577a23 */ /* 0x100fe200000108b0 */
[----:B----4-:R-:W-:Y:S01]  /*1ac00*/  @P0 IADD3.X R9, R12, R11, RZ, P1, !PT ;  /* 0x0000000b0c090210 */ /* 0x010fe20000ffe4ff */
[----:B------:R-:W-:Y:S01]  /*1ac10*/  FFMA.FTZ R98, R98, c[0x0][0x2d0], -R176 ;  /* 0x0000b40062627a23 */ /* 0x000fe200000108b0 */
[----:B--2---:R-:W-:Y:S01]  /*1ac20*/  @P0 IADD3 R10, P1, R13, R4, RZ ;  /* 0x000000040d0a0210 */ /* 0x004fe20007f3e0ff */
[C---:B------:R-:W-:Y:S01]  /*1ac30*/  FMUL.FTZ R13, R127.reuse, R141 ;  /* 0x0000008d7f0d7220 */ /* 0x040fe20000410000 */
[----:B------:R-:W-:Y:S01]  /*1ac40*/  @P0 IADD3.X R7, R12, R9, RZ, P3, !PT ;  /* 0x000000090c070210 */ /* 0x000fe20001ffe4ff */
[----:B------:R1:W-:Y:S01]  /*1ac50*/  @P0 LDGSTS.E.BYPASS.LTC128B.128 [R231+0x4100], [R8.64], !P5 ;  /* 0x0410000008e70fae */ /* 0x0003e2000e901d48 */
[----:B------:R2:W-:Y:S01]  /*1ac60*/  MUFU.EX2 R180, R26 ;  /* 0x0000001a00b47308 */ /* 0x0005e20000000800 */
[--C-:B------:R-:W-:Y:S01]  /*1ac70*/  FFMA.FTZ R92, R92, c[0x0][0x2d0], -R131.reuse ;  /* 0x0000b4005c5c7a23 */ /* 0x100fe20000010883 */
[----:B------:R-:W-:Y:S01]  /*1ac80*/  @P0 IADD3.X R5, R12, R7, RZ, P2, !PT ;  /* 0x000000070c050210 */ /* 0x000fe200017fe4ff */
[--C-:B------:R-:W-:Y:S01]  /*1ac90*/  FFMA.FTZ R90, R90, c[0x0][0x2d0], -R2.reuse ;  /* 0x0000b4005a5a7a23 */ /* 0x100fe20000010802 */
[----:B------:R-:W-:Y:S01]  /*1aca0*/  MOV R130, R124 ;  /* 0x0000007c00827202 */ /* 0x000fe20000000f00 */
[----:B------:R-:W-:Y:S01]  /*1acb0*/  FMUL.FTZ R14, R0, R142 ;  /* 0x0000008e000e7220 */ /* 0x000fe20000410000 */
[----:B------:R-:W-:Y:S01]  /*1acc0*/  @P0 IADD3.X R11, R12, R5, RZ, P1, !PT ;  /* 0x000000050c0b0210 */ /* 0x000fe20000ffe4ff */
[----:B------:R4:W-:Y:S01]  /*1acd0*/  @P0 LDGSTS.E.BYPASS.LTC128B.128 [R231+0x4900], [R6.64], !P5 ;  /* 0x0490000006e70fae */ /* 0x0009e2000e901d48 */
[C---:B------:R-:W-:Y:S02]  /*1ace0*/  FMUL.FTZ R12, R127.reuse, R140 ;  /* 0x0000008c7f0c7220 */ /* 0x040fe40000410000 */
[C---:B------:R-:W-:Y:S01]  /*1acf0*/  FMUL.FTZ R15, R0.reuse, R143 ;  /* 0x0000008f000f7220 */ /* 0x040fe20000410000 */
[----:B------:R4:W-:Y:S01]  /*1ad00*/  MUFU.EX2 R179, R27 ;  /* 0x0000001b00b37308 */ /* 0x0009e20000000800 */
[C---:B------:R-:W-:Y:S02]  /*1ad10*/  FMUL.FTZ R106, R0.reuse, R106 ;  /* 0x0000006a006a7220 */ /* 0x040fe40000410000 */
[C---:B---3--:R-:W-:Y:S01]  /*1ad20*/  FMUL.FTZ R25, R127.reuse, R153 ;  /* 0x000000997f197220 */ /* 0x048fe20000410000 */
[----:B------:R3:W-:Y:S01]  /*1ad30*/  @P0 LDGSTS.E.BYPASS.LTC128B.128 [R231+0x5100], [R4.64], !P5 ;  /* 0x0510000004e70fae */ /* 0x0007e2000e901d48 */
[C---:B------:R-:W-:Y:S02]  /*1ad40*/  FMUL.FTZ R107, R0.reuse, R107 ;  /* 0x0000006b006b7220 */ /* 0x040fe40000410000 */
[C---:B------:R-:W-:Y:S02]  /*1ad50*/  FMUL.FTZ R110, R0.reuse, R110 ;  /* 0x0000006e006e7220 */ /* 0x040fe40000410000 */
[C---:B------:R-:W-:Y:S01]  /*1ad60*/  FMUL.FTZ R111, R0.reuse, R111 ;  /* 0x0000006f006f7220 */ /* 0x040fe20000410000 */
[----:B------:R3:W3:Y:S01]  /*1ad70*/  MUFU.EX2 R209, R24 ;  /* 0x0000001800d17308 */ /* 0x0006e20000000800 */
[C---:B------:R-:W-:Y:S01]  /*1ad80*/  FMUL.FTZ R118, R0.reuse, R118 ;  /* 0x0000007600767220 */ /* 0x040fe20000410000 */
[----:B------:R3:W-:Y:S01]  /*1ad90*/  @P0 LDGSTS.E.BYPASS.LTC128B.128 [R231+0x5900], [R10.64], !P5 ;  /* 0x059000000ae70fae */ /* 0x0007e2000e901d48 */
[----:B--2---:R-:W-:Y:S02]  /*1ada0*/  FMUL.FTZ R26, R0, R154 ;  /* 0x0000009a001a7220 */ /* 0x004fe40000410000 */
[----:B-1----:R-:W-:Y:S01]  /*1adb0*/  FMUL.FTZ R8, R127, R136 ;  /* 0x000000887f087220 */ /* 0x002fe20000410000 */
[----:B------:R-:W-:Y:S01]  /*1adc0*/  F2FP.BF16.PACK_AB R136, R239, R238 ;  /* 0x000000eeef88723e */ /* 0x000fe200000010ff */
[----:B------:R-:W-:Y:S01]  /*1add0*/  FMUL.FTZ R9, R127, R137 ;  /* 0x000000897f097220 */ /* 0x000fe20000410000 */
[----:B------:R-:W-:Y:S01]  /*1ade0*/  F2FP.BF16.PACK_AB R137, R182, R181 ;  /* 0x000000b5b689723e */ /* 0x000fe200000010ff */
[----:B------:R-:W-:Y:S01]  /*1adf0*/  FMUL.FTZ R119, R0, R119 ;  /* 0x0000007700777220 */ /* 0x000fe20000410000 */
[----:B------:R-:W1:Y:S01]  /*1ae00*/  LDSM.16.MT88.4 R20, [R213+0x100] ;  /* 0x00010000d514783b */ /* 0x000e620000004200 */
[----:B------:R2:W-:Y:S01]  /*1ae10*/  MUFU.EX2 R211, R28 ;  /* 0x0000001c00d37308 */ /* 0x0005e20000000800 */
[--C-:B------:R-:W-:Y:S02]  /*1ae20*/  FFMA.FTZ R91, R91, c[0x0][0x2d0], -R2.reuse ;  /* 0x0000b4005b5b7a23 */ /* 0x100fe40000010802 */
[C---:B----4-:R-:W-:Y:S01]  /*1ae30*/  FMUL.FTZ R6, R128.reuse, R134 ;  /* 0x0000008680067220 */ /* 0x050fe20000410000 */
[----:B------:R-:W-:Y:S01]  /*1ae40*/  F2FP.BF16.PACK_AB R134, R203, R251 ;  /* 0x000000fbcb86723e */ /* 0x000fe200000010ff */
[----:B------:R-:W-:Y:S01]  /*1ae50*/  FMUL.FTZ R7, R128, R135 ;  /* 0x0000008780077220 */ /* 0x000fe20000410000 */
[----:B------:R-:W-:Y:S01]  /*1ae60*/  F2FP.BF16.PACK_AB R135, R252, R250 ;  /* 0x000000fafc87723e */ /* 0x000fe200000010ff */
[----:B------:R-:W4:Y:S01]  /*1ae70*/  LDSM.16.MT88.4 R172, [R216+0x100] ;  /* 0x00010000d8ac783b */ /* 0x000f220000004200 */
[C---:B------:R-:W-:Y:S02]  /*1ae80*/  FMUL.FTZ R27, R0.reuse, R155 ;  /* 0x0000009b001b7220 */ /* 0x040fe40000410000 */
[----:B---3--:R-:W-:Y:S01]  /*1ae90*/  FMUL.FTZ R4, R129, R132 ;  /* 0x0000008481047220 */ /* 0x008fe20000410000 */
[----:B------:R-:W-:Y:S01]  /*1aea0*/  F2FP.BF16.PACK_AB R132, R249, R247 ;  /* 0x000000f7f984723e */ /* 0x000fe200000010ff */
[----:B------:R-:W-:Y:S01]  /*1aeb0*/  FMUL.FTZ R5, R129, R133 ;  /* 0x0000008581057220 */ /* 0x000fe20000410000 */
[----:B------:R-:W-:Y:S01]  /*1aec0*/  F2FP.BF16.PACK_AB R133, R245, R242 ;  /* 0x000000f2f585723e */ /* 0x000fe200000010ff */
[----:B------:R-:W-:Y:S01]  /*1aed0*/  MUFU.EX2 R199, R40 ;  /* 0x0000002800c77308 */ /* 0x000fe20000000800 */
[----:B------:R-:W3:Y:S01]  /*1aee0*/  LDSM.16.MT88.4 R140, [R214+0x100] ;  /* 0x00010000d68c783b */ /* 0x000ee20000004200 */
[C---:B------:R-:W-:Y:S01]  /*1aef0*/  FMUL.FTZ R24, R127.reuse, R152 ;  /* 0x000000987f187220 */ /* 0x040fe20000410000 */
[----:B------:R-:W-:Y:S01]  /*1af00*/  MOV R152, R203 ;  /* 0x000000cb00987202 */ /* 0x000fe20000000f00 */
[----:B------:R-:W-:Y:S01]  /*1af10*/  FMUL.FTZ R10, R0, R138 ;  /* 0x0000008a000a7220 */ /* 0x000fe20000410000 */
[----:B------:R-:W-:Y:S01]  /*1af20*/  F2FP.BF16.PACK_AB R138, R248, R246 ;  /* 0x000000f6f88a723e */ /* 0x000fe200000010ff */
[----:B------:R-:W-:Y:S01]  /*1af30*/  FMUL.FTZ R11, R0, R139 ;  /* 0x0000008b000b7220 */ /* 0x000fe20000410000 */
[----:B------:R-:W-:Y:S01]  /*1af40*/  F2FP.BF16.PACK_AB R139, R184, R183 ;  /* 0x000000b7b88b723e */ /* 0x000fe200000010ff */
[--C-:B------:R-:W-:Y:S01]  /*1af50*/  FFMA.FTZ R94, R94, c[0x0][0x2d0], -R2.reuse ;  /* 0x0000b4005e5e7a23 */ /* 0x100fe20000010802 */
[----:B------:R-:W3:Y:S01]  /*1af60*/  LDSM.16.MT88.4 R144, [R215+0x100] ;  /* 0x00010000d790783b */ /* 0x000ee20000004200 */
[----:B--2---:R-:W-:Y:S01]  /*1af70*/  FMUL.FTZ R28, R127, R156 ;  /* 0x0000009c7f1c7220 */ /* 0x004fe20000410000 */
[----:B------:R-:W-:Y:S01]  /*1af80*/  MUFU.EX2 R200, R41 ;  /* 0x0000002900c87308 */ /* 0x000fe20000000800 */
[----:B------:R-:W-:Y:S02]  /*1af90*/  FFMA.FTZ R2, R95, c[0x0][0x2d0], -R2 ;  /* 0x0000b4005f027a23 */ /* 0x000fe40000010802 */
[--C-:B------:R-:W-:Y:S02]  /*1afa0*/  FFMA.FTZ R72, R72, c[0x0][0x2d0], -R131.reuse ;  /* 0x0000b40048487a23 */ /* 0x100fe40000010883 */
[--C-:B------:R-:W-:Y:S01]  /*1afb0*/  FFMA.FTZ R73, R73, c[0x0][0x2d0], -R131.reuse ;  /* 0x0000b40049497a23 */ /* 0x100fe20000010883 */
[----:B------:R-:W2:Y:S01]  /*1afc0*/  LDL.LU R153, [R1+0x24] ;  /* 0x0000240001997983 */ /* 0x000ea20000300800 */
[--C-:B------:R-:W-:Y:S02]  /*1afd0*/  FFMA.FTZ R76, R76, c[0x0][0x2d0], -R131.reuse ;  /* 0x0000b4004c4c7a23 */ /* 0x100fe40000010883 */
[--C-:B------:R-:W-:Y:S01]  /*1afe0*/  FFMA.FTZ R77, R77, c[0x0][0x2d0], -R131.reuse ;  /* 0x0000b4004d4d7a23 */ /* 0x100fe20000010883 */
[----:B------:R-:W2:Y:S01]  /*1aff0*/  LDL.LU R154, [R1+0x1c] ;  /* 0x00001c00019a7983 */ /* 0x000ea20000300800 */
[----:B------:R-:W-:Y:S01]  /*1b000*/  MUFU.EX2 R197, R44 ;  /* 0x0000002c00c57308 */ /* 0x000fe20000000800 */
[--C-:B------:R-:W-:Y:S01]  /*1b010*/  FFMA.FTZ R88, R88, c[0x0][0x2d0], -R131.reuse ;  /* 0x0000b40058587a23 */ /* 0x100fe20000010883 */
[-C--:B-1----:R-:W-:Y:S01]  /*1b020*/  HMMA.16816.F32.BF16 R4, R132, R20.reuse, R4 ;  /* 0x000000148404723c */ /* 0x082fe20000041804 */
[----:B------:R-:W2:Y:S04]  /*1b030*/  LDL.LU R155, [R1+0x18] ;  /* 0x00001800019b7983 */ /* 0x000ea80000300800 */
[----:B------:R-:W2:Y:S01]  /*1b040*/  LDL.LU R156, [R1+0x14] ;  /* 0x00001400019c7983 */ /* 0x000ea20000300800 */
[----:B------:R-:W-:Y:S02]  /*1b050*/  FFMA.FTZ R89, R89, c[0x0][0x2d0], -R131 ;  /* 0x0000b40059597a23 */ /* 0x000fe40000010883 */
[----:B------:R-:W-:Y:S01]  /*1b060*/  MUFU.EX2 R198, R45 ;  /* 0x0000002d00c67308 */ /* 0x000fe20000000800 */
[C---:B------:R-:W-:Y:S01]  /*1b070*/  HMMA.16816.F32.BF16 R8, R136.reuse, R20, R8 ;  /* 0x000000148808723c */ /* 0x040fe20000041808 */
[----:B------:R-:W0:Y:S03]  /*1b080*/  LDGDEPBAR ;  /* 0x00000000000079af */ /* 0x000e260000000000 */
[----:B------:R-:W-:Y:S03]  /*1b090*/  MOV R131, R3 ;  /* 0x0000000300837202 */ /* 0x000fe60000000f00 */
[C---:B------:R-:W-:Y:S01]  /*1b0a0*/  FMUL.FTZ R20, R129.reuse, R148 ;  /* 0x0000009481147220 */ /* 0x040fe20000410000 */
[-C--:B------:R-:W-:Y:S01]  /*1b0b0*/  HMMA.16816.F32.BF16 R12, R136, R22.reuse, R12 ;  /* 0x00000016880c723c */ /* 0x080fe2000004180c */
[----:B------:R1:W1:Y:S03]  /*1b0c0*/  MUFU.EX2 R233, R29 ;  /* 0x0000001d00e97308 */ /* 0x0002660000000800 */
[----:B------:R-:W-:Y:S04]  /*1b0d0*/  FMUL.FTZ R21, R129, R149 ;  /* 0x0000009581157220 */ /* 0x000fe80000410000 */
[C---:B------:R-:W-:Y:S03]  /*1b0e0*/  HMMA.16816.F32.BF16 R16, R132.reuse, R22, R16 ;  /* 0x000000168410723c */ /* 0x040fe60000041810 */
[----:B------:R3:W-:Y:S04]  /*1b0f0*/  MUFU.EX2 R177, R30 ;  /* 0x0000001e00b17308 */ /* 0x0007e80000000800 */
[C---:B------:R-:W-:Y:S02]  /*1b100*/  FMUL.FTZ R22, R128.reuse, R150 ;  /* 0x0000009680167220 */ /* 0x040fe40000410000 */
[----:B------:R-:W-:Y:S02]  /*1b110*/  FMUL.FTZ R23, R128, R151 ;  /* 0x0000009780177220 */ /* 0x000fe40000410000 */
[----:B------:R-:W-:Y:S02]  /*1b120*/  LDSM.16.MT88.4 R148, [R214+0x900] ;  /* 0x00090000d694783b */ /* 0x000fe40000004200 */
[----:B------:R3:W-:Y:S03]  /*1b130*/  MUFU.EX2 R178, R31 ;  /* 0x0000001f00b27308 */ /* 0x0007e60000000800 */
[-C--:B----4-:R-:W-:Y:S03]  /*1b140*/  HMMA.16816.F32.BF16 R20, R132, R172.reuse, R20 ;  /* 0x000000ac8414723c */ /* 0x090fe60000041814 */
[----:B-1----:R-:W-:Y:S02]  /*1b150*/  FMUL.FTZ R29, R127, R157 ;  /* 0x0000009d7f1d7220 */ /* 0x002fe40000410000 */
[----:B------:R-:W4:Y:S02]  /*1b160*/  LDL R157, [R1] ;  /* 0x00000000019d7983 */ /* 0x000f240000100800 */
[----:B------:R1:W-:Y:S01]  /*1b170*/  MUFU.EX2 R234, R34 ;  /* 0x0000002200ea7308 */ /* 0x0003e20000000800 */
[C---:B------:R-:W-:Y:S04]  /*1b180*/  HMMA.16816.F32.BF16 R24, R136.reuse, R172, R24 ;  /* 0x000000ac8818723c */ /* 0x040fe80000041818 */
[C---:B---3--:R-:W-:Y:S05]  /*1b190*/  FMUL.FTZ R30, R0.reuse, R158 ;  /* 0x0000009e001e7220 */ /* 0x048fea0000410000 */
[----:B------:R3:W3:Y:S03]  /*1b1a0*/  MUFU.EX2 R235, R35 ;  /* 0x0000002300eb7308 */ /* 0x0006e60000000800 */
[----:B------:R-:W-:Y:S07]  /*1b1b0*/  FMUL.FTZ R31, R0, R159 ;  /* 0x0000009f001f7220 */ /* 0x000fee0000410000 */
[----:B------:R-:W-:Y:S01]  /*1b1c0*/  MUFU.EX2 R172, R46 ;  /* 0x0000002e00ac7308 */ /* 0x000fe20000000800 */
[-C--:B------:R-:W-:Y:S03]  /*1b1d0*/  HMMA.16816.F32.BF16 R28, R136, R174.reuse, R28 ;  /* 0x000000ae881c723c */ /* 0x080fe6000004181c */
[C---:B-1----:R-:W-:Y:S06]  /*1b1e0*/  FMUL.FTZ R34, R128.reuse, R162 ;  /* 0x000000a280227220 */ /* 0x042fec0000410000 */
[----:B------:R1:W-:Y:S03]  /*1b1f0*/  MUFU.EX2 R208, R36 ;  /* 0x0000002400d07308 */ /* 0x0003e60000000800 */
[C---:B---3--:R-:W-:Y:S02]  /*1b200*/  FMUL.FTZ R35, R128.reuse, R163 ;  /* 0x000000a380237220 */ /* 0x048fe40000410000 */
[----:B------:R-:W-:Y:S05]  /*1b210*/  LDSM.16.MT88.4 R160, [R216+0x2900] ;  /* 0x00290000d8a0783b */ /* 0x000fea0000004200 */
[----:B------:R3:W-:Y:S01]  /*1b220*/  MUFU.EX2 R173, R47 ;  /* 0x0000002f00ad7308 */ /* 0x0007e20000000800 */
[C---:B------:R-:W-:Y:S08]  /*1b230*/  HMMA.16816.F32.BF16 R32, R132.reuse, R174, R32 ;  /* 0x000000ae8420723c */ /* 0x040ff00000041820 */
[-C--:B------:R-:W-:Y:S01]  /*1b240*/  HMMA.16816.F32.BF16 R100, R132, R140.reuse, R100 ;  /* 0x0000008c8464723c */ /* 0x080fe20000041864 */
[----:B------:R3:W2:Y:S03]  /*1b250*/  MUFU.EX2 R207, R37 ;  /* 0x0000002500cf7308 */ /* 0x0006a60000000800 */
[C---:B-1----:R-:W-:Y:S04]  /*1b260*/  FMUL.FTZ R36, R129.reuse, R164 ;  /* 0x000000a481247220 */ /* 0x042fe80000410000 */
[C---:B------:R-:W-:Y:S03]  /*1b270*/  HMMA.16816.F32.BF16 R104, R136.reuse, R140, R104 ;  /* 0x0000008c8868723c */ /* 0x040fe60000041868 */
[----:B------:R1:W-:Y:S01]  /*1b280*/  MUFU.EX2 R204, R38 ;  /* 0x0000002600cc7308 */ /* 0x0003e20000000800 */
[----:B---3--:R-:W-:Y:S04]  /*1b290*/  LDSM.16.MT88.4 R44, [R213+0x1100] ;  /* 0x00110000d52c783b */ /* 0x008fe80000004200 */
[-C--:B------:R-:W-:Y:S05]  /*1b2a0*/  HMMA.16816.F32.BF16 R108, R136, R142.reuse, R108 ;  /* 0x0000008e886c723c */ /* 0x080fea000004186c */
[----:B------:R3:W2:Y:S03]  /*1b2b0*/  MUFU.EX2 R203, R39 ;  /* 0x0000002700cb7308 */ /* 0x0006a60000000800 */
[C---:B------:R-:W-:Y:S01]  /*1b2c0*/  HMMA.16816.F32.BF16 R112, R132.reuse, R142, R112 ;  /* 0x0000008e8470723c */ /* 0x040fe20000041870 */
[----:B------:R-:W3:Y:S03]  /*1b2d0*/  LDSM.16.MT88.4 R140, [R213+0x900] ;  /* 0x00090000d58c783b */ /* 0x000ee60000004200 */
[----:B------:R-:W-:Y:S03]  /*1b2e0*/  FMUL.FTZ R37, R129, R165 ;  /* 0x000000a581257220 */ /* 0x000fe60000410000 */
[----:B------:R3:W-:Y:S01]  /*1b2f0*/  MUFU.EX2 R206, R48 ;  /* 0x0000003000ce7308 */ /* 0x0007e20000000800 */
[C---:B-1----:R-:W-:Y:S09]  /*1b300*/  FMUL.FTZ R38, R128.reuse, R166 ;  /* 0x000000a680267220 */ /* 0x042ff20000410000 */
[----:B------:R1:W-:Y:S01]  /*1b310*/  MUFU.EX2 R205, R49 ;  /* 0x0000003100cd7308 */ /* 0x0003e20000000800 */
[----:B---3--:R-:W-:Y:S09]  /*1b320*/  FMUL.FTZ R39, R128, R167 ;  /* 0x000000a780277220 */ /* 0x008ff20000410000 */
[----:B------:R3:W-:Y:S01]  /*1b330*/  MUFU.EX2 R202, R50 ;  /* 0x0000003200ca7308 */ /* 0x0007e20000000800 */
[-C--:B------:R-:W-:Y:S03]  /*1b340*/  HMMA.16816.F32.BF16 R36, R132, R144.reuse, R36 ;  /* 0x000000908424723c */ /* 0x080fe60000041824 */
[C---:B------:R-:W-:Y:S05]  /*1b350*/  FMUL.FTZ R48, R127.reuse, R168 ;  /* 0x000000a87f307220 */ /* 0x040fea0000410000 */
[C---:B------:R-:W-:Y:S01]  /*1b360*/  HMMA.16816.F32.BF16 R116, R136.reuse, R144, R116 ;  /* 0x000000908874723c */ /* 0x040fe20000041874 */
[----:B------:R3:W-:Y:S03]  /*1b370*/  MUFU.EX2 R201, R51 ;  /* 0x0000003300c97308 */ /* 0x0007e60000000800 */
[----:B-1----:R-:W-:Y:S07]  /*1b380*/  FMUL.FTZ R49, R127, R169 ;  /* 0x000000a97f317220 */ /* 0x002fee0000410000 */
[----:B------:R-:W-:Y:S01]  /*1b390*/  MUFU.EX2 R174, R42 ;  /* 0x0000002a00ae7308 */ /* 0x000fe20000000800 */
[C---:B---3--:R-:W-:Y:S09]  /*1b3a0*/  FMUL.FTZ R50, R0.reuse, R170 ;  /* 0x000000aa00327220 */ /* 0x048ff20000410000 */
[----:B------:R1:W3:Y:S01]  /*1b3b0*/  MUFU.EX2 R175, R43 ;  /* 0x0000002b00af7308 */ /* 0x0002e20000000800 */
[----:B------:R-:W-:Y:S09]  /*1b3c0*/  FMUL.FTZ R51, R0, R171 ;  /* 0x000000ab00337220 */ /* 0x000ff20000410000 */
[----:B------:R-:W-:Y:S01]  /*1b3d0*/  MUFU.EX2 R193, R64 ;  /* 0x0000004000c17308 */ /* 0x000fe20000000800 */
[-C--:B------:R-:W-:Y:S07]  /*1b3e0*/  HMMA.16816.F32.BF16 R48, R136, R146.reuse, R48 ;  /* 0x000000928830723c */ /* 0x080fee0000041830 */
[----:B------:R-:W-:Y:S01]  /*1b3f0*/  F2FP.BF16.PACK_AB R136, R210, R209 ;  /* 0x000000d1d288723e */ /* 0x000fe200000010ff */
[----:B------:R-:W-:Y:S01]  /*1b400*/  HMMA.16816.F32.BF16 R120, R132, R146, R120 ;  /* 0x000000928478723c */ /* 0x000fe20000041878 */
[----:B------:R-:W3:Y:S01]  /*1b410*/  LDSM.16.MT88.4 R144, [R216+0x900] ;  /* 0x00090000d890783b */ /* 0x000ee20000004200 */
[----:B------:R-:W-:Y:S02]  /*1b420*/  MUFU.EX2 R194, R65 ;  /* 0x0000004100c27308 */ /* 0x000fe40000000800 */
[----:B------:R-:W-:Y:S02]  /*1b430*/  F2FP.BF16.PACK_AB R138, R233, R211 ;  /* 0x000000d3e98a723e */ /* 0x000fe400000010ff */
[----:B------:R-:W-:Y:S02]  /*1b440*/  F2FP.BF16.PACK_AB R137, R179, R180 ;  /* 0x000000b4b389723e */ /* 0x000fe400000010ff */
[----:B------:R-:W-:Y:S01]  /*1b450*/  F2FP.BF16.PACK_AB R132, R243, R244 ;  /* 0x000000f4f384723e */ /* 0x000fe200000010ff */
[----:B-1----:R-:W1:Y:S03]  /*1b460*/  LDSM.16.MT88.4 R40, [R215+0x900] ;  /* 0x00090000d728783b */ /* 0x002e660000004200 */
[----:B------:R-:W-:Y:S01]  /*1b470*/  F2FP.BF16.PACK_AB R134, R240, R241 ;  /* 0x000000f1f086723e */ /* 0x000fe200000010ff */
[----:B------:R-:W-:Y:S01]  /*1b480*/  MUFU.EX2 R190, R66 ;  /* 0x0000004200be7308 */ /* 0x000fe20000000800 */
[----:B------:R-:W-:Y:S02]  /*1b490*/  F2FP.BF16.PACK_AB R133, R236, R237 ;  /* 0x000000edec85723e */ /* 0x000fe400000010ff */
[----:B------:R-:W-:Y:S02]  /*1b4a0*/  F2FP.BF16.PACK_AB R135, R235, R234 ;  /* 0x000000eaeb87723e */ /* 0x000fe400000010ff */
[----:B------:R-:W-:Y:S05]  /*1b4b0*/  F2FP.BF16.PACK_AB R139, R178, R177 ;  /* 0x000000b1b28b723e */ /* 0x000fea00000010ff */
[-C--:B------:R-:W-:Y:S01]  /*1b4c0*/  HMMA.16816.F32.BF16 R4, R132, R140.reuse, R4 ;  /* 0x0000008c8404723c */ /* 0x080fe20000041804 */
[----:B------:R3:W-:Y:S07]  /*1b4d0*/  MUFU.EX2 R189, R67 ;  /* 0x0000004300bd7308 */ /* 0x0007ee0000000800 */
[C---:B------:R-:W-:Y:S03]  /*1b4e0*/  HMMA.16816.F32.BF16 R8, R136.reuse, R140, R8 ;  /* 0x0000008c8808723c */ /* 0x040fe60000041808 */
[----:B------:R-:W-:Y:S05]  /*1b4f0*/  MUFU.EX2 R188, R56 ;  /* 0x0000003800bc7308 */ /* 0x000fea0000000800 */
[-C--:B------:R-:W-:Y:S05]  /*1b500*/  HMMA.16816.F32.BF16 R12, R136, R142.reuse, R12 ;  /* 0x0000008e880c723c */ /* 0x080fea000004180c */
[----:B------:R-:W1:Y:S03]  /*1b510*/  MUFU.EX2 R186, R57 ;  /* 0x0000003900ba7308 */ /* 0x000e660000000800 */
[C---:B------:R-:W-:Y:S01]  /*1b520*/  HMMA.16816.F32.BF16 R16, R132.reuse, R142, R16 ;  /* 0x0000008e8410723c */ /* 0x040fe20000041810 */
[----:B---3--:R-:W3:Y:S06]  /*1b530*/  LDSM.16.MT88.4 R64, [R216+0x1100] ;  /* 0x00110000d840783b */ /* 0x008eec0000004200 */
[----:B------:R-:W-:Y:S01]  /*1b540*/  MUFU.EX2 R167, R58 ;  /* 0x0000003a00a77308 */ /* 0x000fe20000000800 */
[-C--:B------:R-:W-:Y:S08]  /*1b550*/  HMMA.16816.F32.BF16 R20, R132, R144.reuse, R20 ;  /* 0x000000908414723c */ /* 0x080ff00000041814 */
[C---:B------:R-:W-:Y:S01]  /*1b560*/  HMMA.16816.F32.BF16 R24, R136.reuse, R144, R24 ;  /* 0x000000908818723c */ /* 0x040fe20000041818 */
[----:B------:R1:W1:Y:S07]  /*1b570*/  MUFU.EX2 R165, R59 ;  /* 0x0000003b00a57308 */ /* 0x00026e0000000800 */
[-C--:B------:R-:W-:Y:S03]  /*1b580*/  HMMA.16816.F32.BF16 R28, R136, R146.reuse, R28 ;  /* 0x00000092881c723c */ /* 0x080fe6000004181c */
[----:B------:R-:W-:Y:S05]  /*1b590*/  MUFU.EX2 R187, R60 ;  /* 0x0000003c00bb7308 */ /* 0x000fea0000000800 */
[C---:B------:R-:W-:Y:S01]  /*1b5a0*/  HMMA.16816.F32.BF16 R32, R132.reuse, R146, R32 ;  /* 0x000000928420723c */ /* 0x040fe20000041820 */
[----:B------:R-:W-:Y:S04]  /*1b5b0*/  LDSM.16.MT88.4 R144, [R213+0x2900] ;  /* 0x00290000d590783b */ /* 0x000fe80000004200 */
[----:B------:R-:W-:Y:S03]  /*1b5c0*/  MUFU.EX2 R185, R61 ;  /* 0x0000003d00b97308 */ /* 0x000fe60000000800 */
[-C--:B------:R-:W-:Y:S01]  /*1b5d0*/  HMMA.16816.F32.BF16 R100, R132, R148.reuse, R100 ;  /* 0x000000948464723c */ /* 0x080fe20000041864 */
[----:B-1----:R-:W-:Y:S06]  /*1b5e0*/  LDSM.16.MT88.4 R56, [R213+0x1900] ;  /* 0x00190000d538783b */ /* 0x002fec0000004200 */
[----:B------:R-:W-:Y:S01]  /*1b5f0*/  MUFU.EX2 R166, R62 ;  /* 0x0000003e00a67308 */ /* 0x000fe20000000800 */
[C---:B------:R-:W-:Y:S04]  /*1b600*/  HMMA.16816.F32.BF16 R104, R136.reuse, R148, R104 ;  /* 0x000000948868723c */ /* 0x040fe80000041868 */
[----:B--2---:R-:W-:Y:S02]  /*1b610*/  FFMA.FTZ R0, R0, R153, R181 ;  /* 0x0000009900007223 */ /* 0x004fe400000100b5 */
[----:B------:R-:W-:Y:S02]  /*1b620*/  FFMA.FTZ R127, R127, R154, R238 ;  /* 0x0000009a7f7f7223 */ /* 0x000fe400000100ee */
[-C--:B------:R-:W-:Y:S01]  /*1b630*/  HMMA.16816.F32.BF16 R108, R136, R150.reuse, R108 ;  /* 0x00000096886c723c */ /* 0x080fe2000004186c */
[----:B------:R1:W-:Y:S03]  /*1b640*/  MUFU.EX2 R164, R63 ;  /* 0x0000003f00a47308 */ /* 0x0003e60000000800 */
[----:B------:R-:W-:Y:S02]  /*1b650*/  FADD.FTZ R0, R182, R0 ;  /* 0x00000000b6007221 */ /* 0x000fe40000010000 */
[----:B------:R-:W-:Y:S02]  /*1b660*/  FFMA.FTZ R128, R128, R155, R242 ;  /* 0x0000009b80807223 */ /* 0x000fe400000100f2 */
[C---:B------:R-:W-:Y:S03]  /*1b670*/  HMMA.16816.F32.BF16 R112, R132.reuse, R150, R112 ;  /* 0x000000968470723c */ /* 0x040fe60000041870 */
[----:B------:R2:W-:Y:S01]  /*1b680*/  MUFU.EX2 R195, R52 ;  /* 0x0000003400c37308 */ /* 0x0005e20000000800 */
[----:B------:R-:W-:Y:S02]  /*1b690*/  FADD.FTZ R0, R183, R0 ;  /* 0x00000000b7007221 */ /* 0x000fe40000010000 */
[----:B------:R-:W-:Y:S02]  /*1b6a0*/  FFMA.FTZ R129, R129, R156, R247 ;  /* 0x0000009c81817223 */ /* 0x000fe400000100f7 */
[-C--:B------:R-:W-:Y:S05]  /*1b6b0*/  HMMA.16816.F32.BF16 R36, R132, R40.reuse, R36 ;  /* 0x000000288424723c */ /* 0x080fea0000041824 */
[----:B------:R3:W3:Y:S03]  /*1b6c0*/  MUFU.EX2 R196, R53 ;  /* 0x0000003500c47308 */ /* 0x0006e60000000800 */
[C---:B------:R-:W-:Y:S01]  /*1b6d0*/  HMMA.16816.F32.BF16 R116, R136.reuse, R40, R116 ;  /* 0x000000288874723c */ /* 0x040fe20000041874 */
[----:B-1----:R-:W-:Y:S06]  /*1b6e0*/  LDSM.16.MT88.4 R60, [R214+0x1900] ;  /* 0x00190000d63c783b */ /* 0x002fec0000004200 */
[----:B------:R1:W-:Y:S01]  /*1b6f0*/  MUFU.EX2 R192, R54 ;  /* 0x0000003600c07308 */ /* 0x0003e20000000800 */
[-C--:B------:R-:W-:Y:S04]  /*1b700*/  HMMA.16816.F32.BF16 R48, R136, R42.reuse, R48 ;  /* 0x0000002a8830723c */ /* 0x080fe80000041830 */
[----:B--2---:R-:W-:Y:S02]  /*1b710*/  F2FP.BF16.PACK_AB R52, R200, R199 ;  /* 0x000000c7c834723e */ /* 0x004fe400000010ff */
[----:B------:R-:W-:Y:S02]  /*1b720*/  F2FP.BF16.PACK_AB R40, R207, R208 ;  /* 0x000000d0cf28723e */ /* 0x000fe400000010ff */
[----:B------:R-:W-:Y:S01]  /*1b730*/  HMMA.16816.F32.BF16 R120, R132, R42, R120 ;  /* 0x0000002a8478723c */ /* 0x000fe20000041878 */
[----:B------:R2:W2:Y:S01]  /*1b740*/  MUFU.EX2 R191, R55 ;  /* 0x0000003700bf7308 */ /* 0x0004a20000000800 */
[----:B------:R-:W2:Y:S02]  /*1b750*/  LDSM.16.MT88.4 R132, [R214+0x1100] ;  /* 0x00110000d684783b */ /* 0x000ea40000004200 */
[----:B------:R-:W-:Y:S02]  /*1b760*/  F2FP.BF16.PACK_AB R41, R203, R204 ;  /* 0x000000cccb29723e */ /* 0x000fe400000010ff */
[----:B---3--:R-:W-:Y:S02]  /*1b770*/  F2FP.BF16.PACK_AB R53, R175, R174 ;  /* 0x000000aeaf35723e */ /* 0x008fe400000010ff */
[----:B------:R-:W-:Y:S02]  /*1b780*/  F2FP.BF16.PACK_AB R42, R205, R206 ;  /* 0x000000cecd2a723e */ /* 0x000fe400000010ff */
[----:B----4-:R-:W-:Y:S01]  /*1b790*/  ISETP.GT.AND P0, PT, R232, R157, PT ;  /* 0x0000009de800720c */ /* 0x010fe20003f04270 */
[----:B------:R-:W-:Y:S01]  /*1b7a0*/  MUFU.EX2 R97, R97 ;  /* 0x0000006100617308 */ /* 0x000fe20000000800 */
[----:B------:R-:W-:Y:S02]  /*1b7b0*/  F2FP.BF16.PACK_AB R43, R201, R202 ;  /* 0x000000cac92b723e */ /* 0x000fe400000010ff */
[----:B------:R-:W-:Y:S02]  /*1b7c0*/  MOV R232, R230 ;  /* 0x000000e600e87202 */ /* 0x000fe40000000f00 */
[----:B-1----:R-:W-:Y:S03]  /*1b7d0*/  F2FP.BF16.PACK_AB R54, R198, R197 ;  /* 0x000000c5c636723e */ /* 0x002fe600000010ff */
[-C--:B------:R-:W-:Y:S02]  /*1b7e0*/  HMMA.16816.F32.BF16 R4, R40, R44.reuse, R4 ;  /* 0x0000002c2804723c */ /* 0x080fe40000041804 */
[----:B------:R-:W-:Y:S03]  /*1b7f0*/  MUFU.EX2 R99, R99 ;  /* 0x0000006300637308 */ /* 0x000fe60000000800 */
[----:B--2---:R-:W-:Y:S07]  /*1b800*/  F2FP.BF16.PACK_AB R55, R173, R172 ;  /* 0x000000acad37723e */ /* 0x004fee00000010ff */
        /* <DEDUP_REMOVED lines=10> */
[----:B------:R-:W-:Y:S01]  /*1b8b0*/  MUFU.EX2 R81, R81 ;  /* 0x0000005100517308 */ /* 0x000fe20000000800 */
[-C--:B------:R-:W-:Y:S08]  /*1b8c0*/  HMMA.16816.F32.BF16 R28, R52, R66.reuse, R28 ;  /* 0x00000042341c723c */ /* 0x080ff0000004181c */
[C---:B------:R-:W-:Y:S01]  /*1b8d0*/  HMMA.16816.F32.BF16 R32, R40.reuse, R66, R32 ;  /* 0x000000422820723c */ /* 0x040fe20000041820 */
[----:B------:R-:W-:Y:S01]  /*1b8e0*/  LDSM.16.MT88.4 R64, [R214+0x2100] ;  /* 0x00210000d640783b */ /* 0x000fe20000004200 */
        /* <DEDUP_REMOVED lines=15> */
[----:B------:R-:W-:Y:S03]  /*1b9e0*/  F2FP.BF16.PACK_AB R45, R165, R167 ;  /* 0x000000a7a52d723e */ /* 0x000fe600000010ff */
        /* <DEDUP_REMOVED lines=8> */
[----:B------:R-:W-:Y:S02]  /*1ba70*/  F2FP.BF16.PACK_AB R47, R164, R166 ;  /* 0x000000a6a42f723e */ /* 0x000fe400000010ff */
[----:B------:R-:W-:Y:S01]  /*1ba80*/  MUFU.EX2 R87, R87 ;  /* 0x0000005700577308 */ /* 0x000fe20000000800 */
[-C--:B------:R-:W-:Y:S08]  /*1ba90*/  HMMA.16816.F32.BF16 R4, R40, R56.reuse, R4 ;  /* 0x000000382804723c */ /* 0x080ff00000041804 */
[C---:B------:R-:W-:Y:S01]  /*1baa0*/  HMMA.16816.F32.BF16 R8, R44.reuse, R56, R8 ;  /* 0x000000382c08723c */ /* 0x040fe20000041808 */
[----:B------:R-:W-:Y:S07]  /*1bab0*/  MUFU.EX2 R98, R98 ;  /* 0x0000006200627308 */ /* 0x000fee0000000800 */
[-C--:B------:R-:W-:Y:S03]  /*1bac0*/  HMMA.16816.F32.BF16 R12, R44, R58.reuse, R12 ;  /* 0x0000003a2c0c723c */ /* 0x080fe6000004180c */
[----:B------:R-:W2:Y:S05]  /*1bad0*/  MUFU.EX2 R92, R92 ;  /* 0x0000005c005c7308 */ /* 0x000eaa0000000800 */
[C---:B------:R-:W-:Y:S01]  /*1bae0*/  HMMA.16816.F32.BF16 R16, R40.reuse, R58, R16 ;  /* 0x0000003a2810723c */ /* 0x040fe20000041810 */
[----:B------:R-:W3:Y:S04]  /*1baf0*/  LDSM.16.MT88.4 R56, [R215+0x1900] ;  /* 0x00190000d738783b */ /* 0x000ee80000004200 */
[----:B------:R-:W-:Y:S03]  /*1bb00*/  MUFU.EX2 R91, R91 ;  /* 0x0000005b005b7308 */ /* 0x000fe60000000800 */
[-C--:B-1----:R-:W-:Y:S07]  /*1bb10*/  HMMA.16816.F32.BF16 R20, R40, R52.reuse, R20 ;  /* 0x000000342814723c */ /* 0x082fee0000041814 */
[----:B------:R-:W-:Y:S01]  /*1bb20*/  MUFU.EX2 R94, R94 ;  /* 0x0000005e005e7308 */ /* 0x000fe20000000800 */
[C---:B------:R-:W-:Y:S04]  /*1bb30*/  HMMA.16816.F32.BF16 R24, R44.reuse, R52, R24 ;  /* 0x000000342c18723c */ /* 0x040fe80000041818 */
[----:B--2---:R-:W-:Y:S04]  /*1bb40*/  F2FP.BF16.PACK_AB R170, R93, R92 ;  /* 0x0000005c5daa723e */ /* 0x004fe800000010ff */
[-C--:B------:R-:W-:Y:S01]  /*1bb50*/  HMMA.16816.F32.BF16 R28, R44, R54.reuse, R28 ;  /* 0x000000362c1c723c */ /* 0x080fe2000004181c */
[----:B------:R-:W-:Y:S07]  /*1bb60*/  MUFU.EX2 R72, R72 ;  /* 0x0000004800487308 */ /* 0x000fee0000000800 */
[C---:B------:R-:W-:Y:S01]  /*1bb70*/  HMMA.16816.F32.BF16 R32, R40.reuse, R54, R32 ;  /* 0x000000362820723c */ /* 0x040fe20000041820 */
[----:B------:R-:W1:Y:S02]  /*1bb80*/  LDSM.16.MT88.4 R52, [R213+0x2100] ;  /* 0x00210000d534783b */ /* 0x000e640000004200 */
[----:B------:R-:W2:Y:S05]  /*1bb90*/  MUFU.EX2 R73, R73 ;  /* 0x0000004900497308 */ /* 0x000eaa0000000800 */
[-C--:B------:R-:W-:Y:S05]  /*1bba0*/  HMMA.16816.F32.BF16 R100, R40, R60.reuse, R100 ;  /* 0x0000003c2864723c */ /* 0x080fea0000041864 */
[----:B------:R-:W-:Y:S03]  /*1bbb0*/  MUFU.EX2 R76, R76 ;  /* 0x0000004c004c7308 */ /* 0x000fe60000000800 */
[C---:B------:R-:W-:Y:S07]  /*1bbc0*/  HMMA.16816.F32.BF16 R104, R44.reuse, R60, R104 ;  /* 0x0000003c2c68723c */ /* 0x040fee0000041868 */
[----:B------:R-:W4:Y:S01]  /*1bbd0*/  MUFU.EX2 R77, R77 ;  /* 0x0000004d004d7308 */ /* 0x000f220000000800 */
[-C--:B------:R-:W-:Y:S08]  /*1bbe0*/  HMMA.16816.F32.BF16 R108, R44, R62.reuse, R108 ;  /* 0x0000003e2c6c723c */ /* 0x080ff0000004186c */
[C---:B------:R-:W-:Y:S01]  /*1bbf0*/  HMMA.16816.F32.BF16 R112, R40.reuse, R62, R112 ;  /* 0x0000003e2870723c */ /* 0x040fe20000041870 */
[----:B------:R-:W1:Y:S01]  /*1bc00*/  LDSM.16.MT88.4 R60, [R216+0x2100] ;  /* 0x00210000d83c783b */ /* 0x000e620000004200 */
[----:B------:R-:W-:Y:S06]  /*1bc10*/  MUFU.EX2 R74, R74 ;  /* 0x0000004a004a7308 */ /* 0x000fec0000000800 */
[-C--:B---3--:R-:W-:Y:S04]  /*1bc20*/  HMMA.16816.F32.BF16 R36, R40, R56.reuse, R36 ;  /* 0x000000382824723c */ /* 0x088fe80000041824 */
[----:B------:R-:W3:Y:S04]  /*1bc30*/  MUFU.EX2 R75, R75 ;  /* 0x0000004b004b7308 */ /* 0x000ee80000000800 */
[C---:B------:R-:W-:Y:S06]  /*1bc40*/  HMMA.16816.F32.BF16 R116, R44.reuse, R56, R116 ;  /* 0x000000382c74723c */ /* 0x040fec0000041874 */
[----:B------:R-:W-:Y:S02]  /*1bc50*/  MUFU.EX2 R78, R78 ;  /* 0x0000004e004e7308 */ /* 0x000fe40000000800 */
[-C--:B------:R-:W-:Y:S07]  /*1bc60*/  HMMA.16816.F32.BF16 R48, R44, R58.reuse, R48 ;  /* 0x0000003a2c30723c */ /* 0x080fee0000041830 */
[----:B--2---:R-:W-:Y:S01]  /*1bc70*/  F2FP.BF16.PACK_AB R44, R73, R72 ;  /* 0x00000048492c723e */ /* 0x004fe200000010ff */
[----:B------:R-:W-:Y:S01]  /*1bc80*/  HMMA.16816.F32.BF16 R120, R40, R58, R120 ;  /* 0x0000003a2878723c */ /* 0x000fe20000041878 */
[----:B------:R-:W2:Y:S01]  /*1bc90*/  MUFU.EX2 R79, R79 ;  /* 0x0000004f004f7308 */ /* 0x000ea20000000800 */
[----:B------:R-:W2:Y:S02]  /*1bca0*/  LDSM.16.MT88.4 R56, [R215+0x2100] ;  /* 0x00210000d738783b */ /* 0x000ea40000004200 */
[----:B----4-:R-:W-:Y:S02]  /*1bcb0*/  F2FP.BF16.PACK_AB R46, R77, R76 ;  /* 0x0000004c4d2e723e */ /* 0x010fe400000010ff */
[----:B---3--:R-:W-:Y:S02]  /*1bcc0*/  F2FP.BF16.PACK_AB R45, R75, R74 ;  /* 0x0000004a4b2d723e */ /* 0x008fe400000010ff */
[----:B------:R-:W-:Y:S03]  /*1bcd0*/  F2FP.BF16.PACK_AB R40, R69, R68 ;  /* 0x000000444528723e */ /* 0x000fe600000010ff */
[----:B------:R-:W-:Y:S01]  /*1bce0*/  MUFU.EX2 R88, R88 ;  /* 0x0000005800587308 */ /* 0x000fe20000000800 */
[----:B------:R-:W-:Y:S02]  /*1bcf0*/  F2FP.BF16.PACK_AB R42, R81, R80 ;  /* 0x00000050512a723e */ /* 0x000fe400000010ff */
[----:B------:R-:W-:Y:S02]  /*1bd00*/  F2FP.BF16.PACK_AB R41, R71, R70 ;  /* 0x000000464729723e */ /* 0x000fe400000010ff */
[----:B------:R-:W-:Y:S05]  /*1bd10*/  F2FP.BF16.PACK_AB R43, R83, R82 ;  /* 0x00000052532b723e */ /* 0x000fea00000010ff */
[----:B------:R-:W3:Y:S02]  /*1bd20*/  MUFU.EX2 R89, R89 ;  /* 0x0000005900597308 */ /* 0x000ee40000000800 */
[-C--:B-1----:R-:W-:Y:S03]  /*1bd30*/  HMMA.16816.F32.BF16 R4, R40, R52.reuse, R4 ;  /* 0x000000342804723c */ /* 0x082fe60000041804 */
[----:B--2---:R-:W-:Y:S05]  /*1bd40*/  F2FP.BF16.PACK_AB R47, R79, R78 ;  /* 0x0000004e4f2f723e */ /* 0x004fea00000010ff */
[----:B------:R-:W1:Y:S02]  /*1bd50*/  MUFU.EX2 R90, R90 ;  /* 0x0000005a005a7308 */ /* 0x000e640000000800 */
[C---:B------:R-:W-:Y:S08]  /*1bd60*/  HMMA.16816.F32.BF16 R8, R44.reuse, R52, R8 ;  /* 0x000000342c08723c */ /* 0x040ff00000041808 */
[-C--:B------:R-:W-:Y:S01]  /*1bd70*/  HMMA.16816.F32.BF16 R12, R44, R54.reuse, R12 ;  /* 0x000000362c0c723c */ /* 0x080fe2000004180c */
[----:B------:R-:W2:Y:S03]  /*1bd80*/  MUFU.EX2 R52, R2 ;  /* 0x0000000200347308 */ /* 0x000ea60000000800 */
[----:B---3--:R-:W-:Y:S04]  /*1bd90*/  F2FP.BF16.PACK_AB R168, R89, R88 ;  /* 0x0000005859a8723e */ /* 0x008fe800000010ff */
[C---:B------:R-:W-:Y:S04]  /*1bda0*/  HMMA.16816.F32.BF16 R16, R40.reuse, R54, R16 ;  /* 0x000000362810723c */ /* 0x040fe80000041810 */
[----:B-1----:R-:W-:Y:S04]  /*1bdb0*/  F2FP.BF16.PACK_AB R169, R91, R90 ;  /* 0x0000005a5ba9723e */ /* 0x002fe800000010ff */
[-C--:B------:R-:W-:Y:S08]  /*1bdc0*/  HMMA.16816.F32.BF16 R20, R40, R60.reuse, R20 ;  /* 0x0000003c2814723c */ /* 0x080ff00000041814 */
[C---:B------:R-:W-:Y:S04]  /*1bdd0*/  HMMA.16816.F32.BF16 R24, R44.reuse, R60, R24 ;  /* 0x0000003c2c18723c */ /* 0x040fe80000041818 */
[----:B--2---:R-:W-:Y:S01]  /*1bde0*/  F2FP.BF16.PACK_AB R171, R52, R94 ;  /* 0x0000005e34ab723e */ /* 0x004fe200000010ff */
[----:B------:R-:W-:Y:S01]  /*1bdf0*/  FADD.FTZ R2, R239, R127 ;  /* 0x0000007fef027221 */ /* 0x000fe20000010000 */
[----:B------:R-:W-:Y:S02]  /*1be00*/  MOV R127, R125 ;  /* 0x0000007d007f7202 */ /* 0x000fe40000000f00 */
        /* <DEDUP_REMOVED lines=9> */
[-C--:B------:R-:W-:Y:S07]  /*1bea0*/  HMMA.16816.F32.BF16 R48, R44, R58.reuse, R48 ;  /* 0x0000003a2c30723c */ /* 0x080fee0000041830 */
[----:B------:R-:W-:Y:S01]  /*1beb0*/  FADD.FTZ R44, R249, R129 ;  /* 0x00000081f92c7221 */ /* 0x000fe20000010000 */
[----:B------:R-:W-:Y:S04]  /*1bec0*/  HMMA.16816.F32.BF16 R120, R40, R58, R120 ;  /* 0x0000003a2878723c */ /* 0x000fe80000041878 */
[----:B------:R-:W-:Y:S02]  /*1bed0*/  FADD.FTZ R44, R251, R44 ;  /* 0x0000002cfb2c7221 */ /* 0x000fe40000010000 */
[----:B------:R-:W-:Y:S01]  /*1bee0*/  FADD.FTZ R45, R245, R128 ;  /* 0x00000080f52d7221 */ /* 0x000fe20000010000 */
[----:B------:R-:W-:Y:S02]  /*1bef0*/  F2FP.BF16.PACK_AB R40, R85, R84 ;  /* 0x000000545528723e */ /* 0x000fe400000010ff */
[----:B------:R-:W-:Y:S03]  /*1bf00*/  F2FP.BF16.PACK_AB R42, R97, R96 ;  /* 0x00000060612a723e */ /* 0x000fe600000010ff */
[----:B------:R-:W-:Y:S01]  /*1bf10*/  FADD.FTZ R45, R250, R45 ;  /* 0x0000002dfa2d7221 */ /* 0x000fe20000010000 */
[----:B------:R-:W-:Y:S02]  /*1bf20*/  F2FP.BF16.PACK_AB R41, R87, R86 ;  /* 0x000000565729723e */ /* 0x000fe400000010ff */
[----:B------:R-:W-:Y:S07]  /*1bf30*/  F2FP.BF16.PACK_AB R43, R99, R98 ;  /* 0x00000062632b723e */ /* 0x000fee00000010ff */
        /* <DEDUP_REMOVED lines=25> */
[----:B------:R-:W2:Y:S03]  /*1c0d0*/  LDSM.16.MT88.4 R8, [R215+0x2900] ;  /* 0x00290000d708783b */ /* 0x000ea60000004200 */
        /* <DEDUP_REMOVED lines=82> */
.L_x_1194:
[----:B------:R-:W2:Y:S02]  /*1c600*/  LDL R2, [R1+0x4] ;  /* 0x0000040001027983 */ /* 0x000ea40000100800 */
        /* <DEDUP_REMOVED lines=20> */
[----:B--2---:R-:W-:-:S03]  /*1c750*/  IMAD.MOV.U32 R3, RZ, RZ, R7 ;  /* 0x000000ffff037224 */ /* 0x004fc600078e0007 */
[----:B----4-:R-:W-:Y:S01]  /*1c760*/  @P1 IMAD.HI.U32 R0, R2, c[0x0][0x2c8], RZ ;  /* 0x0000b20002001a27 */ /* 0x010fe200078e00ff */
[----:B---3--:R-:W-:-:S05]  /*1c770*/  MOV R2, R4 ;  /* 0x0000000400027202 */ /* 0x008fca0000000f00 */
[----:B------:R1:W-:Y:S04]  /*1c780*/  STL.64 [R1+0x8], R2 ;  /* 0x0000080201007387 */ /* 0x0003e80000100a00 */
[----:B------:R1:W-:Y:S02]  /*1c790*/  @P1 STL [R1+0x10], R0 ;  /* 0x0000100001001387 */ /* 0x0003e40000100800 */
.L_x_1213:
[----:B------:R-:W-:Y:S04]  /*1c7a0*/  DEPBAR.LE SB0, 0x0 ;  /* 0x000080000000791a */ /* 0x000fe80000000000 */
[----:B------:R-:W-:Y:S01]  /*1c7b0*/  BAR.SYNC.DEFER_BLOCKING 0x0 ;  /* 0x0000000000007b1d */ /* 0x000fe20000010000 */
[----:B------:R-:W-:Y:S01]  /*1c7c0*/  IMAD.MOV.U32 R131, RZ, RZ, 0x5 ;  /* 0x00000005ff837424 */ /* 0x000fe200078e00ff */
[----:B------:R-:W-:Y:S01]  /*1c7d0*/  SHF.R.S32.HI R124, RZ, 0x1f, R230 ;  /* 0x0000001fff7c7819 */ /* 0x000fe200000114e6 */
[----:B------:R-:W-:Y:S02]  /*1c7e0*/  IMAD.MOV.U32 R200, RZ, RZ, c[0x0][0x208] ;  /* 0x00008200ffc87624 */ /* 0x000fe400078e00ff */
[----:B------:R-:W-:Y:S02]  /*1c7f0*/  IMAD.MOV.U32 R126, RZ, RZ, c[0x0][0x208] ;  /* 0x00008200ff7e7624 */ /* 0x000fe400078e00ff */
[----:B------:R-:W-:Y:S02]  /*1c800*/  IMAD.SHL.U32 R200, R200, 0x20, RZ ;  /* 0x00000020c8c87824 */ /* 0x000fe400078e00ff */
[----:B-1----:R-:W-:Y:S01]  /*1c810*/  IMAD R0, R230, UR10, RZ ;  /* 0x0000000ae6007c24 */ /* 0x002fe2000f8e02ff */
[----:B------:R-:W-:Y:S01]  /*1c820*/  SHF.L.U64.HI R126, R126, R131, c[0x0][0x20c] ;  /* 0x000083007e7e7619 */ /* 0x000fe20000010283 */
[----:B------:R-:W-:Y:S02]  /*1c830*/  IMAD.MOV.U32 R243, RZ, RZ, c[0x0][0x32c] ;  /* 0x0000cb00fff37624 */ /* 0x000fe400078e00ff */
[----:B------:R-:W-:Y:S01]  /*1c840*/  IMAD R0, R124, UR12, R0 ;  /* 0x0000000c7c007c24 */ /* 0x000fe2000f8e0200 */
[----:B-----5:R-:W-:Y:S06]  /*1c850*/  LDSM.16.M88.4 R96, [R219+0x6100] ;  /* 0x00610000db60783b */ /* 0x020fec0000000200 */
[----:B------:R-:W1:Y:S06]  /*1c860*/  LDSM.16.M88.4 R16, [R212+0x3100] ;  /* 0x00310000d410783b */ /* 0x000e6c0000000200 */
[----:B--2---:R-:W2:Y:S06]  /*1c870*/  LDL.64 R2, [R1+0x8] ;  /* 0x0000080001027983 */ /* 0x004eac0000100a00 */
[----:B------:R-:W3:Y:S06]  /*1c880*/  LDSM.16.M88.4 R92, [R219+0x8100] ;  /* 0x00810000db5c783b */ /* 0x000eec0000000200 */
[----:B------:R-:W4:Y:S06]  /*1c890*/  LDSM.16.M88.4 R32, [R212+0x3900] ;  /* 0x00390000d420783b */ /* 0x000f2c0000000200 */
[----:B------:R-:W2:Y:S06]  /*1c8a0*/  LDL R240, [R1+0x4] ;  /* 0x0000040001f07983 */ /* 0x000eac0000100800 */
[----:B------:R-:W4:Y:S06]  /*1c8b0*/  LDSM.16.M88.4 R48, [R212+0x4100] ;  /* 0x00410000d430783b */ /* 0x000f2c0000000200 */
[----:B------:R-:W2:Y:S01]  /*1c8c0*/  LDL.64 R234, [R1+0x40] ;  /* 0x0000400001ea7983 */ /* 0x000ea20000100a00 */
[-C--:B-1----:R-:W-:Y:S05]  /*1c8d0*/  HMMA.16816.F32.BF16 R4, R96, R16.reuse, RZ ;  /* 0x000000106004723c */ /* 0x082fea00000418ff */
[----:B------:R-:W1:Y:S06]  /*1c8e0*/  LDSM.16.M88.4 R64, [R212+0x4900] ;  /* 0x00490000d440783b */ /* 0x000e6c0000000200 */
[----:B------:R-:W2:Y:S01]  /*1c8f0*/  LDL.64 R232, [R1+0x48] ;  /* 0x0000480001e87983 */ /* 0x000ea20000100a00 */
[C---:B---3--:R-:W-:Y:S05]  /*1c900*/  HMMA.16816.F32.BF16 R8, R92.reuse, R16, RZ ;  /* 0x000000105c08723c */ /* 0x048fea00000418ff */
[----:B------:R-:W3:Y:S03]  /*1c910*/  LDSM.16.M88.4 R80, [R212+0x5100] ;  /* 0x00510000d450783b */ /* 0x000ee60000000200 */
[-C--:B------:R-:W-:Y:S03]  /*1c920*/  HMMA.16816.F32.BF16 R12, R92, R18.reuse, RZ ;  /* 0x000000125c0c723c */ /* 0x080fe600000418ff */
[----:B------:R1:W2:Y:S06]  /*1c930*/  LDL R131, [R1+0x60] ;  /* 0x0000600001837983 */ /* 0x0002ac0000100800 */
[----:B------:R-:W1:Y:S01]  /*1c940*/  LDSM.16.M88.4 R172, [R212+0x5900] ;  /* 0x00590000d4ac783b */ /* 0x000e620000000200 */
[C---:B------:R-:W-:Y:S05]  /*1c950*/  HMMA.16816.F32.BF16 R16, R96.reuse, R18, RZ ;  /* 0x000000126010723c */ /* 0x040fea00000418ff */
[----:B------:R-:W2:Y:S03]  /*1c960*/  LDL R242, [R1+0x28] ;  /* 0x0000280001f27983 */ /* 0x000ea60000100800 */
[-C--:B----4-:R-:W-:Y:S03]  /*1c970*/  HMMA.16816.F32.BF16 R20, R96, R32.reuse, RZ ;  /* 0x000000206014723c */ /* 0x090fe600000418ff */
[----:B------:R-:W-:Y:S05]  /*1c980*/  LDSM.16.M88.4 R176, [R222+0x6100] ;  /* 0x00610000deb0783b */ /* 0x000fea0000000200 */
[C---:B------:R-:W-:Y:S01]  /*1c990*/  HMMA.16816.F32.BF16 R24, R92.reuse, R32, RZ ;  /* 0x000000205c18723c */ /* 0x040fe200000418ff */
[----:B------:R-:W4:Y:S06]  /*1c9a0*/  LDL R241, [R1+0x2c] ;  /* 0x00002c0001f17983 */ /* 0x000f2c0000100800 */
[----:B------:R-:W1:Y:S01]  /*1c9b0*/  LDSM.16.M88.4 R180, [R223] ;  /* 0x00000000dfb4783b */ /* 0x000e620000000200 */
[-C--:B------:R-:W-:Y:S05]  /*1c9c0*/  HMMA.16816.F32.BF16 R28, R92, R34.reuse, RZ ;  /* 0x000000225c1c723c */ /* 0x080fea00000418ff */
[----:B------:R-:W1:Y:S03]  /*1c9d0*/  LDSM.16.M88.4 R184, [R222+0x8100] ;  /* 0x00810000deb8783b */ /* 0x000e660000000200 */
[C---:B------:R-:W-:Y:S03]  /*1c9e0*/  HMMA.16816.F32.BF16 R32, R96.reuse, R34, RZ ;  /* 0x000000226020723c */ /* 0x040fe600000418ff */
[----:B------:R-:W3:Y:S05]  /*1c9f0*/  LDSM.16.M88.4 R188, [R228] ;  /* 0x00000000e4bc783b */ /* 0x000eea0000000200 */
[-C--:B------:R-:W-:Y:S01]  /*1ca00*/  HMMA.16816.F32.BF16 R36, R96, R48.reuse, RZ ;  /* 0x000000306024723c */ /* 0x080fe200000418ff */
[----:B------:R-:W3:Y:S07]  /*1ca10*/  LDSM.16.M88.4 R192, [R227] ;  /* 0x00000000e3c0783b */ /* 0x000eee0000000200 */
[C---:B------:R-:W-:Y:S08]  /*1ca20*/  HMMA.16816.F32.BF16 R40, R92.reuse, R48, RZ ;  /* 0x000000305c28723c */ /* 0x040ff000000418ff */
[-C--:B------:R-:W-:Y:S08]  /*1ca30*/  HMMA.16816.F32.BF16 R44, R92, R50.reuse, RZ ;  /* 0x000000325c2c723c */ /* 0x080ff000000418ff */
[C---:B------:R-:W-:Y:S08]  /*1ca40*/  HMMA.16816.F32.BF16 R48, R96.reuse, R50, RZ ;  /* 0x000000326030723c */ /* 0x040ff000000418ff */
[-C--:B-1----:R-:W-:Y:S08]  /*1ca50*/  HMMA.16816.F32.BF16 R52, R96, R64.reuse, RZ ;  /* 0x000000406034723c */ /* 0x082ff000000418ff */
        /* <DEDUP_REMOVED lines=16> */
[----:B------:R-:W3:Y:S07]  /*1cb60*/  LDSM.16.M88.4 R180, [R225] ;  /* 0x00000000e1b4783b */ /* 0x000eee0000000200 */
[-C--:B------:R-:W-:Y:S08]  /*1cb70*/  HMMA.16816.F32.BF16 R20, R176, R188.reuse, R20 ;  /* 0x000000bcb014723c */ /* 0x080ff00000041814 */
[C---:B------:R-:W-:Y:S08]  /*1cb80*/  HMMA.16816.F32.BF16 R24, R184.reuse, R188, R24 ;  /* 0x000000bcb818723c */ /* 0x040ff00000041818 */
[-C--:B------:R-:W-:Y:S08]  /*1cb90*/  HMMA.16816.F32.BF16 R28, R184, R190.reuse, R28 ;  /* 0x000000beb81c723c */ /* 0x080ff0000004181c */
[C---:B------:R-:W-:Y:S01]  /*1cba0*/  HMMA.16816.F32.BF16 R32, R176.reuse, R190, R32 ;  /* 0x000000beb020723c */ /* 0x040fe20000041820 */
[----:B------:R-:W2:Y:S07]  /*1cbb0*/  LDSM.16.M88.4 R188, [R224] ;  /* 0x00000000e0bc783b */ /* 0x000eae0000000200 */
[-C--:B------:R-:W-:Y:S04]  /*1cbc0*/  HMMA.16816.F32.BF16 R36, R176, R192.reuse, R36 ;  /* 0x000000c0b024723c */ /* 0x080fe80000041824 */
[----:B--2---:R-:W-:Y:S04]  /*1cbd0*/  IMAD.WIDE.U32 R2, R230, UR12, R2 ;  /* 0x0000000ce6027c25 */ /* 0x004fe8000f8e0002 */
[C---:B------:R-:W-:Y:S04]  /*1cbe0*/  HMMA.16816.F32.BF16 R40, R184.reuse, R192, R40 ;  /* 0x000000c0b828723c */ /* 0x040fe80000041828 */
[----:B------:R-:W-:Y:S01]  /*1cbf0*/  IMAD.IADD R0, R3, 0x1, R0 ;  /* 0x0000000103007824 */ /* 0x000fe200078e0200 */
[C---:B------:R-:W-:Y:S03]  /*1cc00*/  LEA R196, P0, R2.reuse, c[0x0][0x1f8], 0x1 ;  /* 0x00007e0002c47a11 */ /* 0x040fe600078008ff */
[-C--:B------:R-:W-:Y:S04]  /*1cc10*/  HMMA.16816.F32.BF16 R44, R184, R194.reuse, R44 ;  /* 0x000000c2b82c723c */ /* 0x080fe8000004182c */
[----:B------:R-:W-:Y:S02]  /*1cc20*/  LEA.HI.X R197, R2, c[0x0][0x1fc], R0, 0x1, P0 ;  /* 0x00007f0002c57a11 */ /* 0x000fe400000f0c00 */
[-C--:B------:R-:W-:Y:S02]  /*1cc30*/  IADD3 R124, P0, R196, R200.reuse, RZ ;  /* 0x000000c8c47c7210 */ /* 0x080fe40007f1e0ff */
[C---:B------:R-:W-:Y:S01]  /*1cc40*/  HMMA.16816.F32.BF16 R48, R176.reuse, R194, R48 ;  /* 0x000000c2b030723c */ /* 0x040fe20000041830 */
[----:B------:R-:W-:Y:S01]  /*1cc50*/  @!PT LDS RZ, [RZ] ;  /* 0x00000000fffff984 */ /* 0x000fe20000000800 */
[----:B------:R-:W-:Y:S01]  /*1cc60*/  @!PT LDS RZ, [RZ] ;  /* 0x00000000fffff984 */ /* 0x000fe20000000800 */
[----:B------:R-:W-:Y:S01]  /*1cc70*/  @!PT LDS RZ, [RZ] ;  /* 0x00000000fffff984 */ /* 0x000fe20000000800 */
[----:B------:R2:W-:Y:S03]  /*1cc80*/  LDGSTS.E.BYPASS.LTC128B.128 [R231+0x100], [R196.64], !P5 ;  /* 0x00100000c4e77fae */ /* 0x0005e6000e901d48 */
[--C-:B------:R-:W-:Y:S01]  /*1cc90*/  IMAD.X R125, R197, 0x1, R126.reuse, P0 ;  /* 0x00000001c57d7824 */ /* 0x100fe200000e067e */
[-C--:B------:R-:W-:Y:S03]  /*1cca0*/  IADD3 R198, P1, R124, R200.reuse, RZ ;  /* 0x000000c87cc67210 */ /* 0x080fe60007f3e0ff */
[-C--:B-1----:R-:W-:Y:S01]  /*1ccb0*/  HMMA.16816.F32.BF16 R52, R176, R172.reuse, R52 ;  /* 0x000000acb034723c */ /* 0x082fe20000041834 */
[----:B------:R1:W-:Y:S03]  /*1ccc0*/  LDGSTS.E.BYPASS.LTC128B.128 [R231+0x900], [R124.64], !P5 ;  /* 0x009000007ce77fae */ /* 0x0003e6000e901d48 */
[--C-:B------:R-:W-:Y:S01]  /*1ccd0*/  IMAD.X R199, R125, 0x1, R126.reuse, P1 ;  /* 0x000000017dc77824 */ /* 0x100fe200008e067e */
[-C--:B------:R-:W-:Y:S03]  /*1cce0*/  IADD3 R2, P0, R198, R200.reuse, RZ ;  /* 0x000000c8c6027210 */ /* 0x080fe60007f1e0ff */
[C---:B------:R-:W-:Y:S01]  /*1ccf0*/  HMMA.16816.F32.BF16 R56, R184.reuse, R172, R56 ;  /* 0x000000acb838723c */ /* 0x040fe20000041838 */
[----:B------:R2:W-:Y:S03]  /*1cd00*/  LDGSTS.E.BYPASS.LTC128B.128 [R231+0x1100], [R198.64], !P5 ;  /* 0x01100000c6e77fae */ /* 0x0005e6000e901d48 */
[--C-:B------:R-:W-:Y:S04]  /*1cd10*/  IMAD.X R3, R199, 0x1, R126.reuse, P0 ;  /* 0x00000001c7037824 */ /* 0x100fe800000e067e */
[-C--:B------:R-:W-:Y:S01]  /*1cd20*/  HMMA.16816.F32.BF16 R60, R184, R174.reuse, R60 ;  /* 0x000000aeb83c723c */ /* 0x080fe2000004183c */
[----:B------:R4:W-:Y:S03]  /*1cd30*/  LDGSTS.E.BYPASS.LTC128B.128 [R231+0x1900], [R2.64], !P5 ;  /* 0x0190000002e77fae */ /* 0x0009e6000e901d48 */
[-C--:B--2---:R-:W-:Y:S04]  /*1cd40*/  IADD3 R196, P1, R2, R200.reuse, RZ ;  /* 0x000000c802c47210 */ /* 0x084fe80007f3e0ff */
[C---:B------:R-:W-:Y:S04]  /*1cd50*/  HMMA.16816.F32.BF16 R64, R176.reuse, R174, R64 ;  /* 0x000000aeb040723c */ /* 0x040fe80000041840 */
[--C-:B------:R-:W-:Y:S01]  /*1cd60*/  IMAD.X R197, R3, 0x1, R126.reuse, P1 ;  /* 0x0000000103c57824 */ /* 0x100fe200008e067e */
[----:B-1----:R-:W-:Y:S03]  /*1cd70*/  IADD3 R124, P0, R196, R200, RZ ;  /* 0x000000c8c47c7210 */ /* 0x002fe60007f1e0ff */
[-C--:B---3--:R-:W-:Y:S01]  /*1cd80*/  HMMA.16816.F32.BF16 R68, R176, R180.reuse, R68 ;  /* 0x000000b4b044723c */ /* 0x088fe20000041844 */
[----:B------:R1:W-:Y:S03]  /*1cd90*/  LDGSTS.E.BYPASS.LTC128B.128 [R231+0x2100], [R196.64], !P5 ;  /* 0x02100000c4e77fae */ /* 0x0003e6000e901d48 */
[----:B------:R-:W-:Y:S01]  /*1cda0*/  IMAD.X R125, R197, 0x1, R126, P0 ;  /* 0x00000001c57d7824 */ /* 0x000fe200000e067e */
[C---:B------:R-:W-:Y:S02]  /*1cdb0*/  ISETP.GT.AND P0, PT, R230.reuse, R240, PT ;  /* 0x000000f0e600720c */ /* 0x040fe40003f04270 */
[----:B------:R-:W2:Y:S01]  /*1cdc0*/  LDL R126, [R1+0x10] ;  /* 0x00001000017e7983 */ /* 0x000ea20000100800 */
[C---:B------:R-:W-:Y:S05]  /*1cdd0*/  HMMA.16816.F32.BF16 R72, R184.reuse, R180, R72 ;  /* 0x000000b4b848723c */ /* 0x040fea0000041848 */
[----:B------:R3:W-:Y:S03]  /*1cde0*/  LDGSTS.E.BYPASS.LTC128B.128 [R231+0x2900], [R124.64], !P5 ;  /* 0x029000007ce77fae */ /* 0x0007e6000e901d48 */
[-C--:B------:R-:W-:Y:S03]  /*1cdf0*/  HMMA.16816.F32.BF16 R76, R184, R182.reuse, R76 ;  /* 0x000000b6b84c723c */ /* 0x080fe6000004184c */
[----:B------:R-:W-:Y:S01]  /*1ce00*/  LDSM.16.M88.4 R200, [R218+0x3100] ;  /* 0x00310000dac8783b */ /* 0x000fe20000000200 */
[----:B------:R-:W-:Y:S04]  /*1ce10*/  @P0 IADD3 R0, R230, -0x1, RZ ;  /* 0xffffffffe6000810 */ /* 0x000fe80007ffe0ff */
[C---:B------:R-:W-:Y:S01]  /*1ce20*/  HMMA.16816.F32.BF16 R80, R176.reuse, R182, R80 ;  /* 0x000000b6b050723c */ /* 0x040fe20000041850 */
[----:B------:R-:W0:Y:S03]  /*1ce30*/  LDGDEPBAR ;  /* 0x00000000000079af */ /* 0x000e260000000000 */
[----:B----4-:R-:W-:Y:S03]  /*1ce40*/  @P0 SHF.R.S32.HI R2, RZ, 0x1f, R0 ;  /* 0x0000001fff020819 */ /* 0x010fe60000011400 */
[----:B-1----:R-:W1:Y:S01]  /*1ce50*/  LDSM.16.M88.4 R196, [R220+0x6100] ;  /* 0x00610000dcc4783b */ /* 0x002e620000000200 */
[-C--:B------:R-:W-:Y:S05]  /*1ce60*/  HMMA.16816.F32.BF16 R84, R176, R188.reuse, R84 ;  /* 0x000000bcb054723c */ /* 0x080fea0000041854 */
[----:B------:R-:W4:Y:S03]  /*1ce70*/  LDSM.16.M88.4 R204, [R220+0x8100] ;  /* 0x00810000dccc783b */ /* 0x000f260000000200 */
[C---:B------:R-:W-:Y:S03]  /*1ce80*/  HMMA.16816.F32.BF16 R88, R184.reuse, R188, R88 ;  /* 0x000000bcb858723c */ /* 0x040fe60000041858 */
[----:B------:R-:W4:Y:S01]  /*1ce90*/  LDSM.16.M88.4 R192, [R218+0x3900] ;  /* 0x00390000dac0783b */ /* 0x000f220000000200 */
[----:B---3--:R-:W-:Y:S02]  /*1cea0*/  @P0 IMAD R124, R2, c[0x0][0x1e0], RZ ;  /* 0x00007800027c0a24 */ /* 0x008fe400078e02ff */
[C---:B------:R-:W-:Y:S02]  /*1ceb0*/  @P0 IMAD.WIDE.U32 R2, R0.reuse, c[0x0][0x1e0], RZ ;  /* 0x0000780000020a25 */ /* 0x040fe400078e00ff */
[-C--:B------:R-:W-:Y:S01]  /*1cec0*/  HMMA.16816.F32.BF16 R92, R184, R190.reuse, R92 ;  /* 0x000000beb85c723c */ /* 0x080fe2000004185c */
[----:B------:R-:W3:Y:S03]  /*1ced0*/  LDSM.16.M88.4 R172, [R218+0x4100] ;  /* 0x00410000daac783b */ /* 0x000ee60000000200 */
[----:B------:R-:W-:Y:S02]  /*1cee0*/  @P0 IMAD R124, R0, c[0x0][0x1e4], R124 ;  /* 0x00007900007c0a24 */ /* 0x000fe400078e027c */
[----:B------:R-:W-:Y:S01]  /*1cef0*/  @P0 IMAD.MOV.U32 R125, RZ, RZ, R235 ;  /* 0x000000ffff7d0224 */ /* 0x000fe200078e00eb */
[----:B------:R-:W3:Y:S01]  /*1cf00*/  LDSM.16.M88.4 R180, [R218+0x4900] ;  /* 0x00490000dab4783b */ /* 0x000ee20000000200 */
[----:B------:R-:W-:Y:S04]  /*1cf10*/  HMMA.16816.F32.BF16 R96, R176, R190, R96 ;  /* 0x000000beb060723c */ /* 0x000fe80000041860 */
[----:B------:R-:W-:Y:S01]  /*1cf20*/  @P0 IMAD.IADD R0, R3, 0x1, R124 ;  /* 0x0000000103000824 */ /* 0x000fe200078e027c */
[----:B------:R-:W3:Y:S01]  /*1cf30*/  LDSM.16.M88.4 R176, [R218+0x5100] ;  /* 0x00510000dab0783b */ /* 0x000ee20000000200 */
[----:B------:R-:W-:Y:S02]  /*1cf40*/  @P0 IMAD.MOV.U32 R124, RZ, RZ, R232 ;  /* 0x000000ffff7c0224 */ /* 0x000fe400078e00e8 */
[----:B------:R-:W-:Y:S03]  /*1cf50*/  @P0 IMAD R0, R0, 0x60, RZ ;  /* 0x0000006000000824 */ /* 0x000fe600078e02ff */
[----:B------:R-:W3:Y:S01]  /*1cf60*/  LDSM.16.M88.4 R184, [R218+0x5900] ;  /* 0x00590000dab8783b */ /* 0x000ee20000000200 */
[----:B------:R-:W-:Y:S01]  /*1cf70*/  @P0 IMAD.WIDE.U32 R124, R2, 0x60, R124 ;  /* 0x00000060027c0825 */ /* 0x000fe200078e007c */
[-C--:B-1----:R-:W-:Y:S03]  /*1cf80*/  HMMA.16816.F32.BF16 R4, R196, R200.reuse, R4 ;  /* 0x000000c8c404723c */ /* 0x082fe60000041804 */
[----:B------:R-:W-:Y:S01]  /*1cf90*/  IMAD.MOV.U32 R232, RZ, RZ, c[0x0][0x2c4] ;  /* 0x0000b100ffe87624 */ /* 0x000fe200078e00ff */
[----:B------:R-:W-:Y:S01]  /*1cfa0*/  LDSM.16.M88.4 R188, [R221+0x6100] ;  /* 0x00610000ddbc783b */ /* 0x000fe20000000200 */
[----:B------:R-:W-:Y:S01]  /*1cfb0*/  @P0 LEA R2, P1, R124, c[0x0][0x1c8], 0x1 ;  /* 0x000072007c020a11 */ /* 0x000fe200078208ff */
[----:B------:R-:W-:Y:S02]  /*1cfc0*/  @P0 IMAD.IADD R0, R125, 0x1, R0 ;  /* 0x000000017d000824 */ /* 0x000fe400078e0200 */
[----:B------:R-:W-:Y:S01]  /*1cfd0*/  ISETP.NE.AND P3, PT, R232, 0x1, PT ;  /* 0x00000001e800780c */ /* 0x000fe20003f65270 */
[C---:B----4-:R-:W-:Y:S01]  /*1cfe0*/  HMMA.16816.F32.BF16 R8, R204.reuse, R200, R8 ;  /* 0x000000c8cc08723c */ /* 0x050fe20000041808 */
[----:B------:R-:W-:Y:S03]  /*1cff0*/  LDSM.16.M88.4 R208, [R217+0x1000] ;  /* 0x00100000d9d0783b */ /* 0x000fe60000000200 */
[----:B------:R-:W-:Y:S04]  /*1d000*/  @P0 LEA.HI.X R3, R124, c[0x0][0x1cc], R0, 0x1, P1 ;  /* 0x000073007c030a11 */ /* 0x000fe800008f0c00 */
[-C--:B------:R-:W-:Y:S08]  /*1d010*/  HMMA.16816.F32.BF16 R12, R204, R202.reuse, R12 ;  /* 0x000000cacc0c723c */ /* 0x080ff0000004180c */
[C---:B------:R-:W-:Y:S01]  /*1d020*/  HMMA.16816.F32.BF16 R16, R196.reuse, R202, R16 ;  /* 0x000000cac410723c */ /* 0x040fe20000041810 */
[----:B------:R-:W-:Y:S07]  /*1d030*/  LDSM.16.M88.4 R200, [R221+0x8100] ;  /* 0x00810000ddc8783b */ /* 0x000fee0000000200 */
[-C--:B------:R-:W-:Y:S08]  /*1d040*/  HMMA.16816.F32.BF16 R20, R196, R192.reuse, R20 ;  /* 0x000000c0c414723c */ /* 0x080ff00000041814 */
[C---:B------:R-:W-:Y:S08]  /*1d050*/  HMMA.16816.F32.BF16 R24, R204.reuse, R192, R24 ;  /* 0x000000c0cc18723c */ /* 0x040ff00000041818 */
[-C--:B------:R-:W-:Y:S08]  /*1d060*/  HMMA.16816.F32.BF16 R28, R204, R194.reuse, R28 ;  /* 0x000000c2cc1c723c */ /* 0x080ff0000004181c */
[C---:B------:R-:W-:Y:S01]  /*1d070*/  HMMA.16816.F32.BF16 R32, R196.reuse, R194, R32 ;  /* 0x000000c2c420723c */ /* 0x040fe20000041820 */
[----:B------:R-:W1:Y:S07]  /*1d080*/  LDSM.16.M88.4 R192, [R217] ;  /* 0x00000000d9c0783b */ /* 0x000e6e0000000200 */
        /* <DEDUP_REMOVED lines=18> */
[----:B------:R-:W-:Y:S08]  /*1d1b0*/  HMMA.16816.F32.BF16 R96, R196, R186, R96 ;  /* 0x000000bac460723c */ /* 0x000ff00000041860 */
[-C--:B-1----:R-:W-:Y:S08]  /*1d1c0*/  HMMA.16816.F32.BF16 R4, R188, R192.reuse, R4 ;  /* 0x000000c0bc04723c */ /* 0x082ff00000041804 */
[C---:B------:R-:W-:Y:S08]  /*1d1d0*/  HMMA.16816.F32.BF16 R8, R200.reuse, R192, R8 ;  /* 0x000000c0c808723c */ /* 0x040ff00000041808 */
[-C--:B------:R-:W-:Y:S08]  /*1d1e0*/  HMMA.16816.F32.BF16 R12, R200, R194.reuse, R12 ;  /* 0x000000c2c80c723c */ /* 0x080ff0000004180c */
[C---:B------:R-:W-:Y:S08]  /*1d1f0*/  HMMA.16816.F32.BF16 R16, R188.reuse, R194, R16 ;  /* 0x000000c2bc10723c */ /* 0x040ff00000041810 */
[-C--:B---3--:R-:W-:Y:S08]  /*1d200*/  HMMA.16816.F32.BF16 R20, R188, R172.reuse, R20 ;  /* 0x000000acbc14723c */ /* 0x088ff00000041814 */
[C---:B------:R-:W-:Y:S04]  /*1d210*/  HMMA.16816.F32.BF16 R24, R200.reuse, R172, R24 ;  /* 0x000000acc818723c */ /* 0x040fe80000041818 */
[----:B--2---:R-:W-:Y:S02]  /*1d220*/  @P3 SHF.R.U32.HI R131, RZ, c[0x0][0x2cc], R126 ;  /* 0x0000b300ff833a19 */ /* 0x004fe4000001167e */
[----:B------:R-:W-:Y:S02]  /*1d230*/  ISETP.GE.AND P3, PT, R243, 0x1, PT ;  /* 0x00000001f300780c */ /* 0x000fe40003f66270 */
[-C--:B------:R-:W-:Y:S01]  /*1d240*/  HMMA.16816.F32.BF16 R28, R200, R174.reuse, R28 ;  /* 0x000000aec81c723c */ /* 0x080fe2000004181c */
[----:B------:R-:W-:Y:S07]  /*1d250*/  SHFL.IDX PT, R126, R131, RZ, 0x1c1f ;  /* 0x001c1fff837e7589 */ /* 0x000fee00000e0000 */
[C---:B------:R-:W-:Y:S01]  /*1d260*/  HMMA.16816.F32.BF16 R32, R188.reuse, R174, R32 ;  /* 0x000000aebc20723c */ /* 0x040fe20000041820 */
[----:B------:R-:W1:Y:S01]  /*1d270*/  LDSM.16.M88.4 R172, [R217+0x2800] ;  /* 0x00280000d9ac783b */ /* 0x000e620000000200 */
[----:B------:R-:W-:Y:S05]  /*1d280*/  DEPBAR.LE SB0, 0x0 ;  /* 0x000080000000791a */ /* 0x000fea0000000000 */
[----:B------:R-:W-:Y:S01]  /*1d290*/  BAR.SYNC.DEFER_BLOCKING 0x0 ;  /* 0x0000000000007b1d */ /* 0x000fe20000010000 */
[-C--:B------:R-:W-:Y:S08]  /*1d2a0*/  HMMA.16816.F32.BF16 R36, R188, R208.reuse, R36 ;  /* 0x000000d0bc24723c */ /* 0x080ff00000041824 */
[C---:B------:R-:W-:Y:S08]  /*1d2b0*/  HMMA.16816.F32.BF16 R40, R200.reuse, R208, R40 ;  /* 0x000000d0c828723c */ /* 0x040ff00000041828 */
[-C--:B------:R-:W-:Y:S08]  /*1d2c0*/  HMMA.16816.F32.BF16 R44, R200, R210.reuse, R44 ;  /* 0x000000d2c82c723c */ /* 0x080ff0000004182c */
[C---:B------:R-:W-:Y:S08]  /*1d2d0*/  HMMA.16816.F32.BF16 R48, R188.reuse, R210, R48 ;  /* 0x000000d2bc30723c */ /* 0x040ff00000041830 */
[-C--:B----4-:R-:W-:Y:S08]  /*1d2e0*/  HMMA.16816.F32.BF16 R52, R188, R180.reuse, R52 ;  /* 0x000000b4bc34723c */ /* 0x090ff00000041834 */
[C---:B------:R-:W-:Y:S01]  /*1d2f0*/  HMMA.16816.F32.BF16 R56, R200.reuse, R180, R56 ;  /* 0x000000b4c838723c */ /* 0x040fe20000041838 */
[----:B------:R-:W2:Y:S06]  /*1d300*/  LDL R180, [R1+0x30] ;  /* 0x0000300001b47983 */ /* 0x000eac0000100800 */
[----:B------:R-:W-:Y:S01]  /*1d310*/  @!PT LDS RZ, [RZ] ;  /* 0x00000000fffff984 */ /* 0x000fe20000000800 */
[----:B------:R-:W-:Y:S01]  /*1d320*/  @!PT LDS RZ, [RZ] ;  /* 0x00000000fffff984 */ /* 0x000fe20000000800 */
[----:B------:R-:W-:Y:S01]  /*1d330*/  @!PT LDS RZ, [RZ] ;  /* 0x00000000fffff984 */ /* 0x000fe20000000800 */
[----:B------:R3:W-:Y:S01]  /*1d340*/  @P0 LDGSTS.E.BYPASS.LTC128B.128 [R231+0x3100], [R2.64], !P5 ;  /* 0x0310000002e70fae */ /* 0x0007e2000e901d48 */
[-C--:B------:R-:W-:Y:S08]  /*1d350*/  HMMA.16816.F32.BF16 R60, R200, R182.reuse, R60 ;  /* 0x000000b6c83c723c */ /* 0x080ff0000004183c */
[C---:B------:R-:W-:Y:S08]  /*1d360*/  HMMA.16816.F32.BF16 R64, R188.reuse, R182, R64 ;  /* 0x000000b6bc40723c */ /* 0x040ff00000041840 */
[-C--:B------:R-:W-:Y:S08]  /*1d370*/  HMMA.16816.F32.BF16 R68, R188, R176.reuse, R68 ;  /* 0x000000b0bc44723c */ /* 0x080ff00000041844 */
[C---:B------:R-:W-:Y:S08]  /*1d380*/  HMMA.16816.F32.BF16 R72, R200.reuse, R176, R72 ;  /* 0x000000b0c848723c */ /* 0x040ff00000041848 */
[-C--:B------:R-:W-:Y:S08]  /*1d390*/  HMMA.16816.F32.BF16 R76, R200, R178.reuse, R76 ;  /* 0x000000b2c84c723c */ /* 0x080ff0000004184c */
[C---:B------:R-:W-:Y:S07]  /*1d3a0*/  HMMA.16816.F32.BF16 R80, R188.reuse, R178, R80 ;  /* 0x000000b2bc50723c */ /* 0x040fee0000041850 */
[----:B------:R-:W-:Y:S01]  /*1d3b0*/  @P0 IADD3 R178, P1, R2, UR4, RZ ;  /* 0x0000000402b20c10 */ /* 0x000fe2000ff3e0ff */
[-C--:B-1----:R-:W-:Y:S04]  /*1d3c0*/  HMMA.16816.F32.BF16 R84, R188, R172.reuse, R84 ;  /* 0x000000acbc54723c */ /* 0x082fe80000041854 */
[----:B------:R-:W-:Y:S02]  /*1d3d0*/  @P0 IADD3.X R179, R3, UR5, RZ, P1, !PT ;  /* 0x0000000503b30c10 */ /* 0x000fe40008ffe4ff */
[----:B------:R-:W-:Y:S02]  /*1d3e0*/  @P0 IADD3 R176, P2, R178, UR4, RZ ;  /* 0x00000004b2b00c10 */ /* 0x000fe4000ff5e0ff */
[C---:B------:R-:W-:Y:S01]  /*1d3f0*/  HMMA.16816.F32.BF16 R88, R200.reuse, R172, R88 ;  /* 0x000000acc858723c */ /* 0x040fe20000041858 */
[----:B------:R1:W-:Y:S03]  /*1d400*/  @P0 LDGSTS.E.BYPASS.LTC128B.128 [R231+0x3900], [R178.64], !P5 ;  /* 0x03900000b2e70fae */ /* 0x0003e6000e901d48 */
[----:B------:R-:W-:Y:S02]  /*1d410*/  @P0 IADD3.X R177, R179, UR5, RZ, P2, !PT ;  /* 0x00000005b3b10c10 */ /* 0x000fe400097fe4ff */
[----:B------:R-:W-:Y:S02]  /*1d420*/  @P0 IADD3 R124, P1, R176, UR4, RZ ;  /* 0x00000004b07c0c10 */ /* 0x000fe4000ff3e0ff */
[-C--:B------:R-:W-:Y:S01]  /*1d430*/  HMMA.16816.F32.BF16 R92, R200, R174.reuse, R92 ;  /* 0x000000aec85c723c */ /* 0x080fe2000004185c */
[----:B------:R1:W-:Y:S03]  /*1d440*/  @P0 LDGSTS.E.BYPASS.LTC128B.128 [R231+0x4100], [R176.64], !P5 ;  /* 0x04100000b0e70fae */ /* 0x0003e6000e901d48 */
[----:B------:R-:W-:Y:S02]  /*1d450*/  @P0 IADD3.X R125, R177, UR5, RZ, P1, !PT ;  /* 0x00000005b17d0c10 */ /* 0x000fe40008ffe4ff */
[----:B---3--:R-:W-:Y:S02]  /*1d460*/  @P0 IADD3 R2, P2, R124, UR4, RZ ;  /* 0x000000047c020c10 */ /* 0x008fe4000ff5e0ff */
[----:B------:R-:W-:Y:S01]  /*1d470*/  HMMA.16816.F32.BF16 R96, R188, R174, R96 ;  /* 0x000000aebc60723c */ /* 0x000fe20000041860 */
[----:B------:R3:W-:Y:S03]  /*1d480*/  @P0 LDGSTS.E.BYPASS.LTC128B.128 [R231+0x4900], [R124.64], !P5 ;  /* 0x049000007ce70fae */ /* 0x0007e6000e901d48 */
[----:B------:R-:W-:Y:S02]  /*1d490*/  @P0 IADD3.X R3, R125, UR5, RZ, P2, !PT ;  /* 0x000000057d030c10 */ /* 0x000fe400097fe4ff */
[----:B------:R-:W-:Y:S03]  /*1d4a0*/  @P0 IADD3 R172, P1, R2, UR4, RZ ;  /* 0x0000000402ac0c10 */ /* 0x000fe6000ff3e0ff */
[----:B------:R4:W-:Y:S03]  /*1d4b0*/  @P0 LDGSTS.E.BYPASS.LTC128B.128 [R231+0x5100], [R2.64], !P5 ;  /* 0x0510000002e70fae */ /* 0x0009e6000e901d48 */
[----:B------:R-:W-:Y:S05]  /*1d4c0*/  @P0 IADD3.X R173, R3, UR5, RZ, P1, !PT ;  /* 0x0000000503ad0c10 */ /* 0x000fea0008ffe4ff */
[----:B------:R2:W-:Y:S06]  /*1d4d0*/  @P0 LDGSTS.E.BYPASS.LTC128B.128 [R231+0x5900], [R172.64], !P5 ;  /* 0x05900000ace70fae */ /* 0x0005ec000e901d48 */
[----:B------:R-:W0:Y:S01]  /*1d4e0*/  LDGDEPBAR ;  /* 0x00000000000079af */ /* 0x000e220000000000 */
[----:B----4-:R-:W-:Y:S05]  /*1d4f0*/  IMAD R2, R230, -0x60, RZ ;  /* 0xffffffa0e6027824 */ /* 0x010fea00078e02ff */
[----:B--2---:R-:W-:Y:S01]  /*1d500*/  IADD3 R173, -R180, 0x1, R2 ;  /* 0x00000001b4ad7810 */ /* 0x004fe20007ffe102 */
[----:B------:R-:W-:Y:S03]  /*1d510*/  IMAD.IADD R174, R2, 0x1, -R180 ;  /* 0x0000000102ae7824 */ /* 0x000fe600078e0ab4 */
[----:B------:R-:W-:Y:S04]  /*1d520*/  IADD3 R173, -R241, R173, R242 ;  /* 0x000000adf1ad7210 */ /* 0x000fe80007ffe1f2 */
[C---:B------:R-:W-:Y:S02]  /*1d530*/  IADD3 R172, R173.reuse, c[0x0][0x328], RZ ;  /* 0x0000ca00adac7a10 */ /* 0x040fe40007ffe0ff */
[----:B------:R-:W-:Y:S03]  /*1d540*/  IADD3 R173, R173, UR7, RZ ;  /* 0x00000007adad7c10 */ /* 0x000fe6000fffe0ff */
[--C-:B---3--:R-:W-:Y:S02]  /*1d550*/  IMAD.IADD R124, R172, 0x1, R126.reuse ;  /* 0x00000001ac7c7824 */ /* 0x108fe400078e027e */
[----:B------:R-:W-:Y:S01]  /*1d560*/  IMAD.IADD R0, R173, 0x1, R126 ;  /* 0x00000001ad007824 */ /* 0x000fe200078e027e */
[----:B------:R-:W-:-:S05]  /*1d570*/  @!P3 BRA `(.L_x_1197) ;  /* 0x000001700000b947 */ /* 0x000fca0003800000 */
[----:B-1----:R-:W-:Y:S01]  /*1d580*/  IADD3 R3, -R241, R242, R126 ;  /* 0x000000f2f1037210 */ /* 0x002fe20007ffe17e */
        /* <DEDUP_REMOVED lines=12> */
.L_x_1199:
[----:B------:R-:W-:Y:S04]  /*1d650*/  MOV R125, c[0x0][0x32c] ;  /* 0x0000cb00007d7a02 */ /* 0x000fe80000000f00 */
[----:B------:R-:W-:Y:S11]  /*1d660*/  ISETP.NE.AND P0, PT, R125, 0x1, PT ;  /* 0x000000017d00780c */ /* 0x000ff60003f05270 */
[----:B------:R-:W-:Y:S02]  /*1d670*/  @!UPT UIADD3 URZ, URZ, URZ, URZ ;  /* 0x0000003f3f3ff290 */ /* 0x000fe4000fffe03f */
[----:B------:R-:W-:Y:S05]  /*1d680*/  @P0 IMAD.HI.U32 R125, R3, c[0x0][0x330], RZ ;  /* 0x0000cc00037d0a27 */ /* 0x000fea00078e00ff */
[----:B------:R-:W-:Y:S02]  /*1d690*/  @P0 SHF.R.U32.HI R3, RZ, c[0x0][0x334], R125 ;  /* 0x0000cd00ff030a19 */ /* 0x000fe4000001167d */
.L_x_1200:
[----:B------:R-:W-:Y:S05]  /*1d6a0*/  BSYNC B0 ;  /* 0x0000000000007941 */ /* 0x000fea0003800000 */
.L_x_1198:
[----:B------:R-:W-:Y:S05]  /*1d6b0*/  IMAD R3, R3, c[0x0][0x32c], R174 ;  /* 0x0000cb0003037a24 */ /* 0x000fea00078e02ae */
[----:B------:R-:W-:Y:S02]  /*1d6c0*/  IADD3 R125, R3, c[0x0][0x32c], RZ ;  /* 0x0000cb00037d7a10 */ /* 0x000fe40007ffe0ff */
[----:B------:R-:W-:Y:S02]  /*1d6d0*/  IMNMX R0, R0, R3, !PT ;  /* 0x0000000300007217 */ /* 0x000fe40007800200 */
[----:B------:R-:W-:Y:S02]  /*1d6e0*/  IMNMX R124, R124, R125, PT ;  /* 0x0000007d7c7c7217 */ /* 0x000fe40003800200 */
.L_x_1197:
[----:B-1----:R-:W1:Y:S02]  /*1d6f0*/  SHFL.IDX PT, R126, R131, 0x1, 0x1c1f ;  /* 0x003c1f00837e7f89 */ /* 0x002e6400000e0000 */
        /* <DEDUP_REMOVED lines=16> */
.L_x_1203:
[----:B------:R-:W-:Y:S04]  /*1d800*/  MOV R175, c[0x0][0x32c] ;  /* 0x0000cb0000af7a02 */ /* 0x000fe80000000f00 */
[----:B------:R-:W-:Y:S11]  /*1d810*/  ISETP.NE.AND P0, PT, R175, 0x1, PT ;  /* 0x00000001af00780c */ /* 0x000ff60003f05270 */
[----:B------:R-:W-:Y:S02]  /*1d820*/  @!UPT UIADD3 URZ, URZ, URZ, URZ ;  /* 0x0000003f3f3ff290 */ /* 0x000fe4000fffe03f */
[----:B------:R-:W-:Y:S05]  /*1d830*/  @P0 IMAD.HI.U32 R175, R126, c[0x0][0x330], RZ ;  /* 0x0000cc007eaf0a27 */ /* 0x000fea00078e00ff */
[----:B------:R-:W-:Y:S02]  /*1d840*/  @P0 SHF.R.U32.HI R126, RZ, c[0x0][0x334], R175 ;  /* 0x0000cd00ff7e0a19 */ /* 0x000fe400000116af */
.L_x_1204:
[----:B------:R-:W-:Y:S05]  /*1d850*/  BSYNC B0 ;  /* 0x0000000000007941 */ /* 0x000fea0003800000 */
.L_x_1202:
[----:B------:R-:W-:Y:S05]  /*1d860*/  IMAD R126, R126, c[0x0][0x32c], R174 ;  /* 0x0000cb007e7e7a24 */ /* 0x000fea00078e02ae */
[----:B------:R-:W-:Y:S02]  /*1d870*/  IADD3 R175, R126, c[0x0][0x32c], RZ ;  /* 0x0000cb007eaf7a10 */ /* 0x000fe40007ffe0ff */
[----:B------:R-:W-:Y:S02]  /*1d880*/  IMNMX R3, R3, R126, !PT ;  /* 0x0000007e03037217 */ /* 0x000fe40007800200 */
[----:B------:R-:W-:Y:S02]  /*1d890*/  IMNMX R125, R125, R175, PT ;  /* 0x000000af7d7d7217 */ /* 0x000fe40003800200 */
.L_x_1201:
[C---:B------:R-:W-:Y:S02]  /*1d8a0*/  ISETP.GE.AND P1, PT, R2.reuse, 0x2, PT ;  /* 0x000000020200780c */ /* 0x040fe40003f26270 */
[C---:B------:R-:W-:Y:S02]  /*1d8b0*/  ISETP.GE.AND P0, PT, R2.reuse, 0x9, PT ;  /* 0x000000090200780c */ /* 0x040fe40003f06270 */
[----:B------:R-:W-:Y:S02]  /*1d8c0*/  LOP3.LUT R229, R229, 0xffffdfff, RZ, 0xc0, !PT ;  /* 0xffffdfffe5e57812 */ /* 0x000fe400078ec0ff */
[C---:B------:R-:W-:Y:S02]  /*1d8d0*/  ISETP.GE.AND P2, PT, R2.reuse, 0xa, PT ;  /* 0x0000000a0200780c */ /* 0x040fe40003f46270 */
[C---:B------:R-:W-:Y:S02]  /*1d8e0*/  ISETP.GE.AND P6, PT, R2.reuse, 0x42, PT ;  /* 0x000000420200780c */ /* 0x040fe40003fc6270 */
[C---:B------:R-:W-:Y:S02]  /*1d8f0*/  ISETP.GE.AND P4, PT, R2.reuse, 0x49, PT ;  /* 0x000000490200780c */ /* 0x040fe40003f86270 */
[----:B------:R-:W-:Y:S02]  /*1d900*/  ISETP.GE.AND P3, PT, R2, 0x4a, PT ;  /* 0x0000004a0200780c */ /* 0x000fe40003f66270 */
[----:B------:R-:W-:Y:S02]  /*1d910*/  @P1 LOP3.LUT R229, R229, 0x2000, RZ, 0xfc, !PT ;  /* 0x00002000e5e51812 */ /* 0x000fe400078efcff */
[----:B------:R-:W-:Y:S02]  /*1d920*/  ISETP.GT.AND P1, PT, R0, 0x1, !P1 ;  /* 0x000000010000780c */ /* 0x000fe40004f24270 */
        /* <DEDUP_REMOVED lines=102> */
[----:B------:R-:W-:Y:S02]  /*1df90*/  LOP3.LUT R229, R229, 0xfffeffff, RZ, 0xc0, !PT ;  /* 0xfffeffffe5e57812 */ /* 0x000fe400078ec0ff */
        /* <DEDUP_REMOVED lines=17> */
[----:B------:R-:W-:Y:S01]  /*1e0b0*/  ISETP.GE.AND P0, PT, R2, 0x5a, PT ;  /* 0x0000005a0200780c */ /* 0x000fe20003f06270 */
[----:B------:R-:W1:Y:S11]  /*1e0c0*/  SHFL.IDX PT, R4, R131, 0x2, 0x1c1f ;  /* 0x005c1f0083047f89 */ /* 0x000e7600000e0000 */
[----:B------:R-:W-:Y:S01]  /*1e0d0*/  @!UPT UIADD3 URZ, URZ, URZ, URZ ;  /* 0x0000003f3f3ff290 */ /* 0x000fe2000fffe03f */
[----:B------:R-:W-:Y:S02]  /*1e0e0*/  @P0 LOP3.LUT R229, R229, 0x40000, RZ, 0xfc, !PT ;  /* 0x00040000e5e50812 */ /* 0x000fe400078efcff */
[----:B------:R-:W-:Y:S04]  /*1e0f0*/  ISETP.GT.AND P0, PT, R0, 0x59, !P0 ;  /* 0x000000590000780c */ /* 0x000fe80004704270 */
[----:B------:R-:W-:Y:S04]  /*1e100*/  ISETP.LT.OR P0, PT, R124, 0x5a, P0 ;  /* 0x0000005a7c00780c */ /* 0x000fe80000701670 */
[----:B------:R-:W-:Y:S01]  /*1e110*/  FSEL R239, R97, -INF , !P0 ;  /* 0xff80000061ef7808 */ /* 0x000fe20004000000 */
[--C-:B-1----:R-:W-:Y:S01]  /*1e120*/  IMAD.IADD R2, R172, 0x1, R4.reuse ;  /* 0x00000001ac027824 */ /* 0x102fe200078e0204 */
[----:B------:R-:W-:Y:S01]  /*1e130*/  ISETP.GE.AND P0, PT, R243, 0x1, PT ;  /* 0x00000001f300780c */ /* 0x000fe20003f06270 */
[----:B------:R-:W-:Y:S11]  /*1e140*/  IMAD.IADD R0, R173, 0x1, R4 ;  /* 0x00000001ad007824 */ /* 0x000ff600078e0204 */
[----:B------:R-:W-:Y:S01]  /*1e150*/  @!UPT UIADD3 URZ, URZ, URZ, URZ ;  /* 0x0000003f3f3ff290 */ /* 0x000fe2000fffe03f */
        /* <DEDUP_REMOVED lines=14> */
.L_x_1207:
[----:B------:R-:W-:Y:S04]  /*1e240*/  MOV R5, c[0x0][0x32c] ;  /* 0x0000cb0000057a02 */ /* 0x000fe80000000f00 */
[----:B------:R-:W-:Y:S11]  /*1e250*/  ISETP.NE.AND P0, PT, R5, 0x1, PT ;  /* 0x000000010500780c */ /* 0x000ff60003f05270 */
[----:B------:R-:W-:Y:S02]  /*1e260*/  @!UPT UIADD3 URZ, URZ, URZ, URZ ;  /* 0x0000003f3f3ff290 */ /* 0x000fe4000fffe03f */
[----:B------:R-:W-:Y:S05]  /*1e270*/  @P0 IMAD.HI.U32 R5, R4, c[0x0][0x330], RZ ;  /* 0x0000cc0004050a27 */ /* 0x000fea00078e00ff */
[----:B------:R-:W-:Y:S02]  /*1e280*/  @P0 SHF.R.U32.HI R4, RZ, c[0x0][0x334], R5 ;  /* 0x0000cd00ff040a19 */ /* 0x000fe40000011605 */
.L_x_1208:
[----:B------:R-:W-:Y:S05]  /*1e290*/  BSYNC B0 ;  /* 0x0000000000007941 */ /* 0x000fea0003800000 */
.L_x_1206:
[----:B------:R-:W-:Y:S05]  /*1e2a0*/  IMAD R4, R4, c[0x0][0x32c], R174 ;  /* 0x0000cb0004047a24 */ /* 0x000fea00078e02ae */
[----:B------:R-:W-:Y:S02]  /*1e2b0*/  IADD3 R5, R4, c[0x0][0x32c], RZ ;  /* 0x0000cb0004057a10 */ /* 0x000fe40007ffe0ff */
[----:B------:R-:W-:Y:S02]  /*1e2c0*/  IMNMX R0, R0, R4, !PT ;  /* 0x0000000400007217 */ /* 0x000fe40007800200 */
[----:B------:R-:W-:Y:S02]  /*1e2d0*/  IMNMX R2, R2, R5, PT ;  /* 0x0000000502027217 */ /* 0x000fe40003800200 */
.L_x_1205:
[----:B------:R-:W-:Y:S02]  /*1e2e0*/  LOP3.LUT P0, RZ, R229, 0x20000, RZ, 0xc0, !PT ;  /* 0x00020000e5ff7812 */ /* 0x000fe4000780c0ff */
[----:B------:R-:W-:Y:S02]  /*1e2f0*/  P2R R4, PR, RZ, 0x40 ;  /* 0x00000040ff047803 */ /* 0x000fe40000000000 */
[----:B------:R-:W-:Y:S02]  /*1e300*/  ISETP.GT.AND P0, PT, R3, 0x8, !P0 ;  /* 0x000000080300780c */ /* 0x000fe40004704270 */
[----:B------:R-:W-:Y:S02]  /*1e310*/  P2R R5, PR, RZ, 0x20 ;  /* 0x00000020ff057803 */ /* 0x000fe40000000000 */
[----:B------:R-:W-:Y:S02]  /*1e320*/  ISETP.LT.OR P0, PT, R125, 0x9, P0 ;  /* 0x000000097d00780c */ /* 0x000fe40000701670 */
[C---:B------:R-:W-:Y:S02]  /*1e330*/  LOP3.LUT P5, RZ, R229.reuse, 0x40000, RZ, 0xc0, !PT ;  /* 0x00040000e5ff7812 */ /* 0x040fe400078ac0ff */
        /* <DEDUP_REMOVED lines=57> */
[----:B------:R-:W-:Y:S02]  /*1e6d0*/  ISETP.GT.AND P0, PT, R3, 0x41, !P6 ;  /* 0x000000410300780c */ /* 0x000fe40007704270 */
[----:B------:R-:W-:Y:S02]  /*1e6e0*/  LOP3.LUT P6, RZ, R229, 0x2000, RZ, 0xc0, !PT ;  /* 0x00002000e5ff7812 */ /* 0x000fe400078cc0ff */
        /* <DEDUP_REMOVED lines=21> */
[----:B------:R-:W-:Y:S04]  /*1e840*/  LOP3.LUT P0, RZ, R229, 0x10000, RZ, 0xc0, !PT ;  /* 0x00010000e5ff7812 */ /* 0x000fe8000780c0ff */
[----:B------:R-:W-:Y:S04]  /*1e850*/  ISETP.GT.AND P0, PT, R3, 0x58, !P0 ;  /* 0x000000580300780c */ /* 0x000fe80004704270 */
        /* <DEDUP_REMOVED lines=115> */
.L_x_1211:
[----:B------:R-:W-:Y:S04]  /*1ef90*/  MOV R4, c[0x0][0x32c] ;  /* 0x0000cb0000047a02 */ /* 0x000fe80000000f00 */
[----:B------:R-:W-:Y:S11]  /*1efa0*/  ISETP.NE.AND P0, PT, R4, 0x1, PT ;  /* 0x000000010400780c */ /* 0x000ff60003f05270 */
[----:B------:R-:W-:Y:S02]  /*1efb0*/  @!UPT UIADD3 URZ, URZ, URZ, URZ ;  /* 0x0000003f3f3ff290 */ /* 0x000fe4000fffe03f */
[----:B------:R-:W-:Y:S05]  /*1efc0*/  @P0 IMAD.HI.U32 R4, R3, c[0x0][0x330], RZ ;  /* 0x0000cc0003040a27 */ /* 0x000fea00078e00ff */
[----:B------:R-:W-:Y:S02]  /*1efd0*/  @P0 SHF.R.U32.HI R3, RZ, c[0x0][0x334], R4 ;  /* 0x0000cd00ff030a19 */ /* 0x000fe40000011604 */
.L_x_1212:
[----:B------:R-:W-:Y:S05]  /*1efe0*/  BSYNC B0 ;  /* 0x0000000000007941 */ /* 0x000fea0003800000 */
.L_x_1210:
[----:B------:R-:W-:Y:S05]  /*1eff0*/  IMAD R3, R3, c[0x0][0x32c], R174 ;  /* 0x0000cb0003037a24 */ /* 0x000fea00078e02ae */
[----:B------:R-:W-:Y:S02]  /*1f000*/  IADD3 R4, R3, c[0x0][0x32c], RZ ;  /* 0x0000cb0003047a10 */ /* 0x000fe40007ffe0ff */
[----:B------:R-:W-:Y:S02]  /*1f010*/  IMNMX R0, R0, R3, !PT ;  /* 0x0000000300007217 */ /* 0x000fe40007800200 */
[----:B------:R-:W-:Y:S02]  /*1f020*/  IMNMX R2, R2, R4, PT ;  /* 0x0000000402027217 */ /* 0x000fe40003800200 */
.L_x_1209:
[----:B------:R-:W-:Y:S01]  /*1f030*/  ISETP.GT.AND P0, PT, R0, RZ, !P1 ;  /* 0x000000ff0000720c */ /* 0x000fe20004f04270 */
[----:B------:R-:W-:Y:S01]  /*1f040*/  LDSM.16.MT88.4 R36, [R216+0x100] ;  /* 0x00010000d824783b */ /* 0x000fe20000004200 */
[C---:B------:R-:W-:Y:S02]  /*1f050*/  LOP3.LUT P1, RZ, R229.reuse, 0x800, RZ, 0xc0, !PT ;  /* 0x00000800e5ff7812 */ /* 0x040fe4000782c0ff */
        /* <DEDUP_REMOVED lines=64> */
[----:B------:R-:W-:Y:S01]  /*1f460*/  LOP3.LUT P0, RZ, R229, 0x40, RZ, 0xc0, !PT ;  /* 0x00000040e5ff7812 */ /* 0x000fe2000780c0ff */
[----:B------:R-:W-:Y:S01]  /*1f470*/  LDSM.16.MT88.4 R40, [R214+0x100] ;  /* 0x00010000d628783b */ /* 0x000fe20000004200 */
        /* <DEDUP_REMOVED lines=24> */
[----:B------:R-:W-:Y:S02]  /*1f600*/  FMNMX.FTZ R126, R239, R126, !PT ;  /* 0x0000007eef7e7209 */ /* 0x000fe40007810000 */
[----:B------:R-:W-:Y:S02]  /*1f610*/  FMNMX.FTZ R4, R12, R4, !PT ;  /* 0x000000040c047209 */ /* 0x000fe40007810000 */
[----:B------:R-:W-:Y:S01]  /*1f620*/  ISETP.LT.OR P0, PT, R2, 0x32, P0 ;  /* 0x000000320200780c */ /* 0x000fe20000701670 */
[----:B------:R-:W1:Y:S01]  /*1f630*/  SHFL.BFLY PT, R5, R126, 0x2, 0x1f ;  /* 0x0c401f007e057f89 */ /* 0x000e6200000e0000 */
[----:B------:R-:W-:Y:S02]  /*1f640*/  FMNMX.FTZ R3, R188, R3, !PT ;  /* 0x00000003bc037209 */ /* 0x000fe40007810000 */
[----:B------:R-:W-:Y:S02]  /*1f650*/  FMNMX.FTZ R4, R13, R4, !PT ;  /* 0x000000040d047209 */ /* 0x000fe40007810000 */
[----:B------:R-:W-:Y:S02]  /*1f660*/  FSEL R88, R59, -INF , !P0 ;  /* 0xff8000003b587808 */ /* 0x000fe40004000000 */
[----:B------:R-:W-:Y:S02]  /*1f670*/  FMNMX.FTZ R3, R192, R3, !PT ;  /* 0x00000003c0037209 */ /* 0x000fe40007810000 */
[----:B------:R-:W-:Y:S02]  /*1f680*/  LOP3.LUT P0, RZ, R229, 0x4, RZ, 0xc0, !PT ;  /* 0x00000004e5ff7812 */ /* 0x000fe4000780c0ff */
        /* <DEDUP_REMOVED lines=17> */
[----:B------:R-:W-:Y:S02]  /*1f7a0*/  FMNMX.FTZ R4, R84, R4, !PT ;  /* 0x0000000454047209 */ /* 0x000fe40007810000 */
[----:B-1----:R-:W-:Y:S02]  /*1f7b0*/  FMNMX.FTZ R126, R126, R5, !PT ;  /* 0x000000057e7e7209 */ /* 0x002fe40007810000 */
[----:B------:R-:W-:Y:S02]  /*1f7c0*/  FSEL R92, R63, -INF , !P0 ;  /* 0xff8000003f5c7808 */ /* 0x000fe40004000000 */
[----:B------:R-:W-:Y:S01]  /*1f7d0*/  ISETP.GT.AND P0, PT, R0, 0x40, !P1 ;  /* 0x000000400000780c */ /* 0x000fe20004f04270 */
[----:B------:R-:W1:Y:S01]  /*1f7e0*/  SHFL.BFLY PT, R6, R126, 0x1, 0x1f ;  /* 0x0c201f007e067f89 */ /* 0x000e6200000e0000 */
        /* <DEDUP_REMOVED lines=9> */
[----:B------:R-:W-:Y:S02]  /*1f880*/  ISETP.LT.OR P0, PT, R2, 0x42, P0 ;  /* 0x000000420200780c */ /* 0x000fe40000701670 */
[----:B------:R-:W-:Y:S02]  /*1f890*/  FMNMX.FTZ R3, R237, R3, !PT ;  /* 0x00000003ed037209 */ /* 0x000fe40007810000 */
[----:B------:R-:W-:Y:S02]  /*1f8a0*/  FMNMX.FTZ R4, R99, R4, !PT ;  /* 0x0000000463047209 */ /* 0x000fe40007810000 */
[----:B------:R-:W-:Y:S01]  /*1f8b0*/  FSEL R93, R75, -INF , !P0 ;  /* 0xff8000004b5d7808 */ /* 0x000fe20004000000 */
[----:B------:R-:W2:Y:S01]  /*1f8c0*/  SHFL.BFLY PT, R125, R3, 0x2, 0x1f ;  /* 0x0c401f00037d7f89 */ /* 0x000ea200000e0000 */
[----:B------:R-:W-:Y:S02]  /*1f8d0*/  ISETP.GT.AND P0, PT, R0, 0x48, !P4 ;  /* 0x000000480000780c */ /* 0x000fe40006704270 */
[----:B------:R-:W-:Y:S02]  /*1f8e0*/  FMNMX.FTZ R4, R190, R4, !PT ;  /* 0x00000004be047209 */ /* 0x000fe40007810000 */
[----:B------:R-:W-:Y:S02]  /*1f8f0*/  ISETP.LT.OR P0, PT, R2, 0x49, P0 ;  /* 0x000000490200780c */ /* 0x000fe40000701670 */
[----:B------:R-:W-:Y:S02]  /*1f900*/  FMNMX.FTZ R4, R191, R4, !PT ;  /* 0x00000004bf047209 */ /* 0x000fe40007810000 */
[----:B------:R-:W-:Y:S02]  /*1f910*/  FSEL R131, R78, -INF , !P0 ;  /* 0xff8000004e837808 */ /* 0x000fe40004000000 */
[----:B------:R-:W-:Y:S02]  /*1f920*/  ISETP.GT.AND P0, PT, R0, 0x49, !P3 ;  /* 0x000000490000780c */ /* 0x000fe40005f04270 */
        /* <DEDUP_REMOVED lines=15> */
[----:B------:R-:W-:Y:S02]  /*1fa20*/  FMNMX.FTZ R5, R15, R5, !PT ;  /* 0x000000050f057209 */ /* 0x000fe40007810000 */
[----:B------:R-:W-:Y:S01]  /*1fa30*/  FMNMX.FTZ R3, R211, R4, !PT ;  /* 0x00000004d3037209 */ /* 0x000fe20007810000 */
[--C-:B------:R-:W-:Y:S01]  /*1fa40*/  FFMA.FTZ R4, R20, c[0x0][0x2d0], -R47.reuse ;  /* 0x0000b40014047a23 */ /* 0x100fe2000001082f */
[----:B------:R-:W-:Y:S01]  /*1fa50*/  FMNMX.FTZ R5, R60, R5, !PT ;  /* 0x000000053c057209 */ /* 0x000fe20007810000 */
[----:B------:R-:W1:Y:S01]  /*1fa60*/  SHFL.BFLY PT, R6, R125, 0x1, 0x1f ;  /* 0x0c201f007d067f89 */ /* 0x000e6200000e0000 */
        /* <DEDUP_REMOVED lines=9> */
[----:B------:R-:W-:Y:S01]  /*1fb00*/  LOP3.LUT P1, RZ, R229, 0x4000, RZ, 0xc0, !PT ;  /* 0x00004000e5ff7812 */ /* 0x000fe2000782c0ff */
[----:B------:R-:W3:Y:S01]  /*1fb10*/  SHFL.BFLY PT, R7, R3, 0x2, 0x1f ;  /* 0x0c401f0003077f89 */ /* 0x000ee200000e0000 */
[----:B------:R-:W-:Y:S02]  /*1fb20*/  FMNMX.FTZ R5, R76, R5, !PT ;  /* 0x000000054c057209 */ /* 0x000fe40007810000 */
[----:B------:R-:W-:Y:S02]  /*1fb30*/  FSEL R90, R90, -INF , !P0 ;  /* 0xff8000005a5a7808 */ /* 0x000fe40004000000 */
[----:B------:R-:W-:Y:S02]  /*1fb40*/  ISETP.GT.AND P0, PT, R0, 0x51, !P1 ;  /* 0x000000510000780c */ /* 0x000fe40004f04270 */
[----:B-1----:R-:W-:Y:S02]  /*1fb50*/  FMNMX.FTZ R125, R125, R6, !PT ;  /* 0x000000067d7d7209 */ /* 0x002fe40007810000 */
[----:B--2---:R-:W-:Y:S01]  /*1fb60*/  FMNMX.FTZ R4, R77, R5, !PT ;  /* 0x000000054d047209 */ /* 0x004fe20007810000 */
[--C-:B------:R-:W-:Y:S01]  /*1fb70*/  FFMA.FTZ R5, R175, c[0x0][0x2d0], -R47.reuse ;  /* 0x0000b400af057a23 */ /* 0x100fe2000001082f */
[C---:B------:R-:W-:Y:S01]  /*1fb80*/  FSETP.NEU.FTZ.AND P1, PT, R125.reuse, -INF , PT ;  /* 0xff8000007d00780b */ /* 0x040fe20003f3d000 */
[----:B------:R-:W-:Y:S01]  /*1fb90*/  FMUL.FTZ R68, R125, c[0x0][0x2d0] ;  /* 0x0000b4007d447a20 */ /* 0x000fe20000410000 */
[----:B------:R-:W-:Y:S01]  /*1fba0*/  FMNMX.FTZ R4, R83, R4, !PT ;  /* 0x0000000453047209 */ /* 0x000fe20007810000 */
[----:B------:R1:W-:Y:S01]  /*1fbb0*/  MUFU.EX2 R21, R5 ;  /* 0x0000000500157308 */ /* 0x0003e20000000800 */
[----:B------:R-:W-:Y:S02]  /*1fbc0*/  ISETP.LT.OR P0, PT, R2, 0x52, P0 ;  /* 0x000000520200780c */ /* 0x000fe40000701670 */
[----:B------:R-:W-:Y:S02]  /*1fbd0*/  FSEL R68, R68, RZ, P1 ;  /* 0x000000ff44447208 */ /* 0x000fe40000800000 */
[----:B------:R-:W-:Y:S02]  /*1fbe0*/  LOP3.LUT P6, RZ, R229, 0x40000, RZ, 0xc0, !PT ;  /* 0x00040000e5ff7812 */ /* 0x000fe400078cc0ff */
[----:B------:R-:W-:Y:S01]  /*1fbf0*/  FSEL R91, R91, -INF , !P0 ;  /* 0xff8000005b5b7808 */ /* 0x000fe20004000000 */
[--C-:B------:R-:W-:Y:S01]  /*1fc00*/  FFMA.FTZ R28, R35, c[0x0][0x2d0], -R68.reuse ;  /* 0x0000b400231c7a23 */ /* 0x100fe20000010844 */
[----:B------:R-:W-:Y:S02]  /*1fc10*/  ISETP.GT.AND P0, PT, R0, 0x59, !P6 ;  /* 0x000000590000780c */ /* 0x000fe40007704270 */
[----:B---3--:R-:W-:Y:S02]  /*1fc20*/  FMNMX.FTZ R3, R3, R7, !PT ;  /* 0x0000000703037209 */ /* 0x008fe40007810000 */
[----:B------:R-:W-:Y:S02]  /*1fc30*/  ISETP.LT.OR P0, PT, R2, 0x5a, P0 ;  /* 0x0000005a0200780c */ /* 0x000fe40000701670 */
[----:B------:R-:W-:Y:S01]  /*1fc40*/  LOP3.LUT P4, RZ, R229, 0x10000, RZ, 0xc0, !PT ;  /* 0x00010000e5ff7812 */ /* 0x000fe2000788c0ff */
[----:B------:R-:W2:Y:S01]  /*1fc50*/  SHFL.BFLY PT, R124, R3, 0x1, 0x1f ;  /* 0x0c201f00037c7f89 */ /* 0x000ea200000e0000 */
[----:B------:R-:W-:Y:S02]  /*1fc60*/  FSEL R46, R95, -INF , !P0 ;  /* 0xff8000005f2e7808 */ /* 0x000fe40004000000 */
[----:B------:R-:W-:Y:S04]  /*1fc70*/  ISETP.GT.AND P3, PT, R0, 0x58, !P4 ;  /* 0x000000580000780c */ /* 0x000fe80006764270 */
[----:B------:R-:W-:Y:S01]  /*1fc80*/  ISETP.LT.OR P3, PT, R2, 0x59, P3 ;  /* 0x000000590200780c */ /* 0x000fe20001f61670 */
[--C-:B------:R-:W-:Y:S01]  /*1fc90*/  FFMA.FTZ R2, R18, c[0x0][0x2d0], -R68.reuse ;  /* 0x0000b40012027a23 */ /* 0x100fe20000010844 */
[----:B-1----:R-:W-:Y:S01]  /*1fca0*/  FMNMX.FTZ R5, R87, R4, !PT ;  /* 0x0000000457057209 */ /* 0x002fe20007810000 */
[--C-:B------:R-:W-:Y:S01]  /*1fcb0*/  FFMA.FTZ R4, R176, c[0x0][0x2d0], -R47.reuse ;  /* 0x0000b400b0047a23 */ /* 0x100fe2000001082f */
[----:B------:R-:W-:Y:S01]  /*1fcc0*/  FSEL R94, R94, -INF , !P3 ;  /* 0xff8000005e5e7808 */ /* 0x000fe20005800000 */
[----:B------:R-:W-:Y:S01]  /*1fcd0*/  MUFU.EX2 R7, R2 ;  /* 0x0000000200077308 */ /* 0x000fe20000000800 */
[----:B------:R-:W-:Y:S04]  /*1fce0*/  FMNMX.FTZ R5, R88, R5, !PT ;  /* 0x0000000558057209 */ /* 0x000fe80007810000 */
[----:B------:R-:W-:Y:S04]  /*1fcf0*/  FMNMX.FTZ R5, R89, R5, !PT ;  /* 0x0000000559057209 */ /* 0x000fe80007810000 */
[----:B------:R-:W-:Y:S01]  /*1fd00*/  FMNMX.FTZ R5, R92, R5, !PT ;  /* 0x000000055c057209 */ /* 0x000fe20007810000 */
[----:B------:R1:W-:Y:S01]  /*1fd10*/  MUFU.EX2 R22, R4 ;  /* 0x0000000400167308 */ /* 0x0003e20000000800 */
[----:B--2---:R-:W-:Y:S01]  /*1fd20*/  FMNMX.FTZ R124, R3, R124, !PT ;  /* 0x0000007c037c7209 */ /* 0x004fe20007810000 */
[--C-:B------:R-:W-:Y:S01]  /*1fd30*/  FFMA.FTZ R3, R19, c[0x0][0x2d0], -R68.reuse ;  /* 0x0000b40013037a23 */ /* 0x100fe20000010844 */
[----:B------:R-:W-:Y:S02]  /*1fd40*/  FMNMX.FTZ R5, R74, R5, !PT ;  /* 0x000000054a057209 */ /* 0x000fe40007810000 */
[C---:B------:R-:W-:Y:S01]  /*1fd50*/  FSETP.NEU.FTZ.AND P0, PT, R124.reuse, -INF , PT ;  /* 0xff8000007c00780b */ /* 0x040fe20003f1d000 */
[----:B------:R-:W-:Y:S01]  /*1fd60*/  FMUL.FTZ R69, R124, c[0x0][0x2d0] ;  /* 0x0000b4007c457a20 */ /* 0x000fe20000410000 */
[----:B------:R-:W-:Y:S04]  /*1fd70*/  FMNMX.FTZ R5, R93, R5, !PT ;  /* 0x000000055d057209 */ /* 0x000fe80007810000 */
[----:B------:R-:W-:Y:S01]  /*1fd80*/  FSEL R69, R69, RZ, P0 ;  /* 0x000000ff45457208 */ /* 0x000fe20000000000 */
[----:B-1----:R-:W-:Y:S02]  /*1fd90*/  FFMA.FTZ R4, R177, c[0x0][0x2d0], -R47 ;  /* 0x0000b400b1047a23 */ /* 0x002fe4000001082f */
[----:B------:R1:W-:Y:S10]  /*1fda0*/  MUFU.EX2 R177, R3 ;  /* 0x0000000300b17308 */ /* 0x0003f40000000800 */
[----:B------:R2:W3:Y:S01]  /*1fdb0*/  MUFU.EX2 R23, R4 ;  /* 0x0000000400177308 */ /* 0x0004e20000000800 */
[--C-:B-1----:R-:W-:Y:S02]  /*1fdc0*/  FFMA.FTZ R3, R8, c[0x0][0x2d0], -R69.reuse ;  /* 0x0000b40008037a23 */ /* 0x102fe40000010845 */
[--C-:B------:R-:W-:Y:S07]  /*1fdd0*/  FFMA.FTZ R8, R32, c[0x0][0x2d0], -R68.reuse ;  /* 0x0000b40020087a23 */ /* 0x100fee0000010844 */
[----:B------:R1:W-:Y:S01]  /*1fde0*/  MUFU.EX2 R75, R3 ;  /* 0x00000003004b7308 */ /* 0x0003e20000000800 */
[----:B------:R-:W-:Y:S02]  /*1fdf0*/  FFMA.FTZ R32, R34, c[0x0][0x2d0], -R69 ;  /* 0x0000b40022207a23 */ /* 0x000fe40000010845 */
[----:B--2---:R-:W-:Y:S01]  /*1fe00*/  FFMA.FTZ R4, R16, c[0x0][0x2d0], -R68 ;  /* 0x0000b40010047a23 */ /* 0x004fe20000010844 */
[----:B---3--:R-:W-:Y:S01]  /*1fe10*/  MOV R95, R23 ;  /* 0x00000017005f7202 */ /* 0x008fe20000000f00 */
[----:B------:R-:W-:Y:S05]  /*1fe20*/  FFMA.FTZ R16, R180, c[0x0][0x2d0], -R47 ;  /* 0x0000b400b4107a23 */ /* 0x000fea000001082f */
[----:B------:R2:W-:Y:S01]  /*1fe30*/  MUFU.EX2 R174, R4 ;  /* 0x0000000400ae7308 */ /* 0x0005e20000000800 */
[----:B------:R-:W-:Y:S09]  /*1fe40*/  IMAD.MOV.U32 R180, RZ, RZ, R240 ;  /* 0x000000ffffb47224 */ /* 0x000ff200078e00f0 */
[----:B------:R-:W-:Y:S01]  /*1fe50*/  MUFU.EX2 R58, R8 ;  /* 0x00000008003a7308 */ /* 0x000fe20000000800 */
[--C-:B-1----:R-:W-:Y:S09]  /*1fe60*/  FFMA.FTZ R3, R9, c[0x0][0x2d0], -R69.reuse ;  /* 0x0000b40009037a23 */ /* 0x102ff20000010845 */
[----:B------:R-:W-:Y:S01]  /*1fe70*/  MUFU.EX2 R59, R16 ;  /* 0x00000010003b7308 */ /* 0x000fe20000000800 */
[----:B--2---:R-:W-:Y:S01]  /*1fe80*/  FMNMX.FTZ R4, R131, R5, !PT ;  /* 0x0000000583047209 */ /* 0x004fe20007810000 */
[--C-:B------:R-:W-:Y:S03]  /*1fe90*/  FFMA.FTZ R5, R17, c[0x0][0x2d0], -R68.reuse ;  /* 0x0000b40011057a23 */ /* 0x100fe60000010844 */
[----:B------:R-:W-:Y:S05]  /*1fea0*/  FMNMX.FTZ R4, R172, R4, !PT ;  /* 0x00000004ac047209 */ /* 0x000fea0007810000 */
[----:B------:R-:W-:Y:S01]  /*1feb0*/  MUFU.EX2 R24, R5 ;  /* 0x0000000500187308 */ /* 0x000fe20000000800 */
[----:B------:R-:W-:Y:S01]  /*1fec0*/  FMNMX.FTZ R0, R90, R4, !PT ;  /* 0x000000045a007209 */ /* 0x000fe20007810000 */
[--C-:B------:R-:W-:Y:S03]  /*1fed0*/  FFMA.FTZ R4, R13, c[0x0][0x2d0], -R69.reuse ;  /* 0x0000b4000d047a23 */ /* 0x100fe60000010845 */
[----:B------:R-:W-:Y:S05]  /*1fee0*/  FMNMX.FTZ R0, R91, R0, !PT ;  /* 0x000000005b007209 */ /* 0x000fea0007810000 */
[----:B------:R1:W-:Y:S01]  /*1fef0*/  MUFU.EX2 R5, R3 ;  /* 0x0000000300057308 */ /* 0x0003e20000000800 */
[----:B------:R-:W-:Y:S04]  /*1ff00*/  FMNMX.FTZ R0, R94, R0, !PT ;  /* 0x000000005e007209 */ /* 0x000fe80007810000 */
[----:B------:R-:W-:Y:S05]  /*1ff10*/  FMNMX.FTZ R0, R46, R0, !PT ;  /* 0x000000002e007209 */ /* 0x000fea0007810000 */
[----:B------:R-:W-:Y:S01]  /*1ff20*/  MUFU.EX2 R176, R4 ;  /* 0x0000000400b07308 */ /* 0x000fe20000000800 */
[----:B------:R-:W2:Y:S01]  /*1ff30*/  SHFL.BFLY PT, R2, R0, 0x2, 0x1f ;  /* 0x0c401f0000027f89 */ /* 0x000ea200000e0000 */
[----:B-1----:R-:W-:Y:S02]  /*1ff40*/  FFMA.FTZ R3, R12, c[0x0][0x2d0], -R69 ;  /* 0x0000b4000c037a23 */ /* 0x002fe40000010845 */
[----:B------:R-:W-:Y:S06]  /*1ff50*/  FFMA.FTZ R12, R33, c[0x0][0x2d0], -R68 ;  /* 0x0000b400210c7a23 */ /* 0x000fec0000010844 */
[----:B------:R2:W-:Y:S02]  /*1ff60*/  MUFU.EX2 R6, R3 ;  /* 0x0000000300067308 */ /* 0x0005e40000000800 */
[----:B--2---:R-:W-:Y:S01]  /*1ff70*/  FMNMX.FTZ R3, R0, R2, !PT ;  /* 0x0000000200037209 */ /* 0x004fe20007810000 */
[----:B------:R-:W-:Y:S01]  /*1ff80*/  FFMA.FTZ R2, R178, c[0x0][0x2d0], -R47 ;  /* 0x0000b400b2027a23 */ /* 0x000fe2000001082f */
[----:B------:R-:W-:Y:S01]  /*1ff90*/  FSEL R0, R126, RZ, P2 ;  /* 0x000000ff7e007208 */ /* 0x000fe20001000000 */
[----:B------:R-:W-:Y:S05]  /*1ffa0*/  IMAD.MOV.U32 R178, RZ, RZ, R22 ;  /* 0x000000ffffb27224 */ /* 0x000fea00078e0016 */
[----:B------:R1:W-:Y:S01]  /*1ffb0*/  MUFU.EX2 R57, R2 ;  /* 0x0000000200397308 */ /* 0x0003e20000000800 */
[----:B------:R-:W2:Y:S01]  /*1ffc0*/  SHFL.BFLY PT, R4, R3, 0x1, 0x1f ;  /* 0x0c201f0003047f89 */ /* 0x000ea200000e0000 */
[----:B------:R-:W-:Y:S01]  /*1ffd0*/  FADD.FTZ R0, -R0, R127 ;  /* 0x0000007f00007221 */ /* 0x000fe20000010100 */
[----:B------:R-:W-:Y:S02]  /*1ffe0*/  MOV R127, R7 ;  /* 0x00000007007f7202 */ /* 0x000fe40000000f00 */
[----:B------:R-:W-:Y:S01]  /*1fff0*/  F2FP.BF16.PACK_AB R50, R95, R178 ;  /* 0x000000b25f32723e */ /* 0x000fe200000010ff */
[----:B------:R-:W-:Y:S01]  /*20000*/  FMUL.FTZ R0, R0, c[0x0][0x2d0] ;  /* 0x0000b40000007a20 */ /* 0x000fe20000410000 */
[----:B------:R-:W-:Y:S03]  /*20010*/  F2FP.BF16.PACK_AB R51, R177, R127 ;  /* 0x0000007fb133723e */ /* 0x000fe600000010ff */
        /* <DEDUP_REMOVED lines=10> */
[----:B------:R-:W-:Y:S02]  /*200c0*/  IMAD.MOV.U32 R128, RZ, RZ, R6 ;  /* 0x000000ffff807224 */ /* 0x000fe400078e0006 */
[----:B------:R-:W-:Y:S01]  /*200d0*/  FADD.FTZ R0, -R0, R129 ;  /* 0x0000008100007221 */ /* 0x000fe20000010100 */
[----:B------:R-:W-:Y:S01]  /*200e0*/  FSEL R70, R70, RZ, P0 ;  /* 0x000000ff46467208 */ /* 0x000fe20000000000 */
[C---:B------:R-:W-:Y:S01]  /*200f0*/  FMUL.FTZ R17, R45.reuse, R145 ;  /* 0x000000912d117220 */ /* 0x040fe20000410000 */
[----:B------:R-:W-:Y:S01]  /*20100*/  MOV R129, R21 ;  /* 0x0000001500817202 */ /* 0x000fe20000000f00 */
[----:B------:R-:W-:Y:S01]  /*20110*/  FMUL.FTZ R0, R0, c[0x0][0x2d0] ;  /* 0x0000b40000007a20 */ /* 0x000fe20000410000 */
[----:B------:R-:W2:Y:S01]  /*20120*/  LDSM.16.MT88.4 R20, [R213+0x100] ;  /* 0x00010000d514783b */ /* 0x000ea20000004200 */
[----:B------:R-:W-:Y:S01]  /*20130*/  FMUL.FTZ R33, R45, R161 ;  /* 0x000000a12d217220 */ /* 0x000fe20000410000 */
[----:B------:R-:W-:Y:S01]  /*20140*/  F2FP.BF16.PACK_AB R48, R129, R173 ;  /* 0x000000ad8130723e */ /* 0x000fe200000010ff */
[----:B------:R3:W4:Y:S01]  /*20150*/  MUFU.EX2 R2, R0 ;  /* 0x0000000000027308 */ /* 0x0007220000000800 */
[--C-:B------:R-:W-:Y:S01]  /*20160*/  FFMA.FTZ R4, R14, c[0x0][0x2d0], -R70.reuse ;  /* 0x0000b4000e047a23 */ /* 0x100fe20000010846 */
[----:B------:R-:W-:Y:S01]  /*20170*/  F2FP.BF16.PACK_AB R54, R176, R128 ;  /* 0x00000080b036723e */ /* 0x000fe200000010ff */
[C---:B------:R-:W-:Y:S02]  /*20180*/  FMUL.FTZ R120, R45.reuse, R120 ;  /* 0x000000782d787220 */ /* 0x040fe40000410000 */
[C---:B------:R-:W-:Y:S02]  /*20190*/  FMUL.FTZ R121, R45.reuse, R121 ;  /* 0x000000792d797220 */ /* 0x040fe40000410000 */
[C---:B------:R-:W-:Y:S02]  /*201a0*/  FMUL.FTZ R100, R45.reuse, R100 ;  /* 0x000000642d647220 */ /* 0x040fe40000410000 */
[C---:B------:R-:W-:Y:S01]  /*201b0*/  FMUL.FTZ R101, R45.reuse, R101 ;  /* 0x000000652d657220 */ /* 0x040fe20000410000 */
[----:B------:R5:W-:Y:S01]  /*201c0*/  MUFU.EX2 R31, R4 ;  /* 0x00000004001f7308 */ /* 0x000be20000000800 */
[----:B------:R-:W-:Y:S02]  /*201d0*/  FMUL.FTZ R112, R45, R112 ;  /* 0x000000702d707220 */ /* 0x000fe40000410000 */
[C---:B-1----:R-:W-:Y:S02]  /*201e0*/  FMUL.FTZ R6, R44.reuse, R134 ;  /* 0x000000862c067220 */ /* 0x042fe40000410000 */
[C---:B------:R-:W-:Y:S02]  /*201f0*/  FMUL.FTZ R7, R44.reuse, R135 ;  /* 0x000000872c077220 */ /* 0x040fe40000410000 */
[C---:B------:R-:W-:Y:S02]  /*20200*/  FMUL.FTZ R18, R44.reuse, R146 ;  /* 0x000000922c127220 */ /* 0x040fe40000410000 */
[C---:B------:R-:W-:Y:S01]  /*20210*/  FMUL.FTZ R19, R44.reuse, R147 ;  /* 0x000000932c137220 */ /* 0x040fe20000410000 */
[----:B------:R1:W-:Y:S01]  /*20220*/  MUFU.EX2 R135, R28 ;  /* 0x0000001c00877308 */ /* 0x0003e20000000800 */
[C---:B------:R-:W-:Y:S01]  /*20230*/  FMUL.FTZ R34, R44.reuse, R162 ;  /* 0x000000a22c227220 */ /* 0x040fe20000410000 */
[----:B------:R-:W-:Y:S01]  /*20240*/  LDSM.16.MT88.4 R144, [R213+0x2900] ;  /* 0x00290000d590783b */ /* 0x000fe20000004200 */
[----:B------:R-:W-:Y:S02]  /*20250*/  FMUL.FTZ R35, R44, R163 ;  /* 0x000000a32c237220 */ /* 0x000fe40000410000 */
[--C-:B---3--:R-:W-:Y:S02]  /*20260*/  FFMA.FTZ R0, R10, c[0x0][0x2d0], -R70.reuse ;  /* 0x0000b4000a007a23 */ /* 0x108fe40000010846 */
[C---:B----4-:R-:W-:Y:S01]  /*20270*/  FMUL.FTZ R25, R2.reuse, R153 ;  /* 0x0000009902197220 */ /* 0x050fe20000410000 */
[----:B------:R-:W-:Y:S01]  /*20280*/  MOV R153, R58 ;  /* 0x0000003a00997202 */ /* 0x000fe20000000f00 */
[C---:B------:R-:W-:Y:S01]  /*20290*/  FMUL.FTZ R116, R2.reuse, R116 ;  /* 0x0000007402747220 */ /* 0x040fe20000410000 */
[----:B------:R3:W-:Y:S01]  /*202a0*/  MUFU.EX2 R79, R0 ;  /* 0x00000000004f7308 */ /* 0x0007e20000000800 */
[C---:B------:R-:W-:Y:S02]  /*202b0*/  FMUL.FTZ R8, R2.reuse, R136 ;  /* 0x0000008802087220 */ /* 0x040fe40000410000 */
[C---:B------:R-:W-:Y:S02]  /*202c0*/  FMUL.FTZ R13, R2.reuse, R141 ;  /* 0x0000008d020d7220 */ /* 0x040fe40000410000 */
[--C-:B-----5:R-:W-:Y:S02]  /*202d0*/  FFMA.FTZ R4, R15, c[0x0][0x2d0], -R70.reuse ;  /* 0x0000b4000f047a23 */ /* 0x120fe40000010846 */
[----:B------:R-:W-:Y:S02]  /*202e0*/  FMUL.FTZ R117, R2, R117 ;  /* 0x0000007502757220 */ /* 0x000fe40000410000 */
[----:B------:R-:W-:Y:S01]  /*202f0*/  FMUL.FTZ R122, R44, R122 ;  /* 0x0000007a2c7a7220 */ /* 0x000fe20000410000 */
[----:B------:R4:W5:Y:S01]  /*20300*/  MUFU.EX2 R9, R4 ;  /* 0x0000000400097308 */ /* 0x0009620000000800 */
[----:B------:R-:W-:Y:S02]  /*20310*/  FMUL.FTZ R29, R2, R157 ;  /* 0x0000009d021d7220 */ /* 0x000fe40000410000 */
[----:B------:R-:W-:Y:S02]  /*20320*/  FMUL.FTZ R102, R44, R102 ;  /* 0x000000662c667220 */ /* 0x000fe40000410000 */
[----:B-1----:R-:W-:Y:S02]  /*20330*/  FMUL.FTZ R28, R2, R156 ;  /* 0x0000009c021c7220 */ /* 0x002fe40000410000 */
[----:B------:R-:W-:Y:S02]  /*20340*/  FMUL.FTZ R103, R44, R103 ;  /* 0x000000672c677220 */ /* 0x000fe40000410000 */
[C---:B------:R-:W-:Y:S02]  /*20350*/  FMUL.FTZ R104, R2.reuse, R104 ;  /* 0x0000006802687220 */ /* 0x040fe40000410000 */
[C---:B------:R-:W-:Y:S02]  /*20360*/  FMUL.FTZ R105, R2.reuse, R105 ;  /* 0x0000006902697220 */ /* 0x040fe40000410000 */
[----:B------:R-:W-:Y:S02]  /*20370*/  FMUL.FTZ R108, R2, R108 ;  /* 0x0000006c026c7220 */ /* 0x000fe40000410000 */
[----:B---3--:R-:W-:Y:S02]  /*20380*/  FFMA.FTZ R0, R11, c[0x0][0x2d0], -R70 ;  /* 0x0000b4000b007a23 */ /* 0x008fe40000010846 */
[----:B------:R-:W-:Y:S02]  /*20390*/  FMUL.FTZ R123, R44, R123 ;  /* 0x0000007b2c7b7220 */ /* 0x000fe40000410000 */
[----:B------:R1:W3:Y:S01]  /*203a0*/  MUFU.EX2 R175, R0 ;  /* 0x0000000000af7308 */ /* 0x0002e20000000800 */
[C---:B------:R-:W-:Y:S02]  /*203b0*/  FMUL.FTZ R109, R2.reuse, R109 ;  /* 0x0000006d026d7220 */ /* 0x040fe40000410000 */
[----:B------:R-:W-:Y:S02]  /*203c0*/  FMUL.FTZ R113, R45, R113 ;  /* 0x000000712d717220 */ /* 0x000fe40000410000 */
[----:B----4-:R-:W-:Y:S01]  /*203d0*/  FFMA.FTZ R4, R179, c[0x0][0x2d0], -R47 ;  /* 0x0000b400b3047a23 */ /* 0x010fe2000001082f */
[----:B------:R-:W-:Y:S01]  /*203e0*/  MOV R179, R5 ;  /* 0x0000000500b37202 */ /* 0x000fe20000000f00 */
[----:B------:R-:W-:Y:S02]  /*203f0*/  FMUL.FTZ R5, R45, R133 ;  /* 0x000000852d057220 */ /* 0x000fe40000410000 */
[----:B-----5:R-:W-:Y:S01]  /*20400*/  IMAD.MOV.U32 R136, RZ, RZ, R9 ;  /* 0x000000ffff887224 */ /* 0x020fe200078e0009 */
[----:B------:R4:W-:Y:S01]  /*20410*/  MUFU.EX2 R56, R4 ;  /* 0x0000000400387308 */ /* 0x0009e20000000800 */
[----:B------:R-:W-:Y:S01]  /*20420*/  F2FP.BF16.PACK_AB R52, R179, R75 ;  /* 0x0000004bb334723e */ /* 0x000fe200000010ff */
[----:B------:R-:W-:Y:S02]  /*20430*/  FMUL.FTZ R9, R2, R137 ;  /* 0x0000008902097220 */ /* 0x000fe40000410000 */
[----:B------:R-:W-:Y:S01]  /*20440*/  F2FP.BF16.PACK_AB R55, R136, R31 ;  /* 0x0000001f8837723e */ /* 0x000fe200000010ff */
[C---:B------:R-:W-:Y:S02]  /*20450*/  FMUL.FTZ R114, R44.reuse, R114 ;  /* 0x000000722c727220 */ /* 0x040fe40000410000 */
[----:B------:R-:W-:Y:S01]  /*20460*/  FMUL.FTZ R115, R44, R115 ;  /* 0x000000732c737220 */ /* 0x000fe20000410000 */
[----:B-1----:R-:W-:Y:S02]  /*20470*/  FSEL R0, R3, RZ, P0 ;  /* 0x000000ff03007208 */ /* 0x002fe40000000000 */
[----:B---3--:R-:W-:Y:S03]  /*20480*/  F2FP.BF16.PACK_AB R53, R175, R79 ;  /* 0x0000004faf35723e */ /* 0x008fe600000010ff */
[----:B------:R-:W-:Y:S02]  /*20490*/  FADD.FTZ R0, -R0, R130 ;  /* 0x0000008200007221 */ /* 0x000fe40000010100 */
[----:B------:R-:W-:Y:S02]  /*204a0*/  IMAD.MOV.U32 R130, RZ, RZ, R24 ;  /* 0x000000ffff827224 */ /* 0x000fe400078e0018 */
[----:B------:R-:W-:Y:S02]  /*204b0*/  FMUL.FTZ R0, R0, c[0x0][0x2d0] ;  /* 0x0000b40000007a20 */ /* 0x000fe40000410000 */
[----:B----4-:R-:W-:Y:S01]  /*204c0*/  FMUL.FTZ R4, R45, R132 ;  /* 0x000000842d047220 */ /* 0x010fe20000410000 */
[----:B------:R-:W-:Y:S01]  /*204d0*/  F2FP.BF16.PACK_AB R49, R130, R174 ;  /* 0x000000ae8231723e */ /* 0x000fe200000010ff */
[--C-:B------:R-:W-:Y:S02]  /*204e0*/  FFMA.FTZ R24, R64, c[0x0][0x2d0], -R68.reuse ;  /* 0x0000b40040187a23 */ /* 0x100fe40000010844 */
[----:B------:R-:W1:Y:S01]  /*204f0*/  MUFU.EX2 R0, R0 ;  /* 0x0000000000007308 */ /* 0x000e620000000800 */
[----:B------:R-:W-:Y:S03]  /*20500*/  FFMA.FTZ R64, R81, c[0x0][0x2d0], -R68 ;  /* 0x0000b40051407a23 */ /* 0x000fe60000010844 */
[-C--:B--2---:R-:W-:Y:S06]  /*20510*/  HMMA.16816.F32.BF16 R4, R48, R20.reuse, R4 ;  /* 0x000000143004723c */ /* 0x084fec0000041804 */
[----:B------:R-:W2:Y:S10]  /*20520*/  MUFU.EX2 R30, R24 ;  /* 0x00000018001e7308 */ /* 0x000eb40000000800 */
[----:B------:R-:W-:Y:S01]  /*20530*/  MUFU.EX2 R248, R64 ;  /* 0x0000004000f87308 */ /* 0x000fe20000000800 */
[C---:B-1----:R-:W-:Y:S02]  /*20540*/  FMUL.FTZ R10, R0.reuse, R138 ;  /* 0x0000008a000a7220 */ /* 0x042fe40000410000 */
[C---:B------:R-:W-:Y:S01]  /*20550*/  FMUL.FTZ R11, R0.reuse, R139 ;  /* 0x0000008b000b7220 */ /* 0x040fe20000410000 */
[----:B------:R-:W-:Y:S01]  /*20560*/  MOV R139, R56 ;  /* 0x00000038008b7202 */ /* 0x000fe20000000f00 */
[C---:B------:R-:W-:Y:S05]  /*20570*/  FMUL.FTZ R26, R0.reuse, R154 ;  /* 0x0000009a001a7220 */ /* 0x040fea0000410000 */
[----:B------:R1:W-:Y:S01]  /*20580*/  MUFU.EX2 R138, R12 ;  /* 0x0000000c008a7308 */ /* 0x0003e20000000800 */
[----:B------:R-:W-:Y:S01]  /*20590*/  IMAD.MOV.U32 R154, RZ, RZ, R57 ;  /* 0x000000ffff9a7224 */ /* 0x000fe200078e0039 */
[C---:B------:R-:W-:Y:S04]  /*205a0*/  HMMA.16816.F32.BF16 R8, R52.reuse, R20, R8 ;  /* 0x000000143408723c */ /* 0x040fe80000041808 */
[C---:B------:R-:W-:Y:S01]  /*205b0*/  FMUL.FTZ R14, R0.reuse, R142 ;  /* 0x0000008e000e7220 */ /* 0x040fe20000410000 */
[----:B--2---:R-:W-:Y:S01]  /*205c0*/  MOV R157, R30 ;  /* 0x0000001e009d7202 */ /* 0x004fe20000000f00 */
[----:B------:R-:W-:Y:S01]  /*205d0*/  FMUL.FTZ R15, R0, R143 ;  /* 0x0000008f000f7220 */ /* 0x000fe20000410000 */
[----:B------:R-:W-:Y:S01]  /*205e0*/  MOV R142, R179 ;  /* 0x000000b3008e7202 */ /* 0x000fe20000000f00 */
[----:B------:R-:W-:Y:S04]  /*205f0*/  FFMA.FTZ R20, R181, c[0x0][0x2d0], -R47 ;  /* 0x0000b400b5147a23 */ /* 0x000fe8000001082f */
[----:B------:R2:W-:Y:S01]  /*20600*/  MUFU.EX2 R134, R20 ;  /* 0x0000001400867308 */ /* 0x0005e20000000800 */
[C---:B------:R-:W-:Y:S02]  /*20610*/  FMUL.FTZ R21, R45.reuse, R149 ;  /* 0x000000952d157220 */ /* 0x040fe40000410000 */
[----:B------:R-:W-:Y:S02]  /*20620*/  FMUL.FTZ R24, R2, R152 ;  /* 0x0000009802187220 */ /* 0x000fe40000410000 */
[C---:B------:R-:W-:Y:S01]  /*20630*/  FMUL.FTZ R27, R0.reuse, R155 ;  /* 0x0000009b001b7220 */ /* 0x040fe20000410000 */
[----:B------:R-:W-:Y:S01]  /*20640*/  MOV R155, R175 ;  /* 0x000000af009b7202 */ /* 0x000fe20000000f00 */
[----:B------:R-:W-:Y:S02]  /*20650*/  FMUL.FTZ R30, R0, R158 ;  /* 0x0000009e001e7220 */ /* 0x000fe40000410000 */
[----:B-1----:R-:W-:Y:S01]  /*20660*/  FMUL.FTZ R12, R2, R140 ;  /* 0x0000008c020c7220 */ /* 0x002fe20000410000 */
[----:B------:R1:W-:Y:S01]  /*20670*/  MUFU.EX2 R152, R32 ;  /* 0x0000002000987308 */ /* 0x0003e20000000800 */
[----:B------:R-:W-:Y:S01]  /*20680*/  IMAD.MOV.U32 R158, RZ, RZ, R59 ;  /* 0x000000ffff9e7224 */ /* 0x000fe200078e003b */
[----:B------:R-:W-:Y:S01]  /*20690*/  MOV R140, R31 ;  /* 0x0000001f008c7202 */ /* 0x000fe20000000f00 */
[----:B------:R-:W3:Y:S01]  /*206a0*/  LDSM.16.MT88.4 R56, [R215+0x100] ;  /* 0x00010000d738783b */ /* 0x000ee20000004200 */
[C---:B------:R-:W-:Y:S02]  /*206b0*/  FMUL.FTZ R118, R0.reuse, R118 ;  /* 0x0000007600767220 */ /* 0x040fe40000410000 */
[-C--:B------:R-:W-:Y:S03]  /*206c0*/  HMMA.16816.F32.BF16 R12, R52, R22.reuse, R12 ;  /* 0x00000016340c723c */ /* 0x080fe6000004180c */
[C---:B------:R-:W-:Y:S02]  /*206d0*/  FMUL.FTZ R119, R0.reuse, R119 ;  /* 0x0000007700777220 */ /* 0x040fe40000410000 */
[----:B------:R-:W-:Y:S02]  /*206e0*/  IMAD.MOV.U32 R149, RZ, RZ, R127 ;  /* 0x000000ffff957224 */ /* 0x000fe400078e007f */
[C---:B------:R-:W-:Y:S01]  /*206f0*/  FMUL.FTZ R31, R0.reuse, R159 ;  /* 0x0000009f001f7220 */ /* 0x040fe20000410000 */
[C---:B------:R-:W-:Y:S04]  /*20700*/  HMMA.16816.F32.BF16 R16, R48.reuse, R22, R16 ;  /* 0x000000163010723c */ /* 0x040fe80000041810 */
[C---:B--2---:R-:W-:Y:S01]  /*20710*/  FMUL.FTZ R20, R45.reuse, R148 ;  /* 0x000000942d147220 */ /* 0x044fe20000410000 */
[----:B------:R-:W-:Y:S01]  /*20720*/  MOV R148, R128 ;  /* 0x0000008000947202 */ /* 0x000fe20000000f00 */
[----:B------:R-:W-:Y:S01]  /*20730*/  FMUL.FTZ R106, R0, R106 ;  /* 0x0000006a006a7220 */ /* 0x000fe20000410000 */
[----:B------:R-:W-:Y:S01]  /*20740*/  MOV R159, R95 ;  /* 0x0000005f009f7202 */ /* 0x000fe20000000f00 */
[C---:B------:R-:W-:Y:S01]  /*20750*/  FMUL.FTZ R22, R44.reuse, R150 ;  /* 0x000000962c167220 */ /* 0x040fe20000410000 */
[----:B------:R-:W-:Y:S03]  /*20760*/  MOV R150, R178 ;  /* 0x000000b200967202 */ /* 0x000fe60000000f00 */
[----:B------:R-:W-:Y:S01]  /*20770*/  FMUL.FTZ R23, R44, R151 ;  /* 0x000000972c177220 */ /* 0x000fe20000410000 */
[----:B------:R-:W-:Y:S01]  /*20780*/  MOV R151, R129 ;  /* 0x0000008100977202 */ /* 0x000fe20000000f00 */
[----:B-1----:R-:W-:Y:S02]  /*20790*/  FMUL.FTZ R32, R45, R160 ;  /* 0x000000a02d207220 */ /* 0x002fe40000410000 */
[----:B------:R-:W-:Y:S01]  /*207a0*/  LDSM.16.MT88.4 R160, [R216+0x2900] ;  /* 0x00290000d8a0783b */ /* 0x000fe20000004200 */
[C---:B------:R-:W-:Y:S02]  /*207b0*/  FMUL.FTZ R107, R0.reuse, R107 ;  /* 0x0000006b006b7220 */ /* 0x040fe40000410000 */
[-C--:B------:R-:W-:Y:S03]  /*207c0*/  HMMA.16816.F32.BF16 R20, R48, R36.reuse, R20 ;  /* 0x000000243014723c */ /* 0x080fe60000041814 */
[C---:B------:R-:W-:Y:S02]  /*207d0*/  FMUL.FTZ R110, R0.reuse, R110 ;  /* 0x0000006e006e7220 */ /* 0x040fe40000410000 */
[----:B------:R-:W-:Y:S02]  /*207e0*/  FMUL.FTZ R111, R0, R111 ;  /* 0x0000006f006f7220 */ /* 0x000fe40000410000 */
[----:B------:R-:W-:Y:S01]  /*207f0*/  IMAD.MOV.U32 R143, RZ, RZ, R130 ;  /* 0x000000ffff8f7224 */ /* 0x000fe200078e0082 */
[C---:B------:R-:W-:Y:S07]  /*20800*/  HMMA.16816.F32.BF16 R24, R52.reuse, R36, R24 ;  /* 0x000000243418723c */ /* 0x040fee0000041818 */
[--C-:B------:R-:W-:Y:S01]  /*20810*/  FFMA.FTZ R36, R65, c[0x0][0x2d0], -R69.reuse ;  /* 0x0000b40041247a23 */ /* 0x100fe20000010845 */
[-C--:B------:R-:W-:Y:S03]  /*20820*/  HMMA.16816.F32.BF16 R28, R52, R38.reuse, R28 ;  /* 0x00000026341c723c */ /* 0x080fe6000004181c */
[----:B------:R1:W-:Y:S01]  /*20830*/  MUFU.EX2 R156, R36 ;  /* 0x00000024009c7308 */ /* 0x0003e20000000800 */
[----:B------:R-:W-:Y:S04]  /*20840*/  FMUL.FTZ R37, R45, R165 ;  /* 0x000000a52d257220 */ /* 0x000fe80000410000 */
[C---:B------:R-:W-:Y:S07]  /*20850*/  HMMA.16816.F32.BF16 R32, R48.reuse, R38, R32 ;  /* 0x000000263020723c */ /* 0x040fee0000041820 */
[C---:B------:R-:W-:Y:S01]  /*20860*/  FMUL.FTZ R38, R44.reuse, R166 ;  /* 0x000000a62c267220 */ /* 0x040fe20000410000 */
[-C--:B------:R-:W-:Y:S04]  /*20870*/  HMMA.16816.F32.BF16 R100, R48, R40.reuse, R100 ;  /* 0x000000283064723c */ /* 0x080fe80000041864 */
[----:B------:R-:W-:Y:S04]  /*20880*/  FMUL.FTZ R39, R44, R167 ;  /* 0x000000a72c277220 */ /* 0x000fe80000410000 */
[C---:B------:R-:W-:Y:S04]  /*20890*/  HMMA.16816.F32.BF16 R104, R52.reuse, R40, R104 ;  /* 0x000000283468723c */ /* 0x040fe80000041868 */
[----:B-1----:R-:W-:Y:S03]  /*208a0*/  FFMA.FTZ R36, R66, c[0x0][0x2d0], -R69 ;  /* 0x0000b40042247a23 */ /* 0x002fe60000010845 */
[--C-:B------:R-:W-:Y:S01]  /*208b0*/  FFMA.FTZ R40, R61, c[0x0][0x2d0], -R70.reuse ;  /* 0x0000b4003d287a23 */ /* 0x100fe20000010846 */
[----:B------:R1:W-:Y:S01]  /*208c0*/  MUFU.EX2 R132, R36 ;  /* 0x0000002400847308 */ /* 0x0003e20000000800 */
[-C--:B------:R-:W-:Y:S03]  /*208d0*/  HMMA.16816.F32.BF16 R108, R52, R42.reuse, R108 ;  /* 0x0000002a346c723c */ /* 0x080fe6000004186c */
[----:B------:R-:W-:Y:S01]  /*208e0*/  FMUL.FTZ R41, R2, R169 ;  /* 0x000000a902297220 */ /* 0x000fe20000410000 */
[----:B------:R-:W-:Y:S04]  /*208f0*/  MOV R169, R176 ;  /* 0x000000b000a97202 */ /* 0x000fe80000000f00 */
[C---:B------:R-:W-:Y:S01]  /*20900*/  HMMA.16816.F32.BF16 R112, R48.reuse, R42, R112 ;  /* 0x0000002a3070723c */ /* 0x040fe20000041870 */
[----:B------:R2:W-:Y:S06]  /*20910*/  MUFU.EX2 R78, R40 ;  /* 0x00000028004e7308 */ /* 0x0005ec0000000800 */
[--C-:B------:R-:W-:Y:S02]  /*20920*/  FFMA.FTZ R42, R71, c[0x0][0x2d0], -R70.reuse ;  /* 0x0000b400472a7a23 */ /* 0x100fe40000010846 */
[----:B------:R-:W-:Y:S02]  /*20930*/  FMUL.FTZ R43, R0, R171 ;  /* 0x000000ab002b7220 */ /* 0x000fe40000410000 */
[----:B------:R4:W-:Y:S01]  /*20940*/  MUFU.EX2 R252, R42 ;  /* 0x0000002a00fc7308 */ /* 0x0009e20000000800 */
[----:B------:R-:W-:Y:S02]  /*20950*/  IMAD.MOV.U32 R171, RZ, RZ, R75 ;  /* 0x000000ffffab7224 */ /* 0x000fe400078e004b */
[----:B-1----:R-:W-:Y:S02]  /*20960*/  FFMA.FTZ R36, R67, c[0x0][0x2d0], -R69 ;  /* 0x0000b40043247a23 */ /* 0x002fe40000010845 */
[----:B------:R-:W-:Y:S05]  /*20970*/  LDSM.16.MT88.4 R64, [R214+0x900] ;  /* 0x00090000d640783b */ /* 0x000fea0000004200 */
[----:B------:R1:W5:Y:S01]  /*20980*/  MUFU.EX2 R137, R36 ;  /* 0x0000002400897308 */ /* 0x0003620000000800 */
[----:B--2---:R-:W-:Y:S02]  /*20990*/  FMUL.FTZ R40, R2, R168 ;  /* 0x000000a802287220 */ /* 0x004fe40000410000 */
[----:B------:R-:W-:Y:S02]  /*209a0*/  IMAD.MOV.U32 R168, RZ, RZ, R177 ;  /* 0x000000ffffa87224 */ /* 0x000fe400078e00b1 */
[----:B----4-:R-:W-:Y:S02]  /*209b0*/  FMUL.FTZ R42, R0, R170 ;  /* 0x000000aa002a7220 */ /* 0x010fe40000410000 */
[--C-:B-1----:R-:W-:Y:S04]  /*209c0*/  FFMA.FTZ R36, R182, c[0x0][0x2d0], -R47.reuse ;  /* 0x0000b400b6247a23 */ /* 0x102fe8000001082f */
[----:B------:R1:W-:Y:S02]  /*209d0*/  MUFU.EX2 R141, R36 ;  /* 0x00000024008d7308 */ /* 0x0003e40000000800 */
[--C-:B-1----:R-:W-:Y:S02]  /*209e0*/  FFMA.FTZ R36, R60, c[0x0][0x2d0], -R70.reuse ;  /* 0x0000b4003c247a23 */ /* 0x102fe40000010846 */
[----:B------:R-:W1:Y:S06]  /*209f0*/  LDSM.16.MT88.4 R60, [R213+0x900] ;  /* 0x00090000d53c783b */ /* 0x000e6c0000004200 */
[----:B------:R2:W4:Y:S02]  /*20a00*/  MUFU.EX2 R133, R36 ;  /* 0x0000002400857308 */ /* 0x0005240000000800 */
[----:B--2---:R-:W-:Y:S07]  /*20a10*/  FMUL.FTZ R36, R45, R164 ;  /* 0x000000a42d247220 */ /* 0x004fee0000410000 */
[-C--:B---3--:R-:W-:Y:S08]  /*20a20*/  HMMA.16816.F32.BF16 R36, R48, R56.reuse, R36 ;  /* 0x000000383024723c */ /* 0x088ff00000041824 */
[C---:B------:R-:W-:Y:S07]  /*20a30*/  HMMA.16816.F32.BF16 R116, R52.reuse, R56, R116 ;  /* 0x000000383474723c */ /* 0x040fee0000041874 */
[----:B------:R-:W-:Y:S01]  /*20a40*/  FFMA.FTZ R56, R72, c[0x0][0x2d0], -R70 ;  /* 0x0000b40048387a23 */ /* 0x000fe20000010846 */
[-C--:B------:R-:W-:Y:S03]  /*20a50*/  HMMA.16816.F32.BF16 R40, R52, R58.reuse, R40 ;  /* 0x0000003a3428723c */ /* 0x080fe60000041828 */
[----:B------:R2:W3:Y:S04]  /*20a60*/  MUFU.EX2 R251, R56 ;  /* 0x0000003800fb7308 */ /* 0x0004e80000000800 */
[--C-:B------:R-:W-:Y:S01]  /*20a70*/  FFMA.FTZ R52, R183, c[0x0][0x2d0], -R47.reuse ;  /* 0x0000b400b7347a23 */ /* 0x100fe2000001082f */
[----:B------:R-:W-:Y:S04]  /*20a80*/  HMMA.16816.F32.BF16 R120, R48, R58, R120 ;  /* 0x0000003a3078723c */ /* 0x000fe80000041878 */
[----:B-----5:R-:W-:Y:S01]  /*20a90*/  F2FP.BF16.PACK_AB R54, R137, R132 ;  /* 0x000000848936723e */ /* 0x020fe200000010ff */
[----:B------:R5:W-:Y:S01]  /*20aa0*/  MUFU.EX2 R250, R52 ;  /* 0x0000003400fa7308 */ /* 0x000be20000000800 */
[----:B----4-:R-:W-:Y:S02]  /*20ab0*/  F2FP.BF16.PACK_AB R53, R78, R133 ;  /* 0x000000854e35723e */ /* 0x010fe400000010ff */
[----:B------:R-:W-:Y:S04]  /*20ac0*/  F2FP.BF16.PACK_AB R48, R139, R154 ;  /* 0x0000009a8b30723e */ /* 0x000fe800000010ff */
[----:B------:R-:W-:Y:S02]  /*20ad0*/  F2FP.BF16.PACK_AB R49, R138, R153 ;  /* 0x000000998a31723e */ /* 0x000fe400000010ff */
[----:B------:R-:W-:Y:S02]  /*20ae0*/  F2FP.BF16.PACK_AB R50, R134, R158 ;  /* 0x0000009e8632723e */ /* 0x000fe400000010ff */
[----:B------:R-:W-:Y:S01]  /*20af0*/  F2FP.BF16.PACK_AB R51, R135, R157 ;  /* 0x0000009d8733723e */ /* 0x000fe200000010ff */
[----:B--2---:R-:W2:Y:S01]  /*20b00*/  LDSM.16.MT88.4 R56, [R216+0x900] ;  /* 0x00090000d838783b */ /* 0x004ea20000004200 */
[----:B---3--:R-:W-:Y:S05]  /*20b10*/  F2FP.BF16.PACK_AB R55, R251, R252 ;  /* 0x000000fcfb37723e */ /* 0x008fea00000010ff */
[-C--:B-1----:R-:W-:Y:S03]  /*20b20*/  HMMA.16816.F32.BF16 R4, R48, R60.reuse, R4 ;  /* 0x0000003c3004723c */ /* 0x082fe60000041804 */
[--C-:B-----5:R-:W-:Y:S04]  /*20b30*/  FFMA.FTZ R52, R80, c[0x0][0x2d0], -R68.reuse ;  /* 0x0000b40050347a23 */ /* 0x120fe80000010844 */
        /* <DEDUP_REMOVED lines=32> */
[----:B--2---:R-:W-:Y:S08]  /*20d40*/  FFMA.FTZ R56, R86, c[0x0][0x2d0], -R69 ;  /* 0x0000b40056387a23 */ /* 0x004ff00000010845 */
[----:B------:R2:W4:Y:S01]  /*20d50*/  MUFU.EX2 R240, R56 ;  /* 0x0000003800f07308 */ /* 0x0005220000000800 */
[----:B---3--:R-:W-:Y:S01]  /*20d60*/  FFMA.FTZ R64, R188, c[0x0][0x2d0], -R68 ;  /* 0x0000b400bc407a23 */ /* 0x008fe20000010844 */
[----:B------:R-:W-:Y:S08]  /*20d70*/  MOV R188, R174 ;  /* 0x000000ae00bc7202 */ /* 0x000ff00000000f00 */
[----:B------:R3:W-:Y:S01]  /*20d80*/  MUFU.EX2 R179, R64 ;  /* 0x0000004000b37308 */ /* 0x0007e20000000800 */
[--C-:B--2---:R-:W-:Y:S01]  /*20d90*/  FFMA.FTZ R56, R186, c[0x0][0x2d0], -R47.reuse ;  /* 0x0000b400ba387a23 */ /* 0x104fe2000001082f */
[-C--:B-1----:R-:W-:Y:S08]  /*20da0*/  HMMA.16816.F32.BF16 R36, R48, R60.reuse, R36 ;  /* 0x0000003c3024723c */ /* 0x082ff00000041824 */
[----:B------:R1:W-:Y:S01]  /*20db0*/  MUFU.EX2 R186, R56 ;  /* 0x0000003800ba7308 */ /* 0x0003e20000000800 */
[C---:B------:R-:W-:Y:S01]  /*20dc0*/  HMMA.16816.F32.BF16 R116, R52.reuse, R60, R116 ;  /* 0x0000003c3474723c */ /* 0x040fe20000041874 */
[----:B---3--:R-:W-:Y:S06]  /*20dd0*/  LDSM.16.MT88.4 R64, [R214+0x1100] ;  /* 0x00110000d640783b */ /* 0x008fec0000004200 */
[--C-:B------:R-:W-:Y:S01]  /*20de0*/  FFMA.FTZ R60, R83, c[0x0][0x2d0], -R70.reuse ;  /* 0x0000b400533c7a23 */ /* 0x100fe20000010846 */
[-C--:B------:R-:W-:Y:S03]  /*20df0*/  HMMA.16816.F32.BF16 R40, R52, R62.reuse, R40 ;  /* 0x0000003e3428723c */ /* 0x080fe60000041828 */
[----:B------:R-:W2:Y:S04]  /*20e00*/  MUFU.EX2 R182, R60 ;  /* 0x0000003c00b67308 */ /* 0x000ea80000000800 */
[----:B------:R-:W-:Y:S01]  /*20e10*/  FFMA.FTZ R52, R189, c[0x0][0x2d0], -R47 ;  /* 0x0000b400bd347a23 */ /* 0x000fe2000001082f */
[----:B------:R-:W-:Y:S01]  /*20e20*/  HMMA.16816.F32.BF16 R120, R48, R62, R120 ;  /* 0x0000003e3078723c */ /* 0x000fe20000041878 */
[----:B------:R-:W3:Y:S03]  /*20e30*/  LDL.LU R189, [R1+0x18] ;  /* 0x0000180001bd7983 */ /* 0x000ee60000300800 */
[----:B-1----:R-:W-:Y:S01]  /*20e40*/  FFMA.FTZ R56, R73, c[0x0][0x2d0], -R70 ;  /* 0x0000b40049387a23 */ /* 0x002fe20000010846 */
[----:B------:R1:W-:Y:S01]  /*20e50*/  MUFU.EX2 R181, R52 ;  /* 0x0000003400b57308 */ /* 0x0003e20000000800 */
[----:B----4-:R-:W-:Y:S01]  /*20e60*/  F2FP.BF16.PACK_AB R54, R240, R241 ;  /* 0x000000f1f036723e */ /* 0x010fe200000010ff */
[----:B------:R-:W4:Y:S01]  /*20e70*/  LDL.LU R170, [R1+0x1c] ;  /* 0x00001c0001aa7983 */ /* 0x000f220000300800 */
[----:B------:R-:W-:Y:S04]  /*20e80*/  F2FP.BF16.PACK_AB R49, R248, R249 ;  /* 0x000000f9f831723e */ /* 0x000fe800000010ff */
[----:B------:R-:W-:Y:S02]  /*20e90*/  F2FP.BF16.PACK_AB R50, R246, R247 ;  /* 0x000000f7f632723e */ /* 0x000fe400000010ff */
[----:B------:R-:W-:Y:S01]  /*20ea0*/  F2FP.BF16.PACK_AB R51, R244, R245 ;  /* 0x000000f5f433723e */ /* 0x000fe200000010ff */
[----:B------:R5:W5:Y:S01]  /*20eb0*/  MUFU.EX2 R185, R56 ;  /* 0x0000003800b97308 */ /* 0x000b620000000800 */
[----:B--2---:R-:W-:Y:S01]  /*20ec0*/  F2FP.BF16.PACK_AB R55, R182, R183 ;  /* 0x000000b7b637723e */ /* 0x004fe200000010ff */
[----:B------:R-:W-:Y:S01]  /*20ed0*/  LDSM.16.MT88.4 R60, [R216+0x1100] ;  /* 0x00110000d83c783b */ /* 0x000fe20000004200 */
[--C-:B-1----:R-:W-:Y:S02]  /*20ee0*/  FFMA.FTZ R52, R187, c[0x0][0x2d0], -R68.reuse ;  /* 0x0000b400bb347a23 */ /* 0x102fe40000010844 */
[----:B------:R-:W-:Y:S01]  /*20ef0*/  IMAD.MOV.U32 R187, RZ, RZ, R141 ;  /* 0x000000ffffbb7224 */ /* 0x000fe200078e008d */
[----:B------:R-:W-:Y:S04]  /*20f00*/  MOV R141, R180 ;  /* 0x000000b4008d7202 */ /* 0x000fe80000000f00 */
[----:B------:R1:W-:Y:S01]  /*20f10*/  MUFU.EX2 R180, R52 ;  /* 0x0000003400b47308 */ /* 0x0003e20000000800 */
[----:B------:R-:W-:Y:S01]  /*20f20*/  F2FP.BF16.PACK_AB R48, R250, R187 ;  /* 0x000000bbfa30723e */ /* 0x000fe200000010ff */
[----:B-----5:R-:W2:Y:S01]  /*20f30*/  LDSM.16.MT88.4 R56, [R213+0x1100] ;  /* 0x00110000d538783b */ /* 0x020ea20000004200 */
[----:B------:R-:W-:Y:S02]  /*20f40*/  F2FP.BF16.PACK_AB R53, R184, R185 ;  /* 0x000000b9b835723e */ /* 0x000fe400000010ff */
[----:B-1----:R-:W-:Y:S03]  /*20f50*/  F2FP.BF16.PACK_AB R52, R242, R243 ;  /* 0x000000f3f234723e */ /* 0x002fe600000010ff */
[-C--:B--2---:R-:W-:Y:S08]  /*20f60*/  HMMA.16816.F32.BF16 R4, R48, R56.reuse, R4 ;  /* 0x000000383004723c */ /* 0x084ff00000041804 */
        /* <DEDUP_REMOVED lines=22> */
[--C-:B-----5:R-:W-:Y:S02]  /*210d0*/  FFMA.FTZ R60, R190, c[0x0][0x2d0], -R69.reuse ;  /* 0x0000b400be3c7a23 */ /* 0x120fe40000010845 */
[----:B------:R-:W-:Y:S02]  /*210e0*/  IMAD.MOV.U32 R190, RZ, RZ, R138 ;  /* 0x000000ffffbe7224 */ /* 0x000fe400078e008a */
[C---:B------:R-:W-:Y:S03]  /*210f0*/  HMMA.16816.F32.BF16 R112, R48.reuse, R66, R112 ;  /* 0x000000423070723c */ /* 0x040fe60000041870 */
[----:B------:R5:W-:Y:S10]  /*21100*/  MUFU.EX2 R166, R60 ;  /* 0x0000003c00a67308 */ /* 0x000bf40000000800 */
[----:B------:R5:W-:Y:S01]  /*21110*/  MUFU.EX2 R130, R64 ;  /* 0x0000004000827308 */ /* 0x000be20000000800 */
[----:B-1----:R-:W-:Y:S02]  /*21120*/  FFMA.FTZ R56, R193, c[0x0][0x2d0], -R68 ;  /* 0x0000b400c1387a23 */ /* 0x002fe40000010844 */
[----:B------:R-:W-:Y:S07]  /*21130*/  IMAD.MOV.U32 R193, RZ, RZ, R132 ;  /* 0x000000ffffc17224 */ /* 0x000fee00078e0084 */
[----:B------:R1:W-:Y:S01]  /*21140*/  MUFU.EX2 R176, R56 ;  /* 0x0000003800b07308 */ /* 0x0003e20000000800 */
[--C-:B-----5:R-:W-:Y:S01]  /*21150*/  FFMA.FTZ R60, R191, c[0x0][0x2d0], -R69.reuse ;  /* 0x0000b400bf3c7a23 */ /* 0x120fe20000010845 */
[----:B------:R-:W-:Y:S08]  /*21160*/  MOV R191, R139 ;  /* 0x0000008b00bf7202 */ /* 0x000ff00000000f00 */
[----:B------:R5:W3:Y:S01]  /*21170*/  MUFU.EX2 R173, R60 ;  /* 0x0000003c00ad7308 */ /* 0x000ae20000000800 */
[----:B------:R-:W-:Y:S09]  /*21180*/  FFMA.FTZ R64, R89, c[0x0][0x2d0], -R70 ;  /* 0x0000b40059407a23 */ /* 0x000ff20000010846 */
[----:B------:R5:W-:Y:S01]  /*21190*/  MUFU.EX2 R129, R64 ;  /* 0x0000004000817308 */ /* 0x000be20000000800 */
[----:B-1----:R-:W-:Y:S09]  /*211a0*/  FFMA.FTZ R56, R98, c[0x0][0x2d0], -R69 ;  /* 0x0000b40062387a23 */ /* 0x002ff20000010845 */
[----:B------:R1:W-:Y:S01]  /*211b0*/  MUFU.EX2 R167, R56 ;  /* 0x0000003800a77308 */ /* 0x0003e20000000800 */
[--C-:B-----5:R-:W-:Y:S01]  /*211c0*/  FFMA.FTZ R60, R196, c[0x0][0x2d0], -R47.reuse ;  /* 0x0000b400c43c7a23 */ /* 0x120fe2000001082f */
[----:B------:R-:W-:Y:S08]  /*211d0*/  MOV R196, R140 ;  /* 0x0000008c00c47202 */ /* 0x000ff00000000f00 */
[----:B------:R5:W-:Y:S01]  /*211e0*/  MUFU.EX2 R165, R60 ;  /* 0x0000003c00a57308 */ /* 0x000be20000000800 */
[----:B------:R-:W-:Y:S01]  /*211f0*/  FFMA.FTZ R64, R198, c[0x0][0x2d0], -R68 ;  /* 0x0000b400c6407a23 */ /* 0x000fe20000010844 */
[----:B------:R-:W-:Y:S02]  /*21200*/  MOV R198, R159 ;  /* 0x0000009f00c67202 */ /* 0x000fe40000000f00 */
[----:B------:R-:W-:Y:S06]  /*21210*/  MOV R159, R136 ;  /* 0x00000088009f7202 */ /* 0x000fec0000000f00 */
[----:B------:R5:W-:Y:S01]  /*21220*/  MUFU.EX2 R127, R64 ;  /* 0x00000040007f7308 */ /* 0x000be20000000800 */
[----:B-1----:R-:W1:Y:S01]  /*21230*/  LDSM.16.MT88.4 R56, [R215+0x1100] ;  /* 0x00110000d738783b */ /* 0x002e620000004200 */
[--C-:B-----5:R-:W-:Y:S08]  /*21240*/  FFMA.FTZ R60, R87, c[0x0][0x2d0], -R70.reuse ;  /* 0x0000b400573c7a23 */ /* 0x120ff00000010846 */
[----:B------:R5:W1:Y:S01]  /*21250*/  MUFU.EX2 R164, R60 ;  /* 0x0000003c00a47308 */ /* 0x000a620000000800 */
[----:B------:R-:W-:Y:S08]  /*21260*/  LDSM.16.MT88.4 R64, [R214+0x1900] ;  /* 0x00190000d640783b */ /* 0x000ff00000004200 */
[----:B-----5:R-:W5:Y:S01]  /*21270*/  LDSM.16.MT88.4 R60, [R213+0x1900] ;  /* 0x00190000d53c783b */ /* 0x020f620000004200 */
[-C--:B-1----:R-:W-:Y:S08]  /*21280*/  HMMA.16816.F32.BF16 R36, R48, R56.reuse, R36 ;  /* 0x000000383024723c */ /* 0x082ff00000041824 */
[C---:B------:R-:W-:Y:S07]  /*21290*/  HMMA.16816.F32.BF16 R116, R52.reuse, R56, R116 ;  /* 0x000000383474723c */ /* 0x040fee0000041874 */
[----:B------:R-:W-:Y:S01]  /*212a0*/  FFMA.FTZ R56, R92, c[0x0][0x2d0], -R70 ;  /* 0x0000b4005c387a23 */ /* 0x000fe20000010846 */
[-C--:B------:R-:W-:Y:S03]  /*212b0*/  HMMA.16816.F32.BF16 R40, R52, R58.reuse, R40 ;  /* 0x0000003a3428723c */ /* 0x080fe60000041828 */
[----:B------:R1:W1:Y:S04]  /*212c0*/  MUFU.EX2 R75, R56 ;  /* 0x00000038004b7308 */ /* 0x0002680000000800 */
[----:B------:R-:W-:Y:S01]  /*212d0*/  FFMA.FTZ R52, R201, c[0x0][0x2d0], -R47 ;  /* 0x0000b400c9347a23 */ /* 0x000fe2000001082f */
[----:B------:R-:W-:Y:S04]  /*212e0*/  HMMA.16816.F32.BF16 R120, R48, R58, R120 ;  /* 0x0000003a3078723c */ /* 0x000fe80000041878 */
[----:B---3--:R-:W-:Y:S01]  /*212f0*/  F2FP.BF16.PACK_AB R54, R173, R166 ;  /* 0x000000a6ad36723e */ /* 0x008fe200000010ff */
[----:B------:R3:W-:Y:S01]  /*21300*/  MUFU.EX2 R128, R52 ;  /* 0x0000003400807308 */ /* 0x0007e20000000800 */
[----:B------:R-:W-:Y:S01]  /*21310*/  F2FP.BF16.PACK_AB R53, R130, R164 ;  /* 0x000000a48235723e */ /* 0x000fe200000010ff */
[----:B----4-:R-:W-:Y:S01]  /*21320*/  FFMA.FTZ R2, R2, R170, R171 ;  /* 0x000000aa02027223 */ /* 0x010fe200000100ab */
[----:B------:R-:W-:Y:S01]  /*21330*/  F2FP.BF16.PACK_AB R48, R181, R186 ;  /* 0x000000bab530723e */ /* 0x000fe200000010ff */
[----:B------:R-:W-:Y:S03]  /*21340*/  IMAD.MOV.U32 R201, RZ, RZ, R169 ;  /* 0x000000ffffc97224 */ /* 0x000fe600078e00a9 */
[----:B------:R-:W-:Y:S02]  /*21350*/  F2FP.BF16.PACK_AB R49, R179, R180 ;  /* 0x000000b4b331723e */ /* 0x000fe400000010ff */
[----:B------:R-:W-:Y:S02]  /*21360*/  F2FP.BF16.PACK_AB R50, R177, R178 ;  /* 0x000000b2b132723e */ /* 0x000fe400000010ff */
[----:B------:R-:W-:Y:S01]  /*21370*/  F2FP.BF16.PACK_AB R51, R176, R175 ;  /* 0x000000afb033723e */ /* 0x000fe200000010ff */
[----:B-1----:R-:W1:Y:S01]  /*21380*/  LDSM.16.MT88.4 R56, [R216+0x1900] ;  /* 0x00190000d838783b */ /* 0x002e620000004200 */
[----:B------:R-:W-:Y:S05]  /*21390*/  F2FP.BF16.PACK_AB R55, R75, R129 ;  /* 0x000000814b37723e */ /* 0x000fea00000010ff */
[-C--:B-----5:R-:W-:Y:S03]  /*213a0*/  HMMA.16816.F32.BF16 R4, R48, R60.reuse, R4 ;  /* 0x0000003c3004723c */ /* 0x0a0fe60000041804 */
[--C-:B---3--:R-:W-:Y:S01]  /*213b0*/  FFMA.FTZ R52, R197, c[0x0][0x2d0], -R68.reuse ;  /* 0x0000b400c5347a23 */ /* 0x108fe20000010844 */
[----:B------:R-:W-:Y:S03]  /*213c0*/  MOV R197, R168 ;  /* 0x000000a800c57202 */ /* 0x000fe60000000f00 */
        /* <DEDUP_REMOVED lines=28> */
[----:B------:R3:W-:Y:S01]  /*21590*/  MUFU.EX2 R89, R56 ;  /* 0x0000003800597308 */ /* 0x0007e20000000800 */
[----:B----4-:R-:W-:Y:S09]  /*215a0*/  FFMA.FTZ R64, R131, c[0x0][0x2d0], -R70 ;  /* 0x0000b40083407a23 */ /* 0x010ff20000010846 */
[----:B------:R4:W-:Y:S01]  /*215b0*/  MUFU.EX2 R72, R64 ;  /* 0x0000004000487308 */ /* 0x0009e20000000800 */
[----:B-1----:R-:W1:Y:S01]  /*215c0*/  LDSM.16.MT88.4 R60, [R215+0x1900] ;  /* 0x00190000d73c783b */ /* 0x002e620000004200 */
[----:B---3--:R-:W-:Y:S08]  /*215d0*/  FFMA.FTZ R56, R203, c[0x0][0x2d0], -R69 ;  /* 0x0000b400cb387a23 */ /* 0x008ff00000010845 */
[----:B------:R3:W5:Y:S01]  /*215e0*/  MUFU.EX2 R87, R56 ;  /* 0x0000003800577308 */ /* 0x0007620000000800 */
[----:B----4-:R-:W-:Y:S09]  /*215f0*/  FFMA.FTZ R64, R210, c[0x0][0x2d0], -R68 ;  /* 0x0000b400d2407a23 */ /* 0x010ff20000010844 */
[----:B------:R4:W-:Y:S01]  /*21600*/  MUFU.EX2 R82, R64 ;  /* 0x0000004000527308 */ /* 0x0009e20000000800 */
[--C-:B---3--:R-:W-:Y:S01]  /*21610*/  FFMA.FTZ R56, R208, c[0x0][0x2d0], -R47.reuse ;  /* 0x0000b400d0387a23 */ /* 0x108fe2000001082f */
[-C--:B-1----:R-:W-:Y:S08]  /*21620*/  HMMA.16816.F32.BF16 R36, R48, R60.reuse, R36 ;  /* 0x0000003c3024723c */ /* 0x082ff00000041824 */
[----:B------:R1:W-:Y:S01]  /*21630*/  MUFU.EX2 R86, R56 ;  /* 0x0000003800567308 */ /* 0x0003e20000000800 */
[C---:B------:R-:W-:Y:S01]  /*21640*/  HMMA.16816.F32.BF16 R116, R52.reuse, R60, R116 ;  /* 0x0000003c3474723c */ /* 0x040fe20000041874 */
[----:B----4-:R-:W-:Y:S06]  /*21650*/  LDSM.16.MT88.4 R64, [R214+0x2100] ;  /* 0x00210000d640783b */ /* 0x010fec0000004200 */
[--C-:B------:R-:W-:Y:S01]  /*21660*/  FFMA.FTZ R60, R172, c[0x0][0x2d0], -R70.reuse ;  /* 0x0000b400ac3c7a23 */ /* 0x100fe20000010846 */
[-C--:B------:R-:W-:Y:S03]  /*21670*/  HMMA.16816.F32.BF16 R40, R52, R62.reuse, R40 ;  /* 0x0000003e3428723c */ /* 0x080fe60000041828 */
[----:B------:R3:W4:Y:S04]  /*21680*/  MUFU.EX2 R71, R60 ;  /* 0x0000003c00477308 */ /* 0x0007280000000800 */
[--C-:B------:R-:W-:Y:S01]  /*21690*/  FFMA.FTZ R52, R232, c[0x0][0x2d0], -R47.reuse ;  /* 0x0000b400e8347a23 */ /* 0x100fe2000001082f */
[----:B------:R-:W-:Y:S04]  /*216a0*/  HMMA.16816.F32.BF16 R120, R48, R62, R120 ;  /* 0x0000003e3078723c */ /* 0x000fe80000041878 */
[----:B-1----:R-:W-:Y:S01]  /*216b0*/  FFMA.FTZ R56, R74, c[0x0][0x2d0], -R70 ;  /* 0x0000b4004a387a23 */ /* 0x002fe20000010846 */
[----:B------:R1:W-:Y:S01]  /*216c0*/  MUFU.EX2 R85, R52 ;  /* 0x0000003400557308 */ /* 0x0003e20000000800 */
[----:B-----5:R-:W-:Y:S02]  /*216d0*/  F2FP.BF16.PACK_AB R54, R87, R89 ;  /* 0x000000595736723e */ /* 0x020fe400000010ff */
[----:B------:R-:W-:Y:S04]  /*216e0*/  F2FP.BF16.PACK_AB R48, R128, R165 ;  /* 0x000000a58030723e */ /* 0x000fe800000010ff */
[----:B------:R-:W-:Y:S02]  /*216f0*/  F2FP.BF16.PACK_AB R49, R127, R98 ;  /* 0x000000627f31723e */ /* 0x000fe400000010ff */
[----:B------:R-:W-:Y:S01]  /*21700*/  F2FP.BF16.PACK_AB R50, R99, R97 ;  /* 0x000000616332723e */ /* 0x000fe200000010ff */
[----:B------:R5:W2:Y:S01]  /*21710*/  MUFU.EX2 R74, R56 ;  /* 0x00000038004a7308 */ /* 0x000aa20000000800 */
[----:B------:R-:W-:Y:S01]  /*21720*/  F2FP.BF16.PACK_AB R51, R96, R95 ;  /* 0x0000005f6033723e */ /* 0x000fe200000010ff */
[----:B---3--:R-:W-:Y:S01]  /*21730*/  LDSM.16.MT88.4 R60, [R216+0x2100] ;  /* 0x00210000d83c783b */ /* 0x008fe20000004200 */
[----:B----4-:R-:W-:Y:S01]  /*21740*/  F2FP.BF16.PACK_AB R55, R71, R72 ;  /* 0x000000484737723e */ /* 0x010fe200000010ff */
[--C-:B-1----:R-:W-:Y:S06]  /*21750*/  FFMA.FTZ R52, R209, c[0x0][0x2d0], -R68.reuse ;  /* 0x0000b400d1347a23 */ /* 0x102fec0000010844 */
[----:B------:R1:W3:Y:S01]  /*21760*/  MUFU.EX2 R84, R52 ;  /* 0x0000003400547308 */ /* 0x0002e20000000800 */
[----:B-----5:R-:W4:Y:S01]  /*21770*/  LDSM.16.MT88.4 R56, [R213+0x2100] ;  /* 0x00210000d538783b */ /* 0x020f220000004200 */
[----:B--2---:R-:W-:Y:S02]  /*21780*/  F2FP.BF16.PACK_AB R53, R73, R74 ;  /* 0x0000004a4935723e */ /* 0x004fe400000010ff */
[----:B-1----:R-:W-:Y:S01]  /*21790*/  F2FP.BF16.PACK_AB R52, R92, R88 ;  /* 0x000000585c34723e */ /* 0x002fe200000010ff */
[-C--:B----4-:R-:W-:Y:S08]  /*217a0*/  HMMA.16816.F32.BF16 R4, R48, R56.reuse, R4 ;  /* 0x000000383004723c */ /* 0x090ff00000041804 */
[C---:B------:R-:W-:Y:S07]  /*217b0*/  HMMA.16816.F32.BF16 R8, R52.reuse, R56, R8 ;  /* 0x000000383408723c */ /* 0x040fee0000041808 */
[--C-:B------:R-:W-:Y:S01]  /*217c0*/  FFMA.FTZ R56, R238, c[0x0][0x2d0], -R47.reuse ;  /* 0x0000b400ee387a23 */ /* 0x100fe2000001082f */
[-C--:B------:R-:W-:Y:S03]  /*217d0*/  HMMA.16816.F32.BF16 R12, R52, R58.reuse, R12 ;  /* 0x0000003a340c723c */ /* 0x080fe6000004180c */
[----:B------:R1:W-:Y:S01]  /*217e0*/  MUFU.EX2 R83, R56 ;  /* 0x0000003800537308 */ /* 0x0003e20000000800 */
[----:B------:R-:W-:Y:S04]  /*217f0*/  FFMA.FTZ R47, R239, c[0x0][0x2d0], -R47 ;  /* 0x0000b400ef2f7a23 */ /* 0x000fe8000001082f */
[C---:B------:R-:W-:Y:S05]  /*21800*/  HMMA.16816.F32.BF16 R16, R48.reuse, R58, R16 ;  /* 0x0000003a3010723c */ /* 0x040fea0000041810 */
[----:B------:R2:W-:Y:S03]  /*21810*/  MUFU.EX2 R81, R47 ;  /* 0x0000002f00517308 */ /* 0x0005e60000000800 */
[-C--:B------:R-:W-:Y:S08]  /*21820*/  HMMA.16816.F32.BF16 R20, R48, R60.reuse, R20 ;  /* 0x0000003c3014723c */ /* 0x080ff00000041814 */
[C---:B------:R-:W-:Y:S01]  /*21830*/  HMMA.16816.F32.BF16 R24, R52.reuse, R60, R24 ;  /* 0x0000003c3418723c */ /* 0x040fe20000041818 */
[----:B-1----:R-:W1:Y:S07]  /*21840*/  LDSM.16.MT88.4 R56, [R215+0x2100] ;  /* 0x00210000d738783b */ /* 0x002e6e0000004200 */
[-C--:B------:R-:W-:Y:S04]  /*21850*/  HMMA.16816.F32.BF16 R28, R52, R62.reuse, R28 ;  /* 0x0000003e341c723c */ /* 0x080fe8000004181c */
[--C-:B--2---:R-:W-:Y:S02]  /*21860*/  FFMA.FTZ R47, R234, c[0x0][0x2d0], -R68.reuse ;  /* 0x0000b400ea2f7a23 */ /* 0x104fe40000010844 */
[----:B------:R-:W-:Y:S02]  /*21870*/  FFMA.FTZ R68, R237, c[0x0][0x2d0], -R68 ;  /* 0x0000b400ed447a23 */ /* 0x000fe40000010844 */
[C---:B------:R-:W-:Y:S01]  /*21880*/  HMMA.16816.F32.BF16 R32, R48.reuse, R62, R32 ;  /* 0x0000003e3020723c */ /* 0x040fe20000041820 */
[----:B------:R2:W-:Y:S07]  /*21890*/  MUFU.EX2 R80, R47 ;  /* 0x0000002f00507308 */ /* 0x0005ee0000000800 */
[-C--:B------:R-:W-:Y:S03]  /*218a0*/  HMMA.16816.F32.BF16 R100, R48, R64.reuse, R100 ;  /* 0x000000403064723c */ /* 0x080fe60000041864 */
[----:B------:R-:W-:Y:S05]  /*218b0*/  MUFU.EX2 R77, R68 ;  /* 0x00000044004d7308 */ /* 0x000fea0000000800 */
[C---:B------:R-:W-:Y:S08]  /*218c0*/  HMMA.16816.F32.BF16 R104, R52.reuse, R64, R104 ;  /* 0x000000403468723c */ /* 0x040ff00000041868 */
[-C--:B------:R-:W-:Y:S04]  /*218d0*/  HMMA.16816.F32.BF16 R108, R52, R66.reuse, R108 ;  /* 0x00000042346c723c */ /* 0x080fe8000004186c */
[--C-:B--2---:R-:W-:Y:S04]  /*218e0*/  FFMA.FTZ R47, R211, c[0x0][0x2d0], -R69.reuse ;  /* 0x0000b400d32f7a23 */ /* 0x104fe80000010845 */
[C---:B------:R-:W-:Y:S01]  /*218f0*/  HMMA.16816.F32.BF16 R112, R48.reuse, R66, R112 ;  /* 0x000000423070723c */ /* 0x040fe20000041870 */
[----:B------:R2:W-:Y:S07]  /*21900*/  MUFU.EX2 R76, R47 ;  /* 0x0000002f004c7308 */ /* 0x0005ee0000000800 */
[-C--:B-1----:R-:W-:Y:S08]  /*21910*/  HMMA.16816.F32.BF16 R36, R48, R56.reuse, R36 ;  /* 0x000000383024723c */ /* 0x082ff00000041824 */
[C---:B------:R-:W-:Y:S08]  /*21920*/  HMMA.16816.F32.BF16 R116, R52.reuse, R56, R116 ;  /* 0x000000383474723c */ /* 0x040ff00000041874 */
[-C--:B------:R-:W-:Y:S01]  /*21930*/  HMMA.16816.F32.BF16 R40, R52, R58.reuse, R40 ;  /* 0x0000003a3428723c */ /* 0x080fe20000041828 */
[----:B------:R-:W4:Y:S03]  /*21940*/  LDL.LU R54, [R1+0x24] ;  /* 0x0000240001367983 */ /* 0x000f260000300800 */
[----:B--2---:R-:W-:Y:S03]  /*21950*/  FFMA.FTZ R47, R233, c[0x0][0x2d0], -R69 ;  /* 0x0000b400e92f7a23 */ /* 0x004fe60000010845 */
[----:B------:R-:W-:Y:S01]  /*21960*/  FFMA.FTZ R53, R45, R194, R195 ;  /* 0x000000c22d357223 */ /* 0x000fe200000100c3 */
[----:B------:R1:W2:Y:S01]  /*21970*/  MUFU.EX2 R68, R47 ;  /* 0x0000002f00447308 */ /* 0x0002a20000000800 */
[----:B------:R-:W-:Y:S01]  /*21980*/  FFMA.FTZ R52, R44, R189, R188 ;  /* 0x000000bd2c347223 */ /* 0x000fe200000100bc */
[----:B------:R-:W-:Y:S04]  /*21990*/  HMMA.16816.F32.BF16 R120, R48, R58, R120 ;  /* 0x0000003a3078723c */ /* 0x000fe80000041878 */
[----:B------:R-:W-:Y:S01]  /*219a0*/  IMAD.MOV.U32 R194, RZ, RZ, R135 ;  /* 0x000000ffffc27224 */ /* 0x000fe200078e0087 */
[----:B------:R-:W-:Y:S01]  /*219b0*/  F2FP.BF16.PACK_AB R44, R85, R86 ;  /* 0x00000056552c723e */ /* 0x000fe200000010ff */
[----:B------:R-:W-:Y:S01]  /*219c0*/  FADD.FTZ R52, R143, R52 ;  /* 0x000000348f347221 */ /* 0x000fe20000010000 */
[----:B---3--:R-:W-:Y:S01]  /*219d0*/  F2FP.BF16.PACK_AB R45, R82, R84 ;  /* 0x00000054522d723e */ /* 0x008fe200000010ff */
[----:B------:R-:W-:Y:S01]  /*219e0*/  FADD.FTZ R48, R142, R2 ;  /* 0x000000028e307221 */ /* 0x000fe20000010000 */
[----:B------:R-:W-:Y:S03]  /*219f0*/  MOV R195, R134 ;  /* 0x0000008600c37202 */ /* 0x000fe60000000f00 */
[----:B------:R-:W-:Y:S01]  /*21a00*/  IMAD.MOV.U32 R189, RZ, RZ, R141 ;  /* 0x000000ffffbd7224 */ /* 0x000fe200078e008d */
[----:B------:R-:W-:Y:S01]  /*21a10*/  MOV R188, R137 ;  /* 0x0000008900bc7202 */ /* 0x000fe20000000f00 */
[----:B------:R-:W-:Y:S02]  /*21a20*/  FADD.FTZ R53, R151, R53 ;  /* 0x0000003597357221 */ /* 0x000fe40000010000 */
[----:B------:R-:W-:Y:S01]  /*21a30*/  FADD.FTZ R2, R149, R52 ;  /* 0x0000003495027221 */ /* 0x000fe20000010000 */
[----:B------:R-:W-:Y:S03]  /*21a40*/  ISETP.GT.AND P0, PT, R230, R189, PT ;  /* 0x000000bde600720c */ /* 0x000fe60003f04270 */
[----:B------:R-:W-:Y:S02]  /*21a50*/  FADD.FTZ R2, R197, R2 ;  /* 0x00000002c5027221 */ /* 0x000fe40000010000 */
[--C-:B-1----:R-:W-:Y:S01]  /*21a60*/  FFMA.FTZ R47, R235, c[0x0][0x2d0], -R69.reuse ;  /* 0x0000b400eb2f7a23 */ /* 0x102fe20000010845 */
[----:B--2---:R-:W-:Y:S01]  /*21a70*/  F2FP.BF16.PACK_AB R168, R68, R76 ;  /* 0x0000004c44a8723e */ /* 0x004fe200000010ff */
[----:B------:R-:W-:Y:S02]  /*21a80*/  FFMA.FTZ R69, R236, c[0x0][0x2d0], -R69 ;  /* 0x0000b400ec457a23 */ /* 0x000fe40000010845 */
[----:B------:R1:W-:Y:S10]  /*21a90*/  MUFU.EX2 R63, R47 ;  /* 0x0000002f003f7308 */ /* 0x0003f40000000800 */
[----:B------:R-:W2:Y:S01]  /*21aa0*/  MUFU.EX2 R69, R69 ;  /* 0x0000004500457308 */ /* 0x000ea20000000800 */
[--C-:B-1----:R-:W-:Y:S09]  /*21ab0*/  FFMA.FTZ R47, R90, c[0x0][0x2d0], -R70.reuse ;  /* 0x0000b4005a2f7a23 */ /* 0x102ff20000010846 */
[----:B------:R1:W-:Y:S01]  /*21ac0*/  MUFU.EX2 R61, R47 ;  /* 0x0000002f003d7308 */ /* 0x0003e20000000800 */
[----:B--2---:R-:W-:Y:S01]  /*21ad0*/  F2FP.BF16.PACK_AB R170, R69, R63 ;  /* 0x0000003f45aa723e */ /* 0x004fe200000010ff */
[--C-:B-1----:R-:W-:Y:S08]  /*21ae0*/  FFMA.FTZ R47, R91, c[0x0][0x2d0], -R70.reuse ;  /* 0x0000b4005b2f7a23 */ /* 0x102ff00000010846 */
[----:B------:R1:W2:Y:S02]  /*21af0*/  MUFU.EX2 R62, R47 ;  /* 0x0000002f003e7308 */ /* 0x0002a40000000800 */
[--C-:B-1----:R-:W-:Y:S01]  /*21b00*/  FFMA.FTZ R47, R94, c[0x0][0x2d0], -R70.reuse ;  /* 0x0000b4005e2f7a23 */ /* 0x102fe20000010846 */
[----:B--2---:R-:W-:Y:S01]  /*21b10*/  F2FP.BF16.PACK_AB R169, R62, R61 ;  /* 0x0000003d3ea9723e */ /* 0x004fe200000010ff */
[----:B------:R-:W-:Y:S01]  /*21b20*/  FFMA.FTZ R70, R46, c[0x0][0x2d0], -R70 ;  /* 0x0000b4002e467a23 */ /* 0x000fe20000010846 */
[----:B------:R-:W-:Y:S05]  /*21b30*/  F2FP.BF16.PACK_AB R46, R81, R83 ;  /* 0x00000053512e723e */ /* 0x000fea00000010ff */
[----:B------:R1:W-:Y:S10]  /*21b40*/  MUFU.EX2 R60, R47 ;  /* 0x0000002f003c7308 */ /* 0x0003f40000000800 */
[----:B------:R-:W2:Y:S01]  /*21b50*/  MUFU.EX2 R70, R70 ;  /* 0x0000004600467308 */ /* 0x000ea20000000800 */
[----:B-1----:R-:W-:Y:S07]  /*21b60*/  F2FP.BF16.PACK_AB R47, R77, R80 ;  /* 0x000000504d2f723e */ /* 0x002fee00000010ff */
[-C--:B------:R-:W-:Y:S01]  /*21b70*/  HMMA.16816.F32.BF16 R132, R44, R144.reuse, R4 ;  /* 0x000000902c84723c */ /* 0x080fe20000041804 */
[----:B------:R-:W1:Y:S04]  /*21b80*/  LDSM.16.MT88.4 R4, [R214+0x2900] ;  /* 0x00290000d604783b */ /* 0x000e680000004200 */
[----:B--2---:R-:W-:Y:S07]  /*21b90*/  F2FP.BF16.PACK_AB R171, R70, R60 ;  /* 0x0000003c46ab723e */ /* 0x004fee00000010ff */
[C---:B------:R-:W-:Y:S07]  /*21ba0*/  HMMA.16816.F32.BF16 R136, R168.reuse, R144, R8 ;  /* 0x00000090a888723c */ /* 0x040fee0000041808 */
[----:B------:R-:W-:Y:S01]  /*21bb0*/  FADD.FTZ R8, R150, R53 ;  /* 0x0000003596087221 */ /* 0x000fe20000010000 */
[-C--:B------:R-:W-:Y:S04]  /*21bc0*/  HMMA.16816.F32.BF16 R140, R168, R146.reuse, R12 ;  /* 0x00000092a88c723c */ /* 0x080fe8000004180c */
[----:B------:R-:W-:Y:S02]  /*21bd0*/  FADD.FTZ R9, R148, R48 ;  /* 0x0000003094097221 */ /* 0x000fe40000010000 */
[----:B------:R-:W-:Y:S02]  /*21be0*/  FADD.FTZ R8, R198, R8 ;  /* 0x00000008c6087221 */ /* 0x000fe40000010000 */
[C---:B------:R-:W-:Y:S04]  /*21bf0*/  HMMA.16816.F32.BF16 R144, R44.reuse, R146, R16 ;  /* 0x000000922c90723c */ /* 0x040fe80000041810 */
[----:B------:R-:W-:Y:S04]  /*21c00*/  FADD.FTZ R10, R154, R8 ;  /* 0x000000089a0a7221 */ /* 0x000fe80000010000 */
[-C--:B------:R-:W-:Y:S04]  /*21c10*/  HMMA.16816.F32.BF16 R148, R44, R160.reuse, R20 ;  /* 0x000000a02c94723c */ /* 0x080fe80000041814 */
[----:B----4-:R-:W-:Y:S02]  /*21c20*/  FFMA.FTZ R12, R0, R54, R79 ;  /* 0x00000036000c7223 */ /* 0x010fe4000001004f */
        /* <DEDUP_REMOVED lines=20> */
[----:B------:R-:W2:Y:S01]  /*21d70*/  LDSM.16.MT88.4 R8, [R215+0x2900] ;  /* 0x00290000d708783b */ /* 0x000ea20000004200 */
        /* <DEDUP_REMOVED lines=85> */
.L_x_1196:
        /* <DEDUP_REMOVED lines=121> */
.L_x_1102:
        /* <DEDUP_REMOVED lines=124> */
.L_x_1215:
        /* <DEDUP_REMOVED lines=183> */
.L_x_1214:
        /* <DEDUP_REMOVED lines=19> */
.L_x_1216:
        /* <DEDUP_REMOVED lines=40> */
.L_x_1218:
[----:B------:R-:W-:Y:S05]  /*24140*/  BSYNC B0 ;  /* 0x0000000000007941 */ /* 0x000fea0003800000 */
.L_x_1217:
        /* <DEDUP_REMOVED lines=103> */
.L_x_1219:
        /* <DEDUP_REMOVED lines=12> */
.L_x_1486:


//--------------------- .text._ZN7cutlass13device_kernelIN5flash19enable_sm80_to_sm89INS1_16FlashAttnFwdSm80INS1_25CollectiveMainloopFwdSm80ILi4ELi1ELb0EN4cute5tupleIJNS5_1CILi128EEENS7_ILi112EEENS7_ILi64EEEEEELi64ENS_10bfloat16_tEfNS_4arch4Sm80ELb1ELb0ELb0ELb0ELb0ELb0ELb1ELb0EEENS1_21CollectiveEpilogueFwdINS6_IJS8_SA_S9_EEENS6_IJNS7_ILi1EEESI_SI_EEESC_SE_Li128ELb0ELb1ELb0ELb0EEENS1_30DynamicPersistentTileSchedulerILi128ELi128ELb0ELb1ELb0EEEEEEEEEvNT_6ParamsE --------------------------
	.section	.text._ZN7cutlass13device_kernelIN5flash19enable_sm80_to_sm89INS1_16FlashAttnFwdSm80INS1_25CollectiveMainloopFwdSm80ILi4ELi1ELb0EN4cute5tupleIJNS5_1CILi128EEENS7_ILi112EEENS7_ILi64EEEEEELi64ENS_10bfloat16_tEfNS_4arch4Sm80ELb1ELb0ELb0ELb0ELb0ELb0ELb1ELb0EEENS1_21CollectiveEpilogueFwdINS6_IJS8_SA_S9_EEENS6_IJNS7_ILi1EEESI_SI_EEESC_SE_Li128ELb0ELb1ELb0ELb0EEENS1_30DynamicPersistentTileSchedulerILi128ELi128ELb0ELb1ELb0EEEEEEEEEvNT_6ParamsE,"ax",@progbits
	.sectioninfo	@"SHI_REGISTERS=255"
	.align	128
.text._ZN7cutlass13device_kernelIN5flash19enable_sm80_to_sm89INS1_16FlashAttnFwdSm80INS1_25CollectiveMainloopFwdSm80ILi4ELi1ELb0EN4cute5tupleIJNS5_1CILi128EEENS7_ILi112EEENS7_ILi64EEEEEELi64ENS_10bfloat16_tEfNS_4arch4Sm80ELb1ELb0ELb0ELb0ELb0ELb0ELb1ELb0EEENS1_21CollectiveEpilogueFwdINS6_IJS8_SA_S9_EEENS6_IJNS7_ILi1EEESI_SI_EEESC_SE_Li128ELb0ELb1ELb0ELb0EEENS1_30DynamicPersistentTileSchedulerILi128ELi128ELb0ELb1ELb0EEEEEEEEEvNT_6ParamsE:
        .type           _ZN7cutlass13device_kernelIN5flash19enable_sm80_to_sm89INS1_16FlashAttnFwdSm80INS1_25CollectiveMainloopFwdSm80ILi4ELi1ELb0EN4cute5tupleIJNS5_1CILi128EEENS7_ILi112EEENS7_ILi64EEEEEELi64ENS_10bfloat16_tEfNS_4arch4Sm80ELb1ELb0ELb0ELb0ELb0ELb0ELb1ELb0EEENS1_21CollectiveEpilogueFwdINS6_IJS8_SA_S9_EEENS6_IJNS7_ILi1EEESI_SI_EEESC_SE_Li128ELb0ELb1ELb0ELb0EEENS1_30DynamicPersistentTileSchedulerILi128ELi128ELb0ELb1ELb0EEEEEEEEEvNT_6ParamsE,@function
        .size           _ZN7cutlass13device_kernelIN5flash19enable_sm80_to_sm89INS1_16FlashAttnFwdSm80INS1_25CollectiveMainloopFwdSm80ILi4ELi1ELb0EN4cute5tupleIJNS5_1CILi128EEENS7_ILi112EEENS7_ILi64EEEEEELi64ENS_10bfloat16_tEfNS_4arch4Sm80ELb1ELb0ELb0ELb0ELb0ELb0ELb1ELb0EEENS1_21CollectiveEpilogueFwdINS6_IJS8_SA_S9_EEENS6_IJNS7_ILi1EEESI_SI_EEESC_SE_Li128ELb0ELb1ELb0ELb0EEENS1_30DynamicPersistentTileSchedulerILi128ELi128ELb0ELb1ELb0EEEEEEEEEvNT_6ParamsE,(.L_x_1487 - _ZN7cutlass13device_kernelIN5flash19enable_sm80_to_sm89INS1_16FlashAttnFwdSm80INS1_25CollectiveMainloopFwdSm80ILi4ELi1ELb0EN4cute5tupleIJNS5_1CILi128EEENS7_ILi112EEENS7_ILi64EEEEEELi64ENS_10bfloat16_tEfNS_4arch4Sm80ELb1ELb0ELb0ELb0ELb0ELb0ELb1ELb0EEENS1_21CollectiveEpilogueFwdINS6_IJS8_SA_S9_EEENS6_IJNS7_ILi1EEESI_SI_EEESC_SE_Li128ELb0ELb1ELb0ELb0EEENS1_30DynamicPersistentTileSchedulerILi128ELi128ELb0ELb1ELb0EEEEEEEEEvNT_6ParamsE)
        .other          _ZN7cutlass13device_kernelIN5flash19enable_sm80_to_sm89INS1_16FlashAttnFwdSm80INS1_25CollectiveMainloopFwdSm80ILi4ELi1ELb0EN4cute5tupleIJNS5_1CILi128EEENS7_ILi112EEENS7_ILi64EEEEEELi64ENS_10bfloat16_tEfNS_4arch4Sm80ELb1ELb0ELb0ELb0ELb0ELb0ELb1ELb0EEENS1_21CollectiveEpilogueFwdINS6_IJS8_SA_S9_EEENS6_IJNS7_ILi1EEESI_SI_EEESC_SE_Li128ELb0ELb1ELb0ELb0EEENS1_30DynamicPersistentTileSchedulerILi128ELi128ELb0ELb1ELb0EEEEEEEEEvNT_6ParamsE,@"STO_CUDA_ENTRY STV_DEFAULT"
_ZN7cutlass13device_kernelIN5flash19enable_sm80_to_sm89INS1_16FlashAttnFwdSm80INS1_25CollectiveMainloopFwdSm80ILi4ELi1ELb0EN4cute5tupleIJNS5_1CILi128EEENS7_ILi112EEENS7_ILi64EEEEEELi64ENS_10bfloat16_tEfNS_4arch4Sm80ELb1ELb0ELb0ELb0ELb0ELb0ELb1ELb0EEENS1_21CollectiveEpilogueFwdINS6_IJS8_SA_S9_EEENS6_IJNS7_ILi1EEESI_SI_EEESC_SE_Li128ELb0ELb1ELb0ELb0EEENS1_30DynamicPersistentTileSchedulerILi128ELi128ELb0ELb1ELb0EEEEEEEEEvNT_6ParamsE:
        /* <DEDUP_REMOVED lines=86> */
[--C-:B------:R-:W-:Y:S01]  /*0560*/  IMAD R4, R6, 0x2, R235.reuse ;  /* 0x0000000206047824 */ /* 0x100fe200078e02eb */
        /* <DEDUP_REMOVED lines=22> */
[C---:B------:R-:W-:Y:S02]  /*06d0*/  LOP3.LUT P5, RZ, R9.reuse, 0x4, RZ, 0xc0, !PT ;  /* 0x0000000409ff7812 */ /* 0x040fe400078ac0ff */
        /* <DEDUP_REMOVED lines=18> */
[----:B--2---:R-:W-:Y:S01]  /*0800*/  IADD3 R6, R4, 0x40, RZ ;  /* 0x0000004004067810 */ /* 0x004fe20007ffe0ff */
[----:B------:R-:W-:Y:S01]  /*0810*/  IMAD.IADD R233, R232, 0x1, R229 ;  /* 0x00000001e8e97824 */ /* 0x000fe200078e02e5 */
[----:B------:R-:W-:Y:S01]  /*0820*/  @P2 IADD3 R6, R4, -0x40, RZ ;  /* 0xffffffc004062810 */ /* 0x000fe20007ffe0ff */
[----:B------:R-:W-:Y:S01]  /*0830*/  IMAD.IADD R237, R232, 0x1, R236 ;  /* 0x00000001e8ed7824 */ /* 0x000fe200078e02ec */
[C---:B------:R-:W-:Y:S01]  /*0840*/  IADD3 R243, R239.reuse, 0x1800, RZ ;  /* 0x00001800eff37810 */ /* 0x040fe20007ffe0ff */
[----:B---3--:R-:W-:Y:S01]  /*0850*/  IMAD.IADD R2, R4, 0x1, R3 ;  /* 0x0000000104027824 */ /* 0x008fe200078e0203 */
[C---:B------:R-:W-:Y:S01]  /*0860*/  IADD3 R242, R239.reuse, 0x2000, RZ ;  /* 0x00002000eff27810 */ /* 0x040fe20007ffe0ff */
[----:B------:R-:W-:Y:S01]  /*0870*/  IMAD.IADD R232, R232, 0x1, R230 ;  /* 0x00000001e8e87824 */ /* 0x000fe200078e02e6 */
[----:B------:R-:W-:Y:S01]  /*0880*/  IADD3 R241, R239, 0x2800, RZ ;  /* 0x00002800eff17810 */ /* 0x000fe20007ffe0ff */
        /* <DEDUP_REMOVED lines=14> */
.L_x_1281:
        /* <DEDUP_REMOVED lines=19> */
.L_x_1221:
[----:B------:R-:W-:-:S04]  /*0aa0*/  MOV R0, c[0x0][0x554] ;  /* 0x0001550000007a02 */ /* 0x000fc80000000f00 */
[----:B------:R-:W-:Y:S02]  /*0ab0*/  ISETP.NE.AND P0, PT, R0, 0x1, PT ;  /* 0x000000010000780c */ /* 0x000fe40003f05270 */
[----:B------:R-:W-:-:S11]  /*0ac0*/  MOV R0, R2 ;  /* 0x0000000200007202 */ /* 0x000fd60000000f00 */
[----:B------:R-:W-:-:S05]  /*0ad0*/  @P0 IMAD.HI.U32 R4, R2, c[0x0][0x558], RZ ;  /* 0x0001560002040a27 */ /* 0x000fca00078e00ff */
[----:B------:R-:W-:-:S05]  /*0ae0*/  @P0 SHF.R.U32.HI R0, RZ, c[0x0][0x55c], R4 ;  /* 0x00015700ff000a19 */ /* 0x000fca0000011604 */
[----:B------:R-:W-:Y:S02]  /*0af0*/  IMAD R4, R0, c[0x0][0x554], RZ ;  /* 0x0001550000047a24 */ /* 0x000fe400078e02ff */
.L_x_1222:
[----:B------:R-:W-:Y:S05]  /*0b00*/  BSYNC B0 ;  /* 0x0000000000007941 */ /* 0x000fea0003800000 */
.L_x_1220:
        /* <DEDUP_REMOVED lines=56> */
[----:B------:R1:W-:Y:S01]  /*0e90*/  STL [R1+0x4], R31 ;  /* 0x0000041f01007387 */ /* 0x0003e20000100800 */
        /* <DEDUP_REMOVED lines=109> */
.L_x_1282:
[----:B------:R-:W-:Y:S05]  /*1570*/  BRA.DIV ~URZ, `(.L_x_1225) ;  /* 0x000122027f007947 */ /* 0x000fea000b800000 */
[----:B-1----:R1:W4:Y:S02]  /*1580*/  SHFL.IDX PT, R4, R3, RZ, 0x181f ;  /* 0x00181fff03047589 */ /* 0x00232400000e0000 */
.L_x_1283:
        /* <DEDUP_REMOVED lines=12> */
.L_x_1227:
[----:B------:R-:W-:Y:S05]  /*1650*/  BSYNC B0 ;  /* 0x0000000000007941 */ /* 0x000fea0003800000 */
.L_x_1226:
[----:B------:R-:W-:Y:S05]  /*1660*/  BRA.DIV ~URZ, `(.L_x_1228) ;  /* 0x000121827f007947 */ /* 0x000fea000b800000 */
[----:B------:R1:W2:Y:S04]  /*1670*/  SHFL.IDX PT, R6, R2, 0x1, 0x181f ;  /* 0x00381f0002067f89 */ /* 0x0002a800000e0000 */
[----:B---34-:R1:W3:Y:S02]  /*1680*/  SHFL.IDX PT, R4, R3, 0x1, 0x181f ;  /* 0x00381f0003047f89 */ /* 0x0182e400000e0000 */
.L_x_1284:
        /* <DEDUP_REMOVED lines=11> */
.L_x_1230:
[----:B------:R-:W-:Y:S05]  /*1740*/  BSYNC B0 ;  /* 0x0000000000007941 */ /* 0x000fea0003800000 */
.L_x_1229:
[----:B------:R-:W-:Y:S05]  /*1750*/  BRA.DIV ~URZ, `(.L_x_1231) ;  /* 0x000121627f007947 */ /* 0x000fea000b800000 */
[----:B--2---:R2:W4:Y:S02]  /*1760*/  SHFL.IDX PT, R6, R2, 0x2, 0x181f ;  /* 0x00581f0002067f89 */ /* 0x00452400000e0000 */
.L_x_1285:
[----:B------:R-:W-:Y:S05]  /*1770*/  BRA.DIV ~URZ, `(.L_x_1232) ;  /* 0x000121b27f007947 */ /* 0x000fea000b800000 */
[----:B---3--:R3:W1:Y:S02]  /*1780*/  SHFL.IDX PT, R4, R3, 0x2, 0x181f ;  /* 0x00581f0003047f89 */ /* 0x00866400000e0000 */
.L_x_1286:
        /* <DEDUP_REMOVED lines=11> */
.L_x_1234:
[----:B------:R-:W-:Y:S05]  /*1840*/  BSYNC B0 ;  /* 0x0000000000007941 */ /* 0x000fea0003800000 */
.L_x_1233:
[----:B------:R-:W-:Y:S05]  /*1850*/  BRA.DIV ~URZ, `(.L_x_1235) ;  /* 0x000121427f007947 */ /* 0x000fea000b800000 */
[----:B----4-:R4:W2:Y:S04]  /*1860*/  SHFL.IDX PT, R6, R2, 0x3, 0x181f ;  /* 0x00781f0002067f89 */ /* 0x0108a800000e0000 */
[----:B-1----:R4:W1:Y:S02]  /*1870*/  SHFL.IDX PT, R4, R3, 0x3, 0x181f ;  /* 0x00781f0003047f89 */ /* 0x00286400000e0000 */
.L_x_1287:
        /* <DEDUP_REMOVED lines=11> */
.L_x_1237:
[----:B------:R-:W-:Y:S05]  /*1930*/  BSYNC B0 ;  /* 0x0000000000007941 */ /* 0x000fea0003800000 */
.L_x_1236:
[----:B------:R-:W-:Y:S05]  /*1940*/  BRA.DIV ~URZ, `(.L_x_1238) ;  /* 0x000121227f007947 */ /* 0x000fea000b800000 */
[----:B--2---:R2:W3:Y:S02]  /*1950*/  SHFL.IDX PT, R6, R2, 0x4, 0x181f ;  /* 0x00981f0002067f89 */ /* 0x0044e400000e0000 */
.L_x_1288:
[----:B------:R-:W-:Y:S05]  /*1960*/  BRA.DIV ~URZ, `(.L_x_1239) ;  /* 0x000121727f007947 */ /* 0x000fea000b800000 */
[----:B-1----:R1:W2:Y:S02]  /*1970*/  SHFL.IDX PT, R4, R3, 0x4, 0x181f ;  /* 0x00981f0003047f89 */ /* 0x0022a400000e0000 */
.L_x_1289:
        /* <DEDUP_REMOVED lines=11> */
.L_x_1241:
[----:B------:R-:W-:Y:S05]  /*1a30*/  BSYNC B0 ;  /* 0x0000000000007941 */ /* 0x000fea0003800000 */
.L_x_1240:
[----:B------:R-:W-:Y:S05]  /*1a40*/  BRA.DIV ~URZ, `(.L_x_1242) ;  /* 0x000121027f007947 */ /* 0x000fea000b800000 */
[----:B---3--:R3:W1:Y:S04]  /*1a50*/  SHFL.IDX PT, R6, R2, 0x5, 0x181f ;  /* 0x00b81f0002067f89 */ /* 0x00866800000e0000 */
[----:B--2---:R3:W2:Y:S02]  /*1a60*/  SHFL.IDX PT, R4, R3, 0x5, 0x181f ;  /* 0x00b81f0003047f89 */ /* 0x0046a400000e0000 */
.L_x_1290:
        /* <DEDUP_REMOVED lines=11> */
.L_x_1244:
[----:B------:R-:W-:Y:S05]  /*1b20*/  BSYNC B0 ;  /* 0x0000000000007941 */ /* 0x000fea0003800000 */
.L_x_1243:
[----:B------:R-:W-:Y:S05]  /*1b30*/  BRA.DIV ~URZ, `(.L_x_1245) ;  /* 0x000120e27f007947 */ /* 0x000fea000b800000 */
[----:B-1----:R1:W3:Y:S02]  /*1b40*/  SHFL.IDX PT, R6, R2, 0x6, 0x181f ;  /* 0x00d81f0002067f89 */ /* 0x0022e400000e0000 */
.L_x_1291:
[----:B------:R-:W-:Y:S05]  /*1b50*/  BRA.DIV ~URZ, `(.L_x_1246) ;  /* 0x000121327f007947 */ /* 0x000fea000b800000 */
[----:B--2---:R2:W1:Y:S02]  /*1b60*/  SHFL.IDX PT, R4, R3, 0x6, 0x181f ;  /* 0x00d81f0003047f89 */ /* 0x00446400000e0000 */
.L_x_1292:
        /* <DEDUP_REMOVED lines=11> */
.L_x_1248:
[----:B------:R-:W-:Y:S05]  /*1c20*/  BSYNC B0 ;  /* 0x0000000000007941 */ /* 0x000fea0003800000 */
.L_x_1247:
[----:B------:R-:W-:Y:S05]  /*1c30*/  BRA.DIV ~URZ, `(.L_x_1249) ;  /* 0x000120c27f007947 */ /* 0x000fea000b800000 */
[----:B-1----:R1:W2:Y:S04]  /*1c40*/  SHFL.IDX PT, R4, R2, 0x7, 0x181f ;  /* 0x00f81f0002047f89 */ /* 0x0022a800000e0000 */
[----:B--234-:R-:W2:Y:S02]  /*1c50*/  SHFL.IDX PT, R3, R3, 0x7, 0x181f ;  /* 0x00f81f0003037f89 */ /* 0x01cea400000e0000 */
.L_x_1293:
[----:B------:R-:W3:Y:S04]  /*1c60*/  LDL.64 R136, [R1+0x28] ;  /* 0x0000280001887983 */ /* 0x000ee80000100a00 */
[----:B------:R-:W4:Y:S01]  /*1c70*/  LDL R225, [R1+0x4] ;  /* 0x0000040001e17983 */ /* 0x000f220000100800 */
        /* <DEDUP_REMOVED lines=17> */
[----:B------:R-:W-:Y:S01]  /*1d90*/  IMAD.MOV.U32 R204, RZ, RZ, -0x70 ;  /* 0xffffff90ffcc7424 */ /* 0x000fe200078e00ff */
[----:B------:R-:W-:Y:S01]  /*1da0*/  SHF.R.S32.HI R21, RZ, 0x1f, R20 ;  /* 0x0000001fff157819 */ /* 0x000fe20000011414 */
[----:B-1----:R-:W-:Y:S01]  /*1db0*/  IMAD.WIDE.U32 R2, R20, c[0x0][0x1e0], RZ ;  /* 0x0000780014027a25 */ /* 0x002fe200078e00ff */
[----:B------:R-:W-:-:S03]  /*1dc0*/  ULDC.64 UR4, c[0x0][0x208] ;  /* 0x0000820000047ab9 */ /* 0x000fc60000000a00 */
[----:B------:R-:W-:Y:S02]  /*1dd0*/  IMAD R204, R225, R204, 0x70 ;  /* 0x00000070e1cc7424 */ /* 0x000fe400078e02cc */
[----:B------:R-:W-:Y:S01]  /*1de0*/  IMAD R0, R21, c[0x0][0x1e0], RZ ;  /* 0x0000780015007a24 */ /* 0x000fe200078e02ff */
[----:B------:R-:W-:-:S04]  /*1df0*/  SHF.R.S32.HI R8, RZ, 0x1f, R9 ;  /* 0x0000001fff087819 */ /* 0x000fc80000011409 */
[----:B------:R-:W-:-:S04]  /*1e00*/  LEA.HI R8, R8, R9, RZ, 0x3 ;  /* 0x0000000908087211 */ /* 0x000fc800078f18ff */
[----:B------:R-:W-:-:S04]  /*1e10*/  SHF.R.S32.HI R8, RZ, 0x3, R8 ;  /* 0x00000003ff087819 */ /* 0x000fc80000011408 */
[----:B------:R-:W-:Y:S01]  /*1e20*/  IADD3 R22, R204, c[0x0][0x1d0], -R8 ;  /* 0x00007400cc167a10 */ /* 0x000fe20007ffe808 */
[----:B------:R-:W-:-:S03]  /*1e30*/  IMAD R0, R20, c[0x0][0x1e4], R0 ;  /* 0x0000790014007a24 */ /* 0x000fc600078e0200 */
[C---:B------:R-:W-:Y:S02]  /*1e40*/  ISETP.GE.AND P3, PT, R22.reuse, 0x1, PT ;  /* 0x000000011600780c */ /* 0x040fe40003f66270 */
[----:B------:R-:W-:Y:S01]  /*1e50*/  ISETP.GE.AND P2, PT, R22, 0x11, PT ;  /* 0x000000111600780c */ /* 0x000fe20003f46270 */
[----:B------:R-:W-:Y:S02]  /*1e60*/  IMAD.IADD R0, R3, 0x1, R0 ;  /* 0x0000000103007824 */ /* 0x000fe400078e0200 */
[----:B------:R-:W-:Y:S02]  /*1e70*/  IMAD.MOV.U32 R205, RZ, RZ, c[0x0][0x1e0] ;  /* 0x00007800ffcd7624 */ /* 0x000fe400078e00ff */
[----:B------:R-:W-:Y:S01]  /*1e80*/  IMAD R0, R0, 0x70, RZ ;  /* 0x0000007000007824 */ /* 0x000fe200078e02ff */
[----:B------:R-:W-:Y:S01]  /*1e90*/  ISETP.GE.AND P0, PT, R22, 0x21, PT ;  /* 0x000000211600780c */ /* 0x000fe20003f06270 */
[----:B------:R-:W-:Y:S02]  /*1ea0*/  IMAD.MOV.U32 R224, RZ, RZ, c[0x0][0x1e4] ;  /* 0x00007900ffe07624 */ /* 0x000fe400078e00ff */
[----:B------:R-:W-:-:S04]  /*1eb0*/  IMAD.WIDE.U32 R10, R205, 0x20, RZ ;  /* 0x00000020cd0a7825 */ /* 0x000fc800078e00ff */
[----:B------:R-:W-:Y:S01]  /*1ec0*/  IMAD.SHL.U32 R8, R224, 0x20, RZ ;  /* 0x00000020e0087824 */ /* 0x000fe200078e00ff */
[----:B------:R-:W-:Y:S02]  /*1ed0*/  USHF.L.U32 UR7, UR4, 0x5, URZ ;  /* 0x0000000504077899 */ /* 0x000fe4000800063f */
[----:B------:R-:W-:Y:S02]  /*1ee0*/  UMOV UR6, 0x5 ;  /* 0x0000000500067882 */ /* 0x000fe40000000000 */
[----:B------:R-:W-:Y:S01]  /*1ef0*/  USHF.L.U64.HI UR5, UR4, UR6, UR5 ;  /* 0x0000000604057299 */ /* 0x000fe20008010205 */
[----:B------:R-:W-:Y:S01]  /*1f00*/  BAR.SYNC.DEFER_BLOCKING 0x0 ;  /* 0x0000000000007b1d */ /* 0x000fe20000010000 */
[----:B--2---:R-:W-:Y:S02]  /*1f10*/  IMAD.MOV.U32 R207, RZ, RZ, R5 ;  /* 0x000000ffffcf7224 */ /* 0x004fe400078e0005 */
[----:B---3--:R-:W-:-:S04]  /*1f20*/  IMAD.MOV.U32 R206, RZ, RZ, R6 ;  /* 0x000000ffffce7224 */ /* 0x008fc800078e0006 */
[----:B------:R-:W-:-:S04]  /*1f30*/  IMAD.WIDE.U32 R2, R2, 0x70, R206 ;  /* 0x0000007002027825 */ /* 0x000fc800078e00ce */
[----:B------:R-:W-:Y:S01]  /*1f40*/  IMAD.IADD R3, R3, 0x1, R0 ;  /* 0x0000000103037824 */ /* 0x000fe200078e0200 */
[C---:B------:R-:W-:Y:S02]  /*1f50*/  @P3 LEA R6, P5, R2.reuse, c[0x0][0x1c8], 0x1 ;  /* 0x0000720002063a11 */ /* 0x040fe400078a08ff */
[C---:B------:R-:W-:Y:S02]  /*1f60*/  @P2 LEA R0, P1, R205.reuse, R2, 0x4 ;  /* 0x00000002cd002211 */ /* 0x040fe400078220ff */
[----:B------:R-:W-:Y:S02]  /*1f70*/  @P3 LEA.HI.X R7, R2, c[0x0][0x1cc], R3, 0x1, P5 ;  /* 0x0000730002073a11 */ /* 0x000fe400028f0c03 */
[C---:B------:R-:W-:Y:S02]  /*1f80*/  @P2 LEA R4, P5, R0.reuse, c[0x0][0x1c8], 0x1 ;  /* 0x0000720000042a11 */ /* 0x040fe400078a08ff */
        /* <DEDUP_REMOVED lines=14> */
[----:B------:R-:W-:-:S03]  /*2070*/  ISETP.GE.AND P2, PT, R22, 0x51, PT ;  /* 0x000000511600780c */ /* 0x000fc60003f46270 */
[----:B------:R3:W-:Y:S01]  /*2080*/  @P0 LDGSTS.E.BYPASS.LTC128B.128 [R246+0x4900], [R8.64], !P6 ;  /* 0x0490000008f60fae */ /* 0x0007e2000f101d48 */
[----:B------:R-:W-:Y:S01]  /*2090*/  ISETP.GE.AND P1, PT, R22, 0x61, PT ;  /* 0x000000611600780c */ /* 0x000fe20003f26270 */
[----:B--2---:R-:W-:-:S04]  /*20a0*/  @P5 IMAD.WIDE.U32 R4, R205, 0x30, R2 ;  /* 0x00000030cd045825 */ /* 0x004fc800078e0002 */
[----:B------:R-:W-:Y:S01]  /*20b0*/  @P5 IMAD.IADD R0, R5, 0x1, R0 ;  /* 0x0000000105005824 */ /* 0x000fe200078e0200 */
[----:B------:R-:W-:-:S03]  /*20c0*/  @P5 LEA R10, P0, R4, c[0x0][0x1c8], 0x1 ;  /* 0x00007200040a5a11 */ /* 0x000fc600078008ff */
[----:B------:R-:W-:Y:S01]  /*20d0*/  @P2 IMAD.MOV.U32 R5, RZ, RZ, R3 ;  /* 0x000000ffff052224 */ /* 0x000fe200078e0003 */
[----:B------:R-:W-:Y:S02]  /*20e0*/  @P5 LEA.HI.X R11, R4, c[0x0][0x1cc], R0, 0x1, P0 ;  /* 0x00007300040b5a11 */ /* 0x000fe400000f0c00 */
[C---:B------:R-:W-:Y:S01]  /*20f0*/  @P3 LEA R0, P0, R205.reuse, R2, 0x6 ;  /* 0x00000002cd003211 */ /* 0x040fe200078030ff */
[----:B------:R-:W-:Y:S02]  /*2100*/  @P2 IMAD.MOV.U32 R4, RZ, RZ, R2 ;  /* 0x000000ffff042224 */ /* 0x000fe400078e0002 */
[----:B-1----:R-:W-:Y:S01]  /*2110*/  @P2 IMAD R7, R224, 0x50, RZ ;  /* 0x00000050e0072824 */ /* 0x002fe200078e02ff */
[C---:B------:R-:W-:Y:S01]  /*2120*/  @P3 LEA.HI.X R6, R205.reuse, R3, R224, 0x6, P0 ;  /* 0x00000003cd063211 */ /* 0x040fe200000f34e0 */
[----:B------:R-:W-:Y:S01]  /*2130*/  @P2 IMAD.WIDE.U32 R4, R205, 0x50, R4 ;  /* 0x00000050cd042825 */ /* 0x000fe200078e0004 */
[C---:B---3--:R-:W-:Y:S01]  /*2140*/  @P3 LEA R8, P0, R0.reuse, c[0x0][0x1c8], 0x1 ;  /* 0x0000720000083a11 */ /* 0x048fe200078008ff */
[----:B------:R1:W-:Y:S03]  /*2150*/  @P5 LDGSTS.E.BYPASS.LTC128B.128 [R246+0x5100], [R10.64], !P6 ;  /* 0x051000000af65fae */ /* 0x0003e6000f101d48 */
[----:B------:R-:W-:Y:S01]  /*2160*/  @P3 LEA.HI.X R9, R0, c[0x0][0x1cc], R6, 0x1, P0 ;  /* 0x0000730000093a11 */ /* 0x000fe200000f0c06 */
[----:B------:R-:W-:Y:S01]  /*2170*/  @P2 IMAD.IADD R0, R5, 0x1, R7 ;  /* 0x0000000105002824 */ /* 0x000fe200078e0207 */
[----:B------:R-:W-:Y:S01]  /*2180*/  @P2 LEA R6, P0, R4, c[0x0][0x1c8], 0x1 ;  /* 0x0000720004062a11 */ /* 0x000fe200078008ff */
[----:B------:R-:W-:-:S02]  /*2190*/  @P1 IMAD R12, R224, 0x60, RZ ;  /* 0x00000060e00c1824 */ /* 0x000fc400078e02ff */
[----:B------:R-:W-:Y:S01]  /*21a0*/  @P1 IMAD.WIDE.U32 R2, R205, 0x60, R2 ;  /* 0x00000060cd021825 */ /* 0x000fe200078e0002 */
[----:B------:R-:W-:Y:S01]  /*21b0*/  @P2 LEA.HI.X R7, R4, c[0x0][0x1cc], R0, 0x1, P0 ;  /* 0x0000730004072a11 */ /* 0x000fe200000f0c00 */
[----:B------:R1:W-:Y:S02]  /*21c0*/  @P3 LDGSTS.E.BYPASS.LTC128B.128 [R246+0x5900], [R8.64], !P6 ;  /* 0x0590000008f63fae */ /* 0x0003e4000f101d48 */
[----:B------:R-:W-:Y:S01]  /*21d0*/  @P1 IMAD.IADD R0, R3, 0x1, R12 ;  /* 0x0000000103001824 */ /* 0x000fe200078e020c */
[C---:B------:R-:W-:Y:S01]  /*21e0*/  @P1 LEA R4, P0, R2.reuse, c[0x0][0x1c8], 0x1 ;  /* 0x0000720002041a11 */ /* 0x040fe200078008ff */
[----:B------:R2:W-:Y:S03]  /*21f0*/  @P2 LDGSTS.E.BYPASS.LTC128B.128 [R246+0x6100], [R6.64], !P6 ;  /* 0x0610000006f62fae */ /* 0x0005e6000f101d48 */
[----:B------:R-:W-:-:S05]  /*2200*/  @P1 LEA.HI.X R5, R2, c[0x0][0x1cc], R0, 0x1, P0 ;  /* 0x0000730002051a11 */ /* 0x000fca00000f0c00 */
[----:B------:R2:W-:Y:S04]  /*2210*/  @P1 LDGSTS.E.BYPASS.LTC128B.128 [R246+0x6900], [R4.64], !P6 ;  /* 0x0690000004f61fae */ /* 0x0005e8000f101d48 */
[----:B------:R-:W0:Y:S01]  /*2220*/  LDGDEPBAR ;  /* 0x00000000000079af */ /* 0x000e220000000000 */
[----:B------:R-:W-:-:S04]  /*2230*/  DEPBAR.LE SB0, 0x1 ;  /* 0x000080400000791a */ /* 0x000fc80000000000 */
[----:B------:R-:W-:-:S04]  /*2240*/  DEPBAR.LE SB0, 0x0 ;  /* 0x000080000000791a */ /* 0x000fc80000000000 */
[----:B------:R-:W-:Y:S06]  /*2250*/  BAR.SYNC.DEFER_BLOCKING 0x0 ;  /* 0x0000000000007b1d */ /* 0x000fec0000010000 */
[----:B-1----:R-:W-:Y:S04]  /*2260*/  LDSM.16.M88.4 R8, [R235+0x2000] ;  /* 0x00200000eb08783b */ /* 0x002fe80000000200 */
[----:B------:R-:W1:Y:S04]  /*2270*/  LDSM.16.M88.4 R24, [R228] ;  /* 0x00000000e418783b */ /* 0x000e680000000200 */
[----:B------:R-:W3:Y:S04]  /*2280*/  LDSM.16.M88.4 R16, [R228+0x800] ;  /* 0x00080000e410783b */ /* 0x000ee80000000200 */
[----:B------:R-:W1:Y:S04]  /*2290*/  LDSM.16.M88.4 R28, [R228+0x1000] ;  /* 0x00100000e41c783b */ /* 0x000e680000000200 */
[----:B------:R-:W1:Y:S04]  /*22a0*/  LDSM.16.M88.4 R32, [R228+0x1800] ;  /* 0x00180000e420783b */ /* 0x000e680000000200 */
[----:B------:R-:W1:Y:S04]  /*22b0*/  LDSM.16.M88.4 R36, [R228+0x2000] ;  /* 0x00200000e424783b */ /* 0x000e680000000200 */
[----:B------:R-:W3:Y:S04]  /*22c0*/  LDSM.16.M88.4 R40, [R228+0x2800] ;  /* 0x00280000e428783b */ /* 0x000ee80000000200 */
[----:B------:R-:W3:Y:S04]  /*22d0*/  LDSM.16.M88.4 R96, [R228+0x3000] ;  /* 0x00300000e460783b */ /* 0x000ee80000000200 */
[----:B--2---:R-:W-:Y:S04]  /*22e0*/  LDSM.16.M88.4 R4, [R238+0x2000] ;  /* 0x00200000ee04783b */ /* 0x004fe80000000200 */
[----:B------:R-:W2:Y:S04]  /*22f0*/  LDSM.16.M88.4 R100, [R239] ;  /* 0x00000000ef64783b */ /* 0x000ea80000000200 */
[----:B------:R-:W2:Y:S04]  /*2300*/  LDSM.16.M88.4 R104, [R245] ;  /* 0x00000000f568783b */ /* 0x000ea80000000200 */
[----:B------:R-:W2:Y:S04]  /*2310*/  LDSM.16.M88.4 R108, [R244] ;  /* 0x00000000f46c783b */ /* 0x000ea80000000200 */
[----:B------:R-:W2:Y:S04]  /*2320*/  LDSM.16.M88.4 R112, [R243] ;  /* 0x00000000f370783b */ /* 0x000ea80000000200 */
[----:B------:R-:W2:Y:S04]  /*2330*/  LDSM.16.M88.4 R116, [R242] ;  /* 0x00000000f274783b */ /* 0x000ea80000000200 */
[----:B------:R-:W2:Y:S04]  /*2340*/  LDSM.16.M88.4 R120, [R241] ;  /* 0x00000000f178783b */ /* 0x000ea80000000200 */
[----:B------:R-:W2:Y:S01]  /*2350*/  LDSM.16.M88.4 R124, [R240] ;  /* 0x00000000f07c783b */ /* 0x000ea20000000200 */
[C---:B-1----:R-:W-:Y:S03]  /*2360*/  HMMA.16816.F32.BF16 R92, R8.reuse, R24, RZ ;  /* 0x00000018085c723c */ /* 0x042fe600000418ff */
[----:B------:R-:W1:Y:S05]  /*2370*/  LDSM.16.M88.4 R12, [R235] ;  /* 0x00000000eb0c783b */ /* 0x000e6a0000000200 */
[C---:B---3--:R-:W-:Y:S08]  /*2380*/  HMMA.16816.F32.BF16 R84, R8.reuse, R16, RZ ;  /* 0x000000100854723c */ /* 0x048ff000000418ff */
        /* <DEDUP_REMOVED lines=11> */
[----:B------:R-:W-:Y:S01]  /*2440*/  HMMA.16816.F32.BF16 R8, R8, R98, RZ ;  /* 0x000000620808723c */ /* 0x000fe200000418ff */
[----:B------:R-:W-:-:S04]  /*2450*/  IMAD R0, R21, c[0x0][0x208], RZ ;  /* 0x0000820015007a24 */ /* 0x000fc800078e02ff */
[----:B------:R-:W-:-:S03]  /*2460*/  IMAD R0, R20, c[0x0][0x20c], R0 ;  /* 0x0000830014007a24 */ /* 0x000fc600078e0200 */
[----:B--2---:R-:W-:Y:S01]  /*2470*/  HMMA.16816.F32.BF16 R176, R4, R100, R92 ;  /* 0x0000006404b0723c */ /* 0x004fe2000004185c */
[----:B-----5:R-:W-:Y:S02]  /*2480*/  IMAD.MOV.U32 R2, RZ, RZ, R138 ;  /* 0x000000ffff027224 */ /* 0x020fe400078e008a */
[----:B----4-:R-:W-:-:S05]  /*2490*/  IMAD.MOV.U32 R3, RZ, RZ, R23 ;  /* 0x000000ffff037224 */ /* 0x010fca00078e0017 */
        /* <DEDUP_REMOVED lines=12> */
[----:B------:R-:W-:Y:S07]  /*2560*/  HMMA.16816.F32.BF16 R212, R4, R126, R8 ;  /* 0x0000007e04d4723c */ /* 0x000fee0000041808 */
[----:B------:R-:W-:-:S04]  /*2570*/  IMAD.WIDE.U32 R4, R20, c[0x0][0x208], RZ ;  /* 0x0000820014047a25 */ /* 0x000fc800078e00ff */
[----:B------:R-:W-:Y:S02]  /*2580*/  IMAD.IADD R0, R5, 0x1, R0 ;  /* 0x0000000105007824 */ /* 0x000fe400078e0200 */
[----:B------:R-:W-:Y:S01]  /*2590*/  IMAD.WIDE.U32 R2, R4, 0x70, R2 ;  /* 0x0000007004027825 */ /* 0x000fe200078e0002 */
[----:B-1----:R-:W-:Y:S01]  /*25a0*/  HMMA.16816.F32.BF16 R80, R12, R18, RZ ;  /* 0x000000120c50723c */ /* 0x002fe200000418ff */
[----:B------:R-:W1:Y:S02]  /*25b0*/  LDSM.16.M88.4 R4, [R238] ;  /* 0x00000000ee04783b */ /* 0x000e640000000200 */
[----:B------:R-:W-:Y:S01]  /*25c0*/  IMAD R0, R0, 0x70, RZ ;  /* 0x0000007000007824 */ /* 0x000fe200078e02ff */
[----:B------:R-:W-:-:S03]  /*25d0*/  LEA R20, P0, R2, c[0x0][0x1f8], 0x1 ;  /* 0x00007e0002147a11 */ /* 0x000fc600078008ff */
[----:B------:R-:W-:Y:S01]  /*25e0*/  IMAD.IADD R0, R3, 0x1, R0 ;  /* 0x0000000103007824 */ /* 0x000fe200078e0200 */
[----:B------:R-:W-:Y:S01]  /*25f0*/  IADD3 R18, P1, R20, UR7, RZ ;  /* 0x0000000714127c10 */ /* 0x000fe2000ff3e0ff */
[----:B------:R-:W-:Y:S03]  /*2600*/  HMMA.16816.F32.BF16 R84, R12, R16, RZ ;  /* 0x000000100c54723c */ /* 0x000fe600000418ff */
[----:B------:R-:W-:-:S04]  /*2610*/  LEA.HI.X R21, R2, c[0x0][0x1fc], R0, 0x1, P0 ;  /* 0x00007f0002157a11 */ /* 0x000fc800000f0c00 */
[----:B------:R-:W-:Y:S02]  /*2620*/  IADD3 R16, P0, R18, UR7, RZ ;  /* 0x0000000712107c10 */ /* 0x000fe4000ff1e0ff */
[----:B------:R-:W-:Y:S02]  /*2630*/  IADD3.X R19, R21, UR5, RZ, P1, !PT ;  /* 0x0000000515137c10 */ /* 0x000fe40008ffe4ff */
[----:B------:R-:W-:Y:S02]  /*2640*/  ISETP.GE.AND P1, PT, R136, c[0x0][0x1d4], PT ;  /* 0x0000750088007a0c */ /* 0x000fe40003f26270 */
[----:B------:R-:W-:Y:S02]  /*2650*/  IADD3 R10, P2, R16, UR7, RZ ;  /* 0x00000007100a7c10 */ /* 0x000fe4000ff5e0ff */
[----:B------:R-:W-:Y:S02]  /*2660*/  IADD3.X R17, R19, UR5, RZ, P0, !PT ;  /* 0x0000000513117c10 */ /* 0x000fe400087fe4ff */
[----:B------:R-:W-:-:S02]  /*2670*/  ISETP.LT.OR P3, PT, R22, 0x1, P1 ;  /* 0x000000011600780c */ /* 0x000fc40000f61670 */
[----:B------:R-:W-:Y:S02]  /*2680*/  IADD3.X R11, R17, UR5, RZ, P2, !PT ;  /* 0x00000005110b7c10 */ /* 0x000fe400097fe4ff */
[----:B------:R-:W-:Y:S02]  /*2690*/  IADD3 R8, P0, R10, UR7, RZ ;  /* 0x000000070a087c10 */ /* 0x000fe4000ff1e0ff */
[C---:B------:R-:W-:Y:S02]  /*26a0*/  ISETP.LT.OR P2, PT, R22.reuse, 0x11, P1 ;  /* 0x000000111600780c */ /* 0x040fe40000f41670 */
[----:B------:R-:W-:Y:S02]  /*26b0*/  IADD3.X R9, R11, UR5, RZ, P0, !PT ;  /* 0x000000050b097c10 */ /* 0x000fe400087fe4ff */
[----:B------:R-:W-:Y:S02]  /*26c0*/  ISETP.LT.OR P0, PT, R22, 0x21, P1 ;  /* 0x000000211600780c */ /* 0x000fe40000f01670 */
[----:B------:R-:W-:Y:S01]  /*26d0*/  IADD3 R2, P5, R8, UR7, RZ ;  /* 0x0000000708027c10 */ /* 0x000fe2000ffbe0ff */
[----:B------:R-:W-:Y:S01]  /*26e0*/  @!PT LDS RZ, [RZ] ;  /* 0x00000000fffff984 */ /* 0x000fe20000000800 */
[----:B------:R-:W-:Y:S01]  /*26f0*/  @!PT LDS RZ, [RZ] ;  /* 0x00000000fffff984 */ /* 0x000fe20000000800 */
[----:B------:R-:W-:Y:S01]  /*2700*/  @!PT LDS RZ, [RZ] ;  /* 0x00000000fffff984 */ /* 0x000fe20000000800 */
[----:B------:R2:W-:Y:S01]  /*2710*/  LDGSTS.E.BYPASS.LTC128B.128 [R246+0x100], [R20.64], !P3 ;  /* 0x0010000014f67fae */ /* 0x0005e2000d901d48 */
[----:B------:R-:W-:-:S02]  /*2720*/  ISETP.LT.OR P3, PT, R22, 0x41, P1 ;  /* 0x000000411600780c */ /* 0x000fc40000f61670 */
[----:B------:R-:W-:Y:S02]  /*2730*/  IADD3.X R3, R9, UR5, RZ, P5, !PT ;  /* 0x0000000509037c10 */ /* 0x000fe4000affe4ff */
[C---:B------:R-:W-:Y:S01]  /*2740*/  ISETP.LT.OR P5, PT, R22.reuse, 0x31, P1 ;  /* 0x000000311600780c */ /* 0x040fe20000fa1670 */
[----:B------:R3:W-:Y:S01]  /*2750*/  LDGSTS.E.BYPASS.LTC128B.128 [R246+0x900], [R18.64], !P2 ;  /* 0x0090000012f67fae */ /* 0x0007e2000d101d48 */
[C---:B------:R-:W-:Y:S02]  /*2760*/  ISETP.LT.OR P2, PT, R22.reuse, 0x51, P1 ;  /* 0x000000511600780c */ /* 0x040fe40000f41670 */
[----:B------:R-:W-:Y:S01]  /*2770*/  ISETP.LT.OR P1, PT, R22, 0x61, P1 ;  /* 0x000000611600780c */ /* 0x000fe20000f21670 */
[----:B------:R4:W-:Y:S01]  /*2780*/  LDGSTS.E.BYPASS.LTC128B.128 [R246+0x1100], [R16.64], !P0 ;  /* 0x0110000010f67fae */ /* 0x0009e2000c101d48 */
[C---:B------:R-:W-:Y:S07]  /*2790*/  HMMA.16816.F32.BF16 R76, R12.reuse, R28, RZ ;  /* 0x0000001c0c4c723c */ /* 0x040fee00000418ff */
[----:B------:R5:W-:Y:S01]  /*27a0*/  LDGSTS.E.BYPASS.LTC128B.128 [R246+0x1900], [R10.64], !P5 ;  /* 0x019000000af67fae */ /* 0x000be2000e901d48 */
[C---:B------:R-:W-:Y:S03]  /*27b0*/  HMMA.16816.F32.BF16 R88, R12.reuse, R30, RZ ;  /* 0x0000001e0c58723c */ /* 0x040fe600000418ff */
[----:B------:R5:W-:Y:S04]  /*27c0*/  LDGSTS.E.BYPASS.LTC128B.128 [R246+0x2100], [R8.64], !P3 ;  /* 0x0210000008f67fae */ /* 0x000be8000d901d48 */
[----:B------:R1:W-:Y:S01]  /*27d0*/  LDGSTS.E.BYPASS.LTC128B.128 [R246+0x2900], [R2.64], !P2 ;  /* 0x0290000002f67fae */ /* 0x0003e2000d101d48 */
[----:B------:R-:W-:Y:S01]  /*27e0*/  HMMA.16816.F32.BF16 R128, R12, R24, RZ ;  /* 0x000000180c80723c */ /* 0x000fe200000418ff */
[----:B----4-:R-:W-:-:S04]  /*27f0*/  IADD3 R16, P0, R2, UR7, RZ ;  /* 0x0000000702107c10 */ /* 0x010fc8000ff1e0ff */
[----:B------:R-:W-:-:S03]  /*2800*/  IADD3.X R17, R3, UR5, RZ, P0, !PT ;  /* 0x0000000503117c10 */ /* 0x000fc600087fe4ff */
[C---:B------:R-:W-:Y:S02]  /*2810*/  HMMA.16816.F32.BF16 R92, R12.reuse, R26, RZ ;  /* 0x0000001a0c5c723c */ /* 0x040fe400000418ff */
[----:B------:R3:W-:Y:S06]  /*2820*/  LDGSTS.E.BYPASS.LTC128B.128 [R246+0x3100], [R16.64], !P1 ;  /* 0x0310000010f67fae */ /* 0x0007ec000c901d48 */
[C---:B------:R-:W-:Y:S01]  /*2830*/  HMMA.16816.F32.BF16 R72, R12.reuse, R32, RZ ;  /* 0x000000200c48723c */ /* 0x040fe200000418ff */
[----:B-----5:R-:W-:Y:S04]  /*2840*/  LDSM.16.M88.4 R8, [R236+0x2000] ;  /* 0x00200000ec08783b */ /* 0x020fe80000000200 */
[----:B------:R-:W4:Y:S03]  /*2850*/  LDSM.16.M88.4 R60, [R234+0x800] ;  /* 0x00080000ea3c783b */ /* 0x000f260000000200 */
[C---:B------:R-:W-:Y:S01]  /*2860*/  HMMA.16816.F32.BF16 R28, R12.reuse, R36, RZ ;  /* 0x000000240c1c723c */ /* 0x040fe200000418ff */
[----:B------:R-:W5:Y:S04]  /*2870*/  LDSM.16.M88.4 R56, [R234+0x1000] ;  /* 0x00100000ea38783b */ /* 0x000f680000000200 */
[----:B------:R-:W1:Y:S03]  /*2880*/  LDSM.16.M88.4 R48, [R234+0x2000] ;  /* 0x00200000ea30783b */ /* 0x000e660000000200 */
[C---:B------:R-:W-:Y:S01]  /*2890*/  HMMA.16816.F32.BF16 R32, R12.reuse, R34, RZ ;  /* 0x000000220c20723c */ /* 0x040fe200000418ff */
[----:B------:R-:W1:Y:S04]  /*28a0*/  LDSM.16.M88.4 R64, [R234] ;  /* 0x00000000ea40783b */ /* 0x000e680000000200 */
[----:B------:R-:W1:Y:S03]  /*28b0*/  LDSM.16.M88.4 R52, [R234+0x1800] ;  /* 0x00180000ea34783b */ /* 0x000e660000000200 */
[C---:B------:R-:W-:Y:S01]  /*28c0*/  HMMA.16816.F32.BF16 R36, R12.reuse, R38, RZ ;  /* 0x000000260c24723c */ /* 0x040fe200000418ff */
[----:B------:R-:W4:Y:S04]  /*28d0*/  LDSM.16.M88.4 R44, [R234+0x2800] ;  /* 0x00280000ea2c783b */ /* 0x000f280000000200 */
[----:B------:R-:W4:Y:S03]  /*28e0*/  LDSM.16.M88.4 R68, [R234+0x3000] ;  /* 0x00300000ea44783b */ /* 0x000f260000000200 */
[C---:B------:R-:W-:Y:S01]  /*28f0*/  HMMA.16816.F32.BF16 R24, R12.reuse, R40, RZ ;  /* 0x000000280c18723c */ /* 0x040fe200000418ff */
[----:B------:R-:W0:Y:S07]  /*2900*/  LDGDEPBAR ;  /* 0x00000000000079af */ /* 0x000e2e0000000000 */
[C---:B--2---:R-:W-:Y:S01]  /*2910*/  HMMA.16816.F32.BF16 R20, R12.reuse, R42, RZ ;  /* 0x0000002a0c14723c */ /* 0x044fe200000418ff */
[----:B------:R-:W-:Y:S07]  /*2920*/  LDSM.16.M88.4 R40, [R231] ;  /* 0x00000000e728783b */ /* 0x000fee0000000200 */
[C---:B---3--:R-:W-:Y:S08]  /*2930*/  HMMA.16816.F32.BF16 R16, R12.reuse, R96, RZ ;  /* 0x000000600c10723c */ /* 0x048ff000000418ff */
[----:B------:R-:W-:Y:S08]  /*2940*/  HMMA.16816.F32.BF16 R12, R12, R98, RZ ;  /* 0x000000620c0c723c */ /* 0x000ff000000418ff */
[C---:B-1----:R-:W-:Y:S08]  /*2950*/  HMMA.16816.F32.BF16 R144, R4.reuse, R108, R76 ;  /* 0x0000006c0490723c */ /* 0x042ff0000004184c */
[C---:B------:R-:W-:Y:S08]  /*2960*/  HMMA.16816.F32.BF16 R136, R4.reuse, R100, R128 ;  /* 0x000000640488723c */ /* 0x040ff00000041880 */
[C---:B------:R-:W-:Y:S08]  /*2970*/  HMMA.16816.F32.BF16 R76, R4.reuse, R102, R92 ;  /* 0x00000066044c723c */ /* 0x040ff0000004185c */
[C---:B------:R-:W-:Y:S01]  /*2980*/  HMMA.16816.F32.BF16 R100, R4.reuse, R126, R12 ;  /* 0x0000007e0464723c */ /* 0x040fe2000004180c */
[----:B------:R-:W1:Y:S07]  /*2990*/  LDSM.16.M88.4 R12, [R236] ;  /* 0x00000000ec0c783b */ /* 0x000e6e0000000200 */
        /* <DEDUP_REMOVED lines=14> */
[----:B------:R-:W-:Y:S01]  /*2a80*/  HMMA.16816.F32.BF16 R168, R4, R124, R16 ;  /* 0x0000007c04a8723c */ /* 0x000fe20000041810 */
[----:B------:R-:W2:Y:S04]  /*2a90*/  LDSM.16.M88.4 R4, [R237+0x2000] ;  /* 0x00200000ed04783b */ /* 0x000ea80000000200 */
[----:B------:R-:W3:Y:S03]  /*2aa0*/  LDSM.16.M88.4 R16, [R231+0x3000] ;  /* 0x00300000e710783b */ /* 0x000ee60000000200 */
[C---:B----4-:R-:W-:Y:S08]  /*2ab0*/  HMMA.16816.F32.BF16 R116, R8.reuse, R60, R160 ;  /* 0x0000003c0874723c */ /* 0x050ff000000418a0 */
        /* <DEDUP_REMOVED lines=13> */
[----:B------:R-:W4:Y:S01]  /*2b90*/  LDSM.16.M88.4 R8, [R237] ;  /* 0x00000000ed08783b */ /* 0x000f220000000200 */
[----:B------:R-:W-:Y:S01]  /*2ba0*/  ISETP.GE.AND P0, PT, R225, 0x2, PT ;  /* 0x00000002e100780c */ /* 0x000fe20003f06270 */
[----:B------:R-:W-:-:S05]  /*2bb0*/  DEPBAR.LE SB0, 0x0 ;  /* 0x000080000000791a */ /* 0x000fca0000000000 */
[C---:B-1----:R-:W-:Y:S08]  /*2bc0*/  HMMA.16816.F32.BF16 R184, R12.reuse, R64, R136 ;  /* 0x000000400cb8723c */ /* 0x042ff00000041888 */
        /* <DEDUP_REMOVED lines=13> */
[----:B------:R-:W-:Y:S07]  /*2ca0*/  BSSY B0, `(.L_x_1250) ;  /* 0x0000043000007945 */ /* 0x000fee0003800000 */
[C---:B--2---:R-:W-:Y:S08]  /*2cb0*/  HMMA.16816.F32.BF16 R68, R4.reuse, R40, R108 ;  /* 0x000000280444723c */ /* 0x044ff0000004186c */
[C---:B------:R-:W-:Y:S08]  /*2cc0*/  HMMA.16816.F32.BF16 R88, R4.reuse, R42, R112 ;  /* 0x0000002a0458723c */ /* 0x040ff00000041870 */
[C---:B------:R-:W-:Y:S08]  /*2cd0*/  HMMA.16816.F32.BF16 R108, R4.reuse, R28, R132 ;  /* 0x0000001c046c723c */ /* 0x040ff00000041884 */
[C---:B------:R-:W-:Y:S08]  /*2ce0*/  HMMA.16816.F32.BF16 R92, R4.reuse, R36, R116 ;  /* 0x00000024045c723c */ /* 0x040ff00000041874 */
[C---:B------:R-:W-:Y:S08]  /*2cf0*/  HMMA.16816.F32.BF16 R112, R4.reuse, R30, R140 ;  /* 0x0000001e0470723c */ /* 0x040ff0000004188c */
[C---:B---3--:R-:W-:Y:S08]  /*2d00*/  HMMA.16816.F32.BF16 R132, R4.reuse, R18, R188 ;  /* 0x000000120484723c */ /* 0x048ff000000418bc */
[C---:B------:R-:W-:Y:S08]  /*2d10*/  HMMA.16816.F32.BF16 R96, R4.reuse, R38, R120 ;  /* 0x000000260460723c */ /* 0x040ff00000041878 */
[C---:B------:R-:W-:Y:S08]  /*2d20*/  HMMA.16816.F32.BF16 R104, R4.reuse, R32, R124 ;  /* 0x000000200468723c */ /* 0x040ff0000004187c */
[C---:B------:R-:W-:Y:S08]  /*2d30*/  HMMA.16816.F32.BF16 R100, R4.reuse, R34, R128 ;  /* 0x000000220464723c */ /* 0x040ff00000041880 */
[C---:B------:R-:W-:Y:S08]  /*2d40*/  HMMA.16816.F32.BF16 R116, R4.reuse, R24, R148 ;  /* 0x000000180474723c */ /* 0x040ff00000041894 */
[----:B------:R-:W-:Y:S08]  /*2d50*/  HMMA.16816.F32.BF16 R140, R4, R16, R192 ;  /* 0x00000010048c723c */ /* 0x000ff000000418c0 */
[C---:B----4-:R-:W-:Y:S08]  /*2d60*/  HMMA.16816.F32.BF16 R144, R8.reuse, R36, R136 ;  /* 0x000000240890723c */ /* 0x050ff00000041888 */
        /* <DEDUP_REMOVED lines=17> */
[----:B------:R-:W-:Y:S01]  /*2e80*/  @!UPT UIADD3 URZ, URZ, URZ, URZ ;  /* 0x0000003f3f3ff290 */ /* 0x000fe2000fffe03f */
[----:B------:R-:W-:Y:S11]  /*2e90*/  @!P0 BRA `(.L_x_1251) ;  /* 0x0000023000008947 */ /* 0x000ff60003800000 */
[----:B------:R-:W-:Y:S01]  /*2ea0*/  IADD3 R0, R225, -0x2, RZ ;  /* 0xfffffffee1007810 */ /* 0x000fe20007ffe0ff */
        /* <DEDUP_REMOVED lines=34> */
.L_x_1251:
[----:B------:R-:W-:Y:S05]  /*30d0*/  BSYNC B0 ;  /* 0x0000000000007941 */ /* 0x000fea0003800000 */
.L_x_1250:
[----:B--2---:R-:W2:Y:S04]  /*30e0*/  LDL R2, [R1+0x5c] ;  /* 0x00005c0001027983 */ /* 0x004ea80000100800 */
[----:B------:R-:W2:Y:S04]  /*30f0*/  LDL R0, [R1+0x80] ;  /* 0x0000800001007983 */ /* 0x000ea80000100800 */
        /* <DEDUP_REMOVED lines=17> */
[----:B------:R-:W-:Y:S04]  /*3210*/  LDSM.16.MT88.4 R60, [R230] ;  /* 0x00000000e63c783b */ /* 0x000fe80000004200 */
[----:B------:R-:W-:Y:S04]  /*3220*/  LDSM.16.MT88.4 R80, [R232] ;  /* 0x00000000e850783b */ /* 0x000fe80000004200 */
[----:B------:R-:W-:Y:S04]  /*3230*/  LDSM.16.MT88.4 R56, [R229+0x800] ;  /* 0x00080000e538783b */ /* 0x000fe80000004200 */
[----:B------:R-:W-:Y:S04]  /*3240*/  LDSM.16.MT88.4 R72, [R233+0x800] ;  /* 0x00080000e948783b */ /* 0x000fe80000004200 */
[----:B------:R-:W-:Y:S04]  /*3250*/  LDSM.16.MT88.4 R76, [R230+0x800] ;  /* 0x00080000e64c783b */ /* 0x000fe80000004200 */
        /* <DEDUP_REMOVED lines=16> */
[----:B------:R-:W-:Y:S02]  /*3360*/  ISETP.GT.AND P2, PT, R2, 0x1, PT ;  /* 0x000000010200780c */ /* 0x000fe40003f44270 */
[----:B------:R-:W-:Y:S01]  /*3370*/  FSEL R8, R68, -INF , P3 ;  /* 0xff80000044087808 */ /* 0x000fe20001800000 */
[----:B------:R-:W-:Y:S01]  /*3380*/  IMAD.MOV.U32 R68, RZ, RZ, R225 ;  /* 0x000000ffff447224 */ /* 0x000fe200078e00e1 */
[----:B------:R-:W-:Y:S02]  /*3390*/  FSEL R9, R69, -INF , P2 ;  /* 0xff80000045097808 */ /* 0x000fe40001000000 */
[----:B------:R-:W-:Y:S02]  /*33a0*/  ISETP.GT.AND P3, PT, R2, 0x8, PT ;  /* 0x000000080200780c */ /* 0x000fe40003f64270 */
[----:B------:R-:W-:-:S02]  /*33b0*/  IMNMX R0, R28, R0, PT ;  /* 0x000000001c007217 */ /* 0x000fc40003800200 */
[----:B------:R-:W-:Y:S02]  /*33c0*/  ISETP.GT.AND P2, PT, R2, 0x9, PT ;  /* 0x000000090200780c */ /* 0x000fe40003f44270 */
[----:B------:R-:W-:Y:S02]  /*33d0*/  FSEL R10, R88, -INF , P3 ;  /* 0xff800000580a7808 */ /* 0x000fe40001800000 */
[----:B------:R-:W-:Y:S02]  /*33e0*/  FMNMX.FTZ R3, R8, R9, !PT ;  /* 0x0000000908037209 */ /* 0x000fe40007810000 */
[----:B------:R-:W-:Y:S02]  /*33f0*/  ISETP.GT.AND P0, PT, R0, 0x1, PT ;  /* 0x000000010000780c */ /* 0x000fe40003f04270 */
[----:B------:R-:W-:Y:S02]  /*3400*/  FSEL R11, R89, -INF , P2 ;  /* 0xff800000590b7808 */ /* 0x000fe40001000000 */
[----:B------:R-:W-:-:S02]  /*3410*/  ISETP.GT.AND P3, PT, R2, 0x10, PT ;  /* 0x000000100200780c */ /* 0x000fc40003f64270 */
[----:B------:R-:W-:Y:S02]  /*3420*/  FMNMX.FTZ R3, R10, R3, !PT ;  /* 0x000000030a037209 */ /* 0x000fe40007810000 */
[----:B------:R-:W-:Y:S02]  /*3430*/  ISETP.GT.AND P1, PT, R0, RZ, PT ;  /* 0x000000ff0000720c */ /* 0x000fe40003f24270 */
[----:B------:R-:W-:Y:S02]  /*3440*/  FSEL R13, R71, -INF , P0 ;  /* 0xff800000470d7808 */ /* 0x000fe40000000000 */
[----:B------:R-:W-:Y:S02]  /*3450*/  ISETP.GT.AND P2, PT, R2, 0x11, PT ;  /* 0x000000110200780c */ /* 0x000fe40003f44270 */
[----:B------:R-:W-:Y:S02]  /*3460*/  FSEL R16, R92, -INF , P3 ;  /* 0xff8000005c107808 */ /* 0x000fe40001800000 */
[----:B------:R-:W-:-:S02]  /*3470*/  FMNMX.FTZ R3, R11, R3, !PT ;  /* 0x000000030b037209 */ /* 0x000fc40007810000 */
[----:B------:R-:W-:Y:S02]  /*3480*/  ISETP.GT.AND P0, PT, R0, 0x9, PT ;  /* 0x000000090000780c */ /* 0x000fe40003f04270 */
[----:B------:R-:W-:Y:S02]  /*3490*/  FSEL R12, R70, -INF , P1 ;  /* 0xff800000460c7808 */ /* 0x000fe40000800000 */
[----:B------:R-:W-:Y:S02]  /*34a0*/  FSEL R17, R93, -INF , P2 ;  /* 0xff8000005d117808 */ /* 0x000fe40001000000 */
[----:B------:R-:W-:Y:S02]  /*34b0*/  ISETP.GT.AND P3, PT, R2, 0x18, PT ;  /* 0x000000180200780c */ /* 0x000fe40003f64270 */
[----:B------:R-:W-:Y:S02]  /*34c0*/  FMNMX.FTZ R3, R16, R3, !PT ;  /* 0x0000000310037209 */ /* 0x000fe40007810000 */
[----:B------:R-:W-:-:S02]  /*34d0*/  ISETP.GT.AND P1, PT, R0, 0x8, PT ;  /* 0x000000080000780c */ /* 0x000fc40003f24270 */
[----:B------:R-:W-:Y:S02]  /*34e0*/  FSEL R15, R91, -INF , P0 ;  /* 0xff8000005b0f7808 */ /* 0x000fe40000000000 */
[----:B------:R-:W-:Y:S02]  /*34f0*/  ISETP.GT.AND P0, PT, R0, 0x11, PT ;  /* 0x000000110000780c */ /* 0x000fe40003f04270 */
[----:B------:R-:W-:Y:S02]  /*3500*/  ISETP.GT.AND P2, PT, R2, 0x19, PT ;  /* 0x000000190200780c */ /* 0x000fe40003f44270 */
[----:B------:R-:W-:Y:S02]  /*3510*/  FSEL R18, R96, -INF , P3 ;  /* 0xff80000060127808 */ /* 0x000fe40001800000 */
[----:B------:R-:W-:Y:S02]  /*3520*/  FMNMX.FTZ R3, R17, R3, !PT ;  /* 0x0000000311037209 */ /* 0x000fe40007810000 */
[----:B------:R-:W-:-:S02]  /*3530*/  FSEL R14, R90, -INF , P1 ;  /* 0xff8000005a0e7808 */ /* 0x000fc40000800000 */
[C---:B------:R-:W-:Y:S02]  /*3540*/  ISETP.GT.AND P1, PT, R0.reuse, 0x10, PT ;  /* 0x000000100000780c */ /* 0x040fe40003f24270 */
[----:B------:R-:W-:Y:S02]  /*3550*/  FSEL R21, R95, -INF , P0 ;  /* 0xff8000005f157808 */ /* 0x000fe40000000000 */
[----:B------:R-:W-:Y:S02]  /*3560*/  ISETP.GT.AND P0, PT, R0, 0x19, PT ;  /* 0x000000190000780c */ /* 0x000fe40003f04270 */
[----:B------:R-:W-:Y:S02]  /*3570*/  FSEL R19, R97, -INF , P2 ;  /* 0xff80000061137808 */ /* 0x000fe40001000000 */
[----:B------:R-:W-:Y:S02]  /*3580*/  ISETP.GT.AND P3, PT, R2, 0x20, PT ;  /* 0x000000200200780c */ /* 0x000fe40003f64270 */
[----:B------:R-:W-:-:S02]  /*3590*/  FMNMX.FTZ R4, R12, R13, !PT ;  /* 0x0000000d0c047209 */ /* 0x000fc40007810000 */
[----:B------:R-:W-:Y:S02]  /*35a0*/  FMNMX.FTZ R3, R18, R3, !PT ;  /* 0x0000000312037209 */ /* 0x000fe40007810000 */
[----:B------:R-:W-:Y:S02]  /*35b0*/  FSEL R20, R94, -INF , P1 ;  /* 0xff8000005e147808 */ /* 0x000fe40000800000 */
[----:B------:R-:W-:Y:S02]  /*35c0*/  ISETP.GT.AND P1, PT, R0, 0x18, PT ;  /* 0x000000180000780c */ /* 0x000fe40003f24270 */
[----:B------:R-:W-:Y:S02]  /*35d0*/  FSEL R29, R99, -INF , P0 ;  /* 0xff800000631d7808 */ /* 0x000fe40000000000 */
[----:B------:R-:W-:Y:S02]  /*35e0*/  ISETP.GT.AND P2, PT, R2, 0x21, PT ;  /* 0x000000210200780c */ /* 0x000fe40003f44270 */
[----:B------:R-:W-:-:S02]  /*35f0*/  FSEL R99, R104, -INF , P3 ;  /* 0xff80000068637808 */ /* 0x000fc40001800000 */
[----:B------:R-:W-:Y:S02]  /*3600*/  FMNMX.FTZ R4, R14, R4, !PT ;  /* 0x000000040e047209 */ /* 0x000fe40007810000 */
[----:B------:R-:W-:Y:S02]  /*3610*/  FMNMX.FTZ R3, R19, R3, !PT ;  /* 0x0000000313037209 */ /* 0x000fe40007810000 */
[----:B------:R-:W-:Y:S02]  /*3620*/  FSEL R22, R98, -INF , P1 ;  /* 0xff80000062167808 */ /* 0x000fe40000800000 */
[----:B------:R-:W-:Y:S02]  /*3630*/  FSEL R98, R105, -INF , P2 ;  /* 0xff80000069627808 */ /* 0x000fe40001000000 */
[----:B------:R-:W-:Y:S02]  /*3640*/  ISETP.GT.AND P3, PT, R2, 0x28, PT ;  /* 0x000000280200780c */ /* 0x000fe40003f64270 */
[----:B------:R-:W-:-:S02]  /*3650*/  FMNMX.FTZ R4, R15, R4, !PT ;  /* 0x000000040f047209 */ /* 0x000fc40007810000 */
[----:B------:R-:W-:Y:S02]  /*3660*/  FMNMX.FTZ R3, R99, R3, !PT ;  /* 0x0000000363037209 */ /* 0x000fe40007810000 */
[----:B------:R-:W-:Y:S02]  /*3670*/  ISETP.GT.AND P2, PT, R2, 0x29, PT ;  /* 0x000000290200780c */ /* 0x000fe40003f44270 */
[----:B------:R-:W-:Y:S02]  /*3680*/  FSEL R97, R100, -INF , P3 ;  /* 0xff80000064617808 */ /* 0x000fe40001800000 */
[----:B------:R-:W-:Y:S02]  /*3690*/  FMNMX.FTZ R4, R20, R4, !PT ;  /* 0x0000000414047209 */ /* 0x000fe40007810000 */
[----:B------:R-:W-:Y:S02]  /*36a0*/  FMNMX.FTZ R3, R98, R3, !PT ;  /* 0x0000000362037209 */ /* 0x000fe40007810000 */
[----:B------:R-:W-:-:S02]  /*36b0*/  FSEL R96, R101, -INF , P2 ;  /* 0xff80000065607808 */ /* 0x000fc40001000000 */
[----:B------:R-:W-:Y:S02]  /*36c0*/  ISETP.GT.AND P3, PT, R2, 0x30, PT ;  /* 0x000000300200780c */ /* 0x000fe40003f64270 */
[----:B------:R-:W-:Y:S02]  /*36d0*/  FMNMX.FTZ R4, R21, R4, !PT ;  /* 0x0000000415047209 */ /* 0x000fe40007810000 */
[----:B------:R-:W-:Y:S02]  /*36e0*/  FMNMX.FTZ R3, R97, R3, !PT ;  /* 0x0000000361037209 */ /* 0x000fe40007810000 */
[----:B------:R-:W-:Y:S02]  /*36f0*/  ISETP.GT.AND P1, PT, R0, 0x20, PT ;  /* 0x000000200000780c */ /* 0x000fe40003f24270 */
[----:B------:R-:W-:Y:S02]  /*3700*/  ISETP.GT.AND P2, PT, R2, 0x31, PT ;  /* 0x000000310200780c */ /* 0x000fe40003f44270 */
[----:B------:R-:W-:-:S02]  /*3710*/  FSEL R164, R108, -INF , P3 ;  /* 0xff8000006ca47808 */ /* 0x000fc40001800000 */
[----:B------:R-:W-:Y:S02]  /*3720*/  FMNMX.FTZ R4, R22, R4, !PT ;  /* 0x0000000416047209 */ /* 0x000fe40007810000 */
[----:B------:R-:W-:Y:S02]  /*3730*/  FMNMX.FTZ R3, R96, R3, !PT ;  /* 0x0000000360037209 */ /* 0x000fe40007810000 */
[----:B------:R-:W-:Y:S02]  /*3740*/  ISETP.GT.AND P0, PT, R0, 0x21, PT ;  /* 0x000000210000780c */ /* 0x000fe40003f04270 */
[----:B------:R-:W-:Y:S02]  /*3750*/  FSEL R106, R106, -INF , P1 ;  /* 0xff8000006a6a7808 */ /* 0x000fe40000800000 */
[----:B------:R-:W-:Y:S02]  /*3760*/  FSEL R163, R109, -INF , P2 ;  /* 0xff8000006da37808 */ /* 0x000fe40001000000 */
[----:B------:R-:W-:-:S02]  /*3770*/  ISETP.GT.AND P3, PT, R2, 0x38, PT ;  /* 0x000000380200780c */ /* 0x000fc40003f64270 */
[----:B------:R-:W-:Y:S02]  /*3780*/  FMNMX.FTZ R4, R29, R4, !PT ;  /* 0x000000041d047209 */ /* 0x000fe40007810000 */
[----:B------:R-:W-:Y:S02]  /*3790*/  FMNMX.FTZ R3, R164, R3, !PT ;  /* 0x00000003a4037209 */ /* 0x000fe40007810000 */
[----:B------:R-:W-:Y:S02]  /*37a0*/  FSEL R107, R107, -INF , P0 ;  /* 0xff8000006b6b7808 */ /* 0x000fe40000000000 */
        /* <DEDUP_REMOVED lines=11> */
[----:B------:R-:W-:Y:S02]  /*3860*/  ISETP.GT.AND P1, PT, R0, 0x30, PT ;  /* 0x000000300000780c */ /* 0x000fe40003f24270 */
[----:B------:R-:W-:Y:S02]  /*3870*/  FSEL R103, R103, -INF , P0 ;  /* 0xff80000067677808 */ /* 0x000fe40000000000 */
[----:B------:R-:W-:Y:S02]  /*3880*/  ISETP.GT.AND P2, PT, R2, 0x41, PT ;  /* 0x000000410200780c */ /* 0x000fe40003f44270 */
[----:B------:R-:W-:-:S02]  /*3890*/  FSEL R204, R116, -INF , P3 ;  /* 0xff80000074cc7808 */ /* 0x000fc40001800000 */
[----:B------:R-:W-:Y:S02]  /*38a0*/  FMNMX.FTZ R4, R102, R4, !PT ;  /* 0x0000000466047209 */ /* 0x000fe40007810000 */
[----:B------:R-:W-:Y:S02]  /*38b0*/  FMNMX.FTZ R3, R160, R3, !PT ;  /* 0x00000003a0037209 */ /* 0x000fe40007810000 */
[----:B------:R-:W-:Y:S02]  /*38c0*/  FSEL R168, R110, -INF , P1 ;  /* 0xff8000006ea87808 */ /* 0x000fe40000800000 */
[C---:B------:R-:W-:Y:S02]  /*38d0*/  ISETP.GT.AND P1, PT, R0.reuse, 0x38, PT ;  /* 0x000000380000780c */ /* 0x040fe40003f24270 */
[----:B------:R-:W-:Y:S02]  /*38e0*/  ISETP.GT.AND P0, PT, R0, 0x31, PT ;  /* 0x000000310000780c */ /* 0x000fe40003f04270 */
[----:B------:R-:W-:-:S02]  /*38f0*/  FSEL R252, R117, -INF , P2 ;  /* 0xff80000075fc7808 */ /* 0x000fc40001000000 */
[----:B------:R-:W-:Y:S02]  /*3900*/  ISETP.GT.AND P3, PT, R2, 0x48, PT ;  /* 0x000000480200780c */ /* 0x000fe40003f64270 */
[----:B------:R-:W-:Y:S02]  /*3910*/  FMNMX.FTZ R4, R103, R4, !PT ;  /* 0x0000000467047209 */ /* 0x000fe40007810000 */
[----:B------:R-:W-:Y:S02]  /*3920*/  FMNMX.FTZ R3, R204, R3, !PT ;  /* 0x00000003cc037209 */ /* 0x000fe40007810000 */
[----:B------:R-:W-:Y:S02]  /*3930*/  FSEL R165, R114, -INF , P1 ;  /* 0xff80000072a57808 */ /* 0x000fe40000800000 */
[----:B------:R-:W-:Y:S02]  /*3940*/  ISETP.GT.AND P1, PT, R0, 0x40, PT ;  /* 0x000000400000780c */ /* 0x000fe40003f24270 */
[----:B------:R-:W-:-:S02]  /*3950*/  FSEL R167, R111, -INF , P0 ;  /* 0xff8000006fa77808 */ /* 0x000fc40000000000 */
[----:B------:R-:W-:Y:S02]  /*3960*/  ISETP.GT.AND P2, PT, R2, 0x49, PT ;  /* 0x000000490200780c */ /* 0x000fe40003f44270 */
[----:B------:R-:W-:Y:S02]  /*3970*/  FSEL R247, R120, -INF , P3 ;  /* 0xff80000078f77808 */ /* 0x000fe40001800000 */
[----:B------:R-:W-:Y:S02]  /*3980*/  FMNMX.FTZ R4, R168, R4, !PT ;  /* 0x00000004a8047209 */ /* 0x000fe40007810000 */
[----:B------:R-:W-:Y:S02]  /*3990*/  FMNMX.FTZ R3, R252, R3, !PT ;  /* 0x00000003fc037209 */ /* 0x000fe40007810000 */
[----:B------:R-:W-:Y:S02]  /*39a0*/  ISETP.GT.AND P0, PT, R0, 0x39, PT ;  /* 0x000000390000780c */ /* 0x000fe40003f04270 */
[----:B------:R-:W-:-:S02]  /*39b0*/  FSEL R69, R118, -INF , P1 ;  /* 0xff80000076457808 */ /* 0x000fc40000800000 */
[----:B------:R-:W-:Y:S02]  /*39c0*/  ISETP.GT.AND P1, PT, R0, 0x48, PT ;  /* 0x000000480000780c */ /* 0x000fe40003f24270 */
[----:B------:R-:W-:Y:S02]  /*39d0*/  FSEL R227, R121, -INF , P2 ;  /* 0xff80000079e37808 */ /* 0x000fe40001000000 */
[----:B------:R-:W-:Y:S02]  /*39e0*/  ISETP.GT.AND P3, PT, R2, 0x50, PT ;  /* 0x000000500200780c */ /* 0x000fe40003f64270 */
[----:B------:R-:W-:Y:S02]  /*39f0*/  FMNMX.FTZ R4, R167, R4, !PT ;  /* 0x00000004a7047209 */ /* 0x000fe40007810000 */
[----:B------:R-:W-:Y:S02]  /*3a00*/  FMNMX.FTZ R3, R247, R3, !PT ;  /* 0x00000003f7037209 */ /* 0x000fe40007810000 */
[----:B------:R-:W-:-:S02]  /*3a10*/  FSEL R162, R115, -INF , P0 ;  /* 0xff80000073a27808 */ /* 0x000fc40000000000 */
[----:B------:R-:W-:Y:S02]  /*3a20*/  ISETP.GT.AND P0, PT, R0, 0x41, PT ;  /* 0x000000410000780c */ /* 0x000fe40003f04270 */
[----:B------:R-:W-:Y:S02]  /*3a30*/  FSEL R250, R122, -INF , P1 ;  /* 0xff8000007afa7808 */ /* 0x000fe40000800000 */
[----:B------:R-:W-:Y:S02]  /*3a40*/  ISETP.GT.AND P2, PT, R2, 0x51, PT ;  /* 0x000000510200780c */ /* 0x000fe40003f44270 */
[----:B------:R-:W-:Y:S02]  /*3a50*/  FSEL R71, R124, -INF , P3 ;  /* 0xff8000007c477808 */ /* 0x000fe40001800000 */
[----:B------:R-:W-:Y:S02]  /*3a60*/  FMNMX.FTZ R4, R165, R4, !PT ;  /* 0x00000004a5047209 */ /* 0x000fe40007810000 */
[----:B------:R-:W-:-:S02]  /*3a70*/  FMNMX.FTZ R3, R227, R3, !PT ;  /* 0x00000003e3037209 */ /* 0x000fc40007810000 */
[----:B------:R-:W-:Y:S02]  /*3a80*/  ISETP.GT.AND P1, PT, R2, 0x58, PT ;  /* 0x000000580200780c */ /* 0x000fe40003f24270 */
[----:B------:R-:W-:Y:S02]  /*3a90*/  FSEL R251, R119, -INF , P0 ;  /* 0xff80000077fb7808 */ /* 0x000fe40000000000 */
[----:B------:R-:W-:Y:S02]  /*3aa0*/  ISETP.GT.AND P0, PT, R0, 0x49, PT ;  /* 0x000000490000780c */ /* 0x000fe40003f04270 */
[----:B------:R-:W-:Y:S02]  /*3ab0*/  FSEL R244, R125, -INF , P2 ;  /* 0xff8000007df47808 */ /* 0x000fe40001000000 */
[----:B------:R-:W-:Y:S02]  /*3ac0*/  FMNMX.FTZ R4, R162, R4, !PT ;  /* 0x00000004a2047209 */ /* 0x000fe40007810000 */
[----:B------:R-:W-:-:S02]  /*3ad0*/  FMNMX.FTZ R3, R71, R3, !PT ;  /* 0x0000000347037209 */ /* 0x000fc40007810000 */
[----:B------:R-:W-:Y:S02]  /*3ae0*/  FSEL R243, R128, -INF , P1 ;  /* 0xff80000080f37808 */ /* 0x000fe40000800000 */
[----:B------:R-:W-:Y:S02]  /*3af0*/  ISETP.GT.AND P1, PT, R0, 0x50, PT ;  /* 0x000000500000780c */ /* 0x000fe40003f24270 */
[----:B------:R-:W-:Y:S02]  /*3b00*/  FSEL R225, R123, -INF , P0 ;  /* 0xff8000007be17808 */ /* 0x000fe40000000000 */
[----:B------:R-:W-:Y:S02]  /*3b10*/  ISETP.GT.AND P0, PT, R2, 0x59, PT ;  /* 0x000000590200780c */ /* 0x000fe40003f04270 */
[----:B------:R-:W-:Y:S02]  /*3b20*/  FMNMX.FTZ R4, R69, R4, !PT ;  /* 0x0000000445047209 */ /* 0x000fe40007810000 */
[----:B------:R-:W-:-:S02]  /*3b30*/  FMNMX.FTZ R3, R244, R3, !PT ;  /* 0x00000003f4037209 */ /* 0x000fc40007810000 */
[----:B------:R-:W-:Y:S02]  /*3b40*/  FSEL R237, R126, -INF , P1 ;  /* 0xff8000007eed7808 */ /* 0x000fe40000800000 */
[C---:B------:R-:W-:Y:S02]  /*3b50*/  ISETP.GT.AND P5, PT, R2.reuse, 0x60, PT ;  /* 0x000000600200780c */ /* 0x040fe40003fa4270 */
[C---:B------:R-:W-:Y:S02]  /*3b60*/  ISETP.GT.AND P3, PT, R2.reuse, 0x61, PT ;  /* 0x000000610200780c */ /* 0x040fe40003f64270 */
[C---:B------:R-:W-:Y:S02]  /*3b70*/  ISETP.GT.AND P2, PT, R2.reuse, 0x68, PT ;  /* 0x000000680200780c */ /* 0x040fe40003f44270 */
[----:B------:R-:W-:Y:S02]  /*3b80*/  ISETP.GT.AND P1, PT, R2, 0x69, PT ;  /* 0x000000690200780c */ /* 0x000fe40003f24270 */
[----:B------:R-:W-:-:S02]  /*3b90*/  FSEL R242, R129, -INF , P0 ;  /* 0xff80000081f27808 */ /* 0x000fc40000000000 */
[----:B------:R-:W-:Y:S02]  /*3ba0*/  FMNMX.FTZ R2, R251, R4, !PT ;  /* 0x00000004fb027209 */ /* 0x000fe40007810000 */
[----:B------:R-:W-:Y:S02]  /*3bb0*/  FMNMX.FTZ R3, R243, R3, !PT ;  /* 0x00000003f3037209 */ /* 0x000fe40007810000 */
[----:B------:R-:W-:Y:S02]  /*3bc0*/  FSEL R241, R140, -INF , P5 ;  /* 0xff8000008cf17808 */ /* 0x000fe40002800000 */
[----:B------:R-:W-:Y:S02]  /*3bd0*/  FMNMX.FTZ R2, R250, R2, !PT ;  /* 0x00000002fa027209 */ /* 0x000fe40007810000 */
[----:B------:R-:W-:Y:S02]  /*3be0*/  FMNMX.FTZ R3, R242, R3, !PT ;  /* 0x00000003f2037209 */ /* 0x000fe40007810000 */
[----:B------:R-:W-:-:S02]  /*3bf0*/  ISETP.GT.AND P0, PT, R0, 0x51, PT ;  /* 0x000000510000780c */ /* 0x000fc40003f04270 */
[----:B------:R-:W-:Y:S02]  /*3c00*/  FSEL R224, R141, -INF , P3 ;  /* 0xff8000008de07808 */ /* 0x000fe40001800000 */
[----:B------:R-:W-:Y:S02]  /*3c10*/  FMNMX.FTZ R2, R225, R2, !PT ;  /* 0x00000002e1027209 */ /* 0x000fe40007810000 */
[----:B------:R-:W-:Y:S02]  /*3c20*/  FMNMX.FTZ R3, R241, R3, !PT ;  /* 0x00000003f1037209 */ /* 0x000fe40007810000 */
[----:B------:R-:W-:Y:S02]  /*3c30*/  FSEL R236, R127, -INF , P0 ;  /* 0xff8000007fec7808 */ /* 0x000fe40000000000 */
[----:B------:R-:W-:Y:S02]  /*3c40*/  ISETP.GT.AND P0, PT, R0, 0x58, PT ;  /* 0x000000580000780c */ /* 0x000fe40003f04270 */
[----:B------:R-:W-:-:S02]  /*3c50*/  FSEL R239, R132, -INF , P2 ;  /* 0xff80000084ef7808 */ /* 0x000fc40001000000 */
[----:B------:R-:W-:Y:S02]  /*3c60*/  FMNMX.FTZ R2, R237, R2, !PT ;  /* 0x00000002ed027209 */ /* 0x000fe40007810000 */
[----:B------:R-:W-:Y:S02]  /*3c70*/  FMNMX.FTZ R3, R224, R3, !PT ;  /* 0x00000003e0037209 */ /* 0x000fe40007810000 */
[----:B------:R-:W-:Y:S02]  /*3c80*/  ISETP.GT.AND P3, PT, R0, 0x59, PT ;  /* 0x000000590000780c */ /* 0x000fe40003f64270 */
[----:B------:R-:W-:Y:S02]  /*3c90*/  FSEL R238, R133, -INF , P1 ;  /* 0xff80000085ee7808 */ /* 0x000fe40000800000 */
[----:B------:R-:W-:Y:S02]  /*3ca0*/  FSEL R235, R130, -INF , P0 ;  /* 0xff80000082eb7808 */ /* 0x000fe40000000000 */
[----:B------:R-:W-:-:S02]  /*3cb0*/  FMNMX.FTZ R2, R236, R2, !PT ;  /* 0x00000002ec027209 */ /* 0x000fc40007810000 */
[----:B------:R-:W-:Y:S02]  /*3cc0*/  FMNMX.FTZ R3, R239, R3, !PT ;  /* 0x00000003ef037209 */ /* 0x000fe40007810000 */
[----:B------:R-:W-:Y:S02]  /*3cd0*/  FSEL R234, R131, -INF , P3 ;  /* 0xff80000083ea7808 */ /* 0x000fe40001800000 */
[----:B------:R-:W-:Y:S02]  /*3ce0*/  ISETP.GT.AND P1, PT, R0, 0x60, PT ;  /* 0x000000600000780c */ /* 0x000fe40003f24270 */
[----:B------:R-:W-:Y:S02]  /*3cf0*/  FMNMX.FTZ R2, R235, R2, !PT ;  /* 0x00000002eb027209 */ /* 0x000fe40007810000 */
[----:B------:R-:W-:Y:S02]  /*3d00*/  FMNMX.FTZ R3, R238, R3, !PT ;  /* 0x00000003ee037209 */ /* 0x000fe40007810000 */
[----:B------:R-:W-:-:S02]  /*3d10*/  ISETP.GT.AND P0, PT, R0, 0x61, PT ;  /* 0x000000610000780c */ /* 0x000fc40003f04270 */
[----:B------:R-:W-:Y:S01]  /*3d20*/  FSEL R231, R142, -INF , P1 ;  /* 0xff8000008ee77808 */ /* 0x000fe20000800000 */
[----:B------:R-:W1:Y:S01]  /*3d30*/  SHFL.BFLY PT, R5, R3, 0x2, 0x1f ;  /* 0x0c401f0003057f89 */ /* 0x000e6200000e0000 */
[----:B------:R-:W-:Y:S02]  /*3d40*/  FMNMX.FTZ R2, R234, R2, !PT ;  /* 0x00000002ea027209 */ /* 0x000fe40007810000 */
[----:B------:R-:W-:Y:S02]  /*3d50*/  FSEL R228, R143, -INF , P0 ;  /* 0xff8000008fe47808 */ /* 0x000fe40000000000 */
[C---:B------:R-:W-:Y:S02]  /*3d60*/  ISETP.GT.AND P1, PT, R0.reuse, 0x68, PT ;  /* 0x000000680000780c */ /* 0x040fe40003f24270 */
[----:B------:R-:W-:Y:S02]  /*3d70*/  FMNMX.FTZ R2, R231, R2, !PT ;  /* 0x00000002e7027209 */ /* 0x000fe40007810000 */
[----:B------:R-:W-:-:S02]  /*3d80*/  ISETP.GT.AND P0, PT, R0, 0x69, PT ;  /* 0x000000690000780c */ /* 0x000fc40003f04270 */
[----:B------:R-:W-:Y:S02]  /*3d90*/  FSEL R245, R134, -INF , P1 ;  /* 0xff80000086f57808 */ /* 0x000fe40000800000 */
[----:B------:R-:W-:Y:S02]  /*3da0*/  FMNMX.FTZ R2, R228, R2, !PT ;  /* 0x00000002e4027209 */ /* 0x000fe40007810000 */
[----:B------:R-:W-:Y:S02]  /*3db0*/  FSEL R249, R135, -INF , P0 ;  /* 0xff80000087f97808 */ /* 0x000fe40000000000 */
[----:B------:R-:W-:-:S04]  /*3dc0*/  FMNMX.FTZ R2, R245, R2, !PT ;  /* 0x00000002f5027209 */ /* 0x000fc80007810000 */
[----:B------:R-:W-:Y:S02]  /*3dd0*/  FMNMX.FTZ R2, R249, R2, !PT ;  /* 0x00000002f9027209 */ /* 0x000fe40007810000 */
[----:B-1----:R-:W-:-:S03]  /*3de0*/  FMNMX.FTZ R0, R3, R5, !PT ;  /* 0x0000000503007209 */ /* 0x002fc60007810000 */
[----:B------:R-:W1:Y:S04]  /*3df0*/  SHFL.BFLY PT, R4, R2, 0x2, 0x1f ;  /* 0x0c401f0002047f89 */ /* 0x000e6800000e0000 */
[----:B------:R-:W2:Y:S01]  /*3e00*/  SHFL.BFLY PT, R3, R0, 0x1, 0x1f ;  /* 0x0c201f0000037f89 */ /* 0x000ea200000e0000 */
[----:B-1----:R-:W-:Y:S02]  /*3e10*/  FMNMX.FTZ R2, R2, R4, !PT ;  /* 0x0000000402027209 */ /* 0x002fe40007810000 */
[----:B--2---:R-:W-:-:S03]  /*3e20*/  FMNMX.FTZ R135, R0, R3, !PT ;  /* 0x0000000300877209 */ /* 0x004fc60007810000 */
[----:B------:R-:W1:Y:S01]  /*3e30*/  SHFL.BFLY PT, R5, R2, 0x1, 0x1f ;  /* 0x0c201f0002057f89 */ /* 0x000e6200000e0000 */
[C---:B------:R-:W-:Y:S01]  /*3e40*/  FSETP.NEU.FTZ.AND P0, PT, R135.reuse, -INF , PT ;  /* 0xff8000008700780b */ /* 0x040fe20003f1d000 */
[----:B------:R-:W-:-:S05]  /*3e50*/  FMUL.FTZ R0, R135, c[0x0][0x2d0] ;  /* 0x0000b40087007a20 */ /* 0x000fca0000410000 */
[----:B------:R-:W-:-:S05]  /*3e60*/  FSEL R4, R0, RZ, P0 ;  /* 0x000000ff00047208 */ /* 0x000fca0000000000 */
[----:B------:R-:W-:-:S04]  /*3e70*/  FFMA.FTZ R0, R8, c[0x0][0x2d0], -R4 ;  /* 0x0000b40008007a23 */ /* 0x000fc80000010804 */
[----:B------:R2:W-:Y:S01]  /*3e80*/  MUFU.EX2 R31, R0 ;  /* 0x00000000001f7308 */ /* 0x0005e20000000800 */
[----:B-1----:R-:W-:Y:S02]  /*3e90*/  FMNMX.FTZ R70, R2, R5, !PT ;  /* 0x0000000502467209 */ /* 0x002fe40007810000 */
[----:B------:R-:W1:Y:S02]  /*3ea0*/  SHFL.IDX PT, R2, R6, RZ, 0x1c1f ;  /* 0x001c1fff06027589 */ /* 0x000e6400000e0000 */
[C---:B------:R-:W-:Y:S01]  /*3eb0*/  FSETP.NEU.FTZ.AND P0, PT, R70.reuse, -INF , PT ;  /* 0xff8000004600780b */ /* 0x040fe20003f1d000 */
[----:B------:R-:W-:Y:S02]  /*3ec0*/  FMUL.FTZ R3, R70, c[0x0][0x2d0] ;  /* 0x0000b40046037a20 */ /* 0x000fe40000410000 */
[----:B--2---:R-:W-:-:S03]  /*3ed0*/  FFMA.FTZ R0, R9, c[0x0][0x2d0], -R4 ;  /* 0x0000b40009007a23 */ /* 0x004fc60000010804 */
[----:B------:R-:W-:Y:S01]  /*3ee0*/  FSEL R3, R3, RZ, P0 ;  /* 0x000000ff03037208 */ /* 0x000fe20000000000 */
[----:B------:R2:W3:Y:S01]  /*3ef0*/  MUFU.EX2 R166, R0 ;  /* 0x0000000000a67308 */ /* 0x0004e20000000800 */
[----:B-1----:R-:W-:Y:S02]  /*3f00*/  IMAD.IADD R2, R7, 0x1, R2 ;  /* 0x0000000107027824 */ /* 0x002fe400078e0202 */
[----:B--2---:R-:W-:Y:S01]  /*3f10*/  FFMA.FTZ R0, R10, c[0x0][0x2d0], -R4 ;  /* 0x0000b4000a007a23 */ /* 0x004fe20000010804 */
[----:B---3--:R-:W-:Y:S02]  /*3f20*/  F2FP.BF16.PACK_AB R8, R166, R31 ;  /* 0x0000001fa608723e */ /* 0x008fe400000010ff */
[----:B------:R-:W-:Y:S02]  /*3f30*/  IMNMX R2, R28, R2, PT ;  /* 0x000000021c027217 */ /* 0x000fe40003800200 */
[----:B------:R1:W-:Y:S02]  /*3f40*/  MUFU.EX2 R240, R0 ;  /* 0x0000000000f07308 */ /* 0x0003e40000000800 */
[----:B------:R-:W-:-:S02]  /*3f50*/  ISETP.GT.AND P3, PT, R2, RZ, PT ;  /* 0x000000ff0200720c */ /* 0x000fc40003f64270 */
[C---:B------:R-:W-:Y:S02]  /*3f60*/  ISETP.GT.AND P2, PT, R2.reuse, 0x1, PT ;  /* 0x000000010200780c */ /* 0x040fe40003f44270 */
[----:B------:R-:W-:-:S04]  /*3f70*/  ISETP.GT.AND P5, PT, R2, 0x60, PT ;  /* 0x000000600200780c */ /* 0x000fc80003fa4270 */
[----:B------:R-:W-:Y:S01]  /*3f80*/  FSEL R132, R220, -INF , P5 ;  /* 0xff800000dc847808 */ /* 0x000fe20002800000 */
        /* <DEDUP_REMOVED lines=25> */
[----:B-1----:R-:W-:-:S07]  /*4120*/  FFMA.FTZ R0, R19, c[0x0][0x2d0], -R4 ;  /* 0x0000b40013007a23 */ /* 0x002fce0000010804 */
[----:B------:R-:W-:Y:S01]  /*4130*/  HMMA.16816.F32.BF16 R16, R8, R62, RZ ;  /* 0x0000003e0810723c */ /* 0x000fe200000418ff */
[----:B------:R1:W-:Y:S02]  /*4140*/  MUFU.EX2 R88, R0 ;  /* 0x0000000000587308 */ /* 0x0003e40000000800 */
[----:B-1----:R-:W-:-:S06]  /*4150*/  FFMA.FTZ R0, R20, c[0x0][0x2d0], -R3 ;  /* 0x0000b40014007a23 */ /* 0x002fcc0000010803 */
        /* <DEDUP_REMOVED lines=17> */
[----:B------:R-:W-:Y:S02]  /*4270*/  FSEL R7, R152, -INF , P3 ;  /* 0xff80000098077808 */ /* 0x000fe40001800000 */
[----:B------:R-:W-:Y:S02]  /*4280*/  ISETP.GT.AND P3, PT, R2, 0x8, PT ;  /* 0x000000080200780c */ /* 0x000fe40003f64270 */
[----:B------:R-:W-:-:S03]  /*4290*/  IMNMX R0, R28, R0, PT ;  /* 0x000000001c007217 */ /* 0x000fc60003800200 */
[----:B------:R-:W-:Y:S01]  /*42a0*/  HMMA.16816.F32.BF16 R180, R8, R84, R32 ;  /* 0x0000005408b4723c */ /* 0x000fe20000041820 */
[C---:B------:R-:W-:Y:S02]  /*42b0*/  ISETP.GT.AND P1, PT, R0.reuse, RZ, PT ;  /* 0x000000ff0000720c */ /* 0x040fe40003f24270 */
[----:B------:R-:W-:-:S05]  /*42c0*/  ISETP.GT.AND P0, PT, R0, 0x1, PT ;  /* 0x000000010000780c */ /* 0x000fca0003f04270 */
[C---:B------:R-:W-:Y:S08]  /*42d0*/  HMMA.16816.F32.BF16 R116, R8.reuse, R58, R24 ;  /* 0x0000003a0874723c */ /* 0x040ff00000041818 */
[C---:B------:R-:W-:Y:S08]  /*42e0*/  HMMA.16816.F32.BF16 R176, R8.reuse, R74, R20 ;  /* 0x0000004a08b0723c */ /* 0x040ff00000041814 */
[C---:B------:R-:W-:Y:S07]  /*42f0*/  HMMA.16816.F32.BF16 R172, R8.reuse, R78, R16 ;  /* 0x0000004e08ac723c */ /* 0x040fee0000041810 */
[----:B------:R-:W-:Y:S01]  /*4300*/  FSEL R16, R155, -INF , P0 ;  /* 0xff8000009b107808 */ /* 0x000fe20000000000 */
[----:B------:R-:W-:Y:S01]  /*4310*/  HMMA.16816.F32.BF16 R124, R8, R86, R12 ;  /* 0x00000056087c723c */ /* 0x000fe2000004180c */
[----:B------:R-:W-:-:S04]  /*4320*/  ISETP.GT.AND P0, PT, R0, 0x9, PT ;  /* 0x000000090000780c */ /* 0x000fc80003f04270 */
[----:B------:R-:W-:Y:S02]  /*4330*/  FSEL R18, R151, -INF , P0 ;  /* 0xff80000097127808 */ /* 0x000fe40000000000 */
[----:B------:R-:W-:Y:S02]  /*4340*/  FSEL R8, R153, -INF , P2 ;  /* 0xff80000099087808 */ /* 0x000fe40001000000 */
[----:B------:R-:W-:Y:S02]  /*4350*/  ISETP.GT.AND P2, PT, R2, 0x9, PT ;  /* 0x000000090200780c */ /* 0x000fe40003f44270 */
[----:B------:R-:W-:Y:S02]  /*4360*/  FSEL R9, R148, -INF , P3 ;  /* 0xff80000094097808 */ /* 0x000fe40001800000 */
[----:B------:R-:W-:Y:S02]  /*4370*/  FMNMX.FTZ R5, R7, R8, !PT ;  /* 0x0000000807057209 */ /* 0x000fe40007810000 */
[----:B------:R-:W-:-:S02]  /*4380*/  FSEL R10, R149, -INF , P2 ;  /* 0xff800000950a7808 */ /* 0x000fc40001000000 */
[----:B------:R-:W-:Y:S02]  /*4390*/  ISETP.GT.AND P3, PT, R2, 0x10, PT ;  /* 0x000000100200780c */ /* 0x000fe40003f64270 */
[----:B------:R-:W-:Y:S02]  /*43a0*/  FMNMX.FTZ R5, R9, R5, !PT ;  /* 0x0000000509057209 */ /* 0x000fe40007810000 */
[----:B------:R-:W-:Y:S02]  /*43b0*/  FSEL R15, R154, -INF , P1 ;  /* 0xff8000009a0f7808 */ /* 0x000fe40000800000 */
[----:B------:R-:W-:Y:S02]  /*43c0*/  ISETP.GT.AND P1, PT, R0, 0x8, PT ;  /* 0x000000080000780c */ /* 0x000fe40003f24270 */
[----:B------:R-:W-:Y:S02]  /*43d0*/  ISETP.GT.AND P2, PT, R2, 0x11, PT ;  /* 0x000000110200780c */ /* 0x000fe40003f44270 */
[----:B------:R-:W-:-:S02]  /*43e0*/  FSEL R11, R144, -INF , P3 ;  /* 0xff800000900b7808 */ /* 0x000fc40001800000 */
[----:B------:R-:W-:Y:S02]  /*43f0*/  FMNMX.FTZ R5, R10, R5, !PT ;  /* 0x000000050a057209 */ /* 0x000fe40007810000 */
[----:B------:R-:W-:Y:S02]  /*4400*/  FSEL R17, R150, -INF , P1 ;  /* 0xff80000096117808 */ /* 0x000fe40000800000 */
[----:B------:R-:W-:Y:S02]  /*4410*/  FSEL R12, R145, -INF , P2 ;  /* 0xff800000910c7808 */ /* 0x000fe40001000000 */
[----:B------:R-:W-:Y:S02]  /*4420*/  ISETP.GT.AND P3, PT, R2, 0x18, PT ;  /* 0x000000180200780c */ /* 0x000fe40003f64270 */
[----:B------:R-:W-:Y:S02]  /*4430*/  FMNMX.FTZ R5, R11, R5, !PT ;  /* 0x000000050b057209 */ /* 0x000fe40007810000 */
[----:B------:R-:W-:-:S02]  /*4440*/  ISETP.GT.AND P1, PT, R0, 0x10, PT ;  /* 0x000000100000780c */ /* 0x000fc40003f24270 */
[----:B------:R-:W-:Y:S02]  /*4450*/  ISETP.GT.AND P2, PT, R2, 0x19, PT ;  /* 0x000000190200780c */ /* 0x000fe40003f44270 */
[----:B------:R-:W-:Y:S02]  /*4460*/  FSEL R13, R136, -INF , P3 ;  /* 0xff800000880d7808 */ /* 0x000fe40001800000 */
[----:B------:R-:W-:Y:S02]  /*4470*/  FMNMX.FTZ R5, R12, R5, !PT ;  /* 0x000000050c057209 */ /* 0x000fe40007810000 */
[----:B------:R-:W-:Y:S02]  /*4480*/  FSEL R19, R146, -INF , P1 ;  /* 0xff80000092137808 */ /* 0x000fe40000800000 */
[C---:B------:R-:W-:Y:S02]  /*4490*/  ISETP.GT.AND P0, PT, R0.reuse, 0x11, PT ;  /* 0x000000110000780c */ /* 0x040fe40003f04270 */
[----:B------:R-:W-:-:S02]  /*44a0*/  ISETP.GT.AND P1, PT, R0, 0x18, PT ;  /* 0x000000180000780c */ /* 0x000fc40003f24270 */
[----:B------:R-:W-:Y:S02]  /*44b0*/  FSEL R14, R137, -INF , P2 ;  /* 0xff800000890e7808 */ /* 0x000fe40001000000 */
[----:B------:R-:W-:Y:S02]  /*44c0*/  ISETP.GT.AND P3, PT, R2, 0x20, PT ;  /* 0x000000200200780c */ /* 0x000fe40003f64270 */
[----:B------:R-:W-:Y:S02]  /*44d0*/  FMNMX.FTZ R5, R13, R5, !PT ;  /* 0x000000050d057209 */ /* 0x000fe40007810000 */
[----:B------:R-:W-:Y:S02]  /*44e0*/  FSEL R20, R147, -INF , P0 ;  /* 0xff80000093147808 */ /* 0x000fe40000000000 */
[----:B------:R-:W-:Y:S02]  /*44f0*/  FSEL R21, R138, -INF , P1 ;  /* 0xff8000008a157808 */ /* 0x000fe40000800000 */
[----:B------:R-:W-:-:S02]  /*4500*/  ISETP.GT.AND P0, PT, R0, 0x19, PT ;  /* 0x000000190000780c */ /* 0x000fc40003f04270 */
[C---:B------:R-:W-:Y:S02]  /*4510*/  ISETP.GT.AND P2, PT, R2.reuse, 0x21, PT ;  /* 0x000000210200780c */ /* 0x040fe40003f44270 */
[----:B------:R-:W-:Y:S02]  /*4520*/  ISETP.GT.AND P1, PT, R2, 0x29, PT ;  /* 0x000000290200780c */ /* 0x000fe40003f24270 */
[----:B------:R-:W-:Y:S01]  /*4530*/  FSEL R40, R200, -INF , P3 ;  /* 0xff800000c8287808 */ /* 0x000fe20001800000 */
[----:B------:R-:W-:Y:S01]  /*4540*/  IMAD.MOV.U32 R200, RZ, RZ, R89 ;  /* 0x000000ffffc87224 */ /* 0x000fe200078e0059 */
[----:B------:R-:W-:Y:S02]  /*4550*/  FMNMX.FTZ R5, R14, R5, !PT ;  /* 0x000000050e057209 */ /* 0x000fe40007810000 */
[----:B------:R-:W-:Y:S02]  /*4560*/  FSEL R22, R139, -INF , P0 ;  /* 0xff8000008b167808 */ /* 0x000fe40000000000 */
[----:B------:R-:W-:-:S02]  /*4570*/  FSEL R41, R201, -INF , P2 ;  /* 0xff800000c9297808 */ /* 0x000fc40001000000 */
[----:B------:R-:W-:Y:S01]  /*4580*/  FSEL R42, R197, -INF , P1 ;  /* 0xff800000c52a7808 */ /* 0x000fe20000800000 */
[----:B------:R-:W-:Y:S01]  /*4590*/  IMAD.MOV.U32 R197, RZ, RZ, R88 ;  /* 0x000000ffffc57224 */ /* 0x000fe200078e0058 */
[C---:B------:R-:W-:Y:S02]  /*45a0*/  ISETP.GT.AND P0, PT, R2.reuse, 0x28, PT ;  /* 0x000000280200780c */ /* 0x040fe40003f04270 */
[C---:B------:R-:W-:Y:S02]  /*45b0*/  ISETP.GT.AND P3, PT, R2.reuse, 0x30, PT ;  /* 0x000000300200780c */ /* 0x040fe40003f64270 */
[C---:B------:R-:W-:Y:S02]  /*45c0*/  ISETP.GT.AND P2, PT, R2.reuse, 0x31, PT ;  /* 0x000000310200780c */ /* 0x040fe40003f44270 */
[----:B------:R-:W-:Y:S02]  /*45d0*/  ISETP.GT.AND P1, PT, R2, 0x39, PT ;  /* 0x000000390200780c */ /* 0x000fe40003f24270 */
[----:B------:R-:W-:-:S02]  /*45e0*/  FMNMX.FTZ R5, R40, R5, !PT ;  /* 0x0000000528057209 */ /* 0x000fc40007810000 */
[----:B------:R-:W-:Y:S02]  /*45f0*/  FSEL R43, R196, -INF , P0 ;  /* 0xff800000c42b7808 */ /* 0x000fe40000000000 */
[----:B------:R-:W-:Y:S01]  /*4600*/  FSEL R109, R192, -INF , P3 ;  /* 0xff800000c06d7808 */ /* 0x000fe20001800000 */
[----:B------:R-:W-:Y:S01]  /*4610*/  IMAD.MOV.U32 R192, RZ, RZ, R71 ;  /* 0x000000ffffc07224 */ /* 0x000fe200078e0047 */
[----:B------:R-:W-:Y:S01]  /*4620*/  FSEL R112, R193, -INF , P2 ;  /* 0xff800000c1707808 */ /* 0x000fe20001000000 */
[----:B------:R-:W-:Y:S01]  /*4630*/  IMAD.MOV.U32 R193, RZ, RZ, R69 ;  /* 0x000000ffffc17224 */ /* 0x000fe200078e0045 */
[----:B------:R-:W-:Y:S01]  /*4640*/  FSEL R110, R189, -INF , P1 ;  /* 0xff800000bd6e7808 */ /* 0x000fe20000800000 */
[----:B------:R-:W-:Y:S01]  /*4650*/  IMAD.MOV.U32 R189, RZ, RZ, R224 ;  /* 0x000000ffffbd7224 */ /* 0x000fe200078e00e0 */
[----:B------:R-:W-:Y:S02]  /*4660*/  FMNMX.FTZ R5, R41, R5, !PT ;  /* 0x0000000529057209 */ /* 0x000fe40007810000 */
        /* <DEDUP_REMOVED lines=18> */
[----:B------:R-:W-:Y:S02]  /*4790*/  FMNMX.FTZ R6, R15, R16, !PT ;  /* 0x000000100f067209 */ /* 0x000fe40007810000 */
[----:B------:R-:W-:Y:S01]  /*47a0*/  FSEL R133, R208, -INF , P0 ;  /* 0xff800000d0857808 */ /* 0x000fe20000000000 */
[----:B------:R-:W-:Y:S01]  /*47b0*/  IMAD.MOV.U32 R208, RZ, RZ, R249 ;  /* 0x000000ffffd07224 */ /* 0x000fe200078e00f9 */
[----:B------:R-:W-:-:S02]  /*47c0*/  FSEL R140, R156, -INF , P3 ;  /* 0xff8000009c8c7808 */ /* 0x000fc40001800000 */
[----:B------:R-:W-:Y:S02]  /*47d0*/  FSEL R139, R157, -INF , P2 ;  /* 0xff8000009d8b7808 */ /* 0x000fe40001000000 */
[----:B------:R-:W-:Y:S02]  /*47e0*/  FSEL R142, R65, -INF , P1 ;  /* 0xff800000418e7808 */ /* 0x000fe40000800000 */
[C---:B------:R-:W-:Y:S02]  /*47f0*/  ISETP.GT.AND P0, PT, R2.reuse, 0x58, PT ;  /* 0x000000580200780c */ /* 0x040fe40003f04270 */
[C---:B------:R-:W-:Y:S02]  /*4800*/  ISETP.GT.AND P3, PT, R2.reuse, 0x61, PT ;  /* 0x000000610200780c */ /* 0x040fe40003f64270 */
[C---:B------:R-:W-:Y:S02]  /*4810*/  ISETP.GT.AND P2, PT, R2.reuse, 0x68, PT ;  /* 0x000000680200780c */ /* 0x040fe40003f44270 */
[----:B------:R-:W-:-:S02]  /*4820*/  ISETP.GT.AND P1, PT, R2, 0x69, PT ;  /* 0x000000690200780c */ /* 0x000fc40003f24270 */
[----:B------:R-:W-:Y:S02]  /*4830*/  FMNMX.FTZ R2, R109, R5, !PT ;  /* 0x000000056d027209 */ /* 0x000fe40007810000 */
[----:B------:R-:W-:Y:S02]  /*4840*/  FMNMX.FTZ R5, R17, R6, !PT ;  /* 0x0000000611057209 */ /* 0x000fe40007810000 */
[----:B------:R-:W-:Y:S02]  /*4850*/  FMNMX.FTZ R2, R112, R2, !PT ;  /* 0x0000000270027209 */ /* 0x000fe40007810000 */
[----:B------:R-:W-:Y:S02]  /*4860*/  FMNMX.FTZ R5, R18, R5, !PT ;  /* 0x0000000512057209 */ /* 0x000fe40007810000 */
[----:B------:R-:W-:Y:S02]  /*4870*/  FSEL R143, R64, -INF , P0 ;  /* 0xff800000408f7808 */ /* 0x000fe40000000000 */
[----:B------:R-:W-:-:S02]  /*4880*/  ISETP.GT.AND P0, PT, R0, 0x20, PT ;  /* 0x000000200000780c */ /* 0x000fc40003f04270 */
[----:B------:R-:W-:Y:S02]  /*4890*/  FMNMX.FTZ R2, R111, R2, !PT ;  /* 0x000000026f027209 */ /* 0x000fe40007810000 */
[----:B------:R-:W-:Y:S02]  /*48a0*/  FMNMX.FTZ R5, R19, R5, !PT ;  /* 0x0000000513057209 */ /* 0x000fe40007810000 */
[----:B------:R-:W-:Y:S01]  /*48b0*/  FSEL R39, R202, -INF , P0 ;  /* 0xff800000ca277808 */ /* 0x000fe20000000000 */
[----:B------:R-:W-:Y:S01]  /*48c0*/  IMAD.MOV.U32 R202, RZ, RZ, R226 ;  /* 0x000000ffffca7224 */ /* 0x000fe200078e00e2 */
[----:B------:R-:W-:Y:S02]  /*48d0*/  FMNMX.FTZ R2, R110, R2, !PT ;  /* 0x000000026e027209 */ /* 0x000fe40007810000 */
[----:B------:R-:W-:Y:S02]  /*48e0*/  FMNMX.FTZ R5, R20, R5, !PT ;  /* 0x0000000514057209 */ /* 0x000fe40007810000 */
[----:B------:R-:W-:-:S02]  /*48f0*/  ISETP.GT.AND P0, PT, R0, 0x21, PT ;  /* 0x000000210000780c */ /* 0x000fc40003f04270 */
[----:B------:R-:W-:Y:S02]  /*4900*/  FMNMX.FTZ R2, R138, R2, !PT ;  /* 0x000000028a027209 */ /* 0x000fe40007810000 */
[----:B------:R-:W-:Y:S02]  /*4910*/  FMNMX.FTZ R5, R21, R5, !PT ;  /* 0x0000000515057209 */ /* 0x000fe40007810000 */
[----:B------:R-:W-:Y:S01]  /*4920*/  FSEL R38, R203, -INF , P0 ;  /* 0xff800000cb267808 */ /* 0x000fe20000000000 */
[----:B------:R-:W-:Y:S01]  /*4930*/  IMAD.MOV.U32 R203, RZ, RZ, R225 ;  /* 0x000000ffffcb7224 */ /* 0x000fe200078e00e1 */
[----:B------:R-:W-:Y:S02]  /*4940*/  ISETP.GT.AND P0, PT, R0, 0x28, PT ;  /* 0x000000280000780c */ /* 0x000fe40003f04270 */
[----:B------:R-:W-:Y:S02]  /*4950*/  FMNMX.FTZ R2, R134, R2, !PT ;  /* 0x0000000286027209 */ /* 0x000fe40007810000 */
[----:B------:R-:W-:-:S02]  /*4960*/  FMNMX.FTZ R5, R22, R5, !PT ;  /* 0x0000000516057209 */ /* 0x000fc40007810000 */
[----:B------:R-:W-:Y:S02]  /*4970*/  FSEL R37, R198, -INF , P0 ;  /* 0xff800000c6257808 */ /* 0x000fe40000000000 */
[C---:B------:R-:W-:Y:S02]  /*4980*/  ISETP.GT.AND P0, PT, R0.reuse, 0x29, PT ;  /* 0x000000290000780c */ /* 0x040fe40003f04270 */
[----:B------:R-:W-:Y:S02]  /*4990*/  FMNMX.FTZ R2, R133, R2, !PT ;  /* 0x0000000285027209 */ /* 0x000fe40007810000 */
[----:B------:R-:W-:Y:S02]  /*49a0*/  FMNMX.FTZ R5, R39, R5, !PT ;  /* 0x0000000527057209 */ /* 0x000fe40007810000 */
[----:B------:R-:W-:Y:S02]  /*49b0*/  FSEL R36, R199, -INF , P0 ;  /* 0xff800000c7247808 */ /* 0x000fe40000000000 */
[----:B------:R-:W-:-:S02]  /*49c0*/  ISETP.GT.AND P0, PT, R0, 0x30, PT ;  /* 0x000000300000780c */ /* 0x000fc40003f04270 */
[----:B------:R-:W-:Y:S02]  /*49d0*/  FMNMX.FTZ R2, R141, R2, !PT ;  /* 0x000000028d027209 */ /* 0x000fe40007810000 */
[----:B------:R-:W-:Y:S02]  /*49e0*/  FMNMX.FTZ R5, R38, R5, !PT ;  /* 0x0000000526057209 */ /* 0x000fe40007810000 */
[----:B------:R-:W-:Y:S02]  /*49f0*/  FSEL R108, R194, -INF , P0 ;  /* 0xff800000c26c7808 */ /* 0x000fe40000000000 */
[----:B------:R-:W-:Y:S02]  /*4a00*/  FMNMX.FTZ R2, R140, R2, !PT ;  /* 0x000000028c027209 */ /* 0x000fe40007810000 */
[----:B------:R-:W-:Y:S02]  /*4a10*/  FMNMX.FTZ R5, R37, R5, !PT ;  /* 0x0000000525057209 */ /* 0x000fe40007810000 */
[----:B------:R-:W-:-:S02]  /*4a20*/  ISETP.GT.AND P0, PT, R0, 0x31, PT ;  /* 0x000000310000780c */ /* 0x000fc40003f04270 */
[----:B------:R-:W-:Y:S02]  /*4a30*/  FMNMX.FTZ R2, R139, R2, !PT ;  /* 0x000000028b027209 */ /* 0x000fe40007810000 */
[----:B------:R-:W-:Y:S02]  /*4a40*/  FMNMX.FTZ R5, R36, R5, !PT ;  /* 0x0000000524057209 */ /* 0x000fe40007810000 */
[----:B------:R-:W-:Y:S02]  /*4a50*/  FSEL R71, R195, -INF , P0 ;  /* 0xff800000c3477808 */ /* 0x000fe40000000000 */
[----:B------:R-:W-:Y:S02]  /*4a60*/  ISETP.GT.AND P0, PT, R0, 0x38, PT ;  /* 0x000000380000780c */ /* 0x000fe40003f04270 */
[----:B------:R-:W-:Y:S02]  /*4a70*/  FMNMX.FTZ R2, R143, R2, !PT ;  /* 0x000000028f027209 */ /* 0x000fe40007810000 */
[----:B------:R-:W-:-:S02]  /*4a80*/  FMNMX.FTZ R5, R108, R5, !PT ;  /* 0x000000056c057209 */ /* 0x000fc40007810000 */
[----:B------:R-:W-:Y:S01]  /*4a90*/  FSEL R69, R190, -INF , P0 ;  /* 0xff800000be457808 */ /* 0x000fe20000000000 */
[----:B------:R-:W-:Y:S01]  /*4aa0*/  IMAD.MOV.U32 R190, RZ, RZ, R171 ;  /* 0x000000ffffbe7224 */ /* 0x000fe200078e00ab */
[----:B------:R-:W-:Y:S02]  /*4ab0*/  ISETP.GT.AND P0, PT, R0, 0x39, PT ;  /* 0x000000390000780c */ /* 0x000fe40003f04270 */
[----:B------:R-:W-:Y:S02]  /*4ac0*/  FMNMX.FTZ R2, R142, R2, !PT ;  /* 0x000000028e027209 */ /* 0x000fe40007810000 */
[----:B------:R-:W-:Y:S02]  /*4ad0*/  FMNMX.FTZ R5, R71, R5, !PT ;  /* 0x0000000547057209 */ /* 0x000fe40007810000 */
[----:B------:R-:W-:Y:S02]  /*4ae0*/  FSEL R68, R191, -INF , P0 ;  /* 0xff800000bf447808 */ /* 0x000fe40000000000 */
[----:B------:R-:W-:-:S02]  /*4af0*/  ISETP.GT.AND P0, PT, R0, 0x40, PT ;  /* 0x000000400000780c */ /* 0x000fc40003f04270 */
[----:B------:R-:W-:Y:S02]  /*4b00*/  FSEL R115, R221, -INF , P3 ;  /* 0xff800000dd737808 */ /* 0x000fe40001800000 */
[----:B------:R-:W-:Y:S02]  /*4b10*/  FMNMX.FTZ R2, R132, R2, !PT ;  /* 0x0000000284027209 */ /* 0x000fe40007810000 */
[----:B------:R-:W-:Y:S02]  /*4b20*/  FMNMX.FTZ R5, R69, R5, !PT ;  /* 0x0000000545057209 */ /* 0x000fe40007810000 */
[----:B------:R-:W-:Y:S02]  /*4b30*/  ISETP.GT.AND P3, PT, R0, 0x41, PT ;  /* 0x000000410000780c */ /* 0x000fe40003f64270 */
[----:B------:R-:W-:Y:S01]  /*4b40*/  FSEL R114, R216, -INF , P2 ;  /* 0xff800000d8727808 */ /* 0x000fe20001000000 */
[----:B------:R-:W-:Y:S01]  /*4b50*/  IMAD.MOV.U32 R216, RZ, RZ, R170 ;  /* 0x000000ffffd87224 */ /* 0x000fe200078e00aa */
[----:B------:R-:W-:-:S02]  /*4b60*/  FMNMX.FTZ R2, R115, R2, !PT ;  /* 0x0000000273027209 */ /* 0x000fc40007810000 */
[----:B------:R-:W-:Y:S01]  /*4b70*/  FSEL R155, R214, -INF , P0 ;  /* 0xff800000d69b7808 */ /* 0x000fe20000000000 */
[----:B------:R-:W-:Y:S01]  /*4b80*/  IMAD.MOV.U32 R214, RZ, RZ, R169 ;  /* 0x000000ffffd67224 */ /* 0x000fe200078e00a9 */
[----:B------:R-:W-:Y:S02]  /*4b90*/  FMNMX.FTZ R5, R68, R5, !PT ;  /* 0x0000000544057209 */ /* 0x000fe40007810000 */
[----:B------:R-:W-:Y:S02]  /*4ba0*/  FSEL R113, R217, -INF , P1 ;  /* 0xff800000d9717808 */ /* 0x000fe40000800000 */
[----:B------:R-:W-:Y:S02]  /*4bb0*/  FMNMX.FTZ R2, R114, R2, !PT ;  /* 0x0000000272027209 */ /* 0x000fe40007810000 */
[----:B------:R-:W-:Y:S01]  /*4bc0*/  FSEL R154, R215, -INF , P3 ;  /* 0xff800000d79a7808 */ /* 0x000fe20001800000 */
[----:B------:R-:W-:Y:S01]  /*4bd0*/  IMAD.MOV.U32 R215, RZ, RZ, R166 ;  /* 0x000000ffffd77224 */ /* 0x000fe200078e00a6 */
[----:B------:R-:W-:-:S02]  /*4be0*/  ISETP.GT.AND P1, PT, R0, 0x48, PT ;  /* 0x000000480000780c */ /* 0x000fc40003f24270 */
[----:B------:R-:W-:Y:S02]  /*4bf0*/  FMNMX.FTZ R5, R155, R5, !PT ;  /* 0x000000059b057209 */ /* 0x000fe40007810000 */
[----:B------:R-:W-:Y:S02]  /*4c00*/  FMNMX.FTZ R2, R113, R2, !PT ;  /* 0x0000000271027209 */ /* 0x000fe40007810000 */
[----:B------:R-:W-:Y:S02]  /*4c10*/  ISETP.GT.AND P0, PT, R0, 0x49, PT ;  /* 0x000000490000780c */ /* 0x000fe40003f04270 */
[----:B------:R-:W-:Y:S01]  /*4c20*/  FSEL R149, R210, -INF , P1 ;  /* 0xff800000d2957808 */ /* 0x000fe20000800000 */
[----:B------:R-:W1:Y:S01]  /*4c30*/  SHFL.BFLY PT, R6, R2, 0x2, 0x1f ;  /* 0x0c401f0002067f89 */ /* 0x000e6200000e0000 */
[----:B------:R-:W-:Y:S01]  /*4c40*/  FMNMX.FTZ R5, R154, R5, !PT ;  /* 0x000000059a057209 */ /* 0x000fe20007810000 */
[----:B------:R-:W-:Y:S01]  /*4c50*/  IMAD.MOV.U32 R210, RZ, RZ, R31 ;  /* 0x000000ffffd27224 */ /* 0x000fe200078e001f */
[----:B------:R-:W-:Y:S01]  /*4c60*/  FSEL R148, R211, -INF , P0 ;  /* 0xff800000d3947808 */ /* 0x000fe20000000000 */
[----:B------:R-:W-:Y:S01]  /*4c70*/  IMAD.MOV.U32 R211, RZ, RZ, R30 ;  /* 0x000000ffffd37224 */ /* 0x000fe200078e001e */
[----:B------:R-:W-:-:S02]  /*4c80*/  ISETP.GT.AND P1, PT, R0, 0x50, PT ;  /* 0x000000500000780c */ /* 0x000fc40003f24270 */
[----:B------:R-:W-:Y:S02]  /*4c90*/  FMNMX.FTZ R5, R149, R5, !PT ;  /* 0x0000000595057209 */ /* 0x000fe40007810000 */
[----:B------:R-:W-:Y:S02]  /*4ca0*/  ISETP.GT.AND P0, PT, R0, 0x51, PT ;  /* 0x000000510000780c */ /* 0x000fe40003f04270 */
[----:B------:R-:W-:Y:S02]  /*4cb0*/  FSEL R147, R158, -INF , P1 ;  /* 0xff8000009e937808 */ /* 0x000fe40000800000 */
[----:B------:R-:W-:Y:S02]  /*4cc0*/  FMNMX.FTZ R5, R148, R5, !PT ;  /* 0x0000000594057209 */ /* 0x000fe40007810000 */
[----:B------:R-:W-:Y:S02]  /*4cd0*/  FSEL R153, R159, -INF , P0 ;  /* 0xff8000009f997808 */ /* 0x000fe40000000000 */
        /* <DEDUP_REMOVED lines=11> */
[----:B------:R-:W-:Y:S02]  /*4d90*/  ISETP.GT.AND P1, PT, R0, 0x68, PT ;  /* 0x000000680000780c */ /* 0x000fe40003f24270 */
[----:B------:R-:W-:-:S02]  /*4da0*/  FSEL R146, R223, -INF , P0 ;  /* 0xff800000df927808 */ /* 0x000fc40000000000 */
[----:B------:R-:W-:Y:S02]  /*4db0*/  FMNMX.FTZ R5, R150, R5, !PT ;  /* 0x0000000596057209 */ /* 0x000fe40007810000 */
[----:B-1----:R-:W-:Y:S02]  /*4dc0*/  FMNMX.FTZ R2, R2, R6, !PT ;  /* 0x0000000602027209 */ /* 0x002fe40007810000 */
[----:B------:R-:W-:Y:S02]  /*4dd0*/  ISETP.GT.AND P0, PT, R0, 0x69, PT ;  /* 0x000000690000780c */ /* 0x000fe40003f04270 */
[----:B------:R-:W-:Y:S01]  /*4de0*/  FSEL R145, R218, -INF , P1 ;  /* 0xff800000da917808 */ /* 0x000fe20000800000 */
[----:B------:R-:W1:Y:S01]  /*4df0*/  SHFL.BFLY PT, R6, R2, 0x1, 0x1f ;  /* 0x0c201f0002067f89 */ /* 0x000e6200000e0000 */
[----:B------:R-:W-:Y:S02]  /*4e00*/  FMNMX.FTZ R0, R146, R5, !PT ;  /* 0x0000000592007209 */ /* 0x000fe40007810000 */
[----:B------:R-:W-:-:S02]  /*4e10*/  FSEL R144, R219, -INF , P0 ;  /* 0xff800000db907808 */ /* 0x000fc40000000000 */
        /* <DEDUP_REMOVED lines=9> */
[----:B------:R-:W1:Y:S02]  /*4eb0*/  SHFL.BFLY PT, R6, R0, 0x1, 0x1f ;  /* 0x0c201f0000067f89 */ /* 0x000e6400000e0000 */
[----:B------:R2:W-:Y:S02]  /*4ec0*/  MUFU.EX2 R157, R5 ;  /* 0x00000005009d7308 */ /* 0x0005e40000000800 */
[----:B--2---:R-:W-:-:S06]  /*4ed0*/  FFMA.FTZ R5, R8, c[0x0][0x2d0], -R2 ;  /* 0x0000b40008057a23 */ /* 0x004fcc0000010802 */
[----:B------:R2:W3:Y:S01]  /*4ee0*/  MUFU.EX2 R156, R5 ;  /* 0x00000005009c7308 */ /* 0x0004e20000000800 */
[----:B-1----:R-:W-:-:S04]  /*4ef0*/  FMNMX.FTZ R136, R0, R6, !PT ;  /* 0x0000000600887209 */ /* 0x002fc80007810000 */
        /* <DEDUP_REMOVED lines=9> */
[----:B-1----:R-:W-:Y:S01]  /*4f90*/  FFMA.FTZ R5, R12, c[0x0][0x2d0], -R2 ;  /* 0x0000b4000c057a23 */ /* 0x002fe20000010802 */
[----:B---3--:R-:W-:-:S05]  /*4fa0*/  F2FP.BF16.PACK_AB R12, R156, R157 ;  /* 0x0000009d9c0c723e */ /* 0x008fca00000010ff */
        /* <DEDUP_REMOVED lines=23> */
[----:B------:R1:W2:Y:S02]  /*5120*/  MUFU.EX2 R225, R5 ;  /* 0x0000000500e17308 */ /* 0x0002a40000000800 */
[----:B-1----:R-:W-:Y:S01]  /*5130*/  FFMA.FTZ R5, R21, c[0x0][0x2d0], -R0 ;  /* 0x0000b40015057a23 */ /* 0x002fe20000010800 */
[----:B--2---:R-:W-:-:S05]  /*5140*/  F2FP.BF16.PACK_AB R9, R225, R217 ;  /* 0x000000d9e109723e */ /* 0x004fca00000010ff */
[----:B------:R1:W-:Y:S02]  /*5150*/  MUFU.EX2 R226, R5 ;  /* 0x0000000500e27308 */ /* 0x0003e40000000800 */
[----:B-1----:R-:W-:Y:S02]  /*5160*/  FFMA.FTZ R5, R22, c[0x0][0x2d0], -R0 ;  /* 0x0000b40016057a23 */ /* 0x002fe40000010800 */
[----:B------:R-:W-:Y:S04]  /*5170*/  HMMA.16816.F32.BF16 R20, R12, R52, RZ ;  /* 0x000000340c14723c */ /* 0x000fe800000418ff */
[----:B------:R1:W2:Y:S02]  /*5180*/  MUFU.EX2 R199, R5 ;  /* 0x0000000500c77308 */ /* 0x0002a40000000800 */
[----:B-1----:R-:W-:Y:S01]  /*5190*/  FFMA.FTZ R5, R40, c[0x0][0x2d0], -R2 ;  /* 0x0000b40028057a23 */ /* 0x002fe20000010802 */
[----:B--2---:R-:W-:-:S05]  /*51a0*/  F2FP.BF16.PACK_AB R11, R199, R226 ;  /* 0x000000e2c70b723e */ /* 0x004fca00000010ff */
[----:B------:R1:W-:Y:S02]  /*51b0*/  MUFU.EX2 R223, R5 ;  /* 0x0000000500df7308 */ /* 0x0003e40000000800 */
[----:B------:R-:W-:Y:S07]  /*51c0*/  HMMA.16816.F32.BF16 R88, R8, R76, R16 ;  /* 0x0000004c0858723c */ /* 0x000fee0000041810 */
[----:B------:R-:W-:Y:S01]  /*51d0*/  IMAD.MOV.U32 R77, RZ, RZ, R28 ;  /* 0x000000ffff4d7224 */ /* 0x000fe200078e001c */
[----:B------:R-:W-:Y:S01]  /*51e0*/  HMMA.16816.F32.BF16 R16, R12, R80, RZ ;  /* 0x000000500c10723c */ /* 0x000fe200000418ff */
[----:B-1----:R-:W-:-:S04]  /*51f0*/  FFMA.FTZ R5, R41, c[0x0][0x2d0], -R2 ;  /* 0x0000b40029057a23 */ /* 0x002fc80000010802 */
[----:B------:R1:W2:Y:S03]  /*5200*/  MUFU.EX2 R224, R5 ;  /* 0x0000000500e07308 */ /* 0x0002a60000000800 */
[----:B------:R-:W-:Y:S08]  /*5210*/  HMMA.16816.F32.BF16 R28, R12, R50, RZ ;  /* 0x000000320c1c723c */ /* 0x000ff000000418ff */
[----:B------:R-:W-:Y:S01]  /*5220*/  HMMA.16816.F32.BF16 R44, R8, R56, R24 ;  /* 0x00000038082c723c */ /* 0x000fe20000041818 */
[----:B-1----:R-:W-:-:S07]  /*5230*/  FFMA.FTZ R5, R43, c[0x0][0x2d0], -R2 ;  /* 0x0000b4002b057a23 */ /* 0x002fce0000010802 */
[C---:B------:R-:W-:Y:S01]  /*5240*/  HMMA.16816.F32.BF16 R92, R8.reuse, R84, R16 ;  /* 0x00000054085c723c */ /* 0x040fe20000041810 */
[----:B------:R-:W1:Y:S01]  /*5250*/  LDSM.16.MT88.4 R16, [R229+0x1000] ;  /* 0x00100000e510783b */ /* 0x000e620000004200 */
[----:B------:R3:W-:Y:S06]  /*5260*/  MUFU.EX2 R195, R5 ;  /* 0x0000000500c37308 */ /* 0x0007ec0000000800 */
[----:B------:R-:W-:Y:S08]  /*5270*/  HMMA.16816.F32.BF16 R64, R8, R72, R20 ;  /* 0x000000480840723c */ /* 0x000ff00000041814 */
[----:B------:R-:W-:Y:S01]  /*5280*/  HMMA.16816.F32.BF16 R24, R12, R54, RZ ;  /* 0x000000360c18723c */ /* 0x000fe200000418ff */
[----:B---3--:R-:W-:-:S04]  /*5290*/  FFMA.FTZ R5, R42, c[0x0][0x2d0], -R2 ;  /* 0x0000b4002a057a23 */ /* 0x008fc80000010802 */
[----:B------:R3:W4:Y:S03]  /*52a0*/  MUFU.EX2 R194, R5 ;  /* 0x0000000500c27308 */ /* 0x0007260000000800 */
[C---:B------:R-:W-:Y:S08]  /*52b0*/  HMMA.16816.F32.BF16 R20, R12.reuse, R62, RZ ;  /* 0x0000003e0c14723c */ /* 0x040ff000000418ff */
[----:B------:R-:W-:Y:S01]  /*52c0*/  HMMA.16816.F32.BF16 R12, R12, R82, RZ ;  /* 0x000000520c0c723c */ /* 0x000fe200000418ff */
[----:B---3--:R-:W-:-:S07]  /*52d0*/  FFMA.FTZ R5, R39, c[0x0][0x2d0], -R0 ;  /* 0x0000b40027057a23 */ /* 0x008fce0000010800 */
[C---:B------:R-:W-:Y:S01]  /*52e0*/  HMMA.16816.F32.BF16 R32, R8.reuse, R58, R28 ;  /* 0x0000003a0820723c */ /* 0x040fe2000004181c */
[----:B------:R3:W-:Y:S07]  /*52f0*/  MUFU.EX2 R222, R5 ;  /* 0x0000000500de7308 */ /* 0x0007ee0000000800 */
[C---:B------:R-:W-:Y:S01]  /*5300*/  HMMA.16816.F32.BF16 R60, R8.reuse, R74, R24 ;  /* 0x0000004a083c723c */ /* 0x040fe20000041818 */
[----:B------:R-:W1:Y:S07]  /*5310*/  LDSM.16.MT88.4 R24, [R233+0x1000] ;  /* 0x00100000e918783b */ /* 0x000e6e0000004200 */
[----:B------:R-:W-:Y:S01]  /*5320*/  HMMA.16816.F32.BF16 R56, R8, R78, R20 ;  /* 0x0000004e0838723c */ /* 0x000fe20000041814 */
[----:B------:R-:W1:Y:S01]  /*5330*/  LDSM.16.MT88.4 R20, [R230+0x1000] ;  /* 0x00100000e614783b */ /* 0x000e620000004200 */
[----:B---3--:R-:W-:-:S04]  /*5340*/  FFMA.FTZ R5, R38, c[0x0][0x2d0], -R0 ;  /* 0x0000b40026057a23 */ /* 0x008fc80000010800 */
[----:B------:R3:W3:Y:S02]  /*5350*/  MUFU.EX2 R191, R5 ;  /* 0x0000000500bf7308 */ /* 0x0006e40000000800 */
[----:B------:R-:W-:Y:S07]  /*5360*/  HMMA.16816.F32.BF16 R28, R8, R86, R12 ;  /* 0x00000056081c723c */ /* 0x000fee000004180c */
[----:B--2---:R-:W-:Y:S02]  /*5370*/  F2FP.BF16.PACK_AB R12, R224, R223 ;  /* 0x000000dfe00c723e */ /* 0x004fe400000010ff */
[----:B----4-:R-:W-:Y:S01]  /*5380*/  F2FP.BF16.PACK_AB R14, R194, R195 ;  /* 0x000000c3c20e723e */ /* 0x010fe200000010ff */
[----:B---3--:R-:W-:Y:S01]  /*5390*/  FFMA.FTZ R5, R37, c[0x0][0x2d0], -R0 ;  /* 0x0000b40025057a23 */ /* 0x008fe20000010800 */
[----:B------:R-:W-:-:S03]  /*53a0*/  F2FP.BF16.PACK_AB R13, R191, R222 ;  /* 0x000000debf0d723e */ /* 0x000fc600000010ff */
[----:B------:R2:W-:Y:S02]  /*53b0*/  MUFU.EX2 R6, R5 ;  /* 0x0000000500067308 */ /* 0x0005e40000000800 */
[----:B--2---:R-:W-:-:S06]  /*53c0*/  FFMA.FTZ R5, R36, c[0x0][0x2d0], -R0 ;  /* 0x0000b40024057a23 */ /* 0x004fcc0000010800 */
[----:B------:R2:W3:Y:S02]  /*53d0*/  MUFU.EX2 R201, R5 ;  /* 0x0000000500c97308 */ /* 0x0004e40000000800 */
[----:B--2---:R-:W-:Y:S01]  /*53e0*/  FFMA.FTZ R5, R99, c[0x0][0x2d0], -R4 ;  /* 0x0000b40063057a23 */ /* 0x004fe20000010804 */
[----:B---3--:R-:W-:-:S05]  /*53f0*/  F2FP.BF16.PACK_AB R15, R201, R6 ;  /* 0x00000006c90f723e */ /* 0x008fca00000010ff */
[----:B------:R2:W-:Y:S02]  /*5400*/  MUFU.EX2 R221, R5 ;  /* 0x0000000500dd7308 */ /* 0x0005e40000000800 */
[C---:B-1----:R-:W-:Y:S08]  /*5410*/  HMMA.16816.F32.BF16 R44, R12.reuse, R16, R44 ;  /* 0x000000100c2c723c */ /* 0x042ff0000004182c */
[----:B------:R-:W-:Y:S01]  /*5420*/  HMMA.16816.F32.BF16 R40, R12, R18, R32 ;  /* 0x000000120c28723c */ /* 0x000fe20000041820 */
[----:B--2---:R-:W-:-:S04]  /*5430*/  FFMA.FTZ R5, R98, c[0x0][0x2d0], -R4 ;  /* 0x0000b40062057a23 */ /* 0x004fc80000010804 */
[----:B------:R1:W2:Y:S03]  /*5440*/  MUFU.EX2 R7, R5 ;  /* 0x0000000500077308 */ /* 0x0002a60000000800 */
[C---:B------:R-:W-:Y:S08]  /*5450*/  HMMA.16816.F32.BF16 R36, R12.reuse, R24, R64 ;  /* 0x000000180c24723c */ /* 0x040ff00000041840 */
        /* <DEDUP_REMOVED lines=25> */
[----:B------:R-:W-:-:S02]  /*55f0*/  IMAD.MOV.U32 R173, RZ, RZ, R215 ;  /* 0x000000ffffad7224 */ /* 0x000fc400078e00d7 */
[----:B------:R-:W-:Y:S02]  /*5600*/  IMAD.MOV.U32 R174, RZ, RZ, R210 ;  /* 0x000000ffffae7224 */ /* 0x000fe400078e00d2 */
[----:B------:R-:W-:Y:S02]  /*5610*/  IMAD.MOV.U32 R175, RZ, RZ, R211 ;  /* 0x000000ffffaf7224 */ /* 0x000fe400078e00d3 */
[----:B------:R-:W-:Y:S01]  /*5620*/  IMAD.MOV.U32 R184, RZ, RZ, R216 ;  /* 0x000000ffffb87224 */ /* 0x000fe200078e00d8 */
[----:B------:R-:W-:Y:S01]  /*5630*/  HMMA.16816.F32.BF16 R72, R8, R26, R176 ;  /* 0x0000001a0848723c */ /* 0x000fe200000418b0 */
[----:B------:R-:W-:Y:S02]  /*5640*/  IMAD.MOV.U32 R186, RZ, RZ, R198 ;  /* 0x000000ffffba7224 */ /* 0x000fe400078e00c6 */
[----:B------:R-:W-:Y:S02]  /*5650*/  IMAD.MOV.U32 R198, RZ, RZ, R208 ;  /* 0x000000ffffc67224 */ /* 0x000fe400078e00d0 */
[----:B------:R-:W-:-:S02]  /*5660*/  IMAD.MOV.U32 R185, RZ, RZ, R190 ;  /* 0x000000ffffb97224 */ /* 0x000fc400078e00be */
[----:B------:R-:W-:Y:S01]  /*5670*/  IMAD.MOV.U32 R177, RZ, RZ, R212 ;  /* 0x000000ffffb17224 */ /* 0x000fe200078e00d4 */
[----:B------:R-:W-:Y:S01]  /*5680*/  HMMA.16816.F32.BF16 R32, R8, R24, R128 ;  /* 0x000000180820723c */ /* 0x000fe20000041880 */
[----:B------:R-:W-:Y:S01]  /*5690*/  IMAD.MOV.U32 R179, RZ, RZ, R206 ;  /* 0x000000ffffb37224 */ /* 0x000fe200078e00ce */
[----:B------:R-:W-:Y:S01]  /*56a0*/  LDSM.16.MT88.4 R24, [R233+0x1800] ;  /* 0x00180000e918783b */ /* 0x000fe20000004200 */
[----:B------:R-:W-:Y:S02]  /*56b0*/  IMAD.MOV.U32 R178, RZ, RZ, R207 ;  /* 0x000000ffffb27224 */ /* 0x000fe400078e00cf */
[----:B------:R-:W-:Y:S02]  /*56c0*/  IMAD.MOV.U32 R187, RZ, RZ, R101 ;  /* 0x000000ffffbb7224 */ /* 0x000fe400078e0065 */
[----:B------:R-:W-:Y:S01]  /*56d0*/  IMAD.MOV.U32 R190, RZ, RZ, R100 ;  /* 0x000000ffffbe7224 */ /* 0x000fe200078e0064 */
[----:B-1----:R-:W-:Y:S01]  /*56e0*/  HMMA.16816.F32.BF16 R64, R12, R16, R92 ;  /* 0x000000100c40723c */ /* 0x002fe2000004185c */
[----:B------:R-:W-:-:S06]  /*56f0*/  IMAD.MOV.U32 R176, RZ, RZ, R77 ;  /* 0x000000ffffb07224 */ /* 0x000fcc00078e004d */
[----:B------:R-:W-:Y:S01]  /*5700*/  IMAD.MOV.U32 R94, RZ, RZ, R213 ;  /* 0x000000ffff5e7224 */ /* 0x000fe200078e00d5 */
[C---:B------:R-:W-:Y:S01]  /*5710*/  HMMA.16816.F32.BF16 R104, R8.reuse, R16, R180 ;  /* 0x000000100868723c */ /* 0x040fe200000418b4 */
[----:B------:R1:W-:Y:S01]  /*5720*/  MUFU.EX2 R213, R5 ;  /* 0x0000000500d57308 */ /* 0x0003e20000000800 */
[----:B------:R-:W-:Y:S02]  /*5730*/  IMAD.MOV.U32 R95, RZ, RZ, R203 ;  /* 0x000000ffff5f7224 */ /* 0x000fe400078e00cb */
[----:B------:R-:W-:Y:S02]  /*5740*/  IMAD.MOV.U32 R93, RZ, RZ, R204 ;  /* 0x000000ffff5d7224 */ /* 0x000fe400078e00cc */
[----:B------:R-:W-:Y:S02]  /*5750*/  IMAD.MOV.U32 R92, RZ, RZ, R172 ;  /* 0x000000ffff5c7224 */ /* 0x000fe400078e00ac */
[----:B------:R-:W-:Y:S01]  /*5760*/  IMAD.MOV.U32 R183, RZ, RZ, R209 ;  /* 0x000000ffffb77224 */ /* 0x000fe200078e00d1 */
[----:B------:R-:W-:Y:S01]  /*5770*/  HMMA.16816.F32.BF16 R100, R8, R18, R124 ;  /* 0x000000120864723c */ /* 0x000fe2000004187c */
[----:B------:R-:W-:-:S02]  /*5780*/  IMAD.MOV.U32 R180, RZ, RZ, R205 ;  /* 0x000000ffffb47224 */ /* 0x000fc400078e00cd */
[----:B------:R-:W-:Y:S02]  /*5790*/  IMAD.MOV.U32 R181, RZ, RZ, R201 ;  /* 0x000000ffffb57224 */ /* 0x000fe400078e00c9 */
[----:B------:R-:W-:Y:S02]  /*57a0*/  IMAD.MOV.U32 R182, RZ, RZ, R202 ;  /* 0x000000ffffb67224 */ /* 0x000fe400078e00ca */
[----:B------:R-:W-:Y:S01]  /*57b0*/  IMAD.MOV.U32 R172, RZ, RZ, R176 ;  /* 0x000000ffffac7224 */ /* 0x000fe200078e00b0 */
[----:B------:R-:W-:Y:S01]  /*57c0*/  HMMA.16816.F32.BF16 R28, R12, R18, R28 ;  /* 0x000000120c1c723c */ /* 0x000fe2000004181c */
[----:B-1----:R-:W-:Y:S01]  /*57d0*/  FFMA.FTZ R5, R112, c[0x0][0x2d0], -R2 ;  /* 0x0000b40070057a23 */ /* 0x002fe20000010802 */
[----:B------:R-:W1:Y:S01]  /*57e0*/  LDSM.16.MT88.4 R16, [R229+0x1800] ;  /* 0x00180000e510783b */ /* 0x000e620000004200 */
[----:B------:R-:W-:Y:S02]  /*57f0*/  IMAD.MOV.U32 R112, RZ, RZ, R95 ;  /* 0x000000ffff707224 */ /* 0x000fe400078e005f */
[----:B------:R2:W3:Y:S01]  /*5800*/  MUFU.EX2 R214, R5 ;  /* 0x0000000500d67308 */ /* 0x0004e20000000800 */
[----:B------:R-:W-:-:S02]  /*5810*/  IMAD.MOV.U32 R95, RZ, RZ, R175 ;  /* 0x000000ffff5f7224 */ /* 0x000fc400078e00af */
[----:B------:R-:W-:Y:S01]  /*5820*/  HMMA.16816.F32.BF16 R76, R12, R22, R56 ;  /* 0x000000160c4c723c */ /* 0x000fe20000041838 */
[----:B------:R-:W4:Y:S01]  /*5830*/  LDSM.16.MT88.4 R20, [R230+0x1800] ;  /* 0x00180000e614783b */ /* 0x000f220000004200 */
[----:B------:R-:W-:Y:S02]  /*5840*/  IMAD.MOV.U32 R175, RZ, RZ, R195 ;  /* 0x000000ffffaf7224 */ /* 0x000fe400078e00c3 */
[----:B------:R-:W-:Y:S02]  /*5850*/  IMAD.MOV.U32 R176, RZ, RZ, R200 ;  /* 0x000000ffffb07224 */ /* 0x000fe400078e00c8 */
[----:B--2---:R-:W-:Y:S01]  /*5860*/  FFMA.FTZ R5, R111, c[0x0][0x2d0], -R2 ;  /* 0x0000b4006f057a23 */ /* 0x004fe20000010802 */
        /* <DEDUP_REMOVED lines=9> */
[----:B------:R2:W3:Y:S01]  /*5900*/  MUFU.EX2 R210, R5 ;  /* 0x0000000500d27308 */ /* 0x0004e20000000800 */
[----:B------:R-:W-:Y:S02]  /*5910*/  IMAD.MOV.U32 R94, RZ, RZ, R174 ;  /* 0x000000ffff5e7224 */ /* 0x000fe400078e00ae */
[----:B------:R-:W-:Y:S02]  /*5920*/  IMAD.MOV.U32 R174, RZ, RZ, R197 ;  /* 0x000000ffffae7224 */ /* 0x000fe400078e00c5 */
[----:B--2---:R-:W-:Y:S01]  /*5930*/  FFMA.FTZ R5, R69, c[0x0][0x2d0], -R0 ;  /* 0x0000b40045057a23 */ /* 0x004fe20000010800 */
[----:B---3--:R-:W-:Y:S01]  /*5940*/  F2FP.BF16.PACK_AB R13, R210, R209 ;  /* 0x000000d1d20d723e */ /* 0x008fe200000010ff */
[----:B------:R-:W-:Y:S02]  /*5950*/  IMAD.MOV.U32 R69, RZ, RZ, R112 ;  /* 0x000000ffff457224 */ /* 0x000fe400078e0070 */
        /* <DEDUP_REMOVED lines=13> */
[----:B--2---:R-:W-:-:S06]  /*5a30*/  F2FP.BF16.PACK_AB R8, R206, R205 ;  /* 0x000000cdce08723e */ /* 0x004fcc00000010ff */
[----:B----4-:R-:W-:Y:S01]  /*5a40*/  HMMA.16816.F32.BF16 R108, R12, R20, R88 ;  /* 0x000000140c6c723c */ /* 0x010fe20000041858 */
        /* <DEDUP_REMOVED lines=14> */
[----:B------:R-:W1:Y:S02]  /*5b30*/  MUFU.EX2 R204, R5 ;  /* 0x0000000500cc7308 */ /* 0x000e640000000800 */
[----:B-1----:R-:W-:Y:S01]  /*5b40*/  F2FP.BF16.PACK_AB R11, R204, R203 ;  /* 0x000000cbcc0b723e */ /* 0x002fe200000010ff */
[----:B------:R-:W-:Y:S02]  /*5b50*/  FFMA.FTZ R5, R93, c[0x0][0x2d0], -R4 ;  /* 0x0000b4005d057a23 */ /* 0x000fe40000010804 */
[----:B------:R-:W-:-:S03]  /*5b60*/  IMAD.MOV.U32 R93, RZ, RZ, R173 ;  /* 0x000000ffff5d7224 */ /* 0x000fc600078e00ad */
[----:B------:R1:W-:Y:S01]  /*5b70*/  MUFU.EX2 R195, R5 ;  /* 0x0000000500c37308 */ /* 0x0003e20000000800 */
[----:B------:R-:W-:Y:S01]  /*5b80*/  IMAD.MOV.U32 R173, RZ, RZ, R199 ;  /* 0x000000ffffad7224 */ /* 0x000fe200078e00c7 */
[C---:B------:R-:W-:Y:S01]  /*5b90*/  HMMA.16816.F32.BF16 R60, R8.reuse, R16, R48 ;  /* 0x00000010083c723c */ /* 0x040fe20000041830 */
[----:B------:R-:W-:Y:S02]  /*5ba0*/  IMAD.MOV.U32 R112, RZ, RZ, R93 ;  /* 0x000000ffff707224 */ /* 0x000fe400078e005d */
[----:B------:R-:W-:Y:S02]  /*5bb0*/  IMAD.MOV.U32 R93, RZ, RZ, R95 ;  /* 0x000000ffff5d7224 */ /* 0x000fe400078e005f */
[----:B------:R-:W-:Y:S02]  /*5bc0*/  IMAD.MOV.U32 R95, RZ, RZ, R173 ;  /* 0x000000ffff5f7224 */ /* 0x000fe400078e00ad */
[----:B------:R-:W-:Y:S01]  /*5bd0*/  IMAD.MOV.U32 R173, RZ, RZ, R174 ;  /* 0x000000ffffad7224 */ /* 0x000fe200078e00ae */
[----:B------:R-:W-:Y:S01]  /*5be0*/  HMMA.16816.F32.BF16 R56, R8, R18, R52 ;  /* 0x000000120838723c */ /* 0x000fe20000041834 */
[----:B------:R-:W2:Y:S01]  /*5bf0*/  LDSM.16.MT88.4 R16, [R232+0x1800] ;  /* 0x00180000e810783b */ /* 0x000ea20000004200 */
[----:B------:R-:W-:-:S02]  /*5c00*/  IMAD.MOV.U32 R174, RZ, RZ, R176 ;  /* 0x000000ffffae7224 */ /* 0x000fc400078e00b0 */
[----:B------:R-:W-:Y:S02]  /*5c10*/  IMAD.MOV.U32 R176, RZ, RZ, R177 ;  /* 0x000000ffffb07224 */ /* 0x000fe400078e00b1 */
[----:B-1----:R-:W-:Y:S02]  /*5c20*/  FFMA.FTZ R5, R252, c[0x0][0x2d0], -R4 ;  /* 0x0000b400fc057a23 */ /* 0x002fe40000010804 */
[C---:B------:R-:W-:Y:S01]  /*5c30*/  HMMA.16816.F32.BF16 R48, R8.reuse, R24, R32 ;  /* 0x000000180830723c */ /* 0x040fe20000041820 */
[----:B------:R-:W-:Y:S01]  /*5c40*/  IMAD.MOV.U32 R177, RZ, RZ, R178 ;  /* 0x000000ffffb17224 */ /* 0x000fe200078e00b2 */
[----:B------:R1:W3:Y:S01]  /*5c50*/  MUFU.EX2 R197, R5 ;  /* 0x0000000500c57308 */ /* 0x0002e20000000800 */
[----:B------:R-:W-:Y:S02]  /*5c60*/  IMAD.MOV.U32 R178, RZ, RZ, R180 ;  /* 0x000000ffffb27224 */ /* 0x000fe400078e00b4 */
[----:B------:R-:W-:Y:S02]  /*5c70*/  IMAD.MOV.U32 R180, RZ, RZ, R194 ;  /* 0x000000ffffb47224 */ /* 0x000fe400078e00c2 */
[--C-:B------:R-:W-:Y:S01]  /*5c80*/  FFMA.FTZ R7, R134, c[0x0][0x2d0], -R2.reuse ;  /* 0x0000b40086077a23 */ /* 0x100fe20000010802 */
[----:B------:R-:W-:Y:S01]  /*5c90*/  HMMA.16816.F32.BF16 R44, R8, R26, R72 ;  /* 0x0000001a082c723c */ /* 0x000fe20000041848 */
[----:B------:R-:W4:Y:S01]  /*5ca0*/  LDSM.16.MT88.4 R24, [R229+0x2000] ;  /* 0x00200000e518783b */ /* 0x000f220000004200 */
[----:B------:R-:W-:-:S02]  /*5cb0*/  FFMA.FTZ R160, R132, c[0x0][0x2d0], -R2 ;  /* 0x0000b40084a07a23 */ /* 0x000fc40000010802 */
[--C-:B------:R-:W-:Y:S02]  /*5cc0*/  FFMA.FTZ R161, R115, c[0x0][0x2d0], -R2.reuse ;  /* 0x0000b40073a17a23 */ /* 0x100fe40000010802 */
[----:B------:R-:W-:Y:S02]  /*5cd0*/  FFMA.FTZ R162, R114, c[0x0][0x2d0], -R2 ;  /* 0x0000b40072a27a23 */ /* 0x000fe40000010802 */
[C---:B------:R-:W-:Y:S01]  /*5ce0*/  HMMA.16816.F32.BF16 R36, R8.reuse, R22, R84 ;  /* 0x000000160824723c */ /* 0x040fe20000041854 */
[----:B------:R-:W-:Y:S02]  /*5cf0*/  IMAD.MOV.U32 R252, RZ, RZ, R178 ;  /* 0x000000fffffc7224 */ /* 0x000fe400078e00b2 */
[----:B-1----:R-:W-:Y:S02]  /*5d00*/  FFMA.FTZ R5, R247, c[0x0][0x2d0], -R4 ;  /* 0x0000b400f7057a23 */ /* 0x002fe40000010804 */
[----:B------:R-:W-:Y:S02]  /*5d10*/  FFMA.FTZ R164, R113, c[0x0][0x2d0], -R2 ;  /* 0x0000b40071a47a23 */ /* 0x000fe40000010802 */
[----:B------:R1:W-:Y:S01]  /*5d20*/  MUFU.EX2 R199, R5 ;  /* 0x0000000500c77308 */ /* 0x0003e20000000800 */
[----:B------:R-:W-:Y:S01]  /*5d30*/  HMMA.16816.F32.BF16 R40, R8, R20, R80 ;  /* 0x000000140828723c */ /* 0x000fe20000041850 */
[----:B------:R-:W-:-:S02]  /*5d40*/  IMAD.MOV.U32 R68, RZ, RZ, R188 ;  /* 0x000000ffff447224 */ /* 0x000fc400078e00bc */
[----:B------:R-:W-:-:S05]  /*5d50*/  IMAD.MOV.U32 R163, RZ, RZ, R95 ;  /* 0x000000ffffa37224 */ /* 0x000fca00078e005f */
[----:B--2---:R-:W-:Y:S01]  /*5d60*/  HMMA.16816.F32.BF16 R52, R8, R16, R104 ;  /* 0x000000100834723c */ /* 0x004fe20000041868 */
[----:B-1----:R-:W-:-:S07]  /*5d70*/  FFMA.FTZ R5, R227, c[0x0][0x2d0], -R4 ;  /* 0x0000b400e3057a23 */ /* 0x002fce0000010804 */
[----:B------:R-:W-:Y:S01]  /*5d80*/  HMMA.16816.F32.BF16 R32, R8, R18, R100 ;  /* 0x000000120820723c */ /* 0x000fe20000041864 */
[----:B------:R-:W-:Y:S01]  /*5d90*/  IMAD.MOV.U32 R227, RZ, RZ, R198 ;  /* 0x000000ffffe37224 */ /* 0x000fe200078e00c6 */
[----:B------:R1:W2:Y:S06]  /*5da0*/  MUFU.EX2 R200, R5 ;  /* 0x0000000500c87308 */ /* 0x0002ac0000000800 */
[C---:B------:R-:W-:Y:S01]  /*5db0*/  HMMA.16816.F32.BF16 R104, R12.reuse, R22, R76 ;  /* 0x000000160c68723c */ /* 0x040fe2000004184c */
[----:B------:R-:W2:Y:S07]  /*5dc0*/  LDSM.16.MT88.4 R20, [R233+0x2000] ;  /* 0x00200000e914783b */ /* 0x000eae0000004200 */
[----:B------:R-:W-:Y:S01]  /*5dd0*/  HMMA.16816.F32.BF16 R96, R12, R16, R64 ;  /* 0x000000100c60723c */ /* 0x000fe20000041840 */
[----:B-1----:R-:W-:-:S04]  /*5de0*/  FFMA.FTZ R5, R193, c[0x0][0x2d0], -R3 ;  /* 0x0000b400c1057a23 */ /* 0x002fc80000010803 */
[----:B------:R1:W-:Y:S03]  /*5df0*/  MUFU.EX2 R193, R5 ;  /* 0x0000000500c17308 */ /* 0x0003e60000000800 */
[----:B------:R-:W-:Y:S01]  /*5e00*/  HMMA.16816.F32.BF16 R84, R12, R18, R28 ;  /* 0x000000120c54723c */ /* 0x000fe2000004181c */
[----:B------:R-:W4:Y:S04]  /*5e10*/  LDSM.16.MT88.4 R16, [R230+0x2000] ;  /* 0x00200000e610783b */ /* 0x000f280000004200 */
[----:B------:R-:W4:Y:S01]  /*5e20*/  LDSM.16.MT88.4 R12, [R232+0x2000] ;  /* 0x00200000e80c783b */ /* 0x000f220000004200 */
[----:B-1----:R-:W-:Y:S02]  /*5e30*/  FFMA.FTZ R5, R71, c[0x0][0x2d0], -R3 ;  /* 0x0000b40047057a23 */ /* 0x002fe40000010803 */
[----:B------:R-:W-:-:S02]  /*5e40*/  IMAD.MOV.U32 R71, RZ, RZ, R92 ;  /* 0x000000ffff477224 */ /* 0x000fc400078e005c */
[----:B------:R-:W-:Y:S01]  /*5e50*/  IMAD.MOV.U32 R92, RZ, RZ, R94 ;  /* 0x000000ffff5c7224 */ /* 0x000fe200078e005e */
[----:B------:R1:W1:Y:S01]  /*5e60*/  MUFU.EX2 R194, R5 ;  /* 0x0000000500c27308 */ /* 0x0002620000000800 */
[----:B------:R-:W-:Y:S02]  /*5e70*/  IMAD.MOV.U32 R94, RZ, RZ, R172 ;  /* 0x000000ffff5e7224 */ /* 0x000fe400078e00ac */
[----:B------:R-:W-:Y:S02]  /*5e80*/  IMAD.MOV.U32 R172, RZ, RZ, R179 ;  /* 0x000000ffffac7224 */ /* 0x000fe400078e00b3 */
[----:B------:R-:W-:Y:S02]  /*5e90*/  IMAD.MOV.U32 R179, RZ, RZ, R181 ;  /* 0x000000ffffb37224 */ /* 0x000fe400078e00b5 */
[----:B------:R-:W-:Y:S01]  /*5ea0*/  IMAD.MOV.U32 R181, RZ, RZ, R196 ;  /* 0x000000ffffb57224 */ /* 0x000fe200078e00c4 */
[----:B---3--:R-:W-:Y:S01]  /*5eb0*/  F2FP.BF16.PACK_AB R8, R197, R195 ;  /* 0x000000c3c508723e */ /* 0x008fe200000010ff */
[----:B------:R-:W-:Y:S01]  /*5ec0*/  IMAD.MOV.U32 R168, RZ, RZ, R71 ;  /* 0x000000ffffa87224 */ /* 0x000fe200078e0047 */
[----:B--2---:R-:W-:Y:S01]  /*5ed0*/  F2FP.BF16.PACK_AB R10, R200, R199 ;  /* 0x000000c7c80a723e */ /* 0x004fe200000010ff */
[----:B------:R-:W-:-:S02]  /*5ee0*/  IMAD.MOV.U32 R134, RZ, RZ, R189 ;  /* 0x000000ffff867224 */ /* 0x000fc400078e00bd */
[----:B------:R-:W-:Y:S02]  /*5ef0*/  IMAD.MOV.U32 R71, RZ, RZ, R183 ;  /* 0x000000ffff477224 */ /* 0x000fe400078e00b7 */
[----:B------:R-:W-:Y:S02]  /*5f00*/  IMAD.MOV.U32 R29, RZ, RZ, R92 ;  /* 0x000000ffff1d7224 */ /* 0x000fe400078e005c */
[----:B-1----:R-:W-:Y:S01]  /*5f10*/  FFMA.FTZ R5, R250, c[0x0][0x2d0], -R3 ;  /* 0x0000b400fa057a23 */ /* 0x002fe20000010803 */
[----:B------:R-:W-:Y:S01]  /*5f20*/  F2FP.BF16.PACK_AB R9, R194, R193 ;  /* 0x000000c1c209723e */ /* 0x000fe200000010ff */
[----:B------:R-:W-:Y:S02]  /*5f30*/  IMAD.MOV.U32 R250, RZ, RZ, R245 ;  /* 0x000000fffffa7224 */ /* 0x000fe400078e00f5 */
[----:B------:R1:W-:Y:S01]  /*5f40*/  MUFU.EX2 R196, R5 ;  /* 0x0000000500c47308 */ /* 0x0003e20000000800 */
[----:B------:R-:W-:Y:S01]  /*5f50*/  IMAD.MOV.U32 R183, RZ, RZ, R6 ;  /* 0x000000ffffb77224 */ /* 0x000fe200078e0006 */
[----:B------:R2:W5:Y:S01]  /*5f60*/  LDL.LU R245, [R1+0xcc] ;  /* 0x0000cc0001f57983 */ /* 0x0005620000300800 */
[----:B------:R-:W-:-:S02]  /*5f70*/  FFMA.FTZ R64, R140, c[0x0][0x2d0], -R2 ;  /* 0x0000b4008c407a23 */ /* 0x000fc40000010802 */
[--C-:B------:R-:W-:Y:S02]  /*5f80*/  FFMA.FTZ R66, R143, c[0x0][0x2d0], -R2.reuse ;  /* 0x0000b4008f427a23 */ /* 0x100fe40000010802 */
[--C-:B------:R-:W-:Y:S02]  /*5f90*/  FFMA.FTZ R67, R142, c[0x0][0x2d0], -R2.reuse ;  /* 0x0000b4008e437a23 */ /* 0x100fe40000010802 */
[--C-:B------:R-:W-:Y:S02]  /*5fa0*/  FFMA.FTZ R28, R138, c[0x0][0x2d0], -R2.reuse ;  /* 0x0000b4008a1c7a23 */ /* 0x100fe40000010802 */
[----:B------:R-:W-:Y:S02]  /*5fb0*/  FFMA.FTZ R65, R139, c[0x0][0x2d0], -R2 ;  /* 0x0000b4008b417a23 */ /* 0x000fe40000010802 */
[----:B------:R-:W-:Y:S02]  /*5fc0*/  IMAD.MOV.U32 R178, RZ, RZ, R179 ;  /* 0x000000ffffb27224 */ /* 0x000fe400078e00b3 */
[----:B------:R-:W-:-:S02]  /*5fd0*/  IMAD.MOV.U32 R132, RZ, RZ, R192 ;  /* 0x000000ffff847224 */ /* 0x000fc400078e00c0 */
[----:B-1----:R-:W-:Y:S02]  /*5fe0*/  FFMA.FTZ R5, R69, c[0x0][0x2d0], -R3 ;  /* 0x0000b40045057a23 */ /* 0x002fe40000010803 */
[----:B------:R-:W-:Y:S02]  /*5ff0*/  FFMA.FTZ R6, R133, c[0x0][0x2d0], -R2 ;  /* 0x0000b40085067a23 */ /* 0x000fe40000010802 */
[----:B------:R-:W1:Y:S01]  /*6000*/  MUFU.EX2 R198, R5 ;  /* 0x0000000500c67308 */ /* 0x000e620000000800 */
[----:B------:R-:W-:Y:S02]  /*6010*/  IMAD.MOV.U32 R179, RZ, RZ, R180 ;  /* 0x000000ffffb37224 */ /* 0x000fe400078e00b4 */
[----:B------:R-:W-:Y:S02]  /*6020*/  IMAD.MOV.U32 R180, RZ, RZ, R181 ;  /* 0x000000ffffb47224 */ /* 0x000fe400078e00b5 */
[----:B------:R-:W-:Y:S02]  /*6030*/  IMAD.MOV.U32 R181, RZ, RZ, R191 ;  /* 0x000000ffffb57224 */ /* 0x000fe400078e00bf */
[----:B------:R-:W-:Y:S01]  /*6040*/  IMAD.MOV.U32 R30, RZ, RZ, R112 ;  /* 0x000000ffff1e7224 */ /* 0x000fe200078e0070 */
[----:B------:R-:W-:Y:S01]  /*6050*/  MUFU.EX2 R139, R28 ;  /* 0x0000001c008b7308 */ /* 0x000fe20000000800 */
[----:B------:R-:W-:-:S02]  /*6060*/  IMAD.MOV.U32 R69, RZ, RZ, R93 ;  /* 0x000000ffff457224 */ /* 0x000fc400078e005d */
[----:B------:R-:W-:Y:S02]  /*6070*/  IMAD.MOV.U32 R167, RZ, RZ, R94 ;  /* 0x000000ffffa77224 */ /* 0x000fe400078e005e */
[----:B------:R-:W-:Y:S01]  /*6080*/  IMAD.MOV.U32 R247, RZ, RZ, R172 ;  /* 0x000000fffff77224 */ /* 0x000fe200078e00ac */
[----:B-1----:R-:W-:Y:S01]  /*6090*/  F2FP.BF16.PACK_AB R11, R198, R196 ;  /* 0x000000c4c60b723e */ /* 0x002fe200000010ff */
[----:B------:R-:W-:Y:S02]  /*60a0*/  FFMA.FTZ R5, R141, c[0x0][0x2d0], -R2 ;  /* 0x0000b4008d057a23 */ /* 0x000fe40000010802 */
[----:B------:R-:W-:-:S04]  /*60b0*/  FFMA.FTZ R2, R155, c[0x0][0x2d0], -R0 ;  /* 0x0000b4009b027a23 */ /* 0x000fc80000010800 */
[----:B----4-:R-:W-:Y:S01]  /*60c0*/  HMMA.16816.F32.BF16 R140, R8, R24, R60 ;  /* 0x00000018088c723c */ /* 0x010fe2000004183c */
[----:B------:R1:W-:Y:S06]  /*60d0*/  MUFU.EX2 R191, R6 ;  /* 0x0000000600bf7308 */ /* 0x0003ec0000000800 */
[----:B------:R-:W-:Y:S02]  /*60e0*/  IMAD.MOV.U32 R63, RZ, RZ, R134 ;  /* 0x000000ffff3f7224 */ /* 0x000fe400078e0086 */
[----:B------:R-:W-:Y:S02]  /*60f0*/  IMAD.MOV.U32 R134, RZ, RZ, R250 ;  /* 0x000000ffff867224 */ /* 0x000fe400078e00fa */
[----:B------:R-:W-:Y:S01]  /*6100*/  IMAD.MOV.U32 R250, RZ, RZ, R29 ;  /* 0x000000fffffa7224 */ /* 0x000fe200078e001d */
[----:B------:R3:W-:Y:S01]  /*6110*/  MUFU.EX2 R192, R5 ;  /* 0x0000000500c07308 */ /* 0x0007e20000000800 */
[----:B------:R-:W-:-:S02]  /*6120*/  IMAD.MOV.U32 R29, RZ, RZ, R168 ;  /* 0x000000ffff1d7224 */ /* 0x000fc400078e00a8 */
[----:B------:R-:W-:Y:S02]  /*6130*/  IMAD.MOV.U32 R168, RZ, RZ, R184 ;  /* 0x000000ffffa87224 */ /* 0x000fe400078e00b8 */
[----:B-1----:R-:W-:Y:S02]  /*6140*/  FFMA.FTZ R6, R154, c[0x0][0x2d0], -R0 ;  /* 0x0000b4009a067a23 */ /* 0x002fe40000010800 */
[----:B------:R-:W-:Y:S01]  /*6150*/  IMAD.MOV.U32 R184, RZ, RZ, R185 ;  /* 0x000000ffffb87224 */ /* 0x000fe200078e00b9 */
[----:B------:R1:W-:Y:S01]  /*6160*/  MUFU.EX2 R133, R2 ;  /* 0x0000000200857308 */ /* 0x0003e20000000800 */
[----:B------:R-:W-:Y:S02]  /*6170*/  IMAD.MOV.U32 R185, RZ, RZ, R186 ;  /* 0x000000ffffb97224 */ /* 0x000fe400078e00ba */
[----:B------:R-:W-:Y:S02]  /*6180*/  IMAD.MOV.U32 R186, RZ, RZ, R187 ;  /* 0x000000ffffba7224 */ /* 0x000fe400078e00bb */
[----:B------:R-:W-:-:S02]  /*6190*/  IMAD.MOV.U32 R187, RZ, RZ, R190 ;  /* 0x000000ffffbb7224 */ /* 0x000fc400078e00be */
[--C-:B---3--:R-:W-:Y:S01]  /*61a0*/  FFMA.FTZ R5, R149, c[0x0][0x2d0], -R0.reuse ;  /* 0x0000b40095057a23 */ /* 0x108fe20000010800 */
[----:B------:R-:W-:Y:S01]  /*61b0*/  MUFU.EX2 R189, R7 ;  /* 0x0000000700bd7308 */ /* 0x000fe20000000800 */
[----:B------:R-:W-:Y:S01]  /*61c0*/  HMMA.16816.F32.BF16 R112, R8, R26, R56 ;  /* 0x0000001a0870723c */ /* 0x000fe20000041838 */
[----:B-1----:R-:W-:-:S06]  /*61d0*/  FFMA.FTZ R2, R148, c[0x0][0x2d0], -R0 ;  /* 0x0000b40094027a23 */ /* 0x002fcc0000010800 */
[----:B------:R-:W1:Y:S01]  /*61e0*/  MUFU.EX2 R138, R6 ;  /* 0x00000006008a7308 */ /* 0x000e620000000800 */
[C---:B------:R-:W-:Y:S07]  /*61f0*/  HMMA.16816.F32.BF16 R100, R8.reuse, R20, R48 ;  /* 0x000000140864723c */ /* 0x040fee0000041830 */
[----:B------:R1:W-:Y:S01]  /*6200*/  MUFU.EX2 R188, R5 ;  /* 0x0000000500bc7308 */ /* 0x0003e20000000800 */
[C---:B------:R-:W-:Y:S07]  /*6210*/  HMMA.16816.F32.BF16 R92, R8.reuse, R22, R44 ;  /* 0x00000016085c723c */ /* 0x040fee000004182c */
[----:B------:R-:W3:Y:S01]  /*6220*/  MUFU.EX2 R190, R2 ;  /* 0x0000000200be7308 */ /* 0x000ee20000000800 */
[C---:B------:R-:W-:Y:S08]  /*6230*/  HMMA.16816.F32.BF16 R88, R8.reuse, R16, R40 ;  /* 0x000000100858723c */ /* 0x040ff00000041828 */
[C---:B------:R-:W-:Y:S08]  /*6240*/  HMMA.16816.F32.BF16 R80, R8.reuse, R18, R36 ;  /* 0x000000120850723c */ /* 0x040ff00000041824 */
[C---:B------:R-:W-:Y:S08]  /*6250*/  HMMA.16816.F32.BF16 R76, R8.reuse, R12, R52 ;  /* 0x0000000c084c723c */ /* 0x040ff00000041834 */
[----:B------:R-:W-:Y:S07]  /*6260*/  HMMA.16816.F32.BF16 R72, R8, R14, R32 ;  /* 0x0000000e0848723c */ /* 0x000fee0000041820 */
[----:B------:R-:W-:-:S02]  /*6270*/  FFMA.FTZ R11, R132, c[0x0][0x2d0], -R4 ;  /* 0x0000b400840b7a23 */ /* 0x000fc40000010804 */
[----:B------:R-:W-:Y:S02]  /*6280*/  IMAD.MOV.U32 R132, RZ, RZ, R227 ;  /* 0x000000ffff847224 */ /* 0x000fe400078e00e3 */
[----:B------:R-:W-:Y:S02]  /*6290*/  IMAD.MOV.U32 R227, RZ, RZ, R30 ;  /* 0x000000ffffe37224 */ /* 0x000fe400078e001e */
[----:B------:R-:W-:Y:S02]  /*62a0*/  IMAD.MOV.U32 R62, RZ, RZ, R132 ;  /* 0x000000ffff3e7224 */ /* 0x000fe400078e0084 */
[----:B------:R-:W-:Y:S02]  /*62b0*/  IMAD.MOV.U32 R132, RZ, RZ, R250 ;  /* 0x000000ffff847224 */ /* 0x000fe400078e00fa */
[----:B------:R-:W-:Y:S02]  /*62c0*/  IMAD.MOV.U32 R250, RZ, RZ, R227 ;  /* 0x000000fffffa7224 */ /* 0x000fe400078e00e3 */
[----:B------:R-:W-:-:S02]  /*62d0*/  IMAD.MOV.U32 R227, RZ, RZ, R29 ;  /* 0x000000ffffe37224 */ /* 0x000fc400078e001d */
[----:B------:R-:W-:Y:S02]  /*62e0*/  IMAD.MOV.U32 R59, RZ, RZ, R62 ;  /* 0x000000ffff3b7224 */ /* 0x000fe400078e003e */
[----:B------:R-:W-:Y:S02]  /*62f0*/  IMAD.MOV.U32 R62, RZ, RZ, R132 ;  /* 0x000000ffff3e7224 */ /* 0x000fe400078e0084 */
[----:B------:R-:W-:Y:S02]  /*6300*/  IMAD.MOV.U32 R132, RZ, RZ, R250 ;  /* 0x000000ffff847224 */ /* 0x000fe400078e00fa */
[--C-:B------:R-:W-:Y:S02]  /*6310*/  FFMA.FTZ R60, R63, c[0x0][0x2d0], -R4.reuse ;  /* 0x0000b4003f3c7a23 */ /* 0x100fe40000010804 */
[----:B------:R-:W-:Y:S01]  /*6320*/  IMAD.MOV.U32 R250, RZ, RZ, R227 ;  /* 0x000000fffffa7224 */ /* 0x000fe200078e00e3 */
[----:B-1----:R-:W-:Y:S01]  /*6330*/  F2FP.BF16.PACK_AB R5, R138, R133 ;  /* 0x000000858a05723e */ /* 0x002fe200000010ff */
[--C-:B------:R-:W-:Y:S01]  /*6340*/  FFMA.FTZ R10, R244, c[0x0][0x2d0], -R4.reuse ;  /* 0x0000b400f40a7a23 */ /* 0x100fe20000010804 */
[----:B------:R-:W-:Y:S01]  /*6350*/  F2FP.BF16.PACK_AB R6, R192, R191 ;  /* 0x000000bfc006723e */ /* 0x000fe200000010ff */
[--C-:B------:R-:W-:Y:S01]  /*6360*/  FFMA.FTZ R9, R243, c[0x0][0x2d0], -R4.reuse ;  /* 0x0000b400f3097a23 */ /* 0x100fe20000010804 */
[----:B---3--:R-:W-:Y:S01]  /*6370*/  F2FP.BF16.PACK_AB R7, R190, R188 ;  /* 0x000000bcbe07723e */ /* 0x008fe200000010ff */
[--C-:B------:R-:W-:Y:S01]  /*6380*/  FFMA.FTZ R8, R242, c[0x0][0x2d0], -R4.reuse ;  /* 0x0000b400f2087a23 */ /* 0x100fe20000010804 */
[----:B------:R2:W5:Y:S01]  /*6390*/  LDL.LU R244, [R1+0xc8] ;  /* 0x0000c80001f47983 */ /* 0x0005620000300800 */
[----:B------:R-:W-:-:S02]  /*63a0*/  FFMA.FTZ R47, R241, c[0x0][0x2d0], -R4 ;  /* 0x0000b400f12f7a23 */ /* 0x000fc40000010804 */
[--C-:B------:R-:W-:Y:S01]  /*63b0*/  FFMA.FTZ R61, R239, c[0x0][0x2d0], -R4.reuse ;  /* 0x0000b400ef3d7a23 */ /* 0x100fe20000010804 */
[----:B------:R2:W5:Y:S01]  /*63c0*/  LDL.LU R243, [R1+0xc4] ;  /* 0x0000c40001f37983 */ /* 0x0005620000300800 */
[----:B------:R-:W-:Y:S01]  /*63d0*/  FFMA.FTZ R63, R238, c[0x0][0x2d0], -R4 ;  /* 0x0000b400ee3f7a23 */ /* 0x000fe20000010804 */
[----:B------:R-:W-:Y:S01]  /*63e0*/  F2FP.BF16.PACK_AB R4, R189, R139 ;  /* 0x0000008bbd04723e */ /* 0x000fe200000010ff */
[----:B------:R-:W-:Y:S01]  /*63f0*/  IMAD.MOV.U32 R58, RZ, RZ, R59 ;  /* 0x000000ffff3a7224 */ /* 0x000fe200078e003b */
[----:B------:R2:W5:Y:S01]  /*6400*/  LDL.LU R242, [R1+0xc0] ;  /* 0x0000c00001f27983 */ /* 0x0005620000300800 */
[----:B------:R-:W-:Y:S02]  /*6410*/  IMAD.MOV.U32 R59, RZ, RZ, R62 ;  /* 0x000000ffff3b7224 */ /* 0x000fe400078e003e */
[----:B------:R-:W-:Y:S01]  /*6420*/  IMAD.MOV.U32 R30, RZ, RZ, R240 ;  /* 0x000000ffff1e7224 */ /* 0x000fe200078e00f0 */
[----:B------:R2:W5:Y:S01]  /*6430*/  LDL.LU R241, [R1+0xbc] ;  /* 0x0000bc0001f17983 */ /* 0x0005620000300800 */
[----:B------:R-:W-:-:S02]  /*6440*/  IMAD.MOV.U32 R62, RZ, RZ, R132 ;  /* 0x000000ffff3e7224 */ /* 0x000fc400078e0084 */
[----:B------:R-:W-:Y:S02]  /*6450*/  IMAD.MOV.U32 R132, RZ, RZ, R250 ;  /* 0x000000ffff847224 */ /* 0x000fe400078e00fa */
[----:B------:R-:W-:Y:S01]  /*6460*/  FFMA.FTZ R2, R236, c[0x0][0x2d0], -R3 ;  /* 0x0000b400ec027a23 */ /* 0x000fe20000010803 */
[----:B------:R-:W-:Y:S01]  /*6470*/  HMMA.16816.F32.BF16 R36, R4, R18, R104 ;  /* 0x000000120424723c */ /* 0x000fe20000041868 */
[----:B------:R-:W-:Y:S01]  /*6480*/  IMAD.MOV.U32 R57, RZ, RZ, R58 ;  /* 0x000000ffff397224 */ /* 0x000fe200078e003a */
[----:B------:R2:W5:Y:S01]  /*6490*/  LDL.LU R240, [R1+0xb8] ;  /* 0x0000b80001f07983 */ /* 0x0005620000300800 */
[----:B------:R-:W-:Y:S02]  /*64a0*/  IMAD.MOV.U32 R58, RZ, RZ, R59 ;  /* 0x000000ffff3a7224 */ /* 0x000fe400078e003b */
[----:B------:R-:W-:Y:S01]  /*64b0*/  IMAD.MOV.U32 R227, RZ, RZ, R30 ;  /* 0x000000ffffe37224 */ /* 0x000fe200078e001e */
[----:B------:R-:W-:Y:S01]  /*64c0*/  MUFU.EX2 R107, R64 ;  /* 0x00000040006b7308 */ /* 0x000fe20000000800 */
[----:B------:R-:W-:Y:S01]  /*64d0*/  IMAD.MOV.U32 R59, RZ, RZ, R62 ;  /* 0x000000ffff3b7224 */ /* 0x000fe200078e003e */
[----:B------:R2:W5:Y:S01]  /*64e0*/  LDL.LU R239, [R1+0xb4] ;  /* 0x0000b40001ef7983 */ /* 0x0005620000300800 */
[----:B------:R-:W-:-:S02]  /*64f0*/  IMAD.MOV.U32 R62, RZ, RZ, R132 ;  /* 0x000000ffff3e7224 */ /* 0x000fc400078e0084 */
[----:B------:R-:W-:Y:S01]  /*6500*/  IMAD.MOV.U32 R250, RZ, RZ, R227 ;  /* 0x000000fffffa7224 */ /* 0x000fe200078e00e3 */
[----:B------:R2:W5:Y:S01]  /*6510*/  LDL.LU R238, [R1+0xb0] ;  /* 0x0000b00001ee7983 */ /* 0x0005620000300800 */
[----:B------:R-:W-:Y:S01]  /*6520*/  IMAD.MOV.U32 R227, RZ, RZ, R68 ;  /* 0x000000ffffe37224 */ /* 0x000fe200078e0044 */
[----:B------:R1:W-:Y:S01]  /*6530*/  MUFU.EX2 R64, R2 ;  /* 0x0000000200407308 */ /* 0x0003e20000000800 */
[----:B------:R-:W-:Y:S02]  /*6540*/  IMAD.MOV.U32 R155, RZ, RZ, R58 ;  /* 0x000000ffff9b7224 */ /* 0x000fe400078e003a */
[----:B------:R-:W-:Y:S02]  /*6550*/  IMAD.MOV.U32 R154, RZ, RZ, R59 ;  /* 0x000000ffff9a7224 */ /* 0x000fe400078e003b */
[--C-:B------:R-:W-:Y:S02]  /*6560*/  FFMA.FTZ R46, R147, c[0x0][0x2d0], -R0.reuse ;  /* 0x0000b400932e7a23 */ /* 0x100fe40000010800 */
[----:B------:R-:W-:-:S02]  /*6570*/  FFMA.FTZ R44, R153, c[0x0][0x2d0], -R0 ;  /* 0x0000b400992c7a23 */ /* 0x000fc40000010800 */
[--C-:B------:R-:W-:Y:S02]  /*6580*/  FFMA.FTZ R31, R152, c[0x0][0x2d0], -R0.reuse ;  /* 0x0000b400981f7a23 */ /* 0x100fe40000010800 */
[--C-:B------:R-:W-:Y:S02]  /*6590*/  FFMA.FTZ R45, R151, c[0x0][0x2d0], -R0.reuse ;  /* 0x0000b400972d7a23 */ /* 0x100fe40000010800 */
[----:B------:R-:W-:Y:S02]  /*65a0*/  FFMA.FTZ R147, R150, c[0x0][0x2d0], -R0 ;  /* 0x0000b40096937a23 */ /* 0x000fe40000010800 */
[----:B-1----:R-:W-:Y:S02]  /*65b0*/  FADD.FTZ R2, R69, R62 ;  /* 0x0000003e45027221 */ /* 0x002fe40000010000 */
[--C-:B------:R-:W-:Y:S02]  /*65c0*/  FFMA.FTZ R146, R146, c[0x0][0x2d0], -R0.reuse ;  /* 0x0000b40092927a23 */ /* 0x100fe40000010800 */
[----:B------:R-:W-:-:S02]  /*65d0*/  FFMA.FTZ R145, R145, c[0x0][0x2d0], -R0 ;  /* 0x0000b40091917a23 */ /* 0x000fc40000010800 */
[----:B------:R-:W-:Y:S02]  /*65e0*/  FFMA.FTZ R172, R144, c[0x0][0x2d0], -R0 ;  /* 0x0000b40090ac7a23 */ /* 0x000fe40000010800 */
[--C-:B------:R-:W-:Y:S02]  /*65f0*/  FFMA.FTZ R0, R237, c[0x0][0x2d0], -R3.reuse ;  /* 0x0000b400ed007a23 */ /* 0x100fe40000010803 */
[--C-:B------:R-:W-:Y:S01]  /*6600*/  FFMA.FTZ R29, R235, c[0x0][0x2d0], -R3.reuse ;  /* 0x0000b400eb1d7a23 */ /* 0x100fe20000010803 */
[----:B------:R2:W5:Y:S01]  /*6610*/  LDL.LU R237, [R1+0xac] ;  /* 0x0000ac0001ed7983 */ /* 0x0005620000300800 */
[--C-:B------:R-:W-:Y:S02]  /*6620*/  FFMA.FTZ R30, R234, c[0x0][0x2d0], -R3.reuse ;  /* 0x0000b400ea1e7a23 */ /* 0x100fe40000010803 */
[--C-:B------:R-:W-:Y:S01]  /*6630*/  FFMA.FTZ R68, R231, c[0x0][0x2d0], -R3.reuse ;  /* 0x0000b400e7447a23 */ /* 0x100fe20000010803 */
[----:B------:R2:W5:Y:S01]  /*6640*/  LDL.LU R236, [R1+0xa8] ;  /* 0x0000a80001ec7983 */ /* 0x0005620000300800 */
[----:B------:R-:W-:-:S02]  /*6650*/  FFMA.FTZ R132, R228, c[0x0][0x2d0], -R3 ;  /* 0x0000b400e4847a23 */ /* 0x000fc40000010803 */
[--C-:B------:R-:W-:Y:S01]  /*6660*/  FFMA.FTZ R134, R134, c[0x0][0x2d0], -R3.reuse ;  /* 0x0000b40086867a23 */ /* 0x100fe20000010803 */
[----:B------:R2:W5:Y:S01]  /*6670*/  LDL.LU R235, [R1+0xa4] ;  /* 0x0000a40001eb7983 */ /* 0x0005620000300800 */
[----:B------:R-:W-:Y:S02]  /*6680*/  FFMA.FTZ R144, R57, c[0x0][0x2d0], -R3 ;  /* 0x0000b40039907a23 */ /* 0x000fe40000010803 */
[----:B------:R-:W-:Y:S01]  /*6690*/  FADD.FTZ R3, R155, R154 ;  /* 0x0000009a9b037221 */ /* 0x000fe20000010000 */
[----:B------:R2:W5:Y:S01]  /*66a0*/  LDL.LU R234, [R1+0xa0] ;  /* 0x0000a00001ea7983 */ /* 0x0005620000300800 */
[----:B------:R-:W-:Y:S02]  /*66b0*/  FADD.FTZ R2, R227, R2 ;  /* 0x00000002e3027221 */ /* 0x000fe40000010000 */
[----:B------:R-:W-:Y:S01]  /*66c0*/  IMAD.MOV.U32 R227, RZ, RZ, R247 ;  /* 0x000000ffffe37224 */ /* 0x000fe200078e00f7 */
[----:B------:R2:W5:Y:S01]  /*66d0*/  LDL.LU R231, [R1+0x9c] ;  /* 0x00009c0001e77983 */ /* 0x0005620000300800 */
[----:B------:R-:W-:-:S02]  /*66e0*/  IMAD.MOV.U32 R247, RZ, RZ, R252 ;  /* 0x000000fffff77224 */ /* 0x000fc400078e00fc */
[----:B------:R-:W-:Y:S01]  /*66f0*/  FADD.FTZ R3, R250, R3 ;  /* 0x00000003fa037221 */ /* 0x000fe20000010000 */
[----:B------:R2:W5:Y:S01]  /*6700*/  LDL.LU R228, [R1+0x98] ;  /* 0x0000980001e47983 */ /* 0x0005620000300800 */
[----:B------:R-:W-:Y:S02]  /*6710*/  IMAD.MOV.U32 R252, RZ, RZ, R165 ;  /* 0x000000fffffc7224 */ /* 0x000fe400078e00a5 */
[----:B------:R-:W-:Y:S01]  /*6720*/  IMAD.MOV.U32 R165, RZ, RZ, R71 ;  /* 0x000000ffffa57224 */ /* 0x000fe200078e0047 */
[----:B------:R-:W-:Y:S01]  /*6730*/  HMMA.16816.F32.BF16 R32, R4, R16, R108 ;  /* 0x000000100420723c */ /* 0x000fe2000004186c */
[----:B------:R-:W-:Y:S01]  /*6740*/  FADD.FTZ R2, R247, R2 ;  /* 0x00000002f7027221 */ /* 0x000fe20000010000 */
[----:B------:R-:W-:Y:S01]  /*6750*/  MUFU.EX2 R105, R11 ;  /* 0x0000000b00697308 */ /* 0x000fe20000000800 */
[----:B------:R-:W-:Y:S01]  /*6760*/  FADD.FTZ R3, R227, R3 ;  /* 0x00000003e3037221 */ /* 0x000fe20000010000 */
[----:B------:R-:W1:Y:S01]  /*6770*/  LDSM.16.MT88.4 R16, [R229+0x2800] ;  /* 0x00280000e510783b */ /* 0x000e620000004200 */
[----:B------:R-:W-:-:S02]  /*6780*/  IMAD.MOV.U32 R227, RZ, RZ, R184 ;  /* 0x000000ffffe37224 */ /* 0x000fc400078e00b8 */
[----:B------:R-:W-:Y:S01]  /*6790*/  FADD.FTZ R2, R165, R2 ;  /* 0x00000002a5027221 */ /* 0x000fe20000010000 */
[C---:B------:R-:W-:Y:S01]  /*67a0*/  HMMA.16816.F32.BF16 R48, R4.reuse, R20, R120 ;  /* 0x000000140430723c */ /* 0x040fe20000041878 */
[----:B------:R-:W-:Y:S01]  /*67b0*/  FADD.FTZ R28, R157, R156 ;  /* 0x0000009c9d1c7221 */ /* 0x000fe20000010000 */
[----:B------:R-:W3:Y:S01]  /*67c0*/  MUFU.EX2 R106, R10 ;  /* 0x0000000a006a7308 */ /* 0x000ee20000000800 */
[----:B------:R-:W-:Y:S01]  /*67d0*/  FADD.FTZ R2, R227, R2 ;  /* 0x00000002e3027221 */ /* 0x000fe20000010000 */
[----:B------:R-:W-:Y:S04]  /*67e0*/  LDSM.16.MT88.4 R152, [R229+0x3000] ;  /* 0x00300000e598783b */ /* 0x000fe80000004200 */
[----:B------:R-:W4:Y:S01]  /*67f0*/  LDL R227, [R1+0x5c] ;  /* 0x00005c0001e37983 */ /* 0x000f220000100800 */
[C---:B------:R-:W-:Y:S01]  /*6800*/  HMMA.16816.F32.BF16 R40, R4.reuse, R22, R116 ;  /* 0x000000160428723c */ /* 0x040fe20000041874 */
[----:B------:R-:W-:Y:S02]  /*6810*/  MUFU.EX2 R108, R9 ;  /* 0x00000009006c7308 */ /* 0x000fe40000000800 */
[----:B------:R-:W-:Y:S05]  /*6820*/  LDSM.16.MT88.4 R20, [R232+0x2800] ;  /* 0x00280000e814783b */ /* 0x000fea0000004200 */
[C---:B------:R-:W-:Y:S01]  /*6830*/  HMMA.16816.F32.BF16 R96, R4.reuse, R12, R96 ;  /* 0x0000000c0460723c */ /* 0x040fe20000041860 */
[----:B------:R2:W-:Y:S07]  /*6840*/  MUFU.EX2 R109, R8 ;  /* 0x00000008006d7308 */ /* 0x0005ee0000000800 */
[C---:B------:R-:W-:Y:S01]  /*6850*/  HMMA.16816.F32.BF16 R84, R4.reuse, R14, R84 ;  /* 0x0000000e0454723c */ /* 0x040fe20000041854 */
[----:B------:R-:W1:Y:S04]  /*6860*/  LDSM.16.MT88.4 R12, [R233+0x2800] ;  /* 0x00280000e90c783b */ /* 0x000e680000004200 */
[----:B--2---:R-:W2:Y:S01]  /*6870*/  LDSM.16.MT88.4 R8, [R230+0x2800] ;  /* 0x00280000e608783b */ /* 0x004ea20000004200 */
[----:B------:R3:W1:Y:S08]  /*6880*/  MUFU.EX2 R104, R0 ;  /* 0x0000000000687308 */ /* 0x0006700000000800 */
[----:B------:R-:W-:Y:S08]  /*6890*/  MUFU.EX2 R69, R29 ;  /* 0x0000001d00457308 */ /* 0x000ff00000000800 */
[----:B------:R-:W1:Y:S01]  /*68a0*/  MUFU.EX2 R71, R30 ;  /* 0x0000001e00477308 */ /* 0x000e620000000800 */
[----:B------:R-:W-:Y:S01]  /*68b0*/  HMMA.16816.F32.BF16 R56, R4, R24, R128 ;  /* 0x000000180438723c */ /* 0x000fe20000041880 */
[----:B---3--:R-:W-:-:S06]  /*68c0*/  FADD.FTZ R0, R159, R158 ;  /* 0x0000009e9f007221 */ /* 0x008fcc0000010000 */
[----:B------:R-:W-:Y:S01]  /*68d0*/  MUFU.EX2 R62, R46 ;  /* 0x0000002e003e7308 */ /* 0x000fe20000000800 */
[----:B------:R-:W-:Y:S07]  /*68e0*/  HMMA.16816.F32.BF16 R52, R4, R26, R124 ;  /* 0x0000001a0434723c */ /* 0x000fee000004187c */
[----:B------:R-:W-:Y:S01]  /*68f0*/  MUFU.EX2 R46, R44 ;  /* 0x0000002c002e7308 */ /* 0x000fe20000000800 */
[----:B------:R-:W-:-:S07]  /*6900*/  FADD.FTZ R4, R169, R28 ;  /* 0x0000001ca9047221 */ /* 0x000fce0000010000 */
[----:B------:R-:W3:Y:S01]  /*6910*/  MUFU.EX2 R65, R65 ;  /* 0x0000004100417308 */ /* 0x000ee20000000800 */
[----:B------:R-:W-:-:S07]  /*6920*/  FADD.FTZ R24, R166, R0 ;  /* 0x00000000a6187221 */ /* 0x000fce0000010000 */
[----:B------:R-:W-:Y:S01]  /*6930*/  MUFU.EX2 R66, R66 ;  /* 0x0000004200427308 */ /* 0x000fe20000000800 */
[----:B------:R-:W-:-:S07]  /*6940*/  FADD.FTZ R0, R170, R4 ;  /* 0x00000004aa007221 */ /* 0x000fce0000010000 */
[----:B------:R-:W1:Y:S08]  /*6950*/  MUFU.EX2 R67, R67 ;  /* 0x0000004300437308 */ /* 0x000e700000000800 */
[----:B------:R-:W-:Y:S08]  /*6960*/  MUFU.EX2 R44, R31 ;  /* 0x0000001f002c7308 */ /* 0x000ff00000000800 */
[----:B------:R-:W2:Y:S01]  /*6970*/  MUFU.EX2 R45, R45 ;  /* 0x0000002d002d7308 */ /* 0x000ea20000000800 */
[----:B------:R-:W-:-:S02]  /*6980*/  F2FP.BF16.PACK_AB R4, R106, R105 ;  /* 0x000000696a04723e */ /* 0x000fc400000010ff */
[----:B-1----:R-:W-:Y:S02]  /*6990*/  F2FP.BF16.PACK_AB R5, R64, R104 ;  /* 0x000000684005723e */ /* 0x002fe400000010ff */
[----:B------:R-:W-:Y:S02]  /*69a0*/  F2FP.BF16.PACK_AB R6, R109, R108 ;  /* 0x0000006c6d06723e */ /* 0x000fe400000010ff */
[----:B------:R-:W-:Y:S01]  /*69b0*/  F2FP.BF16.PACK_AB R7, R71, R69 ;  /* 0x000000454707723e */ /* 0x000fe200000010ff */
[----:B------:R-:W-:-:S06]  /*69c0*/  FADD.FTZ R24, R171, R24 ;  /* 0x00000018ab187221 */ /* 0x000fcc0000010000 */
[----:B------:R-:W-:Y:S01]  /*69d0*/  HMMA.16816.F32.BF16 R140, R4, R16, R140 ;  /* 0x00000010048c723c */ /* 0x000fe2000004188c */
[----:B------:R-:W-:-:S07]  /*69e0*/  FADD.FTZ R24, R217, R24 ;  /* 0x00000018d9187221 */ /* 0x000fce0000010000 */
[----:B------:R-:W-:Y:S01]  /*69f0*/  HMMA.16816.F32.BF16 R112, R4, R18, R112 ;  /* 0x000000120470723c */ /* 0x000fe20000041870 */
[----:B------:R-:W-:-:S07]  /*6a00*/  FADD.FTZ R0, R219, R0 ;  /* 0x00000000db007221 */ /* 0x000fce0000010000 */
[C---:B------:R-:W-:Y:S08]  /*6a10*/  HMMA.16816.F32.BF16 R100, R4.reuse, R12, R100 ;  /* 0x0000000c0464723c */ /* 0x040ff00000041864 */
[C---:B------:R-:W-:Y:S08]  /*6a20*/  HMMA.16816.F32.BF16 R92, R4.reuse, R14, R92 ;  /* 0x0000000e045c723c */ /* 0x040ff0000004185c */
[C---:B--2---:R-:W-:Y:S08]  /*6a30*/  HMMA.16816.F32.BF16 R88, R4.reuse, R8, R88 ;  /* 0x000000080458723c */ /* 0x044ff00000041858 */
[C---:B------:R-:W-:Y:S08]  /*6a40*/  HMMA.16816.F32.BF16 R80, R4.reuse, R10, R80 ;  /* 0x0000000a0450723c */ /* 0x040ff00000041850 */
[C---:B------:R-:W-:Y:S08]  /*6a50*/  HMMA.16816.F32.BF16 R76, R4.reuse, R20, R76 ;  /* 0x00000014044c723c */ /* 0x040ff0000004184c */
[----:B------:R-:W-:Y:S07]  /*6a60*/  HMMA.16816.F32.BF16 R72, R4, R22, R72 ;  /* 0x000000160448723c */ /* 0x000fee0000041848 */
[----:B---3--:R-:W-:-:S02]  /*6a70*/  F2FP.BF16.PACK_AB R4, R65, R107 ;  /* 0x0000006b4104723e */ /* 0x008fc400000010ff */
[----:B------:R-:W-:Y:S02]  /*6a80*/  F2FP.BF16.PACK_AB R5, R46, R62 ;  /* 0x0000003e2e05723e */ /* 0x000fe400000010ff */
[----:B------:R-:W-:Y:S02]  /*6a90*/  F2FP.BF16.PACK_AB R6, R67, R66 ;  /* 0x000000424306723e */ /* 0x000fe400000010ff */
[----:B------:R-:W-:Y:S01]  /*6aa0*/  F2FP.BF16.PACK_AB R7, R45, R44 ;  /* 0x0000002c2d07723e */ /* 0x000fe200000010ff */
[----:B------:R-:W-:Y:S02]  /*6ab0*/  IMAD.MOV.U32 R247, RZ, RZ, R185 ;  /* 0x000000fffff77224 */ /* 0x000fe400078e00b9 */
[----:B------:R-:W-:Y:S02]  /*6ac0*/  IMAD.MOV.U32 R165, RZ, RZ, R186 ;  /* 0x000000ffffa57224 */ /* 0x000fe400078e00ba */
[----:B------:R-:W-:Y:S02]  /*6ad0*/  FADD.FTZ R0, R218, R0 ;  /* 0x00000000da007221 */ /* 0x000fe40000010000 */
[----:B------:R-:W-:Y:S01]  /*6ae0*/  HMMA.16816.F32.BF16 R32, R4, R8, R32 ;  /* 0x000000080420723c */ /* 0x000fe20000041820 */
[----:B------:R-:W-:-:S06]  /*6af0*/  IMAD.MOV.U32 R128, RZ, RZ, R163 ;  /* 0x000000ffff807224 */ /* 0x000fcc00078e00a3 */
[----:B------:R-:W-:Y:S01]  /*6b00*/  FADD.FTZ R8, R225, R24 ;  /* 0x00000018e1087221 */ /* 0x000fe20000010000 */
[C---:B------:R-:W-:Y:S01]  /*6b10*/  HMMA.16816.F32.BF16 R116, R4.reuse, R20, R96 ;  /* 0x000000140474723c */ /* 0x040fe20000041860 */
[----:B------:R-:W-:Y:S02]  /*6b20*/  FADD.FTZ R0, R247, R0 ;  /* 0x00000000f7007221 */ /* 0x000fe40000010000 */
[----:B------:R-:W-:Y:S02]  /*6b30*/  FADD.FTZ R8, R226, R8 ;  /* 0x00000008e2087221 */ /* 0x000fe40000010000 */
[----:B------:R-:W-:Y:S02]  /*6b40*/  FADD.FTZ R2, R165, R2 ;  /* 0x00000002a5027221 */ /* 0x000fe40000010000 */
[----:B------:R-:W-:Y:S01]  /*6b50*/  IMAD.MOV.U32 R130, RZ, RZ, R174 ;  /* 0x000000ffff827224 */ /* 0x000fe200078e00ae */
[----:B------:R-:W-:Y:S01]  /*6b60*/  HMMA.16816.F32.BF16 R56, R4, R16, R56 ;  /* 0x000000100438723c */ /* 0x000fe20000041838 */
[----:B------:R-:W-:-:S02]  /*6b70*/  FADD.FTZ R3, R252, R3 ;  /* 0x00000003fc037221 */ /* 0x000fc40000010000 */
[----:B------:R-:W-:Y:S02]  /*6b80*/  IMAD.MOV.U32 R250, RZ, RZ, R168 ;  /* 0x000000fffffa7224 */ /* 0x000fe400078e00a8 */
[----:B------:R-:W-:-:S03]  /*6b90*/  FADD.FTZ R0, R167, R0 ;  /* 0x00000000a7007221 */ /* 0x000fc60000010000 */
[----:B------:R-:W-:Y:S01]  /*6ba0*/  HMMA.16816.F32.BF16 R52, R4, R18, R52 ;  /* 0x000000120434723c */ /* 0x000fe20000041834 */
[----:B------:R-:W-:-:S07]  /*6bb0*/  FADD.FTZ R2, R130, R2 ;  /* 0x0000000282027221 */ /* 0x000fce0000010000 */
[----:B------:R-:W-:Y:S01]  /*6bc0*/  HMMA.16816.F32.BF16 R48, R4, R12, R48 ;  /* 0x0000000c0430723c */ /* 0x000fe20000041830 */
[----:B------:R-:W-:-:S07]  /*6bd0*/  IMAD.MOV.U32 R252, RZ, RZ, R187 ;  /* 0x000000fffffc7224 */ /* 0x000fce00078e00bb */
[----:B------:R-:W-:Y:S01]  /*6be0*/  HMMA.16816.F32.BF16 R40, R4, R14, R40 ;  /* 0x0000000e0428723c */ /* 0x000fe20000041828 */
[----:B------:R-:W-:-:S07]  /*6bf0*/  FADD.FTZ R3, R250, R3 ;  /* 0x00000003fa037221 */ /* 0x000fce0000010000 */
[----:B------:R-:W-:Y:S01]  /*6c00*/  HMMA.16816.F32.BF16 R36, R4, R10, R36 ;  /* 0x0000000a0424723c */ /* 0x000fe20000041824 */
[----:B------:R-:W-:-:S07]  /*6c10*/  FADD.FTZ R0, R223, R0 ;  /* 0x00000000df007221 */ /* 0x000fce0000010000 */
[----:B------:R-:W-:Y:S01]  /*6c20*/  HMMA.16816.F32.BF16 R20, R4, R22, R84 ;  /* 0x000000160414723c */ /* 0x000fe20000041854 */
[----:B------:R-:W-:Y:S02]  /*6c30*/  IMAD.MOV.U32 R129, RZ, RZ, R173 ;  /* 0x000000ffff817224 */ /* 0x000fe400078e00ad */
[----:B------:R-:W-:Y:S01]  /*6c40*/  IMAD.MOV.U32 R156, RZ, RZ, R181 ;  /* 0x000000ffff9c7224 */ /* 0x000fe200078e00b5 */
[----:B------:R1:W-:Y:S01]  /*6c50*/  MUFU.EX2 R31, R60 ;  /* 0x0000003c001f7308 */ /* 0x0003e20000000800 */
[----:B------:R-:W-:Y:S01]  /*6c60*/  IMAD.MOV.U32 R174, RZ, RZ, R183 ;  /* 0x000000ffffae7224 */ /* 0x000fe200078e00b7 */
[----:B------:R-:W2:Y:S01]  /*6c70*/  LDSM.16.MT88.4 R168, [R233+0x3000] ;  /* 0x00300000e9a8783b */ /* 0x000ea20000004200 */
[----:B------:R-:W-:Y:S02]  /*6c80*/  FADD.FTZ R4, R128, R8 ;  /* 0x0000000880047221 */ /* 0x000fe40000010000 */
[----:B------:R-:W-:Y:S01]  /*6c90*/  IMAD.MOV.U32 R157, RZ, RZ, R180 ;  /* 0x000000ffff9d7224 */ /* 0x000fe200078e00b4 */
[----:B------:R-:W3:Y:S01]  /*6ca0*/  LDSM.16.MT88.4 R184, [R230+0x3000] ;  /* 0x00300000e6b8783b */ /* 0x000ee20000004200 */
[----:B------:R-:W-:-:S02]  /*6cb0*/  FADD.FTZ R7, R222, R4 ;  /* 0x00000004de077221 */ /* 0x000fc40000010000 */
[----:B------:R-:W-:Y:S02]  /*6cc0*/  FADD.FTZ R4, R220, R2 ;  /* 0x00000002dc047221 */ /* 0x000fe40000010000 */
[----:B------:R-:W-:Y:S02]  /*6cd0*/  IMAD.MOV.U32 R131, RZ, RZ, R179 ;  /* 0x000000ffff837224 */ /* 0x000fe400078e00b3 */
[----:B------:R-:W-:Y:S02]  /*6ce0*/  IMAD.MOV.U32 R217, RZ, RZ, R175 ;  /* 0x000000ffffd97224 */ /* 0x000fe400078e00af */
[----:B------:R-:W-:Y:S01]  /*6cf0*/  IMAD.MOV.U32 R247, RZ, RZ, R177 ;  /* 0x000000fffff77224 */ /* 0x000fe200078e00b1 */
[----:B------:R-:W-:Y:S01]  /*6d00*/  MUFU.EX2 R9, R147 ;  /* 0x0000009300097308 */ /* 0x000fe20000000800 */
[----:B------:R-:W-:Y:S01]  /*6d10*/  FADD.FTZ R3, R252, R3 ;  /* 0x00000003fc037221 */ /* 0x000fe20000010000 */
[----:B------:R-:W2:Y:S01]  /*6d20*/  LDSM.16.MT88.4 R12, [R232+0x3000] ;  /* 0x00300000e80c783b */ /* 0x000ea20000004200 */
[----:B------:R-:W-:-:S02]  /*6d30*/  FADD.FTZ R5, R224, R0 ;  /* 0x00000000e0057221 */ /* 0x000fc40000010000 */
[----:B------:R-:W-:-:S04]  /*6d40*/  FADD.FTZ R3, R129, R3 ;  /* 0x0000000381037221 */ /* 0x000fc80000010000 */
[----:B------:R-:W-:Y:S02]  /*6d50*/  FADD.FTZ R6, R221, R3 ;  /* 0x00000003dd067221 */ /* 0x000fe40000010000 */
[----:B------:R-:W-:Y:S02]  /*6d60*/  IMAD.MOV.U32 R173, RZ, RZ, R182 ;  /* 0x000000ffffad7224 */ /* 0x000fe400078e00b6 */
[----:B-1----:R-:W-:Y:S02]  /*6d70*/  IMAD.MOV.U32 R60, RZ, RZ, R156 ;  /* 0x000000ffff3c7224 */ /* 0x002fe400078e009c */
[----:B----4-:R-:W-:-:S04]  /*6d80*/  @P4 IMAD.HI.U32 R2, R227, c[0x0][0x2c8], RZ ;  /* 0x0000b200e3024a27 */ /* 0x010fc800078e00ff */
[----:B------:R-:W-:Y:S01]  /*6d90*/  IMAD.MOV.U32 R0, RZ, RZ, R227 ;  /* 0x000000ffff007224 */ /* 0x000fe200078e00e3 */
[----:B------:R-:W-:Y:S01]  /*6da0*/  @P4 SHF.R.U32.HI R0, RZ, c[0x0][0x2cc], R2 ;  /* 0x0000b300ff004a19 */ /* 0x000fe20000011602 */
[----:B------:R-:W-:-:S05]  /*6db0*/  IMAD.MOV.U32 R2, RZ, RZ, c[0x0][0x168] ;  /* 0x00005a00ff027624 */ /* 0x000fca00078e00ff */
[----:B------:R-:W-:Y:S01]  /*6dc0*/  IADD3 R3, R0, c[0x0][0x1d0], -R2 ;  /* 0x0000740000037a10 */ /* 0x000fe20007ffe802 */
[----:B------:R-:W-:-:S04]  /*6dd0*/  IMAD.MOV.U32 R2, RZ, RZ, RZ ;  /* 0x000000ffff027224 */ /* 0x000fc800078e00ff */
[----:B------:R-:W-:-:S05]  /*6de0*/  IMAD.HI R2, R3, -0x6db6db6d, R2 ;  /* 0x9249249303027827 */ /* 0x000fca00078e0202 */
[----:B------:R-:W-:Y:S01]  /*6df0*/  SHF.R.U32.HI R0, RZ, 0x1f, R2 ;  /* 0x0000001fff007819 */ /* 0x000fe20000011602 */
[----:B------:R-:W-:Y:S02]  /*6e00*/  IMAD.MOV.U32 R218, RZ, RZ, R173 ;  /* 0x000000ffffda7224 */ /* 0x000fe400078e00ad */
[----:B------:R-:W-:Y:S01]  /*6e10*/  IMAD.MOV.U32 R219, RZ, RZ, R174 ;  /* 0x000000ffffdb7224 */ /* 0x000fe200078e00ae */
[----:B------:R-:W-:Y:S01]  /*6e20*/  LEA.HI.SX32 R8, R2, R0, 0x1a ;  /* 0x0000000002087211 */ /* 0x000fe200078fd2ff */
[----:B------:R-:W-:Y:S02]  /*6e30*/  FADD.FTZ R0, R60, R7 ;  /* 0x000000073c007221 */ /* 0x000fe40000010000 */
[----:B------:R-:W-:Y:S02]  /*6e40*/  IMAD.MOV.U32 R110, RZ, RZ, R157 ;  /* 0x000000ffff6e7224 */ /* 0x000fe400078e009d */
[----:B------:R-:W-:Y:S02]  /*6e50*/  FADD.FTZ R3, R218, R6 ;  /* 0x00000006da037221 */ /* 0x000fe40000010000 */
[----:B------:R-:W-:-:S02]  /*6e60*/  FADD.FTZ R4, R248, R4 ;  /* 0x00000004f8047221 */ /* 0x000fc40000010000 */
[----:B------:R-:W-:Y:S02]  /*6e70*/  IMAD.MOV.U32 R111, RZ, RZ, R131 ;  /* 0x000000ffff6f7224 */ /* 0x000fe400078e0083 */
        /* <DEDUP_REMOVED lines=56> */
[----:B------:R-:W-:-:S05]  /*7200*/  FADD.FTZ R0, R69, R4 ;  /* 0x0000000445007221 */ /* 0x000fca0000010000 */
[----:B------:R-:W1:Y:S01]  /*7210*/  MUFU.EX2 R17, R162 ;  /* 0x000000a200117308 */ /* 0x000e620000000800 */
[----:B------:R-:W-:Y:S02]  /*7220*/  FADD.FTZ R5, R67, R5 ;  /* 0x0000000543057221 */ /* 0x000fe40000010000 */
[----:B------:R-:W-:-:S05]  /*7230*/  FADD.FTZ R4, R45, R3 ;  /* 0x000000032d047221 */ /* 0x000fca0000010000 */
[----:B------:R-:W2:Y:S01]  /*7240*/  MUFU.EX2 R16, R146 ;  /* 0x0000009200107308 */ /* 0x000ea20000000800 */
[----:B------:R-:W-:Y:S02]  /*7250*/  FADD.FTZ R3, R109, R2 ;  /* 0x000000026d037221 */ /* 0x000fe40000010000 */
[----:B------:R-:W-:-:S05]  /*7260*/  FADD.FTZ R2, R71, R0 ;  /* 0x0000000047027221 */ /* 0x000fca0000010000 */
[----:B------:R-:W2:Y:S01]  /*7270*/  MUFU.EX2 R27, R132 ;  /* 0x00000084001b7308 */ /* 0x000ea20000000800 */
[----:B-1----:R-:W-:-:S07]  /*7280*/  FADD.FTZ R0, R11, R5 ;  /* 0x000000050b007221 */ /* 0x002fce0000010000 */
[----:B------:R-:W1:Y:S01]  /*7290*/  MUFU.EX2 R19, R164 ;  /* 0x000000a400137308 */ /* 0x000e620000000800 */
[----:B----4-:R-:W-:-:S07]  /*72a0*/  FADD.FTZ R0, R10, R0 ;  /* 0x000000000a007221 */ /* 0x010fce0000010000 */
[----:B------:R-:W4:Y:S01]  /*72b0*/  MUFU.EX2 R18, R145 ;  /* 0x0000009100127308 */ /* 0x000f220000000800 */
[----:B------:R-:W-:-:S07]  /*72c0*/  FADD.FTZ R4, R9, R4 ;  /* 0x0000000409047221 */ /* 0x000fce0000010000 */
[----:B------:R-:W1:Y:S01]  /*72d0*/  MUFU.EX2 R25, R134 ;  /* 0x0000008600197308 */ /* 0x000e620000000800 */
[----:B------:R-:W-:-:S07]  /*72e0*/  FADD.FTZ R5, R28, R2 ;  /* 0x000000021c057221 */ /* 0x000fce0000010000 */
[----:B------:R-:W1:Y:S01]  /*72f0*/  MUFU.EX2 R30, R61 ;  /* 0x0000003d001e7308 */ /* 0x000e620000000800 */
[----:B------:R-:W-:-:S07]  /*7300*/  FADD.FTZ R3, R47, R3 ;  /* 0x000000032f037221 */ /* 0x000fce0000010000 */
[----:B------:R-:W1:Y:S01]  /*7310*/  MUFU.EX2 R24, R172 ;  /* 0x000000ac00187308 */ /* 0x000e620000000800 */
[----:B------:R-:W-:-:S07]  /*7320*/  FADD.FTZ R0, R17, R0 ;  /* 0x0000000011007221 */ /* 0x000fce0000010000 */
[----:B------:R-:W-:Y:S01]  /*7330*/  MUFU.EX2 R26, R144 ;  /* 0x00000090001a7308 */ /* 0x000fe20000000800 */
[----:B--2---:R-:W-:-:S07]  /*7340*/  FADD.FTZ R4, R16, R4 ;  /* 0x0000000410047221 */ /* 0x004fce0000010000 */
[----:B------:R-:W2:Y:S01]  /*7350*/  MUFU.EX2 R29, R63 ;  /* 0x0000003f001d7308 */ /* 0x000ea20000000800 */
[----:B------:R-:W-:Y:S01]  /*7360*/  FADD.FTZ R5, R27, R5 ;  /* 0x000000051b057221 */ /* 0x000fe20000010000 */
[----:B------:R-:W-:Y:S01]  /*7370*/  IMNMX R6, RZ, R8, !PT ;  /* 0x00000008ff067217 */ /* 0x000fe20007800200 */
[----:B------:R-:W-:Y:S02]  /*7380*/  FADD.FTZ R2, R31, R3 ;  /* 0x000000031f027221 */ /* 0x000fe40000010000 */
[----:B-1----:R-:W-:Y:S02]  /*7390*/  FADD.FTZ R0, R19, R0 ;  /* 0x0000000013007221 */ /* 0x002fe40000010000 */
[----:B----4-:R-:W-:Y:S02]  /*73a0*/  FADD.FTZ R3, R18, R4 ;  /* 0x0000000412037221 */ /* 0x010fe40000010000 */
[----:B------:R-:W-:Y:S01]  /*73b0*/  FADD.FTZ R4, R25, R5 ;  /* 0x0000000519047221 */ /* 0x000fe20000010000 */
[----:B------:R-:W-:Y:S01]  /*73c0*/  STL [R1+0x30], R6 ;  /* 0x0000300601007387 */ /* 0x000fe20000100800 */
[----:B------:R-:W-:-:S02]  /*73d0*/  FADD.FTZ R2, R30, R2 ;  /* 0x000000021e027221 */ /* 0x000fc40000010000 */
[----:B------:R-:W-:Y:S01]  /*73e0*/  FADD.FTZ R3, R24, R3 ;  /* 0x0000000318037221 */ /* 0x000fe20000010000 */
[----:B------:R1:W-:Y:S01]  /*73f0*/  STL [R1+0x10], R0 ;  /* 0x0000100001007387 */ /* 0x0003e20000100800 */
[----:B------:R-:W-:Y:S02]  /*7400*/  IMAD.MOV.U32 R252, RZ, RZ, R176 ;  /* 0x000000fffffc7224 */ /* 0x000fe400078e00b0 */
[----:B--2---:R-:W-:Y:S01]  /*7410*/  FADD.FTZ R2, R29, R2 ;  /* 0x000000021d027221 */ /* 0x004fe20000010000 */
[----:B------:R2:W-:Y:S02]  /*7420*/  STL [R1+0x18], R3 ;  /* 0x0000180301007387 */ /* 0x0005e40000100800 */
[----:B------:R-:W-:-:S04]  /*7430*/  IADD3 R247, R252, -0x2, RZ ;  /* 0xfffffffefcf77810 */ /* 0x000fc80007ffe0ff */
[----:B------:R-:W-:Y:S01]  /*7440*/  ISETP.GE.AND P0, PT, R247, R6, PT ;  /* 0x00000006f700720c */ /* 0x000fe20003f06270 */
[----:B-1----:R-:W-:-:S05]  /*7450*/  FADD.FTZ R0, R26, R4 ;  /* 0x000000041a007221 */ /* 0x002fca0000010000 */
[----:B------:R2:W-:Y:S04]  /*7460*/  STL [R1+0x1c], R0 ;  /* 0x00001c0001007387 */ /* 0x0005e80000100800 */
[----:B------:R2:W-:Y:S01]  /*7470*/  STL [R1+0x14], R2 ;  /* 0x0000140201007387 */ /* 0x0005e20000100800 */
[----:B------:R-:W-:Y:S02]  /*7480*/  F2FP.BF16.PACK_AB R124, R31, R47 ;  /* 0x0000002f1f7c723e */ /* 0x000fe400000010ff */
[----:B------:R-:W-:Y:S02]  /*7490*/  F2FP.BF16.PACK_AB R125, R27, R28 ;  /* 0x0000001c1b7d723e */ /* 0x000fe400000010ff */
[----:B------:R-:W-:Y:S02]  /*74a0*/  F2FP.BF16.PACK_AB R126, R29, R30 ;  /* 0x0000001e1d7e723e */ /* 0x000fe400000010ff */
[----:B------:R-:W-:-:S02]  /*74b0*/  F2FP.BF16.PACK_AB R127, R26, R25 ;  /* 0x000000191a7f723e */ /* 0x000fc400000010ff */
        /* <DEDUP_REMOVED lines=8> */
[C---:B---3--:R-:W-:Y:S08]  /*7540*/  HMMA.16816.F32.BF16 R176, R124.reuse, R184, R88 ;  /* 0x000000b87cb0723c */ /* 0x048ff00000041858 */
        /* <DEDUP_REMOVED lines=12> */
[----:B--2---:R-:W2:Y:S01]  /*7610*/  LDL R252, [R1+0x80] ;  /* 0x0000800001fc7983 */ /* 0x004ea20000100800 */
        /* <DEDUP_REMOVED lines=10> */
.L_x_1253:
[----:B------:R-:W-:Y:S04]  /*76c0*/  DEPBAR.LE SB0, 0x0 ;  /* 0x000080000000791a */ /* 0x000fe80000000000 */
[----:B------:R-:W-:Y:S01]  /*76d0*/  WARPSYNC 0xffffffff ;  /* 0xffffffff00007948 */ /* 0x000fe20003800000 */
[----:B------:R-:W-:Y:S01]  /*76e0*/  BAR.SYNC.DEFER_BLOCKING 0x0 ;  /* 0x0000000000007b1d */ /* 0x000fe20000010000 */
[C---:B------:R-:W-:Y:S02]  /*76f0*/  ISETP.GE.AND P2, PT, R202.reuse, RZ, PT ;  /* 0x000000ffca00720c */ /* 0x040fe40003f46270 */
[----:B------:R-:W-:Y:S11]  /*7700*/  IADD3 R247, R202, -0x1, RZ ;  /* 0xffffffffcaf77810 */ /* 0x000ff60007ffe0ff */
[----:B-12---:R-:W-:Y:S02]  /*7710*/  @P2 SHF.R.S32.HI R0, RZ, 0x1f, R202 ;  /* 0x0000001fff002819 */ /* 0x006fe400000114ca */
[----:B------:R-:W-:Y:S03]  /*7720*/  @P2 MOV R135, 0x5 ;  /* 0x0000000500872802 */ /* 0x000fe60000000f00 */
[----:B------:R-:W-:Y:S04]  /*7730*/  @P2 IMAD R0, R0, c[0x0][0x208], RZ ;  /* 0x0000820000002a24 */ /* 0x000fe800078e02ff */
[C---:B------:R-:W-:Y:S01]  /*7740*/  @P2 IMAD R0, R202.reuse, c[0x0][0x20c], R0 ;  /* 0x00008300ca002a24 */ /* 0x040fe200078e0200 */
[----:B-----5:R-:W-:Y:S08]  /*7750*/  LDSM.16.M88.4 R112, [R235] ;  /* 0x00000000eb70783b */ /* 0x020ff00000000200 */
[----:B------:R-:W1:Y:S08]  /*7760*/  LDSM.16.M88.4 R16, [R228] ;  /* 0x00000000e410783b */ /* 0x000e700000000200 */
[----:B------:R-:W2:Y:S08]  /*7770*/  LDSM.16.M88.4 R108, [R235+0x2000] ;  /* 0x00200000eb6c783b */ /* 0x000eb00000000200 */
[----:B------:R-:W3:Y:S08]  /*7780*/  LDSM.16.M88.4 R32, [R228+0x800] ;  /* 0x00080000e420783b */ /* 0x000ef00000000200 */
[----:B------:R-:W4:Y:S04]  /*7790*/  LDL R2, [R1+0x4c] ;  /* 0x00004c0001027983 */ /* 0x000f280000100800 */
[----:B------:R-:W3:Y:S08]  /*77a0*/  LDSM.16.M88.4 R48, [R228+0x1000] ;  /* 0x00100000e430783b */ /* 0x000ef00000000200 */
[----:B------:R-:W4:Y:S01]  /*77b0*/  LDL.64 R196, [R1+0x40] ;  /* 0x0000400001c47983 */ /* 0x000f220000100a00 */
[-C--:B-1----:R-:W-:Y:S05]  /*77c0*/  HMMA.16816.F32.BF16 R4, R112, R16.reuse, RZ ;  /* 0x000000107004723c */ /* 0x082fea00000418ff */
[----:B------:R-:W1:Y:S03]  /*77d0*/  LDSM.16.M88.4 R64, [R228+0x1800] ;  /* 0x00180000e440783b */ /* 0x000e660000000200 */
[C---:B--2---:R-:W-:Y:S05]  /*77e0*/  HMMA.16816.F32.BF16 R8, R108.reuse, R16, RZ ;  /* 0x000000106c08723c */ /* 0x044fea00000418ff */
[----:B------:R-:W2:Y:S03]  /*77f0*/  LDSM.16.M88.4 R80, [R228+0x2000] ;  /* 0x00200000e450783b */ /* 0x000ea60000000200 */
[-C--:B------:R-:W-:Y:S05]  /*7800*/  HMMA.16816.F32.BF16 R12, R108, R18.reuse, RZ ;  /* 0x000000126c0c723c */ /* 0x080fea00000418ff */
[----:B------:R-:W1:Y:S03]  /*7810*/  LDSM.16.M88.4 R96, [R228+0x2800] ;  /* 0x00280000e460783b */ /* 0x000e660000000200 */
[C---:B------:R-:W-:Y:S05]  /*7820*/  HMMA.16816.F32.BF16 R16, R112.reuse, R18, RZ ;  /* 0x000000127010723c */ /* 0x040fea00000418ff */
[----:B------:R-:W1:Y:S03]  /*7830*/  LDSM.16.M88.4 R136, [R228+0x3000] ;  /* 0x00300000e488783b */ /* 0x000e660000000200 */
[-C--:B---3--:R-:W-:Y:S05]  /*7840*/  HMMA.16816.F32.BF16 R20, R112, R32.reuse, RZ ;  /* 0x000000207014723c */ /* 0x088fea00000418ff */
[----:B------:R-:W-:Y:S03]  /*7850*/  LDSM.16.M88.4 R188, [R238] ;  /* 0x00000000eebc783b */ /* 0x000fe60000000200 */
[C---:B------:R-:W-:Y:S05]  /*7860*/  HMMA.16816.F32.BF16 R24, R108.reuse, R32, RZ ;  /* 0x000000206c18723c */ /* 0x040fea00000418ff */
[----:B------:R-:W3:Y:S03]  /*7870*/  LDSM.16.M88.4 R192, [R239] ;  /* 0x00000000efc0783b */ /* 0x000ee60000000200 */
[-C--:B------:R-:W-:Y:S05]  /*7880*/  HMMA.16816.F32.BF16 R28, R108, R34.reuse, RZ ;  /* 0x000000226c1c723c */ /* 0x080fea00000418ff */
[----:B------:R-:W-:Y:S04]  /*7890*/  STL [R1+0x98], R235 ;  /* 0x000098eb01007387 */ /* 0x000fe80000100800 */
[----:B------:R-:W-:Y:S01]  /*78a0*/  STL [R1+0x9c], R228 ;  /* 0x00009ce401007387 */ /* 0x000fe20000100800 */
[C---:B------:R-:W-:Y:S03]  /*78b0*/  HMMA.16816.F32.BF16 R32, R112.reuse, R34, RZ ;  /* 0x000000227020723c */ /* 0x040fe600000418ff */
[----:B------:R-:W-:Y:S04]  /*78c0*/  STL [R1+0xa0], R239 ;  /* 0x0000a0ef01007387 */ /* 0x000fe80000100800 */
[----:B------:R-:W-:Y:S01]  /*78d0*/  STL [R1+0xa4], R238 ;  /* 0x0000a4ee01007387 */ /* 0x000fe20000100800 */
[-C--:B------:R-:W-:Y:S03]  /*78e0*/  HMMA.16816.F32.BF16 R36, R112, R48.reuse, RZ ;  /* 0x000000307024723c */ /* 0x080fe600000418ff */
        /* <DEDUP_REMOVED lines=8> */
[C---:B------:R-:W-:Y:S08]  /*7970*/  HMMA.16816.F32.BF16 R48, R112.reuse, R50, RZ ;  /* 0x000000327030723c */ /* 0x040ff000000418ff */
[-C--:B-1----:R-:W-:Y:S08]  /*7980*/  HMMA.16816.F32.BF16 R52, R112, R64.reuse, RZ ;  /* 0x000000407034723c */ /* 0x082ff000000418ff */
        /* <DEDUP_REMOVED lines=16> */
[-C--:B---3--:R-:W-:Y:S08]  /*7a90*/  HMMA.16816.F32.BF16 R4, R188, R192.reuse, R4 ;  /* 0x000000c0bc04723c */ /* 0x088ff00000041804 */
[C---:B-1----:R-:W-:Y:S08]  /*7aa0*/  HMMA.16816.F32.BF16 R8, R136.reuse, R192, R8 ;  /* 0x000000c08808723c */ /* 0x042ff00000041808 */
[-C--:B------:R-:W-:Y:S08]  /*7ab0*/  HMMA.16816.F32.BF16 R12, R136, R194.reuse, R12 ;  /* 0x000000c2880c723c */ /* 0x080ff0000004180c */
[C---:B------:R-:W-:Y:S01]  /*7ac0*/  HMMA.16816.F32.BF16 R16, R188.reuse, R194, R16 ;  /* 0x000000c2bc10723c */ /* 0x040fe20000041810 */
[----:B------:R-:W1:Y:S08]  /*7ad0*/  LDSM.16.M88.4 R192, [R245] ;  /* 0x00000000f5c0783b */ /* 0x000e700000000200 */
[----:B----4-:R-:W2:Y:S01]  /*7ae0*/  LDL R197, [R1+0x34] ;  /* 0x0000340001c57983 */ /* 0x010ea20000100800 */
        /* <DEDUP_REMOVED lines=27> */
[-C--:B------:R-:W-:Y:S07]  /*7ca0*/  HMMA.16816.F32.BF16 R108, R136, R194.reuse, R108 ;  /* 0x000000c2886c723c */ /* 0x080fee000004186c */
[----:B------:R-:W-:Y:S01]  /*7cb0*/  @P2 IMAD.WIDE.U32 R136, R202, c[0x0][0x208], RZ ;  /* 0x00008200ca882a25 */ /* 0x000fe200078e00ff */
[----:B------:R-:W-:Y:S04]  /*7cc0*/  HMMA.16816.F32.BF16 R112, R188, R194, R112 ;  /* 0x000000c2bc70723c */ /* 0x000fe80000041870 */
[----:B------:R-:W-:Y:S02]  /*7cd0*/  @P2 IMAD.MOV.U32 R138, RZ, RZ, R196 ;  /* 0x000000ffff8a2224 */ /* 0x000fe400078e00c4 */
[----:B------:R-:W-:Y:S01]  /*7ce0*/  @P2 IMAD.IADD R0, R137, 0x1, R0 ;  /* 0x0000000189002824 */ /* 0x000fe200078e0200 */
[----:B------:R-:W3:Y:S01]  /*7cf0*/  LDL R196, [R1+0x58] ;  /* 0x0000580001c47983 */ /* 0x000ee20000100800 */
[----:B------:R-:W-:Y:S03]  /*7d00*/  @P2 IMAD.MOV.U32 R139, RZ, RZ, R2 ;  /* 0x000000ffff8b2224 */ /* 0x000fe600078e0002 */
[----:B------:R-:W-:Y:S01]  /*7d10*/  STL [R1+0xc0], R236 ;  /* 0x0000c0ec01007387 */ /* 0x000fe20000100800 */
[----:B------:R-:W-:Y:S02]  /*7d20*/  @P2 IMAD.MOV.U32 R137, RZ, RZ, c[0x0][0x208] ;  /* 0x00008200ff892624 */ /* 0x000fe400078e00ff */
[----:B------:R-:W-:Y:S01]  /*7d30*/  @P2 IMAD.WIDE.U32 R138, R136, 0x70, R138 ;  /* 0x00000070888a2825 */ /* 0x000fe200078e008a */
[----:B------:R-:W-:Y:S03]  /*7d40*/  STL [R1+0xc4], R234 ;  /* 0x0000c4ea01007387 */ /* 0x000fe60000100800 */
[----:B------:R-:W-:Y:S01]  /*7d50*/  @P2 IMAD R2, R0, 0x70, RZ ;  /* 0x0000007000022824 */ /* 0x000fe200078e02ff */
[----:B------:R-:W-:Y:S01]  /*7d60*/  @P2 SHF.L.U64.HI R0, R137, R135, c[0x0][0x20c] ;  /* 0x0000830089002619 */ /* 0x000fe20000010287 */
[----:B------:R-:W-:Y:S01]  /*7d70*/  STL [R1+0xc8], R237 ;  /* 0x0000c8ed01007387 */ /* 0x000fe20000100800 */
[C---:B------:R-:W-:Y:S01]  /*7d80*/  @P2 LEA R136, P0, R138.reuse, c[0x0][0x1f8], 0x1 ;  /* 0x00007e008a882a11 */ /* 0x040fe200078008ff */
[----:B------:R-:W-:Y:S02]  /*7d90*/  @P2 IMAD.IADD R135, R139, 0x1, R2 ;  /* 0x000000018b872824 */ /* 0x000fe400078e0202 */
[----:B------:R-:W-:Y:S01]  /*7da0*/  @P2 IMAD.SHL.U32 R2, R137, 0x20, RZ ;  /* 0x0000002089022824 */ /* 0x000fe200078e00ff */
[----:B------:R-:W-:Y:S02]  /*7db0*/  STL [R1+0xcc], R231 ;  /* 0x0000cce701007387 */ /* 0x000fe40000100800 */
        /* <DEDUP_REMOVED lines=8> */
[-C--:B-1----:R-:W-:Y:S04]  /*7e40*/  @P2 IADD3 R136, P1, R138, R2.reuse, RZ ;  /* 0x000000028a882210 */ /* 0x082fe80007f3e0ff */
[----:B------:R-:W-:Y:S01]  /*7e50*/  @P2 IADD3 R192, P0, R136, R2, RZ ;  /* 0x0000000288c02210 */ /* 0x000fe20007f1e0ff */
[--C-:B------:R-:W-:Y:S05]  /*7e60*/  @P2 IMAD.X R137, R139, 0x1, R0.reuse, P1 ;  /* 0x000000018b892824 */ /* 0x100fea00008e0600 */
[----:B------:R1:W-:Y:S01]  /*7e70*/  @P2 LDGSTS.E.BYPASS.LTC128B.128 [R246+0x1100], [R136.64], !P6 ;  /* 0x0110000088f62fae */ /* 0x0003e2000f101d48 */
[----:B------:R-:W-:Y:S02]  /*7e80*/  @P2 IADD3.X R193, R137, R0, RZ, P0, !PT ;  /* 0x0000000089c12210 */ /* 0x000fe400007fe4ff */
[-C--:B----4-:R-:W-:Y:S05]  /*7e90*/  @P2 IADD3 R138, P0, R192, R2.reuse, RZ ;  /* 0x00000002c08a2210 */ /* 0x090fea0007f1e0ff */
[----:B------:R4:W-:Y:S01]  /*7ea0*/  @P2 LDGSTS.E.BYPASS.LTC128B.128 [R246+0x1900], [R192.64], !P6 ;  /* 0x01900000c0f62fae */ /* 0x0009e2000f101d48 */
[--C-:B------:R-:W-:Y:S07]  /*7eb0*/  @P2 IMAD.X R139, R193, 0x1, R0.reuse, P0 ;  /* 0x00000001c18b2824 */ /* 0x100fee00000e0600 */
[----:B------:R2:W-:Y:S01]  /*7ec0*/  @P2 LDGSTS.E.BYPASS.LTC128B.128 [R246+0x2100], [R138.64], !P6 ;  /* 0x021000008af62fae */ /* 0x0005e2000f101d48 */
[-C--:B-1----:R-:W-:Y:S05]  /*7ed0*/  @P2 IADD3 R136, P1, R138, R2.reuse, RZ ;  /* 0x000000028a882210 */ /* 0x082fea0007f3e0ff */
[--C-:B------:R-:W-:Y:S01]  /*7ee0*/  @P2 IMAD.X R137, R139, 0x1, R0.reuse, P1 ;  /* 0x000000018b892824 */ /* 0x100fe200008e0600 */
[----:B----4-:R-:W-:Y:S04]  /*7ef0*/  @P2 IADD3 R192, P0, R136, R2, RZ ;  /* 0x0000000288c02210 */ /* 0x010fe80007f1e0ff */
[----:B------:R2:W-:Y:S01]  /*7f00*/  @P2 LDGSTS.E.BYPASS.LTC128B.128 [R246+0x2900], [R136.64], !P6 ;  /* 0x0290000088f62fae */ /* 0x0005e2000f101d48 */
[----:B------:R-:W-:Y:S07]  /*7f10*/  @P2 IMAD.X R193, R137, 0x1, R0, P0 ;  /* 0x0000000189c12824 */ /* 0x000fee00000e0600 */
[----:B------:R1:W-:Y:S08]  /*7f20*/  @P2 LDGSTS.E.BYPASS.LTC128B.128 [R246+0x3100], [R192.64], !P6 ;  /* 0x03100000c0f62fae */ /* 0x0003f0000f101d48 */
[----:B------:R-:W-:Y:S08]  /*7f30*/  LDSM.16.M88.4 R188, [R234] ;  /* 0x00000000eabc783b */ /* 0x000ff00000000200 */
[----:B------:R4:W3:Y:S04]  /*7f40*/  LDL R0, [R1+0x20] ;  /* 0x0000200001007983 */ /* 0x0008e80000100800 */
[----:B--2---:R-:W2:Y:S08]  /*7f50*/  LDSM.16.M88.4 R136, [R236] ;  /* 0x00000000ec88783b */ /* 0x004eb00000000200 */
[----:B-1----:R-:W1:Y:S08]  /*7f60*/  LDSM.16.M88.4 R192, [R236+0x2000] ;  /* 0x00200000ecc0783b */ /* 0x002e700000000200 */
[----:B------:R-:W0:Y:S01]  /*7f70*/  LDGDEPBAR ;  /* 0x00000000000079af */ /* 0x000e220000000000 */
[-C--:B--2---:R-:W-:Y:S08]  /*7f80*/  HMMA.16816.F32.BF16 R4, R136, R188.reuse, R4 ;  /* 0x000000bc8804723c */ /* 0x084ff00000041804 */
        /* <DEDUP_REMOVED lines=19> */
[----:B---3--:R-:W-:Y:S04]  /*80c0*/  @P4 IMAD.MOV.U32 R0, RZ, RZ, R197 ;  /* 0x000000ffff004224 */ /* 0x008fe800078e00c5 */
[-C--:B-1----:R-:W-:Y:S01]  /*80d0*/  HMMA.16816.F32.BF16 R68, R136, R188.reuse, R68 ;  /* 0x000000bc8844723c */ /* 0x082fe20000041844 */
[----:B------:R-:W-:Y:S07]  /*80e0*/  SHFL.IDX PT, R2, R0, 0x2, 0x1c1f ;  /* 0x005c1f0000027f89 */ /* 0x000fee00000e0000 */
[C---:B------:R-:W-:Y:S01]  /*80f0*/  HMMA.16816.F32.BF16 R72, R192.reuse, R188, R72 ;  /* 0x000000bcc048723c */ /* 0x040fe20000041848 */
[----:B------:R-:W-:Y:S07]  /*8100*/  SHFL.IDX PT, R135, R0, 0x1, 0x1c1f ;  /* 0x003c1f0000877f89 */ /* 0x000fee00000e0000 */
        /* <DEDUP_REMOVED lines=14> */
[----:B------:R-:W2:Y:S01]  /*81f0*/  LDSM.16.M88.4 R188, [R237+0x2000] ;  /* 0x00200000edbc783b */ /* 0x000ea20000000200 */
[-C--:B-1----:R-:W-:Y:S08]  /*8200*/  HMMA.16816.F32.BF16 R4, R192, R136.reuse, R4 ;  /* 0x00000088c004723c */ /* 0x082ff00000041804 */
[C---:B--2---:R-:W-:Y:S08]  /*8210*/  HMMA.16816.F32.BF16 R8, R188.reuse, R136, R8 ;  /* 0x00000088bc08723c */ /* 0x044ff00000041808 */
        /* <DEDUP_REMOVED lines=27> */
[----:B------:R-:W1:Y:S01]  /*83d0*/  LDSM.16.M88.4 R136, [R231+0x3000] ;  /* 0x00300000e788783b */ /* 0x000e620000000200 */
[----:B------:R-:W-:Y:S07]  /*83e0*/  DEPBAR.LE SB0, 0x0 ;  /* 0x000080000000791a */ /* 0x000fee0000000000 */
[----:B------:R-:W-:Y:S01]  /*83f0*/  BAR.SYNC.DEFER_BLOCKING 0x0 ;  /* 0x0000000000007b1d */ /* 0x000fe20000010000 */
[-C--:B-1----:R-:W-:Y:S08]  /*8400*/  HMMA.16816.F32.BF16 R100, R192, R136.reuse, R100 ;  /* 0x00000088c064723c */ /* 0x082ff00000041864 */
[C---:B------:R-:W-:Y:S01]  /*8410*/  HMMA.16816.F32.BF16 R104, R188.reuse, R136, R104 ;  /* 0x00000088bc68723c */ /* 0x040fe20000041868 */
[----:B------:R-:W-:Y:S07]  /*8420*/  SHFL.IDX PT, R137, R0, 0x3, 0x1c1f ;  /* 0x007c1f0000897f89 */ /* 0x000fee00000e0000 */
[-C--:B------:R-:W-:Y:S01]  /*8430*/  HMMA.16816.F32.BF16 R108, R188, R138.reuse, R108 ;  /* 0x0000008abc6c723c */ /* 0x080fe2000004186c */
[----:B------:R1:W2:Y:S07]  /*8440*/  SHFL.IDX PT, R136, R0, RZ, 0x1c1f ;  /* 0x001c1fff00887589 */ /* 0x0002ae00000e0000 */
[----:B------:R-:W-:Y:S04]  /*8450*/  HMMA.16816.F32.BF16 R112, R192, R138, R112 ;  /* 0x0000008ac070723c */ /* 0x000fe80000041870 */
[----:B-1----:R-:W-:Y:S05]  /*8460*/  IMAD R0, R202, -0x70, RZ ;  /* 0xffffff90ca007824 */ /* 0x002fea00078e02ff */
[----:B------:R-:W-:Y:S04]  /*8470*/  IADD3 R0, -R196, 0x1, R0 ;  /* 0x00000001c4007810 */ /* 0x000fe80007ffe100 */
[----:B------:R-:W-:Y:S04]  /*8480*/  IADD3 R0, R0, c[0x0][0x1d0], RZ ;  /* 0x0000740000007a10 */ /* 0x000fe80007ffe0ff */
[----:B------:R-:W-:Y:S04]  /*8490*/  IADD3 R0, R0, -c[0x0][0x168], RZ ;  /* 0x80005a0000007a10 */ /* 0x000fe80007ffe0ff */
[C---:B--2---:R-:W-:Y:S01]  /*84a0*/  IADD3 R136, R0.reuse, R136, RZ ;  /* 0x0000008800887210 */ /* 0x044fe20007ffe0ff */
[C---:B------:R-:W-:Y:S02]  /*84b0*/  IMAD.IADD R2, R0.reuse, 0x1, R2 ;  /* 0x0000000100027824 */ /* 0x040fe400078e0202 */
[----:B------:R-:W-:Y:S01]  /*84c0*/  IMAD.IADD R135, R0, 0x1, R135 ;  /* 0x0000000100877824 */ /* 0x000fe200078e0287 */
[----:B------:R-:W-:Y:S01]  /*84d0*/  ISETP.GT.AND P3, PT, R136, RZ, PT ;  /* 0x000000ff8800720c */ /* 0x000fe20003f64270 */
[----:B------:R-:W-:Y:S01]  /*84e0*/  IMAD.IADD R0, R0, 0x1, R137 ;  /* 0x0000000100007824 */ /* 0x000fe200078e0289 */
[----:B------:R-:W-:Y:S02]  /*84f0*/  ISETP.GT.AND P2, PT, R136, 0x1, PT ;  /* 0x000000018800780c */ /* 0x000fe40003f44270 */
[----:B------:R-:W-:Y:S02]  /*8500*/  FSEL R188, R4, -INF , P3 ;  /* 0xff80000004bc7808 */ /* 0x000fe40001800000 */
[----:B------:R-:W-:Y:S02]  /*8510*/  ISETP.GT.AND P3, PT, R2, RZ, PT ;  /* 0x000000ff0200720c */ /* 0x000fe40003f64270 */
[----:B------:R-:W-:Y:S02]  /*8520*/  ISETP.GT.AND P0, PT, R135, 0x1, PT ;  /* 0x000000018700780c */ /* 0x000fe40003f04270 */
[----:B------:R-:W-:Y:S02]  /*8530*/  FSEL R197, R8, -INF , P3 ;  /* 0xff80000008c57808 */ /* 0x000fe40001800000 */
[C---:B------:R-:W-:Y:S02]  /*8540*/  ISETP.GT.AND P3, PT, R2.reuse, 0x8, PT ;  /* 0x000000080200780c */ /* 0x040fe40003f64270 */
[----:B------:R-:W-:Y:S02]  /*8550*/  FSEL R189, R5, -INF , P2 ;  /* 0xff80000005bd7808 */ /* 0x000fe40001000000 */
[----:B------:R-:W-:Y:S02]  /*8560*/  ISETP.GT.AND P2, PT, R2, 0x1, PT ;  /* 0x000000010200780c */ /* 0x000fe40003f44270 */
[----:B------:R-:W-:Y:S02]  /*8570*/  FSEL R191, R7, -INF , P0 ;  /* 0xff80000007bf7808 */ /* 0x000fe40000000000 */
[----:B------:R-:W-:Y:S02]  /*8580*/  FSEL R198, R9, -INF , P2 ;  /* 0xff80000009c67808 */ /* 0x000fe40001000000 */
[----:B------:R-:W-:Y:S02]  /*8590*/  ISETP.GT.AND P0, PT, R0, 0x1, PT ;  /* 0x000000010000780c */ /* 0x000fe40003f04270 */
[----:B------:R-:W-:Y:S02]  /*85a0*/  ISETP.GT.AND P2, PT, R2, 0x9, PT ;  /* 0x000000090200780c */ /* 0x000fe40003f44270 */
[----:B------:R-:W-:Y:S02]  /*85b0*/  FSEL R196, R12, -INF , P3 ;  /* 0xff8000000cc47808 */ /* 0x000fe40001800000 */
[----:B------:R-:W-:Y:S02]  /*85c0*/  ISETP.GT.AND P3, PT, R136, 0x8, PT ;  /* 0x000000088800780c */ /* 0x000fe40003f64270 */
[----:B------:R-:W-:Y:S02]  /*85d0*/  FMNMX.FTZ R137, R188, R3, !PT ;  /* 0x00000003bc897209 */ /* 0x000fe40007810000 */
[----:B------:R-:W-:Y:S02]  /*85e0*/  FSEL R201, R11, -INF , P0 ;  /* 0xff8000000bc97808 */ /* 0x000fe40000000000 */
[----:B------:R-:W-:Y:S02]  /*85f0*/  ISETP.GT.AND P0, PT, R0, 0x9, PT ;  /* 0x000000090000780c */ /* 0x000fe40003f04270 */
[----:B------:R-:W-:Y:S02]  /*8600*/  FSEL R199, R13, -INF , P2 ;  /* 0xff8000000dc77808 */ /* 0x000fe40001000000 */
[----:B------:R-:W-:Y:S02]  /*8610*/  ISETP.GT.AND P2, PT, R136, 0x9, PT ;  /* 0x000000098800780c */ /* 0x000fe40003f44270 */
[----:B------:R-:W-:Y:S02]  /*8620*/  FSEL R16, R16, -INF , P3 ;  /* 0xff80000010107808 */ /* 0x000fe40001800000 */
[----:B------:R-:W-:Y:S02]  /*8630*/  ISETP.GT.AND P3, PT, R136, 0x10, PT ;  /* 0x000000108800780c */ /* 0x000fe40003f64270 */
[----:B------:R-:W-:Y:S02]  /*8640*/  FMNMX.FTZ R137, R189, R137, !PT ;  /* 0x00000089bd897209 */ /* 0x000fe40007810000 */
        /* <DEDUP_REMOVED lines=11> */
[----:B------:R-:W-:Y:S02]  /*8700*/  FMNMX.FTZ R137, R17, R137, !PT ;  /* 0x0000008911897209 */ /* 0x000fe40007810000 */
        /* <DEDUP_REMOVED lines=31> */
[----:B------:R-:W-:Y:S02]  /*8900*/  FMNMX.FTZ R137, R36, R137, !PT ;  /* 0x0000008924897209 */ /* 0x000fe40007810000 */
        /* <DEDUP_REMOVED lines=21> */
[----:B------:R-:W-:Y:S02]  /*8a60*/  FSEL R51, R51, -INF , P0 ;  /* 0xff80000033337808 */ /* 0x000fe40000000000 */
[----:B------:R-:W-:Y:S02]  /*8a70*/  ISETP.GT.AND P0, PT, R135, 0x31, PT ;  /* 0x000000318700780c */ /* 0x000fe40003f04270 */
[C---:B------:R-:W-:Y:S02]  /*8a80*/  ISETP.GT.AND P2, PT, R2.reuse, 0x31, PT ;  /* 0x000000310200780c */ /* 0x040fe40003f44270 */
[----:B------:R-:W-:Y:S02]  /*8a90*/  ISETP.GT.AND P3, PT, R2, 0x38, PT ;  /* 0x000000380200780c */ /* 0x000fe40003f64270 */
[----:B------:R-:W-:Y:S02]  /*8aa0*/  FMNMX.FTZ R137, R49, R137, !PT ;  /* 0x0000008931897209 */ /* 0x000fe40007810000 */
[----:B------:R-:W-:Y:S02]  /*8ab0*/  ISETP.GT.AND P1, PT, R135, RZ, PT ;  /* 0x000000ff8700720c */ /* 0x000fe40003f24270 */
[----:B------:R-:W-:Y:S02]  /*8ac0*/  FSEL R242, R55, -INF , P0 ;  /* 0xff80000037f27808 */ /* 0x000fe40000000000 */
[----:B------:R-:W-:Y:S02]  /*8ad0*/  FSEL R238, R57, -INF , P2 ;  /* 0xff80000039ee7808 */ /* 0x000fe40001000000 */
[----:B------:R-:W-:Y:S02]  /*8ae0*/  FSEL R239, R60, -INF , P3 ;  /* 0xff8000003cef7808 */ /* 0x000fe40001800000 */
[----:B------:R-:W-:Y:S02]  /*8af0*/  FMNMX.FTZ R137, R52, R137, !PT ;  /* 0x0000008934897209 */ /* 0x000fe40007810000 */
[----:B------:R-:W-:Y:S02]  /*8b00*/  ISETP.GT.AND P0, PT, R0, 0x31, PT ;  /* 0x000000310000780c */ /* 0x000fe40003f04270 */
[----:B------:R-:W-:Y:S02]  /*8b10*/  ISETP.GT.AND P2, PT, R2, 0x39, PT ;  /* 0x000000390200780c */ /* 0x000fe40003f44270 */
[----:B------:R-:W-:Y:S02]  /*8b20*/  ISETP.GT.AND P3, PT, R136, 0x38, PT ;  /* 0x000000388800780c */ /* 0x000fe40003f64270 */
[----:B------:R-:W-:Y:S02]  /*8b30*/  FSEL R190, R6, -INF , P1 ;  /* 0xff80000006be7808 */ /* 0x000fe40000800000 */
[C---:B------:R-:W-:Y:S02]  /*8b40*/  ISETP.GT.AND P1, PT, R0.reuse, RZ, PT ;  /* 0x000000ff0000720c */ /* 0x040fe40003f24270 */
[----:B------:R-:W-:Y:S02]  /*8b50*/  FSEL R228, R61, -INF , P2 ;  /* 0xff8000003de47808 */ /* 0x000fe40001000000 */
[----:B------:R-:W-:Y:S02]  /*8b60*/  FMNMX.FTZ R137, R53, R137, !PT ;  /* 0x0000008935897209 */ /* 0x000fe40007810000 */
[----:B------:R-:W-:Y:S02]  /*8b70*/  FSEL R59, R59, -INF , P0 ;  /* 0xff8000003b3b7808 */ /* 0x000fe40000000000 */
[----:B------:R-:W-:Y:S02]  /*8b80*/  ISETP.GT.AND P0, PT, R0, 0x39, PT ;  /* 0x000000390000780c */ /* 0x000fe40003f04270 */
[----:B------:R-:W-:Y:S02]  /*8b90*/  ISETP.GT.AND P2, PT, R136, 0x39, PT ;  /* 0x000000398800780c */ /* 0x000fe40003f44270 */
[----:B------:R-:W-:Y:S02]  /*8ba0*/  FSEL R64, R64, -INF , P3 ;  /* 0xff80000040407808 */ /* 0x000fe40001800000 */
        /* <DEDUP_REMOVED lines=13> */
[C---:B------:R-:W-:Y:S02]  /*8c80*/  ISETP.GT.AND P3, PT, R2.reuse, 0x48, PT ;  /* 0x000000480200780c */ /* 0x040fe40003f64270 */
        /* <DEDUP_REMOVED lines=8> */
[----:B------:R-:W-:Y:S02]  /*8d10*/  FSEL R76, R76, -INF , P3 ;  /* 0xff8000004c4c7808 */ /* 0x000fe40001800000 */
[----:B------:R-:W-:Y:S01]  /*8d20*/  FSEL R29, R71, -INF , P0 ;  /* 0xff800000471d7808 */ /* 0x000fe20000000000 */
[----:B------:R-:W-:Y:S01]  /*8d30*/  STL [R1+0x8], R73 ;  /* 0x0000084901007387 */ /* 0x000fe20000100800 */
[----:B------:R-:W-:Y:S02]  /*8d40*/  ISETP.GT.AND P0, PT, R0, 0x41, PT ;  /* 0x000000410000780c */ /* 0x000fe40003f04270 */
[----:B------:R-:W-:Y:S02]  /*8d50*/  ISETP.GT.AND P2, PT, R2, 0x49, PT ;  /* 0x000000490200780c */ /* 0x000fe40003f44270 */
[----:B------:R-:W-:Y:S02]  /*8d60*/  ISETP.GT.AND P3, PT, R136, 0x48, PT ;  /* 0x000000488800780c */ /* 0x000fe40003f64270 */
[----:B------:R-:W-:Y:S02]  /*8d70*/  FMNMX.FTZ R137, R68, R137, !PT ;  /* 0x0000008944897209 */ /* 0x000fe40007810000 */
[----:B------:R-:W-:Y:S02]  /*8d80*/  FSEL R208, R22, -INF , P1 ;  /* 0xff80000016d07808 */ /* 0x000fe40000800000 */
[C---:B------:R-:W-:Y:S02]  /*8d90*/  ISETP.GT.AND P1, PT, R0.reuse, 0x10, PT ;  /* 0x000000100000780c */ /* 0x040fe40003f24270 */
[----:B------:R-:W-:Y:S02]  /*8da0*/  FSEL R244, R75, -INF , P0 ;  /* 0xff8000004bf47808 */ /* 0x000fe40000000000 */
[----:B------:R-:W-:Y:S02]  /*8db0*/  FSEL R77, R77, -INF , P2 ;  /* 0xff8000004d4d7808 */ /* 0x000fe40001000000 */
[----:B------:R-:W-:Y:S02]  /*8dc0*/  ISETP.GT.AND P0, PT, R0, 0x49, PT ;  /* 0x000000490000780c */ /* 0x000fe40003f04270 */
[----:B------:R-:W-:Y:S02]  /*8dd0*/  FSEL R80, R80, -INF , P3 ;  /* 0xff80000050507808 */ /* 0x000fe40001800000 */
[C---:B------:R-:W-:Y:S02]  /*8de0*/  ISETP.GT.AND P2, PT, R136.reuse, 0x49, PT ;  /* 0x000000498800780c */ /* 0x040fe40003f44270 */
[----:B------:R-:W-:Y:S02]  /*8df0*/  ISETP.GT.AND P3, PT, R136, 0x50, PT ;  /* 0x000000508800780c */ /* 0x000fe40003f64270 */
[----:B------:R-:W-:Y:S02]  /*8e00*/  FMNMX.FTZ R137, R15, R137, !PT ;  /* 0x000000890f897209 */ /* 0x000fe40007810000 */
[----:B------:R-:W-:Y:S02]  /*8e10*/  FSEL R215, R26, -INF , P1 ;  /* 0xff8000001ad77808 */ /* 0x000fe40000800000 */
[----:B------:R-:W-:Y:S02]  /*8e20*/  ISETP.GT.AND P1, PT, R0, 0x18, PT ;  /* 0x000000180000780c */ /* 0x000fe40003f24270 */
[----:B------:R-:W-:Y:S02]  /*8e30*/  FSEL R79, R79, -INF , P0 ;  /* 0xff8000004f4f7808 */ /* 0x000fe40000000000 */
[----:B------:R-:W-:Y:S02]  /*8e40*/  FSEL R81, R81, -INF , P2 ;  /* 0xff80000051517808 */ /* 0x000fe40001000000 */
[----:B------:R-:W-:Y:S02]  /*8e50*/  FMNMX.FTZ R137, R80, R137, !PT ;  /* 0x0000008950897209 */ /* 0x000fe40007810000 */
[C---:B------:R-:W-:Y:S02]  /*8e60*/  ISETP.GT.AND P0, PT, R135.reuse, 0x49, PT ;  /* 0x000000498700780c */ /* 0x040fe40003f04270 */
        /* <DEDUP_REMOVED lines=8> */
[C---:B------:R-:W-:Y:S02]  /*8ef0*/  ISETP.GT.AND P0, PT, R135.reuse, 0x51, PT ;  /* 0x000000518700780c */ /* 0x040fe40003f04270 */
[----:B------:R-:W-:Y:S02]  /*8f00*/  ISETP.GT.AND P2, PT, R136, 0x51, PT ;  /* 0x000000518800780c */ /* 0x000fe40003f44270 */
[----:B------:R-:W-:Y:S02]  /*8f10*/  FSEL R206, R34, -INF , P1 ;  /* 0xff80000022ce7808 */ /* 0x000fe40000800000 */
[----:B------:R-:W-:Y:S02]  /*8f20*/  ISETP.GT.AND P1, PT, R135, 0x20, PT ;  /* 0x000000208700780c */ /* 0x000fe40003f24270 */
[----:B------:R-:W-:Y:S02]  /*8f30*/  FSEL R218, R92, -INF , P3 ;  /* 0xff8000005cda7808 */ /* 0x000fe40001800000 */
[----:B------:R-:W-:Y:S02]  /*8f40*/  FSEL R13, R85, -INF , P2 ;  /* 0xff800000550d7808 */ /* 0x000fe40001000000 */
[----:B------:R-:W-:Y:S02]  /*8f50*/  FSEL R251, R87, -INF , P0 ;  /* 0xff80000057fb7808 */ /* 0x000fe40000000000 */
[----:B------:R-:W-:Y:S02]  /*8f60*/  ISETP.GT.AND P0, PT, R0, 0x51, PT ;  /* 0x000000510000780c */ /* 0x000fe40003f04270 */
[----:B------:R-:W-:Y:S02]  /*8f70*/  ISETP.GT.AND P3, PT, R136, 0x58, PT ;  /* 0x000000588800780c */ /* 0x000fe40003f64270 */
[----:B------:R-:W-:Y:S02]  /*8f80*/  FMNMX.FTZ R137, R14, R137, !PT ;  /* 0x000000890e897209 */ /* 0x000fe40007810000 */
[----:B------:R-:W-:Y:S02]  /*8f90*/  FSEL R38, R38, -INF , P1 ;  /* 0xff80000026267808 */ /* 0x000fe40000800000 */
[C---:B------:R-:W-:Y:S02]  /*8fa0*/  ISETP.GT.AND P1, PT, R0.reuse, 0x20, PT ;  /* 0x000000200000780c */ /* 0x040fe40003f24270 */
[----:B------:R-:W-:Y:S02]  /*8fb0*/  FSEL R234, R91, -INF , P0 ;  /* 0xff8000005bea7808 */ /* 0x000fe40000000000 */
[----:B------:R-:W-:Y:S02]  /*8fc0*/  ISETP.GT.AND P0, PT, R0, 0x59, PT ;  /* 0x000000590000780c */ /* 0x000fe40003f04270 */
[----:B------:R-:W-:Y:S02]  /*8fd0*/  FSEL R96, R96, -INF , P3 ;  /* 0xff80000060607808 */ /* 0x000fe40001800000 */
[----:B------:R-:W-:Y:S02]  /*8fe0*/  FMNMX.FTZ R137, R13, R137, !PT ;  /* 0x000000890d897209 */ /* 0x000fe40007810000 */
[----:B------:R-:W-:Y:S02]  /*8ff0*/  ISETP.GT.AND P5, PT, R136, 0x59, PT ;  /* 0x000000598800780c */ /* 0x000fe40003fa4270 */
[----:B------:R-:W-:Y:S02]  /*9000*/  FSEL R42, R42, -INF , P1 ;  /* 0xff8000002a2a7808 */ /* 0x000fe40000800000 */
[----:B------:R-:W-:Y:S02]  /*9010*/  ISETP.GT.AND P1, PT, R0, 0x28, PT ;  /* 0x000000280000780c */ /* 0x000fe40003f24270 */
[----:B------:R-:W-:Y:S02]  /*9020*/  ISETP.GT.AND P2, PT, R2, 0x51, PT ;  /* 0x000000510200780c */ /* 0x000fe40003f44270 */
[----:B------:R-:W-:Y:S02]  /*9030*/  FSEL R25, R95, -INF , P0 ;  /* 0xff8000005f197808 */ /* 0x000fe40000000000 */
[----:B------:R-:W-:Y:S02]  /*9040*/  FMNMX.FTZ R137, R96, R137, !PT ;  /* 0x0000008960897209 */ /* 0x000fe40007810000 */
[----:B------:R-:W-:Y:S02]  /*9050*/  ISETP.GT.AND P0, PT, R136, 0x60, PT ;  /* 0x000000608800780c */ /* 0x000fe40003f04270 */
[----:B------:R-:W-:Y:S02]  /*9060*/  FSEL R97, R97, -INF , P5 ;  /* 0xff80000061617808 */ /* 0x000fe40002800000 */
        /* <DEDUP_REMOVED lines=11> */
[----:B------:R-:W-:Y:S02]  /*9120*/  ISETP.GT.AND P2, PT, R135, 0x58, PT ;  /* 0x000000588700780c */ /* 0x000fe40003f44270 */
[----:B------:R-:W-:Y:S02]  /*9130*/  FMNMX.FTZ R137, R100, R137, !PT ;  /* 0x0000008964897209 */ /* 0x000fe40007810000 */
[----:B------:R-:W-:Y:S02]  /*9140*/  ISETP.GT.AND P5, PT, R136, 0x68, PT ;  /* 0x000000688800780c */ /* 0x000fe40003fa4270 */
[----:B------:R-:W-:Y:S02]  /*9150*/  FSEL R241, R54, -INF , P1 ;  /* 0xff80000036f17808 */ /* 0x000fe40000800000 */
[----:B------:R-:W-:Y:S02]  /*9160*/  ISETP.GT.AND P1, PT, R0, 0x30, PT ;  /* 0x000000300000780c */ /* 0x000fe40003f24270 */
[----:B------:R-:W-:Y:S02]  /*9170*/  FSEL R225, R98, -INF , P2 ;  /* 0xff80000062e17808 */ /* 0x000fe40001000000 */
[----:B------:R-:W-:Y:S02]  /*9180*/  FSEL R112, R112, -INF , P5 ;  /* 0xff80000070707808 */ /* 0x000fe40002800000 */
[----:B------:R-:W-:Y:S02]  /*9190*/  ISETP.GT.AND P2, PT, R136, 0x69, PT ;  /* 0x000000698800780c */ /* 0x000fe40003f44270 */
[----:B------:R-:W-:Y:S02]  /*91a0*/  FMNMX.FTZ R137, R101, R137, !PT ;  /* 0x0000008965897209 */ /* 0x000fe40007810000 */
[----:B------:R-:W-:Y:S02]  /*91b0*/  FSEL R58, R58, -INF , P1 ;  /* 0xff8000003a3a7808 */ /* 0x000fe40000800000 */
[----:B------:R-:W-:Y:S02]  /*91c0*/  ISETP.GT.AND P1, PT, R0, 0x38, PT ;  /* 0x000000380000780c */ /* 0x000fe40003f24270 */
[----:B------:R-:W-:Y:S02]  /*91d0*/  FSEL R113, R113, -INF , P2 ;  /* 0xff80000071717808 */ /* 0x000fe40001000000 */
[----:B------:R-:W-:Y:S02]  /*91e0*/  FMNMX.FTZ R137, R112, R137, !PT ;  /* 0x0000008970897209 */ /* 0x000fe40007810000 */
[----:B------:R-:W-:Y:S02]  /*91f0*/  FSEL R62, R62, -INF , P1 ;  /* 0xff8000003e3e7808 */ /* 0x000fe40000800000 */
[----:B------:R-:W-:Y:S02]  /*9200*/  ISETP.GT.AND P1, PT, R135, 0x38, PT ;  /* 0x000000388700780c */ /* 0x000fe40003f24270 */
[----:B------:R-:W-:Y:S02]  /*9210*/  FMNMX.FTZ R137, R113, R137, !PT ;  /* 0x0000008971897209 */ /* 0x000fe40007810000 */
[----:B------:R-:W-:Y:S02]  /*9220*/  FSEL R243, R66, -INF , P1 ;  /* 0xff80000042f37808 */ /* 0x000fe40000800000 */
[----:B------:R-:W-:Y:S01]  /*9230*/  ISETP.GT.AND P1, PT, R135, 0x40, PT ;  /* 0x000000408700780c */ /* 0x000fe20003f24270 */
[----:B------:R-:W1:Y:S01]  /*9240*/  SHFL.BFLY PT, R7, R137, 0x2, 0x1f ;  /* 0x0c401f0089077f89 */ /* 0x000e6200000e0000 */
[----:B------:R-:W-:Y:S02]  /*9250*/  FMNMX.FTZ R4, R190, R132, !PT ;  /* 0x00000084be047209 */ /* 0x000fe40007810000 */
[----:B------:R-:W-:Y:S02]  /*9260*/  FSEL R30, R70, -INF , P1 ;  /* 0xff800000461e7808 */ /* 0x000fe40000800000 */
[----:B------:R-:W-:Y:S02]  /*9270*/  ISETP.GT.AND P1, PT, R0, 0x40, PT ;  /* 0x000000400000780c */ /* 0x000fe40003f24270 */
[----:B------:R-:W-:Y:S02]  /*9280*/  FMNMX.FTZ R4, R191, R4, !PT ;  /* 0x00000004bf047209 */ /* 0x000fe40007810000 */
[----:B------:R-:W-:Y:S02]  /*9290*/  FSEL R74, R74, -INF , P1 ;  /* 0xff8000004a4a7808 */ /* 0x000fe40000800000 */
[----:B------:R-:W-:Y:S02]  /*92a0*/  FMNMX.FTZ R4, R18, R4, !PT ;  /* 0x0000000412047209 */ /* 0x000fe40007810000 */
[----:B------:R-:W-:Y:S01]  /*92b0*/  ISETP.GT.AND P1, PT, R0, 0x48, PT ;  /* 0x000000480000780c */ /* 0x000fe20003f24270 */
[----:B------:R-:W-:Y:S01]  /*92c0*/  STL [R1+0xc], R74 ;  /* 0x00000c4a01007387 */ /* 0x000fe20000100800 */
[----:B------:R-:W-:Y:S02]  /*92d0*/  FMNMX.FTZ R5, R19, R4, !PT ;  /* 0x0000000413057209 */ /* 0x000fe40007810000 */
[----:B------:R-:W-:Y:S01]  /*92e0*/  FMNMX.FTZ R4, R197, R133, !PT ;  /* 0x00000085c5047209 */ /* 0x000fe20007810000 */
[----:B------:R-:W-:Y:S01]  /*92f0*/  STL [R1], R88 ;  /* 0x0000005801007387 */ /* 0x000fe20000100800 */
[----:B------:R-:W-:Y:S02]  /*9300*/  FMNMX.FTZ R5, R208, R5, !PT ;  /* 0x00000005d0057209 */ /* 0x000fe40007810000 */
[----:B------:R-:W-:Y:S01]  /*9310*/  FMNMX.FTZ R4, R198, R4, !PT ;  /* 0x00000004c6047209 */ /* 0x000fe20007810000 */
[----:B------:R-:W-:Y:S01]  /*9320*/  STL [R1+0xd0], R241 ;  /* 0x0000d0f101007387 */ /* 0x000fe20000100800 */
[----:B------:R-:W-:Y:S02]  /*9330*/  FMNMX.FTZ R136, R209, R5, !PT ;  /* 0x00000005d1887209 */ /* 0x000fe40007810000 */
[----:B-1----:R-:W-:Y:S01]  /*9340*/  FMNMX.FTZ R137, R137, R7, !PT ;  /* 0x0000000789897209 */ /* 0x002fe20007810000 */
[----:B------:R-:W-:Y:S01]  /*9350*/  STL [R1+0xd4], R242 ;  /* 0x0000d4f201007387 */ /* 0x000fe20000100800 */
[----:B------:R-:W-:Y:S02]  /*9360*/  FMNMX.FTZ R136, R206, R136, !PT ;  /* 0x00000088ce887209 */ /* 0x000fe40007810000 */
[----:B------:R-:W-:Y:S01]  /*9370*/  FMNMX.FTZ R4, R196, R4, !PT ;  /* 0x00000004c4047209 */ /* 0x000fe20007810000 */
[----:B------:R-:W2:Y:S01]  /*9380*/  LDL.64 R8, [R1+0x38] ;  /* 0x0000380001087983 */ /* 0x000ea20000100a00 */
[----:B------:R-:W-:Y:S02]  /*9390*/  FMNMX.FTZ R136, R207, R136, !PT ;  /* 0x00000088cf887209 */ /* 0x000fe40007810000 */
[----:B------:R-:W-:Y:S02]  /*93a0*/  FMNMX.FTZ R4, R199, R4, !PT ;  /* 0x00000004c7047209 */ /* 0x000fe40007810000 */
[----:B------:R-:W-:Y:S01]  /*93b0*/  FMNMX.FTZ R136, R38, R136, !PT ;  /* 0x0000008826887209 */ /* 0x000fe20007810000 */
[----:B------:R-:W2:Y:S01]  /*93c0*/  LDL R7, [R1+0x48] ;  /* 0x0000480001077983 */ /* 0x000ea20000100800 */
        /* <DEDUP_REMOVED lines=11> */
[----:B------:R-:W-:Y:S02]  /*9480*/  FSEL R78, R78, -INF , P1 ;  /* 0xff8000004e4e7808 */ /* 0x000fe40000800000 */
[----:B------:R-:W-:Y:S02]  /*9490*/  ISETP.GT.AND P1, PT, R135, 0x48, PT ;  /* 0x000000488700780c */ /* 0x000fe40003f24270 */
        /* <DEDUP_REMOVED lines=23> */
[----:B------:R-:W-:Y:S01]  /*9610*/  FSEL R222, R99, -INF , P1 ;  /* 0xff80000063de7808 */ /* 0x000fe20000800000 */
[----:B------:R-:W-:Y:S01]  /*9620*/  IMAD.MOV.U32 R99, RZ, RZ, R82 ;  /* 0x000000ffff637224 */ /* 0x000fe200078e0052 */
[----:B------:R-:W-:Y:S02]  /*9630*/  FMNMX.FTZ R136, R29, R136, !PT ;  /* 0x000000881d887209 */ /* 0x000fe40007810000 */
[----:B------:R-:W-:Y:S02]  /*9640*/  FMNMX.FTZ R4, R238, R4, !PT ;  /* 0x00000004ee047209 */ /* 0x000fe40007810000 */
[----:B------:R-:W-:Y:S02]  /*9650*/  FMNMX.FTZ R5, R43, R5, !PT ;  /* 0x000000052b057209 */ /* 0x000fe40007810000 */
[----:B------:R-:W-:Y:S02]  /*9660*/  FMNMX.FTZ R136, R99, R136, !PT ;  /* 0x0000008863887209 */ /* 0x000fe40007810000 */
[----:B------:R-:W-:Y:S02]  /*9670*/  FMNMX.FTZ R4, R239, R4, !PT ;  /* 0x00000004ef047209 */ /* 0x000fe40007810000 */
[----:B------:R-:W-:Y:S02]  /*9680*/  FMNMX.FTZ R5, R240, R5, !PT ;  /* 0x00000005f0057209 */ /* 0x000fe40007810000 */
[----:B------:R-:W-:Y:S02]  /*9690*/  ISETP.GT.AND P0, PT, R135, 0x61, PT ;  /* 0x000000618700780c */ /* 0x000fe40003f04270 */
[----:B------:R-:W-:Y:S02]  /*96a0*/  FMNMX.FTZ R136, R31, R136, !PT ;  /* 0x000000881f887209 */ /* 0x000fe40007810000 */
[----:B------:R-:W-:Y:S02]  /*96b0*/  FMNMX.FTZ R4, R228, R4, !PT ;  /* 0x00000004e4047209 */ /* 0x000fe40007810000 */
[----:B------:R-:W-:Y:S02]  /*96c0*/  FSEL R94, R103, -INF , P0 ;  /* 0xff800000675e7808 */ /* 0x000fe40000000000 */
[----:B------:R-:W-:Y:S02]  /*96d0*/  MOV R103, R58 ;  /* 0x0000003a00677202 */ /* 0x000fe40000000f00 */
[----:B------:R-:W-:Y:S02]  /*96e0*/  FMNMX.FTZ R5, R47, R5, !PT ;  /* 0x000000052f057209 */ /* 0x000fe40007810000 */
        /* <DEDUP_REMOVED lines=9> */
[----:B------:R-:W-:Y:S02]  /*9780*/  FMNMX.FTZ R4, R62, R6, !PT ;  /* 0x000000063e047209 */ /* 0x000fe40007810000 */
[----:B------:R-:W-:Y:S01]  /*9790*/  FSEL R95, R102, -INF , P1 ;  /* 0xff800000665f7808 */ /* 0x000fe20000800000 */
[----:B------:R-:W1:Y:S01]  /*97a0*/  SHFL.BFLY PT, R6, R137, 0x1, 0x1f ;  /* 0x0c201f0089067f89 */ /* 0x000e6200000e0000 */
[----:B------:R-:W-:Y:S02]  /*97b0*/  FMNMX.FTZ R136, R222, R136, !PT ;  /* 0x00000088de887209 */ /* 0x000fe40007810000 */
[----:B------:R-:W-:Y:S02]  /*97c0*/  ISETP.GT.AND P3, PT, R135, 0x68, PT ;  /* 0x000000688700780c */ /* 0x000fe40003f64270 */
[----:B------:R-:W-:Y:S02]  /*97d0*/  FMNMX.FTZ R136, R95, R136, !PT ;  /* 0x000000885f887209 */ /* 0x000fe40007810000 */
[C---:B------:R-:W-:Y:S02]  /*97e0*/  ISETP.GT.AND P1, PT, R2.reuse, 0x60, PT ;  /* 0x000000600200780c */ /* 0x040fe40003f24270 */
[C---:B------:R-:W-:Y:S02]  /*97f0*/  ISETP.GT.AND P2, PT, R2.reuse, 0x61, PT ;  /* 0x000000610200780c */ /* 0x040fe40003f44270 */
[----:B------:R-:W-:Y:S02]  /*9800*/  ISETP.GT.AND P0, PT, R2, 0x68, PT ;  /* 0x000000680200780c */ /* 0x000fe40003f04270 */
[----:B------:R-:W-:Y:S02]  /*9810*/  FSEL R93, R114, -INF , P3 ;  /* 0xff800000725d7808 */ /* 0x000fe40001800000 */
[----:B------:R-:W-:Y:S02]  /*9820*/  ISETP.GT.AND P3, PT, R2, 0x69, PT ;  /* 0x000000690200780c */ /* 0x000fe40003f64270 */
[----:B------:R-:W-:Y:S02]  /*9830*/  FMNMX.FTZ R2, R77, R5, !PT ;  /* 0x000000054d027209 */ /* 0x000fe40007810000 */
[----:B------:R-:W-:Y:S02]  /*9840*/  FMNMX.FTZ R4, R63, R4, !PT ;  /* 0x000000043f047209 */ /* 0x000fe40007810000 */
[----:B------:R-:W-:Y:S02]  /*9850*/  ISETP.GT.AND P5, PT, R135, 0x69, PT ;  /* 0x000000698700780c */ /* 0x000fe40003fa4270 */
[----:B------:R-:W-:Y:S02]  /*9860*/  FMNMX.FTZ R136, R94, R136, !PT ;  /* 0x000000885e887209 */ /* 0x000fe40007810000 */
[----:B------:R-:W-:Y:S02]  /*9870*/  FMNMX.FTZ R5, R74, R4, !PT ;  /* 0x000000044a057209 */ /* 0x000fe40007810000 */
[----:B------:R-:W-:Y:S02]  /*9880*/  FMNMX.FTZ R2, R88, R2, !PT ;  /* 0x0000000258027209 */ /* 0x000fe40007810000 */
[----:B------:R-:W-:Y:S02]  /*9890*/  FSEL R92, R115, -INF , P5 ;  /* 0xff800000735c7808 */ /* 0x000fe40002800000 */
[----:B------:R-:W-:Y:S02]  /*98a0*/  FMNMX.FTZ R136, R93, R136, !PT ;  /* 0x000000885d887209 */ /* 0x000fe40007810000 */
[----:B------:R-:W-:Y:S02]  /*98b0*/  FMNMX.FTZ R5, R244, R5, !PT ;  /* 0x00000005f4057209 */ /* 0x000fe40007810000 */
[----:B------:R-:W-:Y:S02]  /*98c0*/  FMNMX.FTZ R2, R89, R2, !PT ;  /* 0x0000000259027209 */ /* 0x000fe40007810000 */
[----:B------:R-:W-:Y:S02]  /*98d0*/  FMNMX.FTZ R136, R92, R136, !PT ;  /* 0x000000885c887209 */ /* 0x000fe40007810000 */
[----:B------:R-:W-:Y:S02]  /*98e0*/  FMNMX.FTZ R4, R218, R2, !PT ;  /* 0x00000002da047209 */ /* 0x000fe40007810000 */
[----:B------:R-:W-:Y:S02]  /*98f0*/  FMNMX.FTZ R2, R78, R5, !PT ;  /* 0x000000054e027209 */ /* 0x000fe40007810000 */
[----:B------:R-:W3:Y:S01]  /*9900*/  SHFL.BFLY PT, R5, R136, 0x2, 0x1f ;  /* 0x0c401f0088057f89 */ /* 0x000ee200000e0000 */
[----:B------:R-:W-:Y:S02]  /*9910*/  FSEL R205, R104, -INF , P1 ;  /* 0xff80000068cd7808 */ /* 0x000fe40000800000 */
[----:B-1----:R-:W-:Y:S02]  /*9920*/  FMNMX.FTZ R137, R137, R6, !PT ;  /* 0x0000000689897209 */ /* 0x002fe40007810000 */
[----:B------:R-:W-:Y:S02]  /*9930*/  FMNMX.FTZ R4, R34, R4, !PT ;  /* 0x0000000422047209 */ /* 0x000fe40007810000 */
[----:B------:R-:W-:Y:S01]  /*9940*/  ISETP.GE.AND P5, PT, R202, 0x1, PT ;  /* 0x00000001ca00780c */ /* 0x000fe20003fa6270 */
[----:B------:R-:W-:Y:S01]  /*9950*/  FMUL.FTZ R6, R137, c[0x0][0x2d0] ;  /* 0x0000b40089067a20 */ /* 0x000fe20000410000 */
[----:B------:R-:W-:Y:S02]  /*9960*/  FSEL R195, R105, -INF , P2 ;  /* 0xff80000069c37808 */ /* 0x000fe40001000000 */
[----:B------:R-:W-:Y:S02]  /*9970*/  FMNMX.FTZ R4, R205, R4, !PT ;  /* 0x00000004cd047209 */ /* 0x000fe40007810000 */
[----:B------:R-:W-:Y:S01]  /*9980*/  FSEL R193, R109, -INF , P3 ;  /* 0xff8000006dc17808 */ /* 0x000fe20001800000 */
[----:B------:R-:W-:Y:S01]  /*9990*/  IMAD.MOV.U32 R109, RZ, RZ, R89 ;  /* 0x000000ffff6d7224 */ /* 0x000fe200078e0059 */
[----:B------:R-:W-:Y:S02]  /*99a0*/  FSETP.NEU.FTZ.AND P3, PT, R137, -INF , PT ;  /* 0xff8000008900780b */ /* 0x000fe40003f7d000 */
[----:B------:R-:W-:Y:S02]  /*99b0*/  FMNMX.FTZ R2, R79, R2, !PT ;  /* 0x000000024f027209 */ /* 0x000fe40007810000 */
[----:B------:R-:W-:Y:S01]  /*99c0*/  FSEL R194, R108, -INF , P0 ;  /* 0xff8000006cc27808 */ /* 0x000fe20000000000 */
[----:B------:R-:W-:Y:S01]  /*99d0*/  @P5 IMAD.WIDE.U32 R10, R247, c[0x0][0x1e0], RZ ;  /* 0x00007800f70a5a25 */ /* 0x000fe200078e00ff */
[----:B------:R-:W-:Y:S02]  /*99e0*/  FMNMX.FTZ R4, R195, R4, !PT ;  /* 0x00000004c3047209 */ /* 0x000fe40007810000 */
[----:B------:R-:W-:Y:S02]  /*99f0*/  FSEL R6, R6, RZ, P3 ;  /* 0x000000ff06067208 */ /* 0x000fe40001800000 */
[----:B------:R-:W-:Y:S02]  /*9a00*/  ISETP.GT.AND P1, PT, R0, 0x60, PT ;  /* 0x000000600000780c */ /* 0x000fe40003f24270 */
[----:B------:R-:W-:Y:S01]  /*9a10*/  FMNMX.FTZ R2, R28, R2, !PT ;  /* 0x000000021c027209 */ /* 0x000fe20007810000 */
[--C-:B------:R-:W-:Y:S01]  /*9a20*/  FFMA.FTZ R104, R68, c[0x0][0x2d0], -R6.reuse ;  /* 0x0000b40044687a23 */ /* 0x100fe20000010806 */
[----:B------:R-:W-:Y:S01]  /*9a30*/  FMNMX.FTZ R4, R194, R4, !PT ;  /* 0x00000004c2047209 */ /* 0x000fe20007810000 */
[--C-:B------:R-:W-:Y:S01]  /*9a40*/  FFMA.FTZ R87, R20, c[0x0][0x2d0], -R6.reuse ;  /* 0x0000b40014577a23 */ /* 0x100fe20000010806 */
[C---:B------:R-:W-:Y:S01]  /*9a50*/  ISETP.GT.AND P2, PT, R0.reuse, 0x61, PT ;  /* 0x000000610000780c */ /* 0x040fe20003f44270 */
[--C-:B------:R-:W-:Y:S01]  /*9a60*/  FFMA.FTZ R86, R21, c[0x0][0x2d0], -R6.reuse ;  /* 0x0000b40015567a23 */ /* 0x100fe20000010806 */
[----:B------:R-:W-:Y:S01]  /*9a70*/  ISETP.GT.AND P0, PT, R0, 0x69, PT ;  /* 0x000000690000780c */ /* 0x000fe20003f04270 */
[--C-:B------:R-:W-:Y:S01]  /*9a80*/  FFMA.FTZ R27, R14, c[0x0][0x2d0], -R6.reuse ;  /* 0x0000b4000e1b7a23 */ /* 0x100fe20000010806 */
[----:B------:R-:W-:Y:S01]  /*9a90*/  FSEL R250, R106, -INF , P1 ;  /* 0xff8000006afa7808 */ /* 0x000fe20000800000 */
[----:B------:R-:W-:Y:S01]  /*9aa0*/  MUFU.EX2 R115, R86 ;  /* 0x0000005600737308 */ /* 0x000fe20000000800 */
[----:B------:R-:W-:Y:S01]  /*9ab0*/  FMNMX.FTZ R4, R193, R4, !PT ;  /* 0x00000004c1047209 */ /* 0x000fe20007810000 */
[--C-:B------:R-:W-:Y:S01]  /*9ac0*/  FFMA.FTZ R26, R112, c[0x0][0x2d0], -R6.reuse ;  /* 0x0000b400701a7a23 */ /* 0x100fe20000010806 */
[----:B------:R-:W-:Y:S01]  /*9ad0*/  ISETP.GT.AND P1, PT, R0, 0x68, PT ;  /* 0x000000680000780c */ /* 0x000fe20003f24270 */
[--C-:B------:R-:W-:Y:S01]  /*9ae0*/  FFMA.FTZ R98, R36, c[0x0][0x2d0], -R6.reuse ;  /* 0x0000b40024627a23 */ /* 0x100fe20000010806 */
[----:B------:R-:W-:Y:S01]  /*9af0*/  FMNMX.FTZ R0, R234, R2, !PT ;  /* 0x00000002ea007209 */ /* 0x000fe20007810000 */
[----:B------:R-:W1:Y:S01]  /*9b00*/  SHFL.BFLY PT, R135, R4, 0x2, 0x1f ;  /* 0x0c401f0004877f89 */ /* 0x000e6200000e0000 */
[----:B------:R-:W-:Y:S01]  /*9b10*/  @P5 SHF.R.S32.HI R2, RZ, 0x1f, R247 ;  /* 0x0000001fff025819 */ /* 0x000fe200000114f7 */
[--C-:B------:R-:W-:Y:S01]  /*9b20*/  FFMA.FTZ R91, R37, c[0x0][0x2d0], -R6.reuse ;  /* 0x0000b400255b7a23 */ /* 0x100fe20000010806 */
[----:B---3--:R-:W-:Y:S01]  /*9b30*/  FMNMX.FTZ R136, R136, R5, !PT ;  /* 0x0000000588887209 */ /* 0x008fe20007810000 */
[--C-:B------:R-:W-:Y:S01]  /*9b40*/  FFMA.FTZ R242, R13, c[0x0][0x2d0], -R6.reuse ;  /* 0x0000b4000df27a23 */ /* 0x100fe20000010806 */
[----:B------:R-:W-:Y:S01]  /*9b50*/  FMNMX.FTZ R0, R231, R0, !PT ;  /* 0x00000000e7007209 */ /* 0x000fe20007810000 */
[----:B------:R-:W-:Y:S01]  /*9b60*/  @P5 IMAD R5, R2, c[0x0][0x1e0], RZ ;  /* 0x0000780002055a24 */ /* 0x000fe200078e02ff */
[----:B------:R-:W-:Y:S01]  /*9b70*/  FSEL R249, R107, -INF , P2 ;  /* 0xff8000006bf97808 */ /* 0x000fe20001000000 */
[----:B------:R-:W-:Y:S01]  /*9b80*/  FFMA.FTZ R2, R188, c[0x0][0x2d0], -R6 ;  /* 0x0000b400bc027a23 */ /* 0x000fe20000010806 */
[----:B------:R-:W-:Y:S01]  /*9b90*/  FSEL R71, R111, -INF , P0 ;  /* 0xff8000006f477808 */ /* 0x000fe20000000000 */
[----:B------:R-:W-:Y:S01]  /*9ba0*/  IMAD.MOV.U32 R107, RZ, RZ, R218 ;  /* 0x000000ffff6b7224 */ /* 0x000fe200078e00da */
[----:B------:R-:W-:Y:S01]  /*9bb0*/  FMNMX.FTZ R0, R25, R0, !PT ;  /* 0x0000000019007209 */ /* 0x000fe20007810000 */
[----:B------:R3:W-:Y:S01]  /*9bc0*/  MUFU.EX2 R192, R2 ;  /* 0x0000000200c07308 */ /* 0x0007e20000000800 */
[----:B------:R-:W-:Y:S01]  /*9bd0*/  @P5 IMAD R5, R247, c[0x0][0x1e4], R5 ;  /* 0x00007900f7055a24 */ /* 0x000fe200078e0205 */
[----:B------:R-:W-:Y:S01]  /*9be0*/  FSEL R226, R110, -INF , P1 ;  /* 0xff8000006ee27808 */ /* 0x000fe20000800000 */
[----:B------:R-:W4:Y:S01]  /*9bf0*/  SHFL.BFLY PT, R12, R136, 0x1, 0x1f ;  /* 0x0c201f00880c7f89 */ /* 0x000f2200000e0000 */
[----:B------:R-:W-:Y:S01]  /*9c00*/  FMNMX.FTZ R0, R250, R0, !PT ;  /* 0x00000000fa007209 */ /* 0x000fe20007810000 */
[----:B------:R-:W-:Y:S02]  /*9c10*/  @P5 IMAD.IADD R5, R11, 0x1, R5 ;  /* 0x000000010b055824 */ /* 0x000fe400078e0205 */
[--C-:B------:R-:W-:Y:S01]  /*9c20*/  FFMA.FTZ R237, R96, c[0x0][0x2d0], -R6.reuse ;  /* 0x0000b40060ed7a23 */ /* 0x100fe20000010806 */
[----:B------:R-:W-:Y:S01]  /*9c30*/  FMNMX.FTZ R0, R249, R0, !PT ;  /* 0x00000000f9007209 */ /* 0x000fe20007810000 */
[----:B------:R-:W-:Y:S01]  /*9c40*/  @P5 IMAD R5, R5, 0x70, RZ ;  /* 0x0000007005055824 */ /* 0x000fe200078e02ff */
[----:B------:R-:W-:Y:S01]  /*9c50*/  MOV R96, R47 ;  /* 0x0000002f00607202 */ /* 0x000fe20000000f00 */
[--C-:B------:R-:W-:Y:S01]  /*9c60*/  FFMA.FTZ R236, R101, c[0x0][0x2d0], -R6.reuse ;  /* 0x0000b40065ec7a23 */ /* 0x100fe20000010806 */
[----:B------:R-:W-:Y:S01]  /*9c70*/  FMNMX.FTZ R0, R226, R0, !PT ;  /* 0x00000000e2007209 */ /* 0x000fe20007810000 */
[--C-:B------:R-:W-:Y:S01]  /*9c80*/  FFMA.FTZ R241, R113, c[0x0][0x2d0], -R6.reuse ;  /* 0x0000b40071f17a23 */ /* 0x100fe20000010806 */
[----:B-1----:R-:W-:Y:S01]  /*9c90*/  FMNMX.FTZ R135, R4, R135, !PT ;  /* 0x0000008704877209 */ /* 0x002fe20007810000 */
[----:B------:R-:W-:Y:S01]  /*9ca0*/  MUFU.EX2 R113, R87 ;  /* 0x0000005700717308 */ /* 0x000fe20000000800 */
[----:B------:R-:W-:Y:S01]  /*9cb0*/  FMNMX.FTZ R0, R71, R0, !PT ;  /* 0x0000000047007209 */ /* 0x000fe20007810000 */
[--C-:B------:R-:W-:Y:S01]  /*9cc0*/  FFMA.FTZ R90, R48, c[0x0][0x2d0], -R6.reuse ;  /* 0x0000b400305a7a23 */ /* 0x100fe20000010806 */
[----:B------:R-:W-:Y:S01]  /*9cd0*/  MOV R101, R30 ;  /* 0x0000001e00657202 */ /* 0x000fe20000000f00 */
[--C-:B------:R-:W-:Y:S02]  /*9ce0*/  FFMA.FTZ R89, R49, c[0x0][0x2d0], -R6.reuse ;  /* 0x0000b40031597a23 */ /* 0x100fe40000010806 */
[--C-:B------:R-:W-:Y:S02]  /*9cf0*/  FFMA.FTZ R106, R80, c[0x0][0x2d0], -R6.reuse ;  /* 0x0000b400506a7a23 */ /* 0x100fe40000010806 */
[--C-:B------:R-:W-:Y:S01]  /*9d00*/  FFMA.FTZ R24, R97, c[0x0][0x2d0], -R6.reuse ;  /* 0x0000b40061187a23 */ /* 0x100fe20000010806 */
[----:B---3--:R-:W1:Y:S01]  /*9d10*/  SHFL.BFLY PT, R2, R0, 0x2, 0x1f ;  /* 0x0c401f0000027f89 */ /* 0x008e6200000e0000 */
[--C-:B------:R-:W-:Y:S01]  /*9d20*/  FFMA.FTZ R83, R32, c[0x0][0x2d0], -R6.reuse ;  /* 0x0000b40020537a23 */ /* 0x100fe20000010806 */
[----:B----4-:R-:W-:Y:S01]  /*9d30*/  FMNMX.FTZ R136, R136, R12, !PT ;  /* 0x0000000c88887209 */ /* 0x010fe20007810000 */
[--C-:B------:R-:W-:Y:S02]  /*9d40*/  FFMA.FTZ R82, R33, c[0x0][0x2d0], -R6.reuse ;  /* 0x0000b40021527a23 */ /* 0x100fe40000010806 */
[--C-:B------:R-:W-:Y:S01]  /*9d50*/  FFMA.FTZ R105, R15, c[0x0][0x2d0], -R6.reuse ;  /* 0x0000b4000f697a23 */ /* 0x100fe20000010806 */
[C---:B------:R-:W-:Y:S01]  /*9d60*/  FSETP.NEU.FTZ.AND P2, PT, R136.reuse, -INF , PT ;  /* 0xff8000008800780b */ /* 0x040fe20003f5d000 */
[----:B------:R-:W-:Y:S01]  /*9d70*/  MUFU.EX2 R139, R82 ;  /* 0x00000052008b7308 */ /* 0x000fe20000000800 */
[----:B------:R-:W-:Y:S02]  /*9d80*/  FMUL.FTZ R85, R136, c[0x0][0x2d0] ;  /* 0x0000b40088557a20 */ /* 0x000fe40000410000 */
[----:B------:R-:W-:Y:S03]  /*9d90*/  IMAD.MOV.U32 R97, RZ, RZ, R63 ;  /* 0x000000ffff617224 */ /* 0x000fe600078e003f */
[----:B------:R-:W-:Y:S05]  /*9da0*/  FSEL R85, R85, RZ, P2 ;  /* 0x000000ff55557208 */ /* 0x000fea0001000000 */
[--C-:B------:R-:W-:Y:S02]  /*9db0*/  FFMA.FTZ R101, R101, c[0x0][0x2d0], -R85.reuse ;  /* 0x0000b40065657a23 */ /* 0x100fe40000010855 */
[----:B------:R-:W-:Y:S01]  /*9dc0*/  FFMA.FTZ R99, R99, c[0x0][0x2d0], -R85 ;  /* 0x0000b40063637a23 */ /* 0x000fe20000010855 */
[----:B-1----:R-:W-:Y:S01]  /*9dd0*/  FMNMX.FTZ R0, R0, R2, !PT ;  /* 0x0000000200007209 */ /* 0x002fe20007810000 */
[--C-:B------:R-:W-:Y:S02]  /*9de0*/  FFMA.FTZ R2, R17, c[0x0][0x2d0], -R6.reuse ;  /* 0x0000b40011027a23 */ /* 0x100fe40000010806 */
[--C-:B------:R-:W-:Y:S02]  /*9df0*/  FFMA.FTZ R17, R100, c[0x0][0x2d0], -R6.reuse ;  /* 0x0000b40064117a23 */ /* 0x100fe40000010806 */
[----:B------:R1:W-:Y:S01]  /*9e00*/  MUFU.EX2 R227, R2 ;  /* 0x0000000200e37308 */ /* 0x0003e20000000800 */
[----:B------:R-:W-:Y:S04]  /*9e10*/  IMAD.MOV.U32 R100, RZ, RZ, R29 ;  /* 0x000000ffff647224 */ /* 0x000fe800078e001d */
[----:B------:R-:W-:Y:S01]  /*9e20*/  FFMA.FTZ R100, R100, c[0x0][0x2d0], -R85 ;  /* 0x0000b40064647a23 */ /* 0x000fe20000010855 */
[----:B-1----:R-:W1:Y:S01]  /*9e30*/  SHFL.BFLY PT, R2, R0, 0x1, 0x1f ;  /* 0x0c201f0000027f89 */ /* 0x002e6200000e0000 */
[----:B--2---:R-:W-:Y:S02]  /*9e40*/  @P5 IMAD.MOV.U32 R9, RZ, RZ, R7 ;  /* 0x000000ffff095224 */ /* 0x004fe400078e0007 */
[----:B------:R-:W-:Y:S02]  /*9e50*/  FFMA.FTZ R7, R189, c[0x0][0x2d0], -R6 ;  /* 0x0000b400bd077a23 */ /* 0x000fe40000010806 */
[----:B------:R-:W-:Y:S02]  /*9e60*/  @P5 IMAD.WIDE.U32 R8, R10, 0x70, R8 ;  /* 0x000000700a085825 */ /* 0x000fe400078e0008 */
[----:B------:R2:W3:Y:S03]  /*9e70*/  MUFU.EX2 R220, R7 ;  /* 0x0000000700dc7308 */ /* 0x0004e60000000800 */
[C---:B------:R-:W-:Y:S02]  /*9e80*/  @P5 LEA R4, P0, R8.reuse, c[0x0][0x1c8], 0x1 ;  /* 0x0000720008045a11 */ /* 0x040fe400078008ff */
[----:B------:R-:W-:Y:S02]  /*9e90*/  @P5 IADD3 R5, R9, R5, RZ ;  /* 0x0000000509055210 */ /* 0x000fe40007ffe0ff */
[----:B------:R-:W4:Y:S02]  /*9ea0*/  SHFL.BFLY PT, R9, R135, 0x1, 0x1f ;  /* 0x0c201f0087097f89 */ /* 0x000f2400000e0000 */
[----:B------:R-:W-:Y:S01]  /*9eb0*/  @P5 LEA.HI.X R5, R8, c[0x0][0x1cc], R5, 0x1, P0 ;  /* 0x0000730008055a11 */ /* 0x000fe200000f0c05 */
[----:B------:R-:W-:Y:S01]  /*9ec0*/  @P5 IMAD.MOV.U32 R8, RZ, RZ, c[0x0][0x1e0] ;  /* 0x00007800ff085624 */ /* 0x000fe200078e00ff */
[----:B-1----:R-:W-:Y:S01]  /*9ed0*/  FMNMX.FTZ R70, R0, R2, !PT ;  /* 0x0000000200467209 */ /* 0x002fe20007810000 */
[--C-:B------:R-:W-:Y:S03]  /*9ee0*/  FFMA.FTZ R0, R19, c[0x0][0x2d0], -R85.reuse ;  /* 0x0000b40013007a23 */ /* 0x100fe60000010855 */
[----:B------:R1:W-:Y:S01]  /*9ef0*/  @P5 LDGSTS.E.BYPASS.LTC128B.128 [R246+0x3900], [R4.64], !P6 ;  /* 0x0390000004f65fae */ /* 0x0003e2000f101d48 */
[----:B------:R1:W-:Y:S01]  /*9f00*/  MUFU.EX2 R224, R0 ;  /* 0x0000000000e07308 */ /* 0x0003e20000000800 */
[----:B------:R-:W-:Y:S02]  /*9f10*/  FMUL.FTZ R88, R70, c[0x0][0x2d0] ;  /* 0x0000b40046587a20 */ /* 0x000fe40000410000 */
[----:B--2---:R-:W-:Y:S01]  /*9f20*/  FFMA.FTZ R7, R16, c[0x0][0x2d0], -R6 ;  /* 0x0000b40010077a23 */ /* 0x004fe20000010806 */
[----:B---3--:R-:W-:Y:S06]  /*9f30*/  F2FP.BF16.PACK_AB R72, R220, R192 ;  /* 0x000000c0dc48723e */ /* 0x008fec00000010ff */
[----:B------:R-:W2:Y:S01]  /*9f40*/  MUFU.EX2 R248, R7 ;  /* 0x0000000700f87308 */ /* 0x000ea20000000800 */
[----:B----4-:R-:W-:Y:S01]  /*9f50*/  FMNMX.FTZ R135, R135, R9, !PT ;  /* 0x0000000987877209 */ /* 0x010fe20007810000 */
[--C-:B------:R-:W-:Y:S03]  /*9f60*/  FFMA.FTZ R9, R190, c[0x0][0x2d0], -R85.reuse ;  /* 0x0000b400be097a23 */ /* 0x100fe60000010855 */
[C---:B------:R-:W-:Y:S01]  /*9f70*/  FSETP.NEU.FTZ.AND P1, PT, R135.reuse, -INF , PT ;  /* 0xff8000008700780b */ /* 0x040fe20003f3d000 */
[----:B------:R-:W-:Y:S04]  /*9f80*/  FMUL.FTZ R84, R135, c[0x0][0x2d0] ;  /* 0x0000b40087547a20 */ /* 0x000fe80000410000 */
[----:B------:R3:W-:Y:S01]  /*9f90*/  MUFU.EX2 R102, R9 ;  /* 0x0000000900667308 */ /* 0x0007e20000000800 */
[----:B------:R-:W-:Y:S05]  /*9fa0*/  FSEL R84, R84, RZ, P1 ;  /* 0x000000ff54547208 */ /* 0x000fea0000800000 */
[--C-:B-1----:R-:W-:Y:S02]  /*9fb0*/  FFMA.FTZ R0, R197, c[0x0][0x2d0], -R84.reuse ;  /* 0x0000b400c5007a23 */ /* 0x102fe40000010854 */
[----:B------:R-:W-:Y:S02]  /*9fc0*/  FFMA.FTZ R86, R245, c[0x0][0x2d0], -R84 ;  /* 0x0000b400f5567a23 */ /* 0x000fe40000010854 */
[----:B------:R1:W-:Y:S01]  /*9fd0*/  MUFU.EX2 R138, R0 ;  /* 0x00000000008a7308 */ /* 0x0003e20000000800 */
[----:B------:R-:W-:Y:S01]  /*9fe0*/  FFMA.FTZ R197, R64, c[0x0][0x2d0], -R6 ;  /* 0x0000b40040c57a23 */ /* 0x000fe20000010806 */
[----:B--2---:R-:W-:Y:S01]  /*9ff0*/  F2FP.BF16.PACK_AB R74, R227, R248 ;  /* 0x000000f8e34a723e */ /* 0x004fe200000010ff */
[----:B------:R-:W-:Y:S02]  /*a000*/  @P5 IMAD.MOV.U32 R7, RZ, RZ, 0x5 ;  /* 0x00000005ff075424 */ /* 0x000fe400078e00ff */
[--C-:B------:R-:W-:Y:S03]  /*a010*/  FFMA.FTZ R109, R109, c[0x0][0x2d0], -R84.reuse ;  /* 0x0000b4006d6d7a23 */ /* 0x100fe60000010854 */
[C---:B------:R-:W-:Y:S01]  /*a020*/  @P5 SHF.L.U64.HI R7, R8.reuse, R7, c[0x0][0x1e4] ;  /* 0x0000790008075619 */ /* 0x040fe20000010207 */
[----:B------:R-:W-:Y:S02]  /*a030*/  @P5 IMAD.SHL.U32 R8, R8, 0x20, RZ ;  /* 0x0000002008085824 */ /* 0x000fe400078e00ff */
[----:B---3--:R-:W-:Y:S03]  /*a040*/  FFMA.FTZ R9, R191, c[0x0][0x2d0], -R85 ;  /* 0x0000b400bf097a23 */ /* 0x008fe60000010855 */
[----:B------:R-:W-:Y:S01]  /*a050*/  @P5 IADD3 R4, P0, R4, R8, RZ ;  /* 0x0000000804045210 */ /* 0x000fe20007f1e0ff */
[----:B------:R2:W3:Y:S04]  /*a060*/  MUFU.EX2 R219, R9 ;  /* 0x0000000900db7308 */ /* 0x0004e80000000800 */
[----:B------:R-:W-:Y:S05]  /*a070*/  @P5 IMAD.X R5, R7, 0x1, R5, P0 ;  /* 0x0000000107055824 */ /* 0x000fea00000e0605 */
[----:B------:R4:W-:Y:S01]  /*a080*/  @P5 LDGSTS.E.BYPASS.LTC128B.128 [R246+0x4100], [R4.64], !P6 ;  /* 0x0410000004f65fae */ /* 0x0009e2000f101d48 */
[----:B-1----:R-:W-:Y:S02]  /*a090*/  FFMA.FTZ R0, R198, c[0x0][0x2d0], -R84 ;  /* 0x0000b400c6007a23 */ /* 0x002fe40000010854 */
[----:B------:R-:W-:Y:S02]  /*a0a0*/  FFMA.FTZ R198, R53, c[0x0][0x2d0], -R6 ;  /* 0x0000b40035c67a23 */ /* 0x000fe40000010806 */
[----:B------:R1:W1:Y:S01]  /*a0b0*/  MUFU.EX2 R191, R0 ;  /* 0x0000000000bf7308 */ /* 0x0002620000000800 */
[----:B--2---:R-:W-:Y:S01]  /*a0c0*/  FFMA.FTZ R9, R18, c[0x0][0x2d0], -R85 ;  /* 0x0000b40012097a23 */ /* 0x004fe20000010855 */
[----:B---3--:R-:W-:Y:S08]  /*a0d0*/  F2FP.BF16.PACK_AB R73, R219, R102 ;  /* 0x00000066db49723e */ /* 0x008ff000000010ff */
[----:B------:R-:W2:Y:S01]  /*a0e0*/  MUFU.EX2 R223, R9 ;  /* 0x0000000900df7308 */ /* 0x000ea20000000800 */
[----:B----4-:R-:W-:Y:S01]  /*a0f0*/  @P5 IADD3 R4, P0, R4, R8, RZ ;  /* 0x0000000804045210 */ /* 0x010fe20007f1e0ff */
[----:B-1----:R-:W-:Y:S01]  /*a100*/  FFMA.FTZ R0, R196, c[0x0][0x2d0], -R84 ;  /* 0x0000b400c4007a23 */ /* 0x002fe20000010854 */
[----:B------:R-:W-:Y:S01]  /*a110*/  F2FP.BF16.PACK_AB R64, R191, R138 ;  /* 0x0000008abf40723e */ /* 0x000fe200000010ff */
[----:B------:R-:W-:Y:S01]  /*a120*/  FFMA.FTZ R196, R65, c[0x0][0x2d0], -R6 ;  /* 0x0000b40041c47a23 */ /* 0x000fe20000010806 */
[----:B------:R-:W-:Y:S05]  /*a130*/  @P5 IADD3.X R5, R5, R7, RZ, P0, !PT ;  /* 0x0000000705055210 */ /* 0x000fea00007fe4ff */
[----:B------:R1:W-:Y:S01]  /*a140*/  MUFU.EX2 R218, R0 ;  /* 0x0000000000da7308 */ /* 0x0003e20000000800 */
[----:B------:R3:W-:Y:S01]  /*a150*/  @P5 LDGSTS.E.BYPASS.LTC128B.128 [R246+0x4900], [R4.64], !P6 ;  /* 0x0490000004f65fae */ /* 0x0007e2000f101d48 */
[----:B--2---:R-:W-:Y:S01]  /*a160*/  F2FP.BF16.PACK_AB R75, R224, R223 ;  /* 0x000000dfe04b723e */ /* 0x004fe200000010ff */
[----:B-1----:R-:W-:Y:S02]  /*a170*/  FFMA.FTZ R0, R199, c[0x0][0x2d0], -R84 ;  /* 0x0000b400c7007a23 */ /* 0x002fe40000010854 */
[----:B------:R-:W-:Y:S05]  /*a180*/  FFMA.FTZ R199, R52, c[0x0][0x2d0], -R6 ;  /* 0x0000b40034c77a23 */ /* 0x000fea0000010806 */
[----:B------:R1:W2:Y:S01]  /*a190*/  MUFU.EX2 R221, R0 ;  /* 0x0000000000dd7308 */ /* 0x0002a20000000800 */
[----:B---3--:R-:W-:Y:S05]  /*a1a0*/  @P5 IADD3 R4, P0, R4, R8, RZ ;  /* 0x0000000804045210 */ /* 0x008fea0007f1e0ff */
[--C-:B------:R-:W-:Y:S05]  /*a1b0*/  @P5 IMAD.X R5, R5, 0x1, R7.reuse, P0 ;  /* 0x0000000105055824 */ /* 0x100fea00000e0607 */
[----:B------:R3:W-:Y:S01]  /*a1c0*/  @P5 LDGSTS.E.BYPASS.LTC128B.128 [R246+0x5100], [R4.64], !P6 ;  /* 0x0510000004f65fae */ /* 0x0007e2000f101d48 */
[----:B-1----:R-:W-:Y:S02]  /*a1d0*/  FSEL R0, R137, RZ, P3 ;  /* 0x000000ff89007208 */ /* 0x002fe40001800000 */
[----:B--2---:R-:W-:Y:S02]  /*a1e0*/  F2FP.BF16.PACK_AB R66, R221, R218 ;  /* 0x000000dadd42723e */ /* 0x004fe400000010ff */
[-C--:B---3--:R-:W-:Y:S05]  /*a1f0*/  @P5 IADD3 R4, P0, R4, R8.reuse, RZ ;  /* 0x0000000804045210 */ /* 0x088fea0007f1e0ff */
[--C-:B------:R-:W-:Y:S05]  /*a200*/  @P5 IMAD.X R5, R5, 0x1, R7.reuse, P0 ;  /* 0x0000000105055824 */ /* 0x100fea00000e0607 */
[----:B------:R1:W-:Y:S02]  /*a210*/  @P5 LDGSTS.E.BYPASS.LTC128B.128 [R246+0x5900], [R4.64], !P6 ;  /* 0x0590000004f65fae */ /* 0x0003e4000f101d48 */
[-C--:B-1----:R-:W-:Y:S04]  /*a220*/  @P5 IADD3 R4, P0, R4, R8.reuse, RZ ;  /* 0x0000000804045210 */ /* 0x082fe80007f1e0ff */
[----:B------:R-:W-:Y:S01]  /*a230*/  @P5 IADD3 R8, P3, R4, R8, RZ ;  /* 0x0000000804085210 */ /* 0x000fe20007f7e0ff */
[--C-:B------:R-:W-:Y:S01]  /*a240*/  @P5 IMAD.X R5, R5, 0x1, R7.reuse, P0 ;  /* 0x0000000105055824 */ /* 0x100fe200000e0607 */
[----:B------:R-:W-:Y:S03]  /*a250*/  FSETP.NEU.FTZ.AND P0, PT, R70, -INF , PT ;  /* 0xff8000004600780b */ /* 0x000fe60003f1d000 */
[----:B------:R-:W-:Y:S01]  /*a260*/  @P5 IMAD.X R9, R5, 0x1, R7, P3 ;  /* 0x0000000105095824 */ /* 0x000fe200018e0607 */
[----:B------:R-:W-:Y:S01]  /*a270*/  FSEL R88, R88, RZ, P0 ;  /* 0x000000ff58587208 */ /* 0x000fe20000000000 */
[----:B------:R1:W-:Y:S04]  /*a280*/  @P5 LDGSTS.E.BYPASS.LTC128B.128 [R246+0x6100], [R4.64], !P6 ;  /* 0x0610000004f65fae */ /* 0x0003e8000f101d48 */
[--C-:B------:R-:W-:Y:S02]  /*a290*/  FFMA.FTZ R2, R200, c[0x0][0x2d0], -R88.reuse ;  /* 0x0000b400c8027a23 */ /* 0x100fe40000010858 */
[--C-:B------:R-:W-:Y:S02]  /*a2a0*/  FFMA.FTZ R7, R201, c[0x0][0x2d0], -R88.reuse ;  /* 0x0000b400c9077a23 */ /* 0x100fe40000010858 */
[----:B------:R2:W-:Y:S01]  /*a2b0*/  MUFU.EX2 R188, R2 ;  /* 0x0000000200bc7308 */ /* 0x0005e20000000800 */
[----:B------:R3:W-:Y:S01]  /*a2c0*/  @P5 LDGSTS.E.BYPASS.LTC128B.128 [R246+0x6900], [R8.64], !P6 ;  /* 0x0690000008f65fae */ /* 0x0007e2000f101d48 */
[--C-:B------:R-:W-:Y:S02]  /*a2d0*/  FFMA.FTZ R250, R250, c[0x0][0x2d0], -R88.reuse ;  /* 0x0000b400fafa7a23 */ /* 0x100fe40000010858 */
[--C-:B------:R-:W-:Y:S02]  /*a2e0*/  FFMA.FTZ R249, R249, c[0x0][0x2d0], -R88.reuse ;  /* 0x0000b400f9f97a23 */ /* 0x100fe40000010858 */
[----:B------:R-:W-:Y:S02]  /*a2f0*/  FFMA.FTZ R226, R226, c[0x0][0x2d0], -R88 ;  /* 0x0000b400e2e27a23 */ /* 0x000fe40000010858 */
[----:B------:R-:W-:Y:S01]  /*a300*/  FFMA.FTZ R200, R81, c[0x0][0x2d0], -R6 ;  /* 0x0000b40051c87a23 */ /* 0x000fe20000010806 */
[----:B------:R-:W4:Y:S01]  /*a310*/  LDSM.16.MT88.4 R20, [R229] ;  /* 0x00000000e514783b */ /* 0x000f220000004200 */
[----:B------:R-:W3:Y:S01]  /*a320*/  MUFU.EX2 R190, R7 ;  /* 0x0000000700be7308 */ /* 0x000ee20000000800 */
[----:B------:R-:W-:Y:S06]  /*a330*/  IMAD.MOV.U32 R201, RZ, RZ, R62 ;  /* 0x000000ffffc97224 */ /* 0x000fec00078e003e */
[----:B------:R-:W-:Y:S01]  /*a340*/  LDSM.16.MT88.4 R52, [R230] ;  /* 0x00000000e634783b */ /* 0x000fe20000004200 */
[----:B-1----:R-:W-:Y:S01]  /*a350*/  FADD.FTZ R5, -R0, R3 ;  /* 0x0000000300057221 */ /* 0x002fe20000010100 */
[----:B------:R-:W-:Y:S02]  /*a360*/  FSEL R3, R136, RZ, P2 ;  /* 0x000000ff88037208 */ /* 0x000fe40001000000 */
[----:B------:R-:W-:Y:S02]  /*a370*/  FSEL R0, R70, RZ, P0 ;  /* 0x000000ff46007208 */ /* 0x000fe40000000000 */
[----:B--2---:R-:W-:Y:S01]  /*a380*/  FSEL R2, R135, RZ, P1 ;  /* 0x000000ff87027208 */ /* 0x004fe20000800000 */
[----:B------:R-:W-:Y:S01]  /*a390*/  FADD.FTZ R4, -R3, R132 ;  /* 0x0000008403047221 */ /* 0x000fe20000010100 */
[----:B------:R-:W-:Y:S01]  /*a3a0*/  MOV R132, R59 ;  /* 0x0000003b00847202 */ /* 0x000fe20000000f00 */
[----:B------:R-:W0:Y:S02]  /*a3b0*/  LDGDEPBAR ;  /* 0x00000000000079af */ /* 0x000e240000000000 */
[----:B------:R-:W-:Y:S02]  /*a3c0*/  FADD.FTZ R3, -R2, R133 ;  /* 0x0000008502037221 */ /* 0x000fe40000010100 */
[----:B------:R-:W-:Y:S02]  /*a3d0*/  FADD.FTZ R2, -R0, R134 ;  /* 0x0000008600027221 */ /* 0x000fe40000010100 */
[----:B------:R-:W-:Y:S01]  /*a3e0*/  FMUL.FTZ R0, R5, c[0x0][0x2d0] ;  /* 0x0000b40005007a20 */ /* 0x000fe20000410000 */
[----:B---3--:R-:W-:Y:S03]  /*a3f0*/  F2FP.BF16.PACK_AB R65, R190, R188 ;  /* 0x000000bcbe41723e */ /* 0x008fe600000010ff */
[----:B------:R1:W2:Y:S02]  /*a400*/  MUFU.EX2 R69, R0 ;  /* 0x0000000000457308 */ /* 0x0002a40000000800 */
[----:B-1----:R-:W-:Y:S02]  /*a410*/  FMUL.FTZ R0, R4, c[0x0][0x2d0] ;  /* 0x0000b40004007a20 */ /* 0x002fe40000410000 */
[C---:B--2---:R-:W-:Y:S06]  /*a420*/  FMUL.FTZ R5, R69.reuse, R145 ;  /* 0x0000009145057220 */ /* 0x044fec0000410000 */
[----:B------:R1:W2:Y:S01]  /*a430*/  MUFU.EX2 R68, R0 ;  /* 0x0000000000447308 */ /* 0x0002a20000000800 */
[C---:B------:R-:W-:Y:S02]  /*a440*/  FMUL.FTZ R4, R69.reuse, R144 ;  /* 0x0000009045047220 */ /* 0x040fe40000410000 */
[C---:B------:R-:W-:Y:S01]  /*a450*/  FMUL.FTZ R16, R69.reuse, R152 ;  /* 0x0000009845107220 */ /* 0x040fe20000410000 */
[----:B------:R-:W-:Y:S01]  /*a460*/  MOV R152, R17 ;  /* 0x0000001100987202 */ /* 0x000fe20000000f00 */
[C---:B------:R-:W-:Y:S02]  /*a470*/  FMUL.FTZ R17, R69.reuse, R153 ;  /* 0x0000009945117220 */ /* 0x040fe40000410000 */
[----:B------:R-:W-:Y:S02]  /*a480*/  IMAD.MOV.U32 R144, RZ, RZ, R34 ;  /* 0x000000ffff907224 */ /* 0x000fe400078e0022 */
[C---:B------:R-:W-:Y:S02]  /*a490*/  FMUL.FTZ R32, R69.reuse, R168 ;  /* 0x000000a845207220 */ /* 0x040fe40000410000 */
[C---:B------:R-:W-:Y:S02]  /*a4a0*/  FMUL.FTZ R33, R69.reuse, R169 ;  /* 0x000000a945217220 */ /* 0x040fe40000410000 */
[----:B------:R-:W-:Y:S02]  /*a4b0*/  IMAD.MOV.U32 R153, RZ, RZ, R42 ;  /* 0x000000ffff997224 */ /* 0x000fe400078e002a */
[C---:B------:R-:W-:Y:S02]  /*a4c0*/  FMUL.FTZ R48, R69.reuse, R184 ;  /* 0x000000b845307220 */ /* 0x040fe40000410000 */
[----:B------:R-:W-:Y:S02]  /*a4d0*/  FMUL.FTZ R49, R69, R185 ;  /* 0x000000b945317220 */ /* 0x000fe40000410000 */
[----:B------:R-:W-:Y:S02]  /*a4e0*/  IMAD.MOV.U32 R145, RZ, RZ, R78 ;  /* 0x000000ffff917224 */ /* 0x000fe400078e004e */
[----:B-1----:R-:W-:Y:S02]  /*a4f0*/  FMUL.FTZ R0, R3, c[0x0][0x2d0] ;  /* 0x0000b40003007a20 */ /* 0x002fe40000410000 */
[C---:B--2---:R-:W-:Y:S02]  /*a500*/  FMUL.FTZ R6, R68.reuse, R146 ;  /* 0x0000009244067220 */ /* 0x044fe40000410000 */
[----:B------:R1:W2:Y:S01]  /*a510*/  MUFU.EX2 R3, R0 ;  /* 0x0000000000037308 */ /* 0x0002a20000000800 */
[C---:B------:R-:W-:Y:S02]  /*a520*/  FMUL.FTZ R7, R68.reuse, R147 ;  /* 0x0000009344077220 */ /* 0x040fe40000410000 */
[----:B------:R-:W-:Y:S02]  /*a530*/  IMAD.MOV.U32 R147, RZ, RZ, R26 ;  /* 0x000000ffff937224 */ /* 0x000fe400078e001a */
[C---:B------:R-:W-:Y:S02]  /*a540*/  FMUL.FTZ R18, R68.reuse, R154 ;  /* 0x0000009a44127220 */ /* 0x040fe40000410000 */
[C---:B------:R-:W-:Y:S01]  /*a550*/  FMUL.FTZ R19, R68.reuse, R155 ;  /* 0x0000009b44137220 */ /* 0x040fe20000410000 */
[-C--:B----4-:R-:W-:Y:S05]  /*a560*/  HMMA.16816.F32.BF16 R4, R72, R20.reuse, R4 ;  /* 0x000000144804723c */ /* 0x090fea0000041804 */
[----:B------:R-:W-:Y:S02]  /*a570*/  IMAD.MOV.U32 R155, RZ, RZ, R25 ;  /* 0x000000ffff9b7224 */ /* 0x000fe400078e0019 */
[----:B------:R-:W-:Y:S02]  /*a580*/  IMAD.MOV.U32 R154, RZ, RZ, R28 ;  /* 0x000000ffff9a7224 */ /* 0x000fe400078e001c */
[C---:B------:R-:W-:Y:S03]  /*a590*/  FMUL.FTZ R34, R68.reuse, R170 ;  /* 0x000000aa44227220 */ /* 0x040fe60000410000 */
[----:B------:R-:W-:Y:S02]  /*a5a0*/  FMUL.FTZ R35, R68, R171 ;  /* 0x000000ab44237220 */ /* 0x000fe40000410000 */
[----:B------:R-:W-:Y:S02]  /*a5b0*/  IMAD.MOV.U32 R146, RZ, RZ, R77 ;  /* 0x000000ffff927224 */ /* 0x000fe400078e004d */
[----:B-1----:R-:W-:Y:S02]  /*a5c0*/  FMUL.FTZ R0, R2, c[0x0][0x2d0] ;  /* 0x0000b40002007a20 */ /* 0x002fe40000410000 */
[----:B------:R-:W-:Y:S02]  /*a5d0*/  FFMA.FTZ R2, R204, c[0x0][0x2d0], -R88 ;  /* 0x0000b400cc027a23 */ /* 0x000fe40000010858 */
[C---:B--2---:R-:W-:Y:S01]  /*a5e0*/  FMUL.FTZ R13, R3.reuse, R149 ;  /* 0x00000095030d7220 */ /* 0x044fe20000410000 */
[----:B------:R-:W-:Y:S01]  /*a5f0*/  MOV R149, R27 ;  /* 0x0000001b00957202 */ /* 0x000fe20000000f00 */
[----:B------:R1:W-:Y:S01]  /*a600*/  MUFU.EX2 R133, R2 ;  /* 0x0000000200857308 */ /* 0x0003e20000000800 */
[C---:B------:R-:W-:Y:S02]  /*a610*/  FMUL.FTZ R8, R3.reuse, R140 ;  /* 0x0000008c03087220 */ /* 0x040fe40000410000 */
[C---:B------:R-:W-:Y:S02]  /*a620*/  FMUL.FTZ R9, R3.reuse, R141 ;  /* 0x0000008d03097220 */ /* 0x040fe40000410000 */
[C---:B------:R-:W-:Y:S02]  /*a630*/  FMUL.FTZ R12, R3.reuse, R148 ;  /* 0x00000094030c7220 */ /* 0x040fe40000410000 */
[C---:B------:R-:W-:Y:S02]  /*a640*/  FMUL.FTZ R25, R3.reuse, R161 ;  /* 0x000000a103197220 */ /* 0x040fe40000410000 */
[C---:B------:R-:W-:Y:S01]  /*a650*/  FMUL.FTZ R28, R3.reuse, R164 ;  /* 0x000000a4031c7220 */ /* 0x040fe20000410000 */
[----:B------:R-:W2:Y:S01]  /*a660*/  MUFU.EX2 R0, R0 ;  /* 0x0000000000007308 */ /* 0x000ea20000000800 */
[----:B------:R-:W-:Y:S02]  /*a670*/  IMAD.MOV.U32 R141, RZ, RZ, R67 ;  /* 0x000000ffff8d7224 */ /* 0x000fe400078e0043 */
[C---:B------:R-:W-:Y:S02]  /*a680*/  FMUL.FTZ R29, R3.reuse, R165 ;  /* 0x000000a5031d7220 */ /* 0x040fe40000410000 */
[----:B------:R-:W-:Y:S02]  /*a690*/  IMAD.MOV.U32 R140, RZ, RZ, R31 ;  /* 0x000000ffff8c7224 */ /* 0x000fe400078e001f */
[----:B------:R-:W-:Y:S02]  /*a6a0*/  IMAD.MOV.U32 R161, RZ, RZ, R50 ;  /* 0x000000ffffa17224 */ /* 0x000fe400078e0032 */
[----:B------:R-:W-:Y:S01]  /*a6b0*/  FMUL.FTZ R50, R68, R186 ;  /* 0x000000ba44327220 */ /* 0x000fe20000410000 */
[----:B------:R-:W-:Y:S01]  /*a6c0*/  MUFU.EX2 R148, R90 ;  /* 0x0000005a00947308 */ /* 0x000fe20000000800 */
[----:B------:R-:W-:Y:S02]  /*a6d0*/  IMAD.MOV.U32 R204, RZ, RZ, R76 ;  /* 0x000000ffffcc7224 */ /* 0x000fe400078e004c */
[----:B------:R-:W-:Y:S02]  /*a6e0*/  FMUL.FTZ R56, R3, R120 ;  /* 0x0000007803387220 */ /* 0x000fe40000410000 */
[----:B-1----:R-:W-:Y:S02]  /*a6f0*/  FFMA.FTZ R2, R203, c[0x0][0x2d0], -R88 ;  /* 0x0000b400cb027a23 */ /* 0x002fe40000010858 */
[C---:B------:R-:W-:Y:S02]  /*a700*/  FMUL.FTZ R57, R3.reuse, R121 ;  /* 0x0000007903397220 */ /* 0x040fe40000410000 */
[C---:B------:R-:W-:Y:S01]  /*a710*/  FMUL.FTZ R60, R3.reuse, R124 ;  /* 0x0000007c033c7220 */ /* 0x040fe20000410000 */
[----:B------:R-:W1:Y:S01]  /*a720*/  MUFU.EX2 R189, R2 ;  /* 0x0000000200bd7308 */ /* 0x000e620000000800 */
[----:B------:R-:W-:Y:S02]  /*a730*/  IMAD.MOV.U32 R203, RZ, RZ, R24 ;  /* 0x000000ffffcb7224 */ /* 0x000fe400078e0018 */
[----:B------:R-:W-:Y:S02]  /*a740*/  FMUL.FTZ R24, R3, R160 ;  /* 0x000000a003187220 */ /* 0x000fe40000410000 */
[C---:B--2---:R-:W-:Y:S02]  /*a750*/  FMUL.FTZ R26, R0.reuse, R162 ;  /* 0x000000a2001a7220 */ /* 0x044fe40000410000 */
[----:B------:R-:W-:Y:S02]  /*a760*/  IMAD.MOV.U32 R162, RZ, RZ, R39 ;  /* 0x000000ffffa27224 */ /* 0x000fe400078e0027 */
[C---:B------:R-:W-:Y:S02]  /*a770*/  FMUL.FTZ R27, R0.reuse, R163 ;  /* 0x000000a3001b7220 */ /* 0x040fe40000410000 */
[----:B------:R-:W-:Y:S02]  /*a780*/  IMAD.MOV.U32 R163, RZ, RZ, R38 ;  /* 0x000000ffffa37224 */ /* 0x000fe400078e0026 */
[----:B------:R-:W2:Y:S01]  /*a790*/  LDSM.16.MT88.4 R36, [R233] ;  /* 0x00000000e924783b */ /* 0x000ea20000004200 */
[C---:B------:R-:W-:Y:S02]  /*a7a0*/  FMUL.FTZ R10, R0.reuse, R142 ;  /* 0x0000008e000a7220 */ /* 0x040fe40000410000 */
[C---:B------:R-:W-:Y:S02]  /*a7b0*/  FMUL.FTZ R11, R0.reuse, R143 ;  /* 0x0000008f000b7220 */ /* 0x040fe40000410000 */
[C---:B------:R-:W-:Y:S02]  /*a7c0*/  FMUL.FTZ R14, R0.reuse, R150 ;  /* 0x00000096000e7220 */ /* 0x040fe40000410000 */
[C---:B------:R-:W-:Y:S02]  /*a7d0*/  FMUL.FTZ R15, R0.reuse, R151 ;  /* 0x00000097000f7220 */ /* 0x040fe40000410000 */
[----:B------:R-:W-:Y:S01]  /*a7e0*/  MUFU.EX2 R151, R89 ;  /* 0x0000005900977308 */ /* 0x000fe20000000800 */
[C---:B------:R-:W-:Y:S01]  /*a7f0*/  FMUL.FTZ R30, R0.reuse, R166 ;  /* 0x000000a6001e7220 */ /* 0x040fe20000410000 */
[----:B-1----:R-:W-:Y:S01]  /*a800*/  F2FP.BF16.PACK_AB R67, R189, R133 ;  /* 0x00000085bd43723e */ /* 0x002fe200000010ff */
[----:B------:R-:W-:Y:S02]  /*a810*/  FMUL.FTZ R31, R0, R167 ;  /* 0x000000a7001f7220 */ /* 0x000fe40000410000 */
[----:B------:R-:W-:Y:S02]  /*a820*/  FFMA.FTZ R2, R208, c[0x0][0x2d0], -R85 ;  /* 0x0000b400d0027a23 */ /* 0x000fe40000010855 */
[----:B------:R-:W-:Y:S02]  /*a830*/  IMAD.MOV.U32 R150, RZ, RZ, R79 ;  /* 0x000000ffff967224 */ /* 0x000fe400078e004f */
[C---:B------:R-:W-:Y:S01]  /*a840*/  HMMA.16816.F32.BF16 R8, R64.reuse, R20, R8 ;  /* 0x000000144008723c */ /* 0x040fe20000041808 */
[----:B------:R1:W-:Y:S01]  /*a850*/  MUFU.EX2 R111, R2 ;  /* 0x00000002006f7308 */ /* 0x0003e20000000800 */
[----:B------:R-:W3:Y:S02]  /*a860*/  LDSM.16.MT88.4 R76, [R232] ;  /* 0x00000000e84c783b */ /* 0x000ee40000004200 */
[C---:B------:R-:W-:Y:S02]  /*a870*/  FMUL.FTZ R42, R0.reuse, R178 ;  /* 0x000000b2002a7220 */ /* 0x040fe40000410000 */
[----:B------:R-:W-:Y:S02]  /*a880*/  IMAD.MOV.U32 R142, RZ, RZ, R43 ;  /* 0x000000ffff8e7224 */ /* 0x000fe400078e002b */
[-C--:B------:R-:W-:Y:S04]  /*a890*/  HMMA.16816.F32.BF16 R12, R64, R22.reuse, R12 ;  /* 0x00000016400c723c */ /* 0x080fe8000004180c */
[C---:B------:R-:W-:Y:S02]  /*a8a0*/  FMUL.FTZ R20, R69.reuse, R156 ;  /* 0x0000009c45147220 */ /* 0x040fe40000410000 */
[----:B------:R-:W-:Y:S02]  /*a8b0*/  FMUL.FTZ R21, R69, R157 ;  /* 0x0000009d45157220 */ /* 0x000fe40000410000 */
[C---:B------:R-:W-:Y:S04]  /*a8c0*/  HMMA.16816.F32.BF16 R16, R72.reuse, R22, R16 ;  /* 0x000000164810723c */ /* 0x040fe80000041810 */
[C---:B------:R-:W-:Y:S02]  /*a8d0*/  FMUL.FTZ R43, R0.reuse, R179 ;  /* 0x000000b3002b7220 */ /* 0x040fe40000410000 */
[----:B------:R-:W-:Y:S02]  /*a8e0*/  FMUL.FTZ R58, R0, R122 ;  /* 0x0000007a003a7220 */ /* 0x000fe40000410000 */
[C---:B------:R-:W-:Y:S04]  /*a8f0*/  FMUL.FTZ R22, R68.reuse, R158 ;  /* 0x0000009e44167220 */ /* 0x040fe80000410000 */
[----:B------:R-:W-:Y:S01]  /*a900*/  FMUL.FTZ R23, R68, R159 ;  /* 0x0000009f44177220 */ /* 0x000fe20000410000 */
[----:B------:R-:W-:Y:S01]  /*a910*/  MOV R159, R40 ;  /* 0x00000028009f7202 */ /* 0x000fe20000000f00 */
[C---:B------:R-:W-:Y:S02]  /*a920*/  FMUL.FTZ R40, R3.reuse, R176 ;  /* 0x000000b003287220 */ /* 0x040fe40000410000 */
[----:B------:R-:W-:Y:S02]  /*a930*/  IMAD.MOV.U32 R158, RZ, RZ, R41 ;  /* 0x000000ffff9e7224 */ /* 0x000fe400078e0029 */
[----:B------:R-:W-:Y:S01]  /*a940*/  FMUL.FTZ R41, R3, R177 ;  /* 0x000000b103297220 */ /* 0x000fe20000410000 */
[-C--:B--2---:R-:W-:Y:S03]  /*a950*/  HMMA.16816.F32.BF16 R20, R72, R36.reuse, R20 ;  /* 0x000000244814723c */ /* 0x084fe60000041814 */
[----:B-1----:R-:W-:Y:S02]  /*a960*/  FFMA.FTZ R2, R209, c[0x0][0x2d0], -R85 ;  /* 0x0000b400d1027a23 */ /* 0x002fe40000010855 */
[----:B------:R-:W-:Y:S02]  /*a970*/  IMAD.MOV.U32 R156, RZ, RZ, R45 ;  /* 0x000000ffff9c7224 */ /* 0x000fe400078e002d */
[C---:B------:R-:W-:Y:S01]  /*a980*/  FMUL.FTZ R45, R3.reuse, R181 ;  /* 0x000000b5032d7220 */ /* 0x040fe20000410000 */
[C---:B------:R-:W-:Y:S04]  /*a990*/  HMMA.16816.F32.BF16 R24, R64.reuse, R36, R24 ;  /* 0x000000244018723c */ /* 0x040fe80000041818 */
[----:B------:R-:W-:Y:S02]  /*a9a0*/  IMAD.MOV.U32 R157, RZ, RZ, R44 ;  /* 0x000000ffff9d7224 */ /* 0x000fe400078e002c */
[----:B------:R-:W-:Y:S02]  /*a9b0*/  FMUL.FTZ R44, R3, R180 ;  /* 0x000000b4032c7220 */ /* 0x000fe40000410000 */
[-C--:B------:R-:W-:Y:S04]  /*a9c0*/  HMMA.16816.F32.BF16 R28, R64, R38.reuse, R28 ;  /* 0x00000026401c723c */ /* 0x080fe8000004181c */
[C---:B------:R-:W-:Y:S02]  /*a9d0*/  FMUL.FTZ R36, R69.reuse, R172 ;  /* 0x000000ac45247220 */ /* 0x040fe40000410000 */
[----:B------:R-:W-:Y:S02]  /*a9e0*/  FMUL.FTZ R37, R69, R173 ;  /* 0x000000ad45257220 */ /* 0x000fe40000410000 */
[C---:B------:R-:W-:Y:S04]  /*a9f0*/  HMMA.16816.F32.BF16 R32, R72.reuse, R38, R32 ;  /* 0x000000264820723c */ /* 0x040fe80000041820 */
[C---:B------:R-:W-:Y:S02]  /*aa00*/  FMUL.FTZ R46, R0.reuse, R182 ;  /* 0x000000b6002e7220 */ /* 0x040fe40000410000 */
[----:B------:R-:W-:Y:S02]  /*aa10*/  FMUL.FTZ R47, R0, R183 ;  /* 0x000000b7002f7220 */ /* 0x000fe40000410000 */
[C---:B------:R-:W-:Y:S04]  /*aa20*/  FMUL.FTZ R38, R68.reuse, R174 ;  /* 0x000000ae44267220 */ /* 0x040fe80000410000 */
[C---:B------:R-:W-:Y:S02]  /*aa30*/  FMUL.FTZ R39, R68.reuse, R175 ;  /* 0x000000af44277220 */ /* 0x040fe40000410000 */
[----:B------:R-:W-:Y:S02]  /*aa40*/  IMAD.MOV.U32 R160, RZ, RZ, R51 ;  /* 0x000000ffffa07224 */ /* 0x000fe400078e0033 */
[----:B------:R-:W-:Y:S02]  /*aa50*/  FMUL.FTZ R51, R68, R187 ;  /* 0x000000bb44337220 */ /* 0x000fe40000410000 */
[C---:B------:R-:W-:Y:S01]  /*aa60*/  FMUL.FTZ R59, R0.reuse, R123 ;  /* 0x0000007b003b7220 */ /* 0x040fe20000410000 */
[-C--:B------:R-:W-:Y:S03]  /*aa70*/  HMMA.16816.F32.BF16 R36, R72, R52.reuse, R36 ;  /* 0x000000344824723c */ /* 0x080fe60000041824 */
[----:B------:R-:W-:Y:S02]  /*aa80*/  FMUL.FTZ R61, R3, R125 ;  /* 0x0000007d033d7220 */ /* 0x000fe40000410000 */
[----:B------:R-:W-:Y:S01]  /*aa90*/  MUFU.EX2 R125, R98 ;  /* 0x00000062007d7308 */ /* 0x000fe20000000800 */
[C---:B------:R-:W-:Y:S02]  /*aaa0*/  FMUL.FTZ R62, R0.reuse, R126 ;  /* 0x0000007e003e7220 */ /* 0x040fe40000410000 */
[C---:B------:R-:W-:Y:S04]  /*aab0*/  HMMA.16816.F32.BF16 R40, R64.reuse, R52, R40 ;  /* 0x000000344028723c */ /* 0x040fe80000041828 */
[----:B------:R-:W-:Y:S02]  /*aac0*/  FMUL.FTZ R63, R0, R127 ;  /* 0x0000007f003f7220 */ /* 0x000fe40000410000 */
[----:B------:R-:W-:Y:S01]  /*aad0*/  FFMA.FTZ R89, R243, c[0x0][0x2d0], -R85 ;  /* 0x0000b400f3597a23 */ /* 0x000fe20000010855 */
[----:B------:R-:W1:Y:S01]  /*aae0*/  MUFU.EX2 R126, R83 ;  /* 0x00000053007e7308 */ /* 0x000e620000000800 */
[C---:B------:R-:W-:Y:S01]  /*aaf0*/  FMUL.FTZ R52, R69.reuse, R116 ;  /* 0x0000007445347220 */ /* 0x040fe20000410000 */
[-C--:B------:R-:W-:Y:S03]  /*ab00*/  HMMA.16816.F32.BF16 R44, R64, R54.reuse, R44 ;  /* 0x00000036402c723c */ /* 0x080fe6000004182c */
[C---:B------:R-:W-:Y:S02]  /*ab10*/  FMUL.FTZ R53, R69.reuse, R117 ;  /* 0x0000007545357220 */ /* 0x040fe40000410000 */
[----:B------:R-:W-:Y:S03]  /*ab20*/  IMAD.MOV.U32 R177, RZ, RZ, R201 ;  /* 0x000000ffffb17224 */ /* 0x000fe600078e00c9 */
[----:B------:R2:W4:Y:S01]  /*ab30*/  MUFU.EX2 R116, R2 ;  /* 0x0000000200747308 */ /* 0x0005220000000800 */
[C---:B------:R-:W-:Y:S07]  /*ab40*/  HMMA.16816.F32.BF16 R48, R72.reuse, R54, R48 ;  /* 0x000000364830723c */ /* 0x040fee0000041830 */
[C---:B------:R-:W-:Y:S02]  /*ab50*/  FMUL.FTZ R55, R68.reuse, R119 ;  /* 0x0000007744377220 */ /* 0x040fe40000410000 */
[----:B------:R-:W-:Y:S07]  /*ab60*/  FMUL.FTZ R54, R68, R118 ;  /* 0x0000007644367220 */ /* 0x000fee0000410000 */
[-C--:B---3--:R-:W-:Y:S03]  /*ab70*/  HMMA.16816.F32.BF16 R52, R72, R76.reuse, R52 ;  /* 0x0000004c4834723c */ /* 0x088fe60000041834 */
[--C-:B--2---:R-:W-:Y:S05]  /*ab80*/  FFMA.FTZ R2, R206, c[0x0][0x2d0], -R85.reuse ;  /* 0x0000b400ce027a23 */ /* 0x104fea0000010855 */
[C---:B------:R-:W-:Y:S01]  /*ab90*/  HMMA.16816.F32.BF16 R56, R64.reuse, R76, R56 ;  /* 0x0000004c4038723c */ /* 0x040fe20000041838 */
[----:B------:R-:W-:Y:S07]  /*aba0*/  MUFU.EX2 R206, R99 ;  /* 0x0000006300ce7308 */ /* 0x000fee0000000800 */
[-C--:B------:R-:W-:Y:S03]  /*abb0*/  HMMA.16816.F32.BF16 R60, R64, R78.reuse, R60 ;  /* 0x0000004e403c723c */ /* 0x080fe6000004183c */
[----:B------:R2:W-:Y:S04]  /*abc0*/  MUFU.EX2 R122, R2 ;  /* 0x00000002007a7308 */ /* 0x0005e80000000800 */
[C---:B------:R-:W-:Y:S02]  /*abd0*/  FMUL.FTZ R67, R68.reuse, R131 ;  /* 0x0000008344437220 */ /* 0x040fe40000410000 */
[C---:B------:R-:W-:Y:S03]  /*abe0*/  FMUL.FTZ R64, R69.reuse, R128 ;  /* 0x0000008045407220 */ /* 0x040fe60000410000 */
[----:B------:R-:W-:Y:S01]  /*abf0*/  FMUL.FTZ R65, R69, R129 ;  /* 0x0000008145417220 */ /* 0x000fe20000410000 */
[----:B------:R-:W-:Y:S01]  /*ac00*/  MUFU.EX2 R128, R91 ;  /* 0x0000005b00807308 */ /* 0x000fe20000000800 */
[----:B------:R-:W-:Y:S07]  /*ac10*/  FMUL.FTZ R66, R68, R130 ;  /* 0x0000008244427220 */ /* 0x000fee0000410000 */
[----:B------:R-:W-:Y:S01]  /*ac20*/  HMMA.16816.F32.BF16 R64, R72, R78, R64 ;  /* 0x0000004e4840723c */ /* 0x000fe20000041840 */
[----:B------:R-:W3:Y:S03]  /*ac30*/  LDSM.16.MT88.4 R76, [R229+0x800] ;  /* 0x00080000e54c783b */ /* 0x000ee60000004200 */
[--C-:B--2---:R-:W-:Y:S03]  /*ac40*/  FFMA.FTZ R2, R207, c[0x0][0x2d0], -R85.reuse ;  /* 0x0000b400cf027a23 */ /* 0x104fe60000010855 */
[----:B------:R-:W-:Y:S02]  /*ac50*/  F2FP.BF16.PACK_AB R72, R115, R113 ;  /* 0x000000717348723e */ /* 0x000fe400000010ff */
[----:B-1----:R-:W-:Y:S01]  /*ac60*/  F2FP.BF16.PACK_AB R74, R139, R126 ;  /* 0x0000007e8b4a723e */ /* 0x002fe200000010ff */
[----:B------:R1:W2:Y:S02]  /*ac70*/  MUFU.EX2 R134, R2 ;  /* 0x0000000200867308 */ /* 0x0002a40000000800 */
[----:B----4-:R-:W-:Y:S01]  /*ac80*/  F2FP.BF16.PACK_AB R73, R116, R111 ;  /* 0x0000006f7449723e */ /* 0x010fe200000010ff */
[--C-:B-1----:R-:W-:Y:S01]  /*ac90*/  FFMA.FTZ R2, R211, c[0x0][0x2d0], -R84.reuse ;  /* 0x0000b400d3027a23 */ /* 0x102fe20000010854 */
[----:B--2---:R-:W-:Y:S06]  /*aca0*/  F2FP.BF16.PACK_AB R75, R134, R122 ;  /* 0x0000007a864b723e */ /* 0x004fec00000010ff */
[----:B------:R1:W-:Y:S01]  /*acb0*/  MUFU.EX2 R114, R2 ;  /* 0x0000000200727308 */ /* 0x0003e20000000800 */
[-C--:B---3--:R-:W-:Y:S03]  /*acc0*/  HMMA.16816.F32.BF16 R4, R72, R76.reuse, R4 ;  /* 0x0000004c4804723c */ /* 0x088fe60000041804 */
[--C-:B-1----:R-:W-:Y:S06]  /*acd0*/  FFMA.FTZ R2, R212, c[0x0][0x2d0], -R84.reuse ;  /* 0x0000b400d4027a23 */ /* 0x102fec0000010854 */
[----:B------:R-:W-:Y:S10]  /*ace0*/  MUFU.EX2 R212, R89 ;  /* 0x0000005900d47308 */ /* 0x000ff40000000800 */
[----:B------:R1:W2:Y:S02]  /*acf0*/  MUFU.EX2 R117, R2 ;  /* 0x0000000200757308 */ /* 0x0002a40000000800 */
[--C-:B-1----:R-:W-:Y:S01]  /*ad00*/  FFMA.FTZ R2, R210, c[0x0][0x2d0], -R84.reuse ;  /* 0x0000b400d2027a23 */ /* 0x102fe20000010854 */
[----:B--2---:R-:W-:Y:S07]  /*ad10*/  F2FP.BF16.PACK_AB R80, R117, R114 ;  /* 0x000000727550723e */ /* 0x004fee00000010ff */
[----:B------:R1:W-:Y:S02]  /*ad20*/  MUFU.EX2 R119, R2 ;  /* 0x0000000200777308 */ /* 0x0003e40000000800 */
[----:B-1----:R-:W-:Y:S08]  /*ad30*/  FFMA.FTZ R2, R213, c[0x0][0x2d0], -R84 ;  /* 0x0000b400d5027a23 */ /* 0x002ff00000010854 */
[----:B------:R-:W-:Y:S10]  /*ad40*/  MUFU.EX2 R213, R200 ;  /* 0x000000c800d57308 */ /* 0x000ff40000000800 */
[----:B------:R1:W2:Y:S02]  /*ad50*/  MUFU.EX2 R143, R2 ;  /* 0x00000002008f7308 */ /* 0x0002a40000000800 */
[--C-:B-1----:R-:W-:Y:S01]  /*ad60*/  FFMA.FTZ R2, R215, c[0x0][0x2d0], -R88.reuse ;  /* 0x0000b400d7027a23 */ /* 0x102fe20000010858 */
[----:B--2---:R-:W-:Y:S07]  /*ad70*/  F2FP.BF16.PACK_AB R82, R143, R119 ;  /* 0x000000778f52723e */ /* 0x004fee00000010ff */
[----:B------:R1:W-:Y:S02]  /*ad80*/  MUFU.EX2 R108, R2 ;  /* 0x00000002006c7308 */ /* 0x0003e40000000800 */
[--C-:B-1----:R-:W-:Y:S08]  /*ad90*/  FFMA.FTZ R2, R217, c[0x0][0x2d0], -R88.reuse ;  /* 0x0000b400d9027a23 */ /* 0x102ff00000010858 */
[----:B------:R1:W2:Y:S02]  /*ada0*/  MUFU.EX2 R110, R2 ;  /* 0x00000002006e7308 */ /* 0x0002a40000000800 */
[--C-:B-1----:R-:W-:Y:S01]  /*adb0*/  FFMA.FTZ R2, R214, c[0x0][0x2d0], -R88.reuse ;  /* 0x0000b400d6027a23 */ /* 0x102fe20000010858 */
[----:B--2---:R-:W-:Y:S07]  /*adc0*/  F2FP.BF16.PACK_AB R81, R110, R108 ;  /* 0x0000006c6e51723e */ /* 0x004fee00000010ff */
[----:B------:R-:W-:Y:S10]  /*add0*/  MUFU.EX2 R214, R197 ;  /* 0x000000c500d67308 */ /* 0x000ff40000000800 */
[----:B------:R1:W-:Y:S02]  /*ade0*/  MUFU.EX2 R112, R2 ;  /* 0x0000000200707308 */ /* 0x0003e40000000800 */
[----:B-1----:R-:W-:Y:S08]  /*adf0*/  FFMA.FTZ R2, R216, c[0x0][0x2d0], -R88 ;  /* 0x0000b400d8027a23 */ /* 0x002ff00000010858 */
[----:B------:R-:W-:Y:S10]  /*ae00*/  MUFU.EX2 R216, R196 ;  /* 0x000000c400d87308 */ /* 0x000ff40000000800 */
[----:B------:R1:W2:Y:S02]  /*ae10*/  MUFU.EX2 R131, R2 ;  /* 0x0000000200837308 */ /* 0x0002a40000000800 */
[----:B-1----:R-:W-:Y:S01]  /*ae20*/  FFMA.FTZ R2, R163, c[0x0][0x2d0], -R85 ;  /* 0x0000b400a3027a23 */ /* 0x002fe20000010855 */
[----:B--2---:R-:W-:Y:S01]  /*ae30*/  F2FP.BF16.PACK_AB R83, R131, R112 ;  /* 0x000000708353723e */ /* 0x004fe200000010ff */
[----:B------:R-:W-:Y:S01]  /*ae40*/  IMAD.MOV.U32 R163, RZ, RZ, R162 ;  /* 0x000000ffffa37224 */ /* 0x000fe200078e00a2 */
[----:B------:R-:W-:Y:S05]  /*ae50*/  MOV R162, R161 ;  /* 0x000000a100a27202 */ /* 0x000fea0000000f00 */
[----:B------:R1:W-:Y:S01]  /*ae60*/  MUFU.EX2 R124, R2 ;  /* 0x00000002007c7308 */ /* 0x0003e20000000800 */
[----:B------:R-:W-:Y:S02]  /*ae70*/  IMAD.MOV.U32 R161, RZ, RZ, R160 ;  /* 0x000000ffffa17224 */ /* 0x000fe400078e00a0 */
[----:B------:R-:W-:Y:S01]  /*ae80*/  IMAD.MOV.U32 R160, RZ, RZ, R159 ;  /* 0x000000ffffa07224 */ /* 0x000fe200078e009f */
[C---:B------:R-:W-:Y:S04]  /*ae90*/  HMMA.16816.F32.BF16 R8, R80.reuse, R76, R8 ;  /* 0x0000004c5008723c */ /* 0x040fe80000041808 */
[----:B------:R-:W-:Y:S02]  /*aea0*/  IMAD.MOV.U32 R159, RZ, RZ, R158 ;  /* 0x000000ffff9f7224 */ /* 0x000fe400078e009e */
[----:B------:R-:W-:Y:S01]  /*aeb0*/  IMAD.MOV.U32 R158, RZ, RZ, R157 ;  /* 0x000000ffff9e7224 */ /* 0x000fe200078e009d */
[----:B------:R-:W-:Y:S01]  /*aec0*/  MOV R157, R156 ;  /* 0x0000009c009d7202 */ /* 0x000fe20000000f00 */
[-C--:B------:R-:W-:Y:S04]  /*aed0*/  HMMA.16816.F32.BF16 R12, R80, R78.reuse, R12 ;  /* 0x0000004e500c723c */ /* 0x080fe8000004180c */
[----:B------:R-:W-:Y:S02]  /*aee0*/  IMAD.MOV.U32 R156, RZ, RZ, R153 ;  /* 0x000000ffff9c7224 */ /* 0x000fe400078e0099 */
[----:B------:R-:W-:Y:S02]  /*aef0*/  IMAD.MOV.U32 R153, RZ, RZ, R150 ;  /* 0x000000ffff997224 */ /* 0x000fe400078e0096 */
[C---:B------:R-:W-:Y:S01]  /*af00*/  HMMA.16816.F32.BF16 R16, R72.reuse, R78, R16 ;  /* 0x0000004e4810723c */ /* 0x040fe20000041810 */
[----:B------:R-:W2:Y:S03]  /*af10*/  LDSM.16.MT88.4 R76, [R233+0x800] ;  /* 0x00080000e94c783b */ /* 0x000ea60000004200 */
[----:B------:R-:W-:Y:S02]  /*af20*/  IMAD.MOV.U32 R150, RZ, RZ, R142 ;  /* 0x000000ffff967224 */ /* 0x000fe400078e008e */
[----:B------:R-:W-:Y:S01]  /*af30*/  IMAD.MOV.U32 R142, RZ, RZ, R141 ;  /* 0x000000ffff8e7224 */ /* 0x000fe200078e008d */
[----:B------:R-:W-:Y:S01]  /*af40*/  MOV R141, R140 ;  /* 0x0000008c008d7202 */ /* 0x000fe20000000f00 */
[----:B------:R-:W-:Y:S04]  /*af50*/  IMAD.MOV.U32 R140, RZ, RZ, R132 ;  /* 0x000000ffff8c7224 */ /* 0x000fe800078e0084 */
[----:B------:R-:W-:Y:S02]  /*af60*/  IMAD.MOV.U32 R132, RZ, RZ, R107 ;  /* 0x000000ffff847224 */ /* 0x000fe400078e006b */
[----:B------:R-:W3:Y:S01]  /*af70*/  LDL.LU R107, [R1] ;  /* 0x00000000016b7983 */ /* 0x000ee20000300800 */
[----:B-1----:R-:W-:Y:S02]  /*af80*/  FFMA.FTZ R2, R163, c[0x0][0x2d0], -R85 ;  /* 0x0000b400a3027a23 */ /* 0x002fe40000010855 */
[----:B------:R-:W-:Y:S02]  /*af90*/  IMAD.MOV.U32 R163, RZ, RZ, R162 ;  /* 0x000000ffffa37224 */ /* 0x000fe400078e00a2 */
[----:B------:R-:W-:Y:S01]  /*afa0*/  IMAD.MOV.U32 R162, RZ, RZ, R161 ;  /* 0x000000ffffa27224 */ /* 0x000fe200078e00a1 */
[----:B------:R-:W-:Y:S01]  /*afb0*/  MOV R161, R160 ;  /* 0x000000a000a17202 */ /* 0x000fe20000000f00 */
[----:B------:R-:W-:Y:S01]  /*afc0*/  IMAD.MOV.U32 R160, RZ, RZ, R159 ;  /* 0x000000ffffa07224 */ /* 0x000fe200078e009f */
[----:B------:R1:W4:Y:S01]  /*afd0*/  MUFU.EX2 R127, R2 ;  /* 0x00000002007f7308 */ /* 0x0003220000000800 */
[----:B------:R-:W-:Y:S02]  /*afe0*/  IMAD.MOV.U32 R159, RZ, RZ, R158 ;  /* 0x000000ffff9f7224 */ /* 0x000fe400078e009e */
[----:B------:R-:W-:Y:S02]  /*aff0*/  IMAD.MOV.U32 R158, RZ, RZ, R157 ;  /* 0x000000ffff9e7224 */ /* 0x000fe400078e009d */
[----:B------:R-:W-:Y:S01]  /*b000*/  IMAD.MOV.U32 R157, RZ, RZ, R156 ;  /* 0x000000ffff9d7224 */ /* 0x000fe200078e009c */
[----:B------:R-:W-:Y:S01]  /*b010*/  MOV R156, R150 ;  /* 0x00000096009c7202 */ /* 0x000fe20000000f00 */
[----:B------:R-:W-:Y:S02]  /*b020*/  IMAD.MOV.U32 R150, RZ, RZ, R142 ;  /* 0x000000ffff967224 */ /* 0x000fe400078e008e */
[----:B------:R-:W-:Y:S02]  /*b030*/  IMAD.MOV.U32 R142, RZ, RZ, R141 ;  /* 0x000000ffff8e7224 */ /* 0x000fe400078e008d */
[----:B------:R-:W-:Y:S02]  /*b040*/  IMAD.MOV.U32 R141, RZ, RZ, R146 ;  /* 0x000000ffff8d7224 */ /* 0x000fe400078e0092 */
[----:B------:R-:W3:Y:S01]  /*b050*/  LDL.LU R146, [R1+0xc] ;  /* 0x00000c0001927983 */ /* 0x000ee20000300800 */
[----:B------:R-:W-:Y:S02]  /*b060*/  IMAD.MOV.U32 R164, RZ, RZ, R162 ;  /* 0x000000ffffa47224 */ /* 0x000fe400078e00a2 */
[----:B------:R-:W-:Y:S02]  /*b070*/  IMAD.MOV.U32 R162, RZ, RZ, R160 ;  /* 0x000000ffffa27224 */ /* 0x000fe400078e00a0 */
[----:B------:R-:W-:Y:S01]  /*b080*/  IMAD.MOV.U32 R160, RZ, RZ, R158 ;  /* 0x000000ffffa07224 */ /* 0x000fe200078e009e */
[-C--:B--2---:R-:W-:Y:S03]  /*b090*/  HMMA.16816.F32.BF16 R20, R72, R76.reuse, R20 ;  /* 0x0000004c4814723c */ /* 0x084fe60000041814 */
[----:B------:R-:W-:Y:S02]  /*b0a0*/  IMAD.MOV.U32 R158, RZ, RZ, R156 ;  /* 0x000000ffff9e7224 */ /* 0x000fe400078e009c */
[----:B-1----:R-:W-:Y:S01]  /*b0b0*/  FFMA.FTZ R2, R163, c[0x0][0x2d0], -R85 ;  /* 0x0000b400a3027a23 */ /* 0x002fe20000010855 */
[----:B------:R-:W-:Y:S01]  /*b0c0*/  MOV R163, R161 ;  /* 0x000000a100a37202 */ /* 0x000fe20000000f00 */
[----:B------:R-:W-:Y:S01]  /*b0d0*/  IMAD.MOV.U32 R156, RZ, RZ, R142 ;  /* 0x000000ffff9c7224 */ /* 0x000fe200078e008e */
[C---:B------:R-:W-:Y:S04]  /*b0e0*/  HMMA.16816.F32.BF16 R24, R80.reuse, R76, R24 ;  /* 0x0000004c5018723c */ /* 0x040fe80000041818 */
[----:B------:R-:W-:Y:S01]  /*b0f0*/  IMAD.MOV.U32 R161, RZ, RZ, R159 ;  /* 0x000000ffffa17224 */ /* 0x000fe200078e009f */
[----:B------:R-:W-:Y:S01]  /*b100*/  MOV R159, R157 ;  /* 0x0000009d009f7202 */ /* 0x000fe20000000f00 */
[----:B------:R-:W-:Y:S02]  /*b110*/  IMAD.MOV.U32 R157, RZ, RZ, R150 ;  /* 0x000000ffff9d7224 */ /* 0x000fe400078e0096 */
[-C--:B------:R-:W-:Y:S04]  /*b120*/  HMMA.16816.F32.BF16 R28, R80, R78.reuse, R28 ;  /* 0x0000004e501c723c */ /* 0x080fe8000004181c */
[----:B------:R-:W-:Y:S02]  /*b130*/  IMAD.MOV.U32 R150, RZ, RZ, R96 ;  /* 0x000000ffff967224 */ /* 0x000fe400078e0060 */
[----:B------:R-:W-:Y:S01]  /*b140*/  IMAD.MOV.U32 R165, RZ, RZ, R163 ;  /* 0x000000ffffa57224 */ /* 0x000fe200078e00a3 */
[----:B------:R-:W-:Y:S01]  /*b150*/  MOV R163, R161 ;  /* 0x000000a100a37202 */ /* 0x000fe20000000f00 */
[C---:B------:R-:W-:Y:S01]  /*b160*/  HMMA.16816.F32.BF16 R32, R72.reuse, R78, R32 ;  /* 0x0000004e4820723c */ /* 0x040fe20000041820 */
[----:B------:R-:W2:Y:S03]  /*b170*/  LDL.LU R96, [R1+0x8] ;  /* 0x0000080001607983 */ /* 0x000ea60000300800 */
[----:B------:R-:W-:Y:S01]  /*b180*/  IMAD.MOV.U32 R161, RZ, RZ, R159 ;  /* 0x000000ffffa17224 */ /* 0x000fe200078e009f */
[----:B------:R-:W-:Y:S01]  /*b190*/  MOV R159, R157 ;  /* 0x0000009d009f7202 */ /* 0x000fe20000000f00 */
[----:B------:R-:W-:Y:S01]  /*b1a0*/  IMAD.MOV.U32 R157, RZ, RZ, R150 ;  /* 0x000000ffff9d7224 */ /* 0x000fe200078e0096 */
[----:B------:R-:W1:Y:S01]  /*b1b0*/  LDSM.16.MT88.4 R76, [R230+0x800] ;  /* 0x00080000e64c783b */ /* 0x000e620000004200 */
[--C-:B------:R-:W-:Y:S06]  /*b1c0*/  FFMA.FTZ R132, R132, c[0x0][0x2d0], -R84.reuse ;  /* 0x0000b40084847a23 */ /* 0x100fec0000010854 */
[----:B------:R-:W-:Y:S01]  /*b1d0*/  MUFU.EX2 R132, R132 ;  /* 0x0000008400847308 */ /* 0x000fe20000000800 */
        /* <DEDUP_REMOVED lines=8> */
[----:B------:R-:W-:Y:S01]  /*b260*/  HMMA.16816.F32.BF16 R64, R72, R78, R64 ;  /* 0x0000004e4840723c */ /* 0x000fe20000041840 */
[----:B------:R-:W1:Y:S06]  /*b270*/  LDSM.16.MT88.4 R76, [R229+0x1000] ;  /* 0x00100000e54c783b */ /* 0x000e6c0000004200 */
[----:B------:R-:W-:Y:S02]  /*b280*/  F2FP.BF16.PACK_AB R74, R151, R148 ;  /* 0x00000094974a723e */ /* 0x000fe400000010ff */
[----:B----4-:R-:W-:Y:S03]  /*b290*/  F2FP.BF16.PACK_AB R73, R127, R124 ;  /* 0x0000007c7f49723e */ /* 0x010fe600000010ff */
[----:B---3--:R-:W-:Y:S01]  /*b2a0*/  FFMA.FTZ R107, R107, c[0x0][0x2d0], -R84 ;  /* 0x0000b4006b6b7a23 */ /* 0x008fe20000010854 */
[----:B------:R-:W-:Y:S02]  /*b2b0*/  MOV R142, R146 ;  /* 0x00000092008e7202 */ /* 0x000fe40000000f00 */
[----:B------:R3:W-:Y:S02]  /*b2c0*/  MUFU.EX2 R146, R2 ;  /* 0x0000000200927308 */ /* 0x0007e40000000800 */
[----:B------:R-:W-:Y:S04]  /*b2d0*/  MOV R181, R142 ;  /* 0x0000008e00b57202 */ /* 0x000fe80000000f00 */
[----:B------:R-:W-:Y:S04]  /*b2e0*/  MOV R185, R181 ;  /* 0x000000b500b97202 */ /* 0x000fe80000000f00 */
[----:B------:R-:W-:Y:S01]  /*b2f0*/  MUFU.EX2 R142, R199 ;  /* 0x000000c7008e7308 */ /* 0x000fe20000000800 */
[----:B---3--:R-:W-:Y:S02]  /*b300*/  FFMA.FTZ R2, R164, c[0x0][0x2d0], -R85 ;  /* 0x0000b400a4027a23 */ /* 0x008fe40000010855 */
[----:B------:R-:W-:Y:S07]  /*b310*/  IMAD.MOV.U32 R164, RZ, RZ, R162 ;  /* 0x000000ffffa47224 */ /* 0x000fee00078e00a2 */
[----:B------:R3:W4:Y:S01]  /*b320*/  MUFU.EX2 R150, R2 ;  /* 0x0000000200967308 */ /* 0x0007220000000800 */
[----:B------:R-:W-:Y:S02]  /*b330*/  IMAD.MOV.U32 R162, RZ, RZ, R160 ;  /* 0x000000ffffa27224 */ /* 0x000fe400078e00a0 */
[----:B------:R-:W-:Y:S02]  /*b340*/  IMAD.MOV.U32 R160, RZ, RZ, R158 ;  /* 0x000000ffffa07224 */ /* 0x000fe400078e009e */
[----:B------:R-:W-:Y:S02]  /*b350*/  IMAD.MOV.U32 R158, RZ, RZ, R156 ;  /* 0x000000ffff9e7224 */ /* 0x000fe400078e009c */
[----:B------:R-:W-:Y:S01]  /*b360*/  IMAD.MOV.U32 R156, RZ, RZ, R204 ;  /* 0x000000ffff9c7224 */ /* 0x000fe200078e00cc */
[----:B------:R-:W-:Y:S01]  /*b370*/  MOV R204, R242 ;  /* 0x000000f200cc7202 */ /* 0x000fe20000000f00 */
[--C-:B--2---:R-:W-:Y:S01]  /*b380*/  FFMA.FTZ R96, R96, c[0x0][0x2d0], -R84.reuse ;  /* 0x0000b40060607a23 */ /* 0x104fe20000010854 */
[----:B------:R-:W2:Y:S01]  /*b390*/  LDL.LU R242, [R1+0xd4] ;  /* 0x0000d40001f27983 */ /* 0x000ea20000300800 */
[----:B---3--:R-:W-:Y:S01]  /*b3a0*/  FFMA.FTZ R2, R165, c[0x0][0x2d0], -R84 ;  /* 0x0000b400a5027a23 */ /* 0x008fe20000010854 */
[----:B----4-:R-:W-:Y:S01]  /*b3b0*/  F2FP.BF16.PACK_AB R75, R150, R146 ;  /* 0x00000092964b723e */ /* 0x010fe200000010ff */
[----:B------:R-:W-:Y:S02]  /*b3c0*/  IMAD.MOV.U32 R165, RZ, RZ, R164 ;  /* 0x000000ffffa57224 */ /* 0x000fe400078e00a4 */
[----:B------:R3:W-:Y:S01]  /*b3d0*/  MUFU.EX2 R121, R2 ;  /* 0x0000000200797308 */ /* 0x0007e20000000800 */
[----:B------:R-:W-:Y:S02]  /*b3e0*/  IMAD.MOV.U32 R164, RZ, RZ, R163 ;  /* 0x000000ffffa47224 */ /* 0x000fe400078e00a3 */
[----:B------:R-:W-:Y:S01]  /*b3f0*/  IMAD.MOV.U32 R163, RZ, RZ, R162 ;  /* 0x000000ffffa37224 */ /* 0x000fe200078e00a2 */
[----:B------:R-:W-:Y:S01]  /*b400*/  MOV R162, R161 ;  /* 0x000000a100a27202 */ /* 0x000fe20000000f00 */
[----:B------:R-:W-:Y:S02]  /*b410*/  IMAD.MOV.U32 R161, RZ, RZ, R160 ;  /* 0x000000ffffa17224 */ /* 0x000fe400078e00a0 */
[----:B------:R-:W-:Y:S02]  /*b420*/  IMAD.MOV.U32 R160, RZ, RZ, R159 ;  /* 0x000000ffffa07224 */ /* 0x000fe400078e009f */
[----:B------:R-:W-:Y:S01]  /*b430*/  IMAD.MOV.U32 R159, RZ, RZ, R158 ;  /* 0x000000ffff9f7224 */ /* 0x000fe200078e009e */
[----:B------:R-:W-:Y:S01]  /*b440*/  MOV R158, R157 ;  /* 0x0000009d009e7202 */ /* 0x000fe20000000f00 */
[----:B------:R-:W-:Y:S02]  /*b450*/  IMAD.MOV.U32 R157, RZ, RZ, R156 ;  /* 0x000000ffff9d7224 */ /* 0x000fe400078e009c */
[----:B------:R-:W-:Y:S02]  /*b460*/  IMAD.MOV.U32 R156, RZ, RZ, R241 ;  /* 0x000000ffff9c7224 */ /* 0x000fe400078e00f1 */
[----:B------:R-:W4:Y:S01]  /*b470*/  LDL.LU R241, [R1+0xd0] ;  /* 0x0000d00001f17983 */ /* 0x000f220000300800 */
[----:B---3--:R-:W-:Y:S02]  /*b480*/  FFMA.FTZ R2, R165, c[0x0][0x2d0], -R84 ;  /* 0x0000b400a5027a23 */ /* 0x008fe40000010854 */
[----:B------:R-:W-:Y:S01]  /*b490*/  IMAD.MOV.U32 R165, RZ, RZ, R164 ;  /* 0x000000ffffa57224 */ /* 0x000fe200078e00a4 */
[----:B------:R-:W-:Y:S01]  /*b4a0*/  MOV R164, R163 ;  /* 0x000000a300a47202 */ /* 0x000fe20000000f00 */
[----:B------:R3:W-:Y:S01]  /*b4b0*/  MUFU.EX2 R129, R2 ;  /* 0x0000000200817308 */ /* 0x0007e20000000800 */
[----:B------:R-:W-:Y:S02]  /*b4c0*/  IMAD.MOV.U32 R163, RZ, RZ, R162 ;  /* 0x000000ffffa37224 */ /* 0x000fe400078e00a2 */
[----:B------:R-:W-:Y:S02]  /*b4d0*/  IMAD.MOV.U32 R162, RZ, RZ, R161 ;  /* 0x000000ffffa27224 */ /* 0x000fe400078e00a1 */
        /* <DEDUP_REMOVED lines=8> */
[----:B------:R-:W-:Y:S02]  /*b560*/  IMAD.MOV.U32 R155, RZ, RZ, R231 ;  /* 0x000000ffff9b7224 */ /* 0x000fe400078e00e7 */
[----:B------:R-:W-:Y:S01]  /*b570*/  IMAD.MOV.U32 R162, RZ, RZ, R160 ;  /* 0x000000ffffa27224 */ /* 0x000fe200078e00a0 */
[----:B------:R-:W-:Y:S01]  /*b580*/  MOV R160, R158 ;  /* 0x0000009e00a07202 */ /* 0x000fe20000000f00 */
[----:B------:R-:W-:Y:S01]  /*b590*/  IMAD.MOV.U32 R158, RZ, RZ, R155 ;  /* 0x000000ffff9e7224 */ /* 0x000fe200078e009b */
[----:B------:R-:W-:Y:S01]  /*b5a0*/  MOV R155, R237 ;  /* 0x000000ed009b7202 */ /* 0x000fe20000000f00 */
[----:B------:R1:W5:Y:S01]  /*b5b0*/  LDL.LU R231, [R1+0xcc] ;  /* 0x0000cc0001e77983 */ /* 0x0003620000300800 */
[--C-:B---3--:R-:W-:Y:S03]  /*b5c0*/  FFMA.FTZ R2, R165, c[0x0][0x2d0], -R84.reuse ;  /* 0x0000b400a5027a23 */ /* 0x108fe60000010854 */
[----:B------:R3:W5:Y:S01]  /*b5d0*/  LDL.LU R237, [R1+0xc8] ;  /* 0x0000c80001ed7983 */ /* 0x0007620000300800 */
[----:B------:R-:W-:Y:S02]  /*b5e0*/  IMAD.MOV.U32 R165, RZ, RZ, R163 ;  /* 0x000000ffffa57224 */ /* 0x000fe400078e00a3 */
[----:B------:R-:W-:Y:S02]  /*b5f0*/  IMAD.MOV.U32 R163, RZ, RZ, R161 ;  /* 0x000000ffffa37224 */ /* 0x000fe400078e00a1 */
[----:B------:R-:W-:Y:S02]  /*b600*/  IMAD.MOV.U32 R161, RZ, RZ, R159 ;  /* 0x000000ffffa17224 */ /* 0x000fe400078e009f */
[----:B------:R-:W-:Y:S02]  /*b610*/  IMAD.MOV.U32 R159, RZ, RZ, R157 ;  /* 0x000000ffff9f7224 */ /* 0x000fe400078e009d */
[----:B------:R-:W-:Y:S02]  /*b620*/  IMAD.MOV.U32 R157, RZ, RZ, R147 ;  /* 0x000000ffff9d7224 */ /* 0x000fe400078e0093 */
[----:B------:R1:W-:Y:S01]  /*b630*/  MUFU.EX2 R147, R2 ;  /* 0x0000000200937308 */ /* 0x0003e20000000800 */
[----:B------:R-:W-:Y:S02]  /*b640*/  IMAD.MOV.U32 R167, RZ, RZ, R165 ;  /* 0x000000ffffa77224 */ /* 0x000fe400078e00a5 */
[----:B------:R-:W-:Y:S02]  /*b650*/  IMAD.MOV.U32 R165, RZ, RZ, R163 ;  /* 0x000000ffffa57224 */ /* 0x000fe400078e00a3 */
[----:B------:R-:W-:Y:S02]  /*b660*/  IMAD.MOV.U32 R163, RZ, RZ, R161 ;  /* 0x000000ffffa37224 */ /* 0x000fe400078e00a1 */
[----:B------:R-:W-:Y:S02]  /*b670*/  IMAD.MOV.U32 R161, RZ, RZ, R159 ;  /* 0x000000ffffa17224 */ /* 0x000fe400078e009f */
[----:B------:R-:W-:Y:S02]  /*b680*/  IMAD.MOV.U32 R159, RZ, RZ, R157 ;  /* 0x000000ffff9f7224 */ /* 0x000fe400078e009d */
[----:B------:R-:W-:Y:S02]  /*b690*/  IMAD.MOV.U32 R157, RZ, RZ, R149 ;  /* 0x000000ffff9d7224 */ /* 0x000fe400078e0095 */
[----:B-1----:R-:W-:Y:S02]  /*b6a0*/  FFMA.FTZ R2, R166, c[0x0][0x2d0], -R84 ;  /* 0x0000b400a6027a23 */ /* 0x002fe40000010854 */
[----:B------:R-:W-:Y:S01]  /*b6b0*/  IMAD.MOV.U32 R166, RZ, RZ, R164 ;  /* 0x000000ffffa67224 */ /* 0x000fe200078e00a4 */
[----:B------:R-:W-:Y:S01]  /*b6c0*/  MOV R164, R162 ;  /* 0x000000a200a47202 */ /* 0x000fe20000000f00 */
[----:B------:R1:W1:Y:S01]  /*b6d0*/  MUFU.EX2 R149, R2 ;  /* 0x0000000200957308 */ /* 0x0002620000000800 */
[----:B------:R-:W-:Y:S01]  /*b6e0*/  IMAD.MOV.U32 R162, RZ, RZ, R160 ;  /* 0x000000ffffa27224 */ /* 0x000fe200078e00a0 */
[----:B------:R-:W-:Y:S01]  /*b6f0*/  MOV R160, R158 ;  /* 0x0000009e00a07202 */ /* 0x000fe20000000f00 */
[----:B------:R-:W-:Y:S01]  /*b700*/  IMAD.MOV.U32 R158, RZ, RZ, R155 ;  /* 0x000000ffff9e7224 */ /* 0x000fe200078e009b */
[----:B------:R-:W-:Y:S02]  /*b710*/  MOV R155, R234 ;  /* 0x000000ea009b7202 */ /* 0x000fe40000000f00 */
[----:B------:R3:W5:Y:S01]  /*b720*/  LDL.LU R234, [R1+0xc4] ;  /* 0x0000c40001ea7983 */ /* 0x0007620000300800 */
[----:B-1----:R-:W-:Y:S01]  /*b730*/  FFMA.FTZ R2, R167, c[0x0][0x2d0], -R88 ;  /* 0x0000b400a7027a23 */ /* 0x002fe20000010858 */
[----:B------:R-:W-:Y:S01]  /*b740*/  F2FP.BF16.PACK_AB R82, R149, R147 ;  /* 0x000000939552723e */ /* 0x000fe200000010ff */
        /* <DEDUP_REMOVED lines=13> */
[----:B------:R-:W-:Y:S01]  /*b820*/  FFMA.FTZ R87, R166, c[0x0][0x2d0], -R85 ;  /* 0x0000b400a6577a23 */ /* 0x000fe20000010855 */
[----:B------:R3:W5:Y:S01]  /*b830*/  LDL.LU R236, [R1+0xc0] ;  /* 0x0000c00001ec7983 */ /* 0x0007620000300800 */
[----:B------:R-:W-:Y:S02]  /*b840*/  IMAD.MOV.U32 R166, RZ, RZ, R165 ;  /* 0x000000ffffa67224 */ /* 0x000fe400078e00a5 */
[----:B------:R-:W-:Y:S01]  /*b850*/  IMAD.MOV.U32 R165, RZ, RZ, R164 ;  /* 0x000000ffffa57224 */ /* 0x000fe200078e00a4 */
[----:B------:R-:W-:Y:S01]  /*b860*/  MUFU.EX2 R215, R87 ;  /* 0x0000005700d77308 */ /* 0x000fe20000000800 */
[----:B------:R-:W-:Y:S01]  /*b870*/  IMAD.MOV.U32 R164, RZ, RZ, R163 ;  /* 0x000000ffffa47224 */ /* 0x000fe200078e00a3 */
[----:B------:R-:W-:Y:S01]  /*b880*/  MOV R163, R162 ;  /* 0x000000a200a37202 */ /* 0x000fe20000000f00 */
[----:B------:R-:W-:Y:S01]  /*b890*/  IMAD.MOV.U32 R162, RZ, RZ, R160 ;  /* 0x000000ffffa27224 */ /* 0x000fe200078e00a0 */
[----:B------:R-:W-:Y:S01]  /*b8a0*/  MOV R174, R165 ;  /* 0x000000a500ae7202 */ /* 0x000fe20000000f00 */
        /* <DEDUP_REMOVED lines=8> */
[----:B------:R-:W-:Y:S01]  /*b930*/  IMAD.MOV.U32 R145, RZ, RZ, R106 ;  /* 0x000000ffff917224 */ /* 0x000fe200078e006a */
[----:B------:R-:W-:Y:S01]  /*b940*/  MOV R170, R154 ;  /* 0x0000009a00aa7202 */ /* 0x000fe20000000f00 */
[--C-:B-1----:R-:W-:Y:S02]  /*b950*/  FFMA.FTZ R2, R240, c[0x0][0x2d0], -R88.reuse ;  /* 0x0000b400f0027a23 */ /* 0x102fe40000010858 */
[----:B------:R-:W-:Y:S01]  /*b960*/  IMAD.MOV.U32 R172, RZ, RZ, R145 ;  /* 0x000000ffffac7224 */ /* 0x000fe200078e0091 */
[----:B------:R3:W5:Y:S01]  /*b970*/  LDL.LU R240, [R1+0xbc] ;  /* 0x0000bc0001f07983 */ /* 0x0007620000300800 */
[----:B------:R1:W-:Y:S01]  /*b980*/  MUFU.EX2 R145, R2 ;  /* 0x0000000200917308 */ /* 0x0003e20000000800 */
[----:B------:R-:W-:Y:S01]  /*b990*/  FFMA.FTZ R72, R167, c[0x0][0x2d0], -R88 ;  /* 0x0000b400a7487a23 */ /* 0x000fe20000010858 */
[----:B------:R-:W-:Y:S01]  /*b9a0*/  MOV R167, R159 ;  /* 0x0000009f00a77202 */ /* 0x000fe20000000f00 */
[----:B------:R-:W-:Y:S02]  /*b9b0*/  IMAD.MOV.U32 R173, RZ, RZ, R164 ;  /* 0x000000ffffad7224 */ /* 0x000fe400078e00a4 */
[----:B------:R-:W-:Y:S02]  /*b9c0*/  IMAD.MOV.U32 R106, RZ, RZ, R244 ;  /* 0x000000ffff6a7224 */ /* 0x000fe400078e00f4 */
[--C-:B------:R-:W-:Y:S02]  /*b9d0*/  FFMA.FTZ R154, R93, c[0x0][0x2d0], -R85.reuse ;  /* 0x0000b4005d9a7a23 */ /* 0x100fe40000010855 */
[----:B------:R-:W-:Y:S01]  /*b9e0*/  FFMA.FTZ R98, R166, c[0x0][0x2d0], -R85 ;  /* 0x0000b400a6627a23 */ /* 0x000fe20000010855 */
[----:B------:R-:W3:Y:S01]  /*b9f0*/  MUFU.EX2 R123, R72 ;  /* 0x00000048007b7308 */ /* 0x000ee20000000800 */
[----:B------:R-:W-:Y:S02]  /*ba00*/  IMAD.MOV.U32 R165, RZ, RZ, R163 ;  /* 0x000000ffffa57224 */ /* 0x000fe400078e00a3 */
[----:B------:R-:W-:Y:S02]  /*ba10*/  IMAD.MOV.U32 R168, RZ, RZ, R158 ;  /* 0x000000ffffa87224 */ /* 0x000fe400078e009e */
[----:B------:R-:W-:Y:S02]  /*ba20*/  IMAD.MOV.U32 R169, RZ, RZ, R157 ;  /* 0x000000ffffa97224 */ /* 0x000fe400078e009d */
[----:B------:R-:W-:Y:S02]  /*ba30*/  IMAD.MOV.U32 R163, RZ, RZ, R155 ;  /* 0x000000ffffa37224 */ /* 0x000fe400078e009b */
[----:B------:R-:W-:Y:S01]  /*ba40*/  FFMA.FTZ R155, R92, c[0x0][0x2d0], -R85 ;  /* 0x0000b4005c9b7a23 */ /* 0x000fe20000010855 */
[----:B------:R-:W-:Y:S01]  /*ba50*/  MUFU.EX2 R211, R98 ;  /* 0x0000006200d37308 */ /* 0x000fe20000000800 */
[----:B------:R-:W-:Y:S02]  /*ba60*/  IMAD.MOV.U32 R164, RZ, RZ, R153 ;  /* 0x000000ffffa47224 */ /* 0x000fe400078e0099 */
[----:B------:R-:W-:Y:S02]  /*ba70*/  FFMA.FTZ R153, R94, c[0x0][0x2d0], -R85 ;  /* 0x0000b4005e997a23 */ /* 0x000fe40000010855 */
[----:B-1----:R-:W-:Y:S01]  /*ba80*/  FFMA.FTZ R2, R174, c[0x0][0x2d0], -R88 ;  /* 0x0000b400ae027a23 */ /* 0x002fe20000010858 */
[----:B------:R-:W-:Y:S01]  /*ba90*/  MOV R174, R173 ;  /* 0x000000ad00ae7202 */ /* 0x000fe20000000f00 */
[----:B------:R-:W-:Y:S02]  /*baa0*/  IMAD.MOV.U32 R173, RZ, RZ, R141 ;  /* 0x000000ffffad7224 */ /* 0x000fe400078e008d */
[----:B------:R-:W-:Y:S02]  /*bab0*/  IMAD.MOV.U32 R141, RZ, RZ, R140 ;  /* 0x000000ffff8d7224 */ /* 0x000fe400078e008c */
[----:B------:R-:W-:Y:S01]  /*bac0*/  IMAD.MOV.U32 R140, RZ, RZ, R144 ;  /* 0x000000ffff8c7224 */ /* 0x000fe200078e0090 */
[----:B------:R-:W-:Y:S01]  /*bad0*/  MOV R144, R97 ;  /* 0x0000006100907202 */ /* 0x000fe20000000f00 */
[----:B------:R-:W-:Y:S01]  /*bae0*/  IMAD.MOV.U32 R171, RZ, RZ, R152 ;  /* 0x000000ffffab7224 */ /* 0x000fe200078e0098 */
[----:B---3--:R-:W-:Y:S01]  /*baf0*/  F2FP.BF16.PACK_AB R81, R123, R118 ;  /* 0x000000767b51723e */ /* 0x008fe200000010ff */
[----:B------:R-:W-:Y:S02]  /*bb00*/  FFMA.FTZ R152, R95, c[0x0][0x2d0], -R85 ;  /* 0x0000b4005f987a23 */ /* 0x000fe40000010855 */
[----:B------:R-:W-:Y:S02]  /*bb10*/  IMAD.MOV.U32 R159, RZ, RZ, R105 ;  /* 0x000000ffff9f7224 */ /* 0x000fe400078e0069 */
[----:B------:R-:W-:Y:S02]  /*bb20*/  IMAD.MOV.U32 R158, RZ, RZ, R104 ;  /* 0x000000ffff9e7224 */ /* 0x000fe400078e0068 */
[----:B------:R-:W-:Y:S02]  /*bb30*/  IMAD.MOV.U32 R157, RZ, RZ, R103 ;  /* 0x000000ffff9d7224 */ /* 0x000fe400078e0067 */
[--C-:B------:R-:W-:Y:S02]  /*bb40*/  FFMA.FTZ R103, R252, c[0x0][0x2d0], -R85.reuse ;  /* 0x0000b400fc677a23 */ /* 0x100fe40000010855 */
[--C-:B------:R-:W-:Y:S02]  /*bb50*/  FFMA.FTZ R104, R251, c[0x0][0x2d0], -R85.reuse ;  /* 0x0000b400fb687a23 */ /* 0x100fe40000010855 */
[----:B------:R-:W-:Y:S02]  /*bb60*/  FFMA.FTZ R105, R225, c[0x0][0x2d0], -R85 ;  /* 0x0000b400e1697a23 */ /* 0x000fe40000010855 */
[----:B------:R-:W-:Y:S02]  /*bb70*/  IMAD.MOV.U32 R175, RZ, RZ, R174 ;  /* 0x000000ffffaf7224 */ /* 0x000fe400078e00ae */
[----:B------:R-:W-:Y:S02]  /*bb80*/  IMAD.MOV.U32 R174, RZ, RZ, R173 ;  /* 0x000000ffffae7224 */ /* 0x000fe400078e00ad */
[----:B------:R-:W-:Y:S01]  /*bb90*/  IMAD.MOV.U32 R173, RZ, RZ, R140 ;  /* 0x000000ffffad7224 */ /* 0x000fe200078e008c */
[----:B------:R-:W-:Y:S01]  /*bba0*/  MOV R140, R144 ;  /* 0x00000090008c7202 */ /* 0x000fe20000000f00 */
[----:B------:R-:W-:Y:S01]  /*bbb0*/  IMAD.MOV.U32 R166, RZ, RZ, R160 ;  /* 0x000000ffffa67224 */ /* 0x000fe200078e00a0 */
[----:B------:R-:W-:Y:S01]  /*bbc0*/  MOV R160, R106 ;  /* 0x0000006a00a07202 */ /* 0x000fe20000000f00 */
[----:B------:R-:W-:Y:S01]  /*bbd0*/  FFMA.FTZ R106, R222, c[0x0][0x2d0], -R85 ;  /* 0x0000b400de6a7a23 */ /* 0x000fe20000010855 */
[----:B------:R-:W1:Y:S01]  /*bbe0*/  MUFU.EX2 R144, R2 ;  /* 0x0000000200907308 */ /* 0x000e620000000800 */
[--C-:B------:R-:W-:Y:S02]  /*bbf0*/  FFMA.FTZ R92, R239, c[0x0][0x2d0], -R84.reuse ;  /* 0x0000b400ef5c7a23 */ /* 0x100fe40000010854 */
[--C-:B------:R-:W-:Y:S02]  /*bc00*/  FFMA.FTZ R93, R228, c[0x0][0x2d0], -R84.reuse ;  /* 0x0000b400e45d7a23 */ /* 0x100fe40000010854 */
[--C-:B------:R-:W-:Y:S02]  /*bc10*/  FFMA.FTZ R97, R235, c[0x0][0x2d0], -R84.reuse ;  /* 0x0000b400eb617a23 */ /* 0x100fe40000010854 */
[----:B------:R-:W-:Y:S02]  /*bc20*/  FFMA.FTZ R94, R174, c[0x0][0x2d0], -R84 ;  /* 0x0000b400ae5e7a23 */ /* 0x000fe40000010854 */
[----:B------:R-:W-:Y:S01]  /*bc30*/  IMAD.MOV.U32 R174, RZ, RZ, R172 ;  /* 0x000000ffffae7224 */ /* 0x000fe200078e00ac */
[----:B------:R-:W-:Y:S01]  /*bc40*/  MUFU.EX2 R178, R92 ;  /* 0x0000005c00b27308 */ /* 0x000fe20000000800 */
[----:B------:R-:W-:Y:S02]  /*bc50*/  IMAD.MOV.U32 R172, RZ, RZ, R157 ;  /* 0x000000ffffac7224 */ /* 0x000fe400078e009d */
[----:B------:R-:W-:Y:S02]  /*bc60*/  IMAD.MOV.U32 R183, RZ, RZ, R140 ;  /* 0x000000ffffb77224 */ /* 0x000fe400078e008c */
[----:B------:R-:W-:Y:S02]  /*bc70*/  IMAD.MOV.U32 R176, RZ, RZ, R159 ;  /* 0x000000ffffb07224 */ /* 0x000fe400078e009f */
[----:B------:R-:W-:Y:S02]  /*bc80*/  FFMA.FTZ R95, R175, c[0x0][0x2d0], -R84 ;  /* 0x0000b400af5f7a23 */ /* 0x000fe40000010854 */
[----:B------:R-:W-:Y:S01]  /*bc90*/  IMAD.MOV.U32 R180, RZ, RZ, R176 ;  /* 0x000000ffffb47224 */ /* 0x000fe200078e00b0 */
[----:B------:R-:W-:Y:S01]  /*bca0*/  MUFU.EX2 R140, R86 ;  /* 0x00000056008c7308 */ /* 0x000fe20000000800 */
[----:B------:R-:W-:Y:S02]  /*bcb0*/  IMAD.MOV.U32 R176, RZ, RZ, R141 ;  /* 0x000000ffffb07224 */ /* 0x000fe400078e008d */
[--C-:B------:R-:W-:Y:S01]  /*bcc0*/  FFMA.FTZ R130, R173, c[0x0][0x2d0], -R84.reuse ;  /* 0x0000b400ad827a23 */ /* 0x100fe20000010854 */
[----:B-1----:R-:W-:Y:S01]  /*bcd0*/  F2FP.BF16.PACK_AB R83, R144, R145 ;  /* 0x000000919053723e */ /* 0x002fe200000010ff */
[--C-:B------:R-:W-:Y:S01]  /*bce0*/  FFMA.FTZ R157, R205, c[0x0][0x2d0], -R84.reuse ;  /* 0x0000b400cd9d7a23 */ /* 0x100fe20000010854 */
[----:B------:R-:W-:Y:S01]  /*bcf0*/  MOV R173, R158 ;  /* 0x0000009e00ad7202 */ /* 0x000fe20000000f00 */
[--C-:B------:R-:W-:Y:S02]  /*bd00*/  FFMA.FTZ R158, R195, c[0x0][0x2d0], -R84.reuse ;  /* 0x0000b400c39e7a23 */ /* 0x100fe40000010854 */
[----:B------:R-:W-:Y:S01]  /*bd10*/  FFMA.FTZ R159, R194, c[0x0][0x2d0], -R84 ;  /* 0x0000b400c29f7a23 */ /* 0x000fe20000010854 */
[----:B------:R-:W-:Y:S01]  /*bd20*/  MUFU.EX2 R201, R93 ;  /* 0x0000005d00c97308 */ /* 0x000fe20000000800 */
[----:B------:R-:W-:Y:S02]  /*bd30*/  IMAD.MOV.U32 R175, RZ, RZ, R160 ;  /* 0x000000ffffaf7224 */ /* 0x000fe400078e00a0 */
[----:B------:R-:W-:Y:S02]  /*bd40*/  FFMA.FTZ R160, R193, c[0x0][0x2d0], -R84 ;  /* 0x0000b400c1a07a23 */ /* 0x000fe40000010854 */
[----:B------:R-:W-:Y:S02]  /*bd50*/  IMAD.MOV.U32 R184, RZ, RZ, R175 ;  /* 0x000000ffffb87224 */ /* 0x000fe400078e00af */
[----:B------:R-:W-:Y:S01]  /*bd60*/  IMAD.MOV.U32 R175, RZ, RZ, R171 ;  /* 0x000000ffffaf7224 */ /* 0x000fe200078e00ab */
[----:B------:R-:W-:Y:S01]  /*bd70*/  MOV R171, R169 ;  /* 0x000000a900ab7202 */ /* 0x000fe20000000f00 */
[----:B------:R-:W-:Y:S01]  /*bd80*/  IMAD.MOV.U32 R169, RZ, RZ, R167 ;  /* 0x000000ffffa97224 */ /* 0x000fe200078e00a7 */
[----:B------:R-:W-:Y:S01]  /*bd90*/  MUFU.EX2 R207, R95 ;  /* 0x0000005f00cf7308 */ /* 0x000fe20000000800 */
[----:B------:R-:W-:Y:S02]  /*bda0*/  IMAD.MOV.U32 R182, RZ, RZ, R173 ;  /* 0x000000ffffb67224 */ /* 0x000fe400078e00ad */
[----:B------:R-:W-:Y:S07]  /*bdb0*/  IMAD.MOV.U32 R167, RZ, RZ, R204 ;  /* 0x000000ffffa77224 */ /* 0x000fee00078e00cc */
[----:B------:R1:W-:Y:S01]  /*bdc0*/  MUFU.EX2 R209, R94 ;  /* 0x0000005e00d17308 */ /* 0x0003e20000000800 */
[--C-:B--2---:R-:W-:Y:S09]  /*bdd0*/  FFMA.FTZ R90, R242, c[0x0][0x2d0], -R85.reuse ;  /* 0x0000b400f25a7a23 */ /* 0x104ff20000010855 */
[----:B------:R-:W-:Y:S10]  /*bde0*/  MUFU.EX2 R200, R169 ;  /* 0x000000a900c87308 */ /* 0x000ff40000000800 */
[----:B------:R-:W-:Y:S01]  /*bdf0*/  MUFU.EX2 R210, R90 ;  /* 0x0000005a00d27308 */ /* 0x000fe20000000800 */
[----:B-1----:R-:W-:Y:S09]  /*be00*/  LDSM.16.MT88.4 R92, [R230+0x1800] ;  /* 0x00180000e65c783b */ /* 0x002ff20000004200 */
[----:B------:R1:W-:Y:S10]  /*be10*/  MUFU.EX2 R204, R100 ;  /* 0x0000006400cc7308 */ /* 0x0003f40000000800 */
[----:B------:R-:W-:Y:S01]  /*be20*/  MUFU.EX2 R194, R103 ;  /* 0x0000006700c27308 */ /* 0x000fe20000000800 */
[----:B----4-:R-:W-:Y:S02]  /*be30*/  FFMA.FTZ R91, R241, c[0x0][0x2d0], -R85 ;  /* 0x0000b400f15b7a23 */ /* 0x010fe40000010855 */
[----:B------:R2:W5:Y:S01]  /*be40*/  LDL.LU R241, [R1+0xb8] ;  /* 0x0000b80001f17983 */ /* 0x0005620000300800 */
[----:B------:R-:W-:Y:S03]  /*be50*/  FFMA.FTZ R85, R238, c[0x0][0x2d0], -R84 ;  /* 0x0000b400ee557a23 */ /* 0x000fe60000010854 */
[----:B------:R2:W5:Y:S03]  /*be60*/  LDL.LU R242, [R1+0xb4] ;  /* 0x0000b40001f27983 */ /* 0x0005660000300800 */
[----:B------:R3:W4:Y:S01]  /*be70*/  MUFU.EX2 R179, R85 ;  /* 0x0000005500b37308 */ /* 0x0007220000000800 */
[----:B------:R2:W5:Y:S01]  /*be80*/  LDL.LU R243, [R1+0xb0] ;  /* 0x0000b00001f37983 */ /* 0x0005620000300800 */
[--C-:B-1----:R-:W-:Y:S03]  /*be90*/  FFMA.FTZ R100, R156, c[0x0][0x2d0], -R88.reuse ;  /* 0x0000b4009c647a23 */ /* 0x102fe60000010858 */
[----:B------:R2:W5:Y:S01]  /*bea0*/  LDL.LU R244, [R1+0xac] ;  /* 0x0000ac0001f47983 */ /* 0x0005620000300800 */
[----:B------:R-:W-:Y:S03]  /*beb0*/  FFMA.FTZ R156, R71, c[0x0][0x2d0], -R88 ;  /* 0x0000b400479c7a23 */ /* 0x000fe60000010858 */
[----:B------:R2:W5:Y:S01]  /*bec0*/  LDL.LU R245, [R1+0xa8] ;  /* 0x0000a80001f57983 */ /* 0x0005620000300800 */
[----:B------:R-:W-:Y:S03]  /*bed0*/  MUFU.EX2 R141, R91 ;  /* 0x0000005b008d7308 */ /* 0x000fe60000000800 */
[----:B------:R2:W5:Y:S04]  /*bee0*/  LDL.LU R238, [R1+0xa4] ;  /* 0x0000a40001ee7983 */ /* 0x0005680000300800 */
[----:B------:R2:W5:Y:S03]  /*bef0*/  LDL.LU R239, [R1+0xa0] ;  /* 0x0000a00001ef7983 */ /* 0x0005660000300800 */
[----:B------:R-:W-:Y:S01]  /*bf00*/  MUFU.EX2 R103, R153 ;  /* 0x0000009900677308 */ /* 0x000fe20000000800 */
[----:B------:R2:W5:Y:S04]  /*bf10*/  LDL.LU R228, [R1+0x9c] ;  /* 0x00009c0001e47983 */ /* 0x0005680000300800 */
[----:B------:R2:W5:Y:S04]  /*bf20*/  LDL.LU R235, [R1+0x98] ;  /* 0x0000980001eb7983 */ /* 0x0005680000300800 */
[----:B------:R-:W2:Y:S01]  /*bf30*/  LDL.LU R72, [R1+0x10] ;  /* 0x0000100001487983 */ /* 0x000ea20000300800 */
[----:B------:R1:W-:Y:S03]  /*bf40*/  MUFU.EX2 R208, R174 ;  /* 0x000000ae00d07308 */ /* 0x0003e60000000800 */
[----:B------:R-:W4:Y:S04]  /*bf50*/  LDL.LU R80, [R1+0x18] ;  /* 0x0000180001507983 */ /* 0x000f280000300800 */
[----:B------:R-:W4:Y:S03]  /*bf60*/  LDL.LU R2, [R1+0x14] ;  /* 0x0000140001027983 */ /* 0x000f260000300800 */
[----:B------:R-:W-:Y:S01]  /*bf70*/  MUFU.EX2 R173, R198 ;  /* 0x000000c600ad7308 */ /* 0x000fe20000000800 */
[----:B---3--:R-:W-:Y:S09]  /*bf80*/  LDSM.16.MT88.4 R84, [R232+0x1000] ;  /* 0x00100000e854783b */ /* 0x008ff20000004200 */
[----:B------:R-:W-:Y:S01]  /*bf90*/  MUFU.EX2 R205, R180 ;  /* 0x000000b400cd7308 */ /* 0x000fe20000000800 */
[----:B-1----:R-:W-:Y:S02]  /*bfa0*/  IMAD.MOV.U32 R174, RZ, RZ, R170 ;  /* 0x000000ffffae7224 */ /* 0x002fe400078e00aa */
[----:B------:R-:W-:Y:S02]  /*bfb0*/  IMAD.MOV.U32 R170, RZ, RZ, R168 ;  /* 0x000000ffffaa7224 */ /* 0x000fe400078e00a8 */
[----:B------:R-:W-:Y:S01]  /*bfc0*/  IMAD.MOV.U32 R168, RZ, RZ, R165 ;  /* 0x000000ffffa87224 */ /* 0x000fe200078e00a5 */
[----:B------:R-:W-:Y:S01]  /*bfd0*/  MOV R165, R203 ;  /* 0x000000cb00a57202 */ /* 0x000fe20000000f00 */
[--C-:B------:R-:W-:Y:S03]  /*bfe0*/  FFMA.FTZ R98, R170, c[0x0][0x2d0], -R88.reuse ;  /* 0x0000b400aa627a23 */ /* 0x100fe60000010858 */
[----:B------:R1:W-:Y:S01]  /*bff0*/  MUFU.EX2 R180, R97 ;  /* 0x0000006100b47308 */ /* 0x0003e20000000800 */
[--C-:B------:R-:W-:Y:S09]  /*c000*/  FFMA.FTZ R99, R168, c[0x0][0x2d0], -R88.reuse ;  /* 0x0000b400a8637a23 */ /* 0x100ff20000010858 */
[----:B------:R-:W-:Y:S10]  /*c010*/  MUFU.EX2 R203, R96 ;  /* 0x0000006000cb7308 */ /* 0x000ff40000000800 */
[----:B------:R-:W-:Y:S01]  /*c020*/  MUFU.EX2 R197, R167 ;  /* 0x000000a700c57308 */ /* 0x000fe20000000800 */
[----:B-1----:R-:W-:Y:S02]  /*c030*/  FFMA.FTZ R97, R171, c[0x0][0x2d0], -R88 ;  /* 0x0000b400ab617a23 */ /* 0x002fe40000010858 */
[----:B------:R-:W-:Y:S07]  /*c040*/  LDSM.16.MT88.4 R168, [R233+0x3000] ;  /* 0x00300000e9a8783b */ /* 0x000fee0000004200 */
[----:B------:R-:W-:Y:S10]  /*c050*/  MUFU.EX2 R193, R104 ;  /* 0x0000006800c17308 */ /* 0x000ff40000000800 */
[----:B------:R-:W-:Y:S10]  /*c060*/  MUFU.EX2 R104, R162 ;  /* 0x000000a200687308 */ /* 0x000ff40000000800 */
[----:B------:R-:W-:Y:S10]  /*c070*/  MUFU.EX2 R120, R98 ;  /* 0x0000006200787308 */ /* 0x000ff40000000800 */
[----:B------:R-:W-:Y:S01]  /*c080*/  MUFU.EX2 R98, R158 ;  /* 0x0000009e00627308 */ /* 0x000fe20000000800 */
[----:B--2---:R-:W-:Y:S01]  /*c090*/  FFMA.FTZ R69, R69, R72, R192 ;  /* 0x0000004845457223 */ /* 0x004fe200000100c0 */
[----:B------:R-:W-:Y:S08]  /*c0a0*/  F2FP.BF16.PACK_AB R72, R128, R125 ;  /* 0x0000007d8048723e */ /* 0x000ff000000010ff */
[----:B------:R-:W-:Y:S01]  /*c0b0*/  MUFU.EX2 R192, R166 ;  /* 0x000000a600c07308 */ /* 0x000fe20000000800 */
[----:B----4-:R-:W-:Y:S01]  /*c0c0*/  FFMA.FTZ R102, R68, R80, R102 ;  /* 0x0000005044667223 */ /* 0x010fe20000010066 */
[----:B------:R-:W-:Y:S01]  /*c0d0*/  F2FP.BF16.PACK_AB R80, R129, R121 ;  /* 0x000000798150723e */ /* 0x000fe200000010ff */
[-C--:B------:R-:W-:Y:S03]  /*c0e0*/  HMMA.16816.F32.BF16 R4, R72, R76.reuse, R4 ;  /* 0x0000004c4804723c */ /* 0x080fe60000041804 */
[----:B------:R-:W-:Y:S02]  /*c0f0*/  FFMA.FTZ R68, R3, R2, R138 ;  /* 0x0000000203447223 */ /* 0x000fe4000001008a */
[----:B------:R-:W2:Y:S01]  /*c100*/  LDL.LU R3, [R1+0x1c] ;  /* 0x00001c0001037983 */ /* 0x000ea20000300800 */
[----:B------:R-:W-:Y:S01]  /*c110*/  FFMA.FTZ R2, R172, c[0x0][0x2d0], -R88 ;  /* 0x0000b400ac027a23 */ /* 0x000fe20000010858 */
[----:B------:R-:W-:Y:S01]  /*c120*/  MUFU.EX2 R138, R109 ;  /* 0x0000006d008a7308 */ /* 0x000fe20000000800 */
[C---:B------:R-:W-:Y:S04]  /*c130*/  HMMA.16816.F32.BF16 R8, R80.reuse, R76, R8 ;  /* 0x0000004c5008723c */ /* 0x040fe80000041808 */
[----:B------:R-:W-:Y:S04]  /*c140*/  FADD.FTZ R68, R191, R68 ;  /* 0x00000044bf447221 */ /* 0x000fe80000010000 */
[-C--:B------:R-:W-:Y:S01]  /*c150*/  HMMA.16816.F32.BF16 R12, R80, R78.reuse, R12 ;  /* 0x0000004e500c723c */ /* 0x080fe2000004180c */
[----:B------:R1:W-:Y:S03]  /*c160*/  MUFU.EX2 R172, R2 ;  /* 0x0000000200ac7308 */ /* 0x0003e60000000800 */
[----:B------:R-:W-:Y:S04]  /*c170*/  FADD.FTZ R68, R218, R68 ;  /* 0x00000044da447221 */ /* 0x000fe80000010000 */
[C---:B------:R-:W-:Y:S01]  /*c180*/  HMMA.16816.F32.BF16 R16, R72.reuse, R78, R16 ;  /* 0x0000004e4810723c */ /* 0x040fe20000041810 */
[----:B------:R-:W3:Y:S02]  /*c190*/  LDSM.16.MT88.4 R76, [R233+0x1000] ;  /* 0x00100000e94c783b */ /* 0x000ee40000004200 */
[----:B------:R-:W-:Y:S10]  /*c1a0*/  MUFU.EX2 R191, R165 ;  /* 0x000000a500bf7308 */ /* 0x000ff40000000800 */
[----:B------:R-:W-:Y:S01]  /*c1b0*/  MUFU.EX2 R109, R99 ;  /* 0x00000063006d7308 */ /* 0x000fe20000000800 */
[--C-:B-1----:R-:W-:Y:S09]  /*c1c0*/  FFMA.FTZ R2, R176, c[0x0][0x2d0], -R88.reuse ;  /* 0x0000b400b0027a23 */ /* 0x102ff20000010858 */
[----:B------:R1:W4:Y:S10]  /*c1d0*/  MUFU.EX2 R176, R2 ;  /* 0x0000000200b07308 */ /* 0x0003340000000800 */
[----:B------:R-:W-:Y:S01]  /*c1e0*/  MUFU.EX2 R99, R157 ;  /* 0x0000009d00637308 */ /* 0x000fe20000000800 */
[-C--:B---3--:R-:W-:Y:S03]  /*c1f0*/  HMMA.16816.F32.BF16 R20, R72, R76.reuse, R20 ;  /* 0x0000004c4814723c */ /* 0x088fe60000041814 */
[--C-:B-1----:R-:W-:Y:S05]  /*c200*/  FFMA.FTZ R2, R177, c[0x0][0x2d0], -R88.reuse ;  /* 0x0000b400b1027a23 */ /* 0x102fea0000010858 */
[C---:B------:R-:W-:Y:S01]  /*c210*/  HMMA.16816.F32.BF16 R24, R80.reuse, R76, R24 ;  /* 0x0000004c5018723c */ /* 0x040fe20000041818 */
[----:B------:R1:W-:Y:S07]  /*c220*/  MUFU.EX2 R177, R2 ;  /* 0x0000000200b17308 */ /* 0x0003ee0000000800 */
[-C--:B------:R-:W-:Y:S08]  /*c230*/  HMMA.16816.F32.BF16 R28, R80, R78.reuse, R28 ;  /* 0x0000004e501c723c */ /* 0x080ff0000004181c */
[C---:B------:R-:W-:Y:S01]  /*c240*/  HMMA.16816.F32.BF16 R32, R72.reuse, R78, R32 ;  /* 0x0000004e4820723c */ /* 0x040fe20000041820 */
[----:B------:R-:W3:Y:S03]  /*c250*/  LDSM.16.MT88.4 R76, [R230+0x1000] ;  /* 0x00100000e64c783b */ /* 0x000ee60000004200 */
[--C-:B-1----:R-:W-:Y:S02]  /*c260*/  FFMA.FTZ R2, R183, c[0x0][0x2d0], -R88.reuse ;  /* 0x0000b400b7027a23 */ /* 0x102fe40000010858 */
[----:B------:R-:W-:Y:S10]  /*c270*/  MUFU.EX2 R183, R182 ;  /* 0x000000b600b77308 */ /* 0x000ff40000000800 */
[----:B------:R1:W1:Y:S10]  /*c280*/  MUFU.EX2 R181, R2 ;  /* 0x0000000200b57308 */ /* 0x0002740000000800 */
[----:B------:R-:W-:Y:S01]  /*c290*/  MUFU.EX2 R182, R101 ;  /* 0x0000006500b67308 */ /* 0x000fe20000000800 */
[-C--:B---3--:R-:W-:Y:S09]  /*c2a0*/  HMMA.16816.F32.BF16 R36, R72, R76.reuse, R36 ;  /* 0x0000004c4824723c */ /* 0x088ff20000041824 */
[----:B------:R-:W-:Y:S03]  /*c2b0*/  MUFU.EX2 R101, R154 ;  /* 0x0000009a00657308 */ /* 0x000fe60000000800 */
[----:B-1----:R-:W-:Y:S01]  /*c2c0*/  FFMA.FTZ R2, R185, c[0x0][0x2d0], -R88 ;  /* 0x0000b400b9027a23 */ /* 0x002fe20000010858 */
[C---:B------:R-:W-:Y:S06]  /*c2d0*/  HMMA.16816.F32.BF16 R40, R80.reuse, R76, R40 ;  /* 0x0000004c5028723c */ /* 0x040fec0000041828 */
[----:B------:R1:W-:Y:S02]  /*c2e0*/  MUFU.EX2 R196, R2 ;  /* 0x0000000200c47308 */ /* 0x0003e40000000800 */
[-C--:B------:R-:W-:Y:S08]  /*c2f0*/  HMMA.16816.F32.BF16 R44, R80, R78.reuse, R44 ;  /* 0x0000004e502c723c */ /* 0x080ff0000004182c */
[C---:B------:R-:W-:Y:S01]  /*c300*/  HMMA.16816.F32.BF16 R48, R72.reuse, R78, R48 ;  /* 0x0000004e4830723c */ /* 0x040fe20000041830 */
[----:B------:R-:W3:Y:S07]  /*c310*/  LDSM.16.MT88.4 R76, [R229+0x1800] ;  /* 0x00180000e54c783b */ /* 0x000eee0000004200 */
[-C--:B------:R-:W-:Y:S04]  /*c320*/  HMMA.16816.F32.BF16 R52, R72, R84.reuse, R52 ;  /* 0x000000544834723c */ /* 0x080fe80000041834 */
[----:B-1----:R-:W-:Y:S04]  /*c330*/  FADD.FTZ R2, R220, R69 ;  /* 0x00000045dc027221 */ /* 0x002fe80000010000 */
[C---:B------:R-:W-:Y:S04]  /*c340*/  HMMA.16816.F32.BF16 R56, R80.reuse, R84, R56 ;  /* 0x000000545038723c */ /* 0x040fe80000041838 */
[----:B------:R-:W-:Y:S04]  /*c350*/  FADD.FTZ R2, R248, R2 ;  /* 0x00000002f8027221 */ /* 0x000fe80000010000 */
[-C--:B------:R-:W-:Y:S04]  /*c360*/  HMMA.16816.F32.BF16 R60, R80, R86.reuse, R60 ;  /* 0x00000056503c723c */ /* 0x080fe8000004183c */
[----:B------:R-:W-:Y:S02]  /*c370*/  FADD.FTZ R96, R227, R2 ;  /* 0x00000002e3607221 */ /* 0x000fe40000010000 */
[----:B------:R-:W-:Y:S01]  /*c380*/  FADD.FTZ R2, R221, R68 ;  /* 0x00000044dd027221 */ /* 0x000fe20000010000 */
[----:B------:R-:W-:Y:S01]  /*c390*/  F2FP.BF16.PACK_AB R80, R179, R140 ;  /* 0x0000008cb350723e */ /* 0x000fe200000010ff */
[----:B------:R-:W-:Y:S01]  /*c3a0*/  HMMA.16816.F32.BF16 R64, R72, R86, R64 ;  /* 0x000000564840723c */ /* 0x000fe20000041840 */
[----:B------:R-:W-:Y:S03]  /*c3b0*/  LDSM.16.MT88.4 R84, [R232+0x1800] ;  /* 0x00180000e854783b */ /* 0x000fe60000004200 */
[----:B------:R-:W-:Y:S01]  /*c3c0*/  F2FP.BF16.PACK_AB R82, R201, R178 ;  /* 0x000000b2c952723e */ /* 0x000fe200000010ff */
[----:B------:R-:W-:Y:S01]  /*c3d0*/  FADD.FTZ R2, R114, R2 ;  /* 0x0000000272027221 */ /* 0x000fe20000010000 */
[----:B----4-:R-:W-:Y:S02]  /*c3e0*/  F2FP.BF16.PACK_AB R81, R176, R172 ;  /* 0x000000acb051723e */ /* 0x010fe400000010ff */
[----:B------:R-:W-:Y:S01]  /*c3f0*/  F2FP.BF16.PACK_AB R72, R173, R142 ;  /* 0x0000008ead48723e */ /* 0x000fe200000010ff */
[----:B------:R-:W-:Y:S03]  /*c400*/  FADD.FTZ R2, R117, R2 ;  /* 0x0000000275027221 */ /* 0x000fe60000010000 */
        /* <DEDUP_REMOVED lines=8> */
[----:B------:R-:W-:Y:S03]  /*c490*/  LDSM.16.MT88.4 R76, [R229+0x2000] ;  /* 0x00200000e54c783b */ /* 0x000fe60000004200 */
[----:B--2---:R-:W-:Y:S02]  /*c4a0*/  FFMA.FTZ R3, R0, R3, R188 ;  /* 0x0000000300037223 */ /* 0x004fe400000100bc */
[--C-:B------:R-:W-:Y:S01]  /*c4b0*/  FFMA.FTZ R0, R184, c[0x0][0x2d0], -R88.reuse ;  /* 0x0000b400b8007a23 */ /* 0x100fe20000010858 */
[----:B------:R-:W-:Y:S02]  /*c4c0*/  MUFU.EX2 R188, R107 ;  /* 0x0000006b00bc7308 */ /* 0x000fe40000000800 */
[----:B------:R-:W-:Y:S03]  /*c4d0*/  LDSM.16.MT88.4 R184, [R230+0x3000] ;  /* 0x00300000e6b8783b */ /* 0x000fe60000004200 */
[----:B------:R-:W-:Y:S04]  /*c4e0*/  FADD.FTZ R3, R190, R3 ;  /* 0x00000003be037221 */ /* 0x000fe80000010000 */
[----:B------:R-:W-:Y:S01]  /*c4f0*/  FADD.FTZ R3, R133, R3 ;  /* 0x0000000385037221 */ /* 0x000fe20000010000 */
[----:B------:R1:W-:Y:S03]  /*c500*/  MUFU.EX2 R195, R0 ;  /* 0x0000000000c37308 */ /* 0x0003e60000000800 */
[----:B------:R-:W-:Y:S04]  /*c510*/  FADD.FTZ R69, R189, R3 ;  /* 0x00000003bd457221 */ /* 0x000fe80000010000 */
[----:B------:R-:W-:Y:S03]  /*c520*/  FADD.FTZ R69, R108, R69 ;  /* 0x000000456c457221 */ /* 0x000fe60000010000 */
[----:B------:R-:W-:Y:S10]  /*c530*/  MUFU.EX2 R190, R105 ;  /* 0x0000006900be7308 */ /* 0x000ff40000000800 */
[----:B------:R-:W-:Y:S01]  /*c540*/  MUFU.EX2 R105, R152 ;  /* 0x0000009800697308 */ /* 0x000fe20000000800 */
[--C-:B-1----:R-:W-:Y:S09]  /*c550*/  FFMA.FTZ R0, R175, c[0x0][0x2d0], -R88.reuse ;  /* 0x0000b400af007a23 */ /* 0x102ff20000010858 */
[----:B------:R1:W-:Y:S10]  /*c560*/  MUFU.EX2 R198, R0 ;  /* 0x0000000000c67308 */ /* 0x0003f40000000800 */
[----:B------:R-:W-:Y:S10]  /*c570*/  MUFU.EX2 R108, R100 ;  /* 0x00000064006c7308 */ /* 0x000ff40000000800 */
[----:B------:R2:W3:Y:S01]  /*c580*/  MUFU.EX2 R100, R155 ;  /* 0x0000009b00647308 */ /* 0x0004e20000000800 */
[----:B-1----:R-:W-:Y:S02]  /*c590*/  FFMA.FTZ R0, R174, c[0x0][0x2d0], -R88 ;  /* 0x0000b400ae007a23 */ /* 0x002fe40000010858 */
[----:B------:R-:W1:Y:S07]  /*c5a0*/  LDSM.16.MT88.4 R88, [R233+0x1800] ;  /* 0x00180000e958783b */ /* 0x000e6e0000004200 */
[----:B------:R4:W-:Y:S10]  /*c5b0*/  MUFU.EX2 R199, R0 ;  /* 0x0000000000c77308 */ /* 0x0009f40000000800 */
[----:B------:R-:W-:Y:S01]  /*c5c0*/  MUFU.EX2 R189, R106 ;  /* 0x0000006a00bd7308 */ /* 0x000fe20000000800 */
[----:B--2---:R-:W-:Y:S09]  /*c5d0*/  LDSM.16.MT88.4 R152, [R229+0x3000] ;  /* 0x00300000e598783b */ /* 0x004ff20000004200 */
[----:B------:R-:W-:Y:S01]  /*c5e0*/  MUFU.EX2 R107, R164 ;  /* 0x000000a4006b7308 */ /* 0x000fe20000000800 */
[----:B----4-:R-:W-:Y:S04]  /*c5f0*/  FADD.FTZ R0, R219, R102 ;  /* 0x00000066db007221 */ /* 0x010fe80000010000 */
[----:B------:R-:W-:Y:S05]  /*c600*/  FADD.FTZ R0, R223, R0 ;  /* 0x00000000df007221 */ /* 0x000fea0000010000 */
[----:B------:R-:W2:Y:S01]  /*c610*/  MUFU.EX2 R102, R161 ;  /* 0x000000a100667308 */ /* 0x000ea20000000800 */
[----:B------:R-:W-:Y:S02]  /*c620*/  FADD.FTZ R71, R224, R0 ;  /* 0x00000000e0477221 */ /* 0x000fe40000010000 */
[----:B------:R-:W-:Y:S01]  /*c630*/  FADD.FTZ R0, R113, R96 ;  /* 0x0000006071007221 */ /* 0x000fe20000010000 */
[-C--:B-1----:R-:W-:Y:S03]  /*c640*/  HMMA.16816.F32.BF16 R20, R72, R88.reuse, R20 ;  /* 0x000000584814723c */ /* 0x082fe60000041814 */
[----:B------:R-:W-:Y:S03]  /*c650*/  FADD.FTZ R68, R115, R0 ;  /* 0x0000000073447221 */ /* 0x000fe60000010000 */
[----:B------:R-:W1:Y:S01]  /*c660*/  MUFU.EX2 R106, R163 ;  /* 0x000000a3006a7308 */ /* 0x000e620000000800 */
[----:B------:R-:W-:Y:S02]  /*c670*/  FADD.FTZ R0, R110, R69 ;  /* 0x000000456e007221 */ /* 0x000fe40000010000 */
[----:B------:R-:W4:Y:S01]  /*c680*/  LDL R110, [R1+0x30] ;  /* 0x00003000016e7983 */ /* 0x000f220000100800 */
[C---:B------:R-:W-:Y:S04]  /*c690*/  HMMA.16816.F32.BF16 R24, R80.reuse, R88, R24 ;  /* 0x000000585018723c */ /* 0x040fe80000041818 */
[----:B------:R-:W-:Y:S02]  /*c6a0*/  FADD.FTZ R69, R112, R0 ;  /* 0x0000000070457221 */ /* 0x000fe40000010000 */
[----:B------:R-:W-:Y:S01]  /*c6b0*/  FADD.FTZ R3, R111, R71 ;  /* 0x000000476f037221 */ /* 0x000fe20000010000 */
[----:B------:R-:W-:Y:S01]  /*c6c0*/  MUFU.EX2 R133, R97 ;  /* 0x0000006100857308 */ /* 0x000fe20000000800 */
[-C--:B------:R-:W-:Y:S04]  /*c6d0*/  HMMA.16816.F32.BF16 R28, R80, R90.reuse, R28 ;  /* 0x0000005a501c723c */ /* 0x080fe8000004181c */
[----:B------:R-:W-:Y:S02]  /*c6e0*/  FADD.FTZ R71, R119, R2 ;  /* 0x0000000277477221 */ /* 0x000fe40000010000 */
[----:B------:R-:W-:Y:S02]  /*c6f0*/  FADD.FTZ R3, R116, R3 ;  /* 0x0000000374037221 */ /* 0x000fe40000010000 */
[C---:B------:R-:W-:Y:S01]  /*c700*/  HMMA.16816.F32.BF16 R32, R72.reuse, R90, R32 ;  /* 0x0000005a4820723c */ /* 0x040fe20000041820 */
[----:B------:R-:W1:Y:S01]  /*c710*/  LDSM.16.MT88.4 R88, [R233+0x2000] ;  /* 0x00200000e958783b */ /* 0x000e620000004200 */
[----:B------:R2:W-:Y:S02]  /*c720*/  MUFU.EX2 R111, R130 ;  /* 0x00000082006f7308 */ /* 0x0005e40000000800 */
[----:B------:R-:W-:Y:S02]  /*c730*/  FADD.FTZ R3, R122, R3 ;  /* 0x000000037a037221 */ /* 0x000fe40000010000 */
[----:B------:R-:W-:Y:S02]  /*c740*/  FADD.FTZ R68, R126, R68 ;  /* 0x000000447e447221 */ /* 0x000fe40000010000 */
[-C--:B------:R-:W-:Y:S04]  /*c750*/  HMMA.16816.F32.BF16 R36, R72, R92.reuse, R36 ;  /* 0x0000005c4824723c */ /* 0x080fe80000041824 */
[----:B------:R-:W-:Y:S02]  /*c760*/  FADD.FTZ R0, R134, R3 ;  /* 0x0000000386007221 */ /* 0x000fe40000010000 */
[----:B------:R-:W-:Y:S01]  /*c770*/  FADD.FTZ R3, R131, R69 ;  /* 0x0000004583037221 */ /* 0x000fe20000010000 */
[----:B---3--:R-:W-:Y:S01]  /*c780*/  F2FP.BF16.PACK_AB R131, R100, R101 ;  /* 0x000000656483723e */ /* 0x008fe200000010ff */
[C---:B------:R-:W-:Y:S01]  /*c790*/  HMMA.16816.F32.BF16 R40, R80.reuse, R92, R40 ;  /* 0x0000005c5028723c */ /* 0x040fe20000041828 */
[----:B------:R-:W-:Y:S03]  /*c7a0*/  MUFU.EX2 R69, R156 ;  /* 0x0000009c00457308 */ /* 0x000fe60000000800 */
[----:B------:R-:W-:Y:S02]  /*c7b0*/  FADD.FTZ R3, R118, R3 ;  /* 0x0000000376037221 */ /* 0x000fe40000010000 */
[----:B------:R-:W-:Y:S01]  /*c7c0*/  FADD.FTZ R0, R124, R0 ;  /* 0x000000007c007221 */ /* 0x000fe20000010000 */
[----:B------:R-:W-:Y:S01]  /*c7d0*/  F2FP.BF16.PACK_AB R124, R98, R99 ;  /* 0x00000063627c723e */ /* 0x000fe200000010ff */
[-C--:B------:R-:W-:Y:S04]  /*c7e0*/  HMMA.16816.F32.BF16 R44, R80, R94.reuse, R44 ;  /* 0x0000005e502c723c */ /* 0x080fe8000004182c */
[----:B--2---:R-:W-:Y:S01]  /*c7f0*/  F2FP.BF16.PACK_AB R130, R102, R104 ;  /* 0x000000686682723e */ /* 0x004fe200000010ff */
[----:B------:R-:W-:Y:S02]  /*c800*/  FADD.FTZ R96, R127, R0 ;  /* 0x000000007f607221 */ /* 0x000fe40000010000 */
[----:B------:R-:W-:Y:S01]  /*c810*/  FADD.FTZ R0, R123, R3 ;  /* 0x000000037b007221 */ /* 0x000fe20000010000 */
[C---:B------:R-:W-:Y:S01]  /*c820*/  HMMA.16816.F32.BF16 R48, R72.reuse, R94, R48 ;  /* 0x0000005e4830723c */ /* 0x040fe20000041830 */
[----:B------:R-:W2:Y:S03]  /*c830*/  LDSM.16.MT88.4 R92, [R230+0x2000] ;  /* 0x00200000e65c783b */ /* 0x000ea60000004200 */
[----:B------:R-:W-:Y:S02]  /*c840*/  FADD.FTZ R0, R145, R0 ;  /* 0x0000000091007221 */ /* 0x000fe40000010000 */
[----:B------:R-:W-:Y:S02]  /*c850*/  FADD.FTZ R3, R146, R96 ;  /* 0x0000006092037221 */ /* 0x000fe40000010000 */
[-C--:B------:R-:W-:Y:S04]  /*c860*/  HMMA.16816.F32.BF16 R52, R72, R84.reuse, R52 ;  /* 0x000000544834723c */ /* 0x080fe80000041834 */
[----:B------:R-:W-:Y:S02]  /*c870*/  FADD.FTZ R0, R144, R0 ;  /* 0x0000000090007221 */ /* 0x000fe40000010000 */
[----:B------:R-:W-:Y:S02]  /*c880*/  FADD.FTZ R2, R139, R68 ;  /* 0x000000448b027221 */ /* 0x000fe40000010000 */
[C---:B------:R-:W-:Y:S04]  /*c890*/  HMMA.16816.F32.BF16 R56, R80.reuse, R84, R56 ;  /* 0x000000545038723c */ /* 0x040fe80000041838 */
[----:B------:R-:W-:Y:S02]  /*c8a0*/  FADD.FTZ R68, R143, R71 ;  /* 0x000000478f447221 */ /* 0x000fe40000010000 */
[----:B------:R-:W3:Y:S01]  /*c8b0*/  MUFU.EX2 R71, R226 ;  /* 0x000000e200477308 */ /* 0x000ee20000000800 */
[----:B------:R-:W-:Y:S01]  /*c8c0*/  FADD.FTZ R2, R125, R2 ;  /* 0x000000027d027221 */ /* 0x000fe20000010000 */
[-C--:B------:R-:W-:Y:S04]  /*c8d0*/  HMMA.16816.F32.BF16 R60, R80, R86.reuse, R60 ;  /* 0x00000056503c723c */ /* 0x080fe8000004183c */
[----:B------:R-:W-:Y:S01]  /*c8e0*/  FADD.FTZ R97, R128, R2 ;  /* 0x0000000280617221 */ /* 0x000fe20000010000 */
[----:B-1----:R-:W-:Y:S01]  /*c8f0*/  F2FP.BF16.PACK_AB R128, R106, R107 ;  /* 0x0000006b6a80723e */ /* 0x002fe200000010ff */
        /* <DEDUP_REMOVED lines=20> */
[----:B---3--:R-:W-:Y:S01]  /*ca40*/  F2FP.BF16.PACK_AB R127, R69, R71 ;  /* 0x00000047457f723e */ /* 0x008fe200000010ff */
        /* <DEDUP_REMOVED lines=10> */
[----:B------:R-:W3:Y:S07]  /*caf0*/  LDSM.16.MT88.4 R76, [R229+0x2800] ;  /* 0x00280000e54c783b */ /* 0x000eee0000004200 */
[-C--:B------:R-:W-:Y:S08]  /*cb00*/  HMMA.16816.F32.BF16 R20, R72, R88.reuse, R20 ;  /* 0x000000584814723c */ /* 0x080ff00000041814 */
[C---:B------:R-:W-:Y:S08]  /*cb10*/  HMMA.16816.F32.BF16 R24, R80.reuse, R88, R24 ;  /* 0x000000585018723c */ /* 0x040ff00000041818 */
[-C--:B------:R-:W-:Y:S08]  /*cb20*/  HMMA.16816.F32.BF16 R28, R80, R90.reuse, R28 ;  /* 0x0000005a501c723c */ /* 0x080ff0000004181c */
[C---:B------:R-:W-:Y:S01]  /*cb30*/  HMMA.16816.F32.BF16 R32, R72.reuse, R90, R32 ;  /* 0x0000005a4820723c */ /* 0x040fe20000041820 */
[----:B------:R-:W3:Y:S07]  /*cb40*/  LDSM.16.MT88.4 R88, [R233+0x2800] ;  /* 0x00280000e958783b */ /* 0x000eee0000004200 */
[-C--:B--2---:R-:W-:Y:S08]  /*cb50*/  HMMA.16816.F32.BF16 R36, R72, R92.reuse, R36 ;  /* 0x0000005c4824723c */ /* 0x084ff00000041824 */
[C---:B------:R-:W-:Y:S08]  /*cb60*/  HMMA.16816.F32.BF16 R40, R80.reuse, R92, R40 ;  /* 0x0000005c5028723c */ /* 0x040ff00000041828 */
[-C--:B------:R-:W-:Y:S08]  /*cb70*/  HMMA.16816.F32.BF16 R44, R80, R94.reuse, R44 ;  /* 0x0000005e502c723c */ /* 0x080ff0000004182c */
[C---:B------:R-:W-:Y:S01]  /*cb80*/  HMMA.16816.F32.BF16 R48, R72.reuse, R94, R48 ;  /* 0x0000005e4830723c */ /* 0x040fe20000041830 */
[----:B------:R-:W2:Y:S07]  /*cb90*/  LDSM.16.MT88.4 R92, [R230+0x2800] ;  /* 0x00280000e65c783b */ /* 0x000eae0000004200 */
[-C--:B-1----:R-:W-:Y:S08]  /*cba0*/  HMMA.16816.F32.BF16 R52, R72, R84.reuse, R52 ;  /* 0x000000544834723c */ /* 0x082ff00000041834 */
        /* <DEDUP_REMOVED lines=13> */
[C---:B------:R-:W-:Y:S01]  /*cc80*/  HMMA.16816.F32.BF16 R8, R80.reuse, R76, R8 ;  /* 0x0000004c5008723c */ /* 0x040fe20000041808 */
[----:B------:R-:W-:Y:S07]  /*cc90*/  MUFU.EX2 R76, R160 ;  /* 0x000000a0004c7308 */ /* 0x000fee0000000800 */
[-C--:B------:R-:W-:Y:S03]  /*cca0*/  HMMA.16816.F32.BF16 R12, R80, R78.reuse, R12 ;  /* 0x0000004e500c723c */ /* 0x080fe6000004180c */
[----:B------:R-:W3:Y:S05]  /*ccb0*/  MUFU.EX2 R77, R159 ;  /* 0x0000009f004d7308 */ /* 0x000eea0000000800 */
[C---:B------:R-:W-:Y:S05]  /*ccc0*/  HMMA.16816.F32.BF16 R16, R72.reuse, R78, R16 ;  /* 0x0000004e4810723c */ /* 0x040fea0000041810 */
[----:B------:R-:W-:Y:S03]  /*ccd0*/  MUFU.EX2 R78, R249 ;  /* 0x000000f9004e7308 */ /* 0x000fe60000000800 */
[-C--:B------:R-:W-:Y:S07]  /*cce0*/  HMMA.16816.F32.BF16 R20, R72, R88.reuse, R20 ;  /* 0x000000584814723c */ /* 0x080fee0000041814 */
[----:B------:R-:W1:Y:S01]  /*ccf0*/  MUFU.EX2 R79, R250 ;  /* 0x000000fa004f7308 */ /* 0x000e620000000800 */
[C---:B------:R-:W-:Y:S04]  /*cd00*/  HMMA.16816.F32.BF16 R24, R80.reuse, R88, R24 ;  /* 0x000000585018723c */ /* 0x040fe80000041818 */
[----:B---3--:R-:W-:Y:S04]  /*cd10*/  F2FP.BF16.PACK_AB R126, R76, R77 ;  /* 0x0000004d4c7e723e */ /* 0x008fe800000010ff */
[-C--:B------:R-:W-:Y:S03]  /*cd20*/  HMMA.16816.F32.BF16 R28, R80, R90.reuse, R28 ;  /* 0x0000005a501c723c */ /* 0x080fe6000004181c */
[----:B----4-:R-:W-:Y:S01]  /*cd30*/  ISETP.GT.AND P0, PT, R202, R110, PT ;  /* 0x0000006eca00720c */ /* 0x010fe20003f04270 */
[----:B------:R-:W-:Y:S04]  /*cd40*/  IMAD.MOV.U32 R202, RZ, RZ, R247 ;  /* 0x000000ffffca7224 */ /* 0x000fe800078e00f7 */
[C---:B------:R-:W-:Y:S04]  /*cd50*/  HMMA.16816.F32.BF16 R32, R72.reuse, R90, R32 ;  /* 0x0000005a4820723c */ /* 0x040fe80000041820 */
[----:B-1----:R-:W-:Y:S04]  /*cd60*/  F2FP.BF16.PACK_AB R125, R78, R79 ;  /* 0x0000004f4e7d723e */ /* 0x002fe800000010ff */
        /* <DEDUP_REMOVED lines=90> */
.L_x_1252:
[----:B--2---:R-:W-:-:S13]  /*d310*/  ISETP.GE.AND P0, PT, R247, RZ, PT ;  /* 0x000000fff700720c */ /* 0x004fda0003f06270 */
[----:B------:R-:W-:Y:S05]  /*d320*/  @!P0 BRA `(.L_x_1254) ;  /* 0x0000403000008947 */ /* 0x000fea0003800000 */
[----:B------:R-:W-:Y:S01]  /*d330*/  IMAD.MOV.U32 R3, RZ, RZ, R136 ;  /* 0x000000ffff037224 */ /* 0x000fe200078e0088 */
[----:B------:R-:W-:Y:S01]  /*d340*/  MOV R138, R70 ;  /* 0x00000046008a7202 */ /* 0x000fe20000000f00 */
[----:B------:R-:W-:Y:S01]  /*d350*/  IMAD.MOV.U32 R0, RZ, RZ, R137 ;  /* 0x000000ffff007224 */ /* 0x000fe200078e0089 */
[----:B------:R-:W-:Y:S02]  /*d360*/  MOV R132, R135 ;  /* 0x0000008700847202 */ /* 0x000fe40000000f00 */
.L_x_1255:
[----:B------:R-:W2:Y:S01]  /*d370*/  LDL R76, [R1+0x4c] ;  /* 0x00004c00014c7983 */ /* 0x000ea20000100800 */
[----:B------:R-:W-:Y:S04]  /*d380*/  DEPBAR.LE SB0, 0x0 ;  /* 0x000080000000791a */ /* 0x000fe80000000000 */
[----:B------:R-:W3:Y:S01]  /*d390*/  LDL.64 R74, [R1+0x40] ;  /* 0x00004000014a7983 */ /* 0x000ee20000100a00 */
[----:B------:R-:W-:Y:S01]  /*d3a0*/  WARPSYNC 0xffffffff ;  /* 0xffffffff00007948 */ /* 0x000fe20003800000 */
[----:B------:R-:W-:Y:S01]  /*d3b0*/  SHF.R.S32.HI R2, RZ, 0x1f, R247 ;  /* 0x0000001fff027819 */ /* 0x000fe200000114f7 */
[C---:B------:R-:W-:Y:S01]  /*d3c0*/  IMAD.WIDE.U32 R72, R247.reuse, c[0x0][0x208], RZ ;  /* 0x00008200f7487a25 */ /* 0x040fe200078e00ff */
[----:B------:R-:W-:Y:S02]  /*d3d0*/  MOV R78, c[0x0][0x208] ;  /* 0x00008200004e7a02 */ /* 0x000fe40000000f00 */
[----:B------:R-:W-:Y:S01]  /*d3e0*/  BAR.SYNC.DEFER_BLOCKING 0x0 ;  /* 0x0000000000007b1d */ /* 0x000fe20000010000 */
[----:B------:R-:W-:Y:S01]  /*d3f0*/  IMAD R2, R2, c[0x0][0x208], RZ ;  /* 0x0000820002027a24 */ /* 0x000fe200078e02ff */
[----:B------:R-:W-:Y:S02]  /*d400*/  SHF.L.U32 R104, R78, 0x5, RZ ;  /* 0x000000054e687819 */ /* 0x000fe400000006ff */
[----:B------:R-:W-:Y:S01]  /*d410*/  MOV R252, 0x5 ;  /* 0x0000000500fc7802 */ /* 0x000fe20000000f00 */
[----:B------:R-:W-:Y:S05]  /*d420*/  IMAD R2, R247, c[0x0][0x20c], R2 ;  /* 0x00008300f7027a24 */ /* 0x000fea00078e0202 */
[----:B------:R-:W-:Y:S05]  /*d430*/  IADD3 R2, R73, R2, RZ ;  /* 0x0000000249027210 */ /* 0x000fea0007ffe0ff */
[----:B------:R-:W-:Y:S01]  /*d440*/  IMAD R2, R2, 0x70, RZ ;  /* 0x0000007002027824 */ /* 0x000fe200078e02ff */
[----:B-----5:R-:W-:Y:S08]  /*d450*/  LDSM.16.M88.4 R112, [R235] ;  /* 0x00000000eb70783b */ /* 0x020ff00000000200 */
[----:B------:R-:W1:Y:S08]  /*d460*/  LDSM.16.M88.4 R16, [R228] ;  /* 0x00000000e410783b */ /* 0x000e700000000200 */
[----:B------:R-:W4:Y:S08]  /*d470*/  LDSM.16.M88.4 R108, [R235+0x2000] ;  /* 0x00200000eb6c783b */ /* 0x000f300000000200 */
[----:B------:R-:W4:Y:S08]  /*d480*/  LDSM.16.M88.4 R32, [R228+0x800] ;  /* 0x00080000e420783b */ /* 0x000f300000000200 */
[----:B------:R-:W4:Y:S08]  /*d490*/  LDSM.16.M88.4 R48, [R228+0x1000] ;  /* 0x00100000e430783b */ /* 0x000f300000000200 */
[----:B------:R-:W4:Y:S01]  /*d4a0*/  LDSM.16.M88.4 R64, [R228+0x1800] ;  /* 0x00180000e440783b */ /* 0x000f220000000200 */
[-C--:B-1----:R-:W-:Y:S07]  /*d4b0*/  HMMA.16816.F32.BF16 R4, R112, R16.reuse, RZ ;  /* 0x000000107004723c */ /* 0x082fee00000418ff */
[----:B------:R-:W1:Y:S01]  /*d4c0*/  LDSM.16.M88.4 R80, [R228+0x2000] ;  /* 0x00200000e450783b */ /* 0x000e620000000200 */
[C---:B----4-:R-:W-:Y:S07]  /*d4d0*/  HMMA.16816.F32.BF16 R8, R108.reuse, R16, RZ ;  /* 0x000000106c08723c */ /* 0x050fee00000418ff */
[----:B------:R-:W4:Y:S01]  /*d4e0*/  LDSM.16.M88.4 R96, [R228+0x2800] ;  /* 0x00280000e460783b */ /* 0x000f220000000200 */
[-C--:B------:R-:W-:Y:S07]  /*d4f0*/  HMMA.16816.F32.BF16 R12, R108, R18.reuse, RZ ;  /* 0x000000126c0c723c */ /* 0x080fee00000418ff */
[----:B------:R-:W1:Y:S01]  /*d500*/  LDSM.16.M88.4 R188, [R228+0x3000] ;  /* 0x00300000e4bc783b */ /* 0x000e620000000200 */
[C---:B------:R-:W-:Y:S07]  /*d510*/  HMMA.16816.F32.BF16 R16, R112.reuse, R18, RZ ;  /* 0x000000127010723c */ /* 0x040fee00000418ff */
[----:B------:R-:W-:Y:S01]  /*d520*/  LDSM.16.M88.4 R192, [R238] ;  /* 0x00000000eec0783b */ /* 0x000fe20000000200 */
[-C--:B------:R-:W-:Y:S07]  /*d530*/  HMMA.16816.F32.BF16 R20, R112, R32.reuse, RZ ;  /* 0x000000207014723c */ /* 0x080fee00000418ff */
[----:B------:R-:W1:Y:S01]  /*d540*/  LDSM.16.M88.4 R196, [R239] ;  /* 0x00000000efc4783b */ /* 0x000e620000000200 */
[C---:B------:R-:W-:Y:S07]  /*d550*/  HMMA.16816.F32.BF16 R24, R108.reuse, R32, RZ ;  /* 0x000000206c18723c */ /* 0x040fee00000418ff */
[----:B------:R-:W1:Y:S01]  /*d560*/  LDSM.16.M88.4 R200, [R238+0x2000] ;  /* 0x00200000eec8783b */ /* 0x000e620000000200 */
[-C--:B------:R-:W-:Y:S07]  /*d570*/  HMMA.16816.F32.BF16 R28, R108, R34.reuse, RZ ;  /* 0x000000226c1c723c */ /* 0x080fee00000418ff */
[----:B------:R-:W1:Y:S01]  /*d580*/  LDSM.16.M88.4 R204, [R245] ;  /* 0x00000000f5cc783b */ /* 0x000e620000000200 */
[C---:B------:R-:W-:Y:S07]  /*d590*/  HMMA.16816.F32.BF16 R32, R112.reuse, R34, RZ ;  /* 0x000000227020723c */ /* 0x040fee00000418ff */
[----:B------:R-:W1:Y:S01]  /*d5a0*/  LDSM.16.M88.4 R208, [R244] ;  /* 0x00000000f4d0783b */ /* 0x000e620000000200 */
[-C--:B------:R-:W-:Y:S07]  /*d5b0*/  HMMA.16816.F32.BF16 R36, R112, R48.reuse, RZ ;  /* 0x000000307024723c */ /* 0x080fee00000418ff */
[----:B------:R-:W1:Y:S01]  /*d5c0*/  LDSM.16.M88.4 R212, [R243] ;  /* 0x00000000f3d4783b */ /* 0x000e620000000200 */
[C---:B------:R-:W-:Y:S07]  /*d5d0*/  HMMA.16816.F32.BF16 R40, R108.reuse, R48, RZ ;  /* 0x000000306c28723c */ /* 0x040fee00000418ff */
[----:B------:R-:W1:Y:S01]  /*d5e0*/  LDSM.16.M88.4 R216, [R242] ;  /* 0x00000000f2d8783b */ /* 0x000e620000000200 */
[-C--:B------:R-:W-:Y:S07]  /*d5f0*/  HMMA.16816.F32.BF16 R44, R108, R50.reuse, RZ ;  /* 0x000000326c2c723c */ /* 0x080fee00000418ff */
[----:B------:R-:W1:Y:S01]  /*d600*/  LDSM.16.M88.4 R220, [R241] ;  /* 0x00000000f1dc783b */ /* 0x000e620000000200 */
[C---:B------:R-:W-:Y:S07]  /*d610*/  HMMA.16816.F32.BF16 R48, R112.reuse, R50, RZ ;  /* 0x000000327030723c */ /* 0x040fee00000418ff */
[----:B------:R-:W2:Y:S01]  /*d620*/  LDSM.16.M88.4 R224, [R240] ;  /* 0x00000000f0e0783b */ /* 0x000ea20000000200 */
[-C--:B------:R-:W-:Y:S08]  /*d630*/  HMMA.16816.F32.BF16 R52, R112, R64.reuse, RZ ;  /* 0x000000407034723c */ /* 0x080ff000000418ff */
[C---:B------:R-:W-:Y:S08]  /*d640*/  HMMA.16816.F32.BF16 R56, R108.reuse, R64, RZ ;  /* 0x000000406c38723c */ /* 0x040ff000000418ff */
[-C--:B------:R-:W-:Y:S08]  /*d650*/  HMMA.16816.F32.BF16 R60, R108, R66.reuse, RZ ;  /* 0x000000426c3c723c */ /* 0x080ff000000418ff */
[C---:B------:R-:W-:Y:S08]  /*d660*/  HMMA.16816.F32.BF16 R64, R112.reuse, R66, RZ ;  /* 0x000000427040723c */ /* 0x040ff000000418ff */
[-C--:B-1----:R-:W-:Y:S01]  /*d670*/  HMMA.16816.F32.BF16 R68, R112, R80.reuse, RZ ;  /* 0x000000507044723c */ /* 0x082fe200000418ff */
[----:B--2---:R-:W-:Y:S03]  /*d680*/  MOV R77, R76 ;  /* 0x0000004c004d7202 */ /* 0x004fe60000000f00 */
[----:B---3--:R-:W-:Y:S05]  /*d690*/  MOV R76, R74 ;  /* 0x0000004a004c7202 */ /* 0x008fea0000000f00 */
[----:B------:R-:W-:Y:S02]  /*d6a0*/  IMAD.WIDE.U32 R76, R72, 0x70, R76 ;  /* 0x00000070484c7825 */ /* 0x000fe400078e004c */
[C---:B------:R-:W-:Y:S03]  /*d6b0*/  HMMA.16816.F32.BF16 R72, R108.reuse, R80, RZ ;  /* 0x000000506c48723c */ /* 0x040fe600000418ff */
[----:B------:R-:W-:Y:S02]  /*d6c0*/  LEA R90, P0, R76, c[0x0][0x1f8], 0x1 ;  /* 0x00007e004c5a7a11 */ /* 0x000fe400078008ff */
[----:B------:R-:W-:Y:S02]  /*d6d0*/  IADD3 R2, R77, R2, RZ ;  /* 0x000000024d027210 */ /* 0x000fe40007ffe0ff */
[----:B------:R-:W-:Y:S02]  /*d6e0*/  IADD3 R88, P1, R90, R104, RZ ;  /* 0x000000685a587210 */ /* 0x000fe40007f3e0ff */
[----:B------:R-:W-:Y:S03]  /*d6f0*/  LEA.HI.X R91, R76, c[0x0][0x1fc], R2, 0x1, P0 ;  /* 0x00007f004c5b7a11 */ /* 0x000fe600000f0c02 */
[----:B------:R-:W-:Y:S02]  /*d700*/  SHF.L.U64.HI R2, R78, R252, c[0x0][0x20c] ;  /* 0x000083004e027619 */ /* 0x000fe400000102fc */
[-C--:B------:R-:W-:Y:S01]  /*d710*/  HMMA.16816.F32.BF16 R76, R108, R82.reuse, RZ ;  /* 0x000000526c4c723c */ /* 0x080fe200000418ff */
[----:B------:R-:W-:Y:S01]  /*d720*/  @!PT LDS RZ, [RZ] ;  /* 0x00000000fffff984 */ /* 0x000fe20000000800 */
[----:B------:R-:W-:Y:S01]  /*d730*/  @!PT LDS RZ, [RZ] ;  /* 0x00000000fffff984 */ /* 0x000fe20000000800 */
[----:B------:R-:W-:Y:S01]  /*d740*/  @!PT LDS RZ, [RZ] ;  /* 0x00000000fffff984 */ /* 0x000fe20000000800 */
[----:B------:R1:W-:Y:S01]  /*d750*/  LDGSTS.E.BYPASS.LTC128B.128 [R246+0x100], [R90.64], !P6 ;  /* 0x001000005af67fae */ /* 0x0003e2000f101d48 */
[----:B------:R-:W-:Y:S02]  /*d760*/  IADD3.X R89, R91, R2, RZ, P1, !PT ;  /* 0x000000025b597210 */ /* 0x000fe40000ffe4ff */
[----:B------:R-:W-:Y:S04]  /*d770*/  IADD3 R94, P0, R88, R104, RZ ;  /* 0x00000068585e7210 */ /* 0x000fe80007f1e0ff */
[C---:B------:R-:W-:Y:S01]  /*d780*/  HMMA.16816.F32.BF16 R80, R112.reuse, R82, RZ ;  /* 0x000000527050723c */ /* 0x040fe200000418ff */
[----:B------:R1:W-:Y:S03]  /*d790*/  LDGSTS.E.BYPASS.LTC128B.128 [R246+0x900], [R88.64], !P6 ;  /* 0x0090000058f67fae */ /* 0x0003e6000f101d48 */
[----:B------:R-:W-:Y:S02]  /*d7a0*/  IADD3.X R95, R89, R2, RZ, P0, !PT ;  /* 0x00000002595f7210 */ /* 0x000fe400007fe4ff */
[----:B------:R-:W-:Y:S02]  /*d7b0*/  IADD3 R92, P1, R94, R104, RZ ;  /* 0x000000685e5c7210 */ /* 0x000fe40007f3e0ff */
[-C--:B----4-:R-:W-:Y:S01]  /*d7c0*/  HMMA.16816.F32.BF16 R84, R112, R96.reuse, RZ ;  /* 0x000000607054723c */ /* 0x090fe200000418ff */
[----:B------:R2:W-:Y:S03]  /*d7d0*/  LDGSTS.E.BYPASS.LTC128B.128 [R246+0x1100], [R94.64], !P6 ;  /* 0x011000005ef67fae */ /* 0x0005e6000f101d48 */
[----:B------:R-:W-:Y:S02]  /*d7e0*/  IADD3.X R93, R95, R2, RZ, P1, !PT ;  /* 0x000000025f5d7210 */ /* 0x000fe40000ffe4ff */
[----:B------:R-:W-:Y:S03]  /*d7f0*/  IADD3 R102, P0, R92, R104, RZ ;  /* 0x000000685c667210 */ /* 0x000fe60007f1e0ff */
[----:B------:R2:W-:Y:S03]  /*d800*/  LDGSTS.E.BYPASS.LTC128B.128 [R246+0x1900], [R92.64], !P6 ;  /* 0x019000005cf67fae */ /* 0x0005e6000f101d48 */
[----:B------:R-:W-:Y:S02]  /*d810*/  IADD3.X R103, R93, R2, RZ, P0, !PT ;  /* 0x000000025d677210 */ /* 0x000fe400007fe4ff */
[----:B------:R-:W-:Y:S03]  /*d820*/  IADD3 R100, P0, R102, R104, RZ ;  /* 0x0000006866647210 */ /* 0x000fe60007f1e0ff */
[----:B------:R3:W-:Y:S01]  /*d830*/  LDGSTS.E.BYPASS.LTC128B.128 [R246+0x2100], [R102.64], !P6 ;  /* 0x0210000066f67fae */ /* 0x0007e2000f101d48 */
[----:B------:R-:W-:Y:S01]  /*d840*/  IADD3.X R101, R103, R2, RZ, P0, !PT ;  /* 0x0000000267657210 */ /* 0x000fe200007fe4ff */
[C---:B-1----:R-:W-:Y:S06]  /*d850*/  HMMA.16816.F32.BF16 R88, R108.reuse, R96, RZ ;  /* 0x000000606c58723c */ /* 0x042fec00000418ff */
[----:B------:R1:W-:Y:S02]  /*d860*/  LDGSTS.E.BYPASS.LTC128B.128 [R246+0x2900], [R100.64], !P6 ;  /* 0x0290000064f67fae */ /* 0x0003e4000f101d48 */
[-C--:B--2---:R-:W-:Y:S08]  /*d870*/  HMMA.16816.F32.BF16 R92, R108, R98.reuse, RZ ;  /* 0x000000626c5c723c */ /* 0x084ff000000418ff */
[C---:B------:R-:W-:Y:S04]  /*d880*/  HMMA.16816.F32.BF16 R96, R112.reuse, R98, RZ ;  /* 0x000000627060723c */ /* 0x040fe800000418ff */
[----:B---3--:R-:W-:Y:S04]  /*d890*/  IADD3 R102, P0, R100, R104, RZ ;  /* 0x0000006864667210 */ /* 0x008fe80007f1e0ff */
        /* <DEDUP_REMOVED lines=129> */
[C---:B------:R-:W-:Y:S01]  /*e0b0*/  HMMA.16816.F32.BF16 R72, R200.reuse, R204, R72 ;  /* 0x000000ccc848723c */ /* 0x040fe20000041848 */
[----:B------:R-:W2:Y:S03]  /*e0c0*/  LDL.64 R204, [R1+0x38] ;  /* 0x0000380001cc7983 */ /* 0x000ea60000100a00 */
[----:B------:R-:W-:Y:S02]  /*e0d0*/  FMNMX.FTZ R133, R39, R133, !PT ;  /* 0x0000008527857209 */ /* 0x000fe40007810000 */
[----:B------:R-:W-:Y:S02]  /*e0e0*/  FMNMX.FTZ R134, R28, R134, !PT ;  /* 0x000000861c867209 */ /* 0x000fe40007810000 */
[-C--:B------:R-:W-:Y:S04]  /*e0f0*/  HMMA.16816.F32.BF16 R76, R200, R206.reuse, R76 ;  /* 0x000000cec84c723c */ /* 0x080fe8000004184c */
[----:B------:R-:W-:Y:S02]  /*e100*/  FMNMX.FTZ R2, R52, R2, !PT ;  /* 0x0000000234027209 */ /* 0x000fe40007810000 */
[----:B------:R-:W-:Y:S02]  /*e110*/  FMNMX.FTZ R134, R29, R134, !PT ;  /* 0x000000861d867209 */ /* 0x000fe40007810000 */
[C---:B------:R-:W-:Y:S01]  /*e120*/  HMMA.16816.F32.BF16 R80, R192.reuse, R206, R80 ;  /* 0x000000cec050723c */ /* 0x040fe20000041850 */
[----:B------:R-:W4:Y:S03]  /*e130*/  LDL R207, [R1+0x48] ;  /* 0x0000480001cf7983 */ /* 0x000f260000100800 */
        /* <DEDUP_REMOVED lines=81> */
[----:B---3--:R-:W-:Y:S02]  /*e650*/  FMNMX.FTZ R2, R2, R136, !PT ;  /* 0x0000008802027209 */ /* 0x008fe40007810000 */
[----:B------:R-:W-:Y:S02]  /*e660*/  FMNMX.FTZ R133, R108, R133, !PT ;  /* 0x000000856c857209 */ /* 0x000fe40007810000 */
[----:B------:R-:W-:Y:S01]  /*e670*/  FMNMX.FTZ R134, R78, R134, !PT ;  /* 0x000000864e867209 */ /* 0x000fe20007810000 */
[----:B------:R-:W3:Y:S01]  /*e680*/  SHFL.BFLY PT, R136, R2, 0x1, 0x1f ;  /* 0x0c201f0002887f89 */ /* 0x000ee200000e0000 */
[----:B------:R-:W-:Y:S02]  /*e690*/  FMNMX.FTZ R133, R109, R133, !PT ;  /* 0x000000856d857209 */ /* 0x000fe40007810000 */
        /* <DEDUP_REMOVED lines=11> */
[----:B---3--:R-:W-:Y:S01]  /*e750*/  FMNMX.FTZ R136, R2, R136, !PT ;  /* 0x0000008802887209 */ /* 0x008fe20007810000 */
[----:B------:R-:W-:Y:S01]  /*e760*/  FMUL.FTZ R2, R0, c[0x0][0x2d0] ;  /* 0x0000b40000027a20 */ /* 0x000fe20000410000 */
[----:B------:R-:W-:Y:S01]  /*e770*/  FMNMX.FTZ R0, R107, R134, !PT ;  /* 0x000000866b007209 */ /* 0x000fe20007810000 */
[----:B------:R1:W-:Y:S01]  /*e780*/  MUFU.EX2 R217, R4 ;  /* 0x0000000400d97308 */ /* 0x0003e20000000800 */
[--C-:B------:R-:W-:Y:S02]  /*e790*/  FFMA.FTZ R20, R20, c[0x0][0x2d0], -R139.reuse ;  /* 0x0000b40014147a23 */ /* 0x100fe4000001088b */
[--C-:B------:R-:W-:Y:S01]  /*e7a0*/  FFMA.FTZ R21, R21, c[0x0][0x2d0], -R139.reuse ;  /* 0x0000b40015157a23 */ /* 0x100fe2000001088b */
[----:B------:R-:W-:Y:S01]  /*e7b0*/  FMNMX.FTZ R133, R133, R135, !PT ;  /* 0x0000008785857209 */ /* 0x000fe20007810000 */
[--C-:B------:R-:W-:Y:S01]  /*e7c0*/  FFMA.FTZ R36, R36, c[0x0][0x2d0], -R139.reuse ;  /* 0x0000b40024247a23 */ /* 0x100fe2000001088b */
[----:B------:R-:W-:Y:S01]  /*e7d0*/  FMNMX.FTZ R0, R110, R0, !PT ;  /* 0x000000006e007209 */ /* 0x000fe20007810000 */
[--C-:B------:R-:W-:Y:S02]  /*e7e0*/  FFMA.FTZ R37, R37, c[0x0][0x2d0], -R139.reuse ;  /* 0x0000b40025257a23 */ /* 0x100fe4000001088b */
[--C-:B------:R-:W-:Y:S01]  /*e7f0*/  FFMA.FTZ R64, R64, c[0x0][0x2d0], -R139.reuse ;  /* 0x0000b40040407a23 */ /* 0x100fe2000001088b */
[----:B------:R3:W3:Y:S01]  /*e800*/  MUFU.EX2 R134, R2 ;  /* 0x0000000200867308 */ /* 0x0006e20000000800 */
[----:B------:R-:W3:Y:S01]  /*e810*/  SHFL.BFLY PT, R135, R133, 0x1, 0x1f ;  /* 0x0c201f0085877f89 */ /* 0x000ee200000e0000 */
[----:B------:R-:W-:Y:S01]  /*e820*/  FMNMX.FTZ R0, R111, R0, !PT ;  /* 0x000000006f007209 */ /* 0x000fe20007810000 */
[----:B------:R-:W-:Y:S02]  /*e830*/  FMUL.FTZ R188, R136, c[0x0][0x2d0] ;  /* 0x0000b40088bc7a20 */ /* 0x000fe40000410000 */
[----:B------:R-:W-:Y:S02]  /*e840*/  FFMA.FTZ R5, R5, c[0x0][0x2d0], -R139 ;  /* 0x0000b40005057a23 */ /* 0x000fe4000001088b */
[--C-:B------:R-:W-:Y:S02]  /*e850*/  FFMA.FTZ R6, R6, c[0x0][0x2d0], -R188.reuse ;  /* 0x0000b40006067a23 */ /* 0x100fe400000108bc */
[--C-:B------:R-:W-:Y:S01]  /*e860*/  FFMA.FTZ R22, R22, c[0x0][0x2d0], -R188.reuse ;  /* 0x0000b40016167a23 */ /* 0x100fe200000108bc */
[----:B------:R-:W-:Y:S01]  /*e870*/  MUFU.EX2 R218, R5 ;  /* 0x0000000500da7308 */ /* 0x000fe20000000800 */
[--C-:B------:R-:W-:Y:S02]  /*e880*/  FFMA.FTZ R23, R23, c[0x0][0x2d0], -R188.reuse ;  /* 0x0000b40017177a23 */ /* 0x100fe400000108bc */
[--C-:B------:R-:W-:Y:S01]  /*e890*/  FFMA.FTZ R38, R38, c[0x0][0x2d0], -R188.reuse ;  /* 0x0000b40026267a23 */ /* 0x100fe200000108bc */
[----:B-1----:R-:W-:Y:S01]  /*e8a0*/  @P0 SHF.R.S32.HI R4, RZ, 0x1f, R247 ;  /* 0x0000001fff040819 */ /* 0x002fe200000114f7 */
[--C-:B------:R-:W-:Y:S02]  /*e8b0*/  FFMA.FTZ R39, R39, c[0x0][0x2d0], -R188.reuse ;  /* 0x0000b40027277a23 */ /* 0x100fe400000108bc */
[----:B------:R-:W-:Y:S02]  /*e8c0*/  FFMA.FTZ R65, R65, c[0x0][0x2d0], -R139 ;  /* 0x0000b40041417a23 */ /* 0x000fe4000001088b */
[--C-:B------:R-:W-:Y:S01]  /*e8d0*/  FFMA.FTZ R66, R66, c[0x0][0x2d0], -R188.reuse ;  /* 0x0000b40042427a23 */ /* 0x100fe200000108bc */
[----:B------:R1:W-:Y:S01]  /*e8e0*/  MUFU.EX2 R215, R6 ;  /* 0x0000000600d77308 */ /* 0x0003e20000000800 */
[--C-:B------:R-:W-:Y:S02]  /*e8f0*/  FFMA.FTZ R7, R7, c[0x0][0x2d0], -R188.reuse ;  /* 0x0000b40007077a23 */ /* 0x100fe400000108bc */
[--C-:B------:R-:W-:Y:S02]  /*e900*/  FFMA.FTZ R67, R67, c[0x0][0x2d0], -R188.reuse ;  /* 0x0000b40043437a23 */ /* 0x100fe400000108bc */
[----:B---3--:R-:W-:Y:S01]  /*e910*/  FADD.FTZ R2, -R136, R3 ;  /* 0x0000000388027221 */ /* 0x008fe20000010100 */
[----:B------:R-:W-:Y:S01]  /*e920*/  FMNMX.FTZ R135, R133, R135, !PT ;  /* 0x0000008785877209 */ /* 0x000fe20007810000 */
[----:B------:R-:W3:Y:S01]  /*e930*/  SHFL.BFLY PT, R3, R0, 0x2, 0x1f ;  /* 0x0c401f0000037f89 */ /* 0x000ee200000e0000 */
[--C-:B------:R-:W-:Y:S02]  /*e940*/  FFMA.FTZ R68, R68, c[0x0][0x2d0], -R139.reuse ;  /* 0x0000b40044447a23 */ /* 0x100fe4000001088b */
[----:B------:R-:W-:Y:S01]  /*e950*/  MUFU.EX2 R216, R7 ;  /* 0x0000000700d87308 */ /* 0x000fe20000000800 */
[----:B------:R-:W-:Y:S02]  /*e960*/  FMUL.FTZ R2, R2, c[0x0][0x2d0] ;  /* 0x0000b40002027a20 */ /* 0x000fe40000410000 */
[--C-:B------:R-:W-:Y:S02]  /*e970*/  FFMA.FTZ R69, R69, c[0x0][0x2d0], -R139.reuse ;  /* 0x0000b40045457a23 */ /* 0x100fe4000001088b */
[--C-:B------:R-:W-:Y:S02]  /*e980*/  FFMA.FTZ R70, R70, c[0x0][0x2d0], -R188.reuse ;  /* 0x0000b40046467a23 */ /* 0x100fe400000108bc */
[--C-:B------:R-:W-:Y:S02]  /*e990*/  FFMA.FTZ R71, R71, c[0x0][0x2d0], -R188.reuse ;  /* 0x0000b40047477a23 */ /* 0x100fe400000108bc */
[--C-:B------:R-:W-:Y:S01]  /*e9a0*/  FFMA.FTZ R16, R16, c[0x0][0x2d0], -R139.reuse ;  /* 0x0000b40010107a23 */ /* 0x100fe2000001088b */
[----:B------:R2:W2:Y:S01]  /*e9b0*/  MUFU.EX2 R133, R2 ;  /* 0x0000000200857308 */ /* 0x0004a20000000800 */
[--C-:B------:R-:W-:Y:S02]  /*e9c0*/  FFMA.FTZ R17, R17, c[0x0][0x2d0], -R139.reuse ;  /* 0x0000b40011117a23 */ /* 0x100fe4000001088b */
[----:B------:R-:W-:Y:S02]  /*e9d0*/  FFMA.FTZ R18, R18, c[0x0][0x2d0], -R188 ;  /* 0x0000b40012127a23 */ /* 0x000fe400000108bc */
[----:B-1----:R-:W-:Y:S02]  /*e9e0*/  @P0 IMAD R6, R4, c[0x0][0x1e0], RZ ;  /* 0x0000780004060a24 */ /* 0x002fe400078e02ff */
[C---:B------:R-:W-:Y:S03]  /*e9f0*/  @P0 IMAD.WIDE.U32 R4, R247.reuse, c[0x0][0x1e0], RZ ;  /* 0x00007800f7040a25 */ /* 0x040fe600078e00ff */
[----:B------:R-:W-:Y:S01]  /*ea00*/  MUFU.EX2 R249, R20 ;  /* 0x0000001400f97308 */ /* 0x000fe20000000800 */
[----:B---3--:R-:W-:Y:S01]  /*ea10*/  FMNMX.FTZ R0, R0, R3, !PT ;  /* 0x0000000300007209 */ /* 0x008fe20007810000 */
[----:B------:R-:W-:Y:S02]  /*ea20*/  @P0 IMAD R6, R247, c[0x0][0x1e4], R6 ;  /* 0x00007900f7060a24 */ /* 0x000fe400078e0206 */
[----:B------:R-:W-:Y:S02]  /*ea30*/  FFMA.FTZ R19, R19, c[0x0][0x2d0], -R188 ;  /* 0x0000b40013137a23 */ /* 0x000fe400000108bc */
[C---:B------:R-:W-:Y:S01]  /*ea40*/  FMUL.FTZ R116, R134.reuse, R116 ;  /* 0x0000007486747220 */ /* 0x040fe20000410000 */
[----:B------:R-:W-:Y:S01]  /*ea50*/  @P0 IADD3 R6, R5, R6, RZ ;  /* 0x0000000605060210 */ /* 0x000fe20007ffe0ff */
[----:B------:R-:W-:Y:S02]  /*ea60*/  FMUL.FTZ R117, R134, R117 ;  /* 0x0000007586757220 */ /* 0x000fe40000410000 */
[----:B------:R-:W-:Y:S01]  /*ea70*/  MUFU.EX2 R223, R21 ;  /* 0x0000001500df7308 */ /* 0x000fe20000000800 */
[--C-:B------:R-:W-:Y:S02]  /*ea80*/  FFMA.FTZ R52, R52, c[0x0][0x2d0], -R139.reuse ;  /* 0x0000b40034347a23 */ /* 0x100fe4000001088b */
[----:B------:R-:W-:Y:S02]  /*ea90*/  @P0 IMAD R6, R6, 0x70, RZ ;  /* 0x0000007006060824 */ /* 0x000fe400078e02ff */
[----:B--2---:R-:W-:Y:S02]  /*eaa0*/  FADD.FTZ R2, -R135, R132 ;  /* 0x0000008487027221 */ /* 0x004fe40000010100 */
[C---:B------:R-:W-:Y:S02]  /*eab0*/  FMUL.FTZ R118, R133.reuse, R118 ;  /* 0x0000007685767220 */ /* 0x040fe40000410000 */
[----:B------:R-:W-:Y:S01]  /*eac0*/  FMUL.FTZ R2, R2, c[0x0][0x2d0] ;  /* 0x0000b40002027a20 */ /* 0x000fe20000410000 */
[----:B------:R-:W-:Y:S01]  /*ead0*/  MUFU.EX2 R208, R22 ;  /* 0x0000001600d07308 */ /* 0x000fe20000000800 */
[----:B------:R-:W-:Y:S02]  /*eae0*/  FMUL.FTZ R119, R133, R119 ;  /* 0x0000007785777220 */ /* 0x000fe40000410000 */
[--C-:B------:R-:W-:Y:S02]  /*eaf0*/  FFMA.FTZ R53, R53, c[0x0][0x2d0], -R139.reuse ;  /* 0x0000b40035357a23 */ /* 0x100fe4000001088b */
[--C-:B------:R-:W-:Y:S02]  /*eb00*/  FFMA.FTZ R54, R54, c[0x0][0x2d0], -R188.reuse ;  /* 0x0000b40036367a23 */ /* 0x100fe400000108bc */
[--C-:B------:R-:W-:Y:S02]  /*eb10*/  FFMA.FTZ R55, R55, c[0x0][0x2d0], -R188.reuse ;  /* 0x0000b40037377a23 */ /* 0x100fe400000108bc */
[C---:B------:R-:W-:Y:S01]  /*eb20*/  FMUL.FTZ R128, R134.reuse, R128 ;  /* 0x0000008086807220 */ /* 0x040fe20000410000 */
[----:B------:R1:W2:Y:S01]  /*eb30*/  MUFU.EX2 R132, R2 ;  /* 0x0000000200847308 */ /* 0x0002a20000000800 */
[----:B------:R-:W-:Y:S02]  /*eb40*/  FMUL.FTZ R129, R134, R129 ;  /* 0x0000008186817220 */ /* 0x000fe40000410000 */
[C---:B------:R-:W-:Y:S02]  /*eb50*/  FMUL.FTZ R130, R133.reuse, R130 ;  /* 0x0000008285827220 */ /* 0x040fe40000410000 */
[----:B------:R-:W-:Y:S02]  /*eb60*/  FMUL.FTZ R131, R133, R131 ;  /* 0x0000008385837220 */ /* 0x000fe40000410000 */
[--C-:B------:R-:W-:Y:S02]  /*eb70*/  FFMA.FTZ R82, R82, c[0x0][0x2d0], -R188.reuse ;  /* 0x0000b40052527a23 */ /* 0x100fe400000108bc */
[--C-:B------:R-:W-:Y:S01]  /*eb80*/  FFMA.FTZ R83, R83, c[0x0][0x2d0], -R188.reuse ;  /* 0x0000b40053537a23 */ /* 0x100fe200000108bc */
[----:B------:R-:W-:Y:S01]  /*eb90*/  MUFU.EX2 R224, R23 ;  /* 0x0000001700e07308 */ /* 0x000fe20000000800 */
        /* <DEDUP_REMOVED lines=8> */
[----:B-1----:R-:W1:Y:S01]  /*ec20*/  SHFL.BFLY PT, R2, R0, 0x1, 0x1f ;  /* 0x0c201f0000027f89 */ /* 0x002e6200000e0000 */
[C---:B--2---:R-:W-:Y:S02]  /*ec30*/  FMUL.FTZ R120, R132.reuse, R120 ;  /* 0x0000007884787220 */ /* 0x044fe40000410000 */
[C---:B------:R-:W-:Y:S02]  /*ec40*/  FMUL.FTZ R121, R132.reuse, R121 ;  /* 0x0000007984797220 */ /* 0x040fe40000410000 */
[C---:B------:R-:W-:Y:S01]  /*ec50*/  FMUL.FTZ R124, R132.reuse, R124 ;  /* 0x0000007c847c7220 */ /* 0x040fe20000410000 */
[----:B------:R2:W-:Y:S01]  /*ec60*/  MUFU.EX2 R251, R17 ;  /* 0x0000001100fb7308 */ /* 0x0005e20000000800 */
[----:B------:R-:W-:Y:S02]  /*ec70*/  FMUL.FTZ R125, R132, R125 ;  /* 0x0000007d847d7220 */ /* 0x000fe40000410000 */
[--C-:B------:R-:W-:Y:S02]  /*ec80*/  FFMA.FTZ R80, R80, c[0x0][0x2d0], -R139.reuse ;  /* 0x0000b40050507a23 */ /* 0x100fe4000001088b */
[--C-:B------:R-:W-:Y:S02]  /*ec90*/  FFMA.FTZ R33, R33, c[0x0][0x2d0], -R139.reuse ;  /* 0x0000b40021217a23 */ /* 0x100fe4000001088b */
[--C-:B------:R-:W-:Y:S02]  /*eca0*/  FFMA.FTZ R81, R81, c[0x0][0x2d0], -R139.reuse ;  /* 0x0000b40051517a23 */ /* 0x100fe4000001088b */
[--C-:B------:R-:W-:Y:S01]  /*ecb0*/  FFMA.FTZ R96, R96, c[0x0][0x2d0], -R139.reuse ;  /* 0x0000b40060607a23 */ /* 0x100fe2000001088b */
[----:B------:R4:W-:Y:S01]  /*ecc0*/  MUFU.EX2 R248, R18 ;  /* 0x0000001200f87308 */ /* 0x0009e20000000800 */
[--C-:B------:R-:W-:Y:S02]  /*ecd0*/  FFMA.FTZ R97, R97, c[0x0][0x2d0], -R139.reuse ;  /* 0x0000b40061617a23 */ /* 0x100fe4000001088b */
[--C-:B------:R-:W-:Y:S02]  /*ece0*/  FFMA.FTZ R98, R98, c[0x0][0x2d0], -R188.reuse ;  /* 0x0000b40062627a23 */ /* 0x100fe400000108bc */
[----:B---3--:R-:W-:Y:S02]  /*ecf0*/  FMUL.FTZ R16, R134, R152 ;  /* 0x0000009886107220 */ /* 0x008fe40000410000 */
[----:B------:R-:W-:Y:S01]  /*ed00*/  FFMA.FTZ R99, R99, c[0x0][0x2d0], -R188 ;  /* 0x0000b40063637a23 */ /* 0x000fe200000108bc */
[----:B-1----:R-:W-:Y:S01]  /*ed10*/  FMNMX.FTZ R2, R0, R2, !PT ;  /* 0x0000000200027209 */ /* 0x002fe20007810000 */
[--C-:B------:R-:W-:Y:S01]  /*ed20*/  FFMA.FTZ R84, R84, c[0x0][0x2d0], -R139.reuse ;  /* 0x0000b40054547a23 */ /* 0x100fe2000001088b */
[----:B------:R1:W-:Y:S01]  /*ed30*/  MUFU.EX2 R250, R19 ;  /* 0x0000001300fa7308 */ /* 0x0003e20000000800 */
[----:B------:R-:W-:Y:S02]  /*ed40*/  FFMA.FTZ R85, R85, c[0x0][0x2d0], -R139 ;  /* 0x0000b40055557a23 */ /* 0x000fe4000001088b */
[C---:B------:R-:W-:Y:S02]  /*ed50*/  FMUL.FTZ R3, R2.reuse, c[0x0][0x2d0] ;  /* 0x0000b40002037a20 */ /* 0x040fe40000410000 */
[----:B------:R-:W-:Y:S02]  /*ed60*/  FADD.FTZ R0, -R2, R138 ;  /* 0x0000008a02007221 */ /* 0x000fe40000010100 */
[--C-:B------:R-:W-:Y:S02]  /*ed70*/  FFMA.FTZ R10, R10, c[0x0][0x2d0], -R3.reuse ;  /* 0x0000b4000a0a7a23 */ /* 0x100fe40000010803 */
[--C-:B------:R-:W-:Y:S01]  /*ed80*/  FFMA.FTZ R11, R11, c[0x0][0x2d0], -R3.reuse ;  /* 0x0000b4000b0b7a23 */ /* 0x100fe20000010803 */
[----:B------:R-:W-:Y:S01]  /*ed90*/  MUFU.EX2 R198, R36 ;  /* 0x0000002400c67308 */ /* 0x000fe20000000800 */
[----:B--2---:R-:W-:Y:S02]  /*eda0*/  FMUL.FTZ R17, R134, R153 ;  /* 0x0000009986117220 */ /* 0x004fe40000410000 */
[--C-:B------:R-:W-:Y:S02]  /*edb0*/  FFMA.FTZ R58, R58, c[0x0][0x2d0], -R3.reuse ;  /* 0x0000b4003a3a7a23 */ /* 0x100fe40000010803 */
[----:B----4-:R-:W-:Y:S02]  /*edc0*/  FMUL.FTZ R18, R133, R154 ;  /* 0x0000009a85127220 */ /* 0x010fe40000410000 */
[--C-:B------:R-:W-:Y:S02]  /*edd0*/  FFMA.FTZ R59, R59, c[0x0][0x2d0], -R3.reuse ;  /* 0x0000b4003b3b7a23 */ /* 0x100fe40000010803 */
[--C-:B------:R-:W-:Y:S01]  /*ede0*/  FFMA.FTZ R74, R74, c[0x0][0x2d0], -R3.reuse ;  /* 0x0000b4004a4a7a23 */ /* 0x100fe20000010803 */
[----:B------:R2:W-:Y:S01]  /*edf0*/  MUFU.EX2 R189, R10 ;  /* 0x0000000a00bd7308 */ /* 0x0005e20000000800 */
[--C-:B------:R-:W-:Y:S02]  /*ee00*/  FFMA.FTZ R75, R75, c[0x0][0x2d0], -R3.reuse ;  /* 0x0000b4004b4b7a23 */ /* 0x100fe40000010803 */
[----:B------:R-:W-:Y:S02]  /*ee10*/  FMUL.FTZ R138, R135, c[0x0][0x2d0] ;  /* 0x0000b400878a7a20 */ /* 0x000fe40000410000 */
        /* <DEDUP_REMOVED lines=13> */
[--C-:B------:R-:W-:Y:S02]  /*eef0*/  FFMA.FTZ R13, R13, c[0x0][0x2d0], -R138.reuse ;  /* 0x0000b4000d0d7a23 */ /* 0x100fe4000001088a */
[--C-:B------:R-:W-:Y:S02]  /*ef00*/  FFMA.FTZ R60, R60, c[0x0][0x2d0], -R138.reuse ;  /* 0x0000b4003c3c7a23 */ /* 0x100fe4000001088a */
[----:B------:R-:W-:Y:S01]  /*ef10*/  FFMA.FTZ R61, R61, c[0x0][0x2d0], -R138 ;  /* 0x0000b4003d3d7a23 */ /* 0x000fe2000001088a */
[----:B------:R-:W-:Y:S01]  /*ef20*/  MUFU.EX2 R202, R37 ;  /* 0x0000002500ca7308 */ /* 0x000fe20000000800 */
[--C-:B------:R-:W-:Y:S02]  /*ef30*/  FFMA.FTZ R62, R62, c[0x0][0x2d0], -R3.reuse ;  /* 0x0000b4003e3e7a23 */ /* 0x100fe40000010803 */
[--C-:B------:R-:W-:Y:S01]  /*ef40*/  FFMA.FTZ R63, R63, c[0x0][0x2d0], -R3.reuse ;  /* 0x0000b4003f3f7a23 */ /* 0x100fe20000010803 */
[----:B-1----:R-:W-:Y:S01]  /*ef50*/  @P0 MOV R11, R207 ;  /* 0x000000cf000b0202 */ /* 0x002fe20000000f00 */
[----:B------:R-:W-:Y:S02]  /*ef60*/  FFMA.FTZ R78, R78, c[0x0][0x2d0], -R3 ;  /* 0x0000b4004e4e7a23 */ /* 0x000fe40000010803 */
[----:B------:R-:W-:Y:S02]  /*ef70*/  FMUL.FTZ R0, R0, c[0x0][0x2d0] ;  /* 0x0000b40000007a20 */ /* 0x000fe40000410000 */
[----:B------:R-:W-:Y:S01]  /*ef80*/  @P0 IMAD.WIDE.U32 R10, R4, 0x70, R10 ;  /* 0x00000070040a0825 */ /* 0x000fe200078e000a */
[----:B------:R1:W-:Y:S01]  /*ef90*/  MUFU.EX2 R213, R9 ;  /* 0x0000000900d57308 */ /* 0x0003e20000000800 */
[----:B------:R-:W-:Y:S02]  /*efa0*/  @P0 MOV R4, c[0x0][0x1e0] ;  /* 0x0000780000040a02 */ /* 0x000fe40000000f00 */
[--C-:B------:R-:W-:Y:S01]  /*efb0*/  FFMA.FTZ R24, R24, c[0x0][0x2d0], -R138.reuse ;  /* 0x0000b40018187a23 */ /* 0x100fe2000001088a */
[----:B---3--:R-:W-:Y:S01]  /*efc0*/  @P0 LEA R8, P2, R10, c[0x0][0x1c8], 0x1 ;  /* 0x000072000a080a11 */ /* 0x008fe200078408ff */
[--C-:B------:R-:W-:Y:S01]  /*efd0*/  FFMA.FTZ R25, R25, c[0x0][0x2d0], -R138.reuse ;  /* 0x0000b40019197a23 */ /* 0x100fe2000001088a */
[----:B------:R-:W-:Y:S01]  /*efe0*/  @P0 IADD3 R7, R11, R6, RZ ;  /* 0x000000060b070210 */ /* 0x000fe20007ffe0ff */
[--C-:B------:R-:W-:Y:S01]  /*eff0*/  FFMA.FTZ R26, R26, c[0x0][0x2d0], -R3.reuse ;  /* 0x0000b4001a1a7a23 */ /* 0x100fe20000010803 */
[C---:B------:R-:W-:Y:S01]  /*f000*/  @P0 SHF.L.U32 R5, R4.reuse, 0x5, RZ ;  /* 0x0000000504050819 */ /* 0x040fe200000006ff */
[--C-:B------:R-:W-:Y:S01]  /*f010*/  FFMA.FTZ R27, R27, c[0x0][0x2d0], -R3.reuse ;  /* 0x0000b4001b1b7a23 */ /* 0x100fe20000010803 */
[----:B------:R-:W-:Y:S01]  /*f020*/  MUFU.EX2 R192, R38 ;  /* 0x0000002600c07308 */ /* 0x000fe20000000800 */
[----:B------:R-:W-:Y:S01]  /*f030*/  @P0 SHF.L.U64.HI R4, R4, R252, c[0x0][0x1e4] ;  /* 0x0000790004040619 */ /* 0x000fe200000102fc */
[--C-:B------:R-:W-:Y:S01]  /*f040*/  FFMA.FTZ R28, R28, c[0x0][0x2d0], -R138.reuse ;  /* 0x0000b4001c1c7a23 */ /* 0x100fe2000001088a */
[-C--:B------:R-:W-:Y:S01]  /*f050*/  @P0 IADD3 R6, P1, R8, R5.reuse, RZ ;  /* 0x0000000508060210 */ /* 0x080fe20007f3e0ff */
[--C-:B------:R-:W-:Y:S02]  /*f060*/  FFMA.FTZ R29, R29, c[0x0][0x2d0], -R138.reuse ;  /* 0x0000b4001d1d7a23 */ /* 0x100fe4000001088a */
[--C-:B------:R-:W-:Y:S02]  /*f070*/  FFMA.FTZ R30, R30, c[0x0][0x2d0], -R3.reuse ;  /* 0x0000b4001e1e7a23 */ /* 0x100fe40000010803 */
[----:B------:R-:W-:Y:S02]  /*f080*/  FFMA.FTZ R31, R31, c[0x0][0x2d0], -R3 ;  /* 0x0000b4001f1f7a23 */ /* 0x000fe40000010803 */
[----:B------:R2:W-:Y:S01]  /*f090*/  MUFU.EX2 R226, R12 ;  /* 0x0000000c00e27308 */ /* 0x0005e20000000800 */
[--C-:B------:R-:W-:Y:S02]  /*f0a0*/  FFMA.FTZ R40, R40, c[0x0][0x2d0], -R138.reuse ;  /* 0x0000b40028287a23 */ /* 0x100fe4000001088a */
[--C-:B------:R-:W-:Y:S01]  /*f0b0*/  FFMA.FTZ R41, R41, c[0x0][0x2d0], -R138.reuse ;  /* 0x0000b40029297a23 */ /* 0x100fe2000001088a */
[----:B-1----:R-:W-:Y:S01]  /*f0c0*/  @P0 LEA.HI.X R9, R10, c[0x0][0x1cc], R7, 0x1, P2 ;  /* 0x000073000a090a11 */ /* 0x002fe200010f0c07 */
[--C-:B------:R-:W-:Y:S02]  /*f0d0*/  FFMA.FTZ R42, R42, c[0x0][0x2d0], -R3.reuse ;  /* 0x0000b4002a2a7a23 */ /* 0x100fe40000010803 */
[--C-:B------:R-:W-:Y:S01]  /*f0e0*/  FFMA.FTZ R43, R43, c[0x0][0x2d0], -R3.reuse ;  /* 0x0000b4002b2b7a23 */ /* 0x100fe20000010803 */
[-C--:B------:R-:W-:Y:S01]  /*f0f0*/  @P0 IADD3.X R7, R9, R4.reuse, RZ, P1, !PT ;  /* 0x0000000409070210 */ /* 0x080fe20000ffe4ff */
[----:B------:R1:W-:Y:S01]  /*f100*/  @P0 LDGSTS.E.BYPASS.LTC128B.128 [R246+0x3900], [R8.64], !P6 ;  /* 0x0390000008f60fae */ /* 0x0003e2000f101d48 */
[----:B------:R-:W-:Y:S01]  /*f110*/  MUFU.EX2 R199, R39 ;  /* 0x0000002700c77308 */ /* 0x000fe20000000800 */
[--C-:B------:R-:W-:Y:S02]  /*f120*/  FFMA.FTZ R44, R44, c[0x0][0x2d0], -R138.reuse ;  /* 0x0000b4002c2c7a23 */ /* 0x100fe4000001088a */
[--C-:B------:R-:W-:Y:S02]  /*f130*/  FFMA.FTZ R45, R45, c[0x0][0x2d0], -R138.reuse ;  /* 0x0000b4002d2d7a23 */ /* 0x100fe4000001088a */
[--C-:B------:R-:W-:Y:S02]  /*f140*/  FFMA.FTZ R46, R46, c[0x0][0x2d0], -R3.reuse ;  /* 0x0000b4002e2e7a23 */ /* 0x100fe40000010803 */
[----:B------:R3:W-:Y:S01]  /*f150*/  @P0 LDGSTS.E.BYPASS.LTC128B.128 [R246+0x4100], [R6.64], !P6 ;  /* 0x0410000006f60fae */ /* 0x0007e2000f101d48 */
[--C-:B------:R-:W-:Y:S02]  /*f160*/  FFMA.FTZ R47, R47, c[0x0][0x2d0], -R3.reuse ;  /* 0x0000b4002f2f7a23 */ /* 0x100fe40000010803 */
[----:B------:R4:W-:Y:S01]  /*f170*/  MUFU.EX2 R227, R13 ;  /* 0x0000000d00e37308 */ /* 0x0009e20000000800 */
[--C-:B------:R-:W-:Y:S02]  /*f180*/  FFMA.FTZ R79, R79, c[0x0][0x2d0], -R3.reuse ;  /* 0x0000b4004f4f7a23 */ /* 0x100fe40000010803 */
[--C-:B------:R-:W-:Y:S01]  /*f190*/  FFMA.FTZ R90, R90, c[0x0][0x2d0], -R3.reuse ;  /* 0x0000b4005a5a7a23 */ /* 0x100fe20000010803 */
[-C--:B--2---:R-:W-:Y:S01]  /*f1a0*/  @P0 IADD3 R12, P3, R6, R5.reuse, RZ ;  /* 0x00000005060c0210 */ /* 0x084fe20007f7e0ff */
[--C-:B------:R-:W-:Y:S02]  /*f1b0*/  FFMA.FTZ R91, R91, c[0x0][0x2d0], -R3.reuse ;  /* 0x0000b4005b5b7a23 */ /* 0x100fe40000010803 */
[--C-:B------:R-:W-:Y:S01]  /*f1c0*/  FFMA.FTZ R94, R94, c[0x0][0x2d0], -R3.reuse ;  /* 0x0000b4005e5e7a23 */ /* 0x100fe20000010803 */
[-C--:B------:R-:W-:Y:S01]  /*f1d0*/  @P0 IADD3 R10, P2, R12, R5.reuse, RZ ;  /* 0x000000050c0a0210 */ /* 0x080fe20007f5e0ff */
[--C-:B------:R-:W-:Y:S01]  /*f1e0*/  FFMA.FTZ R95, R95, c[0x0][0x2d0], -R3.reuse ;  /* 0x0000b4005f5f7a23 */ /* 0x100fe20000010803 */
[----:B------:R-:W2:Y:S01]  /*f1f0*/  MUFU.EX2 R0, R0 ;  /* 0x0000000000007308 */ /* 0x000ea20000000800 */
[--C-:B------:R-:W-:Y:S02]  /*f200*/  FFMA.FTZ R107, R107, c[0x0][0x2d0], -R3.reuse ;  /* 0x0000b4006b6b7a23 */ /* 0x100fe40000010803 */
[----:B------:R-:W-:Y:S02]  /*f210*/  FFMA.FTZ R110, R110, c[0x0][0x2d0], -R3 ;  /* 0x0000b4006e6e7a23 */ /* 0x000fe40000010803 */
[--C-:B------:R-:W-:Y:S01]  /*f220*/  FFMA.FTZ R76, R76, c[0x0][0x2d0], -R138.reuse ;  /* 0x0000b4004c4c7a23 */ /* 0x100fe2000001088a */
[-C--:B-1----:R-:W-:Y:S01]  /*f230*/  @P0 IADD3 R8, P1, R10, R5.reuse, RZ ;  /* 0x000000050a080210 */ /* 0x082fe20007f3e0ff */
[----:B------:R-:W-:Y:S02]  /*f240*/  FFMA.FTZ R77, R77, c[0x0][0x2d0], -R138 ;  /* 0x0000b4004d4d7a23 */ /* 0x000fe4000001088a */
[--C-:B------:R-:W-:Y:S01]  /*f250*/  FFMA.FTZ R86, R86, c[0x0][0x2d0], -R188.reuse ;  /* 0x0000b40056567a23 */ /* 0x100fe200000108bc */
[----:B------:R1:W-:Y:S01]  /*f260*/  MUFU.EX2 R191, R14 ;  /* 0x0000000e00bf7308 */ /* 0x0003e20000000800 */
[----:B------:R-:W-:Y:S02]  /*f270*/  FFMA.FTZ R87, R87, c[0x0][0x2d0], -R188 ;  /* 0x0000b40057577a23 */ /* 0x000fe400000108bc */
[--C-:B------:R-:W-:Y:S01]  /*f280*/  FFMA.FTZ R100, R100, c[0x0][0x2d0], -R139.reuse ;  /* 0x0000b40064647a23 */ /* 0x100fe2000001088b */
[-C--:B----4-:R-:W-:Y:S01]  /*f290*/  @P0 IADD3.X R13, R7, R4.reuse, RZ, P3, !PT ;  /* 0x00000004070d0210 */ /* 0x090fe20001ffe4ff */
[--C-:B------:R-:W-:Y:S02]  /*f2a0*/  FFMA.FTZ R101, R101, c[0x0][0x2d0], -R139.reuse ;  /* 0x0000b40065657a23 */ /* 0x100fe4000001088b */
[--C-:B------:R-:W-:Y:S01]  /*f2b0*/  FFMA.FTZ R112, R112, c[0x0][0x2d0], -R139.reuse ;  /* 0x0000b40070707a23 */ /* 0x100fe2000001088b */
[-C--:B------:R-:W-:Y:S01]  /*f2c0*/  @P0 IADD3.X R11, R13, R4.reuse, RZ, P2, !PT ;  /* 0x000000040d0b0210 */ /* 0x080fe200017fe4ff */
[----:B------:R4:W-:Y:S01]  /*f2d0*/  @P0 LDGSTS.E.BYPASS.LTC128B.128 [R246+0x4900], [R12.64], !P6 ;  /* 0x049000000cf60fae */ /* 0x0009e2000f101d48 */
[----:B---3--:R-:W-:Y:S01]  /*f2e0*/  @P0 IADD3 R6, P2, R8, R5, RZ ;  /* 0x0000000508060210 */ /* 0x008fe20007f5e0ff */
[----:B------:R3:W3:Y:S01]  /*f2f0*/  MUFU.EX2 R193, R15 ;  /* 0x0000000f00c17308 */ /* 0x0006e20000000800 */
[----:B------:R-:W-:Y:S01]  /*f300*/  @P0 IADD3.X R9, R11, R4, RZ, P1, !PT ;  /* 0x000000040b090210 */ /* 0x000fe20000ffe4ff */
[----:B------:R-:W-:Y:S02]  /*f310*/  FFMA.FTZ R139, R113, c[0x0][0x2d0], -R139 ;  /* 0x0000b400718b7a23 */ /* 0x000fe4000001088b */
[C---:B--2---:R-:W-:Y:S01]  /*f320*/  FMUL.FTZ R126, R0.reuse, R126 ;  /* 0x0000007e007e7220 */ /* 0x044fe20000410000 */
[----:B------:R-:W-:Y:S01]  /*f330*/  @P0 IADD3.X R7, R9, R4, RZ, P2, !PT ;  /* 0x0000000409070210 */ /* 0x000fe200017fe4ff */
[----:B------:R2:W-:Y:S01]  /*f340*/  @P0 LDGSTS.E.BYPASS.LTC128B.128 [R246+0x5100], [R10.64], !P6 ;  /* 0x051000000af60fae */ /* 0x0005e2000f101d48 */
[C---:B------:R-:W-:Y:S02]  /*f350*/  FMUL.FTZ R127, R0.reuse, R127 ;  /* 0x0000007f007f7220 */ /* 0x040fe40000410000 */
[C---:B------:R-:W-:Y:S01]  /*f360*/  FMUL.FTZ R122, R0.reuse, R122 ;  /* 0x0000007a007a7220 */ /* 0x040fe20000410000 */
[----:B------:R2:W-:Y:S01]  /*f370*/  MUFU.EX2 R209, R24 ;  /* 0x0000001800d17308 */ /* 0x0005e20000000800 */
[C---:B------:R-:W-:Y:S02]  /*f380*/  FMUL.FTZ R123, R0.reuse, R123 ;  /* 0x0000007b007b7220 */ /* 0x040fe40000410000 */
[----:B-1----:R-:W-:Y:S01]  /*f390*/  FMUL.FTZ R14, R0, R150 ;  /* 0x00000096000e7220 */ /* 0x002fe20000410000 */
[----:B------:R1:W-:Y:S01]  /*f3a0*/  @P0 LDGSTS.E.BYPASS.LTC128B.128 [R246+0x5900], [R8.64], !P6 ;  /* 0x0590000008f60fae */ /* 0x0003e2000f101d48 */
[--C-:B------:R-:W-:Y:S02]  /*f3b0*/  FFMA.FTZ R88, R88, c[0x0][0x2d0], -R138.reuse ;  /* 0x0000b40058587a23 */ /* 0x100fe4000001088a */
[--C-:B------:R-:W-:Y:S02]  /*f3c0*/  FFMA.FTZ R89, R89, c[0x0][0x2d0], -R138.reuse ;  /* 0x0000b40059597a23 */ /* 0x100fe4000001088a */
[--C-:B------:R-:W-:Y:S01]  /*f3d0*/  FFMA.FTZ R92, R92, c[0x0][0x2d0], -R138.reuse ;  /* 0x0000b4005c5c7a23 */ /* 0x100fe2000001088a */
[----:B------:R1:W-:Y:S01]  /*f3e0*/  MUFU.EX2 R220, R25 ;  /* 0x0000001900dc7308 */ /* 0x0003e20000000800 */
[----:B------:R-:W-:Y:S01]  /*f3f0*/  FFMA.FTZ R93, R93, c[0x0][0x2d0], -R138 ;  /* 0x0000b4005d5d7a23 */ /* 0x000fe2000001088a */
[----:B------:R1:W-:Y:S01]  /*f400*/  @P0 LDGSTS.E.BYPASS.LTC128B.128 [R246+0x6100], [R6.64], !P6 ;  /* 0x0610000006f60fae */ /* 0x0003e2000f101d48 */
[--C-:B------:R-:W-:Y:S01]  /*f410*/  FFMA.FTZ R102, R102, c[0x0][0x2d0], -R188.reuse ;  /* 0x0000b40066667a23 */ /* 0x100fe200000108bc */
[----:B----4-:R-:W-:Y:S01]  /*f420*/  @P0 IADD3 R12, P1, R6, R5, RZ ;  /* 0x00000005060c0210 */ /* 0x010fe20007f3e0ff */
[----:B------:R-:W-:Y:S01]  /*f430*/  FMUL.FTZ R5, R134, R145 ;  /* 0x0000009186057220 */ /* 0x000fe20000410000 */
[----:B------:R-:W-:Y:S01]  /*f440*/  F2FP.BF16.PACK_AB R145, R216, R215 ;  /* 0x000000d7d891723e */ /* 0x000fe200000010ff */
[----:B---3--:R-:W-:Y:S01]  /*f450*/  FMUL.FTZ R15, R0, R151 ;  /* 0x00000097000f7220 */ /* 0x008fe20000410000 */
[----:B------:R-:W-:Y:S01]  /*f460*/  @P0 IADD3.X R13, R7, R4, RZ, P1, !PT ;  /* 0x00000004070d0210 */ /* 0x000fe20000ffe4ff */
[----:B------:R-:W-:Y:S01]  /*f470*/  FMUL.FTZ R4, R134, R144 ;  /* 0x0000009086047220 */ /* 0x000fe20000410000 */
[----:B------:R-:W-:Y:S01]  /*f480*/  F2FP.BF16.PACK_AB R144, R218, R217 ;  /* 0x000000d9da90723e */ /* 0x000fe200000010ff */
[----:B------:R3:W-:Y:S01]  /*f490*/  MUFU.EX2 R194, R26 ;  /* 0x0000001a00c27308 */ /* 0x0007e20000000800 */
[C---:B--2---:R-:W-:Y:S01]  /*f4a0*/  FMUL.FTZ R10, R0.reuse, R142 ;  /* 0x0000008e000a7220 */ /* 0x044fe20000410000 */
[----:B------:R2:W-:Y:S01]  /*f4b0*/  @P0 LDGSTS.E.BYPASS.LTC128B.128 [R246+0x6900], [R12.64], !P6 ;  /* 0x069000000cf60fae */ /* 0x0005e2000f101d48 */
[----:B------:R-:W-:Y:S01]  /*f4c0*/  F2FP.BF16.PACK_AB R142, R227, R226 ;  /* 0x000000e2e38e723e */ /* 0x000fe200000010ff */
[----:B------:R-:W-:Y:S01]  /*f4d0*/  FMUL.FTZ R11, R0, R143 ;  /* 0x0000008f000b7220 */ /* 0x000fe20000410000 */
[----:B------:R-:W-:Y:S01]  /*f4e0*/  F2FP.BF16.PACK_AB R143, R193, R191 ;  /* 0x000000bfc18f723e */ /* 0x000fe200000010ff */
[C---:B------:R-:W-:Y:S02]  /*f4f0*/  FMUL.FTZ R24, R132.reuse, R160 ;  /* 0x000000a084187220 */ /* 0x040fe40000410000 */
[----:B------:R-:W-:Y:S02]  /*f500*/  FFMA.FTZ R103, R103, c[0x0][0x2d0], -R188 ;  /* 0x0000b40067677a23 */ /* 0x000fe400000108bc */
[----:B------:R-:W4:Y:S01]  /*f510*/  LDSM.16.MT88.4 R20, [R229] ;  /* 0x00000000e514783b */ /* 0x000f220000004200 */
[C---:B-1----:R-:W-:Y:S01]  /*f520*/  FMUL.FTZ R8, R132.reuse, R140 ;  /* 0x0000008c84087220 */ /* 0x042fe20000410000 */
[----:B------:R-:W-:Y:S01]  /*f530*/  F2FP.BF16.PACK_AB R140, R213, R212 ;  /* 0x000000d4d58c723e */ /* 0x000fe200000010ff */
[----:B------:R-:W-:Y:S01]  /*f540*/  FMUL.FTZ R9, R132, R141 ;  /* 0x0000008d84097220 */ /* 0x000fe20000410000 */
[----:B------:R-:W-:Y:S01]  /*f550*/  F2FP.BF16.PACK_AB R141, R190, R189 ;  /* 0x000000bdbe8d723e */ /* 0x000fe200000010ff */
[----:B------:R1:W-:Y:S01]  /*f560*/  MUFU.EX2 R195, R27 ;  /* 0x0000001b00c37308 */ /* 0x0003e20000000800 */
[----:B------:R-:W-:Y:S02]  /*f570*/  FMUL.FTZ R25, R132, R161 ;  /* 0x000000a184197220 */ /* 0x000fe40000410000 */
[----:B------:R-:W-:Y:S01]  /*f580*/  FMUL.FTZ R6, R133, R146 ;  /* 0x0000009285067220 */ /* 0x000fe20000410000 */
[----:B------:R-:W-:Y:S01]  /*f590*/  F2FP.BF16.PACK_AB R146, R251, R221 ;  /* 0x000000ddfb92723e */ /* 0x000fe200000010ff */
[C---:B------:R-:W-:Y:S01]  /*f5a0*/  FMUL.FTZ R7, R133.reuse, R147 ;  /* 0x0000009385077220 */ /* 0x040fe20000410000 */
[----:B------:R-:W-:Y:S01]  /*f5b0*/  F2FP.BF16.PACK_AB R147, R250, R248 ;  /* 0x000000f8fa93723e */ /* 0x000fe200000010ff */
[----:B------:R-:W4:Y:S01]  /*f5c0*/  LDSM.16.MT88.4 R36, [R233] ;  /* 0x00000000e924783b */ /* 0x000f220000004200 */
[--C-:B------:R-:W-:Y:S02]  /*f5d0*/  FFMA.FTZ R108, R108, c[0x0][0x2d0], -R138.reuse ;  /* 0x0000b4006c6c7a23 */ /* 0x100fe4000001088a */
[----:B------:R-:W-:Y:S01]  /*f5e0*/  MUFU.EX2 R204, R72 ;  /* 0x0000004800cc7308 */ /* 0x000fe20000000800 */
[----:B---3--:R-:W-:Y:S02]  /*f5f0*/  FMUL.FTZ R26, R0, R162 ;  /* 0x000000a2001a7220 */ /* 0x008fe40000410000 */
[C---:B--2---:R-:W-:Y:S02]  /*f600*/  FMUL.FTZ R12, R132.reuse, R148 ;  /* 0x00000094840c7220 */ /* 0x044fe40000410000 */
[----:B------:R-:W-:Y:S01]  /*f610*/  LDSM.16.MT88.4 R152, [R232] ;  /* 0x00000000e898783b */ /* 0x000fe20000004200 */
[----:B------:R-:W-:Y:S04]  /*f620*/  FMUL.FTZ R13, R132, R149 ;  /* 0x00000095840d7220 */ /* 0x000fe80000410000 */
[----:B------:R-:W-:Y:S03]  /*f630*/  MUFU.EX2 R203, R73 ;  /* 0x0000004900cb7308 */ /* 0x000fe60000000800 */
[----:B------:R-:W2:Y:S01]  /*f640*/  LDSM.16.MT88.4 R148, [R230] ;  /* 0x00000000e694783b */ /* 0x000ea20000004200 */
[----:B-1----:R-:W-:Y:S06]  /*f650*/  FMUL.FTZ R27, R0, R163 ;  /* 0x000000a3001b7220 */ /* 0x002fec0000410000 */
[----:B------:R1:W-:Y:S01]  /*f660*/  MUFU.EX2 R222, R29 ;  /* 0x0000001d00de7308 */ /* 0x0003e20000000800 */
[----:B------:R-:W0:Y:S01]  /*f670*/  LDGDEPBAR ;  /* 0x00000000000079af */ /* 0x000e220000000000 */
[-C--:B----4-:R-:W-:Y:S08]  /*f680*/  HMMA.16816.F32.BF16 R4, R144, R20.reuse, R4 ;  /* 0x000000149004723c */ /* 0x090ff00000041804 */
[----:B------:R-:W-:Y:S01]  /*f690*/  MUFU.EX2 R211, R32 ;  /* 0x0000002000d37308 */ /* 0x000fe20000000800 */
[C---:B------:R-:W-:Y:S09]  /*f6a0*/  HMMA.16816.F32.BF16 R8, R140.reuse, R20, R8 ;  /* 0x000000148c08723c */ /* 0x040ff20000041808 */
[----:B------:R-:W-:Y:S01]  /*f6b0*/  MUFU.EX2 R210, R34 ;  /* 0x0000002200d27308 */ /* 0x000fe20000000800 */
[-C--:B------:R-:W-:Y:S03]  /*f6c0*/  HMMA.16816.F32.BF16 R12, R140, R22.reuse, R12 ;  /* 0x000000168c0c723c */ /* 0x080fe6000004180c */
[C---:B------:R-:W-:Y:S02]  /*f6d0*/  FMUL.FTZ R20, R134.reuse, R156 ;  /* 0x0000009c86147220 */ /* 0x040fe40000410000 */
[----:B------:R-:W-:Y:S03]  /*f6e0*/  FMUL.FTZ R21, R134, R157 ;  /* 0x0000009d86157220 */ /* 0x000fe60000410000 */
[C---:B------:R-:W-:Y:S01]  /*f6f0*/  HMMA.16816.F32.BF16 R16, R144.reuse, R22, R16 ;  /* 0x000000169010723c */ /* 0x040fe20000041810 */
[----:B------:R3:W4:Y:S03]  /*f700*/  MUFU.EX2 R225, R28 ;  /* 0x0000001c00e17308 */ /* 0x0007260000000800 */
[C---:B-1----:R-:W-:Y:S01]  /*f710*/  FMUL.FTZ R29, R132.reuse, R165 ;  /* 0x000000a5841d7220 */ /* 0x042fe20000410000 */
[----:B------:R-:W-:Y:S02]  /*f720*/  MOV R165, R202 ;  /* 0x000000ca00a57202 */ /* 0x000fe40000000f00 */
[C---:B------:R-:W-:Y:S02]  /*f730*/  FMUL.FTZ R22, R133.reuse, R158 ;  /* 0x0000009e85167220 */ /* 0x040fe40000410000 */
[C---:B------:R-:W-:Y:S02]  /*f740*/  FMUL.FTZ R23, R133.reuse, R159 ;  /* 0x0000009f85177220 */ /* 0x040fe40000410000 */
[----:B------:R1:W-:Y:S05]  /*f750*/  MUFU.EX2 R197, R30 ;  /* 0x0000001e00c57308 */ /* 0x0003ea0000000800 */
[-C--:B------:R-:W-:Y:S05]  /*f760*/  HMMA.16816.F32.BF16 R20, R144, R36.reuse, R20 ;  /* 0x000000249014723c */ /* 0x080fea0000041814 */
[----:B------:R2:W-:Y:S03]  /*f770*/  MUFU.EX2 R196, R31 ;  /* 0x0000001f00c47308 */ /* 0x0005e60000000800 */
[C---:B------:R-:W-:Y:S04]  /*f780*/  HMMA.16816.F32.BF16 R24, R140.reuse, R36, R24 ;  /* 0x000000248c18723c */ /* 0x040fe80000041818 */
[----:B---3--:R-:W-:Y:S01]  /*f790*/  FMUL.FTZ R28, R132, R164 ;  /* 0x000000a4841c7220 */ /* 0x008fe20000410000 */
[----:B----4-:R-:W-:Y:S02]  /*f7a0*/  MOV R162, R225 ;  /* 0x000000e100a27202 */ /* 0x010fe40000000f00 */
[----:B------:R-:W3:Y:S01]  /*f7b0*/  MUFU.EX2 R219, R35 ;  /* 0x0000002300db7308 */ /* 0x000ee20000000800 */
[----:B------:R-:W-:Y:S04]  /*f7c0*/  FMUL.FTZ R36, R134, R172 ;  /* 0x000000ac86247220 */ /* 0x000fe80000410000 */
[----:B-1----:R-:W-:Y:S02]  /*f7d0*/  FMUL.FTZ R30, R0, R166 ;  /* 0x000000a6001e7220 */ /* 0x002fe40000410000 */
[----:B------:R-:W-:Y:S03]  /*f7e0*/  FMUL.FTZ R37, R134, R173 ;  /* 0x000000ad86257220 */ /* 0x000fe60000410000 */
[----:B------:R-:W1:Y:S01]  /*f7f0*/  MUFU.EX2 R214, R33 ;  /* 0x0000002100d67308 */ /* 0x000e620000000800 */
[----:B--2---:R-:W-:Y:S01]  /*f800*/  FMUL.FTZ R31, R0, R167 ;  /* 0x000000a7001f7220 */ /* 0x004fe20000410000 */
[----:B------:R-:W-:Y:S08]  /*f810*/  MOV R167, R192 ;  /* 0x000000c000a77202 */ /* 0x000ff00000000f00 */
[----:B------:R-:W2:Y:S01]  /*f820*/  MUFU.EX2 R32, R48 ;  /* 0x0000003000207308 */ /* 0x000ea20000000800 */
[-C--:B------:R-:W-:Y:S03]  /*f830*/  HMMA.16816.F32.BF16 R28, R140, R38.reuse, R28 ;  /* 0x000000268c1c723c */ /* 0x080fe6000004181c */
[----:B---3--:R-:W-:Y:S06]  /*f840*/  MOV R160, R219 ;  /* 0x000000db00a07202 */ /* 0x008fec0000000f00 */
[----:B------:R-:W3:Y:S03]  /*f850*/  MUFU.EX2 R35, R49 ;  /* 0x0000003100237308 */ /* 0x000ee60000000800 */
[----:B-1----:R-:W-:Y:S07]  /*f860*/  MOV R161, R214 ;  /* 0x000000d600a17202 */ /* 0x002fee0000000f00 */
[----:B------:R-:W1:Y:S01]  /*f870*/  MUFU.EX2 R33, R50 ;  /* 0x0000003200217308 */ /* 0x000e620000000800 */
[----:B--2---:R-:W-:Y:S01]  /*f880*/  MOV R163, R32 ;  /* 0x0000002000a37202 */ /* 0x004fe20000000f00 */
[C---:B------:R-:W-:Y:S01]  /*f890*/  FMUL.FTZ R32, R134.reuse, R168 ;  /* 0x000000a886207220 */ /* 0x040fe20000410000 */
[----:B------:R-:W-:Y:S01]  /*f8a0*/  MOV R168, R208 ;  /* 0x000000d000a87202 */ /* 0x000fe20000000f00 */
[C---:B------:R-:W-:Y:S01]  /*f8b0*/  FMUL.FTZ R48, R134.reuse, R184 ;  /* 0x000000b886307220 */ /* 0x040fe20000410000 */
[----:B------:R-:W-:Y:S05]  /*f8c0*/  MOV R184, R210 ;  /* 0x000000d200b87202 */ /* 0x000fea0000000f00 */
[----:B------:R-:W2:Y:S01]  /*f8d0*/  MUFU.EX2 R34, R51 ;  /* 0x0000003300227308 */ /* 0x000ea20000000800 */
[----:B---3--:R-:W-:Y:S01]  /*f8e0*/  MOV R156, R35 ;  /* 0x00000023009c7202 */ /* 0x008fe20000000f00 */
[C---:B------:R-:W-:Y:S01]  /*f8f0*/  FMUL.FTZ R35, R133.reuse, R171 ;  /* 0x000000ab85237220 */ /* 0x040fe20000410000 */
[----:B------:R-:W-:Y:S01]  /*f900*/  MOV R171, R224 ;  /* 0x000000e000ab7202 */ /* 0x000fe20000000f00 */
[C---:B------:R-:W-:Y:S06]  /*f910*/  FMUL.FTZ R49, R134.reuse, R185 ;  /* 0x000000b986317220 */ /* 0x040fec0000410000 */
[----:B------:R3:W4:Y:S01]  /*f920*/  MUFU.EX2 R200, R41 ;  /* 0x0000002900c87308 */ /* 0x0007220000000800 */
[----:B-1----:R-:W-:Y:S01]  /*f930*/  MOV R159, R33 ;  /* 0x00000021009f7202 */ /* 0x002fe20000000f00 */
[----:B------:R-:W-:Y:S01]  /*f940*/  FMUL.FTZ R33, R134, R169 ;  /* 0x000000a986217220 */ /* 0x000fe20000410000 */
[----:B------:R-:W-:Y:S01]  /*f950*/  MOV R169, R209 ;  /* 0x000000d100a97202 */ /* 0x000fe20000000f00 */
[C---:B------:R-:W-:Y:S01]  /*f960*/  FMUL.FTZ R50, R133.reuse, R186 ;  /* 0x000000ba85327220 */ /* 0x040fe20000410000 */
[----:B------:R-:W-:Y:S05]  /*f970*/  MOV R186, R199 ;  /* 0x000000c700ba7202 */ /* 0x000fea0000000f00 */
[----:B------:R1:W-:Y:S01]  /*f980*/  MUFU.EX2 R164, R42 ;  /* 0x0000002a00a47308 */ /* 0x0003e20000000800 */
[----:B--2---:R-:W-:Y:S01]  /*f990*/  MOV R157, R34 ;  /* 0x00000022009d7202 */ /* 0x004fe20000000f00 */
[C---:B------:R-:W-:Y:S01]  /*f9a0*/  FMUL.FTZ R34, R133.reuse, R170 ;  /* 0x000000aa85227220 */ /* 0x040fe20000410000 */
[----:B------:R-:W-:Y:S01]  /*f9b0*/  MOV R170, R223 ;  /* 0x000000df00aa7202 */ /* 0x000fe20000000f00 */
[C---:B------:R-:W-:Y:S01]  /*f9c0*/  FMUL.FTZ R51, R133.reuse, R187 ;  /* 0x000000bb85337220 */ /* 0x040fe20000410000 */
[----:B------:R-:W-:Y:S05]  /*f9d0*/  MOV R187, R211 ;  /* 0x000000d300bb7202 */ /* 0x000fea0000000f00 */
[----:B------:R2:W-:Y:S01]  /*f9e0*/  MUFU.EX2 R192, R43 ;  /* 0x0000002b00c07308 */ /* 0x0005e20000000800 */
[C---:B------:R-:W-:Y:S04]  /*f9f0*/  HMMA.16816.F32.BF16 R32, R144.reuse, R38, R32 ;  /* 0x000000269020723c */ /* 0x040fe80000041820 */
[----:B---3--:R-:W-:Y:S01]  /*fa00*/  FMUL.FTZ R41, R132, R177 ;  /* 0x000000b184297220 */ /* 0x008fe20000410000 */
[----:B----4-:R-:W-:Y:S02]  /*fa10*/  MOV R185, R200 ;  /* 0x000000c800b97202 */ /* 0x010fe40000000f00 */
[C---:B------:R-:W-:Y:S02]  /*fa20*/  FMUL.FTZ R38, R133.reuse, R174 ;  /* 0x000000ae85267220 */ /* 0x040fe40000410000 */
[----:B------:R3:W4:Y:S03]  /*fa30*/  MUFU.EX2 R201, R40 ;  /* 0x0000002800c97308 */ /* 0x0007260000000800 */
[----:B------:R-:W-:Y:S02]  /*fa40*/  FMUL.FTZ R39, R133, R175 ;  /* 0x000000af85277220 */ /* 0x000fe40000410000 */
[C---:B-1----:R-:W-:Y:S05]  /*fa50*/  FMUL.FTZ R42, R0.reuse, R178 ;  /* 0x000000b2002a7220 */ /* 0x042fea0000410000 */
[-C--:B------:R-:W-:Y:S01]  /*fa60*/  HMMA.16816.F32.BF16 R36, R144, R148.reuse, R36 ;  /* 0x000000949024723c */ /* 0x080fe20000041824 */
[----:B------:R1:W-:Y:S02]  /*fa70*/  MUFU.EX2 R252, R44 ;  /* 0x0000002c00fc7308 */ /* 0x0003e40000000800 */
[----:B--2---:R-:W-:Y:S08]  /*fa80*/  FMUL.FTZ R43, R0, R179 ;  /* 0x000000b3002b7220 */ /* 0x004ff00000410000 */
[----:B------:R2:W2:Y:S01]  /*fa90*/  MUFU.EX2 R158, R45 ;  /* 0x0000002d009e7308 */ /* 0x0004a20000000800 */
[C---:B---3--:R-:W-:Y:S01]  /*faa0*/  FMUL.FTZ R40, R132.reuse, R176 ;  /* 0x000000b084287220 */ /* 0x048fe20000410000 */
[----:B----4-:R-:W-:Y:S08]  /*fab0*/  MOV R166, R201 ;  /* 0x000000c900a67202 */ /* 0x010ff00000000f00 */
[----:B------:R3:W-:Y:S01]  /*fac0*/  MUFU.EX2 R172, R46 ;  /* 0x0000002e00ac7308 */ /* 0x0007e20000000800 */
[C---:B------:R-:W-:Y:S04]  /*fad0*/  HMMA.16816.F32.BF16 R40, R140.reuse, R148, R40 ;  /* 0x000000948c28723c */ /* 0x040fe80000041828 */
[C---:B-1----:R-:W-:Y:S05]  /*fae0*/  FMUL.FTZ R44, R132.reuse, R180 ;  /* 0x000000b4842c7220 */ /* 0x042fea0000410000 */
[----:B------:R1:W3:Y:S03]  /*faf0*/  MUFU.EX2 R173, R47 ;  /* 0x0000002f00ad7308 */ /* 0x0002e60000000800 */
[----:B--2---:R-:W-:Y:S07]  /*fb00*/  FMUL.FTZ R45, R132, R181 ;  /* 0x000000b5842d7220 */ /* 0x004fee0000410000 */
[----:B------:R2:W-:Y:S01]  /*fb10*/  MUFU.EX2 R225, R52 ;  /* 0x0000003400e17308 */ /* 0x0005e20000000800 */
[C---:B---3--:R-:W-:Y:S09]  /*fb20*/  FMUL.FTZ R46, R0.reuse, R182 ;  /* 0x000000b6002e7220 */ /* 0x048ff20000410000 */
[----:B------:R3:W-:Y:S01]  /*fb30*/  MUFU.EX2 R224, R53 ;  /* 0x0000003500e07308 */ /* 0x0007e20000000800 */
[----:B-1----:R-:W-:Y:S09]  /*fb40*/  FMUL.FTZ R47, R0, R183 ;  /* 0x000000b7002f7220 */ /* 0x002ff20000410000 */
[----:B------:R-:W-:Y:S01]  /*fb50*/  MUFU.EX2 R223, R64 ;  /* 0x0000004000df7308 */ /* 0x000fe20000000800 */
[-C--:B------:R-:W-:Y:S03]  /*fb60*/  HMMA.16816.F32.BF16 R44, R140, R150.reuse, R44 ;  /* 0x000000968c2c723c */ /* 0x080fe6000004182c */
[----:B--2---:R-:W-:Y:S05]  /*fb70*/  F2FP.BF16.PACK_AB R52, R170, R249 ;  /* 0x000000f9aa34723e */ /* 0x004fea00000010ff */
[C---:B------:R-:W-:Y:S01]  /*fb80*/  HMMA.16816.F32.BF16 R48, R144.reuse, R150, R48 ;  /* 0x000000969030723c */ /* 0x040fe20000041830 */
[----:B------:R-:W1:Y:S01]  /*fb90*/  LDSM.16.MT88.4 R148, [R229+0x800] ;  /* 0x00080000e594783b */ /* 0x000e620000004200 */
[----:B------:R-:W-:Y:S02]  /*fba0*/  MUFU.EX2 R179, R66 ;  /* 0x0000004200b37308 */ /* 0x000fe40000000800 */
[----:B---3--:R-:W-:Y:S04]  /*fbb0*/  F2FP.BF16.PACK_AB R53, R171, R168 ;  /* 0x000000a8ab35723e */ /* 0x008fe800000010ff */
[-C--:B------:R-:W-:Y:S04]  /*fbc0*/  HMMA.16816.F32.BF16 R116, R144, R152.reuse, R116 ;  /* 0x000000989074723c */ /* 0x080fe80000041874 */
[----:B------:R-:W-:Y:S04]  /*fbd0*/  MUFU.EX2 R219, R67 ;  /* 0x0000004300db7308 */ /* 0x000fe80000000800 */
[C---:B------:R-:W-:Y:S06]  /*fbe0*/  HMMA.16816.F32.BF16 R120, R140.reuse, R152, R120 ;  /* 0x000000988c78723c */ /* 0x040fec0000041878 */
[----:B------:R2:W-:Y:S01]  /*fbf0*/  MUFU.EX2 R175, R54 ;  /* 0x0000003600af7308 */ /* 0x0005e20000000800 */
[----:B------:R-:W-:Y:S01]  /*fc00*/  MOV R153, R220 ;  /* 0x000000dc00997202 */ /* 0x000fe20000000f00 */
[-C--:B------:R-:W-:Y:S04]  /*fc10*/  HMMA.16816.F32.BF16 R124, R140, R154.reuse, R124 ;  /* 0x0000009a8c7c723c */ /* 0x080fe8000004187c */
[----:B------:R-:W-:Y:S03]  /*fc20*/  MOV R152, R222 ;  /* 0x000000de00987202 */ /* 0x000fe60000000f00 */
[----:B------:R-:W-:Y:S01]  /*fc30*/  F2FP.BF16.PACK_AB R140, R153, R169 ;  /* 0x000000a9998c723e */ /* 0x000fe200000010ff */
[----:B------:R-:W-:Y:S01]  /*fc40*/  HMMA.16816.F32.BF16 R128, R144, R154, R128 ;  /* 0x0000009a9080723c */ /* 0x000fe20000041880 */
[----:B------:R3:W-:Y:S01]  /*fc50*/  MUFU.EX2 R220, R55 ;  /* 0x0000003700dc7308 */ /* 0x0007e20000000800 */
[----:B------:R-:W3:Y:S02]  /*fc60*/  LDSM.16.MT88.4 R144, [R233+0x800] ;  /* 0x00080000e990783b */ /* 0x000ee40000004200 */
[----:B------:R-:W-:Y:S02]  /*fc70*/  F2FP.BF16.PACK_AB R142, R152, R162 ;  /* 0x000000a2988e723e */ /* 0x000fe400000010ff */
[----:B------:R-:W-:Y:S02]  /*fc80*/  F2FP.BF16.PACK_AB R141, R195, R194 ;  /* 0x000000c2c38d723e */ /* 0x000fe400000010ff */
[----:B------:R-:W-:Y:S02]  /*fc90*/  F2FP.BF16.PACK_AB R143, R196, R197 ;  /* 0x000000c5c48f723e */ /* 0x000fe400000010ff */
[----:B------:R-:W4:Y:S01]  /*fca0*/  LDL.LU R155, [R1+0x18] ;  /* 0x00001800019b7983 */ /* 0x000f220000300800 */
[----:B------:R3:W-:Y:S01]  /*fcb0*/  MUFU.EX2 R222, R65 ;  /* 0x0000004100de7308 */ /* 0x0007e20000000800 */
[----:B--2---:R-:W-:Y:S02]  /*fcc0*/  F2FP.BF16.PACK_AB R54, R161, R187 ;  /* 0x000000bba136723e */ /* 0x004fe400000010ff */
[----:B------:R-:W2:Y:S07]  /*fcd0*/  LDL.LU R154, [R1+0x14] ;  /* 0x00001400019a7983 */ /* 0x000eae0000300800 */
[----:B------:R-:W-:Y:S01]  /*fce0*/  MUFU.EX2 R174, R56 ;  /* 0x0000003800ae7308 */ /* 0x000fe20000000800 */
[----:B---3--:R-:W-:Y:S09]  /*fcf0*/  F2FP.BF16.PACK_AB R55, R160, R184 ;  /* 0x000000b8a037723e */ /* 0x008ff200000010ff */
[----:B------:R-:W3:Y:S01]  /*fd00*/  MUFU.EX2 R178, R57 ;  /* 0x0000003900b27308 */ /* 0x000ee20000000800 */
[-C--:B-1----:R-:W-:Y:S01]  /*fd10*/  HMMA.16816.F32.BF16 R4, R52, R148.reuse, R4 ;  /* 0x000000943404723c */ /* 0x082fe20000041804 */
[----:B------:R-:W1:Y:S07]  /*fd20*/  LDSM.16.MT88.4 R64, [R230+0x800] ;  /* 0x00080000e640783b */ /* 0x000e6e0000004200 */
[C---:B------:R-:W-:Y:S01]  /*fd30*/  HMMA.16816.F32.BF16 R8, R140.reuse, R148, R8 ;  /* 0x000000948c08723c */ /* 0x040fe20000041808 */
[----:B------:R-:W-:Y:S07]  /*fd40*/  MUFU.EX2 R177, R58 ;  /* 0x0000003a00b17308 */ /* 0x000fee0000000800 */
[-C--:B------:R-:W-:Y:S03]  /*fd50*/  HMMA.16816.F32.BF16 R12, R140, R150.reuse, R12 ;  /* 0x000000968c0c723c */ /* 0x080fe6000004180c */
[----:B------:R1:W1:Y:S05]  /*fd60*/  MUFU.EX2 R176, R59 ;  /* 0x0000003b00b07308 */ /* 0x00026a0000000800 */
[C---:B------:R-:W-:Y:S01]  /*fd70*/  HMMA.16816.F32.BF16 R16, R52.reuse, R150, R16 ;  /* 0x000000963410723c */ /* 0x040fe20000041810 */
[----:B------:R-:W3:Y:S04]  /*fd80*/  LDSM.16.MT88.4 R148, [R232+0x800] ;  /* 0x00080000e894783b */ /* 0x000ee80000004200 */
[----:B------:R-:W-:Y:S03]  /*fd90*/  MUFU.EX2 R182, R68 ;  /* 0x0000004400b67308 */ /* 0x000fe60000000800 */
[-C--:B------:R-:W-:Y:S07]  /*fda0*/  HMMA.16816.F32.BF16 R20, R52, R144.reuse, R20 ;  /* 0x000000903414723c */ /* 0x080fee0000041814 */
[----:B------:R-:W-:Y:S01]  /*fdb0*/  MUFU.EX2 R211, R69 ;  /* 0x0000004500d37308 */ /* 0x000fe20000000800 */
[C---:B------:R-:W-:Y:S01]  /*fdc0*/  HMMA.16816.F32.BF16 R24, R140.reuse, R144, R24 ;  /* 0x000000908c18723c */ /* 0x040fe20000041818 */
[----:B------:R-:W2:Y:S04]  /*fdd0*/  LDL.LU R145, [R1+0x1c] ;  /* 0x00001c0001917983 */ /* 0x000ea80000300800 */
[----:B-1----:R-:W1:Y:S02]  /*fde0*/  LDSM.16.MT88.4 R56, [R229+0x1000] ;  /* 0x00100000e538783b */ /* 0x002e640000004200 */
[----:B------:R-:W-:Y:S01]  /*fdf0*/  MOV R144, R198 ;  /* 0x000000c600907202 */ /* 0x000fe20000000f00 */
[-C--:B------:R-:W-:Y:S01]  /*fe00*/  HMMA.16816.F32.BF16 R28, R140, R146.reuse, R28 ;  /* 0x000000928c1c723c */ /* 0x080fe2000004181c */
[----:B------:R-:W-:Y:S07]  /*fe10*/  MUFU.EX2 R210, R70 ;  /* 0x0000004600d27308 */ /* 0x000fee0000000800 */
[C---:B------:R-:W-:Y:S01]  /*fe20*/  HMMA.16816.F32.BF16 R32, R52.reuse, R146, R32 ;  /* 0x000000923420723c */ /* 0x040fe20000041820 */
[----:B------:R-:W2:Y:S02]  /*fe30*/  LDL.LU R147, [R1+0x10] ;  /* 0x0000100001937983 */ /* 0x000ea40000300800 */
[----:B------:R3:W-:Y:S04]  /*fe40*/  MUFU.EX2 R209, R71 ;  /* 0x0000004700d17308 */ /* 0x0007e80000000800 */
[----:B------:R-:W-:Y:S01]  /*fe50*/  MOV R146, R171 ;  /* 0x000000ab00927202 */ /* 0x000fe20000000f00 */
[-C--:B------:R-:W-:Y:S05]  /*fe60*/  HMMA.16816.F32.BF16 R36, R52, R64.reuse, R36 ;  /* 0x000000403424723c */ /* 0x080fea0000041824 */
[----:B------:R1:W-:Y:S03]  /*fe70*/  MUFU.EX2 R214, R60 ;  /* 0x0000003c00d67308 */ /* 0x0003e60000000800 */
[C---:B------:R-:W-:Y:S07]  /*fe80*/  HMMA.16816.F32.BF16 R40, R140.reuse, R64, R40 ;  /* 0x000000408c28723c */ /* 0x040fee0000041828 */
[----:B------:R1:W1:Y:S01]  /*fe90*/  MUFU.EX2 R183, R61 ;  /* 0x0000003d00b77308 */ /* 0x0002620000000800 */
[-C--:B------:R-:W-:Y:S01]  /*fea0*/  HMMA.16816.F32.BF16 R44, R140, R66.reuse, R44 ;  /* 0x000000428c2c723c */ /* 0x080fe2000004182c */
[----:B---3--:R-:W-:Y:S07]  /*feb0*/  LDSM.16.MT88.4 R68, [R230+0x1000] ;  /* 0x00100000e644783b */ /* 0x008fee0000004200 */
[C---:B------:R-:W-:Y:S01]  /*fec0*/  HMMA.16816.F32.BF16 R48, R52.reuse, R66, R48 ;  /* 0x000000423430723c */ /* 0x040fe20000041830 */
[----:B------:R3:W-:Y:S01]  /*fed0*/  MUFU.EX2 R181, R62 ;  /* 0x0000003e00b57308 */ /* 0x0007e20000000800 */
[----:B------:R-:W3:Y:S02]  /*fee0*/  LDSM.16.MT88.4 R64, [R233+0x1000] ;  /* 0x00100000e940783b */ /* 0x000ee40000004200 */
[----:B-1----:R-:W-:Y:S04]  /*fef0*/  F2FP.BF16.PACK_AB R60, R185, R166 ;  /* 0x000000a6b93c723e */ /* 0x002fe800000010ff */
[-C--:B------:R-:W-:Y:S03]  /*ff00*/  HMMA.16816.F32.BF16 R116, R52, R148.reuse, R116 ;  /* 0x000000943474723c */ /* 0x080fe60000041874 */
[----:B------:R1:W1:Y:S01]  /*ff10*/  MUFU.EX2 R180, R63 ;  /* 0x0000003f00b47308 */ /* 0x0002620000000800 */
[----:B------:R-:W-:Y:S04]  /*ff20*/  F2FP.BF16.PACK_AB R61, R192, R164 ;  /* 0x000000a4c03d723e */ /* 0x000fe800000010ff */
[C---:B------:R-:W-:Y:S05]  /*ff30*/  HMMA.16816.F32.BF16 R120, R140.reuse, R148, R120 ;  /* 0x000000948c78723c */ /* 0x040fea0000041878 */
[----:B------:R-:W-:Y:S02]  /*ff40*/  MUFU.EX2 R206, R82 ;  /* 0x0000005200ce7308 */ /* 0x000fe40000000800 */
[----:B------:R-:W-:Y:S01]  /*ff50*/  MOV R148, R169 ;  /* 0x000000a900947202 */ /* 0x000fe20000000f00 */
[-C--:B------:R-:W-:Y:S04]  /*ff60*/  HMMA.16816.F32.BF16 R124, R140, R150.reuse, R124 ;  /* 0x000000968c7c723c */ /* 0x080fe8000004187c */
[----:B---3--:R-:W-:Y:S02]  /*ff70*/  F2FP.BF16.PACK_AB R62, R158, R252 ;  /* 0x000000fc9e3e723e */ /* 0x008fe400000010ff */
[----:B------:R-:W-:Y:S01]  /*ff80*/  MOV R149, R170 ;  /* 0x000000aa00957202 */ /* 0x000fe20000000f00 */
[----:B------:R-:W-:Y:S01]  /*ff90*/  MUFU.EX2 R82, R75 ;  /* 0x0000004b00527308 */ /* 0x000fe20000000800 */
[----:B------:R-:W-:Y:S04]  /*ffa0*/  HMMA.16816.F32.BF16 R128, R52, R150, R128 ;  /* 0x000000963480723c */ /* 0x000fe80000041880 */
[----:B-1----:R-:W-:Y:S02]  /*ffb0*/  F2FP.BF16.PACK_AB R63, R173, R172 ;  /* 0x000000acad3f723e */ /* 0x002fe400000010ff */
[----:B------:R-:W-:Y:S02]  /*ffc0*/  MOV R143, R168 ;  /* 0x000000a8008f7202 */ /* 0x000fe40000000f00 */
[----:B------:R-:W-:Y:S01]  /*ffd0*/  F2FP.BF16.PACK_AB R53, R186, R167 ;  /* 0x000000a7ba35723e */ /* 0x000fe200000010ff */
[----:B------:R-:W-:Y:S01]  /*ffe0*/  LDSM.16.MT88.4 R168, [R233+0x3000] ;  /* 0x00300000e9a8783b */ /* 0x000fe20000004200 */
[----:B------:R-:W-:Y:S02]  /*fff0*/  MUFU.EX2 R205, R83 ;  /* 0x0000005300cd7308 */ /* 0x000fe40000000800 */
[----:B------:R-:W-:Y:S02]  /*10000*/  F2FP.BF16.PACK_AB R52, R165, R144 ;  /* 0x00000090a534723e */ /* 0x000fe400000010ff */
[----:B------:R-:W-:Y:S02]  /*10010*/  F2FP.BF16.PACK_AB R54, R156, R163 ;  /* 0x000000a39c36723e */ /* 0x000fe400000010ff */
[----:B------:R-:W-:Y:S04]  /*10020*/  F2FP.BF16.PACK_AB R55, R157, R159 ;  /* 0x0000009f9d37723e */ /* 0x000fe800000010ff */
[----:B------:R1:W3:Y:S03]  /*10030*/  MUFU.EX2 R83, R74 ;  /* 0x0000004a00537308 */ /* 0x0002e60000000800 */
[-C--:B------:R-:W-:Y:S07]  /*10040*/  HMMA.16816.F32.BF16 R4, R52, R56.reuse, R4 ;  /* 0x000000383404723c */ /* 0x080fee0000041804 */
        /* <DEDUP_REMOVED lines=14> */
[----:B------:R-:W2:Y:S01]  /*10130*/  LDSM.16.MT88.4 R64, [R229+0x1800] ;  /* 0x00180000e540783b */ /* 0x000ea20000004200 */
[----:B------:R-:W1:Y:S06]  /*10140*/  MUFU.EX2 R201, R77 ;  /* 0x0000004d00c97308 */ /* 0x000e6c0000000800 */
[-C--:B------:R-:W-:Y:S04]  /*10150*/  HMMA.16816.F32.BF16 R36, R52, R68.reuse, R36 ;  /* 0x000000443424723c */ /* 0x080fe80000041824 */
[----:B------:R1:W1:Y:S04]  /*10160*/  MUFU.EX2 R81, R79 ;  /* 0x0000004f00517308 */ /* 0x0002680000000800 */
[C---:B------:R-:W-:Y:S06]  /*10170*/  HMMA.16816.F32.BF16 R40, R60.reuse, R68, R40 ;  /* 0x000000443c28723c */ /* 0x040fec0000041828 */
[----:B------:R3:W-:Y:S02]  /*10180*/  MUFU.EX2 R200, R84 ;  /* 0x0000005400c87308 */ /* 0x0007e40000000800 */
[-C--:B------:R-:W-:Y:S08]  /*10190*/  HMMA.16816.F32.BF16 R44, R60, R70.reuse, R44 ;  /* 0x000000463c2c723c */ /* 0x080ff0000004182c */
[C---:B------:R-:W-:Y:S01]  /*101a0*/  HMMA.16816.F32.BF16 R48, R52.reuse, R70, R48 ;  /* 0x000000463430723c */ /* 0x040fe20000041830 */
[----:B------:R-:W-:Y:S01]  /*101b0*/  LDSM.16.MT88.4 R68, [R230+0x1800] ;  /* 0x00180000e644783b */ /* 0x000fe20000004200 */
[----:B------:R3:W-:Y:S02]  /*101c0*/  MUFU.EX2 R199, R85 ;  /* 0x0000005500c77308 */ /* 0x0007e40000000800 */
[--C-:B-1----:R-:W-:Y:S01]  /*101d0*/  FFMA.FTZ R79, R106, c[0x0][0x2d0], -R3.reuse ;  /* 0x0000b4006a4f7a23 */ /* 0x102fe20000010803 */
[----:B------:R-:W-:Y:S01]  /*101e0*/  MOV R106, R185 ;  /* 0x000000b9006a7202 */ /* 0x000fe20000000f00 */
[----:B------:R-:W-:Y:S01]  /*101f0*/  FFMA.FTZ R3, R111, c[0x0][0x2d0], -R3 ;  /* 0x0000b4006f037a23 */ /* 0x000fe20000010803 */
[----:B------:R-:W-:Y:S01]  /*10200*/  MOV R111, R186 ;  /* 0x000000ba006f7202 */ /* 0x000fe20000000f00 */
[-C--:B------:R-:W-:Y:S04]  /*10210*/  HMMA.16816.F32.BF16 R116, R52, R56.reuse, R116 ;  /* 0x000000383474723c */ /* 0x080fe80000041874 */
[----:B------:R1:W-:Y:S01]  /*10220*/  MUFU.EX2 R198, R86 ;  /* 0x0000005600c67308 */ /* 0x0003e20000000800 */
[--C-:B---3--:R-:W-:Y:S01]  /*10230*/  FFMA.FTZ R84, R105, c[0x0][0x2d0], -R138.reuse ;  /* 0x0000b40069547a23 */ /* 0x108fe2000001088a */
[----:B------:R-:W-:Y:S02]  /*10240*/  MOV R105, R159 ;  /* 0x0000009f00697202 */ /* 0x000fe40000000f00 */
[C---:B------:R-:W-:Y:S06]  /*10250*/  HMMA.16816.F32.BF16 R120, R60.reuse, R56, R120 ;  /* 0x000000383c78723c */ /* 0x040fec0000041878 */
[----:B------:R-:W-:Y:S01]  /*10260*/  MUFU.EX2 R84, R84 ;  /* 0x0000005400547308 */ /* 0x000fe20000000800 */
[----:B------:R-:W-:Y:S01]  /*10270*/  F2FP.BF16.PACK_AB R56, R178, R174 ;  /* 0x000000aeb238723e */ /* 0x000fe200000010ff */
[-C--:B------:R-:W-:Y:S01]  /*10280*/  HMMA.16816.F32.BF16 R124, R60, R58.reuse, R124 ;  /* 0x0000003a3c7c723c */ /* 0x080fe2000004187c */
[----:B------:R-:W3:Y:S03]  /*10290*/  LDSM.16.MT88.4 R60, [R233+0x1800] ;  /* 0x00180000e93c783b */ /* 0x000ee60000004200 */
[----:B------:R-:W-:Y:S01]  /*102a0*/  F2FP.BF16.PACK_AB R57, R176, R177 ;  /* 0x000000b1b039723e */ /* 0x000fe200000010ff */
[--C-:B------:R-:W-:Y:S01]  /*102b0*/  FFMA.FTZ R85, R104, c[0x0][0x2d0], -R138.reuse ;  /* 0x0000b40068557a23 */ /* 0x100fe2000001088a */
[----:B------:R-:W-:Y:S01]  /*102c0*/  MOV R104, R156 ;  /* 0x0000009c00687202 */ /* 0x000fe20000000f00 */
[----:B------:R-:W-:Y:S01]  /*102d0*/  FFMA.FTZ R138, R109, c[0x0][0x2d0], -R138 ;  /* 0x0000b4006d8a7a23 */ /* 0x000fe2000001088a */
[----:B------:R-:W-:Y:S01]  /*102e0*/  HMMA.16816.F32.BF16 R128, R52, R58, R128 ;  /* 0x0000003a3480723c */ /* 0x000fe20000041880 */
[----:B------:R-:W-:Y:S03]  /*102f0*/  MUFU.EX2 R113, R87 ;  /* 0x0000005700717308 */ /* 0x000fe60000000800 */
[----:B------:R-:W-:Y:S01]  /*10300*/  MOV R109, R163 ;  /* 0x000000a3006d7202 */ /* 0x000fe20000000f00 */
[--C-:B-1----:R-:W-:Y:S01]  /*10310*/  FFMA.FTZ R86, R114, c[0x0][0x2d0], -R188.reuse ;  /* 0x0000b40072567a23 */ /* 0x102fe200000108bc */
[----:B------:R-:W-:Y:S01]  /*10320*/  MOV R114, R158 ;  /* 0x0000009e00727202 */ /* 0x000fe20000000f00 */
[----:B------:R-:W-:Y:S01]  /*10330*/  FFMA.FTZ R188, R115, c[0x0][0x2d0], -R188 ;  /* 0x0000b40073bc7a23 */ /* 0x000fe200000108bc */
[----:B------:R-:W-:Y:S03]  /*10340*/  F2FP.BF16.PACK_AB R52, R224, R225 ;  /* 0x000000e1e034723e */ /* 0x000fe600000010ff */
[----:B------:R-:W-:Y:S01]  /*10350*/  MUFU.EX2 R138, R138 ;  /* 0x0000008a008a7308 */ /* 0x000fe20000000800 */
[----:B------:R-:W-:Y:S02]  /*10360*/  F2FP.BF16.PACK_AB R54, R222, R223 ;  /* 0x000000dfde36723e */ /* 0x000fe400000010ff */
[----:B------:R-:W-:Y:S01]  /*10370*/  F2FP.BF16.PACK_AB R53, R220, R175 ;  /* 0x000000afdc35723e */ /* 0x000fe200000010ff */
[----:B----4-:R-:W-:Y:S01]  /*10380*/  FFMA.FTZ R133, R133, R155, R215 ;  /* 0x0000009b85857223 */ /* 0x010fe200000100d7 */
[----:B------:R-:W-:Y:S02]  /*10390*/  F2FP.BF16.PACK_AB R55, R219, R179 ;  /* 0x000000b3db37723e */ /* 0x000fe400000010ff */
[----:B------:R-:W-:Y:S01]  /*103a0*/  F2FP.BF16.PACK_AB R58, R183, R214 ;  /* 0x000000d6b73a723e */ /* 0x000fe200000010ff */
[----:B------:R-:W-:Y:S01]  /*103b0*/  FADD.FTZ R133, R216, R133 ;  /* 0x00000085d8857221 */ /* 0x000fe20000010000 */
[----:B------:R-:W-:Y:S01]  /*103c0*/  F2FP.BF16.PACK_AB R59, R180, R181 ;  /* 0x000000b5b43b723e */ /* 0x000fe200000010ff */
[----:B--2---:R-:W-:Y:S01]  /*103d0*/  FFMA.FTZ R132, R132, R154, R212 ;  /* 0x0000009a84847223 */ /* 0x004fe200000100d4 */
[----:B------:R-:W-:Y:S01]  /*103e0*/  MUFU.EX2 R188, R188 ;  /* 0x000000bc00bc7308 */ /* 0x000fe20000000800 */
[-C--:B------:R-:W-:Y:S03]  /*103f0*/  HMMA.16816.F32.BF16 R4, R52, R64.reuse, R4 ;  /* 0x000000403404723c */ /* 0x080fe60000041804 */
[----:B------:R-:W-:Y:S01]  /*10400*/  FADD.FTZ R132, R213, R132 ;  /* 0x00000084d5847221 */ /* 0x000fe20000010000 */
[----:B------:R-:W-:Y:S04]  /*10410*/  MOV R115, R157 ;  /* 0x0000009d00737202 */ /* 0x000fe80000000f00 */
[C---:B------:R-:W-:Y:S01]  /*10420*/  HMMA.16816.F32.BF16 R8, R56.reuse, R64, R8 ;  /* 0x000000403808723c */ /* 0x040fe20000041808 */
[----:B------:R-:W-:Y:S07]  /*10430*/  MUFU.EX2 R87, R112 ;  /* 0x0000007000577308 */ /* 0x000fee0000000800 */
[-C--:B------:R-:W-:Y:S03]  /*10440*/  HMMA.16816.F32.BF16 R12, R56, R66.reuse, R12 ;  /* 0x00000042380c723c */ /* 0x080fe6000004180c */
[----:B------:R-:W-:Y:S05]  /*10450*/  MUFU.EX2 R86, R86 ;  /* 0x0000005600567308 */ /* 0x000fea0000000800 */
[C---:B------:R-:W-:Y:S01]  /*10460*/  HMMA.16816.F32.BF16 R16, R52.reuse, R66, R16 ;  /* 0x000000423410723c */ /* 0x040fe20000041810 */
[----:B------:R-:W-:Y:S04]  /*10470*/  LDSM.16.MT88.4 R64, [R233+0x2000] ;  /* 0x00200000e940783b */ /* 0x000fe80000004200 */
[----:B------:R-:W-:Y:S03]  /*10480*/  MUFU.EX2 R96, R96 ;  /* 0x0000006000607308 */ /* 0x000fe60000000800 */
[-C--:B---3--:R-:W-:Y:S07]  /*10490*/  HMMA.16816.F32.BF16 R20, R52, R60.reuse, R20 ;  /* 0x0000003c3414723c */ /* 0x088fee0000041814 */
[----:B------:R-:W-:Y:S01]  /*104a0*/  MUFU.EX2 R97, R97 ;  /* 0x0000006100617308 */ /* 0x000fe20000000800 */
[C---:B------:R-:W-:Y:S08]  /*104b0*/  HMMA.16816.F32.BF16 R24, R56.reuse, R60, R24 ;  /* 0x0000003c3818723c */ /* 0x040ff00000041818 */
[-C--:B------:R-:W-:Y:S01]  /*104c0*/  HMMA.16816.F32.BF16 R28, R56, R62.reuse, R28 ;  /* 0x0000003e381c723c */ /* 0x080fe2000004181c */
[----:B------:R-:W-:Y:S03]  /*104d0*/  MUFU.EX2 R98, R98 ;  /* 0x0000006200627308 */ /* 0x000fe60000000800 */
[----:B------:R-:W-:Y:S04]  /*104e0*/  FFMA.FTZ R0, R0, R145, R189 ;  /* 0x0000009100007223 */ /* 0x000fe800000100bd */
[C---:B------:R-:W-:Y:S01]  /*104f0*/  HMMA.16816.F32.BF16 R32, R52.reuse, R62, R32 ;  /* 0x0000003e3420723c */ /* 0x040fe20000041820 */
[----:B------:R-:W1:Y:S02]  /*10500*/  LDSM.16.MT88.4 R60, [R229+0x2000] ;  /* 0x00200000e53c783b */ /* 0x000e640000004200 */
[----:B------:R-:W-:Y:S01]  /*10510*/  MUFU.EX2 R99, R99 ;  /* 0x0000006300637308 */ /* 0x000fe20000000800 */
[----:B------:R-:W-:Y:S01]  /*10520*/  MOV R145, R152 ;  /* 0x0000009800917202 */ /* 0x000fe20000000f00 */
[----:B------:R-:W-:Y:S02]  /*10530*/  FADD.FTZ R76, R190, R0 ;  /* 0x00000000be4c7221 */ /* 0x000fe40000010000 */
[----:B------:R-:W-:Y:S01]  /*10540*/  FADD.FTZ R0, R226, R132 ;  /* 0x00000084e2007221 */ /* 0x000fe20000010000 */
[-C--:B------:R-:W-:Y:S04]  /*10550*/  HMMA.16816.F32.BF16 R36, R52, R68.reuse, R36 ;  /* 0x000000443424723c */ /* 0x080fe80000041824 */
[----:B------:R-:W-:Y:S01]  /*10560*/  FADD.FTZ R0, R227, R0 ;  /* 0x00000000e3007221 */ /* 0x000fe20000010000 */
[----:B------:R-:W-:Y:S01]  /*10570*/  MOV R215, R145 ;  /* 0x0000009100d77202 */ /* 0x000fe20000000f00 */
[----:B------:R-:W-:Y:S01]  /*10580*/  MUFU.EX2 R88, R88 ;  /* 0x0000005800587308 */ /* 0x000fe20000000800 */
[----:B------:R-:W-:Y:S01]  /*10590*/  FFMA.FTZ R134, R134, R147, R217 ;  /* 0x0000009386867223 */ /* 0x000fe200000100d9 */
[C---:B------:R-:W-:Y:S04]  /*105a0*/  HMMA.16816.F32.BF16 R40, R56.reuse, R68, R40 ;  /* 0x000000443828723c */ /* 0x040fe80000041828 */
[----:B------:R-:W-:Y:S01]  /*105b0*/  MOV R147, R153 ;  /* 0x0000009900937202 */ /* 0x000fe20000000f00 */
[----:B------:R-:W-:Y:S01]  /*105c0*/  FADD.FTZ R0, R148, R0 ;  /* 0x0000000094007221 */ /* 0x000fe20000010000 */
[----:B------:R-:W-:Y:S01]  /*105d0*/  LDSM.16.MT88.4 R152, [R229+0x3000] ;  /* 0x00300000e598783b */ /* 0x000fe20000004200 */
[----:B------:R-:W-:Y:S01]  /*105e0*/  MOV R217, R144 ;  /* 0x0000009000d97202 */ /* 0x000fe20000000f00 */
[-C--:B------:R-:W-:Y:S01]  /*105f0*/  HMMA.16816.F32.BF16 R44, R56, R70.reuse, R44 ;  /* 0x00000046382c723c */ /* 0x080fe2000004182c */
[----:B------:R-:W-:Y:S03]  /*10600*/  MUFU.EX2 R89, R89 ;  /* 0x0000005900597308 */ /* 0x000fe60000000800 */
[----:B------:R-:W-:Y:S01]  /*10610*/  FADD.FTZ R134, R218, R134 ;  /* 0x00000086da867221 */ /* 0x000fe20000010000 */
[----:B------:R-:W-:Y:S03]  /*10620*/  MOV R132, R135 ;  /* 0x0000008700847202 */ /* 0x000fe60000000f00 */
[C---:B------:R-:W-:Y:S01]  /*10630*/  HMMA.16816.F32.BF16 R48, R52.reuse, R70, R48 ;  /* 0x000000463430723c */ /* 0x040fe20000041830 */
[----:B------:R-:W2:Y:S02]  /*10640*/  LDSM.16.MT88.4 R68, [R230+0x2000] ;  /* 0x00200000e644783b */ /* 0x000ea40000004200 */
[----:B------:R-:W-:Y:S01]  /*10650*/  MUFU.EX2 R90, R90 ;  /* 0x0000005a005a7308 */ /* 0x000fe20000000800 */
[----:B------:R-:W-:Y:S04]  /*10660*/  FADD.FTZ R134, R221, R134 ;  /* 0x00000086dd867221 */ /* 0x000fe80000010000 */
[-C--:B------:R-:W-:Y:S05]  /*10670*/  HMMA.16816.F32.BF16 R116, R52, R72.reuse, R116 ;  /* 0x000000483474723c */ /* 0x080fea0000041874 */
[----:B------:R-:W-:Y:S03]  /*10680*/  MUFU.EX2 R91, R91 ;  /* 0x0000005b005b7308 */ /* 0x000fe60000000800 */
[C---:B------:R-:W-:Y:S07]  /*10690*/  HMMA.16816.F32.BF16 R120, R56.reuse, R72, R120 ;  /* 0x000000483878723c */ /* 0x040fee0000041878 */
[----:B------:R-:W-:Y:S01]  /*106a0*/  MUFU.EX2 R92, R92 ;  /* 0x0000005c005c7308 */ /* 0x000fe20000000800 */
[-C--:B------:R-:W-:Y:S07]  /*106b0*/  HMMA.16816.F32.BF16 R124, R56, R74.reuse, R124 ;  /* 0x0000004a387c723c */ /* 0x080fee000004187c */
        /* <DEDUP_REMOVED lines=11> */
[----:B------:R-:W-:Y:S05]  /*10770*/  F2FP.BF16.PACK_AB R59, R81, R80 ;  /* 0x00000050513b723e */ /* 0x000fea00000010ff */
[-C--:B-1----:R-:W-:Y:S01]  /*10780*/  HMMA.16816.F32.BF16 R4, R52, R60.reuse, R4 ;  /* 0x0000003c3404723c */ /* 0x082fe20000041804 */
[----:B------:R-:W1:Y:S07]  /*10790*/  MUFU.EX2 R95, R95 ;  /* 0x0000005f005f7308 */ /* 0x000e6e0000000800 */
[C---:B------:R-:W-:Y:S03]  /*107a0*/  HMMA.16816.F32.BF16 R8, R56.reuse, R60, R8 ;  /* 0x0000003c3808723c */ /* 0x040fe60000041808 */
[----:B------:R-:W-:Y:S05]  /*107b0*/  MUFU.EX2 R100, R100 ;  /* 0x0000006400647308 */ /* 0x000fea0000000800 */
[-C--:B------:R-:W-:Y:S05]  /*107c0*/  HMMA.16816.F32.BF16 R12, R56, R62.reuse, R12 ;  /* 0x0000003e380c723c */ /* 0x080fea000004180c */
[----:B------:R-:W-:Y:S03]  /*107d0*/  MUFU.EX2 R101, R101 ;  /* 0x0000006500657308 */ /* 0x000fe60000000800 */
[C---:B------:R-:W-:Y:S01]  /*107e0*/  HMMA.16816.F32.BF16 R16, R52.reuse, R62, R16 ;  /* 0x0000003e3410723c */ /* 0x040fe20000041810 */
[----:B------:R-:W1:Y:S06]  /*107f0*/  LDSM.16.MT88.4 R60, [R229+0x2800] ;  /* 0x00280000e53c783b */ /* 0x000e6c0000004200 */
[----:B------:R-:W-:Y:S01]  /*10800*/  MUFU.EX2 R102, R102 ;  /* 0x0000006600667308 */ /* 0x000fe20000000800 */
[-C--:B------:R-:W-:Y:S08]  /*10810*/  HMMA.16816.F32.BF16 R20, R52, R64.reuse, R20 ;  /* 0x000000403414723c */ /* 0x080ff00000041814 */
[C---:B------:R-:W-:Y:S01]  /*10820*/  HMMA.16816.F32.BF16 R24, R56.reuse, R64, R24 ;  /* 0x000000403818723c */ /* 0x040fe20000041818 */
[----:B------:R-:W-:Y:S07]  /*10830*/  MUFU.EX2 R103, R103 ;  /* 0x0000006700677308 */ /* 0x000fee0000000800 */
[-C--:B------:R-:W-:Y:S03]  /*10840*/  HMMA.16816.F32.BF16 R28, R56, R66.reuse, R28 ;  /* 0x00000042381c723c */ /* 0x080fe6000004181c */
[----:B------:R-:W-:Y:S05]  /*10850*/  MUFU.EX2 R85, R85 ;  /* 0x0000005500557308 */ /* 0x000fea0000000800 */
[C---:B------:R-:W-:Y:S01]  /*10860*/  HMMA.16816.F32.BF16 R32, R52.reuse, R66, R32 ;  /* 0x000000423420723c */ /* 0x040fe20000041820 */
[----:B------:R-:W1:Y:S04]  /*10870*/  LDSM.16.MT88.4 R64, [R233+0x2800] ;  /* 0x00280000e940783b */ /* 0x000e680000004200 */
[----:B------:R-:W-:Y:S03]  /*10880*/  MUFU.EX2 R79, R79 ;  /* 0x0000004f004f7308 */ /* 0x000fe60000000800 */
[-C--:B--2---:R-:W-:Y:S08]  /*10890*/  HMMA.16816.F32.BF16 R36, R52, R68.reuse, R36 ;  /* 0x000000443424723c */ /* 0x084ff00000041824 */
[C---:B------:R-:W-:Y:S07]  /*108a0*/  HMMA.16816.F32.BF16 R40, R56.reuse, R68, R40 ;  /* 0x000000443828723c */ /* 0x040fee0000041828 */
[----:B------:R-:W-:Y:S01]  /*108b0*/  FADD.FTZ R68, R248, R133 ;  /* 0x00000085f8447221 */ /* 0x000fe20000010000 */
[-C--:B------:R-:W-:Y:S04]  /*108c0*/  HMMA.16816.F32.BF16 R44, R56, R70.reuse, R44 ;  /* 0x00000046382c723c */ /* 0x080fe8000004182c */
[----:B------:R-:W-:Y:S04]  /*108d0*/  FADD.FTZ R78, R250, R68 ;  /* 0x00000044fa4e7221 */ /* 0x000fe80000010000 */
[C---:B------:R-:W-:Y:S01]  /*108e0*/  HMMA.16816.F32.BF16 R48, R52.reuse, R70, R48 ;  /* 0x000000463430723c */ /* 0x040fe20000041830 */
[----:B------:R-:W2:Y:S07]  /*108f0*/  LDSM.16.MT88.4 R68, [R230+0x2800] ;  /* 0x00280000e644783b */ /* 0x000eae0000004200 */
[-C--:B---3--:R-:W-:Y:S08]  /*10900*/  HMMA.16816.F32.BF16 R116, R52, R72.reuse, R116 ;  /* 0x000000483474723c */ /* 0x088ff00000041874 */
[C---:B------:R-:W-:Y:S08]  /*10910*/  HMMA.16816.F32.BF16 R120, R56.reuse, R72, R120 ;  /* 0x000000483878723c */ /* 0x040ff00000041878 */
[-C--:B------:R-:W-:Y:S07]  /*10920*/  HMMA.16816.F32.BF16 R124, R56, R74.reuse, R124 ;  /* 0x0000004a387c723c */ /* 0x080fee000004187c */
[----:B----4-:R-:W-:Y:S01]  /*10930*/  F2FP.BF16.PACK_AB R58, R93, R92 ;  /* 0x0000005c5d3a723e */ /* 0x010fe200000010ff */
[----:B------:R-:W-:Y:S01]  /*10940*/  HMMA.16816.F32.BF16 R128, R52, R74, R128 ;  /* 0x0000004a3480723c */ /* 0x000fe20000041880 */
[----:B------:R-:W3:Y:S03]  /*10950*/  LDSM.16.MT88.4 R72, [R232+0x2800] ;  /* 0x00280000e848783b */ /* 0x000ee60000004200 */
[----:B------:R-:W-:Y:S01]  /*10960*/  FADD.FTZ R57, R191, R76 ;  /* 0x0000004cbf397221 */ /* 0x000fe20000010000 */
[----:B-1----:R-:W-:Y:S01]  /*10970*/  F2FP.BF16.PACK_AB R59, R95, R94 ;  /* 0x0000005e5f3b723e */ /* 0x002fe200000010ff */
[----:B------:R-:W-:Y:S01]  /*10980*/  FADD.FTZ R56, R251, R134 ;  /* 0x00000086fb387221 */ /* 0x000fe20000010000 */
[----:B------:R-:W-:Y:S01]  /*10990*/  F2FP.BF16.PACK_AB R52, R199, R200 ;  /* 0x000000c8c734723e */ /* 0x000fe200000010ff */
[----:B------:R-:W-:Y:S01]  /*109a0*/  FADD.FTZ R77, R193, R57 ;  /* 0x00000039c14d7221 */ /* 0x000fe20000010000 */
[----:B------:R-:W-:Y:S03]  /*109b0*/  F2FP.BF16.PACK_AB R53, R113, R198 ;  /* 0x000000c67135723e */ /* 0x000fe600000010ff */
[----:B------:R-:W-:Y:S01]  /*109c0*/  F2FP.BF16.PACK_AB R54, R97, R96 ;  /* 0x000000606136723e */ /* 0x000fe200000010ff */
[----:B------:R-:W-:Y:S01]  /*109d0*/  FADD.FTZ R76, R249, R56 ;  /* 0x00000038f94c7221 */ /* 0x000fe20000010000 */
[----:B------:R-:W-:Y:S02]  /*109e0*/  F2FP.BF16.PACK_AB R55, R99, R98 ;  /* 0x000000626337723e */ /* 0x000fe400000010ff */
[----:B------:R-:W-:Y:S02]  /*109f0*/  F2FP.BF16.PACK_AB R56, R89, R88 ;  /* 0x000000585938723e */ /* 0x000fe400000010ff */
[----:B------:R-:W-:Y:S03]  /*10a00*/  F2FP.BF16.PACK_AB R57, R91, R90 ;  /* 0x0000005a5b39723e */ /* 0x000fe600000010ff */
[-C--:B------:R-:W-:Y:S08]  /*10a10*/  HMMA.16816.F32.BF16 R4, R52, R60.reuse, R4 ;  /* 0x0000003c3404723c */ /* 0x080ff00000041804 */
[C---:B------:R-:W-:Y:S08]  /*10a20*/  HMMA.16816.F32.BF16 R8, R56.reuse, R60, R8 ;  /* 0x0000003c3808723c */ /* 0x040ff00000041808 */
[-C--:B------:R-:W-:Y:S08]  /*10a30*/  HMMA.16816.F32.BF16 R12, R56, R62.reuse, R12 ;  /* 0x0000003e380c723c */ /* 0x080ff0000004180c */
[C---:B------:R-:W-:Y:S01]  /*10a40*/  HMMA.16816.F32.BF16 R16, R52.reuse, R62, R16 ;  /* 0x0000003e3410723c */ /* 0x040fe20000041810 */
[----:B------:R1:W-:Y:S06]  /*10a50*/  MUFU.EX2 R63, R3 ;  /* 0x00000003003f7308 */ /* 0x0003ec0000000800 */
[----:B------:R-:W-:Y:S01]  /*10a60*/  FADD.FTZ R62, R147, R0 ;  /* 0x00000000933e7221 */ /* 0x000fe20000010000 */
[-C--:B------:R-:W-:Y:S08]  /*10a70*/  HMMA.16816.F32.BF16 R20, R52, R64.reuse, R20 ;  /* 0x000000403414723c */ /* 0x080ff00000041814 */
[C---:B------:R-:W-:Y:S01]  /*10a80*/  HMMA.16816.F32.BF16 R24, R56.reuse, R64, R24 ;  /* 0x000000403818723c */ /* 0x040fe20000041818 */
[----:B------:R-:W-:Y:S07]  /*10a90*/  MUFU.EX2 R64, R110 ;  /* 0x0000006e00407308 */ /* 0x000fee0000000800 */
[-C--:B------:R-:W-:Y:S03]  /*10aa0*/  HMMA.16816.F32.BF16 R28, R56, R66.reuse, R28 ;  /* 0x00000042381c723c */ /* 0x080fe6000004181c */
[----:B------:R-:W-:Y:S01]  /*10ab0*/  MUFU.EX2 R65, R107 ;  /* 0x0000006b00417308 */ /* 0x000fe20000000800 */
[----:B-1----:R-:W-:Y:S04]  /*10ac0*/  FADD.FTZ R3, R143, R78 ;  /* 0x0000004e8f037221 */ /* 0x002fe80000010000 */
[C---:B------:R-:W-:Y:S04]  /*10ad0*/  HMMA.16816.F32.BF16 R32, R52.reuse, R66, R32 ;  /* 0x000000423420723c */ /* 0x040fe80000041820 */
[----:B------:R-:W-:Y:S01]  /*10ae0*/  FADD.FTZ R3, R146, R3 ;  /* 0x0000000392037221 */ /* 0x000fe20000010000 */
[----:B------:R-:W1:Y:S03]  /*10af0*/  MUFU.EX2 R66, R108 ;  /* 0x0000006c00427308 */ /* 0x000e660000000800 */
[-C--:B--2---:R-:W-:Y:S04]  /*10b00*/  HMMA.16816.F32.BF16 R36, R52, R68.reuse, R36 ;  /* 0x000000443424723c */ /* 0x084fe80000041824 */
[----:B------:R-:W-:Y:S04]  /*10b10*/  FADD.FTZ R60, R184, R3 ;  /* 0x00000003b83c7221 */ /* 0x000fe80000010000 */
[C---:B------:R-:W-:Y:S08]  /*10b20*/  HMMA.16816.F32.BF16 R40, R56.reuse, R68, R40 ;  /* 0x000000443828723c */ /* 0x040ff00000041828 */
[-C--:B------:R-:W-:Y:S08]  /*10b30*/  HMMA.16816.F32.BF16 R44, R56, R70.reuse, R44 ;  /* 0x00000046382c723c */ /* 0x080ff0000004182c */
[C---:B------:R-:W-:Y:S07]  /*10b40*/  HMMA.16816.F32.BF16 R48, R52.reuse, R70, R48 ;  /* 0x000000463430723c */ /* 0x040fee0000041830 */
[----:B------:R-:W-:Y:S01]  /*10b50*/  MOV R70, R2 ;  /* 0x0000000200467202 */ /* 0x000fe20000000f00 */
[-C--:B---3--:R-:W-:Y:S08]  /*10b60*/  HMMA.16816.F32.BF16 R116, R52, R72.reuse, R116 ;  /* 0x000000483474723c */ /* 0x088ff00000041874 */
[C---:B------:R-:W-:Y:S08]  /*10b70*/  HMMA.16816.F32.BF16 R120, R56.reuse, R72, R120 ;  /* 0x000000483878723c */ /* 0x040ff00000041878 */
[-C--:B------:R-:W-:Y:S07]  /*10b80*/  HMMA.16816.F32.BF16 R124, R56, R74.reuse, R124 ;  /* 0x0000004a387c723c */ /* 0x080fee000004187c */
[----:B------:R-:W-:Y:S01]  /*10b90*/  FADD.FTZ R57, R194, R77 ;  /* 0x0000004dc2397221 */ /* 0x000fe20000010000 */
[----:B------:R-:W-:Y:S04]  /*10ba0*/  HMMA.16816.F32.BF16 R128, R52, R74, R128 ;  /* 0x0000004a3480723c */ /* 0x000fe80000041880 */
[----:B------:R-:W-:Y:S01]  /*10bb0*/  FADD.FTZ R56, R149, R76 ;  /* 0x0000004c95387221 */ /* 0x000fe20000010000 */
[----:B-1----:R-:W-:Y:S01]  /*10bc0*/  F2FP.BF16.PACK_AB R58, R138, R66 ;  /* 0x000000428a3a723e */ /* 0x002fe200000010ff */
[----:B------:R-:W-:Y:S01]  /*10bd0*/  FADD.FTZ R61, R195, R57 ;  /* 0x00000039c33d7221 */ /* 0x000fe20000010000 */
[----:B------:R-:W-:Y:S01]  /*10be0*/  F2FP.BF16.PACK_AB R52, R101, R100 ;  /* 0x000000646534723e */ /* 0x000fe200000010ff */
[----:B------:R-:W-:Y:S01]  /*10bf0*/  FADD.FTZ R0, R187, R56 ;  /* 0x00000038bb007221 */ /* 0x000fe20000010000 */
[----:B------:R-:W-:Y:S01]  /*10c00*/  F2FP.BF16.PACK_AB R53, R103, R102 ;  /* 0x000000666735723e */ /* 0x000fe200000010ff */
[----:B------:R-:W1:Y:S02]  /*10c10*/  LDSM.16.MT88.4 R184, [R230+0x3000] ;  /* 0x00300000e6b8783b */ /* 0x000e640000004200 */
[----:B------:R-:W-:Y:S01]  /*10c20*/  FADD.FTZ R3, R197, R61 ;  /* 0x0000003dc5037221 */ /* 0x000fe20000010000 */
[----:B------:R-:W-:Y:S01]  /*10c30*/  F2FP.BF16.PACK_AB R54, R139, R87 ;  /* 0x000000578b36723e */ /* 0x000fe200000010ff */
[----:B------:R-:W-:Y:S01]  /*10c40*/  FADD.FTZ R0, R161, R0 ;  /* 0x00000000a1007221 */ /* 0x000fe20000010000 */
[----:B------:R-:W-:Y:S01]  /*10c50*/  F2FP.BF16.PACK_AB R55, R188, R86 ;  /* 0x00000056bc37723e */ /* 0x000fe200000010ff */
[----:B------:R-:W-:Y:S01]  /*10c60*/  FADD.FTZ R3, R196, R3 ;  /* 0x00000003c4037221 */ /* 0x000fe20000010000 */
[----:B------:R-:W-:Y:S01]  /*10c70*/  F2FP.BF16.PACK_AB R56, R84, R85 ;  /* 0x000000555438723e */ /* 0x000fe200000010ff */
[----:B------:R-:W-:Y:S01]  /*10c80*/  FADD.FTZ R0, R217, R0 ;  /* 0x00000000d9007221 */ /* 0x000fe20000010000 */
[----:B------:R-:W-:Y:S02]  /*10c90*/  F2FP.BF16.PACK_AB R57, R65, R79 ;  /* 0x0000004f4139723e */ /* 0x000fe400000010ff */
[----:B------:R-:W-:Y:S01]  /*10ca0*/  F2FP.BF16.PACK_AB R59, R63, R64 ;  /* 0x000000403f3b723e */ /* 0x000fe200000010ff */
[-C--:B------:R-:W-:Y:S07]  /*10cb0*/  HMMA.16816.F32.BF16 R144, R52, R152.reuse, R4 ;  /* 0x000000983490723c */ /* 0x080fee0000041804 */
        /* <DEDUP_REMOVED lines=17> */
[----:B------:R-:W2:Y:S01]  /*10dd0*/  LDSM.16.MT88.4 R4, [R232+0x3000] ;  /* 0x00300000e804783b */ /* 0x000ea20000004200 */
        /* <DEDUP_REMOVED lines=88> */
.L_x_1254:
[----:B------:R-:W-:Y:S02]  /*11360*/  MOV R10, 0x1f ;  /* 0x0000001f000a7802 */ /* 0x000fe40000000f00 */
[----:B------:R-:W-:Y:S01]  /*11370*/  MOV R7, 0xffffffff ;  /* 0xffffffff00077802 */ /* 0x000fe20000000f00 */
[----:B------:R-:W-:Y:S05]  /*11380*/  BRA.DIV ~URZ, `(.L_x_1256) ;  /* 0x00002a427f007947 */ /* 0x000fea000b800000 */
[----:B------:R-:W2:Y:S04]  /*11390*/  LDL R0, [R1+0x10] ;  /* 0x0000100001007983 */ /* 0x000ea80000100800 */
[----:B--2---:R1:W2:Y:S02]  /*113a0*/  SHFL.BFLY PT, R2, R0, 0x2, 0x1f ;  /* 0x0c401f0000027f89 */ /* 0x0042a400000e0000 */
.L_x_1294:
        /* <DEDUP_REMOVED lines=19> */
.L_x_1295:
        /* <DEDUP_REMOVED lines=102> */
.L_x_1223:
        /* <DEDUP_REMOVED lines=19> */
.L_x_1259:
[----:B-1----:R-:W-:Y:S05]  /*11c70*/  BSYNC B0 ;  /* 0x0000000000007941 */ /* 0x002fea0003800000 */
.L_x_1258:
        /* <DEDUP_REMOVED lines=88> */
[----:B------:R-:W-:Y:S05]  /*12200*/  CALL.REL.NOINC `($__internal_3_$__cuda_sm70_shflsync_idx_p) ;  /* 0x0000260000007944 */ /* 0x000fea0003c00000 */
.L_x_1262:
        /* <DEDUP_REMOVED lines=162> */
.L_x_1261:
        /* <DEDUP_REMOVED lines=40> */
.L_x_1265:
[----:B------:R-:W-:Y:S05]  /*12eb0*/  BSYNC B0 ;  /* 0x0000000000007941 */ /* 0x000fea0003800000 */
.L_x_1264:
        /* <DEDUP_REMOVED lines=37> */
.L_x_1296:
[----:B------:R-:W-:Y:S05]  /*13110*/  BRA.DIV ~URZ, `(.L_x_1267) ;  /* 0x00000ff27f007947 */ /* 0x000fea000b800000 */
[----:B------:R3:W4:Y:S02]  /*13120*/  SHFL.IDX PT, R4, R3, RZ, 0x181f ;  /* 0x00181fff03047589 */ /* 0x00072400000e0000 */
.L_x_1297:
        /* <DEDUP_REMOVED lines=10> */
.L_x_1298:
        /* <DEDUP_REMOVED lines=8> */
.L_x_1299:
[----:B------:R-:W-:Y:S05]  /*13250*/  BRA.DIV ~URZ, `(.L_x_1270) ;  /* 0x000010627f007947 */ /* 0x000fea000b800000 */
[----:B-1----:R1:W2:Y:S02]  /*13260*/  SHFL.IDX PT, R4, R3, 0x2, 0x181f ;  /* 0x00581f0003047f89 */ /* 0x0022a400000e0000 */
.L_x_1300:
        /* <DEDUP_REMOVED lines=9> */
.L_x_1301:
        /* <DEDUP_REMOVED lines=8> */
.L_x_1302:
[----:B------:R-:W-:Y:S05]  /*13380*/  BRA.DIV ~URZ, `(.L_x_1273) ;  /* 0x000010e27f007947 */ /* 0x000fea000b800000 */
[----:B--2---:R2:W1:Y:S02]  /*13390*/  SHFL.IDX PT, R4, R3, 0x4, 0x181f ;  /* 0x00981f0003047f89 */ /* 0x00446400000e0000 */
.L_x_1303:
        /* <DEDUP_REMOVED lines=9> */
.L_x_1304:
        /* <DEDUP_REMOVED lines=8> */
.L_x_1305:
[----:B------:R-:W-:Y:S05]  /*134b0*/  BRA.DIV ~URZ, `(.L_x_1276) ;  /* 0x000011627f007947 */ /* 0x000fea000b800000 */
[----:B--2---:R2:W3:Y:S02]  /*134c0*/  SHFL.IDX PT, R4, R3, 0x6, 0x181f ;  /* 0x00d81f0003047f89 */ /* 0x0044e400000e0000 */
.L_x_1306:
        /* <DEDUP_REMOVED lines=9> */
.L_x_1307:
[----:B------:R-:W4:Y:S01]  /*13560*/  LDL.64 R6, [R1+0x28] ;  /* 0x0000280001067983 */ /* 0x000f220000100a00 */
[----:B------:R-:W-:-:S04]  /*13570*/  IADD3 R0, R0, 0x70, RZ ;  /* 0x0000007000007810 */ /* 0x000fc80007ffe0ff */
[----:B------:R-:W-:-:S13]  /*13580*/  ISETP.GE.OR P1, PT, R0, R11, P0 ;  /* 0x0000000b0000720c */ /* 0x000fda0000726670 */
[----:B-12-4-:R-:W-:-:S04]  /*13590*/  @!P1 LEA R2, P0, R6, R3, 0x1 ;  /* 0x0000000306029211 */ /* 0x016fc800078008ff */
[----:B---3--:R-:W-:-:S05]  /*135a0*/  @!P1 LEA.HI.X R3, R6, R4, R7, 0x1, P0 ;  /* 0x0000000406039211 */ /* 0x008fca00000f0c07 */
[----:B------:R1:W-:Y:S04]  /*135b0*/  @!P1 ST.E.128 [R2.64], RZ ;  /* 0x000000ff02009985 */ /* 0x0003e8000c101d08 */
.L_x_1263:
[----:B------:R-:W-:Y:S05]  /*135c0*/  BSYNC B1 ;  /* 0x0000000000017941 */ /* 0x000fea0003800000 */
.L_x_1260:
        /* <DEDUP_REMOVED lines=10> */
.L_x_1308:
[----:B------:R-:W-:Y:S01]  /*13670*/  WARPSYNC 0xffffffff ;  /* 0xffffffff00007948 */ /* 0x000fe20003800000 */
[----:B------:R-:W-:Y:S06]  /*13680*/  BAR.SYNC.DEFER_BLOCKING 0x4, 0x80 ;  /* 0x0102000000007b1d */ /* 0x000fec0000010000 */
[----:B----4-:R4:W-:Y:S04]  /*13690*/  STL [R1+0x60], R0 ;  /* 0x0000600001007387 */ /* 0x0109e80000100800 */
[----:B------:R4:W-:Y:S04]  /*136a0*/  @!P6 STS [0xb100], R47 ;  /* 0x00b1002fff00e388 */ /* 0x0009e80000000800 */
[----:B------:R-:W-:Y:S06]  /*136b0*/  BAR.ARV 0x5, 0x80 ;  /* 0x0142000000007b1d */ /* 0x000fec0000002000 */
.L_x_1278:
[----:B---34-:R-:W3:Y:S02]  /*136c0*/  LDL R0, [R1+0x60] ;  /* 0x0000600001007983 */ /* 0x018ee40000100800 */
[----:B---3--:R-:W-:-:S13]  /*136d0*/  ISETP.GE.AND P0, PT, R0, c[0x0][0x538], PT ;  /* 0x00014e0000007a0c */ /* 0x008fda0003f06270 */
[----:B-12---:R-:W-:Y:S01]  /*136e0*/  @P0 CALL.REL.NOINC `(.L_x_1280) ;  /* 0x0000001000000944 */ /* 0x006fe20003c00000 */
[----:B------:R-:W-:Y:S05]  /*136f0*/  BRA `(.L_x_1281) ;  /* 0xfffed27000007947 */ /* 0x000fea000383ffff */
.L_x_1280:
[----:B------:R-:W-:Y:S05]  /*13700*/  EXIT ;  /* 0x000000000000794d */ /* 0x000fea0003800000 */
.L_x_1224:
[----:B------:R-:W-:Y:S01]  /*13710*/  IMAD.MOV.U32 R10, RZ, RZ, R2 ;  /* 0x000000ffff0a7224 */ /* 0x000fe200078e0002 */
[----:B-1----:R-:W-:Y:S01]  /*13720*/  MOV R8, RZ ;  /* 0x000000ff00087202 */ /* 0x002fe20000000f00 */
[----:B------:R-:W-:Y:S01]  /*13730*/  IMAD.MOV.U32 R7, RZ, RZ, 0x181f ;  /* 0x0000181fff077424 */ /* 0x000fe200078e00ff */
[----:B------:R-:W-:Y:S02]  /*13740*/  MOV R9, 0x13760 ;  /* 0x0001376000097802 */ /* 0x000fe40000000f00 */
[----:B------:R-:W-:Y:S05]  /*13750*/  CALL.REL.NOINC `($__internal_3_$__cuda_sm70_shflsync_idx_p) ;  /* 0x000010b000007944 */ /* 0x000fea0003c00000 */
[----:B------:R-:W-:Y:S01]  /*13760*/  MOV R5, R7 ;  /* 0x0000000700057202 */ /* 0x000fe20000000f00 */
[----:B------:R-:W-:Y:S05]  /*13770*/  BRA `(.L_x_1282) ;  /* 0xfffeddf000007947 */ /* 0x000fea000383ffff */
.L_x_1225:
[----:B------:R-:W-:Y:S01]  /*13780*/  IMAD.MOV.U32 R10, RZ, RZ, R3 ;  /* 0x000000ffff0a7224 */ /* 0x000fe200078e0003 */
[----:B-1----:R-:W-:Y:S01]  /*13790*/  MOV R8, RZ ;  /* 0x000000ff00087202 */ /* 0x002fe20000000f00 */
[----:B------:R-:W-:Y:S01]  /*137a0*/  IMAD.MOV.U32 R7, RZ, RZ, 0x181f ;  /* 0x0000181fff077424 */ /* 0x000fe200078e00ff */
[----:B------:R-:W-:Y:S02]  /*137b0*/  MOV R9, 0x137d0 ;  /* 0x000137d000097802 */ /* 0x000fe40000000f00 */
[----:B--23--:R-:W-:Y:S05]  /*137c0*/  CALL.REL.NOINC `($__internal_3_$__cuda_sm70_shflsync_idx_p) ;  /* 0x0000104000007944 */ /* 0x00cfea0003c00000 */
[----:B------:R-:W-:Y:S01]  /*137d0*/  MOV R4, R7 ;  /* 0x0000000700047202 */ /* 0x000fe20000000f00 */
[----:B------:R-:W-:Y:S05]  /*137e0*/  BRA `(.L_x_1283) ;  /* 0xfffedda000007947 */ /* 0x000fea000383ffff */
.L_x_1228:
[----:B------:R-:W-:Y:S01]  /*137f0*/  IMAD.MOV.U32 R10, RZ, RZ, R2 ;  /* 0x000000ffff0a7224 */ /* 0x000fe200078e0002 */
[----:B------:R-:W-:Y:S01]  /*13800*/  MOV R8, 0x1 ;  /* 0x0000000100087802 */ /* 0x000fe20000000f00 */
[----:B------:R-:W-:Y:S01]  /*13810*/  IMAD.MOV.U32 R7, RZ, RZ, 0x181f ;  /* 0x0000181fff077424 */ /* 0x000fe200078e00ff */
[----:B------:R-:W-:-:S02]  /*13820*/  MOV R9, 0x13840 ;  /* 0x0001384000097802 */ /* 0x000fc40000000f00 */
[----:B-1234-:R-:W-:Y:S05]  /*13830*/  CALL.REL.NOINC `($__internal_3_$__cuda_sm70_shflsync_idx_p) ;  /* 0x00000fd000007944 */ /* 0x01efea0003c00000 */
[----:B------:R-:W-:Y:S01]  /*13840*/  IMAD.MOV.U32 R6, RZ, RZ, R7 ;  /* 0x000000ffff067224 */ /* 0x000fe200078e0007 */
[----:B------:R-:W-:Y:S01]  /*13850*/  MOV R8, 0x1 ;  /* 0x0000000100087802 */ /* 0x000fe20000000f00 */
[----:B------:R-:W-:Y:S01]  /*13860*/  IMAD.MOV.U32 R10, RZ, RZ, R3 ;  /* 0x000000ffff0a7224 */ /* 0x000fe200078e0003 */
[----:B------:R-:W-:-:S02]  /*13870*/  MOV R7, 0x181f ;  /* 0x0000181f00077802 */ /* 0x000fc40000000f00 */
[----:B------:R-:W-:Y:S02]  /*13880*/  MOV R9, 0x138a0 ;  /* 0x000138a000097802 */ /* 0x000fe40000000f00 */
[----:B------:R-:W-:Y:S05]  /*13890*/  CALL.REL.NOINC `($__internal_3_$__cuda_sm70_shflsync_idx_p) ;  /* 0x00000f7000007944 */ /* 0x000fea0003c00000 */
[----:B------:R-:W-:Y:S01]  /*138a0*/  MOV R4, R7 ;  /* 0x0000000700047202 */ /* 0x000fe20000000f00 */
[----:B------:R-:W-:Y:S05]  /*138b0*/  BRA `(.L_x_1284) ;  /* 0xfffeddd000007947 */ /* 0x000fea000383ffff */
.L_x_1231:
[----:B------:R-:W-:Y:S01]  /*138c0*/  IMAD.MOV.U32 R10, RZ, RZ, R2 ;  /* 0x000000ffff0a7224 */ /* 0x000fe200078e0002 */
[----:B------:R-:W-:Y:S01]  /*138d0*/  MOV R8, 0x2 ;  /* 0x0000000200087802 */ /* 0x000fe20000000f00 */
[----:B------:R-:W-:Y:S01]  /*138e0*/  IMAD.MOV.U32 R7, RZ, RZ, 0x181f ;  /* 0x0000181fff077424 */ /* 0x000fe200078e00ff */
[----:B------:R-:W-:Y:S02]  /*138f0*/  MOV R9, 0x13910 ;  /* 0x0001391000097802 */ /* 0x000fe40000000f00 */
[----:B-123--:R-:W-:Y:S05]  /*13900*/  CALL.REL.NOINC `($__internal_3_$__cuda_sm70_shflsync_idx_p) ;  /* 0x00000f0000007944 */ /* 0x00efea0003c00000 */
[----:B------:R-:W-:Y:S01]  /*13910*/  MOV R6, R7 ;  /* 0x0000000700067202 */ /* 0x000fe20000000f00 */
[----:B------:R-:W-:Y:S05]  /*13920*/  BRA `(.L_x_1285) ;  /* 0xfffede4000007947 */ /* 0x000fea000383ffff */
.L_x_1232:
[----:B------:R-:W-:Y:S01]  /*13930*/  IMAD.MOV.U32 R10, RZ, RZ, R3 ;  /* 0x000000ffff0a7224 */ /* 0x000fe200078e0003 */
[----:B------:R-:W-:Y:S01]  /*13940*/  MOV R8, 0x2 ;  /* 0x0000000200087802 */ /* 0x000fe20000000f00 */
[----:B------:R-:W-:Y:S01]  /*13950*/  IMAD.MOV.U32 R7, RZ, RZ, 0x181f ;  /* 0x0000181fff077424 */ /* 0x000fe200078e00ff */
[----:B------:R-:W-:Y:S02]  /*13960*/  MOV R9, 0x13980 ;  /* 0x0001398000097802 */ /* 0x000fe40000000f00 */
[----:B-1234-:R-:W-:Y:S05]  /*13970*/  CALL.REL.NOINC `($__internal_3_$__cuda_sm70_shflsync_idx_p) ;  /* 0x00000e9000007944 */ /* 0x01efea0003c00000 */
[----:B------:R-:W-:Y:S01]  /*13980*/  MOV R4, R7 ;  /* 0x0000000700047202 */ /* 0x000fe20000000f00 */
[----:B------:R-:W-:Y:S05]  /*13990*/  BRA `(.L_x_1286) ;  /* 0xfffeddf000007947 */ /* 0x000fea000383ffff */
.L_x_1235:
        /* <DEDUP_REMOVED lines=13> */
.L_x_1238:
[----:B------:R-:W-:Y:S01]  /*13a70*/  IMAD.MOV.U32 R10, RZ, RZ, R2 ;  /* 0x000000ffff0a7224 */ /* 0x000fe200078e0002 */
[----:B------:R-:W-:Y:S01]  /*13a80*/  MOV R8, 0x4 ;  /* 0x0000000400087802 */ /* 0x000fe20000000f00 */
[----:B------:R-:W-:Y:S01]  /*13a90*/  IMAD.MOV.U32 R7, RZ, RZ, 0x181f ;  /* 0x0000181fff077424 */ /* 0x000fe200078e00ff */
[----:B------:R-:W-:Y:S02]  /*13aa0*/  MOV R9, 0x13ac0 ;  /* 0x00013ac000097802 */ /* 0x000fe40000000f00 */
[----:B-1234-:R-:W-:Y:S05]  /*13ab0*/  CALL.REL.NOINC `($__internal_3_$__cuda_sm70_shflsync_idx_p) ;  /* 0x00000d5000007944 */ /* 0x01efea0003c00000 */
[----:B------:R-:W-:Y:S01]  /*13ac0*/  MOV R6, R7 ;  /* 0x0000000700067202 */ /* 0x000fe20000000f00 */
[----:B------:R-:W-:Y:S05]  /*13ad0*/  BRA `(.L_x_1288) ;  /* 0xfffede8000007947 */ /* 0x000fea000383ffff */
.L_x_1239:
[----:B------:R-:W-:Y:S01]  /*13ae0*/  IMAD.MOV.U32 R10, RZ, RZ, R3 ;  /* 0x000000ffff0a7224 */ /* 0x000fe200078e0003 */
[----:B------:R-:W-:Y:S01]  /*13af0*/  MOV R8, 0x4 ;  /* 0x0000000400087802 */ /* 0x000fe20000000f00 */
[----:B------:R-:W-:Y:S01]  /*13b00*/  IMAD.MOV.U32 R7, RZ, RZ, 0x181f ;  /* 0x0000181fff077424 */ /* 0x000fe200078e00ff */
[----:B------:R-:W-:Y:S02]  /*13b10*/  MOV R9, 0x13b30 ;  /* 0x00013b3000097802 */ /* 0x000fe40000000f00 */
[----:B-1234-:R-:W-:Y:S05]  /*13b20*/  CALL.REL.NOINC `($__internal_3_$__cuda_sm70_shflsync_idx_p) ;  /* 0x00000ce000007944 */ /* 0x01efea0003c00000 */
[----:B------:R-:W-:Y:S01]  /*13b30*/  MOV R4, R7 ;  /* 0x0000000700047202 */ /* 0x000fe20000000f00 */
[----:B------:R-:W-:Y:S05]  /*13b40*/  BRA `(.L_x_1289) ;  /* 0xfffede3000007947 */ /* 0x000fea000383ffff */
.L_x_1242:
        /* <DEDUP_REMOVED lines=13> */
.L_x_1245:
[----:B------:R-:W-:Y:S01]  /*13c20*/  IMAD.MOV.U32 R10, RZ, RZ, R2 ;  /* 0x000000ffff0a7224 */ /* 0x000fe200078e0002 */
[----:B------:R-:W-:Y:S01]  /*13c30*/  MOV R8, 0x6 ;  /* 0x0000000600087802 */ /* 0x000fe20000000f00 */
[----:B------:R-:W-:Y:S01]  /*13c40*/  IMAD.MOV.U32 R7, RZ, RZ, 0x181f ;  /* 0x0000181fff077424 */ /* 0x000fe200078e00ff */
[----:B------:R-:W-:Y:S02]  /*13c50*/  MOV R9, 0x13c70 ;  /* 0x00013c7000097802 */ /* 0x000fe40000000f00 */
[----:B-1234-:R-:W-:Y:S05]  /*13c60*/  CALL.REL.NOINC `($__internal_3_$__cuda_sm70_shflsync_idx_p) ;  /* 0x00000ba000007944 */ /* 0x01efea0003c00000 */
[----:B------:R-:W-:Y:S01]  /*13c70*/  MOV R6, R7 ;  /* 0x0000000700067202 */ /* 0x000fe20000000f00 */
[----:B------:R-:W-:Y:S05]  /*13c80*/  BRA `(.L_x_1291) ;  /* 0xfffedec000007947 */ /* 0x000fea000383ffff */
.L_x_1246:
[----:B------:R-:W-:Y:S01]  /*13c90*/  IMAD.MOV.U32 R10, RZ, RZ, R3 ;  /* 0x000000ffff0a7224 */ /* 0x000fe200078e0003 */
[----:B------:R-:W-:Y:S01]  /*13ca0*/  MOV R8, 0x6 ;  /* 0x0000000600087802 */ /* 0x000fe20000000f00 */
[----:B------:R-:W-:Y:S01]  /*13cb0*/  IMAD.MOV.U32 R7, RZ, RZ, 0x181f ;  /* 0x0000181fff077424 */ /* 0x000fe200078e00ff */
[----:B------:R-:W-:Y:S02]  /*13cc0*/  MOV R9, 0x13ce0 ;  /* 0x00013ce000097802 */ /* 0x000fe40000000f00 */
[----:B-1234-:R-:W-:Y:S05]  /*13cd0*/  CALL.REL.NOINC `($__internal_3_$__cuda_sm70_shflsync_idx_p) ;  /* 0x00000b3000007944 */ /* 0x01efea0003c00000 */
[----:B------:R-:W-:Y:S01]  /*13ce0*/  MOV R4, R7 ;  /* 0x0000000700047202 */ /* 0x000fe20000000f00 */
[----:B------:R-:W-:Y:S05]  /*13cf0*/  BRA `(.L_x_1292) ;  /* 0xfffede7000007947 */ /* 0x000fea000383ffff */
.L_x_1249:
        /* <DEDUP_REMOVED lines=13> */
.L_x_1256:
[----:B------:R1:W5:Y:S01]  /*13dd0*/  LDL R0, [R1+0x10] ;  /* 0x0000100001007983 */ /* 0x0003620000100800 */
[----:B------:R-:W-:Y:S02]  /*13de0*/  MOV R3, 0x2 ;  /* 0x0000000200037802 */ /* 0x000fe40000000f00 */
[----:B------:R-:W-:Y:S02]  /*13df0*/  MOV R8, 0x13e10 ;  /* 0x00013e1000087802 */ /* 0x000fe40000000f00 */
[----:B-1---5:R-:W-:Y:S05]  /*13e00*/  CALL.REL.NOINC `($__internal_2_$__cuda_sm70_shflsync_bfly_p) ;  /* 0x000009c000007944 */ /* 0x022fea0003c00000 */
[----:B--2---:R-:W-:Y:S01]  /*13e10*/  MOV R2, R3 ;  /* 0x0000000300027202 */ /* 0x004fe20000000f00 */
[----:B-1----:R-:W-:Y:S05]  /*13e20*/  BRA `(.L_x_1294) ;  /* 0xffffd58000007947 */ /* 0x002fea000383ffff */
.L_x_1257:
[----:B------:R-:W-:Y:S01]  /*13e30*/  IMAD.MOV.U32 R0, RZ, RZ, R2 ;  /* 0x000000ffff007224 */ /* 0x000fe200078e0002 */
[----:B------:R-:W-:Y:S02]  /*13e40*/  MOV R3, 0x1 ;  /* 0x0000000100037802 */ /* 0x000fe40000000f00 */
[----:B------:R-:W-:Y:S02]  /*13e50*/  MOV R8, 0x13e70 ;  /* 0x00013e7000087802 */ /* 0x000fe40000000f00 */
[----:B-----5:R-:W-:Y:S05]  /*13e60*/  CALL.REL.NOINC `($__internal_2_$__cuda_sm70_shflsync_bfly_p) ;  /* 0x0000096000007944 */ /* 0x020fea0003c00000 */
[----:B-1----:R1:W5:Y:S01]  /*13e70*/  LDL R0, [R1+0x18] ;  /* 0x0000180001007983 */ /* 0x0023620000100800 */
[----:B--2---:R-:W-:Y:S01]  /*13e80*/  FADD.FTZ R2, R2, R3 ;  /* 0x0000000302027221 */ /* 0x004fe20000010000 */
[----:B------:R-:W-:-:S02]  /*13e90*/  MOV R3, 0x2 ;  /* 0x0000000200037802 */ /* 0x000fc40000000f00 */
[----:B------:R-:W-:Y:S02]  /*13ea0*/  MOV R8, 0x13ec0 ;  /* 0x00013ec000087802 */ /* 0x000fe40000000f00 */
[----:B-1---5:R-:W-:Y:S05]  /*13eb0*/  CALL.REL.NOINC `($__internal_2_$__cuda_sm70_shflsync_bfly_p) ;  /* 0x0000091000007944 */ /* 0x022fea0003c00000 */
[----:B-1----:R-:W3:Y:S01]  /*13ec0*/  LDL.LU R0, [R1+0x18] ;  /* 0x0000180001007983 */ /* 0x002ee20000300800 */
[----:B------:R-:W-:Y:S01]  /*13ed0*/  MOV R8, 0x13f20 ;  /* 0x00013f2000087802 */ /* 0x000fe20000000f00 */
[----:B--23--:R-:W-:Y:S01]  /*13ee0*/  FADD.FTZ R4, R0, R3 ;  /* 0x0000000300047221 */ /* 0x00cfe20000010000 */
[----:B------:R-:W-:-:S04]  /*13ef0*/  MOV R3, 0x1 ;  /* 0x0000000100037802 */ /* 0x000fc80000000f00 */
[----:B------:R-:W-:Y:S02]  /*13f00*/  MOV R0, R4 ;  /* 0x0000000400007202 */ /* 0x000fe40000000f00 */
[----:B------:R-:W-:Y:S05]  /*13f10*/  CALL.REL.NOINC `($__internal_2_$__cuda_sm70_shflsync_bfly_p) ;  /* 0x000008b000007944 */ /* 0x000fea0003c00000 */
[----:B-1----:R1:W5:Y:S01]  /*13f20*/  LDL R0, [R1+0x14] ;  /* 0x0000140001007983 */ /* 0x0023620000100800 */
[----:B--2---:R-:W-:Y:S01]  /*13f30*/  FADD.FTZ R4, R4, R3 ;  /* 0x0000000304047221 */ /* 0x004fe20000010000 */
[----:B------:R-:W-:Y:S02]  /*13f40*/  MOV R3, 0x2 ;  /* 0x0000000200037802 */ /* 0x000fe40000000f00 */
        /* <DEDUP_REMOVED lines=19> */
[----:B--2---:R-:W-:Y:S01]  /*14080*/  MOV R8, R3 ;  /* 0x0000000300087202 */ /* 0x004fe20000000f00 */
[----:B-1----:R-:W-:Y:S05]  /*14090*/  BRA `(.L_x_1295) ;  /* 0xffffd44000007947 */ /* 0x002fea000383ffff */
.L_x_1266:
[----:B------:R-:W-:Y:S01]  /*140a0*/  IMAD.MOV.U32 R10, RZ, RZ, R2 ;  /* 0x000000ffff0a7224 */ /* 0x000fe200078e0002 */
[----:B------:R-:W-:Y:S01]  /*140b0*/  MOV R8, RZ ;  /* 0x000000ff00087202 */ /* 0x000fe20000000f00 */
[----:B------:R-:W-:Y:S01]  /*140c0*/  IMAD.MOV.U32 R7, RZ, RZ, 0x181f ;  /* 0x0000181fff077424 */ /* 0x000fe200078e00ff */
[----:B------:R-:W-:Y:S02]  /*140d0*/  MOV R9, 0x140f0 ;  /* 0x000140f000097802 */ /* 0x000fe40000000f00 */
[----:B------:R-:W-:Y:S05]  /*140e0*/  CALL.REL.NOINC `($__internal_3_$__cuda_sm70_shflsync_idx_p) ;  /* 0x0000072000007944 */ /* 0x000fea0003c00000 */
[----:B------:R-:W-:Y:S01]  /*140f0*/  MOV R5, R7 ;  /* 0x0000000700057202 */ /* 0x000fe20000000f00 */
[----:B------:R-:W-:Y:S05]  /*14100*/  BRA `(.L_x_1296) ;  /* 0xfffff00000007947 */ /* 0x000fea000383ffff */
.L_x_1267:
[----:B------:R-:W-:Y:S01]  /*14110*/  IMAD.MOV.U32 R10, RZ, RZ, R3 ;  /* 0x000000ffff0a7224 */ /* 0x000fe200078e0003 */
[----:B------:R-:W-:Y:S01]  /*14120*/  MOV R8, RZ ;  /* 0x000000ff00087202 */ /* 0x000fe20000000f00 */
[----:B------:R-:W-:Y:S01]  /*14130*/  IMAD.MOV.U32 R7, RZ, RZ, 0x181f ;  /* 0x0000181fff077424 */ /* 0x000fe200078e00ff */
[----:B------:R-:W-:Y:S02]  /*14140*/  MOV R9, 0x14160 ;  /* 0x0001416000097802 */ /* 0x000fe40000000f00 */
[----:B-12---:R-:W-:Y:S05]  /*14150*/  CALL.REL.NOINC `($__internal_3_$__cuda_sm70_shflsync_idx_p) ;  /* 0x000006b000007944 */ /* 0x006fea0003c00000 */
[----:B------:R-:W-:Y:S01]  /*14160*/  MOV R4, R7 ;  /* 0x0000000700047202 */ /* 0x000fe20000000f00 */
[----:B------:R-:W-:Y:S05]  /*14170*/  BRA `(.L_x_1297) ;  /* 0xffffefb000007947 */ /* 0x000fea000383ffff */
.L_x_1268:
[----:B------:R-:W-:Y:S01]  /*14180*/  IMAD.MOV.U32 R10, RZ, RZ, R2 ;  /* 0x000000ffff0a7224 */ /* 0x000fe200078e0002 */
[----:B------:R-:W-:Y:S01]  /*14190*/  MOV R8, 0x1 ;  /* 0x0000000100087802 */ /* 0x000fe20000000f00 */
[----:B------:R-:W-:Y:S01]  /*141a0*/  IMAD.MOV.U32 R7, RZ, RZ, 0x181f ;  /* 0x0000181fff077424 */ /* 0x000fe200078e00ff */
[----:B------:R-:W-:-:S02]  /*141b0*/  MOV R9, 0x141d0 ;  /* 0x000141d000097802 */ /* 0x000fc40000000f00 */
[----:B-123--:R-:W-:Y:S05]  /*141c0*/  CALL.REL.NOINC `($__internal_3_$__cuda_sm70_shflsync_idx_p) ;  /* 0x0000064000007944 */ /* 0x00efea0003c00000 */
        /* <DEDUP_REMOVED lines=8> */
.L_x_1269:
[----:B------:R-:W-:Y:S01]  /*14250*/  IMAD.MOV.U32 R10, RZ, RZ, R2 ;  /* 0x000000ffff0a7224 */ /* 0x000fe200078e0002 */
[----:B------:R-:W-:Y:S01]  /*14260*/  MOV R8, 0x2 ;  /* 0x0000000200087802 */ /* 0x000fe20000000f00 */
[----:B------:R-:W-:Y:S01]  /*14270*/  IMAD.MOV.U32 R7, RZ, RZ, 0x181f ;  /* 0x0000181fff077424 */ /* 0x000fe200078e00ff */
[----:B------:R-:W-:Y:S02]  /*14280*/  MOV R9, 0x142a0 ;  /* 0x000142a000097802 */ /* 0x000fe40000000f00 */
[----:B-1-34-:R-:W-:Y:S05]  /*14290*/  CALL.REL.NOINC `($__internal_3_$__cuda_sm70_shflsync_idx_p) ;  /* 0x0000057000007944 */ /* 0x01afea0003c00000 */
[----:B------:R-:W-:Y:S01]  /*142a0*/  MOV R6, R7 ;  /* 0x0000000700067202 */ /* 0x000fe20000000f00 */
[----:B------:R-:W-:Y:S05]  /*142b0*/  BRA `(.L_x_1299) ;  /* 0xffffef9000007947 */ /* 0x000fea000383ffff */
.L_x_1270:
[----:B------:R-:W-:Y:S01]  /*142c0*/  IMAD.MOV.U32 R10, RZ, RZ, R3 ;  /* 0x000000ffff0a7224 */ /* 0x000fe200078e0003 */
[----:B------:R-:W-:Y:S01]  /*142d0*/  MOV R8, 0x2 ;  /* 0x0000000200087802 */ /* 0x000fe20000000f00 */
[----:B------:R-:W-:Y:S01]  /*142e0*/  IMAD.MOV.U32 R7, RZ, RZ, 0x181f ;  /* 0x0000181fff077424 */ /* 0x000fe200078e00ff */
[----:B------:R-:W-:Y:S02]  /*142f0*/  MOV R9, 0x14310 ;  /* 0x0001431000097802 */ /* 0x000fe40000000f00 */
[----:B-1234-:R-:W-:Y:S05]  /*14300*/  CALL.REL.NOINC `($__internal_3_$__cuda_sm70_shflsync_idx_p) ;  /* 0x0000050000007944 */ /* 0x01efea0003c00000 */
[----:B------:R-:W-:Y:S01]  /*14310*/  MOV R4, R7 ;  /* 0x0000000700047202 */ /* 0x000fe20000000f00 */
[----:B------:R-:W-:Y:S05]  /*14320*/  BRA `(.L_x_1300) ;  /* 0xffffef4000007947 */ /* 0x000fea000383ffff */
.L_x_1271:
        /* <DEDUP_REMOVED lines=13> */
.L_x_1272:
[----:B------:R-:W-:Y:S01]  /*14400*/  IMAD.MOV.U32 R10, RZ, RZ, R2 ;  /* 0x000000ffff0a7224 */ /* 0x000fe200078e0002 */
[----:B------:R-:W-:Y:S01]  /*14410*/  MOV R8, 0x4 ;  /* 0x0000000400087802 */ /* 0x000fe20000000f00 */
[----:B------:R-:W-:Y:S01]  /*14420*/  IMAD.MOV.U32 R7, RZ, RZ, 0x181f ;  /* 0x0000181fff077424 */ /* 0x000fe200078e00ff */
[----:B------:R-:W-:Y:S02]  /*14430*/  MOV R9, 0x14450 ;  /* 0x0001445000097802 */ /* 0x000fe40000000f00 */
[----:B-1234-:R-:W-:Y:S05]  /*14440*/  CALL.REL.NOINC `($__internal_3_$__cuda_sm70_shflsync_idx_p) ;  /* 0x000003c000007944 */ /* 0x01efea0003c00000 */
[----:B------:R-:W-:Y:S01]  /*14450*/  MOV R6, R7 ;  /* 0x0000000700067202 */ /* 0x000fe20000000f00 */
[----:B------:R-:W-:Y:S05]  /*14460*/  BRA `(.L_x_1302) ;  /* 0xffffef1000007947 */ /* 0x000fea000383ffff */
.L_x_1273:
[----:B------:R-:W-:Y:S01]  /*14470*/  IMAD.MOV.U32 R10, RZ, RZ, R3 ;  /* 0x000000ffff0a7224 */ /* 0x000fe200078e0003 */
[----:B------:R-:W-:Y:S01]  /*14480*/  MOV R8, 0x4 ;  /* 0x0000000400087802 */ /* 0x000fe20000000f00 */
[----:B------:R-:W-:Y:S01]  /*14490*/  IMAD.MOV.U32 R7, RZ, RZ, 0x181f ;  /* 0x0000181fff077424 */ /* 0x000fe200078e00ff */
[----:B------:R-:W-:Y:S02]  /*144a0*/  MOV R9, 0x144c0 ;  /* 0x000144c000097802 */ /* 0x000fe40000000f00 */
[----:B-1234-:R-:W-:Y:S05]  /*144b0*/  CALL.REL.NOINC `($__internal_3_$__cuda_sm70_shflsync_idx_p) ;  /* 0x0000035000007944 */ /* 0x01efea0003c00000 */
[----:B------:R-:W-:Y:S01]  /*144c0*/  MOV R4, R7 ;  /* 0x0000000700047202 */ /* 0x000fe20000000f00 */
[----:B------:R-:W-:Y:S05]  /*144d0*/  BRA `(.L_x_1303) ;  /* 0xffffeec000007947 */ /* 0x000fea000383ffff */
.L_x_1274:
        /* <DEDUP_REMOVED lines=13> */
.L_x_1275:
[----:B------:R-:W-:Y:S01]  /*145b0*/  IMAD.MOV.U32 R10, RZ, RZ, R2 ;  /* 0x000000ffff0a7224 */ /* 0x000fe200078e0002 */
[----:B------:R-:W-:Y:S01]  /*145c0*/  MOV R8, 0x6 ;  /* 0x0000000600087802 */ /* 0x000fe20000000f00 */
[----:B------:R-:W-:Y:S01]  /*145d0*/  IMAD.MOV.U32 R7, RZ, RZ, 0x181f ;  /* 0x0000181fff077424 */ /* 0x000fe200078e00ff */
[----:B------:R-:W-:Y:S02]  /*145e0*/  MOV R9, 0x14600 ;  /* 0x0001460000097802 */ /* 0x000fe40000000f00 */
[----:B-12-4-:R-:W-:Y:S05]  /*145f0*/  CALL.REL.NOINC `($__internal_3_$__cuda_sm70_shflsync_idx_p) ;  /* 0x0000021000007944 */ /* 0x016fea0003c00000 */
[----:B------:R-:W-:Y:S01]  /*14600*/  MOV R6, R7 ;  /* 0x0000000700067202 */ /* 0x000fe20000000f00 */
[----:B------:R-:W-:Y:S05]  /*14610*/  BRA `(.L_x_1305) ;  /* 0xffffee9000007947 */ /* 0x000fea000383ffff */
.L_x_1276:
[----:B------:R-:W-:Y:S01]  /*14620*/  IMAD.MOV.U32 R10, RZ, RZ, R3 ;  /* 0x000000ffff0a7224 */ /* 0x000fe200078e0003 */
[----:B------:R-:W-:Y:S01]  /*14630*/  MOV R8, 0x6 ;  /* 0x0000000600087802 */ /* 0x000fe20000000f00 */
[----:B------:R-:W-:Y:S01]  /*14640*/  IMAD.MOV.U32 R7, RZ, RZ, 0x181f ;  /* 0x0000181fff077424 */ /* 0x000fe200078e00ff */
[----:B------:R-:W-:Y:S02]  /*14650*/  MOV R9, 0x14670 ;  /* 0x0001467000097802 */ /* 0x000fe40000000f00 */
[----:B-1234-:R-:W-:Y:S05]  /*14660*/  CALL.REL.NOINC `($__internal_3_$__cuda_sm70_shflsync_idx_p) ;  /* 0x000001a000007944 */ /* 0x01efea0003c00000 */
[----:B------:R-:W-:Y:S01]  /*14670*/  MOV R4, R7 ;  /* 0x0000000700047202 */ /* 0x000fe20000000f00 */
[----:B------:R-:W-:Y:S05]  /*14680*/  BRA `(.L_x_1306) ;  /* 0xffffee4000007947 */ /* 0x000fea000383ffff */
.L_x_1277:
[----:B------:R-:W-:Y:S01]  /*14690*/  IMAD.MOV.U32 R10, RZ, RZ, R2 ;  /* 0x000000ffff0a7224 */ /* 0x000fe200078e0002 */
[----:B------:R-:W-:Y:S01]  /*146a0*/  MOV R8, 0x7 ;  /* 0x0000000700087802 */ /* 0x000fe20000000f00 */
[----:B------:R-:W-:Y:S01]  /*146b0*/  IMAD.MOV.U32 R7, RZ, RZ, 0x181f ;  /* 0x0000181fff077424 */ /* 0x000fe200078e00ff */
[----:B------:R-:W-:-:S02]  /*146c0*/  MOV R9, 0x146e0 ;  /* 0x000146e000097802 */ /* 0x000fc40000000f00 */
[----:B-12-4-:R-:W-:Y:S05]  /*146d0*/  CALL.REL.NOINC `($__internal_3_$__cuda_sm70_shflsync_idx_p) ;  /* 0x0000013000007944 */ /* 0x016fea0003c00000 */
        /* <DEDUP_REMOVED lines=8> */
.L_x_1279:
[----:B------:R-:W-:Y:S01]  /*14760*/  IMAD.MOV.U32 R10, RZ, RZ, R47 ;  /* 0x000000ffff0a7224 */ /* 0x000fe200078e002f */
[----:B--2---:R-:W-:Y:S01]  /*14770*/  MOV R8, RZ ;  /* 0x000000ff00087202 */ /* 0x004fe20000000f00 */
[----:B------:R-:W-:Y:S01]  /*14780*/  IMAD.MOV.U32 R7, RZ, RZ, 0x1f ;  /* 0x0000001fff077424 */ /* 0x000fe200078e00ff */
[----:B------:R-:W-:Y:S02]  /*14790*/  MOV R9, 0x147b0 ;  /* 0x000147b000097802 */ /* 0x000fe40000000f00 */
[----:B-1-3--:R-:W-:Y:S05]  /*147a0*/  CALL.REL.NOINC `($__internal_3_$__cuda_sm70_shflsync_idx_p) ;  /* 0x0000006000007944 */ /* 0x00afea0003c00000 */
[----:B------:R-:W-:Y:S01]  /*147b0*/  MOV R0, R7 ;  /* 0x0000000700007202 */ /* 0x000fe20000000f00 */
[----:B------:R-:W-:Y:S05]  /*147c0*/  BRA `(.L_x_1308) ;  /* 0xffffeea000007947 */ /* 0x000fea000383ffff */
        .weak           $__internal_2_$__cuda_sm70_shflsync_bfly_p
        .type           $__internal_2_$__cuda_sm70_shflsync_bfly_p,@function
        .size           $__internal_2_$__cuda_sm70_shflsync_bfly_p,($__internal_3_$__cuda_sm70_shflsync_idx_p - $__internal_2_$__cuda_sm70_shflsync_bfly_p)
$__internal_2_$__cuda_sm70_shflsync_bfly_p:
[----:B------:R-:W-:Y:S01]  /*147d0*/  MOV R9, 0x0 ;  /* 0x0000000000097802 */ /* 0x000fe20000000f00 */
[----:B------:R-:W-:Y:S04]  /*147e0*/  WARPSYNC R7 ;  /* 0x0000000700007348 */ /* 0x000fe80003800000 */
[----:B------:R1:W2:Y:S01]  /*147f0*/  SHFL.BFLY PT, R3, R0, R3, R10 ;  /* 0x0c00000300037389 */ /* 0x0002a200000e000a */
[----:B------:R-:W-:Y:S05]  /*14800*/  RET.REL.NODEC R8 `(_ZN7cutlass13device_kernelIN5flash19enable_sm80_to_sm89INS1_16FlashAttnFwdSm80INS1_25CollectiveMainloopFwdSm80ILi4ELi1ELb0EN4cute5tupleIJNS5_1CILi128EEENS7_ILi112EEENS7_ILi64EEEEEELi64ENS_10bfloat16_tEfNS_4arch4Sm80ELb1ELb0ELb0ELb0ELb0ELb0ELb1ELb0EEENS1_21CollectiveEpilogueFwdINS6_IJS8_SA_S9_EEENS6_IJNS7_ILi1EEESI_SI_EEESC_SE_Li128ELb0ELb1ELb0ELb0EEENS1_30DynamicPersistentTileSchedulerILi128ELi128ELb0ELb1ELb0EEEEEEEEEvNT_6ParamsE) ;  /* 0xfffeb7f008007950 */ /* 0x000fea0003c3ffff */
        .weak           $__internal_3_$__cuda_sm70_shflsync_idx_p
        .type           $__internal_3_$__cuda_sm70_shflsync_idx_p,@function
        .size           $__internal_3_$__cuda_sm70_shflsync_idx_p,(.L_x_1487 - $__internal_3_$__cuda_sm70_shflsync_idx_p)
$__internal_3_$__cuda_sm70_shflsync_idx_p:
[----:B------:R-:W-:-:S04]  /*14810*/  MOV R12, 0xffffffff ;  /* 0xffffffff000c7802 */ /* 0x000fc80000000f00 */
[----:B------:R-:W-:Y:S04]  /*14820*/  WARPSYNC R12 ;  /* 0x0000000c00007348 */ /* 0x000fe80003800000 */
[----:B------:R1:W2:Y:S02]  /*14830*/  SHFL.IDX PT, R7, R10, R8, R7 ;  /* 0x000000080a077389 */ /* 0x0002a400000e0007 */
[----:B-1----:R-:W-:Y:S02]  /*14840*/  MOV R8, R9 ;  /* 0x0000000900087202 */ /* 0x002fe40000000f00 */
[----:B------:R-:W-:-:S04]  /*14850*/  MOV R9, 0x0 ;  /* 0x0000000000097802 */ /* 0x000fc80000000f00 */
[----:B--2---:R-:W-:Y:S05]  /*14860*/  RET.REL.NODEC R8 `(_ZN7cutlass13device_kernelIN5flash19enable_sm80_to_sm89INS1_16FlashAttnFwdSm80INS1_25CollectiveMainloopFwdSm80ILi4ELi1ELb0EN4cute5tupleIJNS5_1CILi128EEENS7_ILi112EEENS7_ILi64EEEEEELi64ENS_10bfloat16_tEfNS_4arch4Sm80ELb1ELb0ELb0ELb0ELb0ELb0ELb1ELb0EEENS1_21CollectiveEpilogueFwdINS6_IJS8_SA_S9_EEENS6_IJNS7_ILi1EEESI_SI_EEESC_SE_Li128ELb0ELb1ELb0ELb0EEENS1_30DynamicPersistentTileSchedulerILi128ELi128ELb0ELb1ELb0EEEEEEEEEvNT_6ParamsE) ;  /* 0xfffeb79008007950 */ /* 0x004fea0003c3ffff */
.L_x_1309:
        /* <DEDUP_REMOVED lines=9> */
.L_x_1487:


//--------------------- .text._ZN7cutlass13device_kernelIN5flash19enable_sm80_to_sm89INS1_16FlashAttnFwdSm80INS1_25CollectiveMainloopFwdSm80ILi4ELi1ELb0EN4cute5tupleIJNS5_1CILi128EEENS7_ILi112EEENS7_ILi64EEEEEELi64ENS_10bfloat16_tEfNS_4arch4Sm80ELb1ELb0ELb0ELb1ELb0ELb0ELb1ELb0EEENS1_21CollectiveEpilogueFwdINS6_IJS8_SA_S9_EEENS6_IJNS7_ILi1EEESI_SI_EEESC_SE_Li128ELb1ELb1ELb0ELb0EEENS1_19SingleTileSchedulerILb1ELb0ELb1ELi128EEEEEEEEEvNT_6ParamsE --------------------------
	.section	.text._ZN7cutlass13device_kernelIN5flash19enable_sm80_to_sm89INS1_16FlashAttnFwdSm80INS1_25CollectiveMainloopFwdSm80ILi4ELi1ELb0EN4cute5tupleIJNS5_1CILi128EEENS7_ILi112EEENS7_ILi64EEEEEELi64ENS_10bfloat16_tEfNS_4arch4Sm80ELb1ELb0ELb0ELb1ELb0ELb0ELb1ELb0EEENS1_21CollectiveEpilogueFwdINS6_IJS8_SA_S9_EEENS6_IJNS7_ILi1EEESI_SI_EEESC_SE_Li128ELb1ELb1ELb0ELb0EEENS1_19SingleTileSchedulerILb1ELb0ELb1ELi128EEEEEEEEEvNT_6ParamsE,"ax",@progbits
	.sectioninfo	@"SHI_REGISTERS=255"
	.align	128
.text._ZN7cutlass13device_kernelIN5flash19enable_sm80_to_sm89INS1_16FlashAttnFwdSm80INS1_25CollectiveMainloopFwdSm80ILi4ELi1ELb0EN4cute5tupleIJNS5_1CILi128EEENS7_ILi112EEENS7_ILi64EEEEEELi64ENS_10bfloat16_tEfNS_4arch4Sm80ELb1ELb0ELb0ELb1ELb0ELb0ELb1ELb0EEENS1_21CollectiveEpilogueFwdINS6_IJS8_SA_S9_EEENS6_IJNS7_ILi1EEESI_SI_EEESC_SE_Li128ELb1ELb1ELb0ELb0EEENS1_19SingleTileSchedulerILb1ELb0ELb1ELi128EEEEEEEEEvNT_6ParamsE:
        .type           _ZN7cutlass13device_kernelIN5flash19enable_sm80_to_sm89INS1_16FlashAttnFwdSm80INS1_25CollectiveMainloopFwdSm80ILi4ELi1ELb0EN4cute5tupleIJNS5_1CILi128EEENS7_ILi112EEENS7_ILi64EEEEEELi64ENS_10bfloat16_tEfNS_4arch4Sm80ELb1ELb0ELb0ELb1ELb0ELb0ELb1ELb0EEENS1_21CollectiveEpilogueFwdINS6_IJS8_SA_S9_EEENS6_IJNS7_ILi1EEESI_SI_EEESC_SE_Li128ELb1ELb1ELb0ELb0EEENS1_19SingleTileSchedulerILb1ELb0ELb1ELi128EEEEEEEEEvNT_6ParamsE,@function
        .size           _ZN7cutlass13device_kernelIN5flash19enable_sm80_to_sm89INS1_16FlashAttnFwdSm80INS1_25CollectiveMainloopFwdSm80ILi4ELi1ELb0EN4cute5tupleIJNS5_1CILi128EEENS7_ILi112EEENS7_ILi64EEEEEELi64ENS_10bfloat16_tEfNS_4arch4Sm80ELb1ELb0ELb0ELb1ELb0ELb0ELb1ELb0EEENS1_21CollectiveEpilogueFwdINS6_IJS8_SA_S9_EEENS6_IJNS7_ILi1EEESI_SI_EEESC_SE_Li128ELb1ELb1ELb0ELb0EEENS1_19SingleTileSchedulerILb1ELb0ELb1ELi128EEEEEEEEEvNT_6ParamsE,(.L_x_1490 - _ZN7cutlass13device_kernelIN5flash19enable_sm80_to_sm89INS1_16FlashAttnFwdSm80INS1_25CollectiveMainloopFwdSm80ILi4ELi1ELb0EN4cute5tupleIJNS5_1CILi128EEENS7_ILi112EEENS7_ILi64EEEEEELi64ENS_10bfloat16_tEfNS_4arch4Sm80ELb1ELb0ELb0ELb1ELb0ELb0ELb1ELb0EEENS1_21CollectiveEpilogueFwdINS6_IJS8_SA_S9_EEENS6_IJNS7_ILi1EEESI_SI_EEESC_SE_Li128ELb1ELb1ELb0ELb0EEENS1_19SingleTileSchedulerILb1ELb0ELb1ELi128EEEEEEEEEvNT_6ParamsE)
        .other          _ZN7cutlass13device_kernelIN5flash19enable_sm80_to_sm89INS1_16FlashAttnFwdSm80INS1_25CollectiveMainloopFwdSm80ILi4ELi1ELb0EN4cute5tupleIJNS5_1CILi128EEENS7_ILi112EEENS7_ILi64EEEEEELi64ENS_10bfloat16_tEfNS_4arch4Sm80ELb1ELb0ELb0ELb1ELb0ELb0ELb1ELb0EEENS1_21CollectiveEpilogueFwdINS6_IJS8_SA_S9_EEENS6_IJNS7_ILi1EEESI_SI_EEESC_SE_Li128ELb1ELb1ELb0ELb0EEENS1_19SingleTileSchedulerILb1ELb0ELb1ELi128EEEEEEEEEvNT_6ParamsE,@"STO_CUDA_ENTRY STV_DEFAULT"
_ZN7cutlass13device_kernelIN5flash19enable_sm80_to_sm89INS1_16FlashAttnFwdSm80INS1_25CollectiveMainloopFwdSm80ILi4ELi1ELb0EN4cute5tupleIJNS5_1CILi128EEENS7_ILi112EEENS7_ILi64EEEEEELi64ENS_10bfloat16_tEfNS_4arch4Sm80ELb1ELb0ELb0ELb1ELb0ELb0ELb1ELb0EEENS1_21CollectiveEpilogueFwdINS6_IJS8_SA_S9_EEENS6_IJNS7_ILi1EEESI_SI_EEESC_SE_Li128ELb1ELb1ELb0ELb0EEENS1_19SingleTileSchedulerILb1ELb0ELb1ELi128EEEEEEEEEvNT_6ParamsE:
        /* <DEDUP_REMOVED lines=17> */
.L_x_1311:
        /* <DEDUP_REMOVED lines=8> */
.L_x_1313:
[----:B------:R-:W-:-:S04]  /*0190*/  MOV R0, c[0x0][0x54c] ;  /* 0x0001530000007a02 */ /* 0x000fc80000000f00 */
.L_x_1312:
[----:B------:R-:W-:Y:S01]  /*01a0*/  USHF.L.U32 UR4, UR4, 0x7, URZ ;  /* 0x0000000704047899 */ /* 0x000fe2000800063f */
[----:B-----5:R-:W-:-:S05]  /*01b0*/  IMAD R0, R0, c[0x0][0x548], RZ ;  /* 0x0001520000007a24 */ /* 0x020fca00078e02ff */
[----:B------:R-:W-:-:S04]  /*01c0*/  MOV R10, UR4 ;  /* 0x00000004000a7c02 */ /* 0x000fc80008000f00 */
[----:B------:R-:W-:-:S04]  /*01d0*/  ISETP.GE.AND P0, PT, R10, R0, PT ;  /* 0x000000000a00720c */ /* 0x000fc80003f06270 */
[----:B------:R-:W-:-:S05]  /*01e0*/  SEL R0, R5, 0xffffffff, !P0 ;  /* 0xffffffff05007807 */ /* 0x000fca0004000000 */
[----:B------:R2:W-:Y:S01]  /*01f0*/  STL [R1+0x70], R0 ;  /* 0x0000700001007387 */ /* 0x0005e20000100800 */
[----:B------:R-:W-:Y:S05]  /*0200*/  BRA `(.L_x_1314) ;  /* 0x0000014000007947 */ /* 0x000fea0003800000 */
.L_x_1310:
[----:B------:R-:W-:-:S04]  /*0210*/  ISETP.NE.U32.AND P0, PT, RZ, c[0x0][0x568], PT ;  /* 0x00015a00ff007a0c */ /* 0x000fc80003f05070 */
[----:B------:R-:W-:-:S13]  /*0220*/  ISETP.NE.AND.EX P0, PT, RZ, c[0x0][0x56c], PT, P0 ;  /* 0x00015b00ff007a0c */ /* 0x000fda0003f05300 */
[----:B------:R-:W-:Y:S05]  /*0230*/  @!P0 BRA `(.L_x_1315) ;  /* 0x0000002000008947 */ /* 0x000fea0003800000 */
[----:B------:R1:W5:Y:S01]  /*0240*/  LDG.E R0, [R2.64] ;  /* 0x0000000a02007981 */ /* 0x000362000c1e1900 */
[----:B------:R-:W-:Y:S05]  /*0250*/  BRA `(.L_x_1316) ;  /* 0x0000009000007947 */ /* 0x000fea0003800000 */
.L_x_1315:
        /* <DEDUP_REMOVED lines=8> */
.L_x_1317:
[----:B------:R-:W-:-:S04]  /*02e0*/  MOV R0, c[0x0][0x54c] ;  /* 0x0001530000007a02 */ /* 0x000fc80000000f00 */
.L_x_1316:
[----:B------:R-:W-:Y:S01]  /*02f0*/  USHF.L.U32 UR4, UR4, 0x7, URZ ;  /* 0x0000000704047899 */ /* 0x000fe2000800063f */
[----:B-----5:R-:W-:-:S05]  /*0300*/  IMAD R0, R0, c[0x0][0x548], RZ ;  /* 0x0001520000007a24 */ /* 0x020fca00078e02ff */
[----:B------:R-:W-:-:S04]  /*0310*/  MOV R10, UR4 ;  /* 0x00000004000a7c02 */ /* 0x000fc80008000f00 */
[----:B------:R-:W-:-:S04]  /*0320*/  ISETP.GE.AND P0, PT, R10, R0, PT ;  /* 0x000000000a00720c */ /* 0x000fc80003f06270 */
[----:B------:R-:W-:-:S05]  /*0330*/  SEL R0, R5, 0xffffffff, !P0 ;  /* 0xffffffff05007807 */ /* 0x000fca0004000000 */
[----:B------:R2:W-:Y:S04]  /*0340*/  STL [R1+0x70], R0 ;  /* 0x0000700001007387 */ /* 0x0005e80000100800 */
.L_x_1314:
        /* <DEDUP_REMOVED lines=31> */
.L_x_1318:
[----:B------:R-:W-:-:S04]  /*0540*/  ISETP.NE.U32.AND P0, PT, RZ, c[0x0][0x368], PT ;  /* 0x0000da00ff007a0c */ /* 0x000fc80003f05070 */
[----:B------:R-:W-:-:S13]  /*0550*/  ISETP.NE.AND.EX P0, PT, RZ, c[0x0][0x36c], PT, P0 ;  /* 0x0000db00ff007a0c */ /* 0x000fda0003f05300 */
[----:B------:R-:W-:Y:S05]  /*0560*/  @!P0 BRA `(.L_x_1319) ;  /* 0x0000003000008947 */ /* 0x000fea0003800000 */
[----:B---3--:R-:W-:-:S05]  /*0570*/  IMAD.WIDE R2, R41, R17, c[0x0][0x368] ;  /* 0x0000da0029027625 */ /* 0x008fca00078e0211 */
[----:B------:R2:W5:Y:S01]  /*0580*/  LDG.E R6, [R2.64] ;  /* 0x0000000a02067981 */ /* 0x000562000c1e1900 */
[----:B------:R-:W-:Y:S05]  /*0590*/  BRA `(.L_x_1320) ;  /* 0x0000004000007947 */ /* 0x000fea0003800000 */
.L_x_1319:
[----:B------:R-:W-:Y:S05]  /*05a0*/  @!P1 BRA `(.L_x_1320) ;  /* 0x0000003000009947 */ /* 0x000fea0003800000 */
[----:B------:R2:W4:Y:S04]  /*05b0*/  LDG.E R6, [R2.64] ;  /* 0x0000000a02067981 */ /* 0x000528000c1e1900 */
[----:B--23--:R-:W4:Y:S02]  /*05c0*/  LDG.E R2, [R2.64+0x4] ;  /* 0x0000040a02027981 */ /* 0x00cf24000c1e1900 */
[----:B----4-:R-:W-:-:S03]  /*05d0*/  IADD3 R6, -R6, R2, RZ ;  /* 0x0000000206067210 */ /* 0x010fc60007ffe1ff */
.L_x_1320:
        /* <DEDUP_REMOVED lines=17> */
[----:B------:R-:W-:Y:S01]  /*06f0*/  CS2R R12, SRZ ;  /* 0x00000000000c7805 */ /* 0x000fe2000001ff00 */
[----:B------:R-:W-:Y:S01]  /*0700*/  @P4 IADD3 R0, R246, 0x7f, RZ ;  /* 0x0000007ff6004810 */ /* 0x000fe20007ffe0ff */
[----:B------:R-:W-:Y:S01]  /*0710*/  IMAD.MOV.U32 R130, RZ, RZ, RZ ;  /* 0x000000ffff827224 */ /* 0x000fe200078e00ff */
[----:B------:R-:W-:Y:S01]  /*0720*/  MOV R128, RZ ;  /* 0x000000ff00807202 */ /* 0x000fe20000000f00 */
[----:B------:R-:W-:Y:S01]  /*0730*/  IMAD.MOV.U32 R186, RZ, RZ, RZ ;  /* 0x000000ffffba7224 */ /* 0x000fe200078e00ff */
[----:B------:R-:W-:Y:S01]  /*0740*/  CS2R R18, SRZ ;  /* 0x0000000000127805 */ /* 0x000fe2000001ff00 */
[----:B------:R-:W-:Y:S01]  /*0750*/  @P4 IMAD.HI.U32 R0, R0, c[0x0][0x2c8], RZ ;  /* 0x0000b20000004a27 */ /* 0x000fe200078e00ff */
[----:B------:R-:W-:Y:S01]  /*0760*/  CS2R R26, SRZ ;  /* 0x00000000001a7805 */ /* 0x000fe2000001ff00 */
[----:B------:R-:W-:Y:S01]  /*0770*/  MOV R182, RZ ;  /* 0x000000ff00b67202 */ /* 0x000fe20000000f00 */
[----:B------:R-:W-:Y:S01]  /*0780*/  CS2R R20, SRZ ;  /* 0x0000000000147805 */ /* 0x000fe2000001ff00 */
[----:B------:R-:W-:Y:S01]  /*0790*/  IMAD.MOV.U32 R184, RZ, RZ, RZ ;  /* 0x000000ffffb87224 */ /* 0x000fe200078e00ff */
[----:B------:R-:W-:Y:S01]  /*07a0*/  @P4 SHF.R.U32.HI R2, RZ, c[0x0][0x2cc], R0 ;  /* 0x0000b300ff024a19 */ /* 0x000fe20000011600 */
[----:B------:R-:W-:Y:S01]  /*07b0*/  IMAD.MOV.U32 R180, RZ, RZ, RZ ;  /* 0x000000ffffb47224 */ /* 0x000fe200078e00ff */
[----:B------:R-:W-:Y:S01]  /*07c0*/  SHF.R.U32.HI R0, RZ, 0x1f, R4 ;  /* 0x0000001fff007819 */ /* 0x000fe20000011604 */
[----:B------:R-:W-:Y:S01]  /*07d0*/  IMAD.MOV.U32 R16, RZ, RZ, RZ ;  /* 0x000000ffff107224 */ /* 0x000fe200078e00ff */
[----:B------:R-:W-:Y:S01]  /*07e0*/  MOV R126, RZ ;  /* 0x000000ff007e7202 */ /* 0x000fe20000000f00 */
[----:B------:R-:W-:Y:S01]  /*07f0*/  IMAD.IADD R3, R3, 0x1, R2 ;  /* 0x0000000103037824 */ /* 0x000fe200078e0202 */
[----:B------:R-:W-:Y:S01]  /*0800*/  MOV R2, RZ ;  /* 0x000000ff00027202 */ /* 0x000fe20000000f00 */
[----:B------:R-:W-:Y:S01]  /*0810*/  IMAD.MOV.U32 R124, RZ, RZ, RZ ;  /* 0x000000ffff7c7224 */ /* 0x000fe200078e00ff */
[----:B------:R-:W-:Y:S01]  /*0820*/  LEA.HI.SX32 R0, R4, R0, 0x1a ;  /* 0x0000000004007211 */ /* 0x000fe200078fd2ff */
[----:B------:R-:W-:Y:S01]  /*0830*/  IMAD.MOV.U32 R122, RZ, RZ, RZ ;  /* 0x000000ffff7a7224 */ /* 0x000fe200078e00ff */
[----:B------:R-:W-:Y:S01]  /*0840*/  CS2R R22, SRZ ;  /* 0x0000000000167805 */ /* 0x000fe2000001ff00 */
[----:B------:R-:W-:Y:S01]  /*0850*/  IMAD.HI R2, R3, -0x6db6db6d, R2 ;  /* 0x9249249303027827 */ /* 0x000fe200078e0202 */
[----:B------:R-:W-:Y:S01]  /*0860*/  MOV R120, RZ ;  /* 0x000000ff00787202 */ /* 0x000fe20000000f00 */
[----:B------:R-:W-:Y:S01]  /*0870*/  CS2R R24, SRZ ;  /* 0x0000000000187805 */ /* 0x000fe2000001ff00 */
[----:B------:R-:W-:Y:S01]  /*0880*/  CS2R R174, SRZ ;  /* 0x0000000000ae7805 */ /* 0x000fe2000001ff00 */
[----:B------:R-:W-:Y:S01]  /*0890*/  IMAD.MOV.U32 R118, RZ, RZ, RZ ;  /* 0x000000ffff767224 */ /* 0x000fe200078e00ff */
[----:B------:R-:W-:Y:S01]  /*08a0*/  SHF.R.U32.HI R3, RZ, 0x1f, R2 ;  /* 0x0000001fff037819 */ /* 0x000fe20000011602 */
[----:B------:R-:W-:Y:S01]  /*08b0*/  IMAD.MOV.U32 R116, RZ, RZ, RZ ;  /* 0x000000ffff747224 */ /* 0x000fe200078e00ff */
[----:B------:R-:W-:Y:S01]  /*08c0*/  CS2R R30, SRZ ;  /* 0x00000000001e7805 */ /* 0x000fe2000001ff00 */
[----:B------:R-:W-:Y:S01]  /*08d0*/  MOV R172, RZ ;  /* 0x000000ff00ac7202 */ /* 0x000fe20000000f00 */
[----:B------:R-:W-:Y:S01]  /*08e0*/  IMAD.MOV.U32 R178, RZ, RZ, RZ ;  /* 0x000000ffffb27224 */ /* 0x000fe200078e00ff */
[----:B------:R-:W-:Y:S01]  /*08f0*/  LEA.HI.SX32 R2, R2, R3, 0x1a ;  /* 0x0000000302027211 */ /* 0x000fe200078fd2ff */
[----:B------:R-:W-:Y:S01]  /*0900*/  CS2R R170, SRZ ;  /* 0x0000000000aa7805 */ /* 0x000fe2000001ff00 */
[----:B------:R-:W-:Y:S01]  /*0910*/  MOV R176, RZ ;  /* 0x000000ff00b07202 */ /* 0x000fe20000000f00 */
[----:B------:R-:W-:Y:S01]  /*0920*/  CS2R R32, SRZ ;  /* 0x0000000000207805 */ /* 0x000fe2000001ff00 */
[----:B------:R-:W-:Y:S01]  /*0930*/  IMNMX R46, R0, R2, PT ;  /* 0x00000002002e7217 */ /* 0x000fe20003800200 */
[----:B------:R-:W-:Y:S01]  /*0940*/  IMAD.MOV.U32 R168, RZ, RZ, RZ ;  /* 0x000000ffffa87224 */ /* 0x000fe200078e00ff */
[----:B------:R-:W-:Y:S01]  /*0950*/  CS2R R28, SRZ ;  /* 0x00000000001c7805 */ /* 0x000fe2000001ff00 */
[----:B------:R-:W-:Y:S01]  /*0960*/  MOV R166, RZ ;  /* 0x000000ff00a67202 */ /* 0x000fe20000000f00 */
[----:B------:R-:W-:Y:S01]  /*0970*/  IMAD.MOV.U32 R164, RZ, RZ, RZ ;  /* 0x000000ffffa47224 */ /* 0x000fe200078e00ff */
[----:B------:R2:W-:Y:S01]  /*0980*/  STL [R1+0x8], R46 ;  /* 0x0000082e01007387 */ /* 0x0005e20000100800 */
[----:B------:R-:W-:Y:S01]  /*0990*/  ISETP.GE.AND P3, PT, R46, 0x1, PT ;  /* 0x000000012e00780c */ /* 0x000fe20003f66270 */
[----:B------:R-:W-:Y:S01]  /*09a0*/  CS2R R158, SRZ ;  /* 0x00000000009e7805 */ /* 0x000fe2000001ff00 */
[----:B------:R-:W-:Y:S01]  /*09b0*/  MOV R156, RZ ;  /* 0x000000ff009c7202 */ /* 0x000fe20000000f00 */
        /* <DEDUP_REMOVED lines=129> */
.L_x_1323:
[----:B-1--4-:R-:W-:Y:S05]  /*11d0*/  BSYNC B0 ;  /* 0x0000000000007941 */ /* 0x012fea0003800000 */
.L_x_1322:
        /* <DEDUP_REMOVED lines=11> */
.L_x_1325:
[----:B------:R-:W-:Y:S05]  /*1290*/  BSYNC B0 ;  /* 0x0000000000007941 */ /* 0x000fea0003800000 */
.L_x_1324:
        /* <DEDUP_REMOVED lines=11> */
.L_x_1327:
[----:B------:R-:W-:Y:S05]  /*1350*/  BSYNC B0 ;  /* 0x0000000000007941 */ /* 0x000fea0003800000 */
.L_x_1326:
        /* <DEDUP_REMOVED lines=11> */
.L_x_1329:
[----:B------:R-:W-:Y:S05]  /*1410*/  BSYNC B0 ;  /* 0x0000000000007941 */ /* 0x000fea0003800000 */
.L_x_1328:
        /* <DEDUP_REMOVED lines=11> */
.L_x_1331:
[----:B------:R-:W-:Y:S05]  /*14d0*/  BSYNC B0 ;  /* 0x0000000000007941 */ /* 0x000fea0003800000 */
.L_x_1330:
        /* <DEDUP_REMOVED lines=11> */
.L_x_1333:
[----:B------:R-:W-:Y:S05]  /*1590*/  BSYNC B0 ;  /* 0x0000000000007941 */ /* 0x000fea0003800000 */
.L_x_1332:
        /* <DEDUP_REMOVED lines=11> */
.L_x_1335:
[----:B------:R-:W-:Y:S05]  /*1650*/  BSYNC B0 ;  /* 0x0000000000007941 */ /* 0x000fea0003800000 */
.L_x_1334:
        /* <DEDUP_REMOVED lines=23> */
[----:B-----5:R-:W-:Y:S01]  /*17d0*/  @!P6 LEA R8, P0, R20, R8, 0x1 ;  /* 0x000000081408e211 */ /* 0x020fe200078008ff */
        /* <DEDUP_REMOVED lines=21> */
[C---:B------:R-:W-:Y:S02]  /*1930*/  @P2 LEA R0, P1, R251.reuse, R6, 0x4 ;  /* 0x00000006fb002211 */ /* 0x040fe400078220ff */
        /* <DEDUP_REMOVED lines=83> */
[----:B------:R-:W-:Y:S01]  /*1e70*/  IMAD R236, R2, 0x2, R235 ;  /* 0x0000000202ec7824 */ /* 0x000fe200078e02eb */
[C---:B------:R-:W-:Y:S01]  /*1e80*/  IADD3 R242, R238.reuse, 0x1800, RZ ;  /* 0x00001800eef27810 */ /* 0x040fe20007ffe0ff */
[----:B------:R-:W-:Y:S01]  /*1e90*/  IMAD.IADD R0, R7, 0x1, R0 ;  /* 0x0000000107007824 */ /* 0x000fe200078e0200 */
[----:B------:R-:W-:Y:S01]  /*1ea0*/  IADD3 R241, R238, 0x2000, RZ ;  /* 0x00002000eef17810 */ /* 0x000fe20007ffe0ff */
[----:B------:R-:W-:Y:S01]  /*1eb0*/  IMAD.WIDE.U32 R6, R6, 0x70, R100 ;  /* 0x0000007006067825 */ /* 0x000fe200078e0064 */
[----:B------:R-:W-:-:S02]  /*1ec0*/  IADD3 R240, R238, 0x2800, RZ ;  /* 0x00002800eef07810 */ /* 0x000fc40007ffe0ff */
[----:B------:R-:W-:Y:S01]  /*1ed0*/  IADD3 R239, R238, 0x3000, RZ ;  /* 0x00003000eeef7810 */ /* 0x000fe20007ffe0ff */
        /* <DEDUP_REMOVED lines=40> */
[----:B------:R-:W1:Y:S01]  /*2160*/  LDSM.16.M88.4 R16, [R237+0x9100] ;  /* 0x00910000ed10783b */ /* 0x000e620000000200 */
[----:B------:R-:W-:Y:S02]  /*2170*/  IADD3.X R13, R15, UR8, RZ, P0, !PT ;  /* 0x000000080f0d7c10 */ /* 0x000fe400087fe4ff */
[----:B------:R-:W-:Y:S02]  /*2180*/  ISETP.LT.OR P1, PT, R44, 0x11, P2 ;  /* 0x000000112c00780c */ /* 0x000fe40001721670 */
[----:B------:R-:W-:Y:S02]  /*2190*/  IADD3.X R7, R13, UR8, RZ, P3, !PT ;  /* 0x000000080d077c10 */ /* 0x000fe40009ffe4ff */
[----:B------:R-:W-:Y:S01]  /*21a0*/  HMMA.16816.F32.BF16 R80, R8, R36, RZ ;  /* 0x000000240850723c */ /* 0x000fe200000418ff */
[----:B------:R-:W-:-:S02]  /*21b0*/  IADD3 R20, P0, R6, UR9, RZ ;  /* 0x0000000906147c10 */ /* 0x000fc4000ff1e0ff */
[C---:B------:R-:W-:Y:S02]  /*21c0*/  ISETP.LT.OR P3, PT, R44.reuse, 0x21, P2 ;  /* 0x000000212c00780c */ /* 0x040fe40001761670 */
[----:B------:R-:W-:Y:S02]  /*21d0*/  IADD3.X R21, R7, UR8, RZ, P0, !PT ;  /* 0x0000000807157c10 */ /* 0x000fe400087fe4ff */
[C---:B------:R-:W-:Y:S01]  /*21e0*/  ISETP.LT.OR P0, PT, R44.reuse, 0x31, P2 ;  /* 0x000000312c00780c */ /* 0x040fe20001701670 */
        /* <DEDUP_REMOVED lines=43> */
[----:B------:R-:W2:Y:S02]  /*24a0*/  LDSM.16.M88.4 R64, [R233+0x5900] ;  /* 0x00590000e940783b */ /* 0x000ea40000000200 */
[C---:B------:R-:W-:Y:S02]  /*24b0*/  HMMA.16816.F32.BF16 R204, R16.reuse, R50, R120 ;  /* 0x0000003210cc723c */ /* 0x040fe40000041878 */
[----:B------:R-:W3:Y:S04]  /*24c0*/  LDSM.16.M88.4 R80, [R233+0x3900] ;  /* 0x00390000e950783b */ /* 0x000ee80000000200 */
[----:B------:R-:W2:Y:S02]  /*24d0*/  LDSM.16.M88.4 R72, [R233+0x4900] ;  /* 0x00490000e948783b */ /* 0x000ea40000000200 */
        /* <DEDUP_REMOVED lines=36> */
[----:B---3--:R-:W-:Y:S01]  /*2720*/  HMMA.16816.F32.BF16 R136, R20, R82, R24 ;  /* 0x000000521488723c */ /* 0x008fe20000041818 */
[----:B------:R-:W3:Y:S01]  /*2730*/  LDSM.16.M88.4 R24, [R232+0x3000] ;  /* 0x00300000e818783b */ /* 0x000ee20000000200 */
[----:B------:R-:W-:-:S06]  /*2740*/  DEPBAR.LE SB0, 0x0 ;  /* 0x000080000000791a */ /* 0x000fcc0000000000 */
[C---:B------:R-:W-:Y:S08]  /*2750*/  HMMA.16816.F32.BF16 R160, R20.reuse, R72, R104 ;  /* 0x0000004814a0723c */ /* 0x040ff00000041868 */
        /* <DEDUP_REMOVED lines=55> */
[----:B------:R-:W2:Y:S01]  /*2ad0*/  LDL.64 R224, [R1+0x40] ;  /* 0x0000400001e07983 */ /* 0x000ea20000100a00 */
[----:B------:R-:W-:Y:S01]  /*2ae0*/  IMAD.MOV.U32 R226, RZ, RZ, 0x70 ;  /* 0x00000070ffe27424 */ /* 0x000fe200078e00ff */
[----:B------:R-:W-:Y:S01]  /*2af0*/  IADD3 R3, R3, -0x2, RZ ;  /* 0xfffffffe03037810 */ /* 0x000fe20007ffe0ff */
[----:B------:R-:W-:-:S02]  /*2b00*/  IMAD.SHL.U32 R16, R251, 0x20, RZ ;  /* 0x00000020fb107824 */ /* 0x000fc400078e00ff */
[----:B------:R-:W-:Y:S01]  /*2b10*/  IMAD.WIDE.U32 R226, R226, c[0x0][0x1e0], RZ ;  /* 0x00007800e2e27a25 */ /* 0x000fe200078e00ff */
[----:B------:R-:W-:-:S03]  /*2b20*/  SHF.R.S32.HI R6, RZ, 0x1f, R3 ;  /* 0x0000001fff067819 */ /* 0x000fc60000011403 */
        /* <DEDUP_REMOVED lines=29> */
.L_x_1336:
[----:B---3--:R-:W2:Y:S04]  /*2d00*/  LDL R12, [R1+0x64] ;  /* 0x00006400010c7983 */ /* 0x008ea80000100800 */
[----:B------:R-:W3:Y:S01]  /*2d10*/  LDL R189, [R1+0x60] ;  /* 0x0000600001bd7983 */ /* 0x000ee20000100800 */
[----:B------:R-:W-:-:S02]  /*2d20*/  LOP3.LUT R3, R247, 0xffffffe0, RZ, 0xc0, !PT ;  /* 0xffffffe0f7037812 */ /* 0x000fc400078ec0ff */
[----:B------:R-:W-:Y:S02]  /*2d30*/  LEA.HI R6, R249, R250, RZ, 0x2 ;  /* 0x000000faf9067211 */ /* 0x000fe400078f10ff */
[----:B------:R-:W-:Y:S01]  /*2d40*/  SHF.R.S32.HI R7, RZ, 0x1f, R146 ;  /* 0x0000001fff077819 */ /* 0x000fe20000011492 */
[----:B------:R-:W-:Y:S01]  /*2d50*/  IMAD.IADD R5, R250, 0x1, -R3 ;  /* 0x00000001fa057824 */ /* 0x000fe200078e0a03 */
[----:B------:R-:W-:Y:S01]  /*2d60*/  LOP3.LUT R3, R6, 0xfffffffc, RZ, 0xc0, !PT ;  /* 0xfffffffc06037812 */ /* 0x000fe200078ec0ff */
[----:B------:R-:W-:Y:S01]  /*2d70*/  IMAD.SHL.U32 R228, R0, 0x2, RZ ;  /* 0x0000000200e47824 */ /* 0x000fe200078e00ff */
[----:B------:R-:W-:Y:S01]  /*2d80*/  LEA.HI R7, R7, R146, RZ, 0x2 ;  /* 0x0000009207077211 */ /* 0x000fe200078f10ff */
[----:B------:R-:W0:Y:S01]  /*2d90*/  LDGDEPBAR ;  /* 0x00000000000079af */ /* 0x000e220000000000 */
[----:B------:R-:W-:Y:S01]  /*2da0*/  SHF.R.S32.HI R9, RZ, 0x1f, R5 ;  /* 0x0000001fff097819 */ /* 0x000fe20000011405 */
[----:B------:R-:W-:Y:S01]  /*2db0*/  IMAD.IADD R6, R250, 0x1, -R3 ;  /* 0x00000001fa067824 */ /* 0x000fe200078e0a03 */
[----:B------:R-:W-:Y:S01]  /*2dc0*/  LOP3.LUT R8, R7, 0xffffffc, RZ, 0xc0, !PT ;  /* 0x0ffffffc07087812 */ /* 0x000fe200078ec0ff */
[----:B------:R-:W-:Y:S01]  /*2dd0*/  STL [R1+0xac], R245 ;  /* 0x0000acf501007387 */ /* 0x000fe20000100800 */
[----:B------:R-:W-:-:S02]  /*2de0*/  LEA.HI R7, R9, R5, RZ, 0x2 ;  /* 0x0000000509077211 */ /* 0x000fc400078f10ff */
[----:B------:R-:W-:Y:S01]  /*2df0*/  LEA.HI R3, R6, R6, RZ, 0x1 ;  /* 0x0000000606037211 */ /* 0x000fe200078f08ff */
[----:B------:R-:W-:Y:S01]  /*2e00*/  IMAD.IADD R9, R146, 0x1, -R8 ;  /* 0x0000000192097824 */ /* 0x000fe200078e0a08 */
[----:B------:R-:W-:Y:S01]  /*2e10*/  LEA.HI.SX32 R8, R7, R246, 0x1e ;  /* 0x000000f607087211 */ /* 0x000fe200078ff2ff */
[----:B------:R-:W-:Y:S01]  /*2e20*/  IMAD R229, R4, 0x2, R228 ;  /* 0x0000000204e57824 */ /* 0x000fe200078e02e4 */
[----:B------:R-:W-:Y:S01]  /*2e30*/  LDSM.16.MT88.4 R20, [R228+0x100] ;  /* 0x00010000e414783b */ /* 0x000fe20000004200 */
[C---:B------:R-:W-:Y:S01]  /*2e40*/  IMAD.SHL.U32 R10, R3.reuse, 0x20, RZ ;  /* 0x00000020030a7824 */ /* 0x040fe200078e00ff */
[----:B------:R-:W-:Y:S01]  /*2e50*/  LOP3.LUT R11, R3, 0x1ffffffe, RZ, 0xc0, !PT ;  /* 0x1ffffffe030b7812 */ /* 0x000fe200078ec0ff */
[----:B------:R-:W-:-:S03]  /*2e60*/  IMAD R3, R9, 0x10, R8 ;  /* 0x0000001009037824 */ /* 0x000fc600078e0208 */
[----:B------:R-:W-:Y:S01]  /*2e70*/  LOP3.LUT R8, R10, 0xffffffc0, RZ, 0xc0, !PT ;  /* 0xffffffc00a087812 */ /* 0x000fe200078ec0ff */
[----:B------:R-:W-:-:S04]  /*2e80*/  IMAD.IADD R6, R6, 0x1, -R11 ;  /* 0x0000000106067824 */ /* 0x000fc800078e0a0b */
[----:B------:R-:W-:-:S04]  /*2e90*/  IMAD.IADD R3, R8, 0x1, R3 ;  /* 0x0000000108037824 */ /* 0x000fc800078e0203 */
[----:B------:R-:W-:-:S04]  /*2ea0*/  IMAD R13, R6, 0x8, R3 ;  /* 0x00000008060d7824 */ /* 0x000fc800078e0203 */
[----:B------:R-:W-:-:S04]  /*2eb0*/  @P4 IMAD.HI.U32 R6, R13, c[0x0][0x2c8], RZ ;  /* 0x0000b2000d064a27 */ /* 0x000fc800078e00ff */
[----:B------:R-:W-:Y:S01]  /*2ec0*/  IMAD.MOV.U32 R3, RZ, RZ, R13 ;  /* 0x000000ffff037224 */ /* 0x000fe200078e000d */
[----:B------:R-:W-:-:S05]  /*2ed0*/  @P4 SHF.R.U32.HI R3, RZ, c[0x0][0x2cc], R6 ;  /* 0x0000b300ff034a19 */ /* 0x000fca0000011606 */
[----:B------:R-:W1:Y:S04]  /*2ee0*/  SHFL.IDX PT, R6, R3, 0x2, 0x1c1f ;  /* 0x005c1f0003067f89 */ /* 0x000e6800000e0000 */
[----:B------:R-:W4:Y:S04]  /*2ef0*/  SHFL.IDX PT, R8, R3, RZ, 0x1c1f ;  /* 0x001c1fff03087589 */ /* 0x000f2800000e0000 */
[----:B------:R-:W1:Y:S04]  /*2f00*/  SHFL.IDX PT, R9, R3, 0x3, 0x1c1f ;  /* 0x007c1f0003097f89 */ /* 0x000e6800000e0000 */
[----:B------:R1:W2:Y:S04]  /*2f10*/  SHFL.IDX PT, R10, R3, 0x1, 0x1c1f ;  /* 0x003c1f00030a7f89 */ /* 0x0002a800000e0000 */
[----:B------:R-:W-:Y:S04]  /*2f20*/  STL [R1+0xa8], R244 ;  /* 0x0000a8f401007387 */ /* 0x000fe80000100800 */
[----:B------:R-:W-:Y:S04]  /*2f30*/  STL [R1+0xa4], R243 ;  /* 0x0000a4f301007387 */ /* 0x000fe80000100800 */
[----:B------:R-:W-:Y:S01]  /*2f40*/  STL [R1+0xa0], R242 ;  /* 0x0000a0f201007387 */ /* 0x000fe20000100800 */
[----:B-1----:R-:W-:-:S03]  /*2f50*/  LOP3.LUT R3, R7, 0x7ffffffc, RZ, 0xc0, !PT ;  /* 0x7ffffffc07037812 */ /* 0x002fc600078ec0ff */
[----:B------:R-:W-:Y:S02]  /*2f60*/  STL [R1+0x9c], R241 ;  /* 0x00009cf101007387 */ /* 0x000fe40000100800 */
[----:B------:R-:W-:Y:S02]  /*2f70*/  IMAD.IADD R3, R5, 0x1, -R3 ;  /* 0x0000000105037824 */ /* 0x000fe400078e0a03 */
[----:B------:R-:W-:Y:S02]  /*2f80*/  STL [R1+0x98], R240 ;  /* 0x000098f001007387 */ /* 0x000fe40000100800 */
[----:B------:R-:W-:Y:S02]  /*2f90*/  IMAD.SHL.U32 R5, R3, 0x2, RZ ;  /* 0x0000000203057824 */ /* 0x000fe400078e00ff */
        /* <DEDUP_REMOVED lines=11> */
[----:B------:R1:W-:Y:S01]  /*3050*/  STL [R1+0x54], R5 ;  /* 0x0000540501007387 */ /* 0x0003e20000100800 */
[----:B--2---:R-:W-:-:S05]  /*3060*/  IMAD.IADD R7, R12, 0x1, R145 ;  /* 0x000000010c077824 */ /* 0x004fca00078e0291 */
[----:B------:R-:W-:Y:S01]  /*3070*/  IADD3 R3, -R5, 0x1, R7 ;  /* 0x0000000105037810 */ /* 0x000fe20007ffe107 */
[----:B------:R-:W-:-:S04]  /*3080*/  IMAD.IADD R7, R7, 0x1, -R5 ;  /* 0x0000000107077824 */ /* 0x000fc800078e0a05 */
[----:B---3--:R-:W-:-:S04]  /*3090*/  IMAD.IADD R3, R3, 0x1, -R189 ;  /* 0x0000000103037824 */ /* 0x008fc800078e0abd */
[C---:B-1----:R-:W-:Y:S02]  /*30a0*/  IMAD.IADD R5, R3.reuse, 0x1, R6 ;  /* 0x0000000103057824 */ /* 0x042fe400078e0206 */
[C---:B----4-:R-:W-:Y:S02]  /*30b0*/  IMAD.IADD R6, R3.reuse, 0x1, R8 ;  /* 0x0000000103067824 */ /* 0x050fe400078e0208 */
[----:B------:R-:W-:Y:S01]  /*30c0*/  IMAD.IADD R8, R3, 0x1, R9 ;  /* 0x0000000103087824 */ /* 0x000fe200078e0209 */
[----:B------:R-:W-:Y:S01]  /*30d0*/  IMNMX R5, R7, R5, PT ;  /* 0x0000000507057217 */ /* 0x000fe20003800200 */
[----:B------:R-:W-:-:S03]  /*30e0*/  IMAD.IADD R9, R3, 0x1, R10 ;  /* 0x0000000103097824 */ /* 0x000fc600078e020a */
[----:B------:R-:W-:Y:S02]  /*30f0*/  IMNMX R3, R7, R8, PT ;  /* 0x0000000807037217 */ /* 0x000fe40003800200 */
[----:B------:R-:W-:Y:S02]  /*3100*/  ISETP.GT.AND P3, PT, R5, RZ, PT ;  /* 0x000000ff0500720c */ /* 0x000fe40003f64270 */
[----:B------:R-:W-:Y:S02]  /*3110*/  ISETP.GT.AND P0, PT, R3, 0x1, PT ;  /* 0x000000010300780c */ /* 0x000fe40003f04270 */
[----:B------:R-:W-:Y:S02]  /*3120*/  FSEL R14, R168, -INF , P3 ;  /* 0xff800000a80e7808 */ /* 0x000fe40001800000 */
[----:B------:R-:W-:Y:S02]  /*3130*/  FSEL R19, R171, -INF , P0 ;  /* 0xff800000ab137808 */ /* 0x000fe40000000000 */
[----:B------:R-:W-:-:S02]  /*3140*/  ISETP.GT.AND P1, PT, R3, RZ, PT ;  /* 0x000000ff0300720c */ /* 0x000fc40003f24270 */
[----:B------:R-:W-:Y:S02]  /*3150*/  ISETP.GT.AND P3, PT, R5, 0x8, PT ;  /* 0x000000080500780c */ /* 0x000fe40003f64270 */
[----:B------:R-:W-:Y:S02]  /*3160*/  ISETP.GT.AND P0, PT, R3, 0x9, PT ;  /* 0x000000090300780c */ /* 0x000fe40003f04270 */
[----:B------:R-:W-:Y:S02]  /*3170*/  FSEL R18, R170, -INF , P1 ;  /* 0xff800000aa127808 */ /* 0x000fe40000800000 */
[----:B------:R-:W-:Y:S02]  /*3180*/  FSEL R16, R136, -INF , P3 ;  /* 0xff80000088107808 */ /* 0x000fe40001800000 */
[----:B------:R-:W-:Y:S02]  /*3190*/  FSEL R28, R139, -INF , P0 ;  /* 0xff8000008b1c7808 */ /* 0x000fe40000000000 */
[----:B------:R-:W-:-:S02]  /*31a0*/  ISETP.GT.AND P2, PT, R5, 0x1, PT ;  /* 0x000000010500780c */ /* 0x000fc40003f44270 */
[----:B------:R-:W-:Y:S02]  /*31b0*/  ISETP.GT.AND P1, PT, R3, 0x8, PT ;  /* 0x000000080300780c */ /* 0x000fe40003f24270 */
[----:B------:R-:W-:Y:S02]  /*31c0*/  ISETP.GT.AND P3, PT, R5, 0x10, PT ;  /* 0x000000100500780c */ /* 0x000fe40003f64270 */
[----:B------:R-:W-:Y:S02]  /*31d0*/  ISETP.GT.AND P0, PT, R3, 0x11, PT ;  /* 0x000000110300780c */ /* 0x000fe40003f04270 */
[----:B------:R-:W-:Y:S02]  /*31e0*/  FSEL R15, R169, -INF , P2 ;  /* 0xff800000a90f7808 */ /* 0x000fe40001000000 */
[----:B------:R-:W-:Y:S02]  /*31f0*/  FSEL R24, R138, -INF , P1 ;  /* 0xff8000008a187808 */ /* 0x000fe40000800000 */
[----:B------:R-:W-:-:S02]  /*3200*/  FSEL R29, R164, -INF , P3 ;  /* 0xff800000a41d7808 */ /* 0x000fc40001800000 */
[----:B------:R-:W-:Y:S02]  /*3210*/  FSEL R34, R167, -INF , P0 ;  /* 0xff800000a7227808 */ /* 0x000fe40000000000 */
[----:B------:R-:W-:Y:S02]  /*3220*/  ISETP.GT.AND P2, PT, R5, 0x9, PT ;  /* 0x000000090500780c */ /* 0x000fe40003f44270 */
[----:B------:R-:W-:Y:S02]  /*3230*/  ISETP.GT.AND P1, PT, R3, 0x10, PT ;  /* 0x000000100300780c */ /* 0x000fe40003f24270 */
[----:B------:R-:W-:Y:S02]  /*3240*/  ISETP.GT.AND P3, PT, R5, 0x18, PT ;  /* 0x000000180500780c */ /* 0x000fe40003f64270 */
[----:B------:R-:W-:Y:S02]  /*3250*/  ISETP.GT.AND P0, PT, R3, 0x19, PT ;  /* 0x000000190300780c */ /* 0x000fe40003f04270 */
[----:B------:R-:W-:-:S02]  /*3260*/  FSEL R17, R137, -INF , P2 ;  /* 0xff80000089117808 */ /* 0x000fc40001000000 */
[----:B------:R-:W-:Y:S02]  /*3270*/  FSEL R33, R166, -INF , P1 ;  /* 0xff800000a6217808 */ /* 0x000fe40000800000 */
[----:B------:R-:W-:Y:S02]  /*3280*/  FSEL R31, R132, -INF , P3 ;  /* 0xff800000841f7808 */ /* 0x000fe40001800000 */
[----:B------:R-:W-:Y:S02]  /*3290*/  FSEL R76, R135, -INF , P0 ;  /* 0xff800000874c7808 */ /* 0x000fe40000000000 */
[----:B------:R-:W-:Y:S02]  /*32a0*/  ISETP.GT.AND P2, PT, R5, 0x11, PT ;  /* 0x000000110500780c */ /* 0x000fe40003f44270 */
[----:B------:R-:W-:Y:S02]  /*32b0*/  ISETP.GT.AND P1, PT, R3, 0x18, PT ;  /* 0x000000180300780c */ /* 0x000fe40003f24270 */
[----:B------:R-:W-:-:S02]  /*32c0*/  ISETP.GT.AND P3, PT, R5, 0x20, PT ;  /* 0x000000200500780c */ /* 0x000fc40003f64270 */
[----:B------:R-:W-:Y:S02]  /*32d0*/  ISETP.GT.AND P0, PT, R3, 0x21, PT ;  /* 0x000000210300780c */ /* 0x000fe40003f04270 */
[----:B------:R-:W-:Y:S02]  /*32e0*/  FSEL R30, R165, -INF , P2 ;  /* 0xff800000a51e7808 */ /* 0x000fe40001000000 */
[----:B------:R-:W-:Y:S02]  /*32f0*/  FSEL R35, R134, -INF , P1 ;  /* 0xff80000086237808 */ /* 0x000fe40000800000 */
[----:B------:R-:W-:Y:S02]  /*3300*/  FSEL R132, R160, -INF , P3 ;  /* 0xff800000a0847808 */ /* 0x000fe40001800000 */
[----:B------:R-:W-:Y:S02]  /*3310*/  FSEL R141, R163, -INF , P0 ;  /* 0xff800000a38d7808 */ /* 0x000fe40000000000 */
[----:B------:R-:W-:-:S02]  /*3320*/  ISETP.GT.AND P2, PT, R5, 0x19, PT ;  /* 0x000000190500780c */ /* 0x000fc40003f44270 */
[----:B------:R-:W-:Y:S02]  /*3330*/  ISETP.GT.AND P1, PT, R3, 0x20, PT ;  /* 0x000000200300780c */ /* 0x000fe40003f24270 */
[----:B------:R-:W-:Y:S02]  /*3340*/  ISETP.GT.AND P3, PT, R5, 0x28, PT ;  /* 0x000000280500780c */ /* 0x000fe40003f64270 */
[----:B------:R-:W-:Y:S02]  /*3350*/  ISETP.GT.AND P0, PT, R3, 0x29, PT ;  /* 0x000000290300780c */ /* 0x000fe40003f04270 */
[----:B------:R-:W-:Y:S02]  /*3360*/  IMNMX R6, R7, R6, PT ;  /* 0x0000000607067217 */ /* 0x000fe40003800200 */
[----:B------:R-:W-:Y:S02]  /*3370*/  FSEL R32, R133, -INF , P2 ;  /* 0xff80000085207808 */ /* 0x000fe40001000000 */
[----:B------:R-:W-:-:S02]  /*3380*/  FSEL R136, R162, -INF , P1 ;  /* 0xff800000a2887808 */ /* 0x000fc40000800000 */
[----:B------:R-:W-:Y:S02]  /*3390*/  FSEL R134, R128, -INF , P3 ;  /* 0xff80000080867808 */ /* 0x000fe40001800000 */
[----:B------:R-:W-:Y:S02]  /*33a0*/  FSEL R145, R131, -INF , P0 ;  /* 0xff80000083917808 */ /* 0x000fe40000000000 */
[----:B------:R-:W-:Y:S02]  /*33b0*/  ISETP.GT.AND P2, PT, R5, 0x21, PT ;  /* 0x000000210500780c */ /* 0x000fe40003f44270 */
[----:B------:R-:W-:Y:S02]  /*33c0*/  ISETP.GT.AND P1, PT, R3, 0x28, PT ;  /* 0x000000280300780c */ /* 0x000fe40003f24270 */
[C---:B------:R-:W-:Y:S02]  /*33d0*/  ISETP.GT.AND P3, PT, R6.reuse, RZ, PT ;  /* 0x000000ff0600720c */ /* 0x040fe40003f64270 */
[----:B------:R-:W-:-:S02]  /*33e0*/  ISETP.GT.AND P0, PT, R6, 0x8, PT ;  /* 0x000000080600780c */ /* 0x000fc40003f04270 */
[----:B------:R-:W-:Y:S02]  /*33f0*/  FSEL R133, R161, -INF , P2 ;  /* 0xff800000a1857808 */ /* 0x000fe40001000000 */
[----:B------:R-:W-:Y:S02]  /*3400*/  FSEL R144, R130, -INF , P1 ;  /* 0xff80000082907808 */ /* 0x000fe40000800000 */
[----:B------:R-:W-:Y:S02]  /*3410*/  FSEL R10, R104, -INF , P3 ;  /* 0xff800000680a7808 */ /* 0x000fe40001800000 */
[----:B------:R-:W-:Y:S02]  /*3420*/  FSEL R12, R100, -INF , P0 ;  /* 0xff800000640c7808 */ /* 0x000fe40000000000 */
[----:B------:R-:W-:Y:S02]  /*3430*/  ISETP.GT.AND P2, PT, R5, 0x29, PT ;  /* 0x000000290500780c */ /* 0x000fe40003f44270 */
[----:B------:R-:W-:-:S02]  /*3440*/  ISETP.GT.AND P1, PT, R6, 0x9, PT ;  /* 0x000000090600780c */ /* 0x000fc40003f24270 */
[C---:B------:R-:W-:Y:S02]  /*3450*/  ISETP.GT.AND P3, PT, R6.reuse, 0x10, PT ;  /* 0x000000100600780c */ /* 0x040fe40003f64270 */
[----:B------:R-:W-:Y:S02]  /*3460*/  ISETP.GT.AND P0, PT, R6, 0x18, PT ;  /* 0x000000180600780c */ /* 0x000fe40003f04270 */
[----:B------:R-:W-:Y:S02]  /*3470*/  FSEL R135, R129, -INF , P2 ;  /* 0xff80000081877808 */ /* 0x000fe40001000000 */
[----:B------:R-:W-:Y:S02]  /*3480*/  FSEL R13, R101, -INF , P1 ;  /* 0xff800000650d7808 */ /* 0x000fe40000800000 */
[----:B------:R-:W-:Y:S02]  /*3490*/  FSEL R84, R96, -INF , P3 ;  /* 0xff80000060547808 */ /* 0x000fe40001800000 */
[----:B------:R-:W-:-:S02]  /*34a0*/  FSEL R87, R88, -INF , P0 ;  /* 0xff80000058577808 */ /* 0x000fc40000000000 */
[C---:B------:R-:W-:Y:S02]  /*34b0*/  ISETP.GT.AND P2, PT, R6.reuse, 0x1, PT ;  /* 0x000000010600780c */ /* 0x040fe40003f44270 */
[C---:B------:R-:W-:Y:S02]  /*34c0*/  ISETP.GT.AND P1, PT, R6.reuse, 0x19, PT ;  /* 0x000000190600780c */ /* 0x040fe40003f24270 */
[C---:B------:R-:W-:Y:S02]  /*34d0*/  ISETP.GT.AND P3, PT, R6.reuse, 0x20, PT ;  /* 0x000000200600780c */ /* 0x040fe40003f64270 */
[----:B------:R-:W-:Y:S02]  /*34e0*/  ISETP.GT.AND P0, PT, R6, 0x28, PT ;  /* 0x000000280600780c */ /* 0x000fe40003f04270 */
        /* <DEDUP_REMOVED lines=8> */
[----:B------:R-:W-:Y:S02]  /*3570*/  FSEL R85, R97, -INF , P2 ;  /* 0xff80000061557808 */ /* 0x000fe40001000000 */
        /* <DEDUP_REMOVED lines=20> */
[----:B------:R-:W-:Y:S02]  /*36c0*/  ISETP.GT.AND P1, PT, R6, 0x59, PT ;  /* 0x000000590600780c */ /* 0x000fe40003f24270 */
[----:B------:R-:W-:Y:S02]  /*36d0*/  ISETP.GT.AND P0, PT, R5, 0x31, PT ;  /* 0x000000310500780c */ /* 0x000fe40003f04270 */
        /* <DEDUP_REMOVED lines=10> */
[----:B------:R-:W-:-:S04]  /*3780*/  FMNMX.FTZ R6, R10, R11, !PT ;  /* 0x0000000b0a067209 */ /* 0x000fc80007810000 */
[----:B------:R-:W-:-:S04]  /*3790*/  FMNMX.FTZ R6, R12, R6, !PT ;  /* 0x000000060c067209 */ /* 0x000fc80007810000 */
[----:B------:R-:W-:-:S04]  /*37a0*/  FMNMX.FTZ R6, R13, R6, !PT ;  /* 0x000000060d067209 */ /* 0x000fc80007810000 */
[----:B------:R-:W-:-:S04]  /*37b0*/  FMNMX.FTZ R6, R84, R6, !PT ;  /* 0x0000000654067209 */ /* 0x000fc80007810000 */
[----:B------:R-:W-:Y:S02]  /*37c0*/  FMNMX.FTZ R6, R85, R6, !PT ;  /* 0x0000000655067209 */ /* 0x000fe40007810000 */
[----:B------:R-:W-:Y:S02]  /*37d0*/  FSEL R214, R57, -INF , P2 ;  /* 0xff80000039d67808 */ /* 0x000fe40001000000 */
[----:B------:R-:W-:Y:S02]  /*37e0*/  FMNMX.FTZ R6, R87, R6, !PT ;  /* 0x0000000657067209 */ /* 0x000fe40007810000 */
[----:B------:R-:W-:Y:S02]  /*37f0*/  ISETP.GT.AND P2, PT, R5, 0x30, PT ;  /* 0x000000300500780c */ /* 0x000fe40003f44270 */
[----:B------:R-:W-:Y:S02]  /*3800*/  FMNMX.FTZ R6, R88, R6, !PT ;  /* 0x0000000658067209 */ /* 0x000fe40007810000 */
[----:B------:R-:W-:-:S02]  /*3810*/  FSEL R160, R152, -INF , P2 ;  /* 0xff80000098a07808 */ /* 0x000fc40001000000 */
[----:B------:R-:W-:Y:S02]  /*3820*/  ISETP.GT.AND P2, PT, R3, 0x31, PT ;  /* 0x000000310300780c */ /* 0x000fe40003f44270 */
[----:B------:R-:W-:Y:S02]  /*3830*/  IMNMX R7, R7, R9, PT ;  /* 0x0000000907077217 */ /* 0x000fe40003800200 */
[----:B------:R-:W-:Y:S02]  /*3840*/  FMNMX.FTZ R6, R130, R6, !PT ;  /* 0x0000000682067209 */ /* 0x000fe40007810000 */
[----:B------:R-:W-:Y:S02]  /*3850*/  FMNMX.FTZ R8, R14, R15, !PT ;  /* 0x0000000f0e087209 */ /* 0x000fe40007810000 */
[----:B------:R-:W-:Y:S02]  /*3860*/  FSEL R166, R155, -INF , P2 ;  /* 0xff8000009ba67808 */ /* 0x000fe40001000000 */
[----:B------:R-:W-:-:S02]  /*3870*/  FSEL R197, R41, -INF , P1 ;  /* 0xff80000029c57808 */ /* 0x000fc40000800000 */
[----:B------:R-:W-:Y:S02]  /*3880*/  ISETP.GT.AND P2, PT, R7, RZ, PT ;  /* 0x000000ff0700720c */ /* 0x000fe40003f44270 */
[----:B------:R-:W-:Y:S02]  /*3890*/  ISETP.GT.AND P1, PT, R5, 0x38, PT ;  /* 0x000000380500780c */ /* 0x000fe40003f24270 */
[----:B------:R-:W-:Y:S02]  /*38a0*/  FMNMX.FTZ R6, R129, R6, !PT ;  /* 0x0000000681067209 */ /* 0x000fe40007810000 */
[----:B------:R-:W-:Y:S02]  /*38b0*/  FMNMX.FTZ R8, R16, R8, !PT ;  /* 0x0000000810087209 */ /* 0x000fe40007810000 */
[----:B------:R-:W-:Y:S02]  /*38c0*/  FSEL R241, R36, -INF , P0 ;  /* 0xff80000024f17808 */ /* 0x000fe40000000000 */
[----:B------:R-:W-:-:S02]  /*38d0*/  FSEL R240, R37, -INF , P3 ;  /* 0xff80000025f07808 */ /* 0x000fc40001800000 */
[----:B------:R-:W-:Y:S02]  /*38e0*/  FSEL R86, R106, -INF , P2 ;  /* 0xff8000006a567808 */ /* 0x000fe40001000000 */
[----:B------:R-:W-:Y:S02]  /*38f0*/  FSEL R152, R124, -INF , P1 ;  /* 0xff8000007c987808 */ /* 0x000fe40000800000 */
[----:B------:R-:W-:Y:S02]  /*3900*/  FMNMX.FTZ R6, R128, R6, !PT ;  /* 0x0000000680067209 */ /* 0x000fe40007810000 */
[C---:B------:R-:W-:Y:S02]  /*3910*/  ISETP.GT.AND P0, PT, R5.reuse, 0x39, PT ;  /* 0x000000390500780c */ /* 0x040fe40003f04270 */
        /* <DEDUP_REMOVED lines=9> */
[C---:B------:R-:W-:Y:S02]  /*39b0*/  ISETP.GT.AND P0, PT, R5.reuse, 0x49, PT ;  /* 0x000000490500780c */ /* 0x040fe40003f04270 */
[C---:B------:R-:W-:Y:S02]  /*39c0*/  ISETP.GT.AND P3, PT, R5.reuse, 0x50, PT ;  /* 0x000000500500780c */ /* 0x040fe40003f64270 */
[C---:B------:R-:W-:Y:S02]  /*39d0*/  ISETP.GT.AND P2, PT, R5.reuse, 0x51, PT ;  /* 0x000000510500780c */ /* 0x040fe40003f44270 */
[----:B------:R-:W-:Y:S02]  /*39e0*/  ISETP.GT.AND P1, PT, R5, 0x58, PT ;  /* 0x000000580500780c */ /* 0x000fe40003f24270 */
[----:B------:R-:W-:-:S02]  /*39f0*/  FMNMX.FTZ R8, R29, R8, !PT ;  /* 0x000000081d087209 */ /* 0x000fc40007810000 */
[----:B------:R-:W-:Y:S02]  /*3a00*/  FMNMX.FTZ R6, R165, R6, !PT ;  /* 0x00000006a5067209 */ /* 0x000fe40007810000 */
        /* <DEDUP_REMOVED lines=35> */
[----:B------:R-:W-:Y:S02]  /*3c40*/  ISETP.GT.AND P0, PT, R3, 0x38, PT ;  /* 0x000000380300780c */ /* 0x000fe40003f04270 */
[----:B------:R-:W-:Y:S02]  /*3c50*/  FMNMX.FTZ R8, R33, R8, !PT ;  /* 0x0000000821087209 */ /* 0x000fe40007810000 */
[----:B------:R-:W-:Y:S02]  /*3c60*/  FMNMX.FTZ R5, R211, R5, !PT ;  /* 0x00000005d3057209 */ /* 0x000fe40007810000 */
[----:B------:R-:W-:Y:S02]  /*3c70*/  FMNMX.FTZ R6, R169, R6, !PT ;  /* 0x00000006a9067209 */ /* 0x000fe40007810000 */
[----:B------:R-:W-:Y:S02]  /*3c80*/  FSEL R148, R126, -INF , P0 ;  /* 0xff8000007e947808 */ /* 0x000fe40000000000 */
[----:B------:R-:W-:-:S02]  /*3c90*/  FMNMX.FTZ R8, R34, R8, !PT ;  /* 0x0000000822087209 */ /* 0x000fc40007810000 */
[----:B------:R-:W-:Y:S02]  /*3ca0*/  FMNMX.FTZ R5, R200, R5, !PT ;  /* 0x00000005c8057209 */ /* 0x000fe40007810000 */
[----:B------:R-:W-:Y:S02]  /*3cb0*/  ISETP.GT.AND P0, PT, R3, 0x39, PT ;  /* 0x000000390300780c */ /* 0x000fe40003f04270 */
        /* <DEDUP_REMOVED lines=10> */
[----:B------:R-:W-:Y:S02]  /*3d60*/  ISETP.GT.AND P0, PT, R3, 0x41, PT ;  /* 0x000000410300780c */ /* 0x000fe40003f04270 */
[----:B------:R-:W-:Y:S02]  /*3d70*/  FMNMX.FTZ R8, R136, R8, !PT ;  /* 0x0000000888087209 */ /* 0x000fe40007810000 */
[----:B------:R-:W-:Y:S02]  /*3d80*/  FMNMX.FTZ R5, R240, R5, !PT ;  /* 0x00000005f0057209 */ /* 0x000fe40007810000 */
[----:B------:R-:W-:Y:S02]  /*3d90*/  FMNMX.FTZ R6, R188, R6, !PT ;  /* 0x00000006bc067209 */ /* 0x000fe40007810000 */
[----:B------:R-:W-:Y:S01]  /*3da0*/  FSEL R168, R151, -INF , P0 ;  /* 0xff80000097a87808 */ /* 0x000fe20000000000 */
[----:B------:R-:W1:Y:S01]  /*3db0*/  SHFL.BFLY PT, R9, R5, 0x2, 0x1f ;  /* 0x0c401f0005097f89 */ /* 0x000e6200000e0000 */
[----:B------:R-:W-:-:S02]  /*3dc0*/  ISETP.GT.AND P0, PT, R3, 0x48, PT ;  /* 0x000000480300780c */ /* 0x000fc40003f04270 */
[----:B------:R-:W-:Y:S02]  /*3dd0*/  FMNMX.FTZ R8, R141, R8, !PT ;  /* 0x000000088d087209 */ /* 0x000fe40007810000 */
[----:B------:R-:W-:Y:S02]  /*3de0*/  FMNMX.FTZ R6, R190, R6, !PT ;  /* 0x00000006be067209 */ /* 0x000fe40007810000 */
[----:B------:R-:W-:Y:S02]  /*3df0*/  FSEL R167, R122, -INF , P0 ;  /* 0xff8000007aa77808 */ /* 0x000fe40000000000 */
[----:B------:R-:W-:Y:S02]  /*3e00*/  FMNMX.FTZ R8, R144, R8, !PT ;  /* 0x0000000890087209 */ /* 0x000fe40007810000 */
[----:B------:R-:W-:Y:S02]  /*3e10*/  ISETP.GT.AND P0, PT, R3, 0x49, PT ;  /* 0x000000490300780c */ /* 0x000fe40003f04270 */
[----:B------:R-:W-:-:S02]  /*3e20*/  FMNMX.FTZ R6, R192, R6, !PT ;  /* 0x00000006c0067209 */ /* 0x000fc40007810000 */
[----:B------:R-:W-:Y:S02]  /*3e30*/  FMNMX.FTZ R8, R145, R8, !PT ;  /* 0x0000000891087209 */ /* 0x000fe40007810000 */
[----:B------:R-:W-:Y:S02]  /*3e40*/  FSEL R156, R123, -INF , P0 ;  /* 0xff8000007b9c7808 */ /* 0x000fe40000000000 */
[----:B------:R-:W-:Y:S02]  /*3e50*/  ISETP.GT.AND P0, PT, R3, 0x50, PT ;  /* 0x000000500300780c */ /* 0x000fe40003f04270 */
[----:B------:R-:W-:Y:S02]  /*3e60*/  FSEL R245, R112, -INF , P5 ;  /* 0xff80000070f57808 */ /* 0x000fe40002800000 */
[----:B------:R-:W-:Y:S02]  /*3e70*/  FMNMX.FTZ R6, R195, R6, !PT ;  /* 0x00000006c3067209 */ /* 0x000fe40007810000 */
[----:B------:R-:W-:-:S02]  /*3e80*/  FMNMX.FTZ R8, R154, R8, !PT ;  /* 0x000000089a087209 */ /* 0x000fc40007810000 */
[----:B------:R-:W-:Y:S02]  /*3e90*/  FSEL R184, R158, -INF , P0 ;  /* 0xff8000009eb87808 */ /* 0x000fe40000000000 */
[----:B------:R-:W-:Y:S02]  /*3ea0*/  FSEL R244, R113, -INF , P3 ;  /* 0xff80000071f47808 */ /* 0x000fe40001800000 */
[----:B------:R-:W-:Y:S02]  /*3eb0*/  FMNMX.FTZ R6, R245, R6, !PT ;  /* 0x00000006f5067209 */ /* 0x000fe40007810000 */
[----:B------:R-:W-:Y:S02]  /*3ec0*/  ISETP.GT.AND P0, PT, R3, 0x51, PT ;  /* 0x000000510300780c */ /* 0x000fe40003f04270 */
[----:B------:R-:W-:Y:S02]  /*3ed0*/  FMNMX.FTZ R8, R166, R8, !PT ;  /* 0x00000008a6087209 */ /* 0x000fe40007810000 */
[----:B------:R-:W-:-:S02]  /*3ee0*/  FSEL R237, R108, -INF , P2 ;  /* 0xff8000006ced7808 */ /* 0x000fc40001000000 */
[----:B------:R-:W-:Y:S02]  /*3ef0*/  FMNMX.FTZ R6, R244, R6, !PT ;  /* 0x00000006f4067209 */ /* 0x000fe40007810000 */
[----:B------:R-:W-:Y:S02]  /*3f00*/  FSEL R185, R159, -INF , P0 ;  /* 0xff8000009fb97808 */ /* 0x000fe40000000000 */
[----:B------:R-:W-:Y:S02]  /*3f10*/  FMNMX.FTZ R8, R148, R8, !PT ;  /* 0x0000000894087209 */ /* 0x000fe40007810000 */
[----:B------:R-:W-:Y:S02]  /*3f20*/  ISETP.GT.AND P0, PT, R3, 0x58, PT ;  /* 0x000000580300780c */ /* 0x000fe40003f04270 */
[----:B------:R-:W-:Y:S02]  /*3f30*/  FSEL R236, R109, -INF , P1 ;  /* 0xff8000006dec7808 */ /* 0x000fe40000800000 */
[----:B------:R-:W-:-:S02]  /*3f40*/  FMNMX.FTZ R6, R237, R6, !PT ;  /* 0x00000006ed067209 */ /* 0x000fc40007810000 */
[----:B------:R-:W-:Y:S02]  /*3f50*/  FMNMX.FTZ R8, R146, R8, !PT ;  /* 0x0000000892087209 */ /* 0x000fe40007810000 */
[----:B------:R-:W-:Y:S02]  /*3f60*/  FSEL R179, R118, -INF , P0 ;  /* 0xff80000076b37808 */ /* 0x000fe40000000000 */
[C---:B------:R-:W-:Y:S02]  /*3f70*/  ISETP.GT.AND P5, PT, R3.reuse, 0x59, PT ;  /* 0x000000590300780c */ /* 0x040fe40003fa4270 */
[C---:B------:R-:W-:Y:S02]  /*3f80*/  ISETP.GT.AND P3, PT, R3.reuse, 0x60, PT ;  /* 0x000000600300780c */ /* 0x040fe40003f64270 */
[C---:B------:R-:W-:Y:S02]  /*3f90*/  ISETP.GT.AND P2, PT, R3.reuse, 0x61, PT ;  /* 0x000000610300780c */ /* 0x040fe40003f44270 */
[----:B------:R-:W-:-:S02]  /*3fa0*/  ISETP.GT.AND P1, PT, R3, 0x68, PT ;  /* 0x000000680300780c */ /* 0x000fc40003f24270 */
[----:B------:R-:W-:Y:S02]  /*3fb0*/  ISETP.GT.AND P0, PT, R3, 0x69, PT ;  /* 0x000000690300780c */ /* 0x000fe40003f04270 */
[----:B-1----:R-:W-:Y:S02]  /*3fc0*/  FMNMX.FTZ R143, R5, R9, !PT ;  /* 0x00000009058f7209 */ /* 0x002fe40007810000 */
[----:B------:R-:W-:Y:S02]  /*3fd0*/  FMNMX.FTZ R3, R236, R6, !PT ;  /* 0x00000006ec037209 */ /* 0x000fe40007810000 */
[----:B------:R-:W-:Y:S01]  /*3fe0*/  FMNMX.FTZ R8, R157, R8, !PT ;  /* 0x000000089d087209 */ /* 0x000fe20007810000 */
[----:B------:R-:W1:Y:S03]  /*3ff0*/  SHFL.BFLY PT, R6, R143, 0x1, 0x1f ;  /* 0x0c201f008f067f89 */ /* 0x000e6600000e0000 */
[----:B------:R-:W-:Y:S01]  /*4000*/  FMNMX.FTZ R8, R168, R8, !PT ;  /* 0x00000008a8087209 */ /* 0x000fe20007810000 */
[----:B------:R-:W2:Y:S03]  /*4010*/  SHFL.BFLY PT, R5, R3, 0x2, 0x1f ;  /* 0x0c401f0003057f89 */ /* 0x000ea600000e0000 */
[----:B------:R-:W-:-:S04]  /*4020*/  FMNMX.FTZ R70, R167, R8, !PT ;  /* 0x00000008a7467209 */ /* 0x000fc80007810000 */
[----:B------:R-:W-:-:S04]  /*4030*/  FMNMX.FTZ R70, R156, R70, !PT ;  /* 0x000000469c467209 */ /* 0x000fc80007810000 */
[----:B------:R-:W-:-:S04]  /*4040*/  FMNMX.FTZ R70, R184, R70, !PT ;  /* 0x00000046b8467209 */ /* 0x000fc80007810000 */
[----:B------:R-:W-:Y:S01]  /*4050*/  FMNMX.FTZ R70, R185, R70, !PT ;  /* 0x00000046b9467209 */ /* 0x000fe20007810000 */
[----:B------:R3:W-:Y:S01]  /*4060*/  STL [R1+0xb4], R241 ;  /* 0x0000b4f101007387 */ /* 0x0007e20000100800 */
[----:B------:R-:W-:Y:S02]  /*4070*/  FSEL R183, R119, -INF , P5 ;  /* 0xff80000077b77808 */ /* 0x000fe40002800000 */
[----:B------:R-:W-:Y:S02]  /*4080*/  FMNMX.FTZ R70, R179, R70, !PT ;  /* 0x00000046b3467209 */ /* 0x000fe40007810000 */
[----:B-1----:R-:W-:Y:S02]  /*4090*/  FMNMX.FTZ R143, R143, R6, !PT ;  /* 0x000000068f8f7209 */ /* 0x002fe40007810000 */
[----:B------:R-:W-:Y:S02]  /*40a0*/  FSEL R235, R114, -INF , P3 ;  /* 0xff80000072eb7808 */ /* 0x000fe40001800000 */
[----:B--2---:R-:W-:-:S02]  /*40b0*/  FMNMX.FTZ R3, R3, R5, !PT ;  /* 0x0000000503037209 */ /* 0x004fc40007810000 */
[----:B------:R-:W-:Y:S01]  /*40c0*/  FMNMX.FTZ R70, R183, R70, !PT ;  /* 0x00000046b7467209 */ /* 0x000fe20007810000 */
[----:B------:R-:W-:Y:S01]  /*40d0*/  FMUL.FTZ R6, R143, c[0x0][0x2d0] ;  /* 0x0000b4008f067a20 */ /* 0x000fe20000410000 */
[----:B------:R-:W-:Y:S01]  /*40e0*/  ISETP.GT.AND P5, PT, R7, 0x1, PT ;  /* 0x000000010700780c */ /* 0x000fe20003fa4270 */
[----:B------:R-:W1:Y:S01]  /*40f0*/  SHFL.BFLY PT, R140, R3, 0x1, 0x1f ;  /* 0x0c201f00038c7f89 */ /* 0x000e6200000e0000 */
[----:B------:R-:W-:Y:S02]  /*4100*/  FSEL R234, R115, -INF , P2 ;  /* 0xff80000073ea7808 */ /* 0x000fe40001000000 */
[----:B------:R-:W-:Y:S02]  /*4110*/  FMNMX.FTZ R70, R235, R70, !PT ;  /* 0x00000046eb467209 */ /* 0x000fe40007810000 */
[----:B---3--:R-:W-:Y:S02]  /*4120*/  FSEL R241, R111, -INF , P0 ;  /* 0xff8000006ff17808 */ /* 0x008fe40000000000 */
[----:B------:R-:W-:-:S04]  /*4130*/  ISETP.GT.AND P0, PT, R7, 0x19, PT ;  /* 0x000000190700780c */ /* 0x000fc80003f04270 */
[----:B------:R-:W-:Y:S02]  /*4140*/  FSEL R83, R91, -INF , P0 ;  /* 0xff8000005b537808 */ /* 0x000fe40000000000 */
[----:B------:R-:W-:Y:S02]  /*4150*/  FSETP.NEU.FTZ.AND P0, PT, R143, -INF , PT ;  /* 0xff8000008f00780b */ /* 0x000fe40003f1d000 */
[----:B------:R-:W-:Y:S02]  /*4160*/  FSEL R81, R107, -INF , P5 ;  /* 0xff8000006b517808 */ /* 0x000fe40002800000 */
[----:B------:R-:W-:Y:S02]  /*4170*/  ISETP.GT.AND P3, PT, R7, 0x8, PT ;  /* 0x000000080700780c */ /* 0x000fe40003f64270 */
[----:B------:R-:W-:Y:S02]  /*4180*/  FSEL R233, R110, -INF , P1 ;  /* 0xff8000006ee97808 */ /* 0x000fe40000800000 */
[----:B------:R-:W-:-:S02]  /*4190*/  FMNMX.FTZ R70, R234, R70, !PT ;  /* 0x00000046ea467209 */ /* 0x000fc40007810000 */
[----:B------:R-:W-:Y:S02]  /*41a0*/  FSEL R6, R6, RZ, P0 ;  /* 0x000000ff06067208 */ /* 0x000fe40000000000 */
[----:B------:R-:W-:Y:S02]  /*41b0*/  ISETP.GT.AND P2, PT, R7, 0x9, PT ;  /* 0x000000090700780c */ /* 0x000fe40003f44270 */
[----:B------:R-:W-:Y:S02]  /*41c0*/  FSEL R80, R102, -INF , P3 ;  /* 0xff80000066507808 */ /* 0x000fe40001800000 */
[----:B------:R-:W-:Y:S01]  /*41d0*/  FMNMX.FTZ R5, R86, R81, !PT ;  /* 0x0000005156057209 */ /* 0x000fe20007810000 */
[----:B------:R-:W-:Y:S01]  /*41e0*/  FFMA.FTZ R8, R10, c[0x0][0x2d0], -R6 ;  /* 0x0000b4000a087a23 */ /* 0x000fe20000010806 */
[----:B------:R-:W-:Y:S02]  /*41f0*/  FMNMX.FTZ R70, R233, R70, !PT ;  /* 0x00000046e9467209 */ /* 0x000fe40007810000 */
[----:B------:R-:W-:-:S02]  /*4200*/  FSEL R71, R103, -INF , P2 ;  /* 0xff80000067477808 */ /* 0x000fc40001000000 */
[----:B------:R-:W-:Y:S02]  /*4210*/  ISETP.GT.AND P3, PT, R7, 0x10, PT ;  /* 0x000000100700780c */ /* 0x000fe40003f64270 */
[----:B------:R-:W-:Y:S01]  /*4220*/  FMNMX.FTZ R5, R80, R5, !PT ;  /* 0x0000000550057209 */ /* 0x000fe20007810000 */
[----:B------:R2:W-:Y:S01]  /*4230*/  MUFU.EX2 R213, R8 ;  /* 0x0000000800d57308 */ /* 0x0005e20000000800 */
[----:B------:R-:W-:Y:S02]  /*4240*/  FMNMX.FTZ R70, R241, R70, !PT ;  /* 0x00000046f1467209 */ /* 0x000fe40007810000 */
[C---:B------:R-:W-:Y:S02]  /*4250*/  ISETP.GT.AND P2, PT, R7.reuse, 0x11, PT ;  /* 0x000000110700780c */ /* 0x040fe40003f44270 */
[----:B------:R-:W-:Y:S01]  /*4260*/  FSEL R68, R98, -INF , P3 ;  /* 0xff80000062447808 */ /* 0x000fe20001800000 */
[----:B------:R-:W3:Y:S01]  /*4270*/  SHFL.BFLY PT, R9, R70, 0x2, 0x1f ;  /* 0x0c401f0046097f89 */ /* 0x000ee200000e0000 */
[----:B------:R-:W-:-:S02]  /*4280*/  ISETP.GT.AND P1, PT, R7, 0x18, PT ;  /* 0x000000180700780c */ /* 0x000fc40003f24270 */
[----:B------:R-:W-:Y:S02]  /*4290*/  FSEL R69, R99, -INF , P2 ;  /* 0xff80000063457808 */ /* 0x000fe40001000000 */
[----:B--2---:R-:W-:Y:S01]  /*42a0*/  FMNMX.FTZ R8, R71, R5, !PT ;  /* 0x0000000547087209 */ /* 0x004fe20007810000 */
[----:B------:R-:W-:-:S03]  /*42b0*/  FFMA.FTZ R5, R11, c[0x0][0x2d0], -R6 ;  /* 0x0000b4000b057a23 */ /* 0x000fc60000010806 */
[----:B------:R-:W-:Y:S01]  /*42c0*/  FMNMX.FTZ R8, R68, R8, !PT ;  /* 0x0000000844087209 */ /* 0x000fe20007810000 */
[----:B------:R2:W-:Y:S01]  /*42d0*/  MUFU.EX2 R180, R5 ;  /* 0x0000000500b47308 */ /* 0x0005e20000000800 */
[----:B------:R-:W-:Y:S02]  /*42e0*/  FSEL R82, R90, -INF , P1 ;  /* 0xff8000005a527808 */ /* 0x000fe40000800000 */
[----:B-1----:R-:W-:Y:S01]  /*42f0*/  FMNMX.FTZ R140, R3, R140, !PT ;  /* 0x0000008c038c7209 */ /* 0x002fe20007810000 */
[----:B------:R-:W-:Y:S01]  /*4300*/  FFMA.FTZ R3, R12, c[0x0][0x2d0], -R6 ;  /* 0x0000b4000c037a23 */ /* 0x000fe20000010806 */
[C---:B------:R-:W-:Y:S02]  /*4310*/  ISETP.GT.AND P5, PT, R7.reuse, 0x20, PT ;  /* 0x000000200700780c */ /* 0x040fe40003fa4270 */
[----:B------:R-:W-:Y:S01]  /*4320*/  ISETP.GT.AND P0, PT, R7, 0x31, PT ;  /* 0x000000310700780c */ /* 0x000fe20003f04270 */
[----:B------:R1:W-:Y:S01]  /*4330*/  MUFU.EX2 R238, R3 ;  /* 0x0000000300ee7308 */ /* 0x0003e20000000800 */
[----:B--2---:R-:W-:-:S04]  /*4340*/  FMNMX.FTZ R5, R69, R8, !PT ;  /* 0x0000000845057209 */ /* 0x004fc80007810000 */
[----:B------:R-:W-:Y:S02]  /*4350*/  FMNMX.FTZ R5, R82, R5, !PT ;  /* 0x0000000552057209 */ /* 0x000fe40007810000 */
[----:B------:R-:W-:Y:S02]  /*4360*/  ISETP.GT.AND P3, PT, R7, 0x21, PT ;  /* 0x000000210700780c */ /* 0x000fe40003f64270 */
[----:B------:R-:W-:Y:S02]  /*4370*/  FSEL R89, R94, -INF , P5 ;  /* 0xff8000005e597808 */ /* 0x000fe40002800000 */
[----:B-1----:R-:W-:Y:S02]  /*4380*/  FMNMX.FTZ R3, R83, R5, !PT ;  /* 0x0000000553037209 */ /* 0x002fe40007810000 */
[----:B------:R-:W-:Y:S02]  /*4390*/  FSEL R138, R75, -INF , P0 ;  /* 0xff8000004b8a7808 */ /* 0x000fe40000000000 */
[----:B------:R-:W-:-:S02]  /*43a0*/  ISETP.GT.AND P0, PT, R7, 0x39, PT ;  /* 0x000000390700780c */ /* 0x000fc40003f04270 */
[----:B------:R-:W-:Y:S02]  /*43b0*/  ISETP.GT.AND P2, PT, R7, 0x28, PT ;  /* 0x000000280700780c */ /* 0x000fe40003f44270 */
[----:B------:R-:W-:Y:S02]  /*43c0*/  FSEL R90, R95, -INF , P3 ;  /* 0xff8000005f5a7808 */ /* 0x000fe40001800000 */
[----:B------:R-:W-:Y:S01]  /*43d0*/  FMNMX.FTZ R3, R89, R3, !PT ;  /* 0x0000000359037209 */ /* 0x000fe20007810000 */
[----:B------:R-:W-:Y:S01]  /*43e0*/  FMUL.FTZ R5, R140, c[0x0][0x2d0] ;  /* 0x0000b4008c057a20 */ /* 0x000fe20000410000 */
[----:B------:R-:W-:Y:S02]  /*43f0*/  ISETP.GT.AND P1, PT, R7, 0x29, PT ;  /* 0x000000290700780c */ /* 0x000fe40003f24270 */
[----:B------:R-:W-:Y:S02]  /*4400*/  FSEL R137, R47, -INF , P0 ;  /* 0xff8000002f897808 */ /* 0x000fe40000000000 */
[----:B------:R-:W-:-:S02]  /*4410*/  FSEL R91, R50, -INF , P2 ;  /* 0xff800000325b7808 */ /* 0x000fc40001000000 */
[----:B------:R-:W-:Y:S02]  /*4420*/  FSETP.NEU.FTZ.AND P0, PT, R140, -INF , PT ;  /* 0xff8000008c00780b */ /* 0x000fe40003f1d000 */
[----:B------:R-:W-:Y:S01]  /*4430*/  FMNMX.FTZ R3, R90, R3, !PT ;  /* 0x000000035a037209 */ /* 0x000fe20007810000 */
[----:B------:R-:W-:Y:S01]  /*4440*/  FFMA.FTZ R8, R13, c[0x0][0x2d0], -R6 ;  /* 0x0000b4000d087a23 */ /* 0x000fe20000010806 */
[----:B------:R-:W-:Y:S02]  /*4450*/  FSEL R104, R51, -INF , P1 ;  /* 0xff80000033687808 */ /* 0x000fe40000800000 */
[----:B---3--:R-:W-:Y:S02]  /*4460*/  FMNMX.FTZ R70, R70, R9, !PT ;  /* 0x0000000946467209 */ /* 0x008fe40007810000 */
[----:B------:R-:W-:Y:S02]  /*4470*/  FSEL R5, R5, RZ, P0 ;  /* 0x000000ff05057208 */ /* 0x000fe40000000000 */
[----:B------:R-:W-:-:S02]  /*4480*/  FMNMX.FTZ R3, R91, R3, !PT ;  /* 0x000000035b037209 */ /* 0x000fc40007810000 */
[C---:B------:R-:W-:Y:S01]  /*4490*/  ISETP.GT.AND P1, PT, R7.reuse, 0x30, PT ;  /* 0x000000300700780c */ /* 0x040fe20003f24270 */
[----:B------:R-:W1:Y:S01]  /*44a0*/  SHFL.BFLY PT, R9, R70, 0x1, 0x1f ;  /* 0x0c201f0046097f89 */ /* 0x000e6200000e0000 */
[----:B------:R2:W-:Y:S01]  /*44b0*/  MUFU.EX2 R243, R8 ;  /* 0x0000000800f37308 */ /* 0x0005e20000000800 */
[----:B------:R-:W-:Y:S02]  /*44c0*/  FMNMX.FTZ R3, R104, R3, !PT ;  /* 0x0000000368037209 */ /* 0x000fe40007810000 */
[----:B------:R-:W-:Y:S01]  /*44d0*/  FSEL R139, R74, -INF , P1 ;  /* 0xff8000004a8b7808 */ /* 0x000fe20000800000 */
[C---:B------:R-:W-:Y:S01]  /*44e0*/  IMAD R231, R2.reuse, 0x2, R228 ;  /* 0x0000000202e77824 */ /* 0x040fe200078e02e4 */
[----:B------:R-:W-:Y:S01]  /*44f0*/  ISETP.GT.AND P1, PT, R7, 0x38, PT ;  /* 0x000000380700780c */ /* 0x000fe20003f24270 */
[----:B------:R-:W-:Y:S01]  /*4500*/  IMAD R230, R2, 0x2, R229 ;  /* 0x0000000202e67824 */ /* 0x000fe200078e02e5 */
[----:B------:R-:W-:Y:S01]  /*4510*/  FMNMX.FTZ R3, R139, R3, !PT ;  /* 0x000000038b037209 */ /* 0x000fe20007810000 */
[----:B------:R-:W-:Y:S01]  /*4520*/  LDSM.16.MT88.4 R48, [R228+0x900] ;  /* 0x00090000e430783b */ /* 0x000fe20000004200 */
[----:B------:R-:W-:Y:S01]  /*4530*/  FSEL R131, R46, -INF , P1 ;  /* 0xff8000002e837808 */ /* 0x000fe20000800000 */
[----:B--2---:R-:W-:Y:S01]  /*4540*/  FFMA.FTZ R8, R14, c[0x0][0x2d0], -R5 ;  /* 0x0000b4000e087a23 */ /* 0x004fe20000010805 */
[----:B------:R-:W-:Y:S01]  /*4550*/  FMNMX.FTZ R3, R138, R3, !PT ;  /* 0x000000038a037209 */ /* 0x000fe20007810000 */
[----:B------:R-:W-:Y:S02]  /*4560*/  LDSM.16.MT88.4 R44, [R230+0x100] ;  /* 0x00010000e62c783b */ /* 0x000fe40000004200 */
[----:B------:R2:W-:Y:S01]  /*4570*/  MUFU.EX2 R198, R8 ;  /* 0x0000000800c67308 */ /* 0x0005e20000000800 */
[----:B------:R-:W-:Y:S01]  /*4580*/  ISETP.GT.AND P2, PT, R7, 0x40, PT ;  /* 0x000000400700780c */ /* 0x000fe20003f44270 */
[----:B------:R-:W-:Y:S01]  /*4590*/  LDSM.16.MT88.4 R72, [R229+0x900] ;  /* 0x00090000e548783b */ /* 0x000fe20000004200 */
[----:B------:R-:W-:-:S02]  /*45a0*/  FMNMX.FTZ R3, R131, R3, !PT ;  /* 0x0000000383037209 */ /* 0x000fc40007810000 */
[----:B------:R-:W-:Y:S01]  /*45b0*/  ISETP.GT.AND P1, PT, R7, 0x41, PT ;  /* 0x000000410700780c */ /* 0x000fe20003f24270 */
[----:B--2---:R-:W-:-:S04]  /*45c0*/  FFMA.FTZ R8, R15, c[0x0][0x2d0], -R5 ;  /* 0x0000b4000f087a23 */ /* 0x004fc80000010805 */
[----:B------:R2:W-:Y:S01]  /*45d0*/  MUFU.EX2 R232, R8 ;  /* 0x0000000800e87308 */ /* 0x0005e20000000800 */
[----:B------:R-:W-:Y:S02]  /*45e0*/  FSEL R149, R62, -INF , P2 ;  /* 0xff8000003e957808 */ /* 0x000fe40001000000 */
[----:B------:R-:W-:Y:S02]  /*45f0*/  FSEL R150, R63, -INF , P1 ;  /* 0xff8000003f967808 */ /* 0x000fe40000800000 */
[C---:B------:R-:W-:Y:S02]  /*4600*/  ISETP.GT.AND P1, PT, R7.reuse, 0x48, PT ;  /* 0x000000480700780c */ /* 0x040fe40003f24270 */
[----:B------:R-:W-:Y:S01]  /*4610*/  ISETP.GT.AND P0, PT, R7, 0x49, PT ;  /* 0x000000490700780c */ /* 0x000fe20003f04270 */
[----:B--2---:R-:W-:-:S04]  /*4620*/  FFMA.FTZ R8, R16, c[0x0][0x2d0], -R5 ;  /* 0x0000b40010087a23 */ /* 0x004fc80000010805 */
[----:B------:R2:W3:Y:S01]  /*4630*/  MUFU.EX2 R25, R8 ;  /* 0x0000000800197308 */ /* 0x0004e20000000800 */
[----:B------:R-:W-:Y:S02]  /*4640*/  FSEL R151, R66, -INF , P1 ;  /* 0xff80000042977808 */ /* 0x000fe40000800000 */
[----:B------:R-:W-:Y:S02]  /*4650*/  FSEL R155, R67, -INF , P0 ;  /* 0xff800000439b7808 */ /* 0x000fe40000000000 */
[----:B-1----:R-:W-:Y:S02]  /*4660*/  FMNMX.FTZ R70, R70, R9, !PT ;  /* 0x0000000946467209 */ /* 0x002fe40007810000 */
[----:B------:R-:W-:Y:S01]  /*4670*/  ISETP.GT.AND P1, PT, R7, 0x50, PT ;  /* 0x000000500700780c */ /* 0x000fe20003f24270 */
[----:B------:R-:W-:Y:S01]  /*4680*/  LDSM.16.MT88.4 R64, [R231+0x900] ;  /* 0x00090000e740783b */ /* 0x000fe20000004200 */
[----:B--2---:R-:W-:-:S04]  /*4690*/  FMNMX.FTZ R8, R137, R3, !PT ;  /* 0x0000000389087209 */ /* 0x004fc80007810000 */
[----:B------:R-:W-:Y:S02]  /*46a0*/  FMNMX.FTZ R8, R149, R8, !PT ;  /* 0x0000000895087209 */ /* 0x000fe40007810000 */
[----:B------:R-:W-:Y:S02]  /*46b0*/  ISETP.GT.AND P0, PT, R7, 0x51, PT ;  /* 0x000000510700780c */ /* 0x000fe40003f04270 */
[----:B------:R-:W-:Y:S01]  /*46c0*/  FMNMX.FTZ R8, R150, R8, !PT ;  /* 0x0000000896087209 */ /* 0x000fe20007810000 */
[----:B------:R-:W-:Y:S01]  /*46d0*/  FMUL.FTZ R3, R70, c[0x0][0x2d0] ;  /* 0x0000b40046037a20 */ /* 0x000fe20000410000 */
[----:B------:R-:W-:Y:S02]  /*46e0*/  FSEL R177, R58, -INF , P1 ;  /* 0xff8000003ab17808 */ /* 0x000fe40000800000 */
[----:B------:R-:W-:Y:S02]  /*46f0*/  FMNMX.FTZ R8, R151, R8, !PT ;  /* 0x0000000897087209 */ /* 0x000fe40007810000 */
[----:B------:R-:W-:-:S02]  /*4700*/  FSEL R178, R59, -INF , P0 ;  /* 0xff8000003bb27808 */ /* 0x000fc40000000000 */
[----:B------:R-:W-:Y:S02]  /*4710*/  ISETP.GT.AND P0, PT, R7, 0x58, PT ;  /* 0x000000580700780c */ /* 0x000fe40003f04270 */
[----:B------:R-:W-:Y:S02]  /*4720*/  FSETP.NEU.FTZ.AND P1, PT, R70, -INF , PT ;  /* 0xff8000004600780b */ /* 0x000fe40003f3d000 */
[----:B------:R-:W-:Y:S02]  /*4730*/  FMNMX.FTZ R8, R155, R8, !PT ;  /* 0x000000089b087209 */ /* 0x000fe40007810000 */
[----:B------:R-:W-:Y:S02]  /*4740*/  FSEL R3, R3, RZ, P1 ;  /* 0x000000ff03037208 */ /* 0x000fe40000800000 */
[----:B------:R-:W-:Y:S02]  /*4750*/  FSEL R159, R54, -INF , P0 ;  /* 0xff800000369f7808 */ /* 0x000fe40000000000 */
[----:B------:R-:W-:-:S02]  /*4760*/  ISETP.GT.AND P5, PT, R7, 0x59, PT ;  /* 0x000000590700780c */ /* 0x000fc40003fa4270 */
[C---:B------:R-:W-:Y:S02]  /*4770*/  ISETP.GT.AND P3, PT, R7.reuse, 0x60, PT ;  /* 0x000000600700780c */ /* 0x040fe40003f64270 */
[C---:B------:R-:W-:Y:S02]  /*4780*/  ISETP.GT.AND P2, PT, R7.reuse, 0x61, PT ;  /* 0x000000610700780c */ /* 0x040fe40003f44270 */
[C---:B------:R-:W-:Y:S02]  /*4790*/  ISETP.GT.AND P1, PT, R7.reuse, 0x68, PT ;  /* 0x000000680700780c */ /* 0x040fe40003f24270 */
[----:B------:R-:W-:Y:S02]  /*47a0*/  ISETP.GT.AND P0, PT, R7, 0x69, PT ;  /* 0x000000690700780c */ /* 0x000fe40003f04270 */
[----:B------:R-:W-:Y:S01]  /*47b0*/  FMNMX.FTZ R7, R177, R8, !PT ;  /* 0x00000008b1077209 */ /* 0x000fe20007810000 */
[----:B------:R-:W-:-:S03]  /*47c0*/  FFMA.FTZ R0, R19, c[0x0][0x2d0], -R3 ;  /* 0x0000b40013007a23 */ /* 0x000fc60000010803 */
[----:B------:R-:W-:Y:S01]  /*47d0*/  FMNMX.FTZ R7, R178, R7, !PT ;  /* 0x00000007b2077209 */ /* 0x000fe20007810000 */
[----:B------:R1:W-:Y:S01]  /*47e0*/  MUFU.EX2 R147, R0 ;  /* 0x0000000000937308 */ /* 0x0003e20000000800 */
[----:B------:R-:W-:Y:S02]  /*47f0*/  FSEL R158, R55, -INF , P5 ;  /* 0xff800000379e7808 */ /* 0x000fe40002800000 */
[----:B------:R-:W-:Y:S02]  /*4800*/  FMNMX.FTZ R4, R159, R7, !PT ;  /* 0x000000079f047209 */ /* 0x000fe40007810000 */
[----:B------:R-:W-:Y:S02]  /*4810*/  FSEL R242, R42, -INF , P3 ;  /* 0xff8000002af27808 */ /* 0x000fe40001800000 */
[----:B------:R-:W-:Y:S02]  /*4820*/  FMNMX.FTZ R4, R158, R4, !PT ;  /* 0x000000049e047209 */ /* 0x000fe40007810000 */
[----:B------:R-:W-:Y:S01]  /*4830*/  FSEL R252, R43, -INF , P2 ;  /* 0xff8000002bfc7808 */ /* 0x000fe20001000000 */
[----:B-1----:R-:W-:Y:S01]  /*4840*/  FFMA.FTZ R0, R24, c[0x0][0x2d0], -R3 ;  /* 0x0000b40018007a23 */ /* 0x002fe20000010803 */
[----:B------:R-:W-:-:S02]  /*4850*/  FMNMX.FTZ R2, R242, R4, !PT ;  /* 0x00000004f2027209 */ /* 0x000fc40007810000 */
[----:B------:R-:W-:Y:S01]  /*4860*/  FSEL R196, R38, -INF , P1 ;  /* 0xff80000026c47808 */ /* 0x000fe20000800000 */
[----:B------:R1:W-:Y:S01]  /*4870*/  MUFU.EX2 R193, R0 ;  /* 0x0000000000c17308 */ /* 0x0003e20000000800 */
[----:B------:R-:W-:Y:S01]  /*4880*/  FSEL R251, R39, -INF , P0 ;  /* 0xff80000027fb7808 */ /* 0x000fe20000000000 */
[----:B---3--:R-:W-:Y:S01]  /*4890*/  IMAD.MOV.U32 R7, RZ, RZ, R25 ;  /* 0x000000ffff077224 */ /* 0x008fe200078e0019 */
[----:B------:R-:W-:Y:S04]  /*48a0*/  LDSM.16.MT88.4 R40, [R229+0x100] ;  /* 0x00010000e528783b */ /* 0x000fe80000004200 */
[----:B------:R-:W-:Y:S01]  /*48b0*/  LDSM.16.MT88.4 R24, [R231+0x100] ;  /* 0x00010000e718783b */ /* 0x000fe20000004200 */
[----:B-1----:R-:W-:-:S04]  /*48c0*/  FFMA.FTZ R0, R28, c[0x0][0x2d0], -R3 ;  /* 0x0000b4001c007a23 */ /* 0x002fc80000010803 */
[----:B------:R1:W-:Y:S02]  /*48d0*/  MUFU.EX2 R106, R0 ;  /* 0x00000000006a7308 */ /* 0x0003e40000000800 */
[----:B-1----:R-:W-:-:S04]  /*48e0*/  FMNMX.FTZ R0, R252, R2, !PT ;  /* 0x00000002fc007209 */ /* 0x002fc80007810000 */
[----:B------:R-:W-:-:S04]  /*48f0*/  FMNMX.FTZ R0, R196, R0, !PT ;  /* 0x00000000c4007209 */ /* 0x000fc80007810000 */
[----:B------:R-:W-:-:S05]  /*4900*/  FMNMX.FTZ R0, R251, R0, !PT ;  /* 0x00000000fb007209 */ /* 0x000fca0007810000 */
[----:B------:R-:W1:Y:S01]  /*4910*/  SHFL.BFLY PT, R4, R0, 0x2, 0x1f ;  /* 0x0c401f0000047f89 */ /* 0x000e6200000e0000 */
[----:B------:R-:W-:-:S04]  /*4920*/  FFMA.FTZ R2, R29, c[0x0][0x2d0], -R5 ;  /* 0x0000b4001d027a23 */ /* 0x000fc80000010805 */
[----:B------:R2:W-:Y:S02]  /*4930*/  MUFU.EX2 R239, R2 ;  /* 0x0000000200ef7308 */ /* 0x0005e40000000800 */
[----:B--2---:R-:W-:-:S06]  /*4940*/  FFMA.FTZ R2, R30, c[0x0][0x2d0], -R5 ;  /* 0x0000b4001e027a23 */ /* 0x004fcc0000010805 */
[----:B------:R2:W-:Y:S01]  /*4950*/  MUFU.EX2 R204, R2 ;  /* 0x0000000200cc7308 */ /* 0x0005e20000000800 */
[----:B-1----:R-:W-:Y:S01]  /*4960*/  FMNMX.FTZ R0, R0, R4, !PT ;  /* 0x0000000400007209 */ /* 0x002fe20007810000 */
[----:B--2---:R-:W-:-:S06]  /*4970*/  FFMA.FTZ R2, R31, c[0x0][0x2d0], -R5 ;  /* 0x0000b4001f027a23 */ /* 0x004fcc0000010805 */
[----:B------:R1:W-:Y:S01]  /*4980*/  MUFU.EX2 R209, R2 ;  /* 0x0000000200d17308 */ /* 0x0003e20000000800 */
[----:B------:R-:W2:Y:S01]  /*4990*/  SHFL.BFLY PT, R4, R0, 0x1, 0x1f ;  /* 0x0c201f0000047f89 */ /* 0x000ea200000e0000 */
[----:B-1----:R-:W-:-:S06]  /*49a0*/  FFMA.FTZ R2, R32, c[0x0][0x2d0], -R5 ;  /* 0x0000b40020027a23 */ /* 0x002fcc0000010805 */
[----:B------:R1:W-:Y:S02]  /*49b0*/  MUFU.EX2 R246, R2 ;  /* 0x0000000200f67308 */ /* 0x0003e40000000800 */
[----:B-1----:R-:W-:-:S06]  /*49c0*/  FFMA.FTZ R2, R33, c[0x0][0x2d0], -R3 ;  /* 0x0000b40021027a23 */ /* 0x002fcc0000010803 */
[----:B------:R1:W-:Y:S02]  /*49d0*/  MUFU.EX2 R201, R2 ;  /* 0x0000000200c97308 */ /* 0x0003e40000000800 */
[----:B-1----:R-:W-:-:S06]  /*49e0*/  FFMA.FTZ R2, R34, c[0x0][0x2d0], -R3 ;  /* 0x0000b40022027a23 */ /* 0x002fcc0000010803 */
[----:B------:R1:W-:Y:S01]  /*49f0*/  MUFU.EX2 R205, R2 ;  /* 0x0000000200cd7308 */ /* 0x0003e20000000800 */
[----:B--2---:R-:W-:Y:S01]  /*4a00*/  FMNMX.FTZ R142, R0, R4, !PT ;  /* 0x00000004008e7209 */ /* 0x004fe20007810000 */
[----:B-1----:R-:W-:-:S06]  /*4a10*/  FFMA.FTZ R2, R35, c[0x0][0x2d0], -R3 ;  /* 0x0000b40023027a23 */ /* 0x002fcc0000010803 */
[----:B------:R1:W-:Y:S01]  /*4a20*/  MUFU.EX2 R210, R2 ;  /* 0x0000000200d27308 */ /* 0x0003e20000000800 */
[----:B------:R-:W-:Y:S02]  /*4a30*/  FMUL.FTZ R0, R142, c[0x0][0x2d0] ;  /* 0x0000b4008e007a20 */ /* 0x000fe40000410000 */
[----:B-1----:R-:W-:Y:S01]  /*4a40*/  FFMA.FTZ R2, R76, c[0x0][0x2d0], -R3 ;  /* 0x0000b4004c027a23 */ /* 0x002fe20000010803 */
[----:B------:R-:W-:Y:S01]  /*4a50*/  FSETP.NEU.FTZ.AND P0, PT, R142, -INF , PT ;  /* 0xff8000008e00780b */ /* 0x000fe20003f1d000 */
[----:B------:R-:W-:Y:S01]  /*4a60*/  IMAD.MOV.U32 R4, RZ, RZ, R180 ;  /* 0x000000ffff047224 */ /* 0x000fe200078e00b4 */
[----:B------:R-:W1:Y:S02]  /*4a70*/  LDSM.16.MT88.4 R76, [R230+0x900] ;  /* 0x00090000e64c783b */ /* 0x000e640000004200 */
[----:B------:R2:W-:Y:S01]  /*4a80*/  MUFU.EX2 R194, R2 ;  /* 0x0000000200c27308 */ /* 0x0005e20000000800 */
[----:B------:R-:W-:Y:S01]  /*4a90*/  FSEL R0, R0, RZ, P0 ;  /* 0x000000ff00007208 */ /* 0x000fe20000000000 */
[----:B--2---:R-:W-:-:S06]  /*4aa0*/  FFMA.FTZ R2, R84, c[0x0][0x2d0], -R6 ;  /* 0x0000b40054027a23 */ /* 0x004fcc0000010806 */
[----:B------:R2:W-:Y:S02]  /*4ab0*/  MUFU.EX2 R107, R2 ;  /* 0x00000002006b7308 */ /* 0x0005e40000000800 */
        /* <DEDUP_REMOVED lines=37> */
[----:B------:R2:W-:Y:S01]  /*4d10*/  MUFU.EX2 R247, R2 ;  /* 0x0000000200f77308 */ /* 0x0005e20000000800 */
[----:B------:R-:W-:Y:S02]  /*4d20*/  FFMA.FTZ R9, R17, c[0x0][0x2d0], -R5 ;  /* 0x0000b40011097a23 */ /* 0x000fe40000010805 */
[----:B--2---:R-:W-:-:S05]  /*4d30*/  FFMA.FTZ R2, R136, c[0x0][0x2d0], -R3 ;  /* 0x0000b40088027a23 */ /* 0x004fca0000010803 */
[----:B------:R2:W-:Y:S02]  /*4d40*/  MUFU.EX2 R227, R2 ;  /* 0x0000000200e37308 */ /* 0x0005e40000000800 */
[----:B--2---:R-:W-:-:S06]  /*4d50*/  FFMA.FTZ R2, R141, c[0x0][0x2d0], -R3 ;  /* 0x0000b4008d027a23 */ /* 0x004fcc0000010803 */
[----:B------:R2:W-:Y:S02]  /*4d60*/  MUFU.EX2 R226, R2 ;  /* 0x0000000200e27308 */ /* 0x0005e40000000800 */
[----:B--2---:R-:W-:-:S06]  /*4d70*/  FFMA.FTZ R2, R144, c[0x0][0x2d0], -R3 ;  /* 0x0000b40090027a23 */ /* 0x004fcc0000010803 */
[----:B------:R2:W-:Y:S08]  /*4d80*/  MUFU.EX2 R225, R2 ;  /* 0x0000000200e17308 */ /* 0x0005f00000000800 */
[----:B------:R3:W4:Y:S01]  /*4d90*/  MUFU.EX2 R215, R9 ;  /* 0x0000000900d77308 */ /* 0x0007220000000800 */
[----:B--2---:R-:W-:-:S07]  /*4da0*/  FFMA.FTZ R2, R145, c[0x0][0x2d0], -R3 ;  /* 0x0000b40091027a23 */ /* 0x004fce0000010803 */
[----:B------:R2:W-:Y:S01]  /*4db0*/  MUFU.EX2 R224, R2 ;  /* 0x0000000200e07308 */ /* 0x0005e20000000800 */
[----:B---3--:R-:W-:-:S07]  /*4dc0*/  FFMA.FTZ R9, R18, c[0x0][0x2d0], -R3 ;  /* 0x0000b40012097a23 */ /* 0x008fce0000010803 */
[----:B------:R-:W3:Y:S01]  /*4dd0*/  MUFU.EX2 R199, R9 ;  /* 0x0000000900c77308 */ /* 0x000ee20000000800 */
[----:B--2---:R-:W-:-:S07]  /*4de0*/  FFMA.FTZ R2, R89, c[0x0][0x2d0], -R0 ;  /* 0x0000b40059027a23 */ /* 0x004fce0000010800 */
[----:B------:R2:W-:Y:S01]  /*4df0*/  MUFU.EX2 R222, R2 ;  /* 0x0000000200de7308 */ /* 0x0005e20000000800 */
[----:B------:R-:W-:Y:S01]  /*4e00*/  F2FP.BF16.PACK_AB R8, R232, R198 ;  /* 0x000000c6e808723e */ /* 0x000fe200000010ff */
[----:B--2---:R-:W-:-:S06]  /*4e10*/  FFMA.FTZ R2, R90, c[0x0][0x2d0], -R0 ;  /* 0x0000b4005a027a23 */ /* 0x004fcc0000010800 */
[----:B------:R2:W1:Y:S01]  /*4e20*/  MUFU.EX2 R223, R2 ;  /* 0x0000000200df7308 */ /* 0x0004620000000800 */
[----:B----4-:R-:W-:Y:S02]  /*4e30*/  F2FP.BF16.PACK_AB R10, R215, R7 ;  /* 0x00000007d70a723e */ /* 0x010fe400000010ff */
[----:B---3--:R-:W-:Y:S02]  /*4e40*/  F2FP.BF16.PACK_AB R9, R147, R199 ;  /* 0x000000c79309723e */ /* 0x008fe400000010ff */
[----:B------:R-:W-:Y:S01]  /*4e50*/  F2FP.BF16.PACK_AB R11, R106, R193 ;  /* 0x000000c16a0b723e */ /* 0x000fe200000010ff */
[----:B--2---:R-:W-:-:S04]  /*4e60*/  FFMA.FTZ R2, R91, c[0x0][0x2d0], -R0 ;  /* 0x0000b4005b027a23 */ /* 0x004fc80000010800 */
[----:B------:R2:W-:Y:S01]  /*4e70*/  MUFU.EX2 R221, R2 ;  /* 0x0000000200dd7308 */ /* 0x0005e20000000800 */
[----:B------:R-:W-:Y:S01]  /*4e80*/  IMAD.MOV.U32 R132, RZ, RZ, R216 ;  /* 0x000000ffff847224 */ /* 0x000fe200078e00d8 */
[----:B------:R-:W-:Y:S01]  /*4e90*/  HMMA.16816.F32.BF16 R52, R8, R20, RZ ;  /* 0x000000140834723c */ /* 0x000fe200000418ff */
[----:B--2---:R-:W-:-:S05]  /*4ea0*/  FFMA.FTZ R2, R104, c[0x0][0x2d0], -R0 ;  /* 0x0000b40068027a23 */ /* 0x004fca0000010800 */
[----:B------:R2:W3:Y:S02]  /*4eb0*/  MUFU.EX2 R220, R2 ;  /* 0x0000000200dc7308 */ /* 0x0004e40000000800 */
[C---:B------:R-:W-:Y:S08]  /*4ec0*/  HMMA.16816.F32.BF16 R60, R8.reuse, R24, RZ ;  /* 0x00000018083c723c */ /* 0x040ff000000418ff */
[----:B------:R-:W-:Y:S01]  /*4ed0*/  HMMA.16816.F32.BF16 R56, R8, R40, RZ ;  /* 0x000000280838723c */ /* 0x000fe200000418ff */
[----:B--2---:R-:W-:-:S07]  /*4ee0*/  FFMA.FTZ R2, R165, c[0x0][0x2d0], -R6 ;  /* 0x0000b400a5027a23 */ /* 0x004fce0000010806 */
[C---:B------:R-:W-:Y:S01]  /*4ef0*/  HMMA.16816.F32.BF16 R16, R8.reuse, R44, RZ ;  /* 0x0000002c0810723c */ /* 0x040fe200000418ff */
[----:B------:R2:W-:Y:S07]  /*4f00*/  MUFU.EX2 R216, R2 ;  /* 0x0000000200d87308 */ /* 0x0005ee0000000800 */
[C---:B------:R-:W-:Y:S08]  /*4f10*/  HMMA.16816.F32.BF16 R36, R8.reuse, R22, RZ ;  /* 0x000000160824723c */ /* 0x040ff000000418ff */
[----:B------:R-:W-:Y:S01]  /*4f20*/  HMMA.16816.F32.BF16 R32, R8, R26, RZ ;  /* 0x0000001a0820723c */ /* 0x000fe200000418ff */
[----:B--2---:R-:W-:-:S07]  /*4f30*/  FFMA.FTZ R2, R164, c[0x0][0x2d0], -R6 ;  /* 0x0000b400a4027a23 */ /* 0x004fce0000010806 */
[C---:B------:R-:W-:Y:S01]  /*4f40*/  HMMA.16816.F32.BF16 R28, R8.reuse, R42, RZ ;  /* 0x0000002a081c723c */ /* 0x040fe200000418ff */
[----:B------:R2:W-:Y:S07]  /*4f50*/  MUFU.EX2 R217, R2 ;  /* 0x0000000200d97308 */ /* 0x0005ee0000000800 */
[----:B------:R-:W-:Y:S01]  /*4f60*/  HMMA.16816.F32.BF16 R8, R8, R46, RZ ;  /* 0x0000002e0808723c */ /* 0x000fe200000418ff */
[----:B--2---:R-:W-:-:S04]  /*4f70*/  FFMA.FTZ R2, R163, c[0x0][0x2d0], -R6 ;  /* 0x0000b400a3027a23 */ /* 0x004fc80000010806 */
[----:B------:R2:W-:Y:S01]  /*4f80*/  MUFU.EX2 R218, R2 ;  /* 0x0000000200da7308 */ /* 0x0005e20000000800 */
[----:B------:R-:W-:Y:S01]  /*4f90*/  IMAD.MOV.U32 R68, RZ, RZ, R214 ;  /* 0x000000ffff447224 */ /* 0x000fe200078e00d6 */
[----:B------:R-:W-:Y:S02]  /*4fa0*/  F2FP.BF16.PACK_AB R12, R204, R239 ;  /* 0x000000efcc0c723e */ /* 0x000fe400000010ff */
[----:B------:R-:W-:Y:S02]  /*4fb0*/  F2FP.BF16.PACK_AB R13, R205, R201 ;  /* 0x000000c9cd0d723e */ /* 0x000fe400000010ff */
[----:B------:R-:W-:Y:S01]  /*4fc0*/  F2FP.BF16.PACK_AB R14, R246, R209 ;  /* 0x000000d1f60e723e */ /* 0x000fe200000010ff */
[----:B--2---:R-:W-:-:S04]  /*4fd0*/  FFMA.FTZ R2, R162, c[0x0][0x2d0], -R6 ;  /* 0x0000b400a2027a23 */ /* 0x004fc80000010806 */
[----:B------:R2:W-:Y:S01]  /*4fe0*/  MUFU.EX2 R219, R2 ;  /* 0x0000000200db7308 */ /* 0x0005e20000000800 */
[----:B------:R-:W-:Y:S01]  /*4ff0*/  F2FP.BF16.PACK_AB R15, R194, R210 ;  /* 0x000000d2c20f723e */ /* 0x000fe200000010ff */
[----:B------:R-:W-:Y:S02]  /*5000*/  IMAD.MOV.U32 R141, RZ, RZ, R215 ;  /* 0x000000ffff8d7224 */ /* 0x000fe400078e00d7 */
[----:B--2---:R-:W-:-:S04]  /*5010*/  FFMA.FTZ R2, R160, c[0x0][0x2d0], -R5 ;  /* 0x0000b400a0027a23 */ /* 0x004fc80000010805 */
[----:B------:R2:W-:Y:S01]  /*5020*/  MUFU.EX2 R214, R2 ;  /* 0x0000000200d67308 */ /* 0x0005e20000000800 */
[----:B-1----:R-:W-:Y:S01]  /*5030*/  HMMA.16816.F32.BF16 R100, R12, R78, R8 ;  /* 0x0000004e0c64723c */ /* 0x002fe20000041808 */
[----:B------:R-:W-:-:S06]  /*5040*/  IMAD.MOV.U32 R163, RZ, RZ, R213 ;  /* 0x000000ffffa37224 */ /* 0x000fcc00078e00d5 */
[----:B------:R-:W-:Y:S01]  /*5050*/  F2FP.BF16.PACK_AB R8, R4, R213 ;  /* 0x000000d50408723e */ /* 0x000fe200000010ff */
[----:B--2---:R-:W-:-:S04]  /*5060*/  FFMA.FTZ R2, R161, c[0x0][0x2d0], -R5 ;  /* 0x0000b400a1027a23 */ /* 0x004fc80000010805 */
[----:B------:R1:W2:Y:S02]  /*5070*/  MUFU.EX2 R215, R2 ;  /* 0x0000000200d77308 */ /* 0x0002a40000000800 */
[----:B-1----:R-:W-:-:S06]  /*5080*/  FFMA.FTZ R2, R152, c[0x0][0x2d0], -R5 ;  /* 0x0000b40098027a23 */ /* 0x002fcc0000010805 */
[----:B------:R1:W-:Y:S01]  /*5090*/  MUFU.EX2 R213, R2 ;  /* 0x0000000200d57308 */ /* 0x0003e20000000800 */
[----:B------:R-:W-:Y:S02]  /*50a0*/  F2FP.BF16.PACK_AB R10, R243, R238 ;  /* 0x000000eef30a723e */ /* 0x000fe400000010ff */
[----:B------:R-:W-:Y:S01]  /*50b0*/  F2FP.BF16.PACK_AB R9, R181, R182 ;  /* 0x000000b6b509723e */ /* 0x000fe200000010ff */
[----:B-1----:R-:W-:Y:S02]  /*50c0*/  FFMA.FTZ R2, R153, c[0x0][0x2d0], -R5 ;  /* 0x0000b40099027a23 */ /* 0x002fe40000010805 */
[----:B------:R-:W-:Y:S02]  /*50d0*/  IMAD.MOV.U32 R153, RZ, RZ, R212 ;  /* 0x000000ffff997224 */ /* 0x000fe400078e00d4 */
[----:B------:R1:W-:Y:S01]  /*50e0*/  MUFU.EX2 R212, R2 ;  /* 0x0000000200d47308 */ /* 0x0003e20000000800 */
[----:B------:R-:W-:Y:S02]  /*50f0*/  F2FP.BF16.PACK_AB R11, R187, R180 ;  /* 0x000000b4bb0b723e */ /* 0x000fe400000010ff */
[----:B------:R-:W-:Y:S01]  /*5100*/  MOV R136, R210 ;  /* 0x000000d200887202 */ /* 0x000fe20000000f00 */
[----:B-1----:R-:W-:-:S02]  /*5110*/  FFMA.FTZ R2, R154, c[0x0][0x2d0], -R3 ;  /* 0x0000b4009a027a23 */ /* 0x002fc40000010803 */
[----:B------:R-:W-:Y:S02]  /*5120*/  IMAD.MOV.U32 R154, RZ, RZ, R211 ;  /* 0x000000ffff9a7224 */ /* 0x000fe400078e00d3 */
[----:B------:R1:W-:Y:S01]  /*5130*/  MUFU.EX2 R211, R2 ;  /* 0x0000000200d37308 */ /* 0x0003e20000000800 */
[----:B------:R-:W-:Y:S01]  /*5140*/  IMAD.MOV.U32 R165, RZ, RZ, R209 ;  /* 0x000000ffffa57224 */ /* 0x000fe200078e00d1 */
[----:B------:R-:W-:Y:S01]  /*5150*/  HMMA.16816.F32.BF16 R120, R12, R48, R52 ;  /* 0x000000300c78723c */ /* 0x000fe20000041834 */
[----:B------:R-:W-:Y:S02]  /*5160*/  IMAD.MOV.U32 R164, RZ, RZ, R208 ;  /* 0x000000ffffa47224 */ /* 0x000fe400078e00d0 */
[----:B-1----:R-:W-:-:S04]  /*5170*/  FFMA.FTZ R2, R166, c[0x0][0x2d0], -R3 ;  /* 0x0000b400a6027a23 */ /* 0x002fc80000010803 */
[----:B------:R1:W4:Y:S01]  /*5180*/  MUFU.EX2 R210, R2 ;  /* 0x0000000200d27308 */ /* 0x0003220000000800 */
[C---:B------:R-:W-:Y:S08]  /*5190*/  HMMA.16816.F32.BF16 R112, R12.reuse, R64, R60 ;  /* 0x000000400c70723c */ /* 0x040ff0000004183c */
[----:B------:R-:W-:Y:S01]  /*51a0*/  HMMA.16816.F32.BF16 R108, R12, R72, R56 ;  /* 0x000000480c6c723c */ /* 0x000fe20000041838 */
[----:B-1----:R-:W-:-:S07]  /*51b0*/  FFMA.FTZ R2, R148, c[0x0][0x2d0], -R3 ;  /* 0x0000b40094027a23 */ /* 0x002fce0000010803 */
[C---:B------:R-:W-:Y:S01]  /*51c0*/  HMMA.16816.F32.BF16 R124, R12.reuse, R76, R16 ;  /* 0x0000004c0c7c723c */ /* 0x040fe20000041810 */
[----:B------:R1:W-:Y:S07]  /*51d0*/  MUFU.EX2 R209, R2 ;  /* 0x0000000200d17308 */ /* 0x0003ee0000000800 */
[C---:B------:R-:W-:Y:S08]  /*51e0*/  HMMA.16816.F32.BF16 R96, R12.reuse, R50, R36 ;  /* 0x000000320c60723c */ /* 0x040ff00000041824 */
[----:B------:R-:W-:Y:S01]  /*51f0*/  HMMA.16816.F32.BF16 R92, R12, R66, R32 ;  /* 0x000000420c5c723c */ /* 0x000fe20000041820 */
[----:B-1----:R-:W-:-:S07]  /*5200*/  FFMA.FTZ R2, R146, c[0x0][0x2d0], -R3 ;  /* 0x0000b40092027a23 */ /* 0x002fce0000010803 */
[----:B------:R-:W-:Y:S08]  /*5210*/  HMMA.16816.F32.BF16 R116, R12, R74, R28 ;  /* 0x0000004a0c74723c */ /* 0x000ff0000004181c */
[C---:B------:R-:W-:Y:S08]  /*5220*/  HMMA.16816.F32.BF16 R12, R8.reuse, R20, RZ ;  /* 0x00000014080c723c */ /* 0x040ff000000418ff */
[C---:B------:R-:W-:Y:S08]  /*5230*/  HMMA.16816.F32.BF16 R32, R8.reuse, R22, RZ ;  /* 0x000000160820723c */ /* 0x040ff000000418ff */
[C---:B------:R-:W-:Y:S08]  /*5240*/  HMMA.16816.F32.BF16 R16, R8.reuse, R24, RZ ;  /* 0x000000180810723c */ /* 0x040ff000000418ff */
[----:B------:R-:W-:Y:S01]  /*5250*/  HMMA.16816.F32.BF16 R28, R8, R26, RZ ;  /* 0x0000001a081c723c */ /* 0x000fe200000418ff */
[----:B------:R-:W-:-:S07]  /*5260*/  IMAD.MOV.U32 R166, RZ, RZ, R206 ;  /* 0x000000ffffa67224 */ /* 0x000fce00078e00ce */
[C---:B------:R-:W-:Y:S08]  /*5270*/  HMMA.16816.F32.BF16 R20, R8.reuse, R40, RZ ;  /* 0x000000280814723c */ /* 0x040ff000000418ff */
[C---:B------:R-:W-:Y:S08]  /*5280*/  HMMA.16816.F32.BF16 R24, R8.reuse, R44, RZ ;  /* 0x0000002c0818723c */ /* 0x040ff000000418ff */
[C---:B------:R-:W-:Y:S08]  /*5290*/  HMMA.16816.F32.BF16 R40, R8.reuse, R42, RZ ;  /* 0x0000002a0828723c */ /* 0x040ff000000418ff */
[----:B------:R-:W-:Y:S07]  /*52a0*/  HMMA.16816.F32.BF16 R44, R8, R46, RZ ;  /* 0x0000002e082c723c */ /* 0x000fee00000418ff */
[----:B------:R-:W-:-:S02]  /*52b0*/  F2FP.BF16.PACK_AB R11, R71, R208 ;  /* 0x000000d0470b723e */ /* 0x000fc400000010ff */
[----:B------:R1:W1:Y:S01]  /*52c0*/  MUFU.EX2 R208, R2 ;  /* 0x0000000200d07308 */ /* 0x0002620000000800 */
[----:B------:R-:W-:Y:S01]  /*52d0*/  F2FP.BF16.PACK_AB R10, R207, R206 ;  /* 0x000000cecf0a723e */ /* 0x000fe200000010ff */
[----:B------:R-:W-:Y:S02]  /*52e0*/  IMAD.MOV.U32 R161, RZ, RZ, R207 ;  /* 0x000000ffffa17224 */ /* 0x000fe400078e00cf */
[----:B-1----:R-:W-:-:S04]  /*52f0*/  FFMA.FTZ R2, R139, c[0x0][0x2d0], -R0 ;  /* 0x0000b4008b027a23 */ /* 0x002fc80000010800 */
[----:B------:R1:W-:Y:S01]  /*5300*/  MUFU.EX2 R206, R2 ;  /* 0x0000000200ce7308 */ /* 0x0003e20000000800 */
[----:B------:R-:W-:Y:S02]  /*5310*/  IMAD.MOV.U32 R148, RZ, RZ, R205 ;  /* 0x000000ffff947224 */ /* 0x000fe400078e00cd */
[----:B------:R-:W-:Y:S02]  /*5320*/  IMAD.MOV.U32 R146, RZ, RZ, R204 ;  /* 0x000000ffff927224 */ /* 0x000fe400078e00cc */
[----:B-1----:R-:W-:-:S04]  /*5330*/  FFMA.FTZ R2, R138, c[0x0][0x2d0], -R0 ;  /* 0x0000b4008a027a23 */ /* 0x002fc80000010800 */
[----:B------:R1:W1:Y:S02]  /*5340*/  MUFU.EX2 R207, R2 ;  /* 0x0000000200cf7308 */ /* 0x0002640000000800 */
[----:B-1----:R-:W-:-:S06]  /*5350*/  FFMA.FTZ R2, R131, c[0x0][0x2d0], -R0 ;  /* 0x0000b40083027a23 */ /* 0x002fcc0000010800 */
[----:B------:R1:W-:Y:S01]  /*5360*/  MUFU.EX2 R205, R2 ;  /* 0x0000000200cd7308 */ /* 0x0003e20000000800 */
[----:B------:R-:W-:Y:S02]  /*5370*/  IMAD.MOV.U32 R131, RZ, RZ, R201 ;  /* 0x000000ffff837224 */ /* 0x000fe400078e00c9 */
[----:B-1----:R-:W-:-:S05]  /*5380*/  FFMA.FTZ R2, R137, c[0x0][0x2d0], -R0 ;  /* 0x0000b40089027a23 */ /* 0x002fca0000010800 */
[----:B------:R1:W1:Y:S01]  /*5390*/  MUFU.EX2 R204, R2 ;  /* 0x0000000200cc7308 */ /* 0x0002620000000800 */
[----:B------:R-:W-:Y:S01]  /*53a0*/  IMAD.MOV.U32 R137, RZ, RZ, R200 ;  /* 0x000000ffff897224 */ /* 0x000fe200078e00c8 */
[----:B------:R-:W-:Y:S01]  /*53b0*/  F2FP.BF16.PACK_AB R8, R202, R107 ;  /* 0x0000006bca08723e */ /* 0x000fe200000010ff */
[----:B------:R-:W-:Y:S02]  /*53c0*/  IMAD.MOV.U32 R138, RZ, RZ, R202 ;  /* 0x000000ffff8a7224 */ /* 0x000fe400078e00ca */
[----:B-1----:R-:W-:-:S04]  /*53d0*/  FFMA.FTZ R2, R173, c[0x0][0x2d0], -R6 ;  /* 0x0000b400ad027a23 */ /* 0x002fc80000010806 */
[----:B------:R1:W-:Y:S01]  /*53e0*/  MUFU.EX2 R200, R2 ;  /* 0x0000000200c87308 */ /* 0x0003e20000000800 */
[----:B------:R-:W-:Y:S01]  /*53f0*/  F2FP.BF16.PACK_AB R9, R203, R186 ;  /* 0x000000bacb09723e */ /* 0x000fe200000010ff */
[----:B------:R-:W-:Y:S02]  /*5400*/  IMAD.MOV.U32 R139, RZ, RZ, R203 ;  /* 0x000000ffff8b7224 */ /* 0x000fe400078e00cb */
[----:B-1----:R-:W-:-:S04]  /*5410*/  FFMA.FTZ R2, R174, c[0x0][0x2d0], -R6 ;  /* 0x0000b400ae027a23 */ /* 0x002fc80000010806 */
[----:B------:R1:W-:Y:S01]  /*5420*/  MUFU.EX2 R201, R2 ;  /* 0x0000000200c97308 */ /* 0x0003e20000000800 */
[----:B------:R-:W-:Y:S02]  /*5430*/  IMAD.MOV.U32 R160, RZ, RZ, R198 ;  /* 0x000000ffffa07224 */ /* 0x000fe400078e00c6 */
[----:B-1----:R-:W-:-:S05]  /*5440*/  FFMA.FTZ R2, R175, c[0x0][0x2d0], -R6 ;  /* 0x0000b400af027a23 */ /* 0x002fca0000010806 */
        /* <DEDUP_REMOVED lines=9> */
[----:B------:R1:W1:Y:S01]  /*54e0*/  MUFU.EX2 R199, R2 ;  /* 0x0000000200c77308 */ /* 0x0002620000000800 */
        /* <DEDUP_REMOVED lines=16> */
[----:B------:R-:W-:Y:S02]  /*55f0*/  IMAD.MOV.U32 R68, RZ, RZ, R191 ;  /* 0x000000ffff447224 */ /* 0x000fe400078e00bf */
[----:B-1----:R-:W-:-:S04]  /*5600*/  FFMA.FTZ R2, R156, c[0x0][0x2d0], -R3 ;  /* 0x0000b4009c027a23 */ /* 0x002fc80000010803 */
[----:B------:R1:W1:Y:S01]  /*5610*/  MUFU.EX2 R192, R2 ;  /* 0x0000000200c07308 */ /* 0x0002620000000800 */
[----:B------:R-:W-:Y:S02]  /*5620*/  IMAD.MOV.U32 R176, RZ, RZ, R190 ;  /* 0x000000ffffb07224 */ /* 0x000fe400078e00be */
[----:B-1----:R-:W-:-:S05]  /*5630*/  FFMA.FTZ R2, R149, c[0x0][0x2d0], -R0 ;  /* 0x0000b40095027a23 */ /* 0x002fca0000010800 */
[----:B------:R1:W-:Y:S01]  /*5640*/  MUFU.EX2 R188, R2 ;  /* 0x0000000200bc7308 */ /* 0x0003e20000000800 */
[----:B------:R-:W-:Y:S02]  /*5650*/  IMAD.MOV.U32 R133, RZ, RZ, R189 ;  /* 0x000000ffff857224 */ /* 0x000fe400078e00bd */
[----:B-1----:R-:W-:-:S05]  /*5660*/  FFMA.FTZ R2, R150, c[0x0][0x2d0], -R0 ;  /* 0x0000b40096027a23 */ /* 0x002fca0000010800 */
[----:B------:R1:W1:Y:S01]  /*5670*/  MUFU.EX2 R191, R2 ;  /* 0x0000000200bf7308 */ /* 0x0002620000000800 */
[----:B------:R-:W-:Y:S02]  /*5680*/  IMAD.MOV.U32 R170, RZ, RZ, R176 ;  /* 0x000000ffffaa7224 */ /* 0x000fe400078e00b0 */
[----:B------:R-:W-:Y:S02]  /*5690*/  IMAD.MOV.U32 R176, RZ, RZ, R174 ;  /* 0x000000ffffb07224 */ /* 0x000fe400078e00ae */
[----:B-1----:R-:W-:-:S04]  /*56a0*/  FFMA.FTZ R2, R151, c[0x0][0x2d0], -R0 ;  /* 0x0000b40097027a23 */ /* 0x002fc80000010800 */
[----:B------:R1:W-:Y:S01]  /*56b0*/  MUFU.EX2 R190, R2 ;  /* 0x0000000200be7308 */ /* 0x0003e20000000800 */
[----:B------:R-:W-:Y:S02]  /*56c0*/  IMAD.MOV.U32 R144, RZ, RZ, R85 ;  /* 0x000000ffff907224 */ /* 0x000fe400078e0055 */
[----:B------:R-:W-:Y:S02]  /*56d0*/  IMAD.MOV.U32 R174, RZ, RZ, R173 ;  /* 0x000000ffffae7224 */ /* 0x000fe400078e00ad */
[----:B------:R-:W-:Y:S02]  /*56e0*/  IMAD.MOV.U32 R173, RZ, RZ, R131 ;  /* 0x000000ffffad7224 */ /* 0x000fe400078e0083 */
[----:B-1----:R-:W-:-:S04]  /*56f0*/  FFMA.FTZ R2, R155, c[0x0][0x2d0], -R0 ;  /* 0x0000b4009b027a23 */ /* 0x002fc80000010800 */
[----:B------:R1:W1:Y:S01]  /*5700*/  MUFU.EX2 R189, R2 ;  /* 0x0000000200bd7308 */ /* 0x0002620000000800 */
[----:B------:R-:W-:Y:S02]  /*5710*/  IMAD.MOV.U32 R135, RZ, RZ, R106 ;  /* 0x000000ffff877224 */ /* 0x000fe400078e006a */
[----:B------:R-:W-:Y:S02]  /*5720*/  IMAD.MOV.U32 R131, RZ, RZ, R154 ;  /* 0x000000ffff837224 */ /* 0x000fe400078e009a */
[----:B------:R-:W-:Y:S02]  /*5730*/  IMAD.MOV.U32 R154, RZ, RZ, R152 ;  /* 0x000000ffff9a7224 */ /* 0x000fe400078e0098 */
[----:B------:R-:W-:Y:S02]  /*5740*/  IMAD.MOV.U32 R134, RZ, RZ, R107 ;  /* 0x000000ffff867224 */ /* 0x000fe400078e006b */
[----:B-1----:R-:W-:Y:S02]  /*5750*/  FFMA.FTZ R2, R169, c[0x0][0x2d0], -R5 ;  /* 0x0000b400a9027a23 */ /* 0x002fe40000010805 */
[----:B------:R-:W-:-:S02]  /*5760*/  IMAD.MOV.U32 R169, RZ, RZ, R175 ;  /* 0x000000ffffa97224 */ /* 0x000fc400078e00af */
[----:B------:R-:W-:Y:S02]  /*5770*/  IMAD.MOV.U32 R175, RZ, RZ, R137 ;  /* 0x000000ffffaf7224 */ /* 0x000fe400078e0089 */
[----:B------:R-:W-:Y:S01]  /*5780*/  IMAD.MOV.U32 R137, RZ, RZ, R138 ;  /* 0x000000ffff897224 */ /* 0x000fe200078e008a */
[----:B------:R-:W-:Y:S01]  /*5790*/  MOV R138, R139 ;  /* 0x0000008b008a7202 */ /* 0x000fe20000000f00 */
[----:B------:R-:W-:Y:S02]  /*57a0*/  IMAD.MOV.U32 R139, RZ, RZ, R146 ;  /* 0x000000ffff8b7224 */ /* 0x000fe400078e0092 */
[----:B------:R-:W-:Y:S02]  /*57b0*/  IMAD.MOV.U32 R146, RZ, RZ, R153 ;  /* 0x000000ffff927224 */ /* 0x000fe400078e0099 */
[----:B------:R-:W-:Y:S02]  /*57c0*/  IMAD.MOV.U32 R153, RZ, RZ, R144 ;  /* 0x000000ffff997224 */ /* 0x000fe400078e0090 */
[----:B------:R-:W-:-:S02]  /*57d0*/  IMAD.MOV.U32 R152, RZ, RZ, R141 ;  /* 0x000000ffff987224 */ /* 0x000fc400078e008d */
[----:B------:R-:W-:Y:S02]  /*57e0*/  IMAD.MOV.U32 R171, RZ, RZ, R169 ;  /* 0x000000ffffab7224 */ /* 0x000fe400078e00a9 */
[----:B------:R-:W-:Y:S02]  /*57f0*/  IMAD.MOV.U32 R141, RZ, RZ, R135 ;  /* 0x000000ffff8d7224 */ /* 0x000fe400078e0087 */
[----:B------:R-:W-:Y:S02]  /*5800*/  IMAD.MOV.U32 R169, RZ, RZ, R131 ;  /* 0x000000ffffa97224 */ /* 0x000fe400078e0083 */
[----:B------:R-:W-:Y:S02]  /*5810*/  IMAD.MOV.U32 R131, RZ, RZ, R154 ;  /* 0x000000ffff837224 */ /* 0x000fe400078e009a */
[----:B------:R-:W-:Y:S02]  /*5820*/  IMAD.MOV.U32 R154, RZ, RZ, R153 ;  /* 0x000000ffff9a7224 */ /* 0x000fe400078e0099 */
[----:B------:R-:W-:-:S02]  /*5830*/  IMAD.MOV.U32 R153, RZ, RZ, R152 ;  /* 0x000000ffff997224 */ /* 0x000fc400078e0098 */
[----:B------:R-:W-:Y:S02]  /*5840*/  IMAD.MOV.U32 R135, RZ, RZ, R134 ;  /* 0x000000ffff877224 */ /* 0x000fe400078e0086 */
[----:B------:R-:W-:Y:S01]  /*5850*/  IMAD.MOV.U32 R152, RZ, RZ, R141 ;  /* 0x000000ffff987224 */ /* 0x000fe200078e008d */
[----:B------:R-:W4:Y:S01]  /*5860*/  LDL R134, [R1+0x64] ;  /* 0x0000640001867983 */ /* 0x000f220000100800 */
[----:B------:R-:W-:-:S03]  /*5870*/  IMAD.MOV.U32 R141, RZ, RZ, R241 ;  /* 0x000000ffff8d7224 */ /* 0x000fc600078e00f1 */
[----:B------:R-:W4:Y:S01]  /*5880*/  LDL.LU R241, [R1+0xb4] ;  /* 0x0000b40001f17983 */ /* 0x000f220000300800 */
[C---:B------:R-:W-:Y:S03]  /*5890*/  HMMA.16816.F32.BF16 R60, R8.reuse, R48, R12 ;  /* 0x00000030083c723c */ /* 0x040fe6000004180c */
[----:B------:R-:W-:Y:S05]  /*58a0*/  LDSM.16.MT88.4 R12, [R229+0x1100] ;  /* 0x00110000e50c783b */ /* 0x000fea0000004200 */
[C---:B------:R-:W-:Y:S01]  /*58b0*/  HMMA.16816.F32.BF16 R56, R8.reuse, R64, R16 ;  /* 0x000000400838723c */ /* 0x040fe20000041810 */
[----:B------:R-:W-:Y:S07]  /*58c0*/  LDSM.16.MT88.4 R16, [R231+0x1100] ;  /* 0x00110000e710783b */ /* 0x000fee0000004200 */
[C---:B------:R-:W-:Y:S01]  /*58d0*/  HMMA.16816.F32.BF16 R52, R8.reuse, R72, R20 ;  /* 0x000000480834723c */ /* 0x040fe20000041814 */
[----:B------:R-:W1:Y:S07]  /*58e0*/  LDSM.16.MT88.4 R20, [R228+0x1100] ;  /* 0x00110000e414783b */ /* 0x000e6e0000004200 */
[C---:B------:R-:W-:Y:S01]  /*58f0*/  HMMA.16816.F32.BF16 R80, R8.reuse, R76, R24 ;  /* 0x0000004c0850723c */ /* 0x040fe20000041818 */
[----:B------:R-:W1:Y:S07]  /*5900*/  LDSM.16.MT88.4 R24, [R230+0x1100] ;  /* 0x00110000e618783b */ /* 0x000e6e0000004200 */
[C---:B------:R-:W-:Y:S08]  /*5910*/  HMMA.16816.F32.BF16 R36, R8.reuse, R50, R32 ;  /* 0x000000320824723c */ /* 0x040ff00000041820 */
[C---:B------:R-:W-:Y:S08]  /*5920*/  HMMA.16816.F32.BF16 R28, R8.reuse, R66, R28 ;  /* 0x00000042081c723c */ /* 0x040ff0000004181c */
[C---:B------:R-:W-:Y:S08]  /*5930*/  HMMA.16816.F32.BF16 R32, R8.reuse, R74, R40 ;  /* 0x0000004a0820723c */ /* 0x040ff00000041828 */
[----:B------:R-:W-:Y:S01]  /*5940*/  HMMA.16816.F32.BF16 R44, R8, R78, R44 ;  /* 0x0000004e082c723c */ /* 0x000fe2000004182c */
[----:B------:R-:W-:-:S06]  /*5950*/  IMAD.MOV.U32 R145, RZ, RZ, R84 ;  /* 0x000000ffff917224 */ /* 0x000fcc00078e0054 */
[----:B------:R-:W-:Y:S02]  /*5960*/  F2FP.BF16.PACK_AB R8, R250, R249 ;  /* 0x000000f9fa08723e */ /* 0x000fe400000010ff */
[----:B------:R-:W-:Y:S02]  /*5970*/  F2FP.BF16.PACK_AB R9, R226, R227 ;  /* 0x000000e3e209723e */ /* 0x000fe400000010ff */
[----:B------:R-:W-:Y:S02]  /*5980*/  F2FP.BF16.PACK_AB R10, R247, R248 ;  /* 0x000000f8f70a723e */ /* 0x000fe400000010ff */
[----:B------:R-:W-:-:S07]  /*5990*/  F2FP.BF16.PACK_AB R11, R224, R225 ;  /* 0x000000e1e00b723e */ /* 0x000fce00000010ff */
[C---:B-1----:R-:W-:Y:S08]  /*59a0*/  HMMA.16816.F32.BF16 R48, R8.reuse, R20, R120 ;  /* 0x000000140830723c */ /* 0x042ff00000041878 */
[C---:B------:R-:W-:Y:S08]  /*59b0*/  HMMA.16816.F32.BF16 R84, R8.reuse, R16, R112 ;  /* 0x000000100854723c */ /* 0x040ff00000041870 */
[C---:B------:R-:W-:Y:S08]  /*59c0*/  HMMA.16816.F32.BF16 R104, R8.reuse, R12, R108 ;  /* 0x0000000c0868723c */ /* 0x040ff0000004186c */
[C---:B------:R-:W-:Y:S08]  /*59d0*/  HMMA.16816.F32.BF16 R124, R8.reuse, R24, R124 ;  /* 0x00000018087c723c */ /* 0x040ff0000004187c */
[C---:B------:R-:W-:Y:S08]  /*59e0*/  HMMA.16816.F32.BF16 R76, R8.reuse, R22, R96 ;  /* 0x00000016084c723c */ /* 0x040ff00000041860 */
[C---:B------:R-:W-:Y:S08]  /*59f0*/  HMMA.16816.F32.BF16 R92, R8.reuse, R18, R92 ;  /* 0x00000012085c723c */ /* 0x040ff0000004185c */
[C---:B------:R-:W-:Y:S08]  /*5a00*/  HMMA.16816.F32.BF16 R116, R8.reuse, R14, R116 ;  /* 0x0000000e0874723c */ /* 0x040ff00000041874 */
[----:B------:R-:W-:Y:S07]  /*5a10*/  HMMA.16816.F32.BF16 R100, R8, R26, R100 ;  /* 0x0000001a0864723c */ /* 0x000fee0000041864 */
[----:B------:R-:W-:-:S02]  /*5a20*/  F2FP.BF16.PACK_AB R8, R144, R145 ;  /* 0x000000919008723e */ /* 0x000fc400000010ff */
[----:B------:R-:W-:Y:S02]  /*5a30*/  F2FP.BF16.PACK_AB R9, R223, R222 ;  /* 0x000000dedf09723e */ /* 0x000fe400000010ff */
[----:B------:R-:W-:Y:S02]  /*5a40*/  F2FP.BF16.PACK_AB R10, R132, R128 ;  /* 0x00000080840a723e */ /* 0x000fe400000010ff */
[----:B---3--:R-:W-:-:S07]  /*5a50*/  F2FP.BF16.PACK_AB R11, R220, R221 ;  /* 0x000000dddc0b723e */ /* 0x008fce00000010ff */
[C---:B------:R-:W-:Y:S08]  /*5a60*/  HMMA.16816.F32.BF16 R96, R8.reuse, R20, R60 ;  /* 0x000000140860723c */ /* 0x040ff0000004183c */
[C---:B------:R-:W-:Y:S01]  /*5a70*/  HMMA.16816.F32.BF16 R88, R8.reuse, R22, R36 ;  /* 0x000000160858723c */ /* 0x040fe20000041824 */
[----:B------:R-:W1:Y:S07]  /*5a80*/  LDSM.16.MT88.4 R20, [R228+0x1900] ;  /* 0x00190000e414783b */ /* 0x000e6e0000004200 */
[C---:B------:R-:W-:Y:S08]  /*5a90*/  HMMA.16816.F32.BF16 R64, R8.reuse, R18, R28 ;  /* 0x000000120840723c */ /* 0x040ff0000004181c */
[C---:B------:R-:W-:Y:S01]  /*5aa0*/  HMMA.16816.F32.BF16 R72, R8.reuse, R16, R56 ;  /* 0x000000100848723c */ /* 0x040fe20000041838 */
[----:B------:R-:W3:Y:S07]  /*5ab0*/  LDSM.16.MT88.4 R16, [R231+0x1900] ;  /* 0x00190000e710783b */ /* 0x000eee0000004200 */
[C---:B------:R-:W-:Y:S08]  /*5ac0*/  HMMA.16816.F32.BF16 R40, R8.reuse, R12, R52 ;  /* 0x0000000c0828723c */ /* 0x040ff00000041834 */
[C---:B------:R-:W-:Y:S01]  /*5ad0*/  HMMA.16816.F32.BF16 R32, R8.reuse, R14, R32 ;  /* 0x0000000e0820723c */ /* 0x040fe20000041820 */
[----:B------:R-:W3:Y:S07]  /*5ae0*/  LDSM.16.MT88.4 R12, [R229+0x1900] ;  /* 0x00190000e50c783b */ /* 0x000eee0000004200 */
[C---:B------:R-:W-:Y:S08]  /*5af0*/  HMMA.16816.F32.BF16 R36, R8.reuse, R24, R80 ;  /* 0x000000180824723c */ /* 0x040ff00000041850 */
[----:B------:R-:W-:Y:S01]  /*5b00*/  HMMA.16816.F32.BF16 R28, R8, R26, R44 ;  /* 0x0000001a081c723c */ /* 0x000fe2000004182c */
[----:B------:R-:W4:Y:S06]  /*5b10*/  LDSM.16.MT88.4 R24, [R230+0x1900] ;  /* 0x00190000e618783b */ /* 0x000f2c0000004200 */
[----:B--2---:R-:W-:-:S02]  /*5b20*/  F2FP.BF16.PACK_AB R8, R215, R214 ;  /* 0x000000d6d708723e */ /* 0x004fc400000010ff */
[----:B----4-:R-:W-:Y:S02]  /*5b30*/  F2FP.BF16.PACK_AB R9, R210, R211 ;  /* 0x000000d3d209723e */ /* 0x010fe400000010ff */
[----:B------:R-:W-:Y:S02]  /*5b40*/  F2FP.BF16.PACK_AB R10, R212, R213 ;  /* 0x000000d5d40a723e */ /* 0x000fe400000010ff */
[----:B------:R-:W-:-:S07]  /*5b50*/  F2FP.BF16.PACK_AB R11, R208, R209 ;  /* 0x000000d1d00b723e */ /* 0x000fce00000010ff */
[C---:B-1----:R-:W-:Y:S08]  /*5b60*/  HMMA.16816.F32.BF16 R52, R8.reuse, R20, R48 ;  /* 0x000000140834723c */ /* 0x042ff00000041830 */
[C---:B------:R-:W-:Y:S08]  /*5b70*/  HMMA.16816.F32.BF16 R48, R8.reuse, R22, R76 ;  /* 0x000000160830723c */ /* 0x040ff0000004184c */
[C---:B---3--:R-:W-:Y:S08]  /*5b80*/  HMMA.16816.F32.BF16 R44, R8.reuse, R16, R84 ;  /* 0x00000010082c723c */ /* 0x048ff00000041854 */
        /* <DEDUP_REMOVED lines=8> */
[----:B------:R-:W-:-:S07]  /*5c10*/  F2FP.BF16.PACK_AB R11, R204, R205 ;  /* 0x000000cdcc0b723e */ /* 0x000fce00000010ff */
[C---:B------:R-:W-:Y:S08]  /*5c20*/  HMMA.16816.F32.BF16 R120, R8.reuse, R20, R96 ;  /* 0x000000140878723c */ /* 0x040ff00000041860 */
[C---:B------:R-:W-:Y:S01]  /*5c30*/  HMMA.16816.F32.BF16 R76, R8.reuse, R22, R88 ;  /* 0x00000016084c723c */ /* 0x040fe20000041858 */
[----:B------:R-:W1:Y:S07]  /*5c40*/  LDSM.16.MT88.4 R20, [R228+0x2100] ;  /* 0x00210000e414783b */ /* 0x000e6e0000004200 */
[C---:B------:R-:W-:Y:S08]  /*5c50*/  HMMA.16816.F32.BF16 R104, R8.reuse, R16, R72 ;  /* 0x000000100868723c */ /* 0x040ff00000041848 */
[C---:B------:R-:W-:Y:S01]  /*5c60*/  HMMA.16816.F32.BF16 R80, R8.reuse, R18, R64 ;  /* 0x000000120850723c */ /* 0x040fe20000041840 */
[----:B------:R-:W2:Y:S07]  /*5c70*/  LDSM.16.MT88.4 R16, [R231+0x2100] ;  /* 0x00210000e710783b */ /* 0x000eae0000004200 */
[C---:B------:R-:W-:Y:S08]  /*5c80*/  HMMA.16816.F32.BF16 R100, R8.reuse, R12, R40 ;  /* 0x0000000c0864723c */ /* 0x040ff00000041828 */
[C---:B------:R-:W-:Y:S01]  /*5c90*/  HMMA.16816.F32.BF16 R40, R8.reuse, R14, R32 ;  /* 0x0000000e0828723c */ /* 0x040fe20000041820 */
[----:B------:R-:W3:Y:S07]  /*5ca0*/  LDSM.16.MT88.4 R12, [R229+0x2100] ;  /* 0x00210000e50c783b */ /* 0x000eee0000004200 */
[C---:B------:R-:W-:Y:S08]  /*5cb0*/  HMMA.16816.F32.BF16 R96, R8.reuse, R24, R36 ;  /* 0x000000180860723c */ /* 0x040ff00000041824 */
[----:B------:R-:W-:Y:S01]  /*5cc0*/  HMMA.16816.F32.BF16 R84, R8, R26, R28 ;  /* 0x0000001a0854723c */ /* 0x000fe2000004181c */
[----:B------:R-:W2:Y:S01]  /*5cd0*/  LDSM.16.MT88.4 R24, [R230+0x2100] ;  /* 0x00210000e618783b */ /* 0x000ea20000004200 */
[----:B------:R1:W-:Y:S03]  /*5ce0*/  MUFU.EX2 R144, R2 ;  /* 0x0000000200907308 */ /* 0x0003e60000000800 */
[----:B------:R-:W-:Y:S02]  /*5cf0*/  LDSM.16.MT88.4 R28, [R228+0x2900] ;  /* 0x00290000e41c783b */ /* 0x000fe40000004200 */
[----:B------:R-:W-:-:S02]  /*5d00*/  F2FP.BF16.PACK_AB R8, R199, R198 ;  /* 0x000000c6c708723e */ /* 0x000fc400000010ff */
[----:B------:R-:W-:Y:S02]  /*5d10*/  F2FP.BF16.PACK_AB R9, R194, R195 ;  /* 0x000000c3c209723e */ /* 0x000fe400000010ff */
[----:B------:R-:W-:Y:S02]  /*5d20*/  F2FP.BF16.PACK_AB R10, R196, R197 ;  /* 0x000000c5c40a723e */ /* 0x000fe400000010ff */
[----:B------:R-:W-:Y:S01]  /*5d30*/  F2FP.BF16.PACK_AB R11, R192, R193 ;  /* 0x000000c1c00b723e */ /* 0x000fe200000010ff */
[----:B-1----:R-:W-:Y:S02]  /*5d40*/  FFMA.FTZ R2, R170, c[0x0][0x2d0], -R5 ;  /* 0x0000b400aa027a23 */ /* 0x002fe40000010805 */
[----:B------:R-:W-:Y:S02]  /*5d50*/  IMAD.MOV.U32 R170, RZ, RZ, R176 ;  /* 0x000000ffffaa7224 */ /* 0x000fe400078e00b0 */
[----:B------:R-:W-:Y:S02]  /*5d60*/  IMAD.MOV.U32 R176, RZ, RZ, R173 ;  /* 0x000000ffffb07224 */ /* 0x000fe400078e00ad */
[----:B------:R-:W-:-:S02]  /*5d70*/  IMAD.MOV.U32 R173, RZ, RZ, R146 ;  /* 0x000000ffffad7224 */ /* 0x000fc400078e0092 */
[----:B------:R1:W1:Y:S01]  /*5d80*/  MUFU.EX2 R146, R2 ;  /* 0x0000000200927308 */ /* 0x0002620000000800 */
[----:B------:R-:W-:Y:S01]  /*5d90*/  HMMA.16816.F32.BF16 R92, R8, R22, R48 ;  /* 0x00000016085c723c */ /* 0x000fe20000041830 */
[----:B------:R-:W-:Y:S02]  /*5da0*/  IMAD.MOV.U32 R67, RZ, RZ, R170 ;  /* 0x000000ffff437224 */ /* 0x000fe400078e00aa */
[----:B------:R-:W-:Y:S02]  /*5db0*/  IMAD.MOV.U32 R170, RZ, RZ, R131 ;  /* 0x000000ffffaa7224 */ /* 0x000fe400078e0083 */
[----:B------:R-:W-:-:S03]  /*5dc0*/  IMAD.MOV.U32 R131, RZ, RZ, R141 ;  /* 0x000000ffff837224 */ /* 0x000fc600078e008d */
[C---:B------:R-:W-:Y:S01]  /*5dd0*/  HMMA.16816.F32.BF16 R108, R8.reuse, R20, R52 ;  /* 0x00000014086c723c */ /* 0x040fe20000041834 */
[----:B-1----:R-:W-:Y:S02]  /*5de0*/  FFMA.FTZ R2, R171, c[0x0][0x2d0], -R5 ;  /* 0x0000b400ab027a23 */ /* 0x002fe40000010805 */
[----:B------:R-:W-:Y:S02]  /*5df0*/  IMAD.MOV.U32 R171, RZ, RZ, R173 ;  /* 0x000000ffffab7224 */ /* 0x000fe400078e00ad */
[----:B------:R-:W-:Y:S02]  /*5e00*/  IMAD.MOV.U32 R173, RZ, RZ, R68 ;  /* 0x000000ffffad7224 */ /* 0x000fe400078e0044 */
[----:B------:R-:W-:Y:S02]  /*5e10*/  IMAD.MOV.U32 R68, RZ, RZ, R246 ;  /* 0x000000ffff447224 */ /* 0x000fe400078e00f6 */
[----:B------:R-:W4:Y:S01]  /*5e20*/  LDL.LU R246, [R1+0xb0] ;  /* 0x0000b00001f67983 */ /* 0x000f220000300800 */
[----:B--2---:R-:W-:Y:S01]  /*5e30*/  HMMA.16816.F32.BF16 R48, R8, R18, R56 ;  /* 0x000000120830723c */ /* 0x004fe20000041838 */
[----:B------:R1:W-:Y:S01]  /*5e40*/  MUFU.EX2 R141, R2 ;  /* 0x00000002008d7308 */ /* 0x0003e20000000800 */
[----:B------:R-:W-:-:S02]  /*5e50*/  IMAD.MOV.U32 R172, RZ, RZ, R171 ;  /* 0x000000ffffac7224 */ /* 0x000fc400078e00ab */
[----:B------:R-:W-:-:S04]  /*5e60*/  IMAD.MOV.U32 R171, RZ, RZ, R170 ;  /* 0x000000ffffab7224 */ /* 0x000fc800078e00aa */
[----:B------:R-:W-:Y:S01]  /*5e70*/  HMMA.16816.F32.BF16 R32, R8, R16, R44 ;  /* 0x000000100820723c */ /* 0x000fe2000004182c */
[----:B------:R-:W-:Y:S02]  /*5e80*/  IMAD.MOV.U32 R170, RZ, RZ, R173 ;  /* 0x000000ffffaa7224 */ /* 0x000fe400078e00ad */
[----:B------:R-:W-:-:S05]  /*5e90*/  IMAD.MOV.U32 R173, RZ, RZ, R145 ;  /* 0x000000ffffad7224 */ /* 0x000fca00078e0091 */
[----:B---3--:R-:W-:Y:S01]  /*5ea0*/  HMMA.16816.F32.BF16 R52, R8, R12, R60 ;  /* 0x0000000c0834723c */ /* 0x008fe2000004183c */
[----:B-1----:R-:W-:-:S07]  /*5eb0*/  FFMA.FTZ R2, R67, c[0x0][0x2d0], -R5 ;  /* 0x0000b40043027a23 */ /* 0x002fce0000010805 */
[C---:B------:R-:W-:Y:S01]  /*5ec0*/  HMMA.16816.F32.BF16 R56, R8.reuse, R14, R116 ;  /* 0x0000000e0838723c */ /* 0x040fe20000041874 */
[----:B------:R1:W-:Y:S07]  /*5ed0*/  MUFU.EX2 R145, R2 ;  /* 0x0000000200917308 */ /* 0x0003ee0000000800 */
[C---:B------:R-:W-:Y:S08]  /*5ee0*/  HMMA.16816.F32.BF16 R72, R8.reuse, R24, R124 ;  /* 0x000000180848723c */ /* 0x040ff0000004187c */
[----:B------:R-:W-:Y:S01]  /*5ef0*/  HMMA.16816.F32.BF16 R88, R8, R26, R112 ;  /* 0x0000001a0858723c */ /* 0x000fe20000041870 */
[----:B-1----:R-:W-:Y:S01]  /*5f00*/  FFMA.FTZ R2, R184, c[0x0][0x2d0], -R3 ;  /* 0x0000b400b8027a23 */ /* 0x002fe20000010803 */
[----:B------:R-:W-:Y:S05]  /*5f10*/  LDSM.16.MT88.4 R124, [R229+0x3100] ;  /* 0x00310000e57c783b */ /* 0x000fea0000004200 */
[----:B------:R-:W-:-:S02]  /*5f20*/  F2FP.BF16.PACK_AB R8, R201, R200 ;  /* 0x000000c8c908723e */ /* 0x000fc400000010ff */
[----:B------:R-:W-:Y:S02]  /*5f30*/  F2FP.BF16.PACK_AB R9, R191, R188 ;  /* 0x000000bcbf09723e */ /* 0x000fe400000010ff */
[----:B------:R-:W-:Y:S02]  /*5f40*/  F2FP.BF16.PACK_AB R10, R203, R202 ;  /* 0x000000cacb0a723e */ /* 0x000fe400000010ff */
[----:B------:R-:W-:-:S07]  /*5f50*/  F2FP.BF16.PACK_AB R11, R189, R190 ;  /* 0x000000bebd0b723e */ /* 0x000fce00000010ff */
[C---:B------:R-:W-:Y:S08]  /*5f60*/  HMMA.16816.F32.BF16 R112, R8.reuse, R20, R120 ;  /* 0x000000140870723c */ /* 0x040ff00000041878 */
[C---:B------:R-:W-:Y:S01]  /*5f70*/  HMMA.16816.F32.BF16 R76, R8.reuse, R22, R76 ;  /* 0x00000016084c723c */ /* 0x040fe2000004184c */
[----:B------:R-:W1:Y:S07]  /*5f80*/  LDSM.16.MT88.4 R20, [R231+0x2900] ;  /* 0x00290000e714783b */ /* 0x000e6e0000004200 */
[C---:B------:R-:W-:Y:S01]  /*5f90*/  HMMA.16816.F32.BF16 R64, R8.reuse, R16, R104 ;  /* 0x000000100840723c */ /* 0x040fe20000041868 */
[----:B------:R2:W-:Y:S07]  /*5fa0*/  MUFU.EX2 R105, R2 ;  /* 0x0000000200697308 */ /* 0x0005ee0000000800 */
[----:B------:R-:W-:Y:S01]  /*5fb0*/  HMMA.16816.F32.BF16 R36, R8, R12, R100 ;  /* 0x0000000c0824723c */ /* 0x000fe20000041864 */
[----:B--2---:R-:W-:-:S04]  /*5fc0*/  FFMA.FTZ R2, R185, c[0x0][0x2d0], -R3 ;  /* 0x0000b400b9027a23 */ /* 0x004fc80000010803 */
[----:B------:R2:W3:Y:S03]  /*5fd0*/  MUFU.EX2 R104, R2 ;  /* 0x0000000200687308 */ /* 0x0004e60000000800 */
[----:B------:R-:W-:Y:S01]  /*5fe0*/  HMMA.16816.F32.BF16 R60, R8, R24, R96 ;  /* 0x00000018083c723c */ /* 0x000fe20000041860 */
[----:B--2---:R-:W-:-:S04]  /*5ff0*/  FFMA.FTZ R2, R179, c[0x0][0x2d0], -R3 ;  /* 0x0000b400b3027a23 */ /* 0x004fc80000010803 */
[----:B------:R2:W-:Y:S03]  /*6000*/  MUFU.EX2 R101, R2 ;  /* 0x0000000200657308 */ /* 0x0005e60000000800 */
[----:B------:R-:W-:Y:S01]  /*6010*/  HMMA.16816.F32.BF16 R44, R8, R18, R80 ;  /* 0x00000012082c723c */ /* 0x000fe20000041850 */
[----:B------:R-:W1:Y:S01]  /*6020*/  LDSM.16.MT88.4 R16, [R229+0x2900] ;  /* 0x00290000e510783b */ /* 0x000e620000004200 */
[----:B--2---:R-:W-:-:S04]  /*6030*/  FFMA.FTZ R2, R183, c[0x0][0x2d0], -R3 ;  /* 0x0000b400b7027a23 */ /* 0x004fc80000010803 */
[----:B------:R2:W1:Y:S02]  /*6040*/  MUFU.EX2 R100, R2 ;  /* 0x0000000200647308 */ /* 0x0004640000000800 */
[----:B------:R-:W-:Y:S01]  /*6050*/  HMMA.16816.F32.BF16 R80, R8, R26, R84 ;  /* 0x0000001a0850723c */ /* 0x000fe20000041854 */
[----:B--2---:R-:W-:Y:S02]  /*6060*/  FFMA.FTZ R2, R172, c[0x0][0x2d0], -R6 ;  /* 0x0000b400ac027a23 */ /* 0x004fe40000010806 */
[----:B------:R-:W-:Y:S01]  /*6070*/  IMAD.MOV.U32 R172, RZ, RZ, R171 ;  /* 0x000000ffffac7224 */ /* 0x000fe200078e00ab */
[----:B------:R-:W-:Y:S01]  /*6080*/  MOV R171, R170 ;  /* 0x000000aa00ab7202 */ /* 0x000fe20000000f00 */
[----:B------:R-:W-:Y:S01]  /*6090*/  IMAD.MOV.U32 R170, RZ, RZ, R169 ;  /* 0x000000ffffaa7224 */ /* 0x000fe200078e00a9 */
[----:B------:R2:W-:Y:S01]  /*60a0*/  MUFU.EX2 R96, R2 ;  /* 0x0000000200607308 */ /* 0x0005e20000000800 */
[----:B------:R-:W-:Y:S02]  /*60b0*/  IMAD.MOV.U32 R169, RZ, RZ, R175 ;  /* 0x000000ffffa97224 */ /* 0x000fe400078e00af */
[----:B------:R-:W-:-:S02]  /*60c0*/  IMAD.MOV.U32 R175, RZ, RZ, R174 ;  /* 0x000000ffffaf7224 */ /* 0x000fc400078e00ae */
[----:B------:R-:W-:Y:S01]  /*60d0*/  IMAD.MOV.U32 R174, RZ, RZ, R245 ;  /* 0x000000ffffae7224 */ /* 0x000fe200078e00f5 */
[----:B------:R-:W-:Y:S01]  /*60e0*/  HMMA.16816.F32.BF16 R40, R8, R14, R40 ;  /* 0x0000000e0828723c */ /* 0x000fe20000041828 */
[----:B------:R-:W4:Y:S01]  /*60f0*/  LDSM.16.MT88.4 R12, [R230+0x2900] ;  /* 0x00290000e60c783b */ /* 0x000f220000004200 */
[----:B------:R-:W-:Y:S02]  /*6100*/  IMAD.MOV.U32 R149, RZ, RZ, R68 ;  /* 0x000000ffff957224 */ /* 0x000fe400078e0044 */
[----:B------:R-:W-:Y:S01]  /*6110*/  IMAD.MOV.U32 R167, RZ, RZ, R71 ;  /* 0x000000ffffa77224 */ /* 0x000fe200078e0047 */
[----:B------:R1:W5:Y:S01]  /*6120*/  LDL.LU R245, [R1+0xac] ;  /* 0x0000ac0001f57983 */ /* 0x0003620000300800 */
[----:B--2---:R-:W-:Y:S02]  /*6130*/  FFMA.FTZ R2, R172, c[0x0][0x2d0], -R6 ;  /* 0x0000b400ac027a23 */ /* 0x004fe40000010806 */
[----:B------:R-:W-:Y:S02]  /*6140*/  IMAD.MOV.U32 R172, RZ, RZ, R171 ;  /* 0x000000ffffac7224 */ /* 0x000fe400078e00ab */
[----:B------:R-:W-:Y:S01]  /*6150*/  IMAD.MOV.U32 R171, RZ, RZ, R170 ;  /* 0x000000ffffab7224 */ /* 0x000fe200078e00aa */
[----:B------:R2:W2:Y:S01]  /*6160*/  MUFU.EX2 R85, R2 ;  /* 0x0000000200557308 */ /* 0x0004a20000000800 */
[----:B------:R-:W-:-:S02]  /*6170*/  IMAD.MOV.U32 R170, RZ, RZ, R169 ;  /* 0x000000ffffaa7224 */ /* 0x000fc400078e00a9 */
[----:B------:R-:W-:Y:S02]  /*6180*/  IMAD.MOV.U32 R169, RZ, RZ, R175 ;  /* 0x000000ffffa97224 */ /* 0x000fe400078e00af */
[----:B------:R-:W-:Y:S02]  /*6190*/  IMAD.MOV.U32 R175, RZ, RZ, R174 ;  /* 0x000000ffffaf7224 */ /* 0x000fe400078e00ae */
[----:B------:R-:W-:Y:S01]  /*61a0*/  IMAD.MOV.U32 R174, RZ, RZ, R244 ;  /* 0x000000ffffae7224 */ /* 0x000fe200078e00f4 */
[----:B------:R-:W-:Y:S01]  /*61b0*/  F2FP.BF16.PACK_AB R8, R146, R144 ;  /* 0x000000909208723e */ /* 0x000fe200000010ff */
[----:B------:R-:W-:Y:S01]  /*61c0*/  IMAD.MOV.U32 R156, RZ, RZ, R69 ;  /* 0x000000ffff9c7224 */ /* 0x000fe200078e0045 */
[----:B---3--:R-:W-:Y:S01]  /*61d0*/  F2FP.BF16.PACK_AB R9, R104, R105 ;  /* 0x000000696809723e */ /* 0x008fe200000010ff */
[----:B------:R-:W-:Y:S01]  /*61e0*/  IMAD.MOV.U32 R157, RZ, RZ, R173 ;  /* 0x000000ffff9d7224 */ /* 0x000fe200078e00ad */
[----:B------:R-:W-:Y:S01]  /*61f0*/  F2FP.BF16.PACK_AB R10, R145, R141 ;  /* 0x0000008d910a723e */ /* 0x000fe200000010ff */
[--C-:B------:R-:W-:Y:S01]  /*6200*/  FFMA.FTZ R25, R235, c[0x0][0x2d0], -R3.reuse ;  /* 0x0000b400eb197a23 */ /* 0x100fe20000010803 */
[----:B-1----:R-:W-:Y:S01]  /*6210*/  F2FP.BF16.PACK_AB R11, R100, R101 ;  /* 0x00000065640b723e */ /* 0x002fe200000010ff */
[----:B------:R-:W-:Y:S01]  /*6220*/  FFMA.FTZ R24, R234, c[0x0][0x2d0], -R3 ;  /* 0x0000b400ea187a23 */ /* 0x000fe20000010803 */
        /* <DEDUP_REMOVED lines=8> */
[----:B------:R-:W-:-:S02]  /*62b0*/  IMAD.MOV.U32 R174, RZ, RZ, R131 ;  /* 0x000000ffffae7224 */ /* 0x000fc400078e0083 */
[----:B------:R-:W-:Y:S02]  /*62c0*/  IMAD.MOV.U32 R118, RZ, RZ, R171 ;  /* 0x000000ffff767224 */ /* 0x000fe400078e00ab */
[----:B------:R-:W-:Y:S02]  /*62d0*/  IMAD.MOV.U32 R119, RZ, RZ, R170 ;  /* 0x000000ffff777224 */ /* 0x000fe400078e00aa */
[----:B--2---:R-:W-:Y:S02]  /*62e0*/  FFMA.FTZ R2, R172, c[0x0][0x2d0], -R6 ;  /* 0x0000b400ac027a23 */ /* 0x004fe40000010806 */
[----:B------:R-:W-:Y:S02]  /*62f0*/  IMAD.MOV.U32 R155, RZ, RZ, R169 ;  /* 0x000000ffff9b7224 */ /* 0x000fe400078e00a9 */
[----:B------:R2:W3:Y:S01]  /*6300*/  MUFU.EX2 R84, R2 ;  /* 0x0000000200547308 */ /* 0x0004e20000000800 */
[----:B------:R-:W-:Y:S01]  /*6310*/  IMAD.MOV.U32 R151, RZ, RZ, R175 ;  /* 0x000000ffff977224 */ /* 0x000fe200078e00af */
[----:B------:R-:W-:Y:S01]  /*6320*/  HMMA.16816.F32.BF16 R168, R8, R20, R32 ;  /* 0x0000001408a8723c */ /* 0x000fe20000041820 */
[----:B------:R-:W-:-:S06]  /*6330*/  IMAD.MOV.U32 R150, RZ, RZ, R174 ;  /* 0x000000ffff967224 */ /* 0x000fcc00078e00ae */
[----:B------:R-:W-:Y:S02]  /*6340*/  FFMA.FTZ R34, R118, c[0x0][0x2d0], -R6 ;  /* 0x0000b40076227a23 */ /* 0x000fe40000010806 */
[----:B------:R-:W-:Y:S02]  /*6350*/  IMAD.MOV.U32 R118, RZ, RZ, R119 ;  /* 0x000000ffff767224 */ /* 0x000fe400078e0077 */
[----:B------:R-:W-:Y:S02]  /*6360*/  IMAD.MOV.U32 R119, RZ, RZ, R155 ;  /* 0x000000ffff777224 */ /* 0x000fe400078e009b */
[----:B--2---:R-:W-:Y:S02]  /*6370*/  FFMA.FTZ R2, R177, c[0x0][0x2d0], -R0 ;  /* 0x0000b400b1027a23 */ /* 0x004fe40000010800 */
[----:B------:R-:W-:Y:S01]  /*6380*/  IMAD.MOV.U32 R155, RZ, RZ, R151 ;  /* 0x000000ffff9b7224 */ /* 0x000fe200078e0097 */
[----:B------:R-:W-:Y:S01]  /*6390*/  MOV R151, R150 ;  /* 0x0000009600977202 */ /* 0x000fe20000000f00 */
[----:B------:R2:W-:Y:S01]  /*63a0*/  MUFU.EX2 R71, R2 ;  /* 0x0000000200477308 */ /* 0x0005e20000000800 */
[----:B------:R-:W-:-:S02]  /*63b0*/  IMAD.MOV.U32 R150, RZ, RZ, R149 ;  /* 0x000000ffff967224 */ /* 0x000fc400078e0095 */
[----:B------:R-:W-:Y:S02]  /*63c0*/  IMAD.MOV.U32 R149, RZ, RZ, R167 ;  /* 0x000000ffff957224 */ /* 0x000fe400078e00a7 */
[----:B------:R-:W-:Y:S02]  /*63d0*/  IMAD.MOV.U32 R167, RZ, RZ, R176 ;  /* 0x000000ffffa77224 */ /* 0x000fe400078e00b0 */
[----:B------:R-:W-:Y:S02]  /*63e0*/  IMAD.MOV.U32 R176, RZ, RZ, R137 ;  /* 0x000000ffffb07224 */ /* 0x000fe400078e0089 */
[----:B------:R-:W-:Y:S02]  /*63f0*/  IMAD.MOV.U32 R137, RZ, RZ, R138 ;  /* 0x000000ffff897224 */ /* 0x000fe400078e008a */
[----:B--2---:R-:W-:Y:S02]  /*6400*/  FFMA.FTZ R2, R178, c[0x0][0x2d0], -R0 ;  /* 0x0000b400b2027a23 */ /* 0x004fe40000010800 */
[----:B------:R-:W-:-:S02]  /*6410*/  IMAD.MOV.U32 R138, RZ, RZ, R139 ;  /* 0x000000ffff8a7224 */ /* 0x000fc400078e008b */
[----:B------:R2:W1:Y:S01]  /*6420*/  MUFU.EX2 R69, R2 ;  /* 0x0000000200457308 */ /* 0x0004620000000800 */
[----:B------:R-:W-:Y:S02]  /*6430*/  FFMA.FTZ R35, R118, c[0x0][0x2d0], -R6 ;  /* 0x0000b40076237a23 */ /* 0x000fe40000010806 */
[----:B------:R-:W-:Y:S02]  /*6440*/  IMAD.MOV.U32 R139, RZ, RZ, R148 ;  /* 0x000000ffff8b7224 */ /* 0x000fe400078e0094 */
[----:B------:R-:W-:Y:S02]  /*6450*/  IMAD.MOV.U32 R118, RZ, RZ, R119 ;  /* 0x000000ffff767224 */ /* 0x000fe400078e0077 */
[----:B------:R-:W-:Y:S02]  /*6460*/  IMAD.MOV.U32 R148, RZ, RZ, R166 ;  /* 0x000000ffff947224 */ /* 0x000fe400078e00a6 */
[----:B------:R-:W-:Y:S02]  /*6470*/  IMAD.MOV.U32 R119, RZ, RZ, R155 ;  /* 0x000000ffff777224 */ /* 0x000fe400078e009b */
[----:B------:R-:W-:-:S02]  /*6480*/  IMAD.MOV.U32 R166, RZ, RZ, R161 ;  /* 0x000000ffffa67224 */ /* 0x000fc400078e00a1 */
[----:B--2---:R-:W-:Y:S02]  /*6490*/  FFMA.FTZ R2, R159, c[0x0][0x2d0], -R0 ;  /* 0x0000b4009f027a23 */ /* 0x004fe40000010800 */
[----:B------:R-:W-:Y:S02]  /*64a0*/  IMAD.MOV.U32 R155, RZ, RZ, R151 ;  /* 0x000000ffff9b7224 */ /* 0x000fe400078e0097 */
[----:B------:R2:W-:Y:S01]  /*64b0*/  MUFU.EX2 R68, R2 ;  /* 0x0000000200447308 */ /* 0x0005e20000000800 */
[----:B------:R-:W-:Y:S02]  /*64c0*/  IMAD.MOV.U32 R161, RZ, RZ, R242 ;  /* 0x000000ffffa17224 */ /* 0x000fe400078e00f2 */
[----:B------:R-:W-:Y:S02]  /*64d0*/  IMAD.MOV.U32 R151, RZ, RZ, R150 ;  /* 0x000000ffff977224 */ /* 0x000fe400078e0096 */
[----:B------:R-:W-:Y:S01]  /*64e0*/  IMAD.MOV.U32 R150, RZ, RZ, R149 ;  /* 0x000000ffff967224 */ /* 0x000fe200078e0095 */
[----:B------:R-:W-:Y:S01]  /*64f0*/  HMMA.16816.F32.BF16 R172, R8, R22, R48 ;  /* 0x0000001608ac723c */ /* 0x000fe20000041830 */
[----:B------:R-:W-:-:S02]  /*6500*/  IMAD.MOV.U32 R149, RZ, RZ, R167 ;  /* 0x000000ffff957224 */ /* 0x000fc400078e00a7 */
[----:B------:R-:W-:Y:S02]  /*6510*/  IMAD.MOV.U32 R167, RZ, RZ, R176 ;  /* 0x000000ffffa77224 */ /* 0x000fe400078e00b0 */
[----:B------:R-:W-:Y:S02]  /*6520*/  IMAD.MOV.U32 R176, RZ, RZ, R161 ;  /* 0x000000ffffb07224 */ /* 0x000fe400078e00a1 */
[----:B--2---:R-:W-:Y:S02]  /*6530*/  FFMA.FTZ R2, R158, c[0x0][0x2d0], -R0 ;  /* 0x0000b4009e027a23 */ /* 0x004fe40000010800 */
[----:B------:R-:W-:Y:S02]  /*6540*/  IMAD.MOV.U32 R161, RZ, RZ, R160 ;  /* 0x000000ffffa17224 */ /* 0x000fe400078e00a0 */
[----:B------:R2:W1:Y:S01]  /*6550*/  MUFU.EX2 R51, R2 ;  /* 0x0000000200337308 */ /* 0x0004620000000800 */
[----:B------:R-:W-:Y:S02]  /*6560*/  IMAD.MOV.U32 R160, RZ, RZ, R129 ;  /* 0x000000ffffa07224 */ /* 0x000fe400078e0081 */
[----:B------:R-:W-:Y:S01]  /*6570*/  FFMA.FTZ R33, R233, c[0x0][0x2d0], -R3 ;  /* 0x0000b400e9217a23 */ /* 0x000fe20000010803 */
[----:B------:R-:W-:Y:S01]  /*6580*/  HMMA.16816.F32.BF16 R108, R8, R28, R108 ;  /* 0x0000001c086c723c */ /* 0x000fe2000004186c */
[----:B------:R-:W-:-:S02]  /*6590*/  IMAD.MOV.U32 R123, RZ, RZ, R163 ;  /* 0x000000ffff7b7224 */ /* 0x000fc400078e00a3 */
[----:B--2---:R-:W-:Y:S02]  /*65a0*/  FFMA.FTZ R2, R118, c[0x0][0x2d0], -R5 ;  /* 0x0000b40076027a23 */ /* 0x004fe40000010805 */
[----:B------:R-:W-:Y:S02]  /*65b0*/  IMAD.MOV.U32 R118, RZ, RZ, R119 ;  /* 0x000000ffff767224 */ /* 0x000fe400078e0077 */
[----:B------:R-:W-:Y:S02]  /*65c0*/  IMAD.MOV.U32 R119, RZ, RZ, R155 ;  /* 0x000000ffff777224 */ /* 0x000fe400078e009b */
[----:B------:R-:W-:Y:S02]  /*65d0*/  IMAD.MOV.U32 R155, RZ, RZ, R176 ;  /* 0x000000ffff9b7224 */ /* 0x000fe400078e00b0 */
[----:B------:R-:W-:Y:S02]  /*65e0*/  IMAD.MOV.U32 R176, RZ, RZ, R161 ;  /* 0x000000ffffb07224 */ /* 0x000fe400078e00a1 */
[----:B------:R-:W-:-:S02]  /*65f0*/  IMAD.MOV.U32 R161, RZ, RZ, R160 ;  /* 0x000000ffffa17224 */ /* 0x000fc400078e00a0 */
[----:B------:R-:W-:Y:S02]  /*6600*/  IMAD.MOV.U32 R160, RZ, RZ, R162 ;  /* 0x000000ffffa07224 */ /* 0x000fe400078e00a2 */
[----:B------:R-:W-:Y:S02]  /*6610*/  IMAD.MOV.U32 R121, RZ, RZ, R155 ;  /* 0x000000ffff797224 */ /* 0x000fe400078e009b */
[----:B------:R-:W-:Y:S01]  /*6620*/  IMAD.MOV.U32 R122, RZ, RZ, R160 ;  /* 0x000000ffff7a7224 */ /* 0x000fe200078e00a0 */
[----:B------:R-:W-:Y:S01]  /*6630*/  HMMA.16816.F32.BF16 R92, R8, R30, R92 ;  /* 0x0000001e085c723c */ /* 0x000fe2000004185c */
[----:B------:R-:W-:Y:S02]  /*6640*/  FFMA.FTZ R3, R119, c[0x0][0x2d0], -R3 ;  /* 0x0000b40077037a23 */ /* 0x000fe40000010803 */
[----:B------:R-:W-:Y:S02]  /*6650*/  IMAD.MOV.U32 R119, RZ, RZ, R4 ;  /* 0x000000ffff777224 */ /* 0x000fe400078e0004 */
[----:B------:R-:W-:-:S03]  /*6660*/  IMAD.MOV.U32 R155, RZ, RZ, R7 ;  /* 0x000000ffff9b7224 */ /* 0x000fc600078e0007 */
[C---:B------:R-:W-:Y:S01]  /*6670*/  HMMA.16816.F32.BF16 R52, R8.reuse, R16, R52 ;  /* 0x000000100834723c */ /* 0x040fe20000041834 */
[----:B------:R-:W-:Y:S02]  /*6680*/  IMAD.MOV.U32 R131, RZ, RZ, R243 ;  /* 0x000000ffff837224 */ /* 0x000fe400078e00f3 */
[----:B------:R2:W5:Y:S05]  /*6690*/  LDL.LU R243, [R1+0xa4] ;  /* 0x0000a40001f37983 */ /* 0x00056a0000300800 */
[----:B------:R-:W-:Y:S01]  /*66a0*/  HMMA.16816.F32.BF16 R56, R8, R18, R56 ;  /* 0x000000120838723c */ /* 0x000fe20000041838 */
[----:B------:R2:W5:Y:S01]  /*66b0*/  LDL.LU R242, [R1+0xa0] ;  /* 0x0000a00001f27983 */ /* 0x0005620000300800 */
[----:B------:R-:W-:-:S06]  /*66c0*/  FFMA.FTZ R48, R241, c[0x0][0x2d0], -R6 ;  /* 0x0000b400f1307a23 */ /* 0x000fcc0000010806 */
[----:B----4-:R-:W-:Y:S01]  /*66d0*/  HMMA.16816.F32.BF16 R72, R8, R12, R72 ;  /* 0x0000000c0848723c */ /* 0x010fe20000041848 */
[----:B------:R2:W5:Y:S01]  /*66e0*/  LDL.LU R241, [R1+0x9c] ;  /* 0x00009c0001f17983 */ /* 0x0005620000300800 */
[----:B------:R-:W-:-:S06]  /*66f0*/  FFMA.FTZ R49, R240, c[0x0][0x2d0], -R6 ;  /* 0x0000b400f0317a23 */ /* 0x000fcc0000010806 */
[----:B------:R-:W-:Y:S01]  /*6700*/  HMMA.16816.F32.BF16 R88, R8, R14, R88 ;  /* 0x0000000e0858723c */ /* 0x000fe20000041858 */
[----:B------:R2:W5:Y:S06]  /*6710*/  LDL.LU R240, [R1+0x98] ;  /* 0x0000980001f07983 */ /* 0x00056c0000300800 */
[----:B------:R-:W-:Y:S02]  /*6720*/  FFMA.FTZ R8, R121, c[0x0][0x2d0], -R0 ;  /* 0x0000b40079087a23 */ /* 0x000fe40000010800 */
[----:B------:R-:W-:Y:S02]  /*6730*/  IMAD.MOV.U32 R121, RZ, RZ, R122 ;  /* 0x000000ffff797224 */ /* 0x000fe400078e007a */
[----:B------:R-:W-:-:S02]  /*6740*/  IMAD.MOV.U32 R122, RZ, RZ, R123 ;  /* 0x000000ffff7a7224 */ /* 0x000fc400078e007b */
[----:B------:R-:W-:Y:S02]  /*6750*/  IMAD.MOV.U32 R123, RZ, RZ, R119 ;  /* 0x000000ffff7b7224 */ /* 0x000fe400078e0077 */
[----:B------:R-:W-:Y:S02]  /*6760*/  IMAD.MOV.U32 R119, RZ, RZ, R155 ;  /* 0x000000ffff777224 */ /* 0x000fe400078e009b */
[----:B------:R-:W-:Y:S02]  /*6770*/  IMAD.MOV.U32 R155, RZ, RZ, R156 ;  /* 0x000000ffff9b7224 */ /* 0x000fe400078e009c */
[----:B------:R-:W-:Y:S02]  /*6780*/  IMAD.MOV.U32 R129, RZ, RZ, R239 ;  /* 0x000000ffff817224 */ /* 0x000fe400078e00ef */
[----:B------:R-:W-:Y:S01]  /*6790*/  IMAD.MOV.U32 R156, RZ, RZ, R157 ;  /* 0x000000ffff9c7224 */ /* 0x000fe200078e009d */
[----:B------:R2:W5:Y:S01]  /*67a0*/  LDL.LU R239, [R1+0x94] ;  /* 0x0000940001ef7983 */ /* 0x0005620000300800 */
[----:B------:R-:W-:-:S02]  /*67b0*/  IMAD.MOV.U32 R162, RZ, RZ, R238 ;  /* 0x000000ffffa27224 */ /* 0x000fc400078e00ee */
[----:B------:R-:W-:Y:S01]  /*67c0*/  IMAD.MOV.U32 R157, RZ, RZ, R131 ;  /* 0x000000ffff9d7224 */ /* 0x000fe200078e0083 */
[----:B------:R2:W5:Y:S01]  /*67d0*/  LDL.LU R238, [R1+0x90] ;  /* 0x0000900001ee7983 */ /* 0x0005620000300800 */
[--C-:B------:R-:W-:Y:S02]  /*67e0*/  FFMA.FTZ R27, R237, c[0x0][0x2d0], -R5.reuse ;  /* 0x0000b400ed1b7a23 */ /* 0x100fe40000010805 */
[----:B------:R-:W-:Y:S01]  /*67f0*/  IMAD.MOV.U32 R131, RZ, RZ, R154 ;  /* 0x000000ffff837224 */ /* 0x000fe200078e009a */
[----:B------:R2:W5:Y:S01]  /*6800*/  LDL.LU R237, [R1+0x8c] ;  /* 0x00008c0001ed7983 */ /* 0x0005620000300800 */
[----:B------:R-:W-:Y:S02]  /*6810*/  FFMA.FTZ R26, R236, c[0x0][0x2d0], -R5 ;  /* 0x0000b400ec1a7a23 */ /* 0x000fe40000010805 */
[----:B------:R-:W-:Y:S01]  /*6820*/  IMAD.MOV.U32 R154, RZ, RZ, R153 ;  /* 0x000000ffff9a7224 */ /* 0x000fe200078e0099 */
[----:B------:R2:W5:Y:S01]  /*6830*/  LDL.LU R236, [R1+0x88] ;  /* 0x0000880001ec7983 */ /* 0x0005620000300800 */
[----:B------:R-:W-:-:S02]  /*6840*/  IMAD.MOV.U32 R153, RZ, RZ, R152 ;  /* 0x000000ffff997224 */ /* 0x000fc400078e0098 */
[----:B------:R-:W-:Y:S01]  /*6850*/  IMAD.MOV.U32 R152, RZ, RZ, R135 ;  /* 0x000000ffff987224 */ /* 0x000fe200078e0087 */
[----:B------:R2:W5:Y:S01]  /*6860*/  LDL.LU R235, [R1+0x84] ;  /* 0x0000840001eb7983 */ /* 0x0005620000300800 */
[----:B------:R-:W-:Y:S02]  /*6870*/  IMAD.MOV.U32 R135, RZ, RZ, R134 ;  /* 0x000000ffff877224 */ /* 0x000fe400078e0086 */
[----:B------:R-:W-:Y:S01]  /*6880*/  IMAD.MOV.U32 R134, RZ, RZ, R133 ;  /* 0x000000ffff867224 */ /* 0x000fe200078e0085 */
[----:B------:R2:W5:Y:S04]  /*6890*/  LDL.LU R234, [R1+0x80] ;  /* 0x0000800001ea7983 */ /* 0x0005680000300800 */
[----:B------:R2:W5:Y:S04]  /*68a0*/  LDL.LU R233, [R1+0x7c] ;  /* 0x00007c0001e97983 */ /* 0x0005680000300800 */
[----:B------:R-:W4:Y:S01]  /*68b0*/  LDL.LU R133, [R1+0x8] ;  /* 0x0000080001857983 */ /* 0x000f220000300800 */
[----:B------:R-:W-:Y:S01]  /*68c0*/  FFMA.FTZ R32, R118, c[0x0][0x2d0], -R5 ;  /* 0x0000b40076207a23 */ /* 0x000fe20000010805 */
[----:B------:R-:W-:-:S02]  /*68d0*/  MOV R116, R176 ;  /* 0x000000b000747202 */ /* 0x000fc40000000f00 */
[----:B------:R-:W-:Y:S02]  /*68e0*/  F2FP.BF16.PACK_AB R4, R85, R96 ;  /* 0x000000605504723e */ /* 0x000fe400000010ff */
[----:B---3--:R-:W-:Y:S02]  /*68f0*/  F2FP.BF16.PACK_AB R6, R84, R86 ;  /* 0x000000565406723e */ /* 0x008fe400000010ff */
[----:B-1----:R-:W-:Y:S02]  /*6900*/  F2FP.BF16.PACK_AB R5, R69, R71 ;  /* 0x000000474505723e */ /* 0x002fe400000010ff */
[----:B------:R-:W-:Y:S01]  /*6910*/  F2FP.BF16.PACK_AB R7, R51, R68 ;  /* 0x000000443307723e */ /* 0x000fe200000010ff */
[--C-:B------:R-:W-:Y:S02]  /*6920*/  FFMA.FTZ R10, R121, c[0x0][0x2d0], -R0.reuse ;  /* 0x0000b400790a7a23 */ /* 0x100fe40000010800 */
[----:B------:R-:W-:Y:S02]  /*6930*/  IMAD.MOV.U32 R120, RZ, RZ, R123 ;  /* 0x000000ffff787224 */ /* 0x000fe400078e007b */
[----:B------:R-:W-:Y:S01]  /*6940*/  FFMA.FTZ R9, R252, c[0x0][0x2d0], -R0 ;  /* 0x0000b400fc097a23 */ /* 0x000fe20000010800 */
[----:B------:R-:W-:Y:S01]  /*6950*/  MOV R98, R154 ;  /* 0x0000009a00627202 */ /* 0x000fe20000000f00 */
[----:B------:R-:W-:Y:S01]  /*6960*/  IMAD.MOV.U32 R121, RZ, RZ, R122 ;  /* 0x000000ffff797224 */ /* 0x000fe200078e007a */
[----:B------:R1:W-:Y:S01]  /*6970*/  MUFU.EX2 R50, R2 ;  /* 0x0000000200327308 */ /* 0x0003e20000000800 */
[----:B------:R-:W-:Y:S01]  /*6980*/  IMAD.MOV.U32 R123, RZ, RZ, R116 ;  /* 0x000000ffff7b7224 */ /* 0x000fe200078e0074 */
[----:B------:R-:W-:Y:S01]  /*6990*/  LDSM.16.MT88.4 R176, [R231+0x3100] ;  /* 0x00310000e7b0783b */ /* 0x000fe20000004200 */
[----:B------:R-:W-:Y:S01]  /*69a0*/  IMAD.MOV.U32 R122, RZ, RZ, R232 ;  /* 0x000000ffff7a7224 */ /* 0x000fe200078e00e8 */
[----:B------:R-:W-:Y:S01]  /*69b0*/  HMMA.16816.F32.BF16 R60, R4, R12, R60 ;  /* 0x0000000c043c723c */ /* 0x000fe2000004183c */
[----:B------:R-:W-:Y:S01]  /*69c0*/  IMAD.MOV.U32 R103, RZ, RZ, R129 ;  /* 0x000000ffff677224 */ /* 0x000fe200078e0081 */
[----:B------:R2:W5:Y:S05]  /*69d0*/  LDL.LU R232, [R1+0x78] ;  /* 0x0000780001e87983 */ /* 0x00056a0000300800 */
[----:B------:R-:W-:-:S02]  /*69e0*/  FFMA.FTZ R12, R251, c[0x0][0x2d0], -R0 ;  /* 0x0000b400fb0c7a23 */ /* 0x000fc40000010800 */
[----:B------:R-:W-:Y:S01]  /*69f0*/  FADD.FTZ R0, R123, R122 ;  /* 0x0000007a7b007221 */ /* 0x000fe20000010000 */
[----:B------:R-:W-:Y:S03]  /*6a00*/  HMMA.16816.F32.BF16 R64, R4, R20, R64 ;  /* 0x000000140440723c */ /* 0x000fe60000041840 */
[----:B------:R-:W-:Y:S01]  /*6a10*/  FADD.FTZ R0, R119, R0 ;  /* 0x0000000077007221 */ /* 0x000fe20000010000 */
[----:B------:R3:W-:Y:S01]  /*6a20*/  MUFU.EX2 R21, R3 ;  /* 0x0000000300157308 */ /* 0x0007e20000000800 */
[----:B------:R-:W-:Y:S02]  /*6a30*/  IMAD.MOV.U32 R117, RZ, RZ, R161 ;  /* 0x000000ffff757224 */ /* 0x000fe400078e00a1 */
[----:B------:R-:W-:Y:S02]  /*6a40*/  FADD.FTZ R0, R98, R0 ;  /* 0x0000000062007221 */ /* 0x000fe40000010000 */
[----:B------:R-:W-:-:S02]  /*6a50*/  IMAD.MOV.U32 R118, RZ, RZ, R162 ;  /* 0x000000ffff767224 */ /* 0x000fc400078e00a2 */
[----:B------:R-:W-:Y:S01]  /*6a60*/  IMAD.MOV.U32 R116, RZ, RZ, R147 ;  /* 0x000000ffff747224 */ /* 0x000fe200078e0093 */
[----:B------:R-:W-:Y:S01]  /*6a70*/  HMMA.16816.F32.BF16 R112, R4, R28, R112 ;  /* 0x0000001c0470723c */ /* 0x000fe20000041870 */
[----:B-1----:R-:W-:Y:S02]  /*6a80*/  FADD.FTZ R2, R182, R181 ;  /* 0x000000b5b6027221 */ /* 0x002fe40000010000 */
[----:B------:R-:W-:-:S05]  /*6a90*/  IMAD.MOV.U32 R97, RZ, RZ, R157 ;  /* 0x000000ffff617224 */ /* 0x000fca00078e009d */
[----:B------:R-:W-:Y:S01]  /*6aa0*/  HMMA.16816.F32.BF16 R76, R4, R30, R76 ;  /* 0x0000001e044c723c */ /* 0x000fe2000004184c */
[----:B---3--:R-:W-:-:S07]  /*6ab0*/  FADD.FTZ R3, R121, R120 ;  /* 0x0000007879037221 */ /* 0x008fce0000010000 */
[----:B------:R-:W-:Y:S01]  /*6ac0*/  HMMA.16816.F32.BF16 R44, R4, R22, R44 ;  /* 0x00000016042c723c */ /* 0x000fe2000004182c */
[----:B------:R-:W-:-:S07]  /*6ad0*/  FADD.FTZ R11, R117, R116 ;  /* 0x00000074750b7221 */ /* 0x000fce0000010000 */
[----:B------:R-:W-:Y:S01]  /*6ae0*/  HMMA.16816.F32.BF16 R36, R4, R16, R36 ;  /* 0x000000100424723c */ /* 0x000fe20000041824 */
[----:B------:R-:W-:-:S07]  /*6af0*/  FADD.FTZ R3, R118, R3 ;  /* 0x0000000376037221 */ /* 0x000fce0000010000 */
[----:B------:R-:W-:Y:S01]  /*6b00*/  HMMA.16816.F32.BF16 R40, R4, R18, R40 ;  /* 0x000000120428723c */ /* 0x000fe20000041828 */
[----:B------:R-:W-:-:S07]  /*6b10*/  FADD.FTZ R2, R180, R2 ;  /* 0x00000002b4027221 */ /* 0x000fce0000010000 */
[----:B------:R-:W-:Y:S01]  /*6b20*/  HMMA.16816.F32.BF16 R80, R4, R14, R80 ;  /* 0x0000000e0450723c */ /* 0x000fe20000041850 */
[----:B------:R-:W-:Y:S02]  /*6b30*/  IMAD.MOV.U32 R99, RZ, RZ, R153 ;  /* 0x000000ffff637224 */ /* 0x000fe400078e0099 */
[----:B------:R-:W-:Y:S02]  /*6b40*/  IMAD.MOV.U32 R102, RZ, RZ, R152 ;  /* 0x000000ffff667224 */ /* 0x000fe400078e0098 */
[----:B------:R-:W-:Y:S02]  /*6b50*/  IMAD.MOV.U32 R107, RZ, RZ, R134 ;  /* 0x000000ffff6b7224 */ /* 0x000fe400078e0086 */
[----:B------:R-:W-:Y:S01]  /*6b60*/  IMAD.MOV.U32 R185, RZ, RZ, R131 ;  /* 0x000000ffffb97224 */ /* 0x000fe200078e0083 */
[----:B------:R1:W-:Y:S01]  /*6b70*/  MUFU.EX2 R22, R33 ;  /* 0x0000002100167308 */ /* 0x0003e20000000800 */
[----:B------:R-:W-:Y:S01]  /*6b80*/  FADD.FTZ R6, R103, R0 ;  /* 0x0000000067067221 */ /* 0x000fe20000010000 */
[----:B------:R-:W3:Y:S01]  /*6b90*/  LDSM.16.MT88.4 R160, [R228+0x3100] ;  /* 0x00310000e4a0783b */ /* 0x000ee20000004200 */
[----:B------:R-:W-:-:S03]  /*6ba0*/  @P4 IMAD.HI.U32 R0, R246, c[0x0][0x2c8], RZ ;  /* 0x0000b200f6004a27 */ /* 0x000fc600078e00ff */
[----:B------:R-:W2:Y:S01]  /*6bb0*/  LDSM.16.MT88.4 R16, [R230+0x3100] ;  /* 0x00310000e610783b */ /* 0x000ea20000004200 */
[----:B------:R-:W-:Y:S01]  /*6bc0*/  IMAD.MOV.U32 R116, RZ, RZ, R135 ;  /* 0x000000ffff747224 */ /* 0x000fe200078e0087 */
[----:B------:R-:W-:Y:S01]  /*6bd0*/  @P4 SHF.R.U32.HI R246, RZ, c[0x0][0x2cc], R0 ;  /* 0x0000b300fff64a19 */ /* 0x000fe20000011600 */
[----:B------:R-:W-:Y:S02]  /*6be0*/  FADD.FTZ R4, R130, R11 ;  /* 0x0000000b82047221 */ /* 0x000fe40000010000 */
[----:B------:R-:W-:Y:S02]  /*6bf0*/  IMAD.MOV.U32 R184, RZ, RZ, R156 ;  /* 0x000000ffffb87224 */ /* 0x000fe400078e009c */
[----:B------:R-:W-:Y:S02]  /*6c00*/  IMAD.MOV.U32 R251, RZ, RZ, R149 ;  /* 0x000000fffffb7224 */ /* 0x000fe400078e0095 */
[----:B------:R-:W-:Y:S02]  /*6c10*/  IMAD.MOV.U32 R252, RZ, RZ, R167 ;  /* 0x000000fffffc7224 */ /* 0x000fe400078e00a7 */
[----:B------:R-:W-:-:S02]  /*6c20*/  IMAD.MOV.U32 R106, RZ, RZ, R155 ;  /* 0x000000ffff6a7224 */ /* 0x000fc400078e009b */
[----:B------:R-:W-:Y:S01]  /*6c30*/  IMAD.MOV.U32 R87, RZ, RZ, R150 ;  /* 0x000000ffff577224 */ /* 0x000fe200078e0096 */
[----:B------:R-:W1:Y:S01]  /*6c40*/  MUFU.EX2 R20, R34 ;  /* 0x0000002200147308 */ /* 0x000e620000000800 */
[----:B------:R-:W-:Y:S01]  /*6c50*/  FADD.FTZ R3, R97, R3 ;  /* 0x0000000361037221 */ /* 0x000fe20000010000 */
[----:B------:R2:W5:Y:S01]  /*6c60*/  LDL.LU R147, [R1+0x74] ;  /* 0x0000740001937983 */ /* 0x0005620000300800 */
[----:B------:R-:W-:Y:S02]  /*6c70*/  FADD.FTZ R2, R187, R2 ;  /* 0x00000002bb027221 */ /* 0x000fe40000010000 */
[----:B------:R-:W-:Y:S02]  /*6c80*/  FADD.FTZ R7, R99, R4 ;  /* 0x0000000463077221 */ /* 0x000fe40000010000 */
[----:B------:R-:W-:Y:S01]  /*6c90*/  FADD.FTZ R5, R102, R3 ;  /* 0x0000000366057221 */ /* 0x000fe20000010000 */
[----:B------:R-:W-:Y:S01]  /*6ca0*/  IADD3 R3, R246, R116, -R107 ;  /* 0x00000074f6037210 */ /* 0x000fe20007ffe86b */
[----:B------:R-:W-:-:S02]  /*6cb0*/  FADD.FTZ R4, R186, R2 ;  /* 0x00000002ba047221 */ /* 0x000fc40000010000 */
[----:B------:R-:W-:-:S04]  /*6cc0*/  IMAD.MOV.U32 R2, RZ, RZ, RZ ;  /* 0x000000ffff027224 */ /* 0x000fc800078e00ff */
[----:B------:R-:W-:Y:S01]  /*6cd0*/  IMAD.HI R2, R3, -0x6db6db6d, R2 ;  /* 0x9249249303027827 */ /* 0x000fe200078e0202 */
[----:B------:R2:W-:Y:S04]  /*6ce0*/  MUFU.EX2 R23, R24 ;  /* 0x0000001800177308 */ /* 0x0005e80000000800 */
[----:B------:R-:W-:Y:S01]  /*6cf0*/  SHF.R.U32.HI R0, RZ, 0x1f, R2 ;  /* 0x0000001fff007819 */ /* 0x000fe20000011602 */
[----:B-1----:R-:W-:Y:S02]  /*6d00*/  IMAD.MOV.U32 R33, RZ, RZ, R137 ;  /* 0x000000ffff217224 */ /* 0x002fe400078e0089 */
[----:B------:R-:W-:Y:S01]  /*6d10*/  IMAD.MOV.U32 R102, RZ, RZ, R185 ;  /* 0x000000ffff667224 */ /* 0x000fe200078e00b9 */
[----:B------:R-:W-:Y:S01]  /*6d20*/  LEA.HI.SX32 R11, R2, R0, 0x1a ;  /* 0x00000000020b7211 */ /* 0x000fe200078fd2ff */
[----:B------:R-:W-:-:S02]  /*6d30*/  IMAD.MOV.U32 R99, RZ, RZ, R184 ;  /* 0x000000ffff637224 */ /* 0x000fc400078e00b8 */
[----:B------:R-:W-:Y:S02]  /*6d40*/  IMAD.MOV.U32 R185, RZ, RZ, R139 ;  /* 0x000000ffffb97224 */ /* 0x000fe400078e008b */
[----:B------:R-:W-:Y:S02]  /*6d50*/  FADD.FTZ R2, R251, R7 ;  /* 0x00000007fb027221 */ /* 0x000fe40000010000 */
[----:B--2---:R-:W-:Y:S02]  /*6d60*/  IMAD.MOV.U32 R24, RZ, RZ, R138 ;  /* 0x000000ffff187224 */ /* 0x004fe400078e008a */
[----:B------:R-:W-:Y:S02]  /*6d70*/  IMAD.MOV.U32 R184, RZ, RZ, R148 ;  /* 0x000000ffffb87224 */ /* 0x000fe400078e0094 */
[----:B------:R-:W-:Y:S02]  /*6d80*/  FADD.FTZ R0, R252, R5 ;  /* 0x00000005fc007221 */ /* 0x000fe40000010000 */
[----:B------:R-:W-:-:S02]  /*6d90*/  IMAD.MOV.U32 R30, RZ, RZ, R164 ;  /* 0x000000ffff1e7224 */ /* 0x000fc400078e00a4 */
[----:B------:R-:W-:Y:S02]  /*6da0*/  FADD.FTZ R3, R33, R4 ;  /* 0x0000000421037221 */ /* 0x000fe40000010000 */
[----:B------:R-:W-:Y:S02]  /*6db0*/  IMAD.MOV.U32 R31, RZ, RZ, R165 ;  /* 0x000000ffff1f7224 */ /* 0x000fe400078e00a5 */
[----:B------:R-:W-:Y:S02]  /*6dc0*/  FADD.FTZ R6, R24, R6 ;  /* 0x0000000618067221 */ /* 0x000fe40000010000 */
[----:B------:R-:W-:Y:S02]  /*6dd0*/  IMAD.MOV.U32 R28, RZ, RZ, R136 ;  /* 0x000000ffff1c7224 */ /* 0x000fe400078e0088 */
[----:B------:R-:W-:Y:S02]  /*6de0*/  FADD.FTZ R5, R185, R2 ;  /* 0x00000002b9057221 */ /* 0x000fe40000010000 */
[----:B------:R-:W-:-:S02]  /*6df0*/  IMAD.MOV.U32 R29, RZ, RZ, R166 ;  /* 0x000000ffff1d7224 */ /* 0x000fc400078e00a6 */
[----:B------:R-:W-:Y:S02]  /*6e00*/  FADD.FTZ R4, R184, R0 ;  /* 0x00000000b8047221 */ /* 0x000fe40000010000 */
[----:B------:R-:W-:Y:S02]  /*6e10*/  FADD.FTZ R3, R30, R3 ;  /* 0x000000031e037221 */ /* 0x000fe40000010000 */
[----:B------:R-:W-:Y:S02]  /*6e20*/  IMAD.MOV.U32 R97, RZ, RZ, R151 ;  /* 0x000000ffff617224 */ /* 0x000fe400078e0097 */
        /* <DEDUP_REMOVED lines=12> */
[----:B------:R-:W-:Y:S02]  /*6ef0*/  IMAD.MOV.U32 R118, RZ, RZ, R132 ;  /* 0x000000ffff767224 */ /* 0x000fe400078e0084 */
[----:B------:R-:W-:Y:S02]  /*6f00*/  IMAD.MOV.U32 R103, RZ, RZ, R119 ;  /* 0x000000ffff677224 */ /* 0x000fe400078e0077 */
        /* <DEDUP_REMOVED lines=44> */
[----:B------:R-:W-:Y:S01]  /*71d0*/  FADD.FTZ R5, R192, R5 ;  /* 0x00000005c0057221 */ /* 0x000fe20000010000 */
[----:B------:R-:W1:Y:S01]  /*71e0*/  MUFU.EX2 R8, R8 ;  /* 0x0000000800087308 */ /* 0x000e620000000800 */
[----:B------:R-:W-:Y:S02]  /*71f0*/  FADD.FTZ R0, R96, R0 ;  /* 0x0000000060007221 */ /* 0x000fe40000010000 */
[----:B------:R-:W-:Y:S02]  /*7200*/  FADD.FTZ R3, R71, R3 ;  /* 0x0000000347037221 */ /* 0x000fe40000010000 */
[----:B------:R-:W-:Y:S02]  /*7210*/  FADD.FTZ R4, R144, R4 ;  /* 0x0000000490047221 */ /* 0x000fe40000010000 */
[----:B------:R-:W-:Y:S01]  /*7220*/  FADD.FTZ R5, R105, R5 ;  /* 0x0000000569057221 */ /* 0x000fe20000010000 */
[----:B------:R-:W2:Y:S01]  /*7230*/  MUFU.EX2 R25, R25 ;  /* 0x0000001900197308 */ /* 0x000ea20000000800 */
[----:B------:R-:W-:-:S02]  /*7240*/  FADD.FTZ R0, R85, R0 ;  /* 0x0000000055007221 */ /* 0x000fc40000010000 */
        /* <DEDUP_REMOVED lines=13> */
[----:B----4-:R-:W-:-:S05]  /*7320*/  IMAD.MOV.U32 R117, RZ, RZ, R133 ;  /* 0x000000ffff757224 */ /* 0x010fca00078e0085 */
[----:B------:R-:W4:Y:S01]  /*7330*/  MUFU.EX2 R10, R10 ;  /* 0x0000000a000a7308 */ /* 0x000f220000000800 */
[----:B------:R-:W-:Y:S02]  /*7340*/  FADD.FTZ R4, R145, R4 ;  /* 0x0000000491047221 */ /* 0x000fe40000010000 */
[----:B------:R-:W-:-:S05]  /*7350*/  FADD.FTZ R5, R100, R5 ;  /* 0x0000000564057221 */ /* 0x000fca0000010000 */
[----:B------:R-:W2:Y:S01]  /*7360*/  MUFU.EX2 R27, R27 ;  /* 0x0000001b001b7308 */ /* 0x000ea20000000800 */
[----:B------:R-:W-:Y:S02]  /*7370*/  FADD.FTZ R3, R20, R2 ;  /* 0x0000000214037221 */ /* 0x000fe40000010000 */
[----:B-1----:R-:W-:-:S05]  /*7380*/  FADD.FTZ R2, R8, R0 ;  /* 0x0000000008027221 */ /* 0x002fca0000010000 */
[----:B------:R-:W-:Y:S01]  /*7390*/  MUFU.EX2 R15, R49 ;  /* 0x00000031000f7308 */ /* 0x000fe20000000800 */
[----:B------:R-:W-:Y:S02]  /*73a0*/  IMAD.MOV.U32 R107, RZ, RZ, R117 ;  /* 0x000000ffff6b7224 */ /* 0x000fe400078e0075 */
[----:B------:R-:W-:-:S05]  /*73b0*/  FADD.FTZ R0, R50, R4 ;  /* 0x0000000432007221 */ /* 0x000fca0000010000 */
[----:B------:R-:W-:Y:S01]  /*73c0*/  MUFU.EX2 R12, R12 ;  /* 0x0000000c000c7308 */ /* 0x000fe20000000800 */
[----:B--2---:R-:W-:-:S07]  /*73d0*/  FADD.FTZ R4, R25, R5 ;  /* 0x0000000519047221 */ /* 0x004fce0000010000 */
[----:B------:R-:W1:Y:S01]  /*73e0*/  MUFU.EX2 R26, R26 ;  /* 0x0000001a001a7308 */ /* 0x000e620000000800 */
[----:B------:R-:W-:Y:S01]  /*73f0*/  FADD.FTZ R3, R13, R3 ;  /* 0x000000030d037221 */ /* 0x000fe20000010000 */
[----:B------:R-:W-:Y:S01]  /*7400*/  IMNMX R5, RZ, R11, !PT ;  /* 0x0000000bff057217 */ /* 0x000fe20007800200 */
[----:B------:R-:W-:Y:S01]  /*7410*/  FADD.FTZ R2, R9, R2 ;  /* 0x0000000209027221 */ /* 0x000fe20000010000 */
[----:B------:R-:W-:Y:S01]  /*7420*/  IADD3 R246, R107, -0x2, RZ ;  /* 0xfffffffe6bf67810 */ /* 0x000fe20007ffe0ff */
[----:B------:R-:W-:Y:S02]  /*7430*/  FADD.FTZ R0, R32, R0 ;  /* 0x0000000020007221 */ /* 0x000fe40000010000 */
[----:B------:R-:W-:Y:S02]  /*7440*/  FADD.FTZ R4, R23, R4 ;  /* 0x0000000417047221 */ /* 0x000fe40000010000 */
[----:B------:R-:W-:Y:S02]  /*7450*/  FADD.FTZ R3, R14, R3 ;  /* 0x000000030e037221 */ /* 0x000fe40000010000 */
[----:B----4-:R-:W-:Y:S01]  /*7460*/  FADD.FTZ R2, R10, R2 ;  /* 0x000000020a027221 */ /* 0x010fe20000010000 */
[----:B------:R2:W-:Y:S01]  /*7470*/  STL [R1+0x38], R5 ;  /* 0x0000380501007387 */ /* 0x0005e20000100800 */
[----:B------:R-:W-:Y:S01]  /*7480*/  FADD.FTZ R0, R27, R0 ;  /* 0x000000001b007221 */ /* 0x000fe20000010000 */
[----:B------:R-:W-:Y:S01]  /*7490*/  ISETP.GE.AND P0, PT, R246, R5, PT ;  /* 0x00000005f600720c */ /* 0x000fe20003f06270 */
[----:B------:R-:W-:Y:S01]  /*74a0*/  FADD.FTZ R4, R22, R4 ;  /* 0x0000000416047221 */ /* 0x000fe20000010000 */
[----:B------:R-:W-:-:S02]  /*74b0*/  F2FP.BF16.PACK_AB R132, R32, R50 ;  /* 0x000000322084723e */ /* 0x000fc400000010ff */
[----:B------:R-:W-:Y:S02]  /*74c0*/  F2FP.BF16.PACK_AB R133, R23, R25 ;  /* 0x000000191785723e */ /* 0x000fe400000010ff */
[----:B-1----:R-:W-:Y:S01]  /*74d0*/  F2FP.BF16.PACK_AB R134, R26, R27 ;  /* 0x0000001b1a86723e */ /* 0x002fe200000010ff */
[----:B--2---:R-:W-:Y:S02]  /*74e0*/  FADD.FTZ R5, R15, R3 ;  /* 0x000000030f057221 */ /* 0x004fe40000010000 */
[----:B------:R-:W-:Y:S02]  /*74f0*/  FADD.FTZ R3, R12, R2 ;  /* 0x000000020c037221 */ /* 0x000fe40000010000 */
[----:B------:R-:W-:Y:S02]  /*7500*/  FADD.FTZ R2, R26, R0 ;  /* 0x000000001a027221 */ /* 0x000fe40000010000 */
[C---:B------:R-:W-:Y:S01]  /*7510*/  FADD.FTZ R0, R21.reuse, R4 ;  /* 0x0000000415007221 */ /* 0x040fe20000010000 */
        /* <DEDUP_REMOVED lines=8> */
[----:B------:R-:W-:Y:S01]  /*75a0*/  F2FP.BF16.PACK_AB R139, R12, R10 ;  /* 0x0000000a0c8b723e */ /* 0x000fe200000010ff */
        /* <DEDUP_REMOVED lines=26> */
.L_x_1338:
[----:B------:R-:W-:Y:S04]  /*7750*/  DEPBAR.LE SB0, 0x0 ;  /* 0x000080000000791a */ /* 0x000fe80000000000 */
[----:B------:R-:W-:Y:S01]  /*7760*/  BAR.SYNC.DEFER_BLOCKING 0x0 ;  /* 0x0000000000007b1d */ /* 0x000fe20000010000 */
[C---:B------:R-:W-:Y:S02]  /*7770*/  ISETP.GE.AND P2, PT, R220.reuse, RZ, PT ;  /* 0x000000ffdc00720c */ /* 0x040fe40003f46270 */
[C---:B------:R-:W-:Y:S11]  /*7780*/  IADD3 R246, R220.reuse, -0x1, RZ ;  /* 0xffffffffdcf67810 */ /* 0x040ff60007ffe0ff */
[----:B-1----:R-:W-:Y:S01]  /*7790*/  @P2 SHF.R.S32.HI R0, RZ, 0x1f, R220 ;  /* 0x0000001fff002819 */ /* 0x002fe200000114dc */
[----:B------:R-:W-:Y:S04]  /*77a0*/  @P2 IMAD.WIDE.U32 R142, R220, c[0x0][0x208], RZ ;  /* 0x00008200dc8e2a25 */ /* 0x000fe800078e00ff */
[----:B------:R-:W-:Y:S04]  /*77b0*/  @P2 IMAD R0, R0, c[0x0][0x208], RZ ;  /* 0x0000820000002a24 */ /* 0x000fe800078e02ff */
[----:B------:R-:W-:Y:S01]  /*77c0*/  @P2 IMAD R0, R220, c[0x0][0x20c], R0 ;  /* 0x00008300dc002a24 */ /* 0x000fe200078e0200 */
[----:B-----5:R-:W-:Y:S03]  /*77d0*/  LDSM.16.M88.4 R112, [R234+0x7100] ;  /* 0x00710000ea70783b */ /* 0x020fe60000000200 */
[----:B------:R-:W-:Y:S04]  /*77e0*/  @P2 IMAD.IADD R0, R143, 0x1, R0 ;  /* 0x000000018f002824 */ /* 0x000fe800078e0200 */
[----:B------:R-:W-:Y:S01]  /*77f0*/  @P2 IMAD R0, R0, 0x70, RZ ;  /* 0x0000007000002824 */ /* 0x000fe200078e02ff */
[----:B------:R-:W1:Y:S08]  /*7800*/  LDSM.16.M88.4 R16, [R147+0x3900] ;  /* 0x003900009310783b */ /* 0x000e700000000200 */
[----:B------:R-:W2:Y:S08]  /*7810*/  LDSM.16.M88.4 R108, [R234+0x9100] ;  /* 0x00910000ea6c783b */ /* 0x000eb00000000200 */
[----:B------:R-:W3:Y:S08]  /*7820*/  LDSM.16.M88.4 R32, [R147+0x4100] ;  /* 0x004100009320783b */ /* 0x000ef00000000200 */
[----:B------:R-:W3:Y:S06]  /*7830*/  LDL.64 R224, [R1+0x58] ;  /* 0x0000580001e07983 */ /* 0x000eec0000100a00 */
[----:B------:R-:W3:Y:S08]  /*7840*/  LDSM.16.M88.4 R48, [R147+0x4900] ;  /* 0x004900009330783b */ /* 0x000ef00000000200 */
[----:B------:R-:W3:Y:S01]  /*7850*/  LDSM.16.M88.4 R64, [R147+0x5100] ;  /* 0x005100009340783b */ /* 0x000ee20000000200 */
[-C--:B-1----:R-:W-:Y:S07]  /*7860*/  HMMA.16816.F32.BF16 R4, R112, R16.reuse, RZ ;  /* 0x000000107004723c */ /* 0x082fee00000418ff */
[----:B------:R-:W3:Y:S01]  /*7870*/  LDL.64 R222, [R1+0x68] ;  /* 0x0000680001de7983 */ /* 0x000ee20000100a00 */
[C---:B--2---:R-:W-:Y:S05]  /*7880*/  HMMA.16816.F32.BF16 R8, R108.reuse, R16, RZ ;  /* 0x000000106c08723c */ /* 0x044fea00000418ff */
[----:B------:R-:W1:Y:S03]  /*7890*/  LDSM.16.M88.4 R80, [R147+0x5900] ;  /* 0x005900009350783b */ /* 0x000e660000000200 */
[-C--:B------:R-:W-:Y:S05]  /*78a0*/  HMMA.16816.F32.BF16 R12, R108, R18.reuse, RZ ;  /* 0x000000126c0c723c */ /* 0x080fea00000418ff */
[----:B------:R-:W2:Y:S03]  /*78b0*/  LDSM.16.M88.4 R96, [R147+0x6100] ;  /* 0x006100009360783b */ /* 0x000ea60000000200 */
[C---:B------:R-:W-:Y:S05]  /*78c0*/  HMMA.16816.F32.BF16 R16, R112.reuse, R18, RZ ;  /* 0x000000127010723c */ /* 0x040fea00000418ff */
[----:B------:R-:W1:Y:S03]  /*78d0*/  LDSM.16.M88.4 R188, [R147+0x6900] ;  /* 0x0069000093bc783b */ /* 0x000e660000000200 */
[-C--:B---3--:R-:W-:Y:S05]  /*78e0*/  HMMA.16816.F32.BF16 R20, R112, R32.reuse, RZ ;  /* 0x000000207014723c */ /* 0x088fea00000418ff */
[----:B------:R-:W-:Y:S03]  /*78f0*/  LDSM.16.M88.4 R192, [R237+0x7100] ;  /* 0x00710000edc0783b */ /* 0x000fe60000000200 */
[C---:B------:R-:W-:Y:S05]  /*7900*/  HMMA.16816.F32.BF16 R24, R108.reuse, R32, RZ ;  /* 0x000000206c18723c */ /* 0x040fea00000418ff */
[----:B------:R-:W3:Y:S03]  /*7910*/  LDSM.16.M88.4 R196, [R238] ;  /* 0x00000000eec4783b */ /* 0x000ee60000000200 */
[-C--:B------:R-:W-:Y:S05]  /*7920*/  HMMA.16816.F32.BF16 R28, R108, R34.reuse, RZ ;  /* 0x000000226c1c723c */ /* 0x080fea00000418ff */
[----:B------:R-:W1:Y:S03]  /*7930*/  LDSM.16.M88.4 R200, [R237+0x9100] ;  /* 0x00910000edc8783b */ /* 0x000e660000000200 */
[C---:B------:R-:W-:Y:S05]  /*7940*/  HMMA.16816.F32.BF16 R32, R112.reuse, R34, RZ ;  /* 0x000000227020723c */ /* 0x040fea00000418ff */
[----:B------:R-:W1:Y:S03]  /*7950*/  LDSM.16.M88.4 R204, [R244] ;  /* 0x00000000f4cc783b */ /* 0x000e660000000200 */
[-C--:B------:R-:W-:Y:S05]  /*7960*/  HMMA.16816.F32.BF16 R36, R112, R48.reuse, RZ ;  /* 0x000000307024723c */ /* 0x080fea00000418ff */
[----:B------:R-:W1:Y:S03]  /*7970*/  LDSM.16.M88.4 R208, [R243] ;  /* 0x00000000f3d0783b */ /* 0x000e660000000200 */
[C---:B------:R-:W-:Y:S05]  /*7980*/  HMMA.16816.F32.BF16 R40, R108.reuse, R48, RZ ;  /* 0x000000306c28723c */ /* 0x040fea00000418ff */
[----:B------:R-:W1:Y:S03]  /*7990*/  LDSM.16.M88.4 R212, [R242] ;  /* 0x00000000f2d4783b */ /* 0x000e660000000200 */
[-C--:B------:R-:W-:Y:S05]  /*79a0*/  HMMA.16816.F32.BF16 R44, R108, R50.reuse, RZ ;  /* 0x000000326c2c723c */ /* 0x080fea00000418ff */
[----:B------:R-:W1:Y:S03]  /*79b0*/  LDSM.16.M88.4 R216, [R241] ;  /* 0x00000000f1d8783b */ /* 0x000e660000000200 */
[C---:B------:R-:W-:Y:S05]  /*79c0*/  HMMA.16816.F32.BF16 R48, R112.reuse, R50, RZ ;  /* 0x000000327030723c */ /* 0x040fea00000418ff */
[----:B------:R-:W-:Y:S03]  /*79d0*/  STL [R1+0x74], R234 ;  /* 0x000074ea01007387 */ /* 0x000fe60000100800 */
[-C--:B------:R-:W-:Y:S01]  /*79e0*/  HMMA.16816.F32.BF16 R52, R112, R64.reuse, RZ ;  /* 0x000000407034723c */ /* 0x080fe200000418ff */
[----:B------:R1:W-:Y:S04]  /*79f0*/  STL [R1+0x78], R147 ;  /* 0x0000789301007387 */ /* 0x0003e80000100800 */
[----:B------:R-:W-:Y:S03]  /*7a00*/  STL [R1+0x7c], R238 ;  /* 0x00007cee01007387 */ /* 0x000fe60000100800 */
[C---:B------:R-:W-:Y:S01]  /*7a10*/  HMMA.16816.F32.BF16 R56, R108.reuse, R64, RZ ;  /* 0x000000406c38723c */ /* 0x040fe200000418ff */
[----:B------:R-:W-:Y:S04]  /*7a20*/  STL [R1+0x80], R237 ;  /* 0x000080ed01007387 */ /* 0x000fe80000100800 */
[----:B------:R-:W-:Y:S03]  /*7a30*/  STL [R1+0x84], R244 ;  /* 0x000084f401007387 */ /* 0x000fe60000100800 */
[-C--:B------:R-:W-:Y:S01]  /*7a40*/  HMMA.16816.F32.BF16 R60, R108, R66.reuse, RZ ;  /* 0x000000426c3c723c */ /* 0x080fe200000418ff */
[----:B------:R-:W-:Y:S04]  /*7a50*/  STL [R1+0x88], R243 ;  /* 0x000088f301007387 */ /* 0x000fe80000100800 */
[----:B------:R-:W-:Y:S03]  /*7a60*/  STL [R1+0x8c], R242 ;  /* 0x00008cf201007387 */ /* 0x000fe60000100800 */
[C---:B------:R-:W-:Y:S01]  /*7a70*/  HMMA.16816.F32.BF16 R64, R112.reuse, R66, RZ ;  /* 0x000000427040723c */ /* 0x040fe200000418ff */
[----:B------:R-:W-:Y:S04]  /*7a80*/  STL [R1+0x90], R241 ;  /* 0x000090f101007387 */ /* 0x000fe80000100800 */
[----:B------:R-:W-:Y:S03]  /*7a90*/  STL [R1+0x94], R240 ;  /* 0x000094f001007387 */ /* 0x000fe60000100800 */
[-C--:B-1----:R-:W-:Y:S01]  /*7aa0*/  HMMA.16816.F32.BF16 R68, R112, R80.reuse, RZ ;  /* 0x000000507044723c */ /* 0x082fe200000418ff */
[----:B------:R-:W4:Y:S04]  /*7ab0*/  LDL R2, [R1+0x3c] ;  /* 0x00003c0001027983 */ /* 0x000f280000100800 */
[----:B------:R-:W4:Y:S03]  /*7ac0*/  LDL R221, [R1+0x64] ;  /* 0x0000640001dd7983 */ /* 0x000f260000100800 */
[C---:B------:R-:W-:Y:S01]  /*7ad0*/  HMMA.16816.F32.BF16 R72, R108.reuse, R80, RZ ;  /* 0x000000506c48723c */ /* 0x040fe200000418ff */
[----:B------:R-:W4:Y:S07]  /*7ae0*/  LDL R147, [R1+0x60] ;  /* 0x0000600001937983 */ /* 0x000f2e0000100800 */
        /* <DEDUP_REMOVED lines=11> */
[-C--:B---3--:R-:W-:Y:S08]  /*7ba0*/  HMMA.16816.F32.BF16 R4, R192, R196.reuse, R4 ;  /* 0x000000c4c004723c */ /* 0x088ff00000041804 */
[C---:B------:R-:W-:Y:S08]  /*7bb0*/  HMMA.16816.F32.BF16 R8, R200.reuse, R196, R8 ;  /* 0x000000c4c808723c */ /* 0x040ff00000041808 */
[-C--:B------:R-:W-:Y:S08]  /*7bc0*/  HMMA.16816.F32.BF16 R12, R200, R198.reuse, R12 ;  /* 0x000000c6c80c723c */ /* 0x080ff0000004180c */
[C---:B------:R-:W-:Y:S01]  /*7bd0*/  HMMA.16816.F32.BF16 R16, R192.reuse, R198, R16 ;  /* 0x000000c6c010723c */ /* 0x040fe20000041810 */
[----:B------:R-:W2:Y:S07]  /*7be0*/  LDSM.16.M88.4 R196, [R239] ;  /* 0x00000000efc4783b */ /* 0x000eae0000000200 */
[-C--:B------:R-:W-:Y:S08]  /*7bf0*/  HMMA.16816.F32.BF16 R20, R192, R204.reuse, R20 ;  /* 0x000000ccc014723c */ /* 0x080ff00000041814 */
[C---:B------:R-:W-:Y:S08]  /*7c00*/  HMMA.16816.F32.BF16 R24, R200.reuse, R204, R24 ;  /* 0x000000ccc818723c */ /* 0x040ff00000041818 */
[-C--:B------:R-:W-:Y:S08]  /*7c10*/  HMMA.16816.F32.BF16 R28, R200, R206.reuse, R28 ;  /* 0x000000cec81c723c */ /* 0x080ff0000004181c */
[C---:B------:R-:W-:Y:S04]  /*7c20*/  HMMA.16816.F32.BF16 R32, R192.reuse, R206, R32 ;  /* 0x000000cec020723c */ /* 0x040fe80000041820 */
[----:B------:R-:W-:Y:S04]  /*7c30*/  @P2 IMAD.MOV.U32 R205, RZ, RZ, R225 ;  /* 0x000000ffffcd2224 */ /* 0x000fe800078e00e1 */
[-C--:B------:R-:W-:Y:S08]  /*7c40*/  HMMA.16816.F32.BF16 R36, R192, R208.reuse, R36 ;  /* 0x000000d0c024723c */ /* 0x080ff00000041824 */
[C---:B------:R-:W-:Y:S08]  /*7c50*/  HMMA.16816.F32.BF16 R40, R200.reuse, R208, R40 ;  /* 0x000000d0c828723c */ /* 0x040ff00000041828 */
[-C--:B------:R-:W-:Y:S04]  /*7c60*/  HMMA.16816.F32.BF16 R44, R200, R210.reuse, R44 ;  /* 0x000000d2c82c723c */ /* 0x080fe8000004182c */
[----:B------:R-:W-:Y:S02]  /*7c70*/  @P2 IMAD.MOV.U32 R204, RZ, RZ, R222 ;  /* 0x000000ffffcc2224 */ /* 0x000fe400078e00de */
[----:B------:R-:W3:Y:S02]  /*7c80*/  LDL R222, [R1+0x54] ;  /* 0x0000540001de7983 */ /* 0x000ee40000100800 */
[C---:B------:R-:W-:Y:S02]  /*7c90*/  HMMA.16816.F32.BF16 R48, R192.reuse, R210, R48 ;  /* 0x000000d2c030723c */ /* 0x040fe40000041830 */
[----:B------:R-:W-:Y:S02]  /*7ca0*/  STL [R1+0x98], R239 ;  /* 0x000098ef01007387 */ /* 0x000fe40000100800 */
[----:B------:R-:W-:Y:S02]  /*7cb0*/  @P2 IMAD.WIDE.U32 R204, R142, 0x70, R204 ;  /* 0x000000708ecc2825 */ /* 0x000fe400078e00cc */
[----:B------:R-:W-:Y:S02]  /*7cc0*/  STL [R1+0x9c], R235 ;  /* 0x00009ceb01007387 */ /* 0x000fe40000100800 */
[-C--:B------:R-:W-:Y:S02]  /*7cd0*/  HMMA.16816.F32.BF16 R52, R192, R212.reuse, R52 ;  /* 0x000000d4c034723c */ /* 0x080fe40000041834 */
[----:B------:R-:W-:Y:S02]  /*7ce0*/  STL [R1+0xa0], R233 ;  /* 0x0000a0e901007387 */ /* 0x000fe40000100800 */
[C---:B------:R-:W-:Y:S01]  /*7cf0*/  @P2 LEA R142, P0, R204.reuse, c[0x0][0x1f8], 0x1 ;  /* 0x00007e00cc8e2a11 */ /* 0x040fe200078008ff */
[----:B------:R-:W-:Y:S01]  /*7d00*/  @P2 IMAD.IADD R0, R205, 0x1, R0 ;  /* 0x00000001cd002824 */ /* 0x000fe200078e0200 */
[----:B------:R-:W-:Y:S02]  /*7d10*/  STL [R1+0xa4], R236 ;  /* 0x0000a4ec01007387 */ /* 0x000fe40000100800 */
[C---:B------:R-:W-:Y:S04]  /*7d20*/  HMMA.16816.F32.BF16 R56, R200.reuse, R212, R56 ;  /* 0x000000d4c838723c */ /* 0x040fe80000041838 */
[----:B------:R-:W-:Y:S02]  /*7d30*/  @P2 LEA.HI.X R143, R204, c[0x0][0x1fc], R0, 0x1, P0 ;  /* 0x00007f00cc8f2a11 */ /* 0x000fe400000f0c00 */
[----:B------:R1:W4:Y:S01]  /*7d40*/  LDL R0, [R1+0x50] ;  /* 0x0000500001007983 */ /* 0x0003220000100800 */
[----:B------:R-:W-:Y:S01]  /*7d50*/  @P2 IADD3 R208, P1, R142, UR9, RZ ;  /* 0x000000098ed02c10 */ /* 0x000fe2000ff3e0ff */
[-C--:B------:R-:W-:Y:S02]  /*7d60*/  HMMA.16816.F32.BF16 R60, R200, R214.reuse, R60 ;  /* 0x000000d6c83c723c */ /* 0x080fe4000004183c */
[----:B------:R-:W-:Y:S01]  /*7d70*/  @!PT LDS RZ, [RZ] ;  /* 0x00000000fffff984 */ /* 0x000fe20000000800 */
[----:B------:R-:W-:Y:S01]  /*7d80*/  @!PT LDS RZ, [RZ] ;  /* 0x00000000fffff984 */ /* 0x000fe20000000800 */
[----:B------:R-:W-:Y:S01]  /*7d90*/  @!PT LDS RZ, [RZ] ;  /* 0x00000000fffff984 */ /* 0x000fe20000000800 */
[----:B------:R1:W-:Y:S02]  /*7da0*/  @P2 LDGSTS.E.BYPASS.LTC128B.128 [R245+0x100], [R142.64], !P6 ;  /* 0x001000008ef52fae */ /* 0x0003e4000f101d4a */
[----:B------:R-:W-:Y:S02]  /*7db0*/  @P2 IADD3.X R209, R143, UR8, RZ, P1, !PT ;  /* 0x000000088fd12c10 */ /* 0x000fe40008ffe4ff */
[----:B------:R-:W-:Y:S02]  /*7dc0*/  @P2 IADD3 R206, P0, R208, UR9, RZ ;  /* 0x00000009d0ce2c10 */ /* 0x000fe4000ff1e0ff */
[C---:B------:R-:W-:Y:S02]  /*7dd0*/  HMMA.16816.F32.BF16 R64, R192.reuse, R214, R64 ;  /* 0x000000d6c040723c */ /* 0x040fe40000041840 */
[----:B------:R1:W-:Y:S02]  /*7de0*/  @P2 LDGSTS.E.BYPASS.LTC128B.128 [R245+0x900], [R208.64], !P6 ;  /* 0x00900000d0f52fae */ /* 0x0003e4000f101d4a */
[----:B------:R-:W-:Y:S02]  /*7df0*/  @P2 IADD3.X R207, R209, UR8, RZ, P0, !PT ;  /* 0x00000008d1cf2c10 */ /* 0x000fe400087fe4ff */
[----:B------:R-:W-:Y:S02]  /*7e00*/  @P2 IADD3 R204, P1, R206, UR9, RZ ;  /* 0x00000009cecc2c10 */ /* 0x000fe4000ff3e0ff */
[-C--:B------:R-:W-:Y:S02]  /*7e10*/  HMMA.16816.F32.BF16 R68, R192, R216.reuse, R68 ;  /* 0x000000d8c044723c */ /* 0x080fe40000041844 */
[----:B------:R1:W-:Y:S02]  /*7e20*/  @P2 LDGSTS.E.BYPASS.LTC128B.128 [R245+0x1100], [R206.64], !P6 ;  /* 0x01100000cef52fae */ /* 0x0003e4000f101d4a */
[----:B------:R-:W-:Y:S04]  /*7e30*/  @P2 IADD3.X R205, R207, UR8, RZ, P1, !PT ;  /* 0x00000008cfcd2c10 */ /* 0x000fe80008ffe4ff */
[C---:B------:R-:W-:Y:S02]  /*7e40*/  HMMA.16816.F32.BF16 R72, R200.reuse, R216, R72 ;  /* 0x000000d8c848723c */ /* 0x040fe40000041848 */
[----:B------:R2:W-:Y:S06]  /*7e50*/  @P2 LDGSTS.E.BYPASS.LTC128B.128 [R245+0x1900], [R204.64], !P6 ;  /* 0x01900000ccf52fae */ /* 0x0005ec000f101d4a */
[-C--:B------:R-:W-:Y:S02]  /*7e60*/  HMMA.16816.F32.BF16 R76, R200, R218.reuse, R76 ;  /* 0x000000dac84c723c */ /* 0x080fe4000004184c */
[----:B------:R-:W-:Y:S06]  /*7e70*/  STL [R1+0xa8], R232 ;  /* 0x0000a8e801007387 */ /* 0x000fec0000100800 */
[C---:B------:R-:W-:Y:S08]  /*7e80*/  HMMA.16816.F32.BF16 R80, R192.reuse, R218, R80 ;  /* 0x000000dac050723c */ /* 0x040ff00000041850 */
[-C--:B-1----:R-:W-:Y:S08]  /*7e90*/  HMMA.16816.F32.BF16 R84, R192, R188.reuse, R84 ;  /* 0x000000bcc054723c */ /* 0x082ff00000041854 */
[C---:B------:R-:W-:Y:S07]  /*7ea0*/  HMMA.16816.F32.BF16 R88, R200.reuse, R188, R88 ;  /* 0x000000bcc858723c */ /* 0x040fee0000041858 */
[----:B------:R-:W-:Y:S01]  /*7eb0*/  @P2 IADD3 R188, P0, R204, UR9, RZ ;  /* 0x00000009ccbc2c10 */ /* 0x000fe2000ff1e0ff */
[-C--:B------:R-:W-:Y:S04]  /*7ec0*/  HMMA.16816.F32.BF16 R92, R200, R190.reuse, R92 ;  /* 0x000000bec85c723c */ /* 0x080fe8000004185c */
[----:B------:R-:W-:Y:S02]  /*7ed0*/  @P2 IADD3.X R189, R205, UR8, RZ, P0, !PT ;  /* 0x00000008cdbd2c10 */ /* 0x000fe400087fe4ff */
[----:B------:R-:W-:Y:S02]  /*7ee0*/  @P2 IADD3 R142, P1, R188, UR9, RZ ;  /* 0x00000009bc8e2c10 */ /* 0x000fe4000ff3e0ff */
[C---:B------:R-:W-:Y:S01]  /*7ef0*/  HMMA.16816.F32.BF16 R96, R192.reuse, R190, R96 ;  /* 0x000000bec060723c */ /* 0x040fe20000041860 */
[----:B------:R1:W-:Y:S03]  /*7f00*/  @P2 LDGSTS.E.BYPASS.LTC128B.128 [R245+0x2100], [R188.64], !P6 ;  /* 0x02100000bcf52fae */ /* 0x0003e6000f101d4a */
[----:B------:R-:W-:Y:S02]  /*7f10*/  @P2 IADD3.X R143, R189, UR8, RZ, P1, !PT ;  /* 0x00000008bd8f2c10 */ /* 0x000fe40008ffe4ff */
[----:B------:R-:W-:Y:S02]  /*7f20*/  @P2 IADD3 R208, P0, R142, UR9, RZ ;  /* 0x000000098ed02c10 */ /* 0x000fe4000ff1e0ff */
[-C--:B--2---:R-:W-:Y:S01]  /*7f30*/  HMMA.16816.F32.BF16 R100, R192, R196.reuse, R100 ;  /* 0x000000c4c064723c */ /* 0x084fe20000041864 */
[----:B------:R2:W-:Y:S03]  /*7f40*/  @P2 LDGSTS.E.BYPASS.LTC128B.128 [R245+0x2900], [R142.64], !P6 ;  /* 0x029000008ef52fae */ /* 0x0005e6000f101d4a */
[----:B------:R-:W-:Y:S04]  /*7f50*/  @P2 IADD3.X R209, R143, UR8, RZ, P0, !PT ;  /* 0x000000088fd12c10 */ /* 0x000fe800087fe4ff */
[C---:B------:R-:W-:Y:S01]  /*7f60*/  HMMA.16816.F32.BF16 R104, R200.reuse, R196, R104 ;  /* 0x000000c4c868723c */ /* 0x040fe20000041868 */
[----:B------:R2:W-:Y:S07]  /*7f70*/  @P2 LDGSTS.E.BYPASS.LTC128B.128 [R245+0x3100], [R208.64], !P6 ;  /* 0x03100000d0f52fae */ /* 0x0005ee000f101d4a */
[-C--:B------:R-:W-:Y:S01]  /*7f80*/  HMMA.16816.F32.BF16 R108, R200, R198.reuse, R108 ;  /* 0x000000c6c86c723c */ /* 0x080fe2000004186c */
[----:B------:R-:W-:Y:S07]  /*7f90*/  LDSM.16.M88.4 R204, [R233+0x3900] ;  /* 0x00390000e9cc783b */ /* 0x000fee0000000200 */
[----:B------:R-:W-:Y:S01]  /*7fa0*/  HMMA.16816.F32.BF16 R112, R192, R198, R112 ;  /* 0x000000c6c070723c */ /* 0x000fe20000041870 */
[----:B-1----:R-:W1:Y:S03]  /*7fb0*/  LDSM.16.M88.4 R188, [R235+0x7100] ;  /* 0x00710000ebbc783b */ /* 0x002e660000000200 */
[----:B--2---:R-:W-:Y:S05]  /*7fc0*/  IMAD R142, R220, -0x70, RZ ;  /* 0xffffff90dc8e7824 */ /* 0x004fea00078e02ff */
[----:B------:R-:W-:Y:S08]  /*7fd0*/  LDSM.16.M88.4 R212, [R233+0x4100] ;  /* 0x00410000e9d4783b */ /* 0x000ff00000000200 */
[----:B------:R-:W2:Y:S08]  /*7fe0*/  LDSM.16.M88.4 R208, [R235+0x9100] ;  /* 0x00910000ebd0783b */ /* 0x000eb00000000200 */
[----:B------:R-:W0:Y:S08]  /*7ff0*/  LDGDEPBAR ;  /* 0x00000000000079af */ /* 0x000e300000000000 */
[----:B------:R-:W2:Y:S01]  /*8000*/  LDSM.16.M88.4 R216, [R233+0x4900] ;  /* 0x00490000e9d8783b */ /* 0x000ea20000000200 */
[-C--:B-1----:R-:W-:Y:S07]  /*8010*/  HMMA.16816.F32.BF16 R4, R188, R204.reuse, R4 ;  /* 0x000000ccbc04723c */ /* 0x082fee0000041804 */
[----:B------:R-:W1:Y:S08]  /*8020*/  LDSM.16.M88.4 R200, [R233+0x5100] ;  /* 0x00510000e9c8783b */ /* 0x000e700000000200 */
[----:B------:R-:W1:Y:S01]  /*8030*/  LDSM.16.M88.4 R192, [R233+0x5900] ;  /* 0x00590000e9c0783b */ /* 0x000e620000000200 */
[C---:B--2---:R-:W-:Y:S07]  /*8040*/  HMMA.16816.F32.BF16 R8, R208.reuse, R204, R8 ;  /* 0x000000ccd008723c */ /* 0x044fee0000041808 */
[----:B------:R-:W2:Y:S01]  /*8050*/  LDSM.16.M88.4 R196, [R233+0x6100] ;  /* 0x00610000e9c4783b */ /* 0x000ea20000000200 */
[-C--:B------:R-:W-:Y:S08]  /*8060*/  HMMA.16816.F32.BF16 R12, R208, R206.reuse, R12 ;  /* 0x000000ced00c723c */ /* 0x080ff0000004180c */
[C---:B------:R-:W-:Y:S01]  /*8070*/  HMMA.16816.F32.BF16 R16, R188.reuse, R206, R16 ;  /* 0x000000cebc10723c */ /* 0x040fe20000041810 */
[----:B------:R-:W1:Y:S07]  /*8080*/  LDSM.16.M88.4 R204, [R233+0x6900] ;  /* 0x00690000e9cc783b */ /* 0x000e6e0000000200 */
        /* <DEDUP_REMOVED lines=14> */
[----:B------:R-:W-:Y:S03]  /*8170*/  LDSM.16.M88.4 R200, [R236+0x7100] ;  /* 0x00710000ecc8783b */ /* 0x000fe60000000200 */
[----:B---3--:R-:W-:Y:S04]  /*8180*/  IADD3 R142, -R222, 0x1, R142 ;  /* 0x00000001de8e7810 */ /* 0x008fe80007ffe18e */
[-C--:B------:R-:W-:Y:S04]  /*8190*/  HMMA.16816.F32.BF16 R68, R188, R192.reuse, R68 ;  /* 0x000000c0bc44723c */ /* 0x080fe80000041844 */
[----:B----4-:R-:W-:Y:S04]  /*81a0*/  IADD3 R142, -R147, R142, R221 ;  /* 0x0000008e938e7210 */ /* 0x010fe80007ffe1dd */
[C---:B------:R-:W-:Y:S08]  /*81b0*/  HMMA.16816.F32.BF16 R72, R208.reuse, R192, R72 ;  /* 0x000000c0d048723c */ /* 0x040ff00000041848 */
[-C--:B------:R-:W-:Y:S04]  /*81c0*/  HMMA.16816.F32.BF16 R76, R208, R194.reuse, R76 ;  /* 0x000000c2d04c723c */ /* 0x080fe8000004184c */
[----:B------:R-:W-:Y:S04]  /*81d0*/  @P4 IMAD.MOV.U32 R0, RZ, RZ, R2 ;  /* 0x000000ffff004224 */ /* 0x000fe800078e0002 */
[C---:B------:R-:W-:Y:S01]  /*81e0*/  HMMA.16816.F32.BF16 R80, R188.reuse, R194, R80 ;  /* 0x000000c2bc50723c */ /* 0x040fe20000041850 */
[----:B------:R-:W-:Y:S07]  /*81f0*/  LDSM.16.M88.4 R192, [R232+0x800] ;  /* 0x00080000e8c0783b */ /* 0x000fee0000000200 */
[-C--:B--2---:R-:W-:Y:S01]  /*8200*/  HMMA.16816.F32.BF16 R84, R188, R196.reuse, R84 ;  /* 0x000000c4bc54723c */ /* 0x084fe20000041854 */
[----:B------:R-:W-:Y:S07]  /*8210*/  SHFL.IDX PT, R146, R0, 0x2, 0x1c1f ;  /* 0x005c1f0000927f89 */ /* 0x000fee00000e0000 */
[C---:B------:R-:W-:Y:S01]  /*8220*/  HMMA.16816.F32.BF16 R88, R208.reuse, R196, R88 ;  /* 0x000000c4d058723c */ /* 0x040fe20000041858 */
[----:B------:R-:W-:Y:S07]  /*8230*/  SHFL.IDX PT, R143, R0, 0x3, 0x1c1f ;  /* 0x007c1f00008f7f89 */ /* 0x000fee00000e0000 */
[-C--:B------:R-:W-:Y:S01]  /*8240*/  HMMA.16816.F32.BF16 R92, R208, R198.reuse, R92 ;  /* 0x000000c6d05c723c */ /* 0x080fe2000004185c */
[----:B------:R-:W1:Y:S07]  /*8250*/  SHFL.IDX PT, R2, R0, RZ, 0x1c1f ;  /* 0x001c1fff00027589 */ /* 0x000e6e00000e0000 */
[C---:B------:R-:W-:Y:S01]  /*8260*/  HMMA.16816.F32.BF16 R96, R188.reuse, R198, R96 ;  /* 0x000000c6bc60723c */ /* 0x040fe20000041860 */
[----:B------:R1:W2:Y:S07]  /*8270*/  SHFL.IDX PT, R140, R0, 0x1, 0x1c1f ;  /* 0x003c1f00008c7f89 */ /* 0x0002ae00000e0000 */
[-C--:B------:R-:W-:Y:S08]  /*8280*/  HMMA.16816.F32.BF16 R100, R188, R204.reuse, R100 ;  /* 0x000000ccbc64723c */ /* 0x080ff00000041864 */
[C---:B------:R-:W-:Y:S08]  /*8290*/  HMMA.16816.F32.BF16 R104, R208.reuse, R204, R104 ;  /* 0x000000ccd068723c */ /* 0x040ff00000041868 */
[-C--:B------:R-:W-:Y:S04]  /*82a0*/  HMMA.16816.F32.BF16 R108, R208, R206.reuse, R108 ;  /* 0x000000ced06c723c */ /* 0x080fe8000004186c */
[C---:B-1----:R-:W-:Y:S02]  /*82b0*/  IMAD.IADD R0, R142.reuse, 0x1, R2 ;  /* 0x000000018e007824 */ /* 0x042fe400078e0202 */
[----:B--2---:R-:W-:Y:S02]  /*82c0*/  IMAD.IADD R140, R142, 0x1, R140 ;  /* 0x000000018e8c7824 */ /* 0x004fe400078e028c */
[----:B------:R-:W-:Y:S01]  /*82d0*/  HMMA.16816.F32.BF16 R112, R188, R206, R112 ;  /* 0x000000cebc70723c */ /* 0x000fe20000041870 */
[----:B------:R-:W1:Y:S03]  /*82e0*/  LDSM.16.M88.4 R188, [R232+0x1000] ;  /* 0x00100000e8bc783b */ /* 0x000e660000000200 */
[----:B------:R-:W-:Y:S01]  /*82f0*/  ISETP.GT.AND P3, PT, R0, RZ, PT ;  /* 0x000000ff0000720c */ /* 0x000fe20003f64270 */
[----:B------:R-:W-:Y:S01]  /*8300*/  IMAD.IADD R2, R142, 0x1, R146 ;  /* 0x000000018e027824 */ /* 0x000fe200078e0292 */
[----:B------:R-:W-:Y:S01]  /*8310*/  ISETP.GT.AND P2, PT, R0, 0x1, PT ;  /* 0x000000010000780c */ /* 0x000fe20003f44270 */
[----:B------:R-:W-:Y:S01]  /*8320*/  IMAD.IADD R142, R142, 0x1, R143 ;  /* 0x000000018e8e7824 */ /* 0x000fe200078e028f */
[-C--:B------:R-:W-:Y:S05]  /*8330*/  HMMA.16816.F32.BF16 R4, R200, R212.reuse, R4 ;  /* 0x000000d4c804723c */ /* 0x080fea0000041804 */
[C---:B------:R-:W-:Y:S02]  /*8340*/  ISETP.GT.AND P1, PT, R140.reuse, RZ, PT ;  /* 0x000000ff8c00720c */ /* 0x040fe40003f24270 */
[----:B------:R-:W-:Y:S01]  /*8350*/  ISETP.GT.AND P0, PT, R140, 0x1, PT ;  /* 0x000000018c00780c */ /* 0x000fe20003f04270 */
[C---:B------:R-:W-:Y:S04]  /*8360*/  HMMA.16816.F32.BF16 R8, R216.reuse, R212, R8 ;  /* 0x000000d4d808723c */ /* 0x040fe80000041808 */
[----:B------:R-:W-:Y:S04]  /*8370*/  ISETP.GT.AND P5, PT, R0, 0x60, PT ;  /* 0x000000600000780c */ /* 0x000fe80003fa4270 */
[-C--:B------:R-:W-:Y:S08]  /*8380*/  HMMA.16816.F32.BF16 R12, R216, R214.reuse, R12 ;  /* 0x000000d6d80c723c */ /* 0x080ff0000004180c */
[C---:B------:R-:W-:Y:S04]  /*8390*/  HMMA.16816.F32.BF16 R16, R200.reuse, R214, R16 ;  /* 0x000000d6c810723c */ /* 0x040fe80000041810 */
[----:B------:R-:W-:Y:S02]  /*83a0*/  FSEL R146, R4, -INF , P3 ;  /* 0xff80000004927808 */ /* 0x000fe40001800000 */
[----:B------:R-:W-:Y:S02]  /*83b0*/  FSEL R196, R5, -INF , P2 ;  /* 0xff80000005c47808 */ /* 0x000fe40001000000 */
[-C--:B------:R-:W-:Y:S03]  /*83c0*/  HMMA.16816.F32.BF16 R20, R200, R192.reuse, R20 ;  /* 0x000000c0c814723c */ /* 0x080fe60000041814 */
[----:B------:R-:W-:Y:S02]  /*83d0*/  ISETP.GT.AND P3, PT, R2, RZ, PT ;  /* 0x000000ff0200720c */ /* 0x000fe40003f64270 */
[----:B------:R-:W-:Y:S02]  /*83e0*/  FSEL R198, R6, -INF , P1 ;  /* 0xff80000006c67808 */ /* 0x000fe40000800000 */
[----:B------:R-:W-:Y:S01]  /*83f0*/  FSEL R197, R7, -INF , P0 ;  /* 0xff80000007c57808 */ /* 0x000fe20000000000 */
[C---:B------:R-:W-:Y:S01]  /*8400*/  HMMA.16816.F32.BF16 R24, R216.reuse, R192, R24 ;  /* 0x000000c0d818723c */ /* 0x040fe20000041818 */
[----:B------:R-:W2:Y:S03]  /*8410*/  LDSM.16.M88.4 R4, [R232+0x1800] ;  /* 0x00180000e804783b */ /* 0x000ea60000000200 */
[----:B------:R-:W-:Y:S02]  /*8420*/  ISETP.GT.AND P2, PT, R2, 0x1, PT ;  /* 0x000000010200780c */ /* 0x000fe40003f44270 */
[C---:B------:R-:W-:Y:S02]  /*8430*/  ISETP.GT.AND P1, PT, R142.reuse, RZ, PT ;  /* 0x000000ff8e00720c */ /* 0x040fe40003f24270 */
[-C--:B------:R-:W-:Y:S03]  /*8440*/  HMMA.16816.F32.BF16 R28, R216, R194.reuse, R28 ;  /* 0x000000c2d81c723c */ /* 0x080fe6000004181c */
[----:B------:R-:W-:Y:S02]  /*8450*/  ISETP.GT.AND P0, PT, R142, 0x1, PT ;  /* 0x000000018e00780c */ /* 0x000fe40003f04270 */
[----:B------:R-:W-:Y:S02]  /*8460*/  FSEL R192, R8, -INF , P3 ;  /* 0xff80000008c07808 */ /* 0x000fe40001800000 */
[----:B------:R-:W-:Y:S01]  /*8470*/  FSEL R199, R9, -INF , P2 ;  /* 0xff80000009c77808 */ /* 0x000fe20001000000 */
[C---:B------:R-:W-:Y:S04]  /*8480*/  HMMA.16816.F32.BF16 R32, R200.reuse, R194, R32 ;  /* 0x000000c2c820723c */ /* 0x040fe80000041820 */
[----:B------:R-:W-:Y:S02]  /*8490*/  FSEL R205, R10, -INF , P1 ;  /* 0xff8000000acd7808 */ /* 0x000fe40000800000 */
[----:B------:R-:W-:Y:S02]  /*84a0*/  FSEL R204, R11, -INF , P0 ;  /* 0xff8000000bcc7808 */ /* 0x000fe40000000000 */
[-C--:B-1----:R-:W-:Y:S01]  /*84b0*/  HMMA.16816.F32.BF16 R36, R200, R188.reuse, R36 ;  /* 0x000000bcc824723c */ /* 0x082fe20000041824 */
[----:B------:R-:W1:Y:S02]  /*84c0*/  LDSM.16.M88.4 R8, [R232+0x2000] ;  /* 0x00200000e808783b */ /* 0x000e640000000200 */
[C---:B------:R-:W-:Y:S02]  /*84d0*/  ISETP.GT.AND P3, PT, R2.reuse, 0x8, PT ;  /* 0x000000080200780c */ /* 0x040fe40003f64270 */
[----:B------:R-:W-:Y:S02]  /*84e0*/  ISETP.GT.AND P2, PT, R2, 0x9, PT ;  /* 0x000000090200780c */ /* 0x000fe40003f44270 */
[----:B------:R-:W-:Y:S01]  /*84f0*/  FSEL R193, R12, -INF , P3 ;  /* 0xff8000000cc17808 */ /* 0x000fe20001800000 */
[C---:B------:R-:W-:Y:S04]  /*8500*/  HMMA.16816.F32.BF16 R40, R216.reuse, R188, R40 ;  /* 0x000000bcd828723c */ /* 0x040fe80000041828 */
[----:B------:R-:W-:Y:S02]  /*8510*/  ISETP.GT.AND P3, PT, R0, 0x8, PT ;  /* 0x000000080000780c */ /* 0x000fe40003f64270 */
[----:B------:R-:W-:Y:S02]  /*8520*/  FMNMX.FTZ R12, R146, R3, !PT ;  /* 0x00000003920c7209 */ /* 0x000fe40007810000 */
[-C--:B------:R-:W-:Y:S03]  /*8530*/  HMMA.16816.F32.BF16 R44, R216, R190.reuse, R44 ;  /* 0x000000bed82c723c */ /* 0x080fe6000004182c */
[C---:B------:R-:W-:Y:S02]  /*8540*/  ISETP.GT.AND P0, PT, R142.reuse, 0x9, PT ;  /* 0x000000098e00780c */ /* 0x040fe40003f04270 */
[----:B------:R-:W-:Y:S02]  /*8550*/  ISETP.GT.AND P1, PT, R142, 0x8, PT ;  /* 0x000000088e00780c */ /* 0x000fe40003f24270 */
[----:B------:R-:W-:Y:S01]  /*8560*/  FSEL R13, R13, -INF , P2 ;  /* 0xff8000000d0d7808 */ /* 0x000fe20001000000 */
[C---:B------:R-:W-:Y:S04]  /*8570*/  HMMA.16816.F32.BF16 R48, R200.reuse, R190, R48 ;  /* 0x000000bec830723c */ /* 0x040fe80000041830 */
[----:B------:R-:W-:Y:S02]  /*8580*/  FSEL R16, R16, -INF , P3 ;  /* 0xff80000010107808 */ /* 0x000fe40001800000 */
[C---:B------:R-:W-:Y:S02]  /*8590*/  ISETP.GT.AND P3, PT, R0.reuse, 0x10, PT ;  /* 0x000000100000780c */ /* 0x040fe40003f64270 */
[-C--:B--2---:R-:W-:Y:S03]  /*85a0*/  HMMA.16816.F32.BF16 R52, R200, R4.reuse, R52 ;  /* 0x00000004c834723c */ /* 0x084fe60000041834 */
[----:B------:R-:W-:Y:S02]  /*85b0*/  ISETP.GT.AND P2, PT, R0, 0x9, PT ;  /* 0x000000090000780c */ /* 0x000fe40003f44270 */
[----:B------:R-:W-:Y:S02]  /*85c0*/  FMNMX.FTZ R12, R196, R12, !PT ;  /* 0x0000000cc40c7209 */ /* 0x000fe40007810000 */
[----:B------:R-:W-:Y:S01]  /*85d0*/  FSEL R15, R15, -INF , P0 ;  /* 0xff8000000f0f7808 */ /* 0x000fe20000000000 */
[C---:B------:R-:W-:Y:S04]  /*85e0*/  HMMA.16816.F32.BF16 R56, R216.reuse, R4, R56 ;  /* 0x00000004d838723c */ /* 0x040fe80000041838 */
[----:B------:R-:W-:Y:S02]  /*85f0*/  ISETP.GT.AND P0, PT, R140, 0x9, PT ;  /* 0x000000098c00780c */ /* 0x000fe40003f04270 */
[----:B------:R-:W-:Y:S02]  /*8600*/  FSEL R20, R20, -INF , P3 ;  /* 0xff80000014147808 */ /* 0x000fe40001800000 */
[-C--:B------:R-:W-:Y:S03]  /*8610*/  HMMA.16816.F32.BF16 R60, R216, R6.reuse, R60 ;  /* 0x00000006d83c723c */ /* 0x080fe6000004183c */
[----:B------:R-:W-:Y:S02]  /*8620*/  ISETP.GT.AND P3, PT, R2, 0x10, PT ;  /* 0x000000100200780c */ /* 0x000fe40003f64270 */
[----:B------:R-:W-:Y:S02]  /*8630*/  FSEL R14, R14, -INF , P1 ;  /* 0xff8000000e0e7808 */ /* 0x000fe40000800000 */
[----:B------:R-:W-:Y:S01]  /*8640*/  FSEL R17, R17, -INF , P2 ;  /* 0xff80000011117808 */ /* 0x000fe20001000000 */
[C---:B------:R-:W-:Y:S01]  /*8650*/  HMMA.16816.F32.BF16 R64, R200.reuse, R6, R64 ;  /* 0x00000006c840723c */ /* 0x040fe20000041840 */
[----:B------:R-:W2:Y:S03]  /*8660*/  LDSM.16.M88.4 R4, [R232+0x2800] ;  /* 0x00280000e804783b */ /* 0x000ea60000000200 */
[----:B------:R-:W-:Y:S02]  /*8670*/  ISETP.GT.AND P2, PT, R0, 0x11, PT ;  /* 0x000000110000780c */ /* 0x000fe40003f44270 */
[----:B------:R-:W-:Y:S02]  /*8680*/  FMNMX.FTZ R12, R16, R12, !PT ;  /* 0x0000000c100c7209 */ /* 0x000fe40007810000 */
[-C--:B-1----:R-:W-:Y:S03]  /*8690*/  HMMA.16816.F32.BF16 R68, R200, R8.reuse, R68 ;  /* 0x00000008c844723c */ /* 0x082fe60000041844 */
[C---:B------:R-:W-:Y:S02]  /*86a0*/  ISETP.GT.AND P1, PT, R140.reuse, 0x8, PT ;  /* 0x000000088c00780c */ /* 0x040fe40003f24270 */
[----:B------:R-:W-:Y:S02]  /*86b0*/  FSEL R19, R19, -INF , P0 ;  /* 0xff80000013137808 */ /* 0x000fe40000000000 */
[----:B------:R-:W-:Y:S01]  /*86c0*/  ISETP.GT.AND P0, PT, R140, 0x11, PT ;  /* 0x000000118c00780c */ /* 0x000fe20003f04270 */
[C---:B------:R-:W-:Y:S04]  /*86d0*/  HMMA.16816.F32.BF16 R72, R216.reuse, R8, R72 ;  /* 0x00000008d848723c */ /* 0x040fe80000041848 */
[----:B------:R-:W-:Y:S02]  /*86e0*/  FSEL R21, R21, -INF , P2 ;  /* 0xff80000015157808 */ /* 0x000fe40001000000 */
[----:B------:R-:W-:Y:S02]  /*86f0*/  FSEL R18, R18, -INF , P1 ;  /* 0xff80000012127808 */ /* 0x000fe40000800000 */
[-C--:B------:R-:W-:Y:S03]  /*8700*/  HMMA.16816.F32.BF16 R76, R216, R10.reuse, R76 ;  /* 0x0000000ad84c723c */ /* 0x080fe6000004184c */
[----:B------:R-:W-:Y:S02]  /*8710*/  ISETP.GT.AND P1, PT, R140, 0x10, PT ;  /* 0x000000108c00780c */ /* 0x000fe40003f24270 */
[----:B------:R-:W-:Y:S02]  /*8720*/  ISETP.GT.AND P2, PT, R2, 0x11, PT ;  /* 0x000000110200780c */ /* 0x000fe40003f44270 */
[----:B------:R-:W-:Y:S01]  /*8730*/  FMNMX.FTZ R12, R17, R12, !PT ;  /* 0x0000000c110c7209 */ /* 0x000fe20007810000 */
[C---:B------:R-:W-:Y:S01]  /*8740*/  HMMA.16816.F32.BF16 R80, R200.reuse, R10, R80 ;  /* 0x0000000ac850723c */ /* 0x040fe20000041850 */
[----:B------:R-:W1:Y:S01]  /*8750*/  LDSM.16.M88.4 R8, [R232+0x3000] ;  /* 0x00300000e808783b */ /* 0x000e620000000200 */
[----:B------:R-:W-:Y:S04]  /*8760*/  DEPBAR.LE SB0, 0x0 ;  /* 0x000080000000791a */ /* 0x000fe80000000000 */
[----:B------:R-:W-:Y:S03]  /*8770*/  FSEL R24, R24, -INF , P3 ;  /* 0xff80000018187808 */ /* 0x000fe60001800000 */
[----:B------:R-:W-:Y:S01]  /*8780*/  BAR.SYNC.DEFER_BLOCKING 0x0 ;  /* 0x0000000000007b1d */ /* 0x000fe20000010000 */
[-C--:B--2---:R-:W-:Y:S05]  /*8790*/  HMMA.16816.F32.BF16 R84, R200, R4.reuse, R84 ;  /* 0x00000004c854723c */ /* 0x084fea0000041854 */
[----:B------:R-:W-:Y:S02]  /*87a0*/  ISETP.GT.AND P3, PT, R2, 0x18, PT ;  /* 0x000000180200780c */ /* 0x000fe40003f64270 */
[----:B------:R-:W-:Y:S01]  /*87b0*/  FSEL R23, R23, -INF , P0 ;  /* 0xff80000017177808 */ /* 0x000fe20000000000 */
[C---:B------:R-:W-:Y:S04]  /*87c0*/  HMMA.16816.F32.BF16 R88, R216.reuse, R4, R88 ;  /* 0x00000004d858723c */ /* 0x040fe80000041858 */
[----:B------:R-:W-:Y:S02]  /*87d0*/  ISETP.GT.AND P0, PT, R142, 0x11, PT ;  /* 0x000000118e00780c */ /* 0x000fe40003f04270 */
[----:B------:R-:W-:Y:S02]  /*87e0*/  FSEL R22, R22, -INF , P1 ;  /* 0xff80000016167808 */ /* 0x000fe40000800000 */
[----:B------:R-:W-:Y:S01]  /*87f0*/  FMNMX.FTZ R4, R20, R12, !PT ;  /* 0x0000000c14047209 */ /* 0x000fe20007810000 */
[-C--:B------:R-:W-:Y:S03]  /*8800*/  HMMA.16816.F32.BF16 R92, R216, R6.reuse, R92 ;  /* 0x00000006d85c723c */ /* 0x080fe6000004185c */
[----:B------:R-:W-:Y:S02]  /*8810*/  ISETP.GT.AND P1, PT, R142, 0x10, PT ;  /* 0x000000108e00780c */ /* 0x000fe40003f24270 */
[----:B------:R-:W-:Y:S02]  /*8820*/  FSEL R25, R25, -INF , P2 ;  /* 0xff80000019197808 */ /* 0x000fe40001000000 */
[----:B------:R-:W-:Y:S01]  /*8830*/  ISETP.GT.AND P2, PT, R2, 0x19, PT ;  /* 0x000000190200780c */ /* 0x000fe20003f44270 */
[C---:B------:R-:W-:Y:S04]  /*8840*/  HMMA.16816.F32.BF16 R96, R200.reuse, R6, R96 ;  /* 0x00000006c860723c */ /* 0x040fe80000041860 */
[----:B------:R-:W-:Y:S02]  /*8850*/  FSEL R28, R28, -INF , P3 ;  /* 0xff8000001c1c7808 */ /* 0x000fe40001800000 */
[----:B------:R-:W-:Y:S02]  /*8860*/  ISETP.GT.AND P3, PT, R0, 0x18, PT ;  /* 0x000000180000780c */ /* 0x000fe40003f64270 */
[----:B------:R-:W-:Y:S01]  /*8870*/  FSEL R27, R27, -INF , P0 ;  /* 0xff8000001b1b7808 */ /* 0x000fe20000000000 */
[-C--:B-1----:R-:W-:Y:S03]  /*8880*/  HMMA.16816.F32.BF16 R100, R200, R8.reuse, R100 ;  /* 0x00000008c864723c */ /* 0x082fe60000041864 */
[----:B------:R-:W-:Y:S02]  /*8890*/  ISETP.GT.AND P0, PT, R142, 0x19, PT ;  /* 0x000000198e00780c */ /* 0x000fe40003f04270 */
[----:B------:R-:W-:Y:S02]  /*88a0*/  FMNMX.FTZ R4, R21, R4, !PT ;  /* 0x0000000415047209 */ /* 0x000fe40007810000 */
[----:B------:R-:W-:Y:S01]  /*88b0*/  FSEL R32, R32, -INF , P3 ;  /* 0xff80000020207808 */ /* 0x000fe20001800000 */
[C---:B------:R-:W-:Y:S01]  /*88c0*/  HMMA.16816.F32.BF16 R104, R216.reuse, R8, R104 ;  /* 0x00000008d868723c */ /* 0x040fe20000041868 */
[----:B------:R-:W2:Y:S03]  /*88d0*/  LDL.64 R8, [R1+0x48] ;  /* 0x0000480001087983 */ /* 0x000ea60000100a00 */
[----:B------:R-:W-:Y:S02]  /*88e0*/  ISETP.GT.AND P3, PT, R0, 0x20, PT ;  /* 0x000000200000780c */ /* 0x000fe40003f64270 */
[----:B------:R-:W-:Y:S02]  /*88f0*/  FSEL R26, R26, -INF , P1 ;  /* 0xff8000001a1a7808 */ /* 0x000fe40000800000 */
[----:B------:R-:W-:Y:S01]  /*8900*/  ISETP.GT.AND P1, PT, R142, 0x18, PT ;  /* 0x000000188e00780c */ /* 0x000fe20003f24270 */
[-C--:B------:R-:W-:Y:S03]  /*8910*/  HMMA.16816.F32.BF16 R108, R216, R10.reuse, R108 ;  /* 0x0000000ad86c723c */ /* 0x080fe6000004186c */
[----:B------:R-:W-:Y:S02]  /*8920*/  FSEL R29, R29, -INF , P2 ;  /* 0xff8000001d1d7808 */ /* 0x000fe40001000000 */
[----:B------:R-:W-:Y:S02]  /*8930*/  ISETP.GT.AND P2, PT, R0, 0x19, PT ;  /* 0x000000190000780c */ /* 0x000fe40003f44270 */
[----:B------:R-:W-:Y:S01]  /*8940*/  FSEL R31, R31, -INF , P0 ;  /* 0xff8000001f1f7808 */ /* 0x000fe20000000000 */
[----:B------:R-:W-:Y:S01]  /*8950*/  HMMA.16816.F32.BF16 R112, R200, R10, R112 ;  /* 0x0000000ac870723c */ /* 0x000fe20000041870 */
[----:B------:R-:W3:Y:S03]  /*8960*/  LDL.64 R10, [R1+0x40] ;  /* 0x00004000010a7983 */ /* 0x000ee60000100a00 */
        /* <DEDUP_REMOVED lines=13> */
[----:B------:R-:W-:Y:S02]  /*8a40*/  ISETP.GT.AND P2, PT, R2, 0x21, PT ;  /* 0x000000210200780c */ /* 0x000fe40003f44270 */
[----:B------:R-:W-:Y:S02]  /*8a50*/  FMNMX.FTZ R4, R33, R4, !PT ;  /* 0x0000000421047209 */ /* 0x000fe40007810000 */
[----:B------:R-:W-:Y:S02]  /*8a60*/  FSEL R40, R40, -INF , P3 ;  /* 0xff80000028287808 */ /* 0x000fe40001800000 */
[----:B------:R-:W-:Y:S02]  /*8a70*/  ISETP.GT.AND P3, PT, R2, 0x28, PT ;  /* 0x000000280200780c */ /* 0x000fe40003f64270 */
[----:B------:R-:W-:Y:S02]  /*8a80*/  FSEL R39, R39, -INF , P0 ;  /* 0xff80000027277808 */ /* 0x000fe40000000000 */
[----:B------:R-:W-:Y:S02]  /*8a90*/  ISETP.GT.AND P0, PT, R142, 0x21, PT ;  /* 0x000000218e00780c */ /* 0x000fe40003f04270 */
[----:B------:R-:W-:Y:S02]  /*8aa0*/  FSEL R38, R38, -INF , P1 ;  /* 0xff80000026267808 */ /* 0x000fe40000800000 */
[----:B------:R-:W-:Y:S02]  /*8ab0*/  FMNMX.FTZ R4, R36, R4, !PT ;  /* 0x0000000424047209 */ /* 0x000fe40007810000 */
        /* <DEDUP_REMOVED lines=11> */
[C---:B------:R-:W-:Y:S02]  /*8b70*/  ISETP.GT.AND P3, PT, R0.reuse, 0x30, PT ;  /* 0x000000300000780c */ /* 0x040fe40003f64270 */
[----:B------:R-:W-:Y:S02]  /*8b80*/  FSEL R45, R45, -INF , P2 ;  /* 0xff8000002d2d7808 */ /* 0x000fe40001000000 */
[----:B------:R-:W-:Y:S02]  /*8b90*/  ISETP.GT.AND P2, PT, R0, 0x29, PT ;  /* 0x000000290000780c */ /* 0x000fe40003f44270 */
[----:B------:R-:W-:Y:S02]  /*8ba0*/  FSEL R188, R47, -INF , P0 ;  /* 0xff8000002fbc7808 */ /* 0x000fe40000000000 */
[----:B------:R-:W-:Y:S02]  /*8bb0*/  ISETP.GT.AND P0, PT, R140, 0x29, PT ;  /* 0x000000298c00780c */ /* 0x000fe40003f04270 */
[----:B------:R-:W-:Y:S02]  /*8bc0*/  FSEL R49, R49, -INF , P2 ;  /* 0xff80000031317808 */ /* 0x000fe40001000000 */
[----:B------:R-:W-:Y:S02]  /*8bd0*/  FSEL R47, R52, -INF , P3 ;  /* 0xff800000342f7808 */ /* 0x000fe40001800000 */
[----:B------:R-:W-:Y:S02]  /*8be0*/  ISETP.GT.AND P3, PT, R2, 0x30, PT ;  /* 0x000000300200780c */ /* 0x000fe40003f64270 */
[----:B------:R-:W-:Y:S02]  /*8bf0*/  FSEL R46, R46, -INF , P1 ;  /* 0xff8000002e2e7808 */ /* 0x000fe40000800000 */
[----:B------:R-:W-:Y:S02]  /*8c00*/  ISETP.GT.AND P1, PT, R140, 0x28, PT ;  /* 0x000000288c00780c */ /* 0x000fe40003f24270 */
        /* <DEDUP_REMOVED lines=24> */
[----:B------:R-:W-:Y:S02]  /*8d90*/  FSEL R221, R58, -INF , P1 ;  /* 0xff8000003add7808 */ /* 0x000fe40000800000 */
[----:B------:R-:W-:Y:S02]  /*8da0*/  ISETP.GT.AND P1, PT, R142, 0x38, PT ;  /* 0x000000388e00780c */ /* 0x000fe40003f24270 */
[C---:B------:R-:W-:Y:S02]  /*8db0*/  ISETP.GT.AND P2, PT, R0.reuse, 0x39, PT ;  /* 0x000000390000780c */ /* 0x040fe40003f44270 */
        /* <DEDUP_REMOVED lines=8> */
[----:B------:R-:W-:Y:S02]  /*8e40*/  ISETP.GT.AND P1, PT, R140, 0x38, PT ;  /* 0x000000388c00780c */ /* 0x000fe40003f24270 */
[----:B------:R-:W-:Y:S02]  /*8e50*/  ISETP.GT.AND P2, PT, R0, 0x41, PT ;  /* 0x000000410000780c */ /* 0x000fe40003f44270 */
[----:B------:R-:W-:Y:S02]  /*8e60*/  FMNMX.FTZ R4, R56, R4, !PT ;  /* 0x0000000438047209 */ /* 0x000fe40007810000 */
        /* <DEDUP_REMOVED lines=10> */
[----:B------:R-:W-:Y:S02]  /*8f10*/  FMNMX.FTZ R5, R197, R5, !PT ;  /* 0x00000005c5057209 */ /* 0x000fe40007810000 */
[----:B------:R-:W-:Y:S02]  /*8f20*/  FSEL R209, R71, -INF , P0 ;  /* 0xff80000047d17808 */ /* 0x000fe40000000000 */
[----:B------:R-:W-:Y:S02]  /*8f30*/  FSEL R210, R70, -INF , P1 ;  /* 0xff80000046d27808 */ /* 0x000fe40000800000 */
[----:B------:R-:W-:Y:S02]  /*8f40*/  ISETP.GT.AND P1, PT, R142, 0x40, PT ;  /* 0x000000408e00780c */ /* 0x000fe40003f24270 */
[----:B------:R-:W-:Y:S02]  /*8f50*/  FSEL R147, R73, -INF , P2 ;  /* 0xff80000049937808 */ /* 0x000fe40001000000 */
[----:B------:R-:W-:Y:S02]  /*8f60*/  ISETP.GT.AND P2, PT, R2, 0x49, PT ;  /* 0x000000490200780c */ /* 0x000fe40003f44270 */
[----:B------:R-:W-:Y:S01]  /*8f70*/  FSEL R58, R76, -INF , P3 ;  /* 0xff8000004c3a7808 */ /* 0x000fe20001800000 */
[----:B------:R-:W-:Y:S01]  /*8f80*/  IMAD.MOV.U32 R76, RZ, RZ, R210 ;  /* 0x000000ffff4c7224 */ /* 0x000fe200078e00d2 */
[----:B------:R-:W-:Y:S02]  /*8f90*/  FMNMX.FTZ R4, R251, R4, !PT ;  /* 0x00000004fb047209 */ /* 0x000fe40007810000 */
[----:B------:R-:W-:Y:S02]  /*8fa0*/  ISETP.GT.AND P3, PT, R0, 0x48, PT ;  /* 0x000000480000780c */ /* 0x000fe40003f64270 */
[----:B------:R-:W-:Y:S02]  /*8fb0*/  FMNMX.FTZ R5, R18, R5, !PT ;  /* 0x0000000512057209 */ /* 0x000fe40007810000 */
[----:B------:R-:W-:Y:S02]  /*8fc0*/  FSEL R53, R74, -INF , P1 ;  /* 0xff8000004a357808 */ /* 0x000fe40000800000 */
[----:B------:R-:W-:Y:S01]  /*8fd0*/  FSEL R52, R77, -INF , P2 ;  /* 0xff8000004d347808 */ /* 0x000fe20001000000 */
[----:B------:R-:W-:Y:S01]  /*8fe0*/  IMAD.MOV.U32 R77, RZ, RZ, R209 ;  /* 0x000000ffff4d7224 */ /* 0x000fe200078e00d1 */
[C---:B------:R-:W-:Y:S02]  /*8ff0*/  ISETP.GT.AND P0, PT, R142.reuse, 0x41, PT ;  /* 0x000000418e00780c */ /* 0x040fe40003f04270 */
[----:B------:R-:W-:Y:S02]  /*9000*/  ISETP.GT.AND P1, PT, R142, 0x48, PT ;  /* 0x000000488e00780c */ /* 0x000fe40003f24270 */
[----:B------:R-:W-:Y:S02]  /*9010*/  ISETP.GT.AND P2, PT, R0, 0x49, PT ;  /* 0x000000490000780c */ /* 0x000fe40003f44270 */
[----:B------:R-:W-:Y:S01]  /*9020*/  FSEL R209, R80, -INF , P3 ;  /* 0xff80000050d17808 */ /* 0x000fe20001800000 */
[----:B------:R-:W-:Y:S01]  /*9030*/  IMAD.MOV.U32 R80, RZ, RZ, R206 ;  /* 0x000000ffff507224 */ /* 0x000fe200078e00ce */
[----:B------:R-:W-:Y:S02]  /*9040*/  FMNMX.FTZ R4, R62, R4, !PT ;  /* 0x000000043e047209 */ /* 0x000fe40007810000 */
[----:B------:R-:W-:Y:S02]  /*9050*/  FMNMX.FTZ R5, R19, R5, !PT ;  /* 0x0000000513057209 */ /* 0x000fe40007810000 */
        /* <DEDUP_REMOVED lines=20> */
[----:B------:R-:W-:Y:S02]  /*91a0*/  FMNMX.FTZ R143, R213, R143, !PT ;  /* 0x0000008fd58f7209 */ /* 0x000fe40007810000 */
[----:B------:R-:W-:Y:S02]  /*91b0*/  ISETP.GT.AND P1, PT, R0, 0x58, PT ;  /* 0x000000580000780c */ /* 0x000fe40003f24270 */
[----:B------:R-:W-:Y:S02]  /*91c0*/  FMNMX.FTZ R5, R34, R5, !PT ;  /* 0x0000000522057209 */ /* 0x000fe40007810000 */
[----:B------:R-:W-:Y:S02]  /*91d0*/  FSEL R249, R87, -INF , P0 ;  /* 0xff80000057f97808 */ /* 0x000fe40000000000 */
[----:B------:R-:W-:Y:S02]  /*91e0*/  FSEL R206, R96, -INF , P1 ;  /* 0xff80000060ce7808 */ /* 0x000fe40000800000 */
[----:B------:R-:W-:Y:S02]  /*91f0*/  ISETP.GT.AND P0, PT, R0, 0x59, PT ;  /* 0x000000590000780c */ /* 0x000fe40003f04270 */
[----:B------:R-:W-:Y:S02]  /*9200*/  FMNMX.FTZ R143, R212, R143, !PT ;  /* 0x0000008fd48f7209 */ /* 0x000fe40007810000 */
[----:B------:R-:W-:Y:S02]  /*9210*/  FMNMX.FTZ R5, R35, R5, !PT ;  /* 0x0000000523057209 */ /* 0x000fe40007810000 */
[----:B------:R-:W-:Y:S02]  /*9220*/  FMNMX.FTZ R4, R192, R144, !PT ;  /* 0x00000090c0047209 */ /* 0x000fe40007810000 */
[----:B------:R-:W-:Y:S02]  /*9230*/  FSEL R202, R97, -INF , P0 ;  /* 0xff80000061ca7808 */ /* 0x000fe40000000000 */
[----:B------:R-:W-:Y:S02]  /*9240*/  FMNMX.FTZ R143, R206, R143, !PT ;  /* 0x0000008fce8f7209 */ /* 0x000fe40007810000 */
[----:B------:R-:W-:Y:S02]  /*9250*/  FMNMX.FTZ R5, R38, R5, !PT ;  /* 0x0000000526057209 */ /* 0x000fe40007810000 */
[----:B------:R-:W-:Y:S01]  /*9260*/  FMNMX.FTZ R4, R199, R4, !PT ;  /* 0x00000004c7047209 */ /* 0x000fe20007810000 */
[----:B--2---:R-:W-:Y:S01]  /*9270*/  IMAD.MOV.U32 R9, RZ, RZ, c[0x0][0x1e0] ;  /* 0x00007800ff097624 */ /* 0x004fe200078e00ff */
[----:B------:R-:W-:Y:S02]  /*9280*/  FSEL R201, R100, -INF , P5 ;  /* 0xff80000064c97808 */ /* 0x000fe40002800000 */
[----:B------:R-:W-:Y:S02]  /*9290*/  ISETP.GT.AND P3, PT, R0, 0x61, PT ;  /* 0x000000610000780c */ /* 0x000fe40003f64270 */
[----:B------:R-:W-:Y:S02]  /*92a0*/  FMNMX.FTZ R143, R202, R143, !PT ;  /* 0x0000008fca8f7209 */ /* 0x000fe40007810000 */
[----:B------:R-:W-:Y:S02]  /*92b0*/  FMNMX.FTZ R5, R39, R5, !PT ;  /* 0x0000000527057209 */ /* 0x000fe40007810000 */
[----:B------:R-:W-:Y:S02]  /*92c0*/  FMNMX.FTZ R4, R193, R4, !PT ;  /* 0x00000004c1047209 */ /* 0x000fe40007810000 */
[----:B------:R-:W-:Y:S02]  /*92d0*/  FSEL R200, R101, -INF , P3 ;  /* 0xff80000065c87808 */ /* 0x000fe40001800000 */
[----:B------:R-:W-:Y:S02]  /*92e0*/  ISETP.GT.AND P2, PT, R0, 0x68, PT ;  /* 0x000000680000780c */ /* 0x000fe40003f44270 */
[----:B------:R-:W-:Y:S01]  /*92f0*/  FMNMX.FTZ R143, R201, R143, !PT ;  /* 0x0000008fc98f7209 */ /* 0x000fe20007810000 */
[----:B---3--:R-:W-:Y:S01]  /*9300*/  IMAD.MOV.U32 R10, RZ, RZ, c[0x0][0x1e4] ;  /* 0x00007900ff0a7624 */ /* 0x008fe200078e00ff */
[----:B------:R-:W-:Y:S02]  /*9310*/  FMNMX.FTZ R4, R13, R4, !PT ;  /* 0x000000040d047209 */ /* 0x000fe40007810000 */
[----:B------:R-:W-:Y:S02]  /*9320*/  FMNMX.FTZ R5, R50, R5, !PT ;  /* 0x0000000532057209 */ /* 0x000fe40007810000 */
[----:B------:R-:W-:Y:S02]  /*9330*/  FSEL R195, R112, -INF , P2 ;  /* 0xff80000070c37808 */ /* 0x000fe40001000000 */
[----:B------:R-:W-:Y:S02]  /*9340*/  ISETP.GT.AND P1, PT, R0, 0x69, PT ;  /* 0x000000690000780c */ /* 0x000fe40003f24270 */
[----:B------:R-:W-:Y:S02]  /*9350*/  FMNMX.FTZ R143, R200, R143, !PT ;  /* 0x0000008fc88f7209 */ /* 0x000fe40007810000 */
        /* <DEDUP_REMOVED lines=27> */
[----:B------:R-:W-:Y:S02]  /*9510*/  ISETP.GT.AND P0, PT, R140, 0x58, PT ;  /* 0x000000588c00780c */ /* 0x000fe40003f04270 */
[----:B------:R-:W-:Y:S02]  /*9520*/  FMNMX.FTZ R4, R227, R4, !PT ;  /* 0x00000004e3047209 */ /* 0x000fe40007810000 */
[----:B------:R-:W-:Y:S02]  /*9530*/  FMNMX.FTZ R5, R46, R5, !PT ;  /* 0x000000052e057209 */ /* 0x000fe40007810000 */
[----:B------:R-:W-:Y:S02]  /*9540*/  FSEL R113, R98, -INF , P0 ;  /* 0xff80000062717808 */ /* 0x000fe40000000000 */
[C---:B------:R-:W-:Y:S02]  /*9550*/  ISETP.GT.AND P5, PT, R140.reuse, 0x59, PT ;  /* 0x000000598c00780c */ /* 0x040fe40003fa4270 */
[C---:B------:R-:W-:Y:S02]  /*9560*/  ISETP.GT.AND P3, PT, R140.reuse, 0x60, PT ;  /* 0x000000608c00780c */ /* 0x040fe40003f64270 */
[C---:B------:R-:W-:Y:S02]  /*9570*/  ISETP.GT.AND P2, PT, R140.reuse, 0x61, PT ;  /* 0x000000618c00780c */ /* 0x040fe40003f44270 */
[C---:B------:R-:W-:Y:S02]  /*9580*/  ISETP.GT.AND P1, PT, R140.reuse, 0x68, PT ;  /* 0x000000688c00780c */ /* 0x040fe40003f24270 */
[----:B------:R-:W-:Y:S02]  /*9590*/  ISETP.GT.AND P0, PT, R140, 0x69, PT ;  /* 0x000000698c00780c */ /* 0x000fe40003f04270 */
        /* <DEDUP_REMOVED lines=10> */
[----:B------:R-:W-:Y:S02]  /*9640*/  FSEL R100, R91, -INF , P0 ;  /* 0xff8000005b647808 */ /* 0x000fe40000000000 */
[----:B------:R-:W-:Y:S02]  /*9650*/  FMNMX.FTZ R0, R194, R0, !PT ;  /* 0x00000000c2007209 */ /* 0x000fe40007810000 */
[----:B------:R-:W-:Y:S02]  /*9660*/  FSEL R102, R102, -INF , P3 ;  /* 0xff80000066667808 */ /* 0x000fe40001800000 */
[----:B------:R-:W-:Y:S02]  /*9670*/  FSEL R103, R103, -INF , P2 ;  /* 0xff80000067677808 */ /* 0x000fe40001000000 */
[----:B------:R-:W-:Y:S02]  /*9680*/  FSEL R114, R114, -INF , P1 ;  /* 0xff80000072727808 */ /* 0x000fe40000800000 */
[C---:B------:R-:W-:Y:S02]  /*9690*/  ISETP.GT.AND P3, PT, R2.reuse, 0x50, PT ;  /* 0x000000500200780c */ /* 0x040fe40003f64270 */
[----:B------:R-:W-:Y:S02]  /*96a0*/  ISETP.GT.AND P2, PT, R2, 0x51, PT ;  /* 0x000000510200780c */ /* 0x000fe40003f44270 */
[----:B------:R-:W-:Y:S02]  /*96b0*/  ISETP.GT.AND P1, PT, R142, 0x50, PT ;  /* 0x000000508e00780c */ /* 0x000fe40003f24270 */
[----:B------:R-:W-:Y:S02]  /*96c0*/  ISETP.GT.AND P0, PT, R2, 0x58, PT ;  /* 0x000000580200780c */ /* 0x000fe40003f04270 */
[----:B------:R-:W-:Y:S02]  /*96d0*/  FMNMX.FTZ R4, R63, R4, !PT ;  /* 0x000000043f047209 */ /* 0x000fe40007810000 */
[----:B------:R-:W-:Y:S02]  /*96e0*/  FMNMX.FTZ R0, R76, R0, !PT ;  /* 0x000000004c007209 */ /* 0x000fe40007810000 */
[----:B------:R-:W-:Y:S01]  /*96f0*/  FSEL R112, R99, -INF , P5 ;  /* 0xff80000063707808 */ /* 0x000fe20002800000 */
[----:B------:R-:W-:Y:S01]  /*9700*/  IMAD.MOV.U32 R99, RZ, RZ, R147 ;  /* 0x000000ffff637224 */ /* 0x000fe200078e0093 */
[----:B------:R-:W-:Y:S02]  /*9710*/  FSEL R61, R88, -INF , P3 ;  /* 0xff800000583d7808 */ /* 0x000fe40001800000 */
[----:B------:R-:W-:Y:S02]  /*9720*/  FSEL R98, R89, -INF , P2 ;  /* 0xff80000059627808 */ /* 0x000fe40001000000 */
[----:B------:R-:W-:Y:S02]  /*9730*/  FSEL R7, R90, -INF , P1 ;  /* 0xff8000005a077808 */ /* 0x000fe40000800000 */
[C---:B------:R-:W-:Y:S02]  /*9740*/  ISETP.GT.AND P5, PT, R2.reuse, 0x59, PT ;  /* 0x000000590200780c */ /* 0x040fe40003fa4270 */
[C---:B------:R-:W-:Y:S02]  /*9750*/  ISETP.GT.AND P3, PT, R2.reuse, 0x60, PT ;  /* 0x000000600200780c */ /* 0x040fe40003f64270 */
[C---:B------:R-:W-:Y:S02]  /*9760*/  ISETP.GT.AND P2, PT, R2.reuse, 0x61, PT ;  /* 0x000000610200780c */ /* 0x040fe40003f44270 */
[----:B------:R-:W-:Y:S02]  /*9770*/  ISETP.GT.AND P1, PT, R2, 0x68, PT ;  /* 0x000000680200780c */ /* 0x000fe40003f24270 */
[----:B------:R-:W-:Y:S02]  /*9780*/  FSEL R225, R92, -INF , P0 ;  /* 0xff8000005ce17808 */ /* 0x000fe40000000000 */
[----:B------:R-:W-:Y:S02]  /*9790*/  ISETP.GT.AND P0, PT, R2, 0x69, PT ;  /* 0x000000690200780c */ /* 0x000fe40003f04270 */
[----:B------:R-:W-:Y:S02]  /*97a0*/  FMNMX.FTZ R2, R53, R4, !PT ;  /* 0x0000000435027209 */ /* 0x000fe40007810000 */
[----:B-1----:R-:W-:Y:S02]  /*97b0*/  FMNMX.FTZ R143, R143, R6, !PT ;  /* 0x000000068f8f7209 */ /* 0x002fe40007810000 */
[----:B------:R-:W-:Y:S02]  /*97c0*/  FMNMX.FTZ R0, R77, R0, !PT ;  /* 0x000000004d007209 */ /* 0x000fe40007810000 */
[----:B------:R-:W-:Y:S01]  /*97d0*/  FMNMX.FTZ R2, R59, R2, !PT ;  /* 0x000000023b027209 */ /* 0x000fe20007810000 */
[C---:B------:R-:W-:Y:S01]  /*97e0*/  FMUL.FTZ R92, R143.reuse, c[0x0][0x2d0] ;  /* 0x0000b4008f5c7a20 */ /* 0x040fe20000410000 */
[----:B------:R-:W-:Y:S01]  /*97f0*/  FSEL R217, R104, -INF , P3 ;  /* 0xff80000068d97808 */ /* 0x000fe20001800000 */
[----:B------:R-:W-:Y:S01]  /*9800*/  IMAD.MOV.U32 R104, RZ, RZ, R7 ;  /* 0x000000ffff687224 */ /* 0x000fe200078e0007 */
        /* <DEDUP_REMOVED lines=8> */
[----:B------:R-:W-:Y:S01]  /*9890*/  FFMA.FTZ R2, R146, c[0x0][0x2d0], -R92 ;  /* 0x0000b40092027a23 */ /* 0x000fe2000001085c */
[----:B------:R-:W-:Y:S01]  /*98a0*/  FMNMX.FTZ R0, R250, R0, !PT ;  /* 0x00000000fa007209 */ /* 0x000fe20007810000 */
[----:B------:R-:W-:Y:S01]  /*98b0*/  IMAD.MOV.U32 R146, RZ, RZ, R58 ;  /* 0x000000ffff927224 */ /* 0x000fe200078e003a */
[----:B------:R-:W-:Y:S01]  /*98c0*/  FMNMX.FTZ R140, R80, R140, !PT ;  /* 0x0000008c508c7209 */ /* 0x000fe20007810000 */
[----:B------:R1:W-:Y:S01]  /*98d0*/  MUFU.EX2 R224, R2 ;  /* 0x0000000200e07308 */ /* 0x0003e20000000800 */
[----:B------:R-:W-:Y:S02]  /*98e0*/  FMNMX.FTZ R0, R249, R0, !PT ;  /* 0x00000000f9007209 */ /* 0x000fe40007810000 */
[----:B------:R-:W-:Y:S01]  /*98f0*/  FSEL R211, R105, -INF , P2 ;  /* 0xff80000069d37808 */ /* 0x000fe20001000000 */
[----:B------:R-:W-:Y:S01]  /*9900*/  IMAD.MOV.U32 R105, RZ, RZ, R52 ;  /* 0x000000ffff697224 */ /* 0x000fe200078e0034 */
[----:B------:R-:W-:Y:S02]  /*9910*/  FMNMX.FTZ R0, R113, R0, !PT ;  /* 0x0000000071007209 */ /* 0x000fe40007810000 */
[----:B------:R-:W-:Y:S02]  /*9920*/  ISETP.GT.AND P2, PT, R142, 0x58, PT ;  /* 0x000000588e00780c */ /* 0x000fe40003f44270 */
[----:B------:R-:W-:Y:S02]  /*9930*/  FMNMX.FTZ R0, R112, R0, !PT ;  /* 0x0000000070007209 */ /* 0x000fe40007810000 */
[----:B------:R-:W-:Y:S02]  /*9940*/  FSEL R223, R94, -INF , P2 ;  /* 0xff8000005edf7808 */ /* 0x000fe40001000000 */
[----:B------:R-:W-:Y:S02]  /*9950*/  FMNMX.FTZ R0, R102, R0, !PT ;  /* 0x0000000066007209 */ /* 0x000fe40007810000 */
[----:B------:R-:W-:Y:S02]  /*9960*/  FMNMX.FTZ R4, R100, R4, !PT ;  /* 0x0000000464047209 */ /* 0x000fe40007810000 */
[----:B------:R-:W-:Y:S02]  /*9970*/  FMNMX.FTZ R0, R103, R0, !PT ;  /* 0x0000000067007209 */ /* 0x000fe40007810000 */
[----:B------:R-:W-:Y:S02]  /*9980*/  FSEL R203, R109, -INF , P0 ;  /* 0xff8000006dcb7808 */ /* 0x000fe40000000000 */
[----:B------:R-:W-:Y:S02]  /*9990*/  FMNMX.FTZ R0, R114, R0, !PT ;  /* 0x0000000072007209 */ /* 0x000fe40007810000 */
[----:B------:R-:W-:Y:S02]  /*99a0*/  ISETP.GT.AND P0, PT, R142, 0x59, PT ;  /* 0x000000598e00780c */ /* 0x000fe40003f04270 */
[----:B-1----:R-:W-:Y:S01]  /*99b0*/  FMNMX.FTZ R2, R223, R4, !PT ;  /* 0x00000004df027209 */ /* 0x002fe20007810000 */
[----:B------:R-:W-:Y:S01]  /*99c0*/  FFMA.FTZ R4, R196, c[0x0][0x2d0], -R92 ;  /* 0x0000b400c4047a23 */ /* 0x000fe2000001085c */
[----:B------:R-:W-:Y:S02]  /*99d0*/  FMNMX.FTZ R0, R115, R0, !PT ;  /* 0x0000000073007209 */ /* 0x000fe40007810000 */
[----:B------:R-:W-:Y:S01]  /*99e0*/  FSEL R218, R95, -INF , P0 ;  /* 0xff8000005fda7808 */ /* 0x000fe20000000000 */
[----:B------:R1:W-:Y:S01]  /*99f0*/  MUFU.EX2 R65, R4 ;  /* 0x0000000400417308 */ /* 0x0003e20000000800 */
[----:B------:R-:W-:Y:S01]  /*9a00*/  FSEL R210, R108, -INF , P1 ;  /* 0xff8000006cd27808 */ /* 0x000fe20000800000 */
[----:B------:R-:W2:Y:S01]  /*9a10*/  SHFL.BFLY PT, R5, R0, 0x2, 0x1f ;  /* 0x0c401f0000057f89 */ /* 0x000ea200000e0000 */
[C---:B------:R-:W-:Y:S01]  /*9a20*/  ISETP.GT.AND P1, PT, R142.reuse, 0x60, PT ;  /* 0x000000608e00780c */ /* 0x040fe20003f24270 */
[----:B------:R-:W-:Y:S01]  /*9a30*/  IMAD.MOV.U32 R95, RZ, RZ, R53 ;  /* 0x000000ffff5f7224 */ /* 0x000fe200078e0035 */
[----:B------:R-:W-:Y:S02]  /*9a40*/  ISETP.GT.AND P0, PT, R142, 0x61, PT ;  /* 0x000000618e00780c */ /* 0x000fe40003f04270 */
[----:B------:R-:W-:Y:S01]  /*9a50*/  FSEL R216, R106, -INF , P1 ;  /* 0xff8000006ad87808 */ /* 0x000fe20000800000 */
[----:B------:R-:W-:Y:S01]  /*9a60*/  IMAD.MOV.U32 R106, RZ, RZ, R78 ;  /* 0x000000ffff6a7224 */ /* 0x000fe200078e004e */
[----:B------:R-:W-:Y:S02]  /*9a70*/  FMNMX.FTZ R2, R218, R2, !PT ;  /* 0x00000002da027209 */ /* 0x000fe40007810000 */
[----:B------:R-:W-:Y:S01]  /*9a80*/  FSEL R215, R107, -INF , P0 ;  /* 0xff8000006bd77808 */ /* 0x000fe20000000000 */
[----:B------:R-:W-:Y:S01]  /*9a90*/  IMAD.MOV.U32 R107, RZ, RZ, R79 ;  /* 0x000000ffff6b7224 */ /* 0x000fe200078e004f */
[----:B------:R-:W-:Y:S02]  /*9aa0*/  FMNMX.FTZ R2, R216, R2, !PT ;  /* 0x00000002d8027209 */ /* 0x000fe40007810000 */
[C---:B------:R-:W-:Y:S02]  /*9ab0*/  ISETP.GT.AND P1, PT, R142.reuse, 0x68, PT ;  /* 0x000000688e00780c */ /* 0x040fe40003f24270 */
[----:B------:R-:W-:Y:S02]  /*9ac0*/  ISETP.GT.AND P0, PT, R142, 0x69, PT ;  /* 0x000000698e00780c */ /* 0x000fe40003f04270 */
[----:B------:R-:W-:Y:S02]  /*9ad0*/  FSEL R196, R110, -INF , P1 ;  /* 0xff8000006ec47808 */ /* 0x000fe40000800000 */
[----:B------:R-:W-:Y:S02]  /*9ae0*/  FSEL R219, R93, -INF , P5 ;  /* 0xff8000005ddb7808 */ /* 0x000fe40002800000 */
[----:B------:R-:W-:Y:S02]  /*9af0*/  FMNMX.FTZ R140, R99, R140, !PT ;  /* 0x0000008c638c7209 */ /* 0x000fe40007810000 */
[----:B-1----:R-:W-:Y:S01]  /*9b00*/  FMNMX.FTZ R4, R215, R2, !PT ;  /* 0x00000002d7047209 */ /* 0x002fe20007810000 */
[--C-:B------:R-:W-:Y:S01]  /*9b10*/  FFMA.FTZ R2, R16, c[0x0][0x2d0], -R92.reuse ;  /* 0x0000b40010027a23 */ /* 0x100fe2000001085c */
[----:B--2---:R-:W-:Y:S01]  /*9b20*/  FMNMX.FTZ R0, R0, R5, !PT ;  /* 0x0000000500007209 */ /* 0x004fe20007810000 */
[--C-:B------:R-:W-:Y:S01]  /*9b30*/  FFMA.FTZ R16, R20, c[0x0][0x2d0], -R92.reuse ;  /* 0x0000b40014107a23 */ /* 0x100fe2000001085c */
[----:B------:R-:W-:Y:S01]  /*9b40*/  ISETP.GE.AND P5, PT, R220, 0x1, PT ;  /* 0x00000001dc00780c */ /* 0x000fe20003fa6270 */
[----:B------:R1:W-:Y:S01]  /*9b50*/  MUFU.EX2 R54, R2 ;  /* 0x0000000200367308 */ /* 0x0003e20000000800 */
[----:B------:R-:W-:Y:S01]  /*9b60*/  FSEL R71, R111, -INF , P0 ;  /* 0xff8000006f477808 */ /* 0x000fe20000000000 */
[----:B------:R-:W2:Y:S01]  /*9b70*/  SHFL.BFLY PT, R6, R0, 0x1, 0x1f ;  /* 0x0c201f0000067f89 */ /* 0x000ea200000e0000 */
[----:B------:R-:W-:Y:S04]  /*9b80*/  FMNMX.FTZ R140, R58, R140, !PT ;  /* 0x0000008c3a8c7209 */ /* 0x000fe80007810000 */
[----:B------:R-:W-:Y:S04]  /*9b90*/  FMNMX.FTZ R140, R52, R140, !PT ;  /* 0x0000008c348c7209 */ /* 0x000fe80007810000 */
[----:B------:R-:W-:Y:S04]  /*9ba0*/  FMNMX.FTZ R140, R61, R140, !PT ;  /* 0x0000008c3d8c7209 */ /* 0x000fe80007810000 */
[----:B------:R-:W-:Y:S04]  /*9bb0*/  FMNMX.FTZ R140, R98, R140, !PT ;  /* 0x0000008c628c7209 */ /* 0x000fe80007810000 */
[----:B------:R-:W-:Y:S04]  /*9bc0*/  FMNMX.FTZ R140, R225, R140, !PT ;  /* 0x0000008ce18c7209 */ /* 0x000fe80007810000 */
[----:B------:R-:W-:Y:S01]  /*9bd0*/  FMNMX.FTZ R140, R219, R140, !PT ;  /* 0x0000008cdb8c7209 */ /* 0x000fe20007810000 */
[----:B-1----:R-:W-:Y:S01]  /*9be0*/  FFMA.FTZ R2, R17, c[0x0][0x2d0], -R92 ;  /* 0x0000b40011027a23 */ /* 0x002fe2000001085c */
[----:B--2---:R-:W-:Y:S01]  /*9bf0*/  FMNMX.FTZ R142, R0, R6, !PT ;  /* 0x00000006008e7209 */ /* 0x004fe20007810000 */
[----:B------:R-:W-:Y:S01]  /*9c00*/  @P5 IMAD.SHL.U32 R17, R9, 0x20, RZ ;  /* 0x0000002009115824 */ /* 0x000fe200078e00ff */
[----:B------:R-:W-:Y:S02]  /*9c10*/  FMNMX.FTZ R0, R196, R4, !PT ;  /* 0x00000004c4007209 */ /* 0x000fe40007810000 */
[----:B------:R-:W1:Y:S01]  /*9c20*/  MUFU.EX2 R4, R2 ;  /* 0x0000000200047308 */ /* 0x000e620000000800 */
[C---:B------:R-:W-:Y:S01]  /*9c30*/  FMUL.FTZ R93, R142.reuse, c[0x0][0x2d0] ;  /* 0x0000b4008e5d7a20 */ /* 0x040fe20000410000 */
[----:B------:R-:W-:Y:S02]  /*9c40*/  FSETP.NEU.FTZ.AND P2, PT, R142, -INF , PT ;  /* 0xff8000008e00780b */ /* 0x000fe40003f5d000 */
[----:B------:R-:W-:Y:S02]  /*9c50*/  FMNMX.FTZ R140, R217, R140, !PT ;  /* 0x0000008cd98c7209 */ /* 0x000fe40007810000 */
[----:B------:R-:W-:Y:S02]  /*9c60*/  FSEL R93, R93, RZ, P2 ;  /* 0x000000ff5d5d7208 */ /* 0x000fe40001000000 */
[----:B------:R-:W-:Y:S02]  /*9c70*/  FMNMX.FTZ R140, R211, R140, !PT ;  /* 0x0000008cd38c7209 */ /* 0x000fe40007810000 */
[----:B------:R-:W-:Y:S02]  /*9c80*/  FMNMX.FTZ R0, R71, R0, !PT ;  /* 0x0000000047007209 */ /* 0x000fe40007810000 */
[----:B------:R-:W-:Y:S04]  /*9c90*/  FMNMX.FTZ R140, R210, R140, !PT ;  /* 0x0000008cd28c7209 */ /* 0x000fe80007810000 */
[----:B------:R-:W-:Y:S05]  /*9ca0*/  FMNMX.FTZ R140, R203, R140, !PT ;  /* 0x0000008ccb8c7209 */ /* 0x000fea0007810000 */
[----:B------:R-:W2:Y:S08]  /*9cb0*/  SHFL.BFLY PT, R5, R140, 0x2, 0x1f ;  /* 0x0c401f008c057f89 */ /* 0x000eb000000e0000 */
[----:B-1----:R1:W-:Y:S04]  /*9cc0*/  STL [R1+0x10], R4 ;  /* 0x0000100401007387 */ /* 0x0023e80000100800 */
[----:B------:R-:W3:Y:S08]  /*9cd0*/  SHFL.BFLY PT, R2, R0, 0x2, 0x1f ;  /* 0x0c401f0000027f89 */ /* 0x000ef000000e0000 */
[----:B------:R-:W-:Y:S01]  /*9ce0*/  STL [R1+0xac], R220 ;  /* 0x0000acdc01007387 */ /* 0x000fe20000100800 */
[----:B--2---:R-:W-:Y:S03]  /*9cf0*/  FMNMX.FTZ R140, R140, R5, !PT ;  /* 0x000000058c8c7209 */ /* 0x004fe60007810000 */
[----:B------:R-:W-:Y:S01]  /*9d00*/  STL [R1+0xb0], R246 ;  /* 0x0000b0f601007387 */ /* 0x000fe20000100800 */
[----:B------:R-:W-:Y:S03]  /*9d10*/  @P5 SHF.R.S32.HI R5, RZ, 0x1f, R246 ;  /* 0x0000001fff055819 */ /* 0x000fe600000114f6 */
[----:B------:R-:W2:Y:S02]  /*9d20*/  SHFL.BFLY PT, R6, R140, 0x1, 0x1f ;  /* 0x0c201f008c067f89 */ /* 0x000ea400000e0000 */
[----:B------:R-:W-:Y:S02]  /*9d30*/  @P5 IMAD R5, R5, c[0x0][0x1e0], RZ ;  /* 0x0000780005055a24 */ /* 0x000fe400078e02ff */
[----:B-1----:R-:W-:Y:S02]  /*9d40*/  FFMA.FTZ R4, R198, c[0x0][0x2d0], -R93 ;  /* 0x0000b400c6047a23 */ /* 0x002fe4000001085d */
[----:B------:R-:W-:Y:S01]  /*9d50*/  @P5 IMAD R5, R246, c[0x0][0x1e4], R5 ;  /* 0x00007900f6055a24 */ /* 0x000fe200078e0205 */
[----:B---3--:R-:W-:Y:S01]  /*9d60*/  FMNMX.FTZ R0, R0, R2, !PT ;  /* 0x0000000200007209 */ /* 0x008fe20007810000 */
[----:B------:R1:W-:Y:S01]  /*9d70*/  MUFU.EX2 R111, R4 ;  /* 0x00000004006f7308 */ /* 0x0003e20000000800 */
[----:B------:R-:W-:Y:S03]  /*9d80*/  IMAD.MOV.U32 R198, RZ, RZ, R61 ;  /* 0x000000ffffc67224 */ /* 0x000fe600078e003d */
[----:B------:R-:W3:Y:S01]  /*9d90*/  SHFL.BFLY PT, R2, R0, 0x1, 0x1f ;  /* 0x0c201f0000027f89 */ /* 0x000ee200000e0000 */
[----:B--2---:R-:W-:Y:S01]  /*9da0*/  FMNMX.FTZ R140, R140, R6, !PT ;  /* 0x000000068c8c7209 */ /* 0x004fe20007810000 */
[----:B------:R-:W-:Y:S03]  /*9db0*/  @P5 IMAD.WIDE.U32 R6, R246, c[0x0][0x1e0], RZ ;  /* 0x00007800f6065a25 */ /* 0x000fe600078e00ff */
[C---:B------:R-:W-:Y:S01]  /*9dc0*/  FSETP.NEU.FTZ.AND P1, PT, R140.reuse, -INF , PT ;  /* 0xff8000008c00780b */ /* 0x040fe20003f3d000 */
[----:B------:R-:W-:Y:S02]  /*9dd0*/  FMUL.FTZ R96, R140, c[0x0][0x2d0] ;  /* 0x0000b4008c607a20 */ /* 0x000fe40000410000 */
[----:B------:R-:W-:Y:S02]  /*9de0*/  @P5 IMAD.IADD R7, R7, 0x1, R5 ;  /* 0x0000000107075824 */ /* 0x000fe400078e0205 */
[----:B-1----:R-:W-:Y:S01]  /*9df0*/  FFMA.FTZ R4, R197, c[0x0][0x2d0], -R93 ;  /* 0x0000b400c5047a23 */ /* 0x002fe2000001085d */
[----:B------:R-:W-:Y:S01]  /*9e00*/  FSEL R96, R96, RZ, P1 ;  /* 0x000000ff60607208 */ /* 0x000fe20000800000 */
[----:B------:R-:W-:Y:S01]  /*9e10*/  @P5 IMAD.MOV.U32 R5, RZ, RZ, R11 ;  /* 0x000000ffff055224 */ /* 0x000fe200078e000b */
[----:B---3--:R-:W-:Y:S01]  /*9e20*/  FMNMX.FTZ R70, R0, R2, !PT ;  /* 0x0000000200467209 */ /* 0x008fe20007810000 */
[----:B------:R1:W2:Y:S01]  /*9e30*/  MUFU.EX2 R197, R4 ;  /* 0x0000000400c57308 */ /* 0x0002a20000000800 */
[----:B------:R-:W-:Y:S02]  /*9e40*/  @P5 IMAD R7, R7, 0x70, RZ ;  /* 0x0000007007075824 */ /* 0x000fe400078e02ff */
[--C-:B------:R-:W-:Y:S02]  /*9e50*/  FFMA.FTZ R0, R193, c[0x0][0x2d0], -R96.reuse ;  /* 0x0000b400c1007a23 */ /* 0x100fe40000010860 */
[----:B------:R-:W-:Y:S02]  /*9e60*/  FMUL.FTZ R97, R70, c[0x0][0x2d0] ;  /* 0x0000b40046617a20 */ /* 0x000fe40000410000 */
[----:B------:R-:W-:Y:S05]  /*9e70*/  IMAD.MOV.U32 R193, RZ, RZ, R65 ;  /* 0x000000ffffc17224 */ /* 0x000fea00078e0041 */
[----:B------:R-:W-:Y:S01]  /*9e80*/  F2FP.BF16.PACK_AB R72, R193, R224 ;  /* 0x000000e0c148723e */ /* 0x000fe200000010ff */
[--C-:B-1----:R-:W-:Y:S01]  /*9e90*/  FFMA.FTZ R4, R18, c[0x0][0x2d0], -R93.reuse ;  /* 0x0000b40012047a23 */ /* 0x102fe2000001085d */
[----:B--2---:R-:W-:Y:S01]  /*9ea0*/  F2FP.BF16.PACK_AB R73, R197, R111 ;  /* 0x0000006fc549723e */ /* 0x004fe200000010ff */
[----:B------:R1:W-:Y:S10]  /*9eb0*/  MUFU.EX2 R18, R0 ;  /* 0x0000000000127308 */ /* 0x0003f40000000800 */
[----:B------:R2:W-:Y:S01]  /*9ec0*/  MUFU.EX2 R55, R4 ;  /* 0x0000000400377308 */ /* 0x0005e20000000800 */
[----:B-1----:R-:W-:Y:S09]  /*9ed0*/  FFMA.FTZ R0, R13, c[0x0][0x2d0], -R96 ;  /* 0x0000b4000d007a23 */ /* 0x002ff20000010860 */
[----:B------:R-:W-:Y:S01]  /*9ee0*/  MUFU.EX2 R2, R0 ;  /* 0x0000000000027308 */ /* 0x000fe20000000800 */
[----:B--2---:R-:W-:Y:S09]  /*9ef0*/  FFMA.FTZ R4, R19, c[0x0][0x2d0], -R93 ;  /* 0x0000b40013047a23 */ /* 0x004ff2000001085d */
[----:B------:R1:W2:Y:S02]  /*9f00*/  MUFU.EX2 R12, R4 ;  /* 0x00000004000c7308 */ /* 0x0002a40000000800 */
[----:B-1----:R-:W-:Y:S01]  /*9f10*/  @P5 IMAD.MOV.U32 R4, RZ, RZ, R8 ;  /* 0x000000ffff045224 */ /* 0x002fe200078e0008 */
[----:B--2---:R1:W-:Y:S01]  /*9f20*/  STL [R1+0xc], R12 ;  /* 0x00000c0c01007387 */ /* 0x0043e20000100800 */
[----:B------:R-:W-:Y:S02]  /*9f30*/  FFMA.FTZ R8, R192, c[0x0][0x2d0], -R96 ;  /* 0x0000b400c0087a23 */ /* 0x000fe40000010860 */
[----:B------:R-:W-:Y:S01]  /*9f40*/  @P5 IMAD.WIDE.U32 R4, R6, 0x70, R4 ;  /* 0x0000007006045825 */ /* 0x000fe200078e0004 */
[----:B------:R2:W-:Y:S03]  /*9f50*/  STL [R1+0x24], R2 ;  /* 0x0000240201007387 */ /* 0x0005e60000100800 */
[----:B------:R3:W-:Y:S01]  /*9f60*/  MUFU.EX2 R110, R8 ;  /* 0x00000008006e7308 */ /* 0x0007e20000000800 */
[----:B------:R-:W-:Y:S01]  /*9f70*/  @P5 IMAD.IADD R7, R5, 0x1, R7 ;  /* 0x0000000105075824 */ /* 0x000fe200078e0207 */
[C---:B------:R-:W-:Y:S04]  /*9f80*/  @P5 LEA R6, P0, R4.reuse, c[0x0][0x1c8], 0x1 ;  /* 0x0000720004065a11 */ /* 0x040fe800078008ff */
[----:B------:R-:W-:Y:S02]  /*9f90*/  @P5 LEA.HI.X R7, R4, c[0x0][0x1cc], R7, 0x1, P0 ;  /* 0x0000730004075a11 */ /* 0x000fe400000f0c07 */
[-C--:B------:R-:W-:Y:S03]  /*9fa0*/  @P5 IADD3 R4, P0, R6, R17.reuse, RZ ;  /* 0x0000001106045210 */ /* 0x080fe60007f1e0ff */
[----:B------:R4:W-:Y:S01]  /*9fb0*/  @P5 LDGSTS.E.BYPASS.LTC128B.128 [R245+0x3900], [R6.64], !P6 ;  /* 0x0390000006f55fae */ /* 0x0009e2000f101d4a */
[----:B-1----:R-:W-:Y:S01]  /*9fc0*/  @P5 SHF.L.U64.HI R12, R9, 0x5, R10 ;  /* 0x00000005090c5819 */ /* 0x002fe2000001020a */
[----:B---3--:R-:W-:Y:S04]  /*9fd0*/  FFMA.FTZ R8, R199, c[0x0][0x2d0], -R96 ;  /* 0x0000b400c7087a23 */ /* 0x008fe80000010860 */
[--C-:B------:R-:W-:Y:S01]  /*9fe0*/  @P5 IMAD.X R5, R7, 0x1, R12.reuse, P0 ;  /* 0x0000000107055824 */ /* 0x100fe200000e060c */
[----:B------:R1:W-:Y:S01]  /*9ff0*/  MUFU.EX2 R64, R8 ;  /* 0x0000000800407308 */ /* 0x0003e20000000800 */
[----:B------:R-:W-:Y:S03]  /*a000*/  IMAD.MOV.U32 R199, RZ, RZ, R59 ;  /* 0x000000ffffc77224 */ /* 0x000fe600078e003b */
[----:B------:R3:W-:Y:S01]  /*a010*/  @P5 LDGSTS.E.BYPASS.LTC128B.128 [R245+0x4100], [R4.64], !P6 ;  /* 0x0410000004f55fae */ /* 0x0007e2000f101d4a */
[-C--:B-1----:R-:W-:Y:S05]  /*a020*/  @P5 IADD3 R8, P0, R4, R17.reuse, RZ ;  /* 0x0000001104085210 */ /* 0x082fea0007f1e0ff */
[--C-:B------:R-:W-:Y:S01]  /*a030*/  @P5 IMAD.X R9, R5, 0x1, R12.reuse, P0 ;  /* 0x0000000105095824 */ /* 0x100fe200000e060c */
[-C--:B------:R-:W-:Y:S04]  /*a040*/  @P5 IADD3 R10, P0, R8, R17.reuse, RZ ;  /* 0x00000011080a5210 */ /* 0x080fe80007f1e0ff */
[----:B------:R1:W-:Y:S01]  /*a050*/  @P5 LDGSTS.E.BYPASS.LTC128B.128 [R245+0x4900], [R8.64], !P6 ;  /* 0x0490000008f55fae */ /* 0x0003e2000f101d4a */
[----:B------:R-:W-:Y:S01]  /*a060*/  @P5 IMAD.X R11, R9, 0x1, R12, P0 ;  /* 0x00000001090b5824 */ /* 0x000fe200000e060c */
[----:B------:R-:W-:Y:S04]  /*a070*/  FSETP.NEU.FTZ.AND P0, PT, R70, -INF , PT ;  /* 0xff8000004600780b */ /* 0x000fe80003f1d000 */
[----:B------:R-:W-:Y:S02]  /*a080*/  FSEL R97, R97, RZ, P0 ;  /* 0x000000ff61617208 */ /* 0x000fe40000000000 */
[----:B------:R1:W-:Y:S03]  /*a090*/  @P5 LDGSTS.E.BYPASS.LTC128B.128 [R245+0x5100], [R10.64], !P6 ;  /* 0x051000000af55fae */ /* 0x0003e6000f101d4a */
[--C-:B------:R-:W-:Y:S02]  /*a0a0*/  FFMA.FTZ R0, R205, c[0x0][0x2d0], -R97.reuse ;  /* 0x0000b400cd007a23 */ /* 0x100fe40000010861 */
[----:B------:R-:W-:Y:S02]  /*a0b0*/  FFMA.FTZ R94, R252, c[0x0][0x2d0], -R97 ;  /* 0x0000b400fc5e7a23 */ /* 0x000fe40000010861 */
[----:B------:R1:W-:Y:S01]  /*a0c0*/  MUFU.EX2 R109, R0 ;  /* 0x00000000006d7308 */ /* 0x0003e20000000800 */
[----:B------:R-:W-:Y:S02]  /*a0d0*/  IMAD.MOV.U32 R205, RZ, RZ, R63 ;  /* 0x000000ffffcd7224 */ /* 0x000fe400078e003f */
[--C-:B-1----:R-:W-:Y:S02]  /*a0e0*/  FFMA.FTZ R0, R204, c[0x0][0x2d0], -R97.reuse ;  /* 0x0000b400cc007a23 */ /* 0x102fe40000010861 */
[----:B------:R-:W-:Y:S05]  /*a0f0*/  IMAD.MOV.U32 R204, RZ, RZ, R62 ;  /* 0x000000ffffcc7224 */ /* 0x000fea00078e003e */
[----:B------:R1:W-:Y:S02]  /*a100*/  MUFU.EX2 R19, R0 ;  /* 0x0000000000137308 */ /* 0x0003e40000000800 */
[--C-:B-1----:R-:W-:Y:S02]  /*a110*/  FFMA.FTZ R0, R14, c[0x0][0x2d0], -R97.reuse ;  /* 0x0000b4000e007a23 */ /* 0x102fe40000010861 */
[--C-:B------:R-:W-:Y:S06]  /*a120*/  FFMA.FTZ R14, R32, c[0x0][0x2d0], -R92.reuse ;  /* 0x0000b400200e7a23 */ /* 0x100fec000001085c */
[----:B------:R1:W1:Y:S10]  /*a130*/  MUFU.EX2 R13, R0 ;  /* 0x00000000000d7308 */ /* 0x0002740000000800 */
[----:B------:R3:W-:Y:S01]  /*a140*/  MUFU.EX2 R235, R14 ;  /* 0x0000000e00eb7308 */ /* 0x0007e20000000800 */
[----:B-1----:R-:W-:Y:S01]  /*a150*/  FFMA.FTZ R0, R15, c[0x0][0x2d0], -R97 ;  /* 0x0000b4000f007a23 */ /* 0x002fe20000010861 */
[----:B------:R1:W-:Y:S01]  /*a160*/  STL [R1+0x8], R13 ;  /* 0x0000080d01007387 */ /* 0x0003e20000100800 */
[--C-:B------:R-:W-:Y:S07]  /*a170*/  FFMA.FTZ R15, R21, c[0x0][0x2d0], -R92.reuse ;  /* 0x0000b400150f7a23 */ /* 0x100fee000001085c */
[----:B--2---:R-:W2:Y:S01]  /*a180*/  MUFU.EX2 R2, R0 ;  /* 0x0000000000027308 */ /* 0x004ea20000000800 */
[--C-:B---3--:R-:W-:Y:S09]  /*a190*/  FFMA.FTZ R14, R36, c[0x0][0x2d0], -R92.reuse ;  /* 0x0000b400240e7a23 */ /* 0x108ff2000001085c */
[----:B------:R-:W3:Y:S10]  /*a1a0*/  MUFU.EX2 R0, R16 ;  /* 0x0000001000007308 */ /* 0x000ef40000000800 */
[----:B------:R-:W-:Y:S01]  /*a1b0*/  MUFU.EX2 R220, R15 ;  /* 0x0000000f00dc7308 */ /* 0x000fe20000000800 */
[--C-:B-1----:R-:W-:Y:S01]  /*a1c0*/  FFMA.FTZ R13, R33, c[0x0][0x2d0], -R92.reuse ;  /* 0x0000b400210d7a23 */ /* 0x102fe2000001085c */
[----:B--2---:R1:W-:Y:S08]  /*a1d0*/  STL [R1+0x20], R2 ;  /* 0x0000200201007387 */ /* 0x0043f00000100800 */
[----:B------:R-:W-:Y:S01]  /*a1e0*/  MUFU.EX2 R244, R14 ;  /* 0x0000000e00f47308 */ /* 0x000fe20000000800 */
[----:B---3--:R2:W-:Y:S09]  /*a1f0*/  STL [R1+0x1c], R0 ;  /* 0x00001c0001007387 */ /* 0x0085f20000100800 */
[----:B------:R3:W-:Y:S01]  /*a200*/  MUFU.EX2 R242, R13 ;  /* 0x0000000d00f27308 */ /* 0x0007e20000000800 */
[--C-:B-1----:R-:W-:Y:S09]  /*a210*/  FFMA.FTZ R2, R22, c[0x0][0x2d0], -R93.reuse ;  /* 0x0000b40016027a23 */ /* 0x102ff2000001085d */
[----:B------:R-:W1:Y:S01]  /*a220*/  MUFU.EX2 R2, R2 ;  /* 0x0000000200027308 */ /* 0x000e620000000800 */
[--C-:B--2---:R-:W-:Y:S02]  /*a230*/  FFMA.FTZ R0, R23, c[0x0][0x2d0], -R93.reuse ;  /* 0x0000b40017007a23 */ /* 0x104fe4000001085d */
[----:B---3--:R-:W-:Y:S07]  /*a240*/  FFMA.FTZ R13, R37, c[0x0][0x2d0], -R92 ;  /* 0x0000b400250d7a23 */ /* 0x008fee000001085c */
[----:B------:R2:W-:Y:S10]  /*a250*/  MUFU.EX2 R232, R0 ;  /* 0x0000000000e87308 */ /* 0x0005f40000000800 */
[----:B------:R-:W-:Y:S01]  /*a260*/  MUFU.EX2 R234, R13 ;  /* 0x0000000d00ea7308 */ /* 0x000fe20000000800 */
[----:B-1----:R1:W-:Y:S01]  /*a270*/  STL [R1+0x18], R2 ;  /* 0x0000180201007387 */ /* 0x0023e20000100800 */
[--C-:B--2---:R-:W-:Y:S08]  /*a280*/  FFMA.FTZ R0, R34, c[0x0][0x2d0], -R93.reuse ;  /* 0x0000b40022007a23 */ /* 0x104ff0000001085d */
[----:B------:R2:W-:Y:S02]  /*a290*/  MUFU.EX2 R239, R0 ;  /* 0x0000000000ef7308 */ /* 0x0005e40000000800 */
[----:B--2---:R-:W-:Y:S08]  /*a2a0*/  FFMA.FTZ R0, R35, c[0x0][0x2d0], -R93 ;  /* 0x0000b40023007a23 */ /* 0x004ff0000001085d */
[----:B------:R2:W-:Y:S02]  /*a2b0*/  MUFU.EX2 R243, R0 ;  /* 0x0000000000f37308 */ /* 0x0005e40000000800 */
[--C-:B--2---:R-:W-:Y:S08]  /*a2c0*/  FFMA.FTZ R0, R24, c[0x0][0x2d0], -R96.reuse ;  /* 0x0000b40018007a23 */ /* 0x104ff00000010860 */
[----:B-1----:R1:W2:Y:S02]  /*a2d0*/  MUFU.EX2 R2, R0 ;  /* 0x0000000000027308 */ /* 0x0022a40000000800 */
[--C-:B-1----:R-:W-:Y:S01]  /*a2e0*/  FFMA.FTZ R0, R25, c[0x0][0x2d0], -R96.reuse ;  /* 0x0000b40019007a23 */ /* 0x102fe20000010860 */
[----:B--2---:R1:W-:Y:S07]  /*a2f0*/  STL [R1+0x14], R2 ;  /* 0x0000140201007387 */ /* 0x0043ee0000100800 */
[----:B------:R2:W-:Y:S01]  /*a300*/  MUFU.EX2 R236, R0 ;  /* 0x0000000000ec7308 */ /* 0x0005e20000000800 */
[----:B------:R3:W-:Y:S01]  /*a310*/  STL [R1+0xb4], R143 ;  /* 0x0000b48f01007387 */ /* 0x0007e20000100800 */
[--C-:B-1----:R-:W-:Y:S02]  /*a320*/  FFMA.FTZ R2, R28, c[0x0][0x2d0], -R96.reuse ;  /* 0x0000b4001c027a23 */ /* 0x102fe40000010860 */
[----:B--2---:R-:W-:Y:S06]  /*a330*/  FFMA.FTZ R0, R26, c[0x0][0x2d0], -R97 ;  /* 0x0000b4001a007a23 */ /* 0x004fec0000010861 */
[----:B------:R1:W-:Y:S10]  /*a340*/  MUFU.EX2 R240, R2 ;  /* 0x0000000200f07308 */ /* 0x0003f40000000800 */
[----:B------:R2:W-:Y:S01]  /*a350*/  MUFU.EX2 R246, R0 ;  /* 0x0000000000f67308 */ /* 0x0005e20000000800 */
[----:B-1----:R-:W-:Y:S09]  /*a360*/  FFMA.FTZ R2, R38, c[0x0][0x2d0], -R93 ;  /* 0x0000b40026027a23 */ /* 0x002ff2000001085d */
[----:B------:R1:W-:Y:S01]  /*a370*/  MUFU.EX2 R237, R2 ;  /* 0x0000000200ed7308 */ /* 0x0003e20000000800 */
[--C-:B--2---:R-:W-:Y:S09]  /*a380*/  FFMA.FTZ R0, R27, c[0x0][0x2d0], -R97.reuse ;  /* 0x0000b4001b007a23 */ /* 0x104ff20000010861 */
[----:B------:R2:W-:Y:S01]  /*a390*/  MUFU.EX2 R233, R0 ;  /* 0x0000000000e97308 */ /* 0x0005e20000000800 */
[--C-:B-1----:R-:W-:Y:S09]  /*a3a0*/  FFMA.FTZ R2, R40, c[0x0][0x2d0], -R96.reuse ;  /* 0x0000b40028027a23 */ /* 0x102ff20000010860 */
[----:B------:R-:W-:Y:S01]  /*a3b0*/  MUFU.EX2 R238, R2 ;  /* 0x0000000200ee7308 */ /* 0x000fe20000000800 */
[----:B--2---:R-:W-:Y:S09]  /*a3c0*/  FFMA.FTZ R0, R29, c[0x0][0x2d0], -R96 ;  /* 0x0000b4001d007a23 */ /* 0x004ff20000010860 */
        /* <DEDUP_REMOVED lines=16> */
[----:B---3--:R-:W2:Y:S01]  /*a4d0*/  LDL.LU R143, [R1+0x20] ;  /* 0x00002000018f7983 */ /* 0x008ea20000300800 */
[-C--:B----4-:R-:W-:Y:S02]  /*a4e0*/  @P5 IADD3 R6, P3, R10, R17.reuse, RZ ;  /* 0x000000110a065210 */ /* 0x090fe40007f7e0ff */
[----:B------:R-:W-:Y:S01]  /*a4f0*/  FADD.FTZ R2, -R0, R3 ;  /* 0x0000000300027221 */ /* 0x000fe20000010100 */
[----:B------:R1:W-:Y:S01]  /*a500*/  STL [R1+0xb8], R142 ;  /* 0x0000b88e01007387 */ /* 0x0003e20000100800 */
[----:B------:R-:W-:Y:S01]  /*a510*/  FSEL R0, R142, RZ, P2 ;  /* 0x000000ff8e007208 */ /* 0x000fe20001000000 */
[--C-:B------:R-:W-:Y:S01]  /*a520*/  @P5 IMAD.X R7, R11, 0x1, R12.reuse, P3 ;  /* 0x000000010b075824 */ /* 0x100fe200018e060c */
[-C--:B------:R-:W-:Y:S01]  /*a530*/  @P5 IADD3 R4, P2, R6, R17.reuse, RZ ;  /* 0x0000001106045210 */ /* 0x080fe20007f5e0ff */
[----:B------:R-:W-:Y:S02]  /*a540*/  FMUL.FTZ R2, R2, c[0x0][0x2d0] ;  /* 0x0000b40002027a20 */ /* 0x000fe40000410000 */
[----:B------:R-:W-:Y:S01]  /*a550*/  FADD.FTZ R0, -R0, R141 ;  /* 0x0000008d00007221 */ /* 0x000fe20000010100 */
[----:B------:R3:W-:Y:S01]  /*a560*/  @P5 LDGSTS.E.BYPASS.LTC128B.128 [R245+0x5900], [R6.64], !P6 ;  /* 0x0590000006f55fae */ /* 0x0007e2000f101d4a */
[----:B------:R4:W4:Y:S01]  /*a570*/  MUFU.EX2 R69, R2 ;  /* 0x0000000200457308 */ /* 0x0009220000000800 */
[----:B------:R-:W-:Y:S01]  /*a580*/  @P5 IMAD.X R5, R7, 0x1, R12, P2 ;  /* 0x0000000107055824 */ /* 0x000fe200010e060c */
[----:B------:R-:W-:Y:S01]  /*a590*/  @P5 IADD3 R8, P3, R4, R17, RZ ;  /* 0x0000001104085210 */ /* 0x000fe20007f7e0ff */
[----:B------:R-:W-:Y:S02]  /*a5a0*/  FMUL.FTZ R0, R0, c[0x0][0x2d0] ;  /* 0x0000b40000007a20 */ /* 0x000fe40000410000 */
[----:B------:R-:W-:Y:S02]  /*a5b0*/  IMAD.MOV.U32 R141, RZ, RZ, R64 ;  /* 0x000000ffff8d7224 */ /* 0x000fe400078e0040 */
[----:B------:R3:W-:Y:S01]  /*a5c0*/  @P5 LDGSTS.E.BYPASS.LTC128B.128 [R245+0x6100], [R4.64], !P6 ;  /* 0x0610000004f55fae */ /* 0x0007e2000f101d4a */
[----:B------:R-:W-:Y:S02]  /*a5d0*/  @P5 IMAD.X R9, R5, 0x1, R12, P3 ;  /* 0x0000000105095824 */ /* 0x000fe400018e060c */
[----:B------:R3:W3:Y:S01]  /*a5e0*/  MUFU.EX2 R68, R0 ;  /* 0x0000000000447308 */ /* 0x0006e20000000800 */
[----:B------:R-:W-:Y:S04]  /*a5f0*/  F2FP.BF16.PACK_AB R64, R141, R110 ;  /* 0x0000006e8d40723e */ /* 0x000fe800000010ff */
[----:B------:R3:W-:Y:S08]  /*a600*/  @P5 LDGSTS.E.BYPASS.LTC128B.128 [R245+0x6900], [R8.64], !P6 ;  /* 0x0690000008f55fae */ /* 0x0007f0000f101d4a */
[----:B-1----:R-:W2:Y:S01]  /*a610*/  LDL.LU R142, [R1+0x24] ;  /* 0x00002400018e7983 */ /* 0x002ea20000300800 */
[----:B----4-:R-:W-:Y:S01]  /*a620*/  FSEL R2, R140, RZ, P1 ;  /* 0x000000ff8c027208 */ /* 0x010fe20000800000 */
[C---:B------:R-:W-:Y:S02]  /*a630*/  FMUL.FTZ R17, R69.reuse, R161 ;  /* 0x000000a145117220 */ /* 0x040fe40000410000 */
[----:B------:R1:W-:Y:S01]  /*a640*/  STL [R1+0xbc], R140 ;  /* 0x0000bc8c01007387 */ /* 0x0003e20000100800 */
[C---:B------:R-:W-:Y:S02]  /*a650*/  FMUL.FTZ R48, R69.reuse, R124 ;  /* 0x0000007c45307220 */ /* 0x040fe40000410000 */
[C---:B------:R-:W-:Y:S01]  /*a660*/  FMUL.FTZ R49, R69.reuse, R125 ;  /* 0x0000007d45317220 */ /* 0x040fe20000410000 */
[----:B------:R-:W4:Y:S01]  /*a670*/  LDSM.16.MT88.4 R20, [R228+0x100] ;  /* 0x00010000e414783b */ /* 0x000f220000004200 */
[----:B------:R-:W-:Y:S02]  /*a680*/  FFMA.FTZ R125, R114, c[0x0][0x2d0], -R93 ;  /* 0x0000b400727d7a23 */ /* 0x000fe4000001085d */
[----:B---3--:R-:W-:Y:S01]  /*a690*/  FADD.FTZ R0, -R2, R144 ;  /* 0x0000009002007221 */ /* 0x008fe20000010100 */
[----:B------:R-:W-:Y:S01]  /*a6a0*/  FSEL R2, R70, RZ, P0 ;  /* 0x000000ff46027208 */ /* 0x000fe20000000000 */
[C---:B------:R-:W-:Y:S02]  /*a6b0*/  FMUL.FTZ R5, R69.reuse, R149 ;  /* 0x0000009545057220 */ /* 0x040fe40000410000 */
[----:B------:R-:W-:Y:S01]  /*a6c0*/  FMUL.FTZ R0, R0, c[0x0][0x2d0] ;  /* 0x0000b40000007a20 */ /* 0x000fe20000410000 */
[----:B------:R-:W3:Y:S01]  /*a6d0*/  LDSM.16.MT88.4 R36, [R231+0x100] ;  /* 0x00010000e724783b */ /* 0x000ee20000004200 */
[----:B------:R-:W-:Y:S02]  /*a6e0*/  IMAD.MOV.U32 R149, RZ, RZ, R15 ;  /* 0x000000ffff957224 */ /* 0x000fe400078e000f */
[----:B------:R4:W4:Y:S01]  /*a6f0*/  MUFU.EX2 R3, R0 ;  /* 0x0000000000037308 */ /* 0x0009220000000800 */
[C---:B------:R-:W-:Y:S02]  /*a700*/  FMUL.FTZ R4, R69.reuse, R148 ;  /* 0x0000009445047220 */ /* 0x040fe40000410000 */
[C---:B------:R-:W-:Y:S02]  /*a710*/  FMUL.FTZ R6, R68.reuse, R150 ;  /* 0x0000009644067220 */ /* 0x040fe40000410000 */
[C---:B------:R-:W-:Y:S01]  /*a720*/  FMUL.FTZ R7, R68.reuse, R151 ;  /* 0x0000009744077220 */ /* 0x040fe20000410000 */
[----:B------:R-:W-:Y:S01]  /*a730*/  LDSM.16.MT88.4 R84, [R231+0x900] ;  /* 0x00090000e754783b */ /* 0x000fe20000004200 */
[----:B------:R-:W-:Y:S02]  /*a740*/  IMAD.MOV.U32 R144, RZ, RZ, R19 ;  /* 0x000000ffff907224 */ /* 0x000fe400078e0013 */
[----:B------:R-:W-:Y:S02]  /*a750*/  FMUL.FTZ R19, R68, R163 ;  /* 0x000000a344137220 */ /* 0x000fe40000410000 */
[----:B------:R-:W-:Y:S01]  /*a760*/  IMAD.MOV.U32 R148, RZ, RZ, R16 ;  /* 0x000000ffff947224 */ /* 0x000fe200078e0010 */
[----:B------:R-:W-:Y:S01]  /*a770*/  F2FP.BF16.PACK_AB R65, R144, R109 ;  /* 0x0000006d9041723e */ /* 0x000fe200000010ff */
[C---:B------:R-:W-:Y:S01]  /*a780*/  FMUL.FTZ R16, R69.reuse, R160 ;  /* 0x000000a045107220 */ /* 0x040fe20000410000 */
[----:B-1----:R-:W3:Y:S01]  /*a790*/  LDL.LU R140, [R1+0xc] ;  /* 0x00000c00018c7983 */ /* 0x002ee20000300800 */
[----:B------:R-:W-:Y:S02]  /*a7a0*/  IMAD.MOV.U32 R151, RZ, RZ, R34 ;  /* 0x000000ffff977224 */ /* 0x000fe400078e0022 */
[----:B------:R-:W-:Y:S01]  /*a7b0*/  IMAD.MOV.U32 R150, RZ, RZ, R33 ;  /* 0x000000ffff967224 */ /* 0x000fe200078e0021 */
[----:B------:R1:W-:Y:S01]  /*a7c0*/  STL [R1+0xc0], R245 ;  /* 0x0000c0f501007387 */ /* 0x0003e20000100800 */
[----:B------:R-:W-:Y:S02]  /*a7d0*/  FMUL.FTZ R33, R69, R177 ;  /* 0x000000b145217220 */ /* 0x000fe40000410000 */
[C---:B------:R-:W-:Y:S01]  /*a7e0*/  FMUL.FTZ R34, R68.reuse, R178 ;  /* 0x000000b244227220 */ /* 0x040fe20000410000 */
[----:B------:R-:W-:Y:S01]  /*a7f0*/  LDSM.16.MT88.4 R88, [R229+0x900] ;  /* 0x00090000e558783b */ /* 0x000fe20000004200 */
[----:B------:R-:W-:Y:S02]  /*a800*/  FMUL.FTZ R50, R68, R126 ;  /* 0x0000007e44327220 */ /* 0x000fe40000410000 */
[----:B----4-:R-:W-:Y:S02]  /*a810*/  FADD.FTZ R0, -R2, R145 ;  /* 0x0000009102007221 */ /* 0x010fe40000010100 */
[----:B------:R-:W-:Y:S02]  /*a820*/  FFMA.FTZ R2, R41, c[0x0][0x2d0], -R96 ;  /* 0x0000b40029027a23 */ /* 0x000fe40000010860 */
[----:B------:R-:W-:Y:S01]  /*a830*/  FMUL.FTZ R0, R0, c[0x0][0x2d0] ;  /* 0x0000b40000007a20 */ /* 0x000fe20000410000 */
[----:B------:R-:W0:Y:S01]  /*a840*/  LDGDEPBAR ;  /* 0x00000000000079af */ /* 0x000e220000000000 */
[----:B------:R4:W4:Y:S01]  /*a850*/  MUFU.EX2 R31, R2 ;  /* 0x00000002001f7308 */ /* 0x0009220000000800 */
[C---:B------:R-:W-:Y:S02]  /*a860*/  FMUL.FTZ R8, R3.reuse, R152 ;  /* 0x0000009803087220 */ /* 0x040fe40000410000 */
[----:B------:R-:W-:Y:S02]  /*a870*/  IMAD.MOV.U32 R145, RZ, RZ, R18 ;  /* 0x000000ffff917224 */ /* 0x000fe400078e0012 */
[C---:B------:R-:W-:Y:S02]  /*a880*/  FMUL.FTZ R9, R3.reuse, R153 ;  /* 0x0000009903097220 */ /* 0x040fe40000410000 */
[C---:B------:R-:W-:Y:S02]  /*a890*/  FMUL.FTZ R12, R3.reuse, R156 ;  /* 0x0000009c030c7220 */ /* 0x040fe40000410000 */
[C---:B------:R-:W-:Y:S01]  /*a8a0*/  FMUL.FTZ R13, R3.reuse, R157 ;  /* 0x0000009d030d7220 */ /* 0x040fe20000410000 */
[----:B------:R-:W4:Y:S01]  /*a8b0*/  MUFU.EX2 R0, R0 ;  /* 0x0000000000007308 */ /* 0x000f220000000800 */
[----:B------:R-:W-:Y:S01]  /*a8c0*/  FMUL.FTZ R18, R68, R162 ;  /* 0x000000a244127220 */ /* 0x000fe20000410000 */
[----:B-1----:R-:W3:Y:S01]  /*a8d0*/  LDL.LU R245, [R1+0x10] ;  /* 0x0000100001f57983 */ /* 0x002ee20000300800 */
[C---:B------:R-:W-:Y:S02]  /*a8e0*/  FMUL.FTZ R25, R3.reuse, R169 ;  /* 0x000000a903197220 */ /* 0x040fe40000410000 */
[----:B------:R-:W-:Y:S01]  /*a8f0*/  IMAD.MOV.U32 R156, RZ, RZ, R55 ;  /* 0x000000ffff9c7224 */ /* 0x000fe200078e0037 */
[----:B------:R1:W-:Y:S01]  /*a900*/  STL [R1+0xc4], R70 ;  /* 0x0000c44601007387 */ /* 0x0003e20000100800 */
[----:B------:R-:W-:Y:S02]  /*a910*/  IMAD.MOV.U32 R157, RZ, RZ, R54 ;  /* 0x000000ffff9d7224 */ /* 0x000fe400078e0036 */
[C---:B------:R-:W-:Y:S02]  /*a920*/  FMUL.FTZ R28, R3.reuse, R172 ;  /* 0x000000ac031c7220 */ /* 0x040fe40000410000 */
[----:B------:R-:W-:Y:S02]  /*a930*/  FMUL.FTZ R29, R3, R173 ;  /* 0x000000ad031d7220 */ /* 0x000fe40000410000 */
[----:B------:R-:W-:Y:S02]  /*a940*/  IMAD.MOV.U32 R173, RZ, RZ, R32 ;  /* 0x000000ffffad7224 */ /* 0x000fe400078e0020 */
[----:B----4-:R-:W-:Y:S02]  /*a950*/  FFMA.FTZ R2, R42, c[0x0][0x2d0], -R97 ;  /* 0x0000b4002a027a23 */ /* 0x010fe40000010861 */
[----:B------:R-:W-:Y:S02]  /*a960*/  IMAD.MOV.U32 R172, RZ, RZ, R31 ;  /* 0x000000ffffac7224 */ /* 0x000fe400078e001f */
[----:B------:R4:W-:Y:S01]  /*a970*/  MUFU.EX2 R147, R2 ;  /* 0x0000000200937308 */ /* 0x0009e20000000800 */
[----:B------:R-:W-:Y:S02]  /*a980*/  FMUL.FTZ R32, R69, R176 ;  /* 0x000000b045207220 */ /* 0x000fe40000410000 */
[----:B------:R-:W-:Y:S02]  /*a990*/  IMAD.MOV.U32 R176, RZ, RZ, R76 ;  /* 0x000000ffffb07224 */ /* 0x000fe400078e004c */
[C---:B------:R-:W-:Y:S02]  /*a9a0*/  FMUL.FTZ R14, R0.reuse, R158 ;  /* 0x0000009e000e7220 */ /* 0x040fe40000410000 */
[C---:B------:R-:W-:Y:S02]  /*a9b0*/  FMUL.FTZ R15, R0.reuse, R159 ;  /* 0x0000009f000f7220 */ /* 0x040fe40000410000 */
[C---:B------:R-:W-:Y:S02]  /*a9c0*/  FMUL.FTZ R10, R0.reuse, R154 ;  /* 0x0000009a000a7220 */ /* 0x040fe40000410000 */
[C---:B------:R-:W-:Y:S01]  /*a9d0*/  FMUL.FTZ R11, R0.reuse, R155 ;  /* 0x0000009b000b7220 */ /* 0x040fe20000410000 */
[----:B-1----:R-:W3:Y:S01]  /*a9e0*/  LDL.LU R70, [R1+0x8] ;  /* 0x0000080001467983 */ /* 0x002ee20000300800 */
[C---:B------:R-:W-:Y:S02]  /*a9f0*/  FMUL.FTZ R27, R0.reuse, R171 ;  /* 0x000000ab001b7220 */ /* 0x040fe40000410000 */
[C---:B------:R-:W-:Y:S01]  /*aa00*/  FMUL.FTZ R26, R0.reuse, R170 ;  /* 0x000000aa001a7220 */ /* 0x040fe20000410000 */
[----:B------:R-:W3:Y:S01]  /*aa10*/  LDL.LU R153, [R1+0x14] ;  /* 0x0000140001997983 */ /* 0x000ee20000300800 */
[C---:B------:R-:W-:Y:S02]  /*aa20*/  FMUL.FTZ R30, R0.reuse, R174 ;  /* 0x000000ae001e7220 */ /* 0x040fe40000410000 */
[C---:B------:R-:W-:Y:S01]  /*aa30*/  FMUL.FTZ R31, R0.reuse, R175 ;  /* 0x000000af001f7220 */ /* 0x040fe20000410000 */
[----:B------:R-:W3:Y:S01]  /*aa40*/  LDL.LU R154, [R1+0x18] ;  /* 0x00001800019a7983 */ /* 0x000ee20000300800 */
[----:B------:R-:W-:Y:S02]  /*aa50*/  IMAD.MOV.U32 R175, RZ, RZ, R77 ;  /* 0x000000ffffaf7224 */ /* 0x000fe400078e004d */
[C---:B------:R-:W-:Y:S01]  /*aa60*/  FMUL.FTZ R42, R0.reuse, R122 ;  /* 0x0000007a002a7220 */ /* 0x040fe20000410000 */
[----:B------:R-:W3:Y:S01]  /*aa70*/  LDL.LU R155, [R1+0x1c] ;  /* 0x00001c00019b7983 */ /* 0x000ee20000300800 */
[----:B----4-:R-:W-:Y:S02]  /*aa80*/  FFMA.FTZ R2, R43, c[0x0][0x2d0], -R97 ;  /* 0x0000b4002b027a23 */ /* 0x010fe40000010861 */
[----:B------:R-:W-:Y:S01]  /*aa90*/  FMUL.FTZ R43, R0, R123 ;  /* 0x0000007b002b7220 */ /* 0x000fe20000410000 */
[----:B------:R-:W-:Y:S01]  /*aaa0*/  LDSM.16.MT88.4 R76, [R230+0x100] ;  /* 0x00010000e64c783b */ /* 0x000fe20000004200 */
[----:B------:R1:W-:Y:S01]  /*aab0*/  MUFU.EX2 R152, R2 ;  /* 0x0000000200987308 */ /* 0x0003e20000000800 */
[C---:B------:R-:W-:Y:S02]  /*aac0*/  FMUL.FTZ R40, R3.reuse, R120 ;  /* 0x0000007803287220 */ /* 0x040fe40000410000 */
[C---:B------:R-:W-:Y:S02]  /*aad0*/  FMUL.FTZ R41, R3.reuse, R121 ;  /* 0x0000007903297220 */ /* 0x040fe40000410000 */
[----:B------:R-:W-:Y:S02]  /*aae0*/  FMUL.FTZ R51, R68, R127 ;  /* 0x0000007f44337220 */ /* 0x000fe40000410000 */
[C---:B------:R-:W-:Y:S02]  /*aaf0*/  FMUL.FTZ R58, R0.reuse, R130 ;  /* 0x00000082003a7220 */ /* 0x040fe40000410000 */
[C---:B------:R-:W-:Y:S02]  /*ab00*/  FMUL.FTZ R59, R0.reuse, R131 ;  /* 0x00000083003b7220 */ /* 0x040fe40000410000 */
[C---:B------:R-:W-:Y:S02]  /*ab10*/  FMUL.FTZ R62, R0.reuse, R134 ;  /* 0x00000086003e7220 */ /* 0x040fe40000410000 */
[----:B------:R-:W-:Y:S02]  /*ab20*/  FMUL.FTZ R63, R0, R135 ;  /* 0x00000087003f7220 */ /* 0x000fe40000410000 */
[----:B------:R-:W-:Y:S02]  /*ab30*/  FMUL.FTZ R61, R3, R133 ;  /* 0x00000085033d7220 */ /* 0x000fe40000410000 */
[----:B------:R-:W-:Y:S02]  /*ab40*/  FFMA.FTZ R126, R101, c[0x0][0x2d0], -R92 ;  /* 0x0000b400657e7a23 */ /* 0x000fe4000001085c */
[--C-:B------:R-:W-:Y:S02]  /*ab50*/  FFMA.FTZ R101, R249, c[0x0][0x2d0], -R93.reuse ;  /* 0x0000b400f9657a23 */ /* 0x100fe4000001085d */
[--C-:B------:R-:W-:Y:S02]  /*ab60*/  FFMA.FTZ R122, R103, c[0x0][0x2d0], -R93.reuse ;  /* 0x0000b400677a7a23 */ /* 0x100fe4000001085d */
[----:B------:R-:W-:Y:S02]  /*ab70*/  FFMA.FTZ R127, R115, c[0x0][0x2d0], -R93 ;  /* 0x0000b400737f7a23 */ /* 0x000fe4000001085d */
[--C-:B-1----:R-:W-:Y:S02]  /*ab80*/  FFMA.FTZ R2, R44, c[0x0][0x2d0], -R96.reuse ;  /* 0x0000b4002c027a23 */ /* 0x102fe40000010860 */
[----:B------:R-:W-:Y:S02]  /*ab90*/  FMUL.FTZ R44, R3, R180 ;  /* 0x000000b4032c7220 */ /* 0x000fe40000410000 */
[----:B------:R1:W-:Y:S01]  /*aba0*/  MUFU.EX2 R158, R2 ;  /* 0x00000002009e7308 */ /* 0x0003e20000000800 */
[----:B------:R-:W-:Y:S02]  /*abb0*/  FFMA.FTZ R124, R196, c[0x0][0x2d0], -R97 ;  /* 0x0000b400c47c7a23 */ /* 0x000fe40000010861 */
[--C-:B------:R-:W-:Y:S02]  /*abc0*/  FFMA.FTZ R103, R219, c[0x0][0x2d0], -R96.reuse ;  /* 0x0000b400db677a23 */ /* 0x100fe40000010860 */
[----:B------:R-:W-:Y:S02]  /*abd0*/  IMAD.MOV.U32 R219, RZ, RZ, R151 ;  /* 0x000000ffffdb7224 */ /* 0x000fe400078e0097 */
[--C-:B------:R-:W-:Y:S02]  /*abe0*/  FFMA.FTZ R121, R215, c[0x0][0x2d0], -R97.reuse ;  /* 0x0000b400d7797a23 */ /* 0x100fe40000010861 */
[--C-:B------:R-:W-:Y:S02]  /*abf0*/  FFMA.FTZ R120, R211, c[0x0][0x2d0], -R96.reuse ;  /* 0x0000b400d3787a23 */ /* 0x100fe40000010860 */
[--C-:B------:R-:W-:Y:S02]  /*ac00*/  FFMA.FTZ R123, R210, c[0x0][0x2d0], -R96.reuse ;  /* 0x0000b400d27b7a23 */ /* 0x100fe40000010860 */
[----:B-1----:R-:W-:Y:S02]  /*ac10*/  FFMA.FTZ R2, R45, c[0x0][0x2d0], -R96 ;  /* 0x0000b4002d027a23 */ /* 0x002fe40000010860 */
[----:B------:R-:W-:Y:S02]  /*ac20*/  FMUL.FTZ R45, R3, R181 ;  /* 0x000000b5032d7220 */ /* 0x000fe40000410000 */
[----:B------:R1:W-:Y:S02]  /*ac30*/  MUFU.EX2 R108, R2 ;  /* 0x00000002006c7308 */ /* 0x0003e40000000800 */
[--C-:B-1----:R-:W-:Y:S02]  /*ac40*/  FFMA.FTZ R2, R46, c[0x0][0x2d0], -R97.reuse ;  /* 0x0000b4002e027a23 */ /* 0x102fe40000010861 */
[----:B------:R-:W-:Y:S06]  /*ac50*/  FMUL.FTZ R46, R0, R182 ;  /* 0x000000b6002e7220 */ /* 0x000fec0000410000 */
[----:B------:R1:W4:Y:S02]  /*ac60*/  MUFU.EX2 R35, R2 ;  /* 0x0000000200237308 */ /* 0x0003240000000800 */
[----:B-1----:R-:W-:Y:S02]  /*ac70*/  FFMA.FTZ R2, R188, c[0x0][0x2d0], -R97 ;  /* 0x0000b400bc027a23 */ /* 0x002fe40000010861 */
[----:B----4-:R-:W-:Y:S06]  /*ac80*/  IMAD.MOV.U32 R174, RZ, RZ, R35 ;  /* 0x000000ffffae7224 */ /* 0x010fec00078e0023 */
[----:B------:R1:W4:Y:S01]  /*ac90*/  MUFU.EX2 R159, R2 ;  /* 0x00000002009f7308 */ /* 0x0003220000000800 */
[----:B------:R-:W-:Y:S02]  /*aca0*/  FMUL.FTZ R35, R68, R179 ;  /* 0x000000b344237220 */ /* 0x000fe40000410000 */
[----:B------:R-:W-:Y:S02]  /*acb0*/  IMAD.MOV.U32 R188, RZ, RZ, R80 ;  /* 0x000000ffffbc7224 */ /* 0x000fe400078e0050 */
[----:B------:R-:W-:Y:S01]  /*acc0*/  LDSM.16.MT88.4 R80, [R228+0x900] ;  /* 0x00090000e450783b */ /* 0x000fe20000004200 */
[----:B------:R-:W-:Y:S02]  /*acd0*/  IMAD.MOV.U32 R178, RZ, RZ, R174 ;  /* 0x000000ffffb27224 */ /* 0x000fe400078e00ae */
[----:B------:R-:W-:Y:S02]  /*ace0*/  IMAD.MOV.U32 R174, RZ, RZ, R199 ;  /* 0x000000ffffae7224 */ /* 0x000fe400078e00c7 */
[----:B------:R-:W-:Y:S02]  /*acf0*/  IMAD.MOV.U32 R179, RZ, RZ, R188 ;  /* 0x000000ffffb37224 */ /* 0x000fe400078e00bc */
[----:B------:R-:W-:Y:S02]  /*ad00*/  IMAD.MOV.U32 R188, RZ, RZ, R198 ;  /* 0x000000ffffbc7224 */ /* 0x000fe400078e00c6 */
[----:B-1----:R-:W-:Y:S02]  /*ad10*/  FFMA.FTZ R2, R47, c[0x0][0x2d0], -R92 ;  /* 0x0000b4002f027a23 */ /* 0x002fe4000001085c */
[----:B------:R-:W-:Y:S02]  /*ad20*/  FMUL.FTZ R47, R0, R183 ;  /* 0x000000b7002f7220 */ /* 0x000fe40000410000 */
[----:B----4-:R-:W-:Y:S01]  /*ad30*/  IMAD.MOV.U32 R177, RZ, RZ, R159 ;  /* 0x000000ffffb17224 */ /* 0x010fe200078e009f */
[----:B------:R-:W-:Y:S01]  /*ad40*/  MUFU.EX2 R183, R94 ;  /* 0x0000005e00b77308 */ /* 0x000fe20000000800 */
[----:B------:R-:W-:Y:S01]  /*ad50*/  IMAD.MOV.U32 R159, RZ, RZ, R193 ;  /* 0x000000ffff9f7224 */ /* 0x000fe200078e00c1 */
[----:B--2---:R-:W-:Y:S02]  /*ad60*/  F2FP.BF16.PACK_AB R66, R142, R145 ;  /* 0x000000918e42723e */ /* 0x004fe400000010ff */
[----:B---3--:R-:W-:Y:S02]  /*ad70*/  F2FP.BF16.PACK_AB R75, R140, R55 ;  /* 0x000000378c4b723e */ /* 0x008fe400000010ff */
[----:B------:R-:W-:Y:S02]  /*ad80*/  F2FP.BF16.PACK_AB R74, R245, R54 ;  /* 0x00000036f54a723e */ /* 0x000fe400000010ff */
[----:B------:R-:W1:Y:S05]  /*ad90*/  LDSM.16.MT88.4 R52, [R229+0x100] ;  /* 0x00010000e534783b */ /* 0x000e6a0000004200 */
[-C--:B------:R-:W-:Y:S05]  /*ada0*/  HMMA.16816.F32.BF16 R4, R72, R20.reuse, R4 ;  /* 0x000000144804723c */ /* 0x080fea0000041804 */
[----:B------:R-:W-:Y:S07]  /*adb0*/  F2FP.BF16.PACK_AB R67, R143, R70 ;  /* 0x000000468f43723e */ /* 0x000fee00000010ff */
[C---:B------:R-:W-:Y:S07]  /*adc0*/  HMMA.16816.F32.BF16 R8, R64.reuse, R20, R8 ;  /* 0x000000144008723c */ /* 0x040fee0000041808 */
[C---:B------:R-:W-:Y:S01]  /*add0*/  FMUL.FTZ R20, R69.reuse, R164 ;  /* 0x000000a445147220 */ /* 0x040fe20000410000 */
[-C--:B------:R-:W-:Y:S01]  /*ade0*/  HMMA.16816.F32.BF16 R12, R64, R22.reuse, R12 ;  /* 0x00000016400c723c */ /* 0x080fe2000004180c */
[----:B------:R2:W-:Y:S03]  /*adf0*/  MUFU.EX2 R164, R2 ;  /* 0x0000000200a47308 */ /* 0x0005e60000000800 */
[----:B------:R-:W-:Y:S02]  /*ae00*/  FMUL.FTZ R21, R69, R165 ;  /* 0x000000a545157220 */ /* 0x000fe40000410000 */
[----:B------:R-:W-:Y:S02]  /*ae10*/  IMAD.MOV.U32 R165, RZ, RZ, R24 ;  /* 0x000000ffffa57224 */ /* 0x000fe400078e0018 */
[C---:B------:R-:W-:Y:S04]  /*ae20*/  HMMA.16816.F32.BF16 R16, R72.reuse, R22, R16 ;  /* 0x000000164810723c */ /* 0x040fe80000041810 */
[----:B------:R-:W-:Y:S03]  /*ae30*/  FMUL.FTZ R24, R3, R168 ;  /* 0x000000a803187220 */ /* 0x000fe60000410000 */
[C---:B------:R-:W-:Y:S02]  /*ae40*/  FMUL.FTZ R23, R68.reuse, R167 ;  /* 0x000000a744177220 */ /* 0x040fe40000410000 */
[----:B------:R-:W-:Y:S07]  /*ae50*/  FMUL.FTZ R22, R68, R166 ;  /* 0x000000a644167220 */ /* 0x000fee0000410000 */
[-C--:B------:R-:W-:Y:S03]  /*ae60*/  HMMA.16816.F32.BF16 R20, R72, R36.reuse, R20 ;  /* 0x000000244814723c */ /* 0x080fe60000041814 */
[----:B--2---:R-:W-:Y:S02]  /*ae70*/  FFMA.FTZ R2, R189, c[0x0][0x2d0], -R92 ;  /* 0x0000b400bd027a23 */ /* 0x004fe4000001085c */
[----:B------:R-:W-:Y:S02]  /*ae80*/  IMAD.MOV.U32 R189, RZ, RZ, R165 ;  /* 0x000000ffffbd7224 */ /* 0x000fe400078e00a5 */
[----:B------:R2:W-:Y:S01]  /*ae90*/  MUFU.EX2 R168, R2 ;  /* 0x0000000200a87308 */ /* 0x0005e20000000800 */
[C---:B------:R-:W-:Y:S04]  /*aea0*/  HMMA.16816.F32.BF16 R24, R64.reuse, R36, R24 ;  /* 0x000000244018723c */ /* 0x040fe80000041818 */
[----:B------:R-:W-:Y:S02]  /*aeb0*/  IMAD.MOV.U32 R165, RZ, RZ, R106 ;  /* 0x000000ffffa57224 */ /* 0x000fe400078e006a */
[----:B------:R-:W-:Y:S02]  /*aec0*/  IMAD.MOV.U32 R106, RZ, RZ, R98 ;  /* 0x000000ffff6a7224 */ /* 0x000fe400078e0062 */
[-C--:B------:R-:W-:Y:S04]  /*aed0*/  HMMA.16816.F32.BF16 R28, R64, R38.reuse, R28 ;  /* 0x00000026401c723c */ /* 0x080fe8000004181c */
[--C-:B------:R-:W-:Y:S02]  /*aee0*/  FFMA.FTZ R98, R213, c[0x0][0x2d0], -R92.reuse ;  /* 0x0000b400d5627a23 */ /* 0x100fe4000001085c */
[C---:B------:R-:W-:Y:S02]  /*aef0*/  FMUL.FTZ R37, R69.reuse, R117 ;  /* 0x0000007545257220 */ /* 0x040fe40000410000 */
[C---:B------:R-:W-:Y:S04]  /*af00*/  HMMA.16816.F32.BF16 R32, R72.reuse, R38, R32 ;  /* 0x000000264820723c */ /* 0x040fe80000041820 */
[----:B------:R-:W-:Y:S02]  /*af10*/  FMUL.FTZ R36, R69, R116 ;  /* 0x0000007445247220 */ /* 0x000fe40000410000 */
[--C-:B------:R-:W-:Y:S02]  /*af20*/  FFMA.FTZ R117, R102, c[0x0][0x2d0], -R93.reuse ;  /* 0x0000b40066757a23 */ /* 0x100fe4000001085d */
[----:B--2---:R-:W-:Y:S04]  /*af30*/  FFMA.FTZ R2, R190, c[0x0][0x2d0], -R93 ;  /* 0x0000b400be027a23 */ /* 0x004fe8000001085d */
[----:B------:R2:W3:Y:S01]  /*af40*/  MUFU.EX2 R163, R2 ;  /* 0x0000000200a37308 */ /* 0x0004e20000000800 */
[C---:B------:R-:W-:Y:S02]  /*af50*/  FMUL.FTZ R39, R68.reuse, R119 ;  /* 0x0000007744277220 */ /* 0x040fe40000410000 */
[----:B------:R-:W-:Y:S02]  /*af60*/  FMUL.FTZ R38, R68, R118 ;  /* 0x0000007644267220 */ /* 0x000fe40000410000 */
[----:B------:R-:W-:Y:S02]  /*af70*/  FFMA.FTZ R119, R200, c[0x0][0x2d0], -R92 ;  /* 0x0000b400c8777a23 */ /* 0x000fe4000001085c */
[----:B------:R-:W-:Y:S02]  /*af80*/  FFMA.FTZ R102, R225, c[0x0][0x2d0], -R96 ;  /* 0x0000b400e1667a23 */ /* 0x000fe40000010860 */
[----:B------:R-:W-:Y:S01]  /*af90*/  IMAD.MOV.U32 R225, RZ, RZ, R150 ;  /* 0x000000ffffe17224 */ /* 0x000fe200078e0096 */
[-C--:B-1----:R-:W-:Y:S03]  /*afa0*/  HMMA.16816.F32.BF16 R36, R72, R52.reuse, R36 ;  /* 0x000000344824723c */ /* 0x082fe60000041824 */
[----:B------:R-:W-:Y:S02]  /*afb0*/  IMAD.MOV.U32 R200, RZ, RZ, R192 ;  /* 0x000000ffffc87224 */ /* 0x000fe400078e00c0 */
[----:B------:R-:W-:Y:S02]  /*afc0*/  FFMA.FTZ R118, R216, c[0x0][0x2d0], -R97 ;  /* 0x0000b400d8767a23 */ /* 0x000fe40000010861 */
[----:B------:R-:W-:Y:S01]  /*afd0*/  FFMA.FTZ R116, R217, c[0x0][0x2d0], -R96 ;  /* 0x0000b400d9747a23 */ /* 0x000fe20000010860 */
[C---:B------:R-:W-:Y:S04]  /*afe0*/  HMMA.16816.F32.BF16 R40, R64.reuse, R52, R40 ;  /* 0x000000344028723c */ /* 0x040fe80000041828 */
[----:B------:R-:W-:Y:S02]  /*aff0*/  IMAD.MOV.U32 R217, RZ, RZ, R152 ;  /* 0x000000ffffd97224 */ /* 0x000fe400078e0098 */
[----:B--2---:R-:W-:Y:S02]  /*b000*/  FFMA.FTZ R2, R191, c[0x0][0x2d0], -R93 ;  /* 0x0000b400bf027a23 */ /* 0x004fe4000001085d */
[-C--:B------:R-:W-:Y:S02]  /*b010*/  HMMA.16816.F32.BF16 R44, R64, R54.reuse, R44 ;  /* 0x00000036402c723c */ /* 0x080fe4000004182c */
[----:B------:R1:W-:Y:S02]  /*b020*/  MUFU.EX2 R167, R2 ;  /* 0x0000000200a77308 */ /* 0x0003e40000000800 */
[----:B---3--:R-:W-:Y:S02]  /*b030*/  IMAD.MOV.U32 R213, RZ, RZ, R163 ;  /* 0x000000ffffd57224 */ /* 0x008fe400078e00a3 */
[C---:B------:R-:W-:Y:S02]  /*b040*/  FMUL.FTZ R52, R69.reuse, R184 ;  /* 0x000000b845347220 */ /* 0x040fe40000410000 */
[C---:B------:R-:W-:Y:S04]  /*b050*/  HMMA.16816.F32.BF16 R48, R72.reuse, R54, R48 ;  /* 0x000000364830723c */ /* 0x040fe80000041830 */
[----:B------:R-:W-:Y:S01]  /*b060*/  FMUL.FTZ R53, R69, R185 ;  /* 0x000000b945357220 */ /* 0x000fe20000410000 */
[----:B------:R-:W-:Y:S02]  /*b070*/  MUFU.EX2 R184, R98 ;  /* 0x0000006200b87308 */ /* 0x000fe40000000800 */
[C---:B------:R-:W-:Y:S02]  /*b080*/  FMUL.FTZ R54, R68.reuse, R186 ;  /* 0x000000ba44367220 */ /* 0x040fe40000410000 */
[----:B------:R-:W-:Y:S07]  /*b090*/  FMUL.FTZ R55, R68, R187 ;  /* 0x000000bb44377220 */ /* 0x000fee0000410000 */
[-C--:B------:R-:W-:Y:S03]  /*b0a0*/  HMMA.16816.F32.BF16 R52, R72, R76.reuse, R52 ;  /* 0x0000004c4834723c */ /* 0x080fe60000041834 */
[--C-:B-1----:R-:W-:Y:S02]  /*b0b0*/  FFMA.FTZ R2, R56, c[0x0][0x2d0], -R92.reuse ;  /* 0x0000b40038027a23 */ /* 0x102fe4000001085c */
[----:B------:R-:W-:Y:S02]  /*b0c0*/  FMUL.FTZ R56, R3, R128 ;  /* 0x0000008003387220 */ /* 0x000fe40000410000 */
[----:B------:R1:W2:Y:S02]  /*b0d0*/  MUFU.EX2 R169, R2 ;  /* 0x0000000200a97308 */ /* 0x0002a40000000800 */
[----:B-1----:R-:W-:Y:S03]  /*b0e0*/  FFMA.FTZ R2, R57, c[0x0][0x2d0], -R92 ;  /* 0x0000b40039027a23 */ /* 0x002fe6000001085c */
[----:B------:R-:W-:Y:S05]  /*b0f0*/  FMUL.FTZ R57, R3, R129 ;  /* 0x0000008103397220 */ /* 0x000fea0000410000 */
[----:B------:R1:W-:Y:S01]  /*b100*/  MUFU.EX2 R171, R2 ;  /* 0x0000000200ab7308 */ /* 0x0003e20000000800 */
[----:B--2---:R-:W-:Y:S01]  /*b110*/  IMAD.MOV.U32 R252, RZ, RZ, R169 ;  /* 0x000000fffffc7224 */ /* 0x004fe200078e00a9 */
[C---:B------:R-:W-:Y:S08]  /*b120*/  HMMA.16816.F32.BF16 R56, R64.reuse, R76, R56 ;  /* 0x0000004c4038723c */ /* 0x040ff00000041838 */
[----:B------:R2:W-:Y:S01]  /*b130*/  MUFU.EX2 R129, R101 ;  /* 0x0000006500817308 */ /* 0x0005e20000000800 */
[----:B------:R-:W-:Y:S03]  /*b140*/  F2FP.BF16.PACK_AB R76, R236, R153 ;  /* 0x00000099ec4c723e */ /* 0x000fe600000010ff */
[----:B------:R-:W-:Y:S01]  /*b150*/  F2FP.BF16.PACK_AB R77, R233, R246 ;  /* 0x000000f6e94d723e */ /* 0x000fe200000010ff */
[----:B-1----:R-:W-:Y:S02]  /*b160*/  FFMA.FTZ R2, R60, c[0x0][0x2d0], -R93 ;  /* 0x0000b4003c027a23 */ /* 0x002fe4000001085d */
[----:B------:R-:W-:Y:S03]  /*b170*/  FMUL.FTZ R60, R3, R132 ;  /* 0x00000084033c7220 */ /* 0x000fe60000410000 */
[----:B------:R1:W-:Y:S04]  /*b180*/  MUFU.EX2 R166, R2 ;  /* 0x0000000200a67308 */ /* 0x0003e80000000800 */
[-C--:B------:R-:W-:Y:S03]  /*b190*/  HMMA.16816.F32.BF16 R60, R64, R78.reuse, R60 ;  /* 0x0000004e403c723c */ /* 0x080fe6000004183c */
[----:B--2---:R-:W-:Y:S04]  /*b1a0*/  FFMA.FTZ R101, R223, c[0x0][0x2d0], -R97 ;  /* 0x0000b400df657a23 */ /* 0x004fe80000010861 */
[C---:B------:R-:W-:Y:S02]  /*b1b0*/  FMUL.FTZ R64, R69.reuse, R136 ;  /* 0x0000008845407220 */ /* 0x040fe40000410000 */
[----:B------:R-:W-:Y:S03]  /*b1c0*/  FMUL.FTZ R65, R69, R137 ;  /* 0x0000008945417220 */ /* 0x000fe60000410000 */
[C---:B------:R-:W-:Y:S02]  /*b1d0*/  FMUL.FTZ R66, R68.reuse, R138 ;  /* 0x0000008a44427220 */ /* 0x040fe40000410000 */
[----:B------:R-:W-:Y:S02]  /*b1e0*/  FMUL.FTZ R67, R68, R139 ;  /* 0x0000008b44437220 */ /* 0x000fe40000410000 */
[----:B-1----:R-:W-:Y:S05]  /*b1f0*/  FFMA.FTZ R2, R194, c[0x0][0x2d0], -R93 ;  /* 0x0000b400c2027a23 */ /* 0x002fea000001085d */
[----:B------:R-:W-:Y:S01]  /*b200*/  HMMA.16816.F32.BF16 R64, R72, R78, R64 ;  /* 0x0000004e4840723c */ /* 0x000fe20000041840 */
[----:B------:R1:W2:Y:S06]  /*b210*/  MUFU.EX2 R170, R2 ;  /* 0x0000000200aa7308 */ /* 0x0002ac0000000800 */
[----:B------:R-:W-:Y:S02]  /*b220*/  F2FP.BF16.PACK_AB R72, R220, R155 ;  /* 0x0000009bdc48723e */ /* 0x000fe400000010ff */
[----:B------:R-:W-:Y:S03]  /*b230*/  F2FP.BF16.PACK_AB R73, R232, R154 ;  /* 0x0000009ae849723e */ /* 0x000fe600000010ff */
[----:B------:R-:W-:Y:S02]  /*b240*/  F2FP.BF16.PACK_AB R74, R242, R235 ;  /* 0x000000ebf24a723e */ /* 0x000fe400000010ff */
[----:B------:R-:W-:Y:S02]  /*b250*/  F2FP.BF16.PACK_AB R75, R243, R239 ;  /* 0x000000eff34b723e */ /* 0x000fe400000010ff */
[----:B------:R-:W-:Y:S02]  /*b260*/  F2FP.BF16.PACK_AB R78, R149, R240 ;  /* 0x000000f0954e723e */ /* 0x000fe400000010ff */
[----:B------:R-:W-:Y:S03]  /*b270*/  F2FP.BF16.PACK_AB R79, R148, R241 ;  /* 0x000000f1944f723e */ /* 0x000fe600000010ff */
[-C--:B------:R-:W-:Y:S03]  /*b280*/  HMMA.16816.F32.BF16 R4, R72, R80.reuse, R4 ;  /* 0x000000504804723c */ /* 0x080fe60000041804 */
[--C-:B-1----:R-:W-:Y:S05]  /*b290*/  FFMA.FTZ R2, R207, c[0x0][0x2d0], -R96.reuse ;  /* 0x0000b400cf027a23 */ /* 0x102fea0000010860 */
[C---:B------:R-:W-:Y:S01]  /*b2a0*/  HMMA.16816.F32.BF16 R8, R76.reuse, R80, R8 ;  /* 0x000000504c08723c */ /* 0x040fe20000041808 */
[----:B------:R1:W-:Y:S07]  /*b2b0*/  MUFU.EX2 R160, R2 ;  /* 0x0000000200a07308 */ /* 0x0003ee0000000800 */
[-C--:B------:R-:W-:Y:S08]  /*b2c0*/  HMMA.16816.F32.BF16 R12, R76, R82.reuse, R12 ;  /* 0x000000524c0c723c */ /* 0x080ff0000004180c */
[C---:B------:R-:W-:Y:S01]  /*b2d0*/  HMMA.16816.F32.BF16 R16, R72.reuse, R82, R16 ;  /* 0x000000524810723c */ /* 0x040fe20000041810 */
[----:B------:R-:W3:Y:S07]  /*b2e0*/  LDSM.16.MT88.4 R80, [R230+0x900] ;  /* 0x00090000e650783b */ /* 0x000eee0000004200 */
[-C--:B------:R-:W-:Y:S04]  /*b2f0*/  HMMA.16816.F32.BF16 R20, R72, R84.reuse, R20 ;  /* 0x000000544814723c */ /* 0x080fe80000041814 */
[----:B-1----:R-:W-:Y:S04]  /*b300*/  FFMA.FTZ R2, R208, c[0x0][0x2d0], -R96 ;  /* 0x0000b400d0027a23 */ /* 0x002fe80000010860 */
[C---:B------:R-:W-:Y:S01]  /*b310*/  HMMA.16816.F32.BF16 R24, R76.reuse, R84, R24 ;  /* 0x000000544c18723c */ /* 0x040fe20000041818 */
[----:B------:R1:W4:Y:S07]  /*b320*/  MUFU.EX2 R162, R2 ;  /* 0x0000000200a27308 */ /* 0x00032e0000000800 */
[-C--:B------:R-:W-:Y:S08]  /*b330*/  HMMA.16816.F32.BF16 R28, R76, R86.reuse, R28 ;  /* 0x000000564c1c723c */ /* 0x080ff0000004181c */
[C---:B------:R-:W-:Y:S01]  /*b340*/  HMMA.16816.F32.BF16 R32, R72.reuse, R86, R32 ;  /* 0x000000564820723c */ /* 0x040fe20000041820 */
[----:B------:R-:W2:Y:S07]  /*b350*/  LDSM.16.MT88.4 R84, [R228+0x1100] ;  /* 0x00110000e454783b */ /* 0x000eae0000004200 */
[-C--:B------:R-:W-:Y:S04]  /*b360*/  HMMA.16816.F32.BF16 R36, R72, R88.reuse, R36 ;  /* 0x000000584824723c */ /* 0x080fe80000041824 */
[--C-:B-1----:R-:W-:Y:S04]  /*b370*/  FFMA.FTZ R2, R221, c[0x0][0x2d0], -R97.reuse ;  /* 0x0000b400dd027a23 */ /* 0x102fe80000010861 */
[C---:B------:R-:W-:Y:S01]  /*b380*/  HMMA.16816.F32.BF16 R40, R76.reuse, R88, R40 ;  /* 0x000000584c28723c */ /* 0x040fe20000041828 */
[----:B------:R1:W1:Y:S07]  /*b390*/  MUFU.EX2 R161, R2 ;  /* 0x0000000200a17308 */ /* 0x00026e0000000800 */
[-C--:B------:R-:W-:Y:S08]  /*b3a0*/  HMMA.16816.F32.BF16 R44, R76, R90.reuse, R44 ;  /* 0x0000005a4c2c723c */ /* 0x080ff0000004182c */
[C---:B------:R-:W-:Y:S01]  /*b3b0*/  HMMA.16816.F32.BF16 R48, R72.reuse, R90, R48 ;  /* 0x0000005a4830723c */ /* 0x040fe20000041830 */
[----:B------:R-:W-:Y:S07]  /*b3c0*/  LDSM.16.MT88.4 R88, [R229+0x1100] ;  /* 0x00110000e558783b */ /* 0x000fee0000004200 */
[-C--:B---3--:R-:W-:Y:S04]  /*b3d0*/  HMMA.16816.F32.BF16 R52, R72, R80.reuse, R52 ;  /* 0x000000504834723c */ /* 0x088fe80000041834 */
[----:B-1----:R-:W-:Y:S02]  /*b3e0*/  FFMA.FTZ R2, R226, c[0x0][0x2d0], -R97 ;  /* 0x0000b400e2027a23 */ /* 0x002fe40000010861 */
[----:B--2---:R-:W-:Y:S02]  /*b3f0*/  IMAD.MOV.U32 R226, RZ, RZ, R170 ;  /* 0x000000ffffe27224 */ /* 0x004fe400078e00aa */
[C---:B------:R-:W-:Y:S01]  /*b400*/  HMMA.16816.F32.BF16 R56, R76.reuse, R80, R56 ;  /* 0x000000504c38723c */ /* 0x040fe20000041838 */
[----:B------:R1:W-:Y:S07]  /*b410*/  MUFU.EX2 R221, R2 ;  /* 0x0000000200dd7308 */ /* 0x0003ee0000000800 */
[-C--:B------:R-:W-:Y:S07]  /*b420*/  HMMA.16816.F32.BF16 R60, R76, R82.reuse, R60 ;  /* 0x000000524c3c723c */ /* 0x080fee000004183c */
[----:B------:R-:W-:Y:S01]  /*b430*/  FFMA.FTZ R76, R99, c[0x0][0x2d0], -R96 ;  /* 0x0000b400634c7a23 */ /* 0x000fe20000010860 */
[----:B------:R-:W-:Y:S01]  /*b440*/  HMMA.16816.F32.BF16 R64, R72, R82, R64 ;  /* 0x000000524840723c */ /* 0x000fe20000041840 */
[----:B------:R-:W2:Y:S02]  /*b450*/  LDSM.16.MT88.4 R80, [R231+0x1100] ;  /* 0x00110000e750783b */ /* 0x000ea40000004200 */
[----:B------:R3:W-:Y:S01]  /*b460*/  MUFU.EX2 R191, R76 ;  /* 0x0000004c00bf7308 */ /* 0x0007e20000000800 */
[----:B------:R-:W-:Y:S01]  /*b470*/  FFMA.FTZ R99, R250, c[0x0][0x2d0], -R93 ;  /* 0x0000b400fa637a23 */ /* 0x000fe2000001085d */
[----:B------:R-:W-:Y:S01]  /*b480*/  F2FP.BF16.PACK_AB R77, R152, R147 ;  /* 0x00000093984d723e */ /* 0x000fe200000010ff */
[----:B------:R-:W-:Y:S01]  /*b490*/  IMAD.MOV.U32 R250, RZ, RZ, R178 ;  /* 0x000000fffffa7224 */ /* 0x000fe200078e00b2 */
[----:B------:R-:W-:Y:S01]  /*b4a0*/  F2FP.BF16.PACK_AB R72, R234, R244 ;  /* 0x000000f4ea48723e */ /* 0x000fe200000010ff */
[--C-:B-1----:R-:W-:Y:S01]  /*b4b0*/  FFMA.FTZ R2, R227, c[0x0][0x2d0], -R96.reuse ;  /* 0x0000b400e3027a23 */ /* 0x102fe20000010860 */
[----:B------:R-:W-:Y:S04]  /*b4c0*/  F2FP.BF16.PACK_AB R73, R173, R237 ;  /* 0x000000edad49723e */ /* 0x000fe800000010ff */
[----:B------:R1:W-:Y:S01]  /*b4d0*/  MUFU.EX2 R208, R2 ;  /* 0x0000000200d07308 */ /* 0x0003e20000000800 */
[----:B------:R-:W-:Y:S01]  /*b4e0*/  F2FP.BF16.PACK_AB R74, R200, R151 ;  /* 0x00000097c84a723e */ /* 0x000fe200000010ff */
[----:B------:R-:W-:Y:S08]  /*b4f0*/  IMAD.MOV.U32 R227, RZ, RZ, R171 ;  /* 0x000000ffffe37224 */ /* 0x000ff000078e00ab */
[----:B------:R-:W-:Y:S01]  /*b500*/  MUFU.EX2 R130, R99 ;  /* 0x0000006300827308 */ /* 0x000fe20000000800 */
[----:B---3--:R-:W-:Y:S01]  /*b510*/  F2FP.BF16.PACK_AB R76, R172, R238 ;  /* 0x000000eeac4c723e */ /* 0x008fe200000010ff */
[----:B-1----:R-:W-:Y:S02]  /*b520*/  FFMA.FTZ R2, R248, c[0x0][0x2d0], -R96 ;  /* 0x0000b400f8027a23 */ /* 0x002fe40000010860 */
[----:B------:R-:W-:Y:S06]  /*b530*/  IMAD.MOV.U32 R248, RZ, RZ, R166 ;  /* 0x000000fffff87224 */ /* 0x000fec00078e00a6 */
[----:B------:R1:W-:Y:S02]  /*b540*/  MUFU.EX2 R207, R2 ;  /* 0x0000000200cf7308 */ /* 0x0003e40000000800 */
[----:B-1----:R-:W-:Y:S08]  /*b550*/  FFMA.FTZ R2, R205, c[0x0][0x2d0], -R97 ;  /* 0x0000b400cd027a23 */ /* 0x002ff00000010861 */
[----:B------:R1:W-:Y:S02]  /*b560*/  MUFU.EX2 R205, R2 ;  /* 0x0000000200cd7308 */ /* 0x0003e40000000800 */
[----:B-1----:R-:W-:Y:S02]  /*b570*/  FFMA.FTZ R2, R251, c[0x0][0x2d0], -R92 ;  /* 0x0000b400fb027a23 */ /* 0x002fe4000001085c */
[----:B----4-:R-:W-:Y:S06]  /*b580*/  IMAD.MOV.U32 R251, RZ, RZ, R162 ;  /* 0x000000fffffb7224 */ /* 0x010fec00078e00a2 */
[----:B------:R1:W-:Y:S02]  /*b590*/  MUFU.EX2 R182, R2 ;  /* 0x0000000200b67308 */ /* 0x0003e40000000800 */
[----:B-1----:R-:W-:Y:S08]  /*b5a0*/  FFMA.FTZ R2, R204, c[0x0][0x2d0], -R92 ;  /* 0x0000b400cc027a23 */ /* 0x002ff0000001085c */
[----:B------:R1:W-:Y:S02]  /*b5b0*/  MUFU.EX2 R204, R2 ;  /* 0x0000000200cc7308 */ /* 0x0003e40000000800 */
[----:B-1----:R-:W-:Y:S02]  /*b5c0*/  FFMA.FTZ R2, R176, c[0x0][0x2d0], -R93 ;  /* 0x0000b400b0027a23 */ /* 0x002fe4000001085d */
[----:B------:R-:W-:Y:S06]  /*b5d0*/  IMAD.MOV.U32 R176, RZ, RZ, R158 ;  /* 0x000000ffffb07224 */ /* 0x000fec00078e009e */
[----:B------:R1:W-:Y:S01]  /*b5e0*/  MUFU.EX2 R181, R2 ;  /* 0x0000000200b57308 */ /* 0x0003e20000000800 */
[----:B------:R-:W-:Y:S02]  /*b5f0*/  IMAD.MOV.U32 R158, RZ, RZ, R157 ;  /* 0x000000ffff9e7224 */ /* 0x000fe400078e009d */
[----:B------:R-:W-:Y:S02]  /*b600*/  IMAD.MOV.U32 R157, RZ, RZ, R156 ;  /* 0x000000ffff9d7224 */ /* 0x000fe400078e009c */
[----:B------:R-:W-:Y:S02]  /*b610*/  IMAD.MOV.U32 R156, RZ, RZ, R145 ;  /* 0x000000ffff9c7224 */ /* 0x000fe400078e0091 */
[----:B------:R-:W-:Y:S02]  /*b620*/  IMAD.MOV.U32 R145, RZ, RZ, R146 ;  /* 0x000000ffff917224 */ /* 0x000fe400078e0092 */
[----:B------:R-:W-:Y:S02]  /*b630*/  IMAD.MOV.U32 R146, RZ, RZ, R100 ;  /* 0x000000ffff927224 */ /* 0x000fe400078e0064 */
[----:B------:R-:W-:Y:S02]  /*b640*/  FFMA.FTZ R100, R212, c[0x0][0x2d0], -R92 ;  /* 0x0000b400d4647a23 */ /* 0x000fe4000001085c */
[----:B------:R-:W-:Y:S02]  /*b650*/  IMAD.MOV.U32 R212, RZ, RZ, R164 ;  /* 0x000000ffffd47224 */ /* 0x000fe400078e00a4 */
[----:B------:R-:W-:Y:S01]  /*b660*/  MUFU.EX2 R131, R100 ;  /* 0x0000006400837308 */ /* 0x000fe20000000800 */
[----:B-1----:R-:W-:Y:S02]  /*b670*/  FFMA.FTZ R2, R175, c[0x0][0x2d0], -R93 ;  /* 0x0000b400af027a23 */ /* 0x002fe4000001085d */
[----:B------:R-:W-:Y:S07]  /*b680*/  IMAD.MOV.U32 R175, RZ, RZ, R107 ;  /* 0x000000ffffaf7224 */ /* 0x000fee00078e006b */
[----:B------:R1:W-:Y:S01]  /*b690*/  MUFU.EX2 R199, R2 ;  /* 0x0000000200c77308 */ /* 0x0003e20000000800 */
[----:B------:R-:W-:Y:S02]  /*b6a0*/  IMAD.MOV.U32 R107, RZ, RZ, R104 ;  /* 0x000000ffff6b7224 */ /* 0x000fe400078e0068 */
[----:B------:R-:W-:Y:S02]  /*b6b0*/  FFMA.FTZ R104, R206, c[0x0][0x2d0], -R92 ;  /* 0x0000b400ce687a23 */ /* 0x000fe4000001085c */
[----:B------:R-:W-:Y:S02]  /*b6c0*/  IMAD.MOV.U32 R206, RZ, RZ, R177 ;  /* 0x000000ffffce7224 */ /* 0x000fe400078e00b1 */
[----:B------:R-:W-:Y:S02]  /*b6d0*/  IMAD.MOV.U32 R177, RZ, RZ, R176 ;  /* 0x000000ffffb17224 */ /* 0x000fe400078e00b0 */
[----:B------:R-:W-:Y:S01]  /*b6e0*/  IMAD.MOV.U32 R176, RZ, RZ, R165 ;  /* 0x000000ffffb07224 */ /* 0x000fe200078e00a5 */
[----:B------:R-:W-:Y:S01]  /*b6f0*/  F2FP.BF16.PACK_AB R79, R206, R250 ;  /* 0x000000face4f723e */ /* 0x000fe200000010ff */
[----:B------:R-:W-:Y:S02]  /*b700*/  IMAD.MOV.U32 R165, RZ, RZ, R145 ;  /* 0x000000ffffa57224 */ /* 0x000fe400078e0091 */
[----:B------:R-:W-:Y:S02]  /*b710*/  IMAD.MOV.U32 R145, RZ, RZ, R107 ;  /* 0x000000ffff917224 */ /* 0x000fe400078e006b */
[----:B------:R-:W-:Y:S02]  /*b720*/  IMAD.MOV.U32 R107, RZ, RZ, R106 ;  /* 0x000000ffff6b7224 */ /* 0x000fe400078e006a */
[----:B------:R-:W-:Y:S02]  /*b730*/  IMAD.MOV.U32 R106, RZ, RZ, R105 ;  /* 0x000000ffff6a7224 */ /* 0x000fe400078e0069 */
[----:B------:R-:W-:Y:S02]  /*b740*/  FFMA.FTZ R105, R202, c[0x0][0x2d0], -R92 ;  /* 0x0000b400ca697a23 */ /* 0x000fe4000001085c */
[----:B------:R-:W-:Y:S02]  /*b750*/  IMAD.MOV.U32 R202, RZ, RZ, R108 ;  /* 0x000000ffffca7224 */ /* 0x000fe400078e006c */
[--C-:B------:R-:W-:Y:S02]  /*b760*/  FFMA.FTZ R108, R201, c[0x0][0x2d0], -R92.reuse ;  /* 0x0000b400c96c7a23 */ /* 0x100fe4000001085c */
[----:B-1----:R-:W-:Y:S02]  /*b770*/  FFMA.FTZ R2, R209, c[0x0][0x2d0], -R92 ;  /* 0x0000b400d1027a23 */ /* 0x002fe4000001085c */
[----:B------:R-:W-:Y:S02]  /*b780*/  IMAD.MOV.U32 R201, RZ, RZ, R189 ;  /* 0x000000ffffc97224 */ /* 0x000fe400078e00bd */
[----:B------:R1:W-:Y:S01]  /*b790*/  MUFU.EX2 R194, R2 ;  /* 0x0000000200c27308 */ /* 0x0003e20000000800 */
[----:B------:R-:W-:Y:S02]  /*b7a0*/  IMAD.MOV.U32 R249, RZ, RZ, R177 ;  /* 0x000000fffff97224 */ /* 0x000fe400078e00b1 */
[----:B------:R-:W-:Y:S01]  /*b7b0*/  F2FP.BF16.PACK_AB R75, R201, R150 ;  /* 0x00000096c94b723e */ /* 0x000fe200000010ff */
[----:B------:R-:W-:Y:S02]  /*b7c0*/  IMAD.MOV.U32 R178, RZ, RZ, R165 ;  /* 0x000000ffffb27224 */ /* 0x000fe400078e00a5 */
[----:B------:R-:W-:Y:S01]  /*b7d0*/  IMAD.MOV.U32 R177, RZ, RZ, R106 ;  /* 0x000000ffffb17224 */ /* 0x000fe200078e006a */
[----:B------:R-:W-:Y:S01]  /*b7e0*/  F2FP.BF16.PACK_AB R78, R202, R249 ;  /* 0x000000f9ca4e723e */ /* 0x000fe200000010ff */
[----:B------:R-:W-:Y:S02]  /*b7f0*/  FFMA.FTZ R106, R113, c[0x0][0x2d0], -R93 ;  /* 0x0000b400716a7a23 */ /* 0x000fe4000001085d */
[-C--:B------:R-:W-:Y:S01]  /*b800*/  HMMA.16816.F32.BF16 R4, R72, R84.reuse, R4 ;  /* 0x000000544804723c */ /* 0x080fe20000041804 */
[----:B------:R-:W3:Y:S01]  /*b810*/  LDL.LU R113, [R1+0x28] ;  /* 0x0000280001717983 */ /* 0x000ee20000300800 */
[----:B------:R-:W-:Y:S01]  /*b820*/  MUFU.EX2 R108, R108 ;  /* 0x0000006c006c7308 */ /* 0x000fe20000000800 */
[----:B------:R-:W-:Y:S02]  /*b830*/  IMAD.MOV.U32 R165, RZ, RZ, R107 ;  /* 0x000000ffffa57224 */ /* 0x000fe400078e006b */
[----:B------:R-:W-:Y:S02]  /*b840*/  FFMA.FTZ R107, R112, c[0x0][0x2d0], -R93 ;  /* 0x0000b400706b7a23 */ /* 0x000fe4000001085d */
[----:B------:R-:W3:Y:S01]  /*b850*/  LDL.LU R112, [R1+0x30] ;  /* 0x0000300001707983 */ /* 0x000ee20000300800 */
[C---:B------:R-:W-:Y:S04]  /*b860*/  HMMA.16816.F32.BF16 R8, R76.reuse, R84, R8 ;  /* 0x000000544c08723c */ /* 0x040fe80000041808 */
[----:B------:R-:W-:Y:S02]  /*b870*/  FFMA.FTZ R98, R165, c[0x0][0x2d0], -R96 ;  /* 0x0000b400a5627a23 */ /* 0x000fe40000010860 */
[----:B-1----:R-:W-:Y:S02]  /*b880*/  FFMA.FTZ R2, R214, c[0x0][0x2d0], -R92 ;  /* 0x0000b400d6027a23 */ /* 0x002fe4000001085c */
[-C--:B------:R-:W-:Y:S01]  /*b890*/  HMMA.16816.F32.BF16 R12, R76, R86.reuse, R12 ;  /* 0x000000564c0c723c */ /* 0x080fe2000004180c */
[----:B------:R-:W-:Y:S03]  /*b8a0*/  MUFU.EX2 R115, R98 ;  /* 0x0000006200737308 */ /* 0x000fe60000000800 */
[----:B------:R-:W-:Y:S02]  /*b8b0*/  FFMA.FTZ R84, R178, c[0x0][0x2d0], -R96 ;  /* 0x0000b400b2547a23 */ /* 0x000fe40000010860 */
[----:B------:R-:W-:Y:S02]  /*b8c0*/  IMAD.MOV.U32 R214, RZ, RZ, R168 ;  /* 0x000000ffffd67224 */ /* 0x000fe400078e00a8 */
[C---:B------:R-:W-:Y:S03]  /*b8d0*/  HMMA.16816.F32.BF16 R16, R72.reuse, R86, R16 ;  /* 0x000000564810723c */ /* 0x040fe60000041810 */
[----:B------:R1:W-:Y:S01]  /*b8e0*/  MUFU.EX2 R198, R2 ;  /* 0x0000000200c67308 */ /* 0x0003e20000000800 */
[----:B------:R-:W-:Y:S02]  /*b8f0*/  IMAD.MOV.U32 R209, RZ, RZ, R167 ;  /* 0x000000ffffd17224 */ /* 0x000fe400078e00a7 */
[--C-:B------:R-:W-:Y:S02]  /*b900*/  FFMA.FTZ R100, R146, c[0x0][0x2d0], -R97.reuse ;  /* 0x0000b40092647a23 */ /* 0x100fe40000010861 */
[-C--:B--2---:R-:W-:Y:S04]  /*b910*/  HMMA.16816.F32.BF16 R20, R72, R80.reuse, R20 ;  /* 0x000000504814723c */ /* 0x084fe80000041814 */
[----:B------:R-:W-:Y:S01]  /*b920*/  FFMA.FTZ R99, R145, c[0x0][0x2d0], -R97 ;  /* 0x0000b40091637a23 */ /* 0x000fe20000010861 */
[----:B------:R2:W-:Y:S03]  /*b930*/  MUFU.EX2 R189, R84 ;  /* 0x0000005400bd7308 */ /* 0x0005e60000000800 */
[C---:B------:R-:W-:Y:S07]  /*b940*/  HMMA.16816.F32.BF16 R24, R76.reuse, R80, R24 ;  /* 0x000000504c18723c */ /* 0x040fee0000041818 */
[----:B------:R2:W-:Y:S01]  /*b950*/  MUFU.EX2 R146, R104 ;  /* 0x0000006800927308 */ /* 0x0005e20000000800 */
[-C--:B------:R-:W-:Y:S04]  /*b960*/  HMMA.16816.F32.BF16 R28, R76, R82.reuse, R28 ;  /* 0x000000524c1c723c */ /* 0x080fe8000004181c */
[----:B-1----:R-:W-:Y:S02]  /*b970*/  FFMA.FTZ R2, R222, c[0x0][0x2d0], -R93 ;  /* 0x0000b400de027a23 */ /* 0x002fe4000001085d */
[----:B------:R-:W-:Y:S02]  /*b980*/  IMAD.MOV.U32 R222, RZ, RZ, R161 ;  /* 0x000000ffffde7224 */ /* 0x000fe400078e00a1 */
[C---:B------:R-:W-:Y:S01]  /*b990*/  HMMA.16816.F32.BF16 R32, R72.reuse, R82, R32 ;  /* 0x000000524820723c */ /* 0x040fe20000041820 */
[----:B------:R1:W-:Y:S01]  /*b9a0*/  MUFU.EX2 R193, R2 ;  /* 0x0000000200c17308 */ /* 0x0003e20000000800 */
[----:B------:R-:W-:Y:S06]  /*b9b0*/  LDSM.16.MT88.4 R80, [R228+0x1900] ;  /* 0x00190000e450783b */ /* 0x000fec0000004200 */
[-C--:B------:R-:W-:Y:S02]  /*b9c0*/  HMMA.16816.F32.BF16 R36, R72, R88.reuse, R36 ;  /* 0x000000584824723c */ /* 0x080fe40000041824 */
[----:B--2---:R-:W-:Y:S01]  /*b9d0*/  LDSM.16.MT88.4 R84, [R231+0x1900] ;  /* 0x00190000e754783b */ /* 0x004fe20000004200 */
[----:B------:R-:W-:Y:S01]  /*b9e0*/  MUFU.EX2 R145, R105 ;  /* 0x0000006900917308 */ /* 0x000fe20000000800 */
[----:B------:R-:W-:Y:S04]  /*b9f0*/  FFMA.FTZ R104, R218, c[0x0][0x2d0], -R97 ;  /* 0x0000b400da687a23 */ /* 0x000fe80000010861 */
[C---:B------:R-:W-:Y:S05]  /*ba00*/  HMMA.16816.F32.BF16 R40, R76.reuse, R88, R40 ;  /* 0x000000584c28723c */ /* 0x040fea0000041828 */
[----:B------:R-:W-:Y:S03]  /*ba10*/  MUFU.EX2 R105, R195 ;  /* 0x000000c300697308 */ /* 0x000fe60000000800 */
[-C--:B------:R-:W-:Y:S04]  /*ba20*/  HMMA.16816.F32.BF16 R44, R76, R90.reuse, R44 ;  /* 0x0000005a4c2c723c */ /* 0x080fe8000004182c */
[----:B-1----:R-:W-:Y:S02]  /*ba30*/  FFMA.FTZ R2, R247, c[0x0][0x2d0], -R93 ;  /* 0x0000b400f7027a23 */ /* 0x002fe4000001085d */
[----:B------:R-:W-:Y:S01]  /*ba40*/  IMAD.MOV.U32 R247, RZ, RZ, R160 ;  /* 0x000000fffff77224 */ /* 0x000fe200078e00a0 */
[----:B------:R-:W-:Y:S01]  /*ba50*/  MUFU.EX2 R114, R99 ;  /* 0x0000006300727308 */ /* 0x000fe20000000800 */
[C---:B------:R-:W-:Y:S01]  /*ba60*/  HMMA.16816.F32.BF16 R48, R72.reuse, R90, R48 ;  /* 0x0000005a4830723c */ /* 0x040fe20000041830 */
[----:B------:R-:W-:Y:S03]  /*ba70*/  LDSM.16.MT88.4 R88, [R229+0x1900] ;  /* 0x00190000e558783b */ /* 0x000fe60000004200 */
[----:B------:R-:W-:Y:S05]  /*ba80*/  IMAD.MOV.U32 R160, RZ, RZ, R141 ;  /* 0x000000ffffa07224 */ /* 0x000fea00078e008d */
[----:B------:R1:W-:Y:S10]  /*ba90*/  MUFU.EX2 R192, R2 ;  /* 0x0000000200c07308 */ /* 0x0003f40000000800 */
[----:B------:R-:W-:Y:S10]  /*baa0*/  MUFU.EX2 R141, R107 ;  /* 0x0000006b008d7308 */ /* 0x000ff40000000800 */
[----:B------:R-:W2:Y:S01]  /*bab0*/  MUFU.EX2 R107, R119 ;  /* 0x00000077006b7308 */ /* 0x000ea20000000800 */
[----:B-1----:R-:W-:Y:S09]  /*bac0*/  FFMA.FTZ R2, R179, c[0x0][0x2d0], -R96 ;  /* 0x0000b400b3027a23 */ /* 0x002ff20000010860 */
[----:B------:R1:W-:Y:S10]  /*bad0*/  MUFU.EX2 R180, R2 ;  /* 0x0000000200b47308 */ /* 0x0003f40000000800 */
[----:B------:R-:W-:Y:S01]  /*bae0*/  MUFU.EX2 R99, R120 ;  /* 0x0000007800637308 */ /* 0x000fe20000000800 */
[----:B--2---:R-:W-:Y:S01]  /*baf0*/  F2FP.BF16.PACK_AB R136, R107, R108 ;  /* 0x0000006c6b88723e */ /* 0x004fe200000010ff */
[--C-:B-1----:R-:W-:Y:S02]  /*bb00*/  FFMA.FTZ R2, R95, c[0x0][0x2d0], -R97.reuse ;  /* 0x0000b4005f027a23 */ /* 0x102fe40000010861 */
[----:B------:R-:W1:Y:S06]  /*bb10*/  LDSM.16.MT88.4 R92, [R230+0x1100] ;  /* 0x00110000e65c783b */ /* 0x000e6c0000004200 */
[----:B------:R2:W-:Y:S02]  /*bb20*/  MUFU.EX2 R190, R2 ;  /* 0x0000000200be7308 */ /* 0x0005e40000000800 */
[--C-:B--2---:R-:W-:Y:S02]  /*bb30*/  FFMA.FTZ R2, R174, c[0x0][0x2d0], -R97.reuse ;  /* 0x0000b400ae027a23 */ /* 0x104fe40000010861 */
[----:B------:R-:W-:Y:S06]  /*bb40*/  IMAD.MOV.U32 R174, RZ, RZ, R188 ;  /* 0x000000ffffae7224 */ /* 0x000fec00078e00bc */
[----:B------:R2:W-:Y:S01]  /*bb50*/  MUFU.EX2 R188, R2 ;  /* 0x0000000200bc7308 */ /* 0x0005e20000000800 */
[-C--:B-1----:R-:W-:Y:S08]  /*bb60*/  HMMA.16816.F32.BF16 R52, R72, R92.reuse, R52 ;  /* 0x0000005c4834723c */ /* 0x082ff00000041834 */
[C---:B------:R-:W-:Y:S01]  /*bb70*/  HMMA.16816.F32.BF16 R56, R76.reuse, R92, R56 ;  /* 0x0000005c4c38723c */ /* 0x040fe20000041838 */
[----:B------:R-:W4:Y:S04]  /*bb80*/  LDL.LU R93, [R1+0x2c] ;  /* 0x00002c00015d7983 */ /* 0x000f280000300800 */
[----:B------:R-:W4:Y:S01]  /*bb90*/  LDL.LU R92, [R1+0x34] ;  /* 0x00003400015c7983 */ /* 0x000f220000300800 */
[--C-:B--2---:R-:W-:Y:S02]  /*bba0*/  FFMA.FTZ R2, R177, c[0x0][0x2d0], -R96.reuse ;  /* 0x0000b400b1027a23 */ /* 0x104fe40000010860 */
[-C--:B------:R-:W-:Y:S02]  /*bbb0*/  HMMA.16816.F32.BF16 R60, R76, R94.reuse, R60 ;  /* 0x0000005e4c3c723c */ /* 0x080fe4000004183c */
[----:B------:R1:W-:Y:S05]  /*bbc0*/  MUFU.EX2 R187, R2 ;  /* 0x0000000200bb7308 */ /* 0x0003ea0000000800 */
[----:B------:R-:W-:Y:S01]  /*bbd0*/  F2FP.BF16.PACK_AB R76, R251, R247 ;  /* 0x000000f7fb4c723e */ /* 0x000fe200000010ff */
[----:B------:R-:W-:Y:S04]  /*bbe0*/  HMMA.16816.F32.BF16 R64, R72, R94, R64 ;  /* 0x0000005e4840723c */ /* 0x000fe80000041840 */
        /* <DEDUP_REMOVED lines=8> */
[----:B------:R-:W-:Y:S02]  /*bc70*/  LDSM.16.MT88.4 R176, [R231+0x3100] ;  /* 0x00310000e7b0783b */ /* 0x000fe40000004200 */
[----:B------:R1:W-:Y:S02]  /*bc80*/  MUFU.EX2 R186, R2 ;  /* 0x0000000200ba7308 */ /* 0x0003e40000000800 */
[-C--:B------:R-:W-:Y:S08]  /*bc90*/  HMMA.16816.F32.BF16 R4, R72, R80.reuse, R4 ;  /* 0x000000504804723c */ /* 0x080ff00000041804 */
[C---:B------:R-:W-:Y:S08]  /*bca0*/  HMMA.16816.F32.BF16 R8, R76.reuse, R80, R8 ;  /* 0x000000504c08723c */ /* 0x040ff00000041808 */
[-C--:B------:R-:W-:Y:S04]  /*bcb0*/  HMMA.16816.F32.BF16 R12, R76, R82.reuse, R12 ;  /* 0x000000524c0c723c */ /* 0x080fe8000004180c */
[--C-:B-1----:R-:W-:Y:S04]  /*bcc0*/  FFMA.FTZ R2, R175, c[0x0][0x2d0], -R97.reuse ;  /* 0x0000b400af027a23 */ /* 0x102fe80000010861 */
[C---:B------:R-:W-:Y:S01]  /*bcd0*/  HMMA.16816.F32.BF16 R16, R72.reuse, R82, R16 ;  /* 0x000000524810723c */ /* 0x040fe20000041810 */
[----:B------:R-:W-:Y:S01]  /*bce0*/  LDSM.16.MT88.4 R80, [R228+0x2100] ;  /* 0x00210000e450783b */ /* 0x000fe20000004200 */
[----:B------:R1:W-:Y:S02]  /*bcf0*/  MUFU.EX2 R185, R2 ;  /* 0x0000000200b97308 */ /* 0x0003e40000000800 */
[----:B------:R-:W-:Y:S04]  /*bd00*/  FFMA.FTZ R97, R71, c[0x0][0x2d0], -R97 ;  /* 0x0000b40047617a23 */ /* 0x000fe80000010861 */
[-C--:B------:R-:W-:Y:S04]  /*bd10*/  HMMA.16816.F32.BF16 R20, R72, R84.reuse, R20 ;  /* 0x000000544814723c */ /* 0x080fe80000041814 */
[----:B------:R-:W-:Y:S04]  /*bd20*/  MUFU.EX2 R97, R97 ;  /* 0x0000006100617308 */ /* 0x000fe80000000800 */
[C---:B------:R-:W-:Y:S08]  /*bd30*/  HMMA.16816.F32.BF16 R24, R76.reuse, R84, R24 ;  /* 0x000000544c18723c */ /* 0x040ff00000041818 */
[-C--:B------:R-:W-:Y:S04]  /*bd40*/  HMMA.16816.F32.BF16 R28, R76, R86.reuse, R28 ;  /* 0x000000564c1c723c */ /* 0x080fe8000004181c */
[--C-:B-1----:R-:W-:Y:S02]  /*bd50*/  FFMA.FTZ R2, R174, c[0x0][0x2d0], -R96.reuse ;  /* 0x0000b400ae027a23 */ /* 0x102fe40000010860 */
[----:B------:R-:W-:Y:S02]  /*bd60*/  FFMA.FTZ R96, R203, c[0x0][0x2d0], -R96 ;  /* 0x0000b400cb607a23 */ /* 0x000fe40000010860 */
[C---:B------:R-:W-:Y:S01]  /*bd70*/  HMMA.16816.F32.BF16 R32, R72.reuse, R86, R32 ;  /* 0x000000564820723c */ /* 0x040fe20000041820 */
[----:B------:R-:W-:Y:S01]  /*bd80*/  LDSM.16.MT88.4 R84, [R231+0x2100] ;  /* 0x00210000e754783b */ /* 0x000fe20000004200 */
[----:B------:R-:W-:Y:S02]  /*bd90*/  MUFU.EX2 R128, R2 ;  /* 0x0000000200807308 */ /* 0x000fe40000000800 */
[----:B---3--:R-:W-:Y:S04]  /*bda0*/  FFMA.FTZ R69, R69, R113, R224 ;  /* 0x0000007145457223 */ /* 0x008fe800000100e0 */
[-C--:B------:R-:W-:Y:S04]  /*bdb0*/  HMMA.16816.F32.BF16 R36, R72, R88.reuse, R36 ;  /* 0x000000584824723c */ /* 0x080fe80000041824 */
[----:B------:R-:W-:Y:S01]  /*bdc0*/  MUFU.EX2 R96, R96 ;  /* 0x0000006000607308 */ /* 0x000fe20000000800 */
[----:B------:R-:W-:Y:S02]  /*bdd0*/  FADD.FTZ R69, R159, R69 ;  /* 0x000000459f457221 */ /* 0x000fe40000010000 */
[----:B------:R-:W-:Y:S01]  /*bde0*/  IMAD.MOV.U32 R159, RZ, RZ, R144 ;  /* 0x000000ffff9f7224 */ /* 0x000fe200078e0090 */
[C---:B------:R-:W-:Y:S04]  /*bdf0*/  HMMA.16816.F32.BF16 R40, R76.reuse, R88, R40 ;  /* 0x000000584c28723c */ /* 0x040fe80000041828 */
[----:B------:R-:W-:Y:S02]  /*be00*/  FFMA.FTZ R68, R68, R112, R111 ;  /* 0x0000007044447223 */ /* 0x000fe4000001006f */
[----:B------:R-:W-:Y:S02]  /*be10*/  MUFU.EX2 R144, R106 ;  /* 0x0000006a00907308 */ /* 0x000fe40000000800 */
[-C--:B------:R-:W-:Y:S08]  /*be20*/  HMMA.16816.F32.BF16 R44, R76, R90.reuse, R44 ;  /* 0x0000005a4c2c723c */ /* 0x080ff0000004182c */
[C---:B------:R-:W-:Y:S01]  /*be30*/  HMMA.16816.F32.BF16 R48, R72.reuse, R90, R48 ;  /* 0x0000005a4830723c */ /* 0x040fe20000041830 */
[----:B------:R-:W-:Y:S01]  /*be40*/  LDSM.16.MT88.4 R88, [R229+0x2100] ;  /* 0x00210000e558783b */ /* 0x000fe20000004200 */
[----:B------:R-:W-:Y:S10]  /*be50*/  MUFU.EX2 R112, R102 ;  /* 0x0000006600707308 */ /* 0x000ff40000000800 */
[----:B------:R-:W-:Y:S10]  /*be60*/  MUFU.EX2 R111, R103 ;  /* 0x00000067006f7308 */ /* 0x000ff40000000800 */
[----:B------:R-:W-:Y:S10]  /*be70*/  MUFU.EX2 R113, R100 ;  /* 0x0000006400717308 */ /* 0x000ff40000000800 */
[----:B------:R-:W-:Y:S10]  /*be80*/  MUFU.EX2 R106, R117 ;  /* 0x00000075006a7308 */ /* 0x000ff40000000800 */
[----:B------:R-:W1:Y:S10]  /*be90*/  MUFU.EX2 R103, R126 ;  /* 0x0000007e00677308 */ /* 0x000e740000000800 */
[----:B------:R-:W-:Y:S10]  /*bea0*/  MUFU.EX2 R102, R125 ;  /* 0x0000007d00667308 */ /* 0x000ff40000000800 */
[----:B------:R-:W2:Y:S01]  /*beb0*/  MUFU.EX2 R100, R116 ;  /* 0x0000007400647308 */ /* 0x000ea20000000800 */
[----:B-1----:R-:W-:Y:S02]  /*bec0*/  F2FP.BF16.PACK_AB R138, R103, R105 ;  /* 0x00000069678a723e */ /* 0x002fe400000010ff */
[----:B--2---:R-:W-:Y:S01]  /*bed0*/  F2FP.BF16.PACK_AB R132, R99, R100 ;  /* 0x000000646384723e */ /* 0x004fe200000010ff */
[----:B----4-:R-:W-:Y:S06]  /*bee0*/  FFMA.FTZ R71, R3, R93, R110 ;  /* 0x0000005d03477223 */ /* 0x010fec000001006e */
[----:B------:R-:W-:Y:S01]  /*bef0*/  MUFU.EX2 R110, R101 ;  /* 0x00000065006e7308 */ /* 0x000fe20000000800 */
[----:B------:R-:W-:Y:S02]  /*bf00*/  FADD.FTZ R3, R197, R68 ;  /* 0x00000044c5037221 */ /* 0x000fe40000010000 */
[----:B------:R-:W-:Y:S02]  /*bf10*/  FFMA.FTZ R0, R0, R92, R109 ;  /* 0x0000005c00007223 */ /* 0x000fe4000001006d */
[----:B------:R-:W1:Y:S01]  /*bf20*/  LDSM.16.MT88.4 R92, [R230+0x1900] ;  /* 0x00190000e65c783b */ /* 0x000e620000004200 */
[----:B------:R-:W-:Y:S02]  /*bf30*/  FADD.FTZ R2, R160, R71 ;  /* 0x00000047a0027221 */ /* 0x000fe40000010000 */
[----:B------:R-:W-:Y:S02]  /*bf40*/  FADD.FTZ R0, R159, R0 ;  /* 0x000000009f007221 */ /* 0x000fe40000010000 */
[----:B------:R-:W2:Y:S01]  /*bf50*/  MUFU.EX2 R101, R127 ;  /* 0x0000007f00657308 */ /* 0x000ea20000000800 */
[----:B------:R-:W-:Y:S02]  /*bf60*/  FADD.FTZ R68, R158, R69 ;  /* 0x000000459e447221 */ /* 0x000fe40000010000 */
[----:B------:R-:W-:Y:S01]  /*bf70*/  LDSM.16.MT88.4 R160, [R228+0x3100] ;  /* 0x00310000e4a0783b */ /* 0x000fe20000004200 */
[----:B------:R-:W-:Y:S02]  /*bf80*/  FADD.FTZ R0, R70, R0 ;  /* 0x0000000046007221 */ /* 0x000fe40000010000 */
[----:B------:R-:W-:Y:S02]  /*bf90*/  FADD.FTZ R68, R245, R68 ;  /* 0x00000044f5447221 */ /* 0x000fe40000010000 */
[----:B------:R-:W-:Y:S02]  /*bfa0*/  FADD.FTZ R0, R143, R0 ;  /* 0x000000008f007221 */ /* 0x000fe40000010000 */
[----:B------:R-:W3:Y:S01]  /*bfb0*/  MUFU.EX2 R71, R124 ;  /* 0x0000007c00477308 */ /* 0x000ee20000000800 */
[----:B------:R-:W4:Y:S01]  /*bfc0*/  LDL.LU R70, [R1+0xc4] ;  /* 0x0000c40001467983 */ /* 0x000f220000300800 */
[----:B------:R-:W-:Y:S02]  /*bfd0*/  FADD.FTZ R98, R246, R0 ;  /* 0x00000000f6627221 */ /* 0x000fe40000010000 */
[----:B------:R-:W-:Y:S01]  /*bfe0*/  FADD.FTZ R3, R157, R3 ;  /* 0x000000039d037221 */ /* 0x000fe20000010000 */
[----:B------:R4:W5:Y:S01]  /*bff0*/  LDL.LU R245, [R1+0xc0] ;  /* 0x0000c00001f57983 */ /* 0x0009620000300800 */
[----:B------:R-:W-:Y:S02]  /*c000*/  FADD.FTZ R2, R156, R2 ;  /* 0x000000029c027221 */ /* 0x000fe40000010000 */
[----:B------:R-:W-:Y:S02]  /*c010*/  FADD.FTZ R3, R140, R3 ;  /* 0x000000038c037221 */ /* 0x000fe40000010000 */
[----:B------:R-:W4:Y:S01]  /*c020*/  LDL.LU R140, [R1+0xbc] ;  /* 0x0000bc00018c7983 */ /* 0x000f220000300800 */
[----:B------:R-:W-:Y:S01]  /*c030*/  FADD.FTZ R2, R142, R2 ;  /* 0x000000028e027221 */ /* 0x000fe20000010000 */
[----:B------:R-:W-:Y:S01]  /*c040*/  MUFU.EX2 R109, R104 ;  /* 0x00000068006d7308 */ /* 0x000fe20000000800 */
[----:B------:R-:W-:Y:S01]  /*c050*/  FADD.FTZ R68, R155, R68 ;  /* 0x000000449b447221 */ /* 0x000fe20000010000 */
[----:B------:R-:W4:Y:S01]  /*c060*/  LDL.LU R142, [R1+0xb8] ;  /* 0x0000b800018e7983 */ /* 0x000f220000300800 */
[----:B------:R-:W-:Y:S01]  /*c070*/  FADD.FTZ R69, R153, R2 ;  /* 0x0000000299457221 */ /* 0x000fe20000010000 */
[----:B--2---:R-:W-:Y:S01]  /*c080*/  F2FP.BF16.PACK_AB R139, R101, R102 ;  /* 0x00000066658b723e */ /* 0x004fe200000010ff */
[----:B------:R-:W-:Y:S01]  /*c090*/  FADD.FTZ R2, R220, R68 ;  /* 0x00000044dc027221 */ /* 0x000fe20000010000 */
[----:B------:R-:W2:Y:S01]  /*c0a0*/  LDL.LU R143, [R1+0xb4] ;  /* 0x0000b400018f7983 */ /* 0x000ea20000300800 */
[----:B------:R-:W-:Y:S02]  /*c0b0*/  FADD.FTZ R68, R236, R69 ;  /* 0x00000045ec447221 */ /* 0x000fe40000010000 */
[----:B------:R-:W-:Y:S01]  /*c0c0*/  FADD.FTZ R2, R235, R2 ;  /* 0x00000002eb027221 */ /* 0x000fe20000010000 */
[----:B------:R-:W2:Y:S01]  /*c0d0*/  LDL.LU R246, [R1+0xb0] ;  /* 0x0000b00001f67983 */ /* 0x000ea20000300800 */
[----:B------:R-:W-:Y:S01]  /*c0e0*/  FADD.FTZ R68, R240, R68 ;  /* 0x00000044f0447221 */ /* 0x000fe20000010000 */
[----:B---3--:R-:W-:Y:S01]  /*c0f0*/  F2FP.BF16.PACK_AB R135, R97, R71 ;  /* 0x000000476187723e */ /* 0x008fe200000010ff */
[-C--:B-1----:R-:W-:Y:S01]  /*c100*/  HMMA.16816.F32.BF16 R52, R72, R92.reuse, R52 ;  /* 0x0000005c4834723c */ /* 0x082fe20000041834 */
[----:B------:R-:W-:Y:S01]  /*c110*/  LDSM.16.MT88.4 R124, [R229+0x3100] ;  /* 0x00310000e57c783b */ /* 0x000fe20000004200 */
[----:B------:R-:W1:Y:S01]  /*c120*/  MUFU.EX2 R104, R122 ;  /* 0x0000007a00687308 */ /* 0x000e620000000800 */
[----:B------:R-:W-:Y:S02]  /*c130*/  FADD.FTZ R69, R242, R2 ;  /* 0x00000002f2457221 */ /* 0x000fe40000010000 */
[----:B------:R-:W-:Y:S03]  /*c140*/  FADD.FTZ R3, R154, R3 ;  /* 0x000000039a037221 */ /* 0x000fe60000010000 */
[C---:B------:R-:W-:Y:S01]  /*c150*/  HMMA.16816.F32.BF16 R56, R76.reuse, R92, R56 ;  /* 0x0000005c4c38723c */ /* 0x040fe20000041838 */
[----:B------:R-:W3:Y:S03]  /*c160*/  LDL R117, [R1+0x38] ;  /* 0x0000380001757983 */ /* 0x000ee60000100800 */
[----:B------:R-:W-:Y:S01]  /*c170*/  FADD.FTZ R0, R232, R3 ;  /* 0x00000003e8007221 */ /* 0x000fe20000010000 */
[----:B------:R-:W3:Y:S01]  /*c180*/  LDL.LU R220, [R1+0xac] ;  /* 0x0000ac0001dc7983 */ /* 0x000ee20000300800 */
[----:B------:R-:W-:Y:S02]  /*c190*/  FADD.FTZ R3, R233, R98 ;  /* 0x00000062e9037221 */ /* 0x000fe40000010000 */
[-C--:B------:R-:W-:Y:S01]  /*c1a0*/  HMMA.16816.F32.BF16 R60, R76, R94.reuse, R60 ;  /* 0x0000005e4c3c723c */ /* 0x080fe2000004183c */
[----:B------:R1:W5:Y:S03]  /*c1b0*/  LDL.LU R232, [R1+0xa8] ;  /* 0x0000a80001e87983 */ /* 0x0003660000300800 */
[----:B------:R-:W-:Y:S01]  /*c1c0*/  FADD.FTZ R0, R239, R0 ;  /* 0x00000000ef007221 */ /* 0x000fe20000010000 */
[----:B------:R1:W5:Y:S01]  /*c1d0*/  LDL.LU R236, [R1+0xa4] ;  /* 0x0000a40001ec7983 */ /* 0x0003620000300800 */
        /* <DEDUP_REMOVED lines=9> */
[----:B------:R1:W5:Y:S03]  /*c270*/  LDL.LU R233, [R1+0xa0] ;  /* 0x0000a00001e97983 */ /* 0x0003660000300800 */
[----:B------:R-:W-:Y:S01]  /*c280*/  F2FP.BF16.PACK_AB R73, R199, R181 ;  /* 0x000000b5c749723e */ /* 0x000fe200000010ff */
[----:B------:R1:W5:Y:S01]  /*c290*/  LDL.LU R235, [R1+0x9c] ;  /* 0x00009c0001eb7983 */ /* 0x0003620000300800 */
[----:B------:R-:W-:Y:S01]  /*c2a0*/  F2FP.BF16.PACK_AB R74, R198, R194 ;  /* 0x000000c2c64a723e */ /* 0x000fe200000010ff */
        /* <DEDUP_REMOVED lines=8> */
[-C--:B------:R-:W-:Y:S02]  /*c330*/  HMMA.16816.F32.BF16 R4, R72, R80.reuse, R4 ;  /* 0x000000504804723c */ /* 0x080fe40000041804 */
[----:B------:R2:W5:Y:S01]  /*c340*/  LDL.LU R241, [R1+0x90] ;  /* 0x0000900001f17983 */ /* 0x0005620000300800 */
[----:B-1----:R-:W-:Y:S03]  /*c350*/  F2FP.BF16.PACK_AB R137, R104, R106 ;  /* 0x0000006a6889723e */ /* 0x002fe600000010ff */
[----:B------:R1:W5:Y:S02]  /*c360*/  LDL.LU R242, [R1+0x8c] ;  /* 0x00008c0001f27983 */ /* 0x0003640000300800 */
[C---:B------:R-:W-:Y:S02]  /*c370*/  HMMA.16816.F32.BF16 R8, R76.reuse, R80, R8 ;  /* 0x000000504c08723c */ /* 0x040fe40000041808 */
[----:B------:R1:W5:Y:S04]  /*c380*/  LDL.LU R243, [R1+0x88] ;  /* 0x0000880001f37983 */ /* 0x0003680000300800 */
[----:B------:R1:W5:Y:S02]  /*c390*/  LDL.LU R244, [R1+0x84] ;  /* 0x0000840001f47983 */ /* 0x0003640000300800 */
[-C--:B------:R-:W-:Y:S02]  /*c3a0*/  HMMA.16816.F32.BF16 R12, R76, R82.reuse, R12 ;  /* 0x000000524c0c723c */ /* 0x080fe4000004180c */
[----:B------:R1:W5:Y:S04]  /*c3b0*/  LDL.LU R237, [R1+0x80] ;  /* 0x0000800001ed7983 */ /* 0x0003680000300800 */
[----:B------:R1:W5:Y:S02]  /*c3c0*/  LDL.LU R238, [R1+0x7c] ;  /* 0x00007c0001ee7983 */ /* 0x0003640000300800 */
[C---:B------:R-:W-:Y:S02]  /*c3d0*/  HMMA.16816.F32.BF16 R16, R72.reuse, R82, R16 ;  /* 0x000000524810723c */ /* 0x040fe40000041810 */
[----:B------:R-:W1:Y:S06]  /*c3e0*/  LDSM.16.MT88.4 R80, [R228+0x2900] ;  /* 0x00290000e450783b */ /* 0x000e6c0000004200 */
        /* <DEDUP_REMOVED lines=24> */
[C---:B------:R-:W-:Y:S01]  /*c570*/  HMMA.16816.F32.BF16 R8, R76.reuse, R80, R8 ;  /* 0x000000504c08723c */ /* 0x040fe20000041808 */
[----:B------:R-:W-:Y:S07]  /*c580*/  MUFU.EX2 R81, R121 ;  /* 0x0000007900517308 */ /* 0x000fee0000000800 */
[-C--:B------:R-:W-:Y:S03]  /*c590*/  HMMA.16816.F32.BF16 R12, R76, R82.reuse, R12 ;  /* 0x000000524c0c723c */ /* 0x080fe6000004180c */
[----:B------:R-:W1:Y:S05]  /*c5a0*/  MUFU.EX2 R80, R123 ;  /* 0x0000007b00507308 */ /* 0x000e6a0000000800 */
[C---:B------:R-:W-:Y:S05]  /*c5b0*/  HMMA.16816.F32.BF16 R16, R72.reuse, R82, R16 ;  /* 0x000000524810723c */ /* 0x040fea0000041810 */
[----:B------:R-:W1:Y:S03]  /*c5c0*/  MUFU.EX2 R82, R118 ;  /* 0x0000007600527308 */ /* 0x000e660000000800 */
[-C--:B------:R-:W-:Y:S08]  /*c5d0*/  HMMA.16816.F32.BF16 R20, R72, R84.reuse, R20 ;  /* 0x000000544814723c */ /* 0x080ff00000041814 */
[C---:B------:R-:W-:Y:S04]  /*c5e0*/  HMMA.16816.F32.BF16 R24, R76.reuse, R84, R24 ;  /* 0x000000544c18723c */ /* 0x040fe80000041818 */
[----:B-1----:R-:W-:Y:S04]  /*c5f0*/  F2FP.BF16.PACK_AB R134, R96, R80 ;  /* 0x000000506086723e */ /* 0x002fe800000010ff */
[-C--:B------:R-:W-:Y:S04]  /*c600*/  HMMA.16816.F32.BF16 R28, R76, R86.reuse, R28 ;  /* 0x000000564c1c723c */ /* 0x080fe8000004181c */
[----:B------:R-:W-:Y:S04]  /*c610*/  F2FP.BF16.PACK_AB R133, R81, R82 ;  /* 0x000000525185723e */ /* 0x000fe800000010ff */
[C---:B------:R-:W-:Y:S08]  /*c620*/  HMMA.16816.F32.BF16 R32, R72.reuse, R86, R32 ;  /* 0x000000564820723c */ /* 0x040ff00000041820 */
[-C--:B------:R-:W-:Y:S08]  /*c630*/  HMMA.16816.F32.BF16 R36, R72, R88.reuse, R36 ;  /* 0x000000584824723c */ /* 0x080ff00000041824 */
[C---:B------:R-:W-:Y:S08]  /*c640*/  HMMA.16816.F32.BF16 R40, R76.reuse, R88, R40 ;  /* 0x000000584c28723c */ /* 0x040ff00000041828 */
[-C--:B------:R-:W-:Y:S08]  /*c650*/  HMMA.16816.F32.BF16 R44, R76, R90.reuse, R44 ;  /* 0x0000005a4c2c723c */ /* 0x080ff0000004182c */
[C---:B------:R-:W-:Y:S08]  /*c660*/  HMMA.16816.F32.BF16 R48, R72.reuse, R90, R48 ;  /* 0x0000005a4830723c */ /* 0x040ff00000041830 */
[-C--:B----4-:R-:W-:Y:S08]  /*c670*/  HMMA.16816.F32.BF16 R52, R72, R92.reuse, R52 ;  /* 0x0000005c4834723c */ /* 0x090ff00000041834 */
[C---:B------:R-:W-:Y:S08]  /*c680*/  HMMA.16816.F32.BF16 R56, R76.reuse, R92, R56 ;  /* 0x0000005c4c38723c */ /* 0x040ff00000041838 */
[-C--:B------:R-:W-:Y:S08]  /*c690*/  HMMA.16816.F32.BF16 R60, R76, R94.reuse, R60 ;  /* 0x0000005e4c3c723c */ /* 0x080ff0000004183c */
[----:B------:R-:W-:Y:S04]  /*c6a0*/  HMMA.16816.F32.BF16 R64, R72, R94, R64 ;  /* 0x0000005e4840723c */ /* 0x000fe80000041840 */
[----:B---3--:R-:W-:Y:S01]  /*c6b0*/  ISETP.GT.AND P0, PT, R220, R117, PT ;  /* 0x00000075dc00720c */ /* 0x008fe20003f04270 */
[----:B--2---:R-:W-:Y:S03]  /*c6c0*/  IMAD.MOV.U32 R220, RZ, RZ, R246 ;  /* 0x000000ffffdc7224 */ /* 0x004fe600078e00f6 */
[-C--:B------:R-:W-:Y:S07]  /*c6d0*/  HMMA.16816.F32.BF16 R148, R136, R160.reuse, R4 ;  /* 0x000000a08894723c */ /* 0x080fee0000041804 */
[----:B------:R-:W-:Y:S01]  /*c6e0*/  FADD.FTZ R7, R147, R68 ;  /* 0x0000004493077221 */ /* 0x000fe20000010000 */
[C---:B------:R-:W-:Y:S01]  /*c6f0*/  HMMA.16816.F32.BF16 R152, R132.reuse, R160, R8 ;  /* 0x000000a08498723c */ /* 0x040fe20000041808 */
[----:B------:R1:W5:Y:S03]  /*c700*/  LDL.LU R147, [R1+0x78] ;  /* 0x0000780001937983 */ /* 0x0003660000300800 */
[----:B------:R-:W-:Y:S02]  /*c710*/  FADD.FTZ R6, R234, R3 ;  /* 0x00000003ea067221 */ /* 0x000fe40000010000 */
[----:B------:R-:W-:Y:S01]  /*c720*/  FADD.FTZ R5, R173, R2 ;  /* 0x00000002ad057221 */ /* 0x000fe20000010000 */
[----:B------:R1:W5:Y:S01]  /*c730*/  LDL.LU R234, [R1+0x74] ;  /* 0x0000740001ea7983 */ /* 0x0003620000300800 */
        /* <DEDUP_REMOVED lines=91> */
[----:B------:R-:W-:Y:S02]  /*ccf0*/  IMAD.MOV.U32 R145, RZ, RZ, R70 ;  /* 0x000000ffff917224 */ /* 0x000fe400078e0046 */
[----:B------:R-:W-:Y:S01]  /*cd00*/  IMAD.MOV.U32 R141, RZ, RZ, R142 ;  /* 0x000000ffff8d7224 */ /* 0x000fe200078e008e */
[----:B------:R1:W-:Y:S01]  /*cd10*/  STL [R1+0x2c], R2 ;  /* 0x00002c0201007387 */ /* 0x0003e20000100800 */
[----:B------:R-:W-:Y:S03]  /*cd20*/  IMAD.MOV.U32 R144, RZ, RZ, R140 ;  /* 0x000000ffff907224 */ /* 0x000fe600078e008c */
[----:B------:R1:W-:Y:S01]  /*cd30*/  STL [R1+0x34], R0 ;  /* 0x0000340001007387 */ /* 0x0003e20000100800 */
[----:B--2---:R-:W-:Y:S01]  /*cd40*/  IMAD.MOV.U32 R3, RZ, RZ, R143 ;  /* 0x000000ffff037224 */ /* 0x004fe200078e008f */
[----:B------:R-:W-:-:S05]  /*cd50*/  @P0 BRA `(.L_x_1338) ;  /* 0xffffa9f000000947 */ /* 0x000fca000383ffff */
.L_x_1337:
[----:B-1----:R-:W-:-:S13]  /*cd60*/  ISETP.GE.AND P0, PT, R246, RZ, PT ;  /* 0x000000fff600720c */ /* 0x002fda0003f06270 */
[----:B------:R-:W-:Y:S05]  /*cd70*/  @!P0 BRA `(.L_x_1339) ;  /* 0x00003e4000008947 */ /* 0x000fea0003800000 */
[----:B------:R-:W2:Y:S01]  /*cd80*/  LDL.LU.64 R6, [R1+0x58] ;  /* 0x0000580001067983 */ /* 0x000ea20000300a00 */
[----:B------:R-:W-:Y:S01]  /*cd90*/  ULDC.64 UR4, c[0x0][0x208] ;  /* 0x0000820000047ab9 */ /* 0x000fe20000000a00 */
[----:B------:R-:W-:Y:S01]  /*cda0*/  MOV R3, R142 ;  /* 0x0000008e00037202 */ /* 0x000fe20000000f00 */
[----:B------:R-:W-:Y:S01]  /*cdb0*/  UIMAD.WIDE.U32 UR12, UR4, 0x70, URZ ;  /* 0x00000070040c78a5 */ /* 0x000fe2000f8e003f */
[----:B------:R-:W2:Y:S01]  /*cdc0*/  LDL.LU.64 R4, [R1+0x68] ;  /* 0x0000680001047983 */ /* 0x000ea20000300a00 */
[----:B------:R-:W-:Y:S01]  /*cdd0*/  UIMAD UR5, UR5, 0x70, URZ ;  /* 0x00000070050578a4 */ /* 0x000fe2000f8e023f */
[----:B------:R-:W-:Y:S01]  /*cde0*/  MOV R0, R143 ;  /* 0x0000008f00007202 */ /* 0x000fe20000000f00 */
[----:B------:R-:W-:Y:S01]  /*cdf0*/  ULDC.64 UR6, c[0x0][0x1e0] ;  /* 0x0000780000067ab9 */ /* 0x000fe20000000a00 */
[----:B------:R-:W-:Y:S01]  /*ce00*/  IMAD.MOV.U32 R146, RZ, RZ, R70 ;  /* 0x000000ffff927224 */ /* 0x000fe200078e0046 */
[----:B------:R-:W-:Y:S01]  /*ce10*/  MOV R141, R140 ;  /* 0x0000008c008d7202 */ /* 0x000fe20000000f00 */
[----:B------:R-:W-:-:S02]  /*ce20*/  USHF.L.U64.HI UR7, UR6, 0x5, UR7 ;  /* 0x0000000506077899 */ /* 0x000fc40008010207 */
[----:B------:R-:W-:Y:S02]  /*ce30*/  USHF.L.U32 UR6, UR6, 0x5, URZ ;  /* 0x0000000506067899 */ /* 0x000fe4000800063f */
[----:B------:R-:W-:Y:S01]  /*ce40*/  UIADD3 UR5, UR13, UR5, URZ ;  /* 0x000000050d057290 */ /* 0x000fe2000fffe03f */
[----:B--2---:R-:W-:-:S05]  /*ce50*/  IMAD.MOV.U32 R5, RZ, RZ, R7 ;  /* 0x000000ffff057224 */ /* 0x004fca00078e0007 */
[----:B------:R1:W-:Y:S04]  /*ce60*/  STL.64 [R1], R4 ;  /* 0x0000000401007387 */ /* 0x0003e80000100a00 */
.L_x_1340:
[----:B------:R-:W2:Y:S01]  /*ce70*/  LDL.64 R78, [R1] ;  /* 0x00000000014e7983 */ /* 0x000ea20000100a00 */
[----:B------:R-:W-:Y:S04]  /*ce80*/  DEPBAR.LE SB0, 0x0 ;  /* 0x000080000000791a */ /* 0x000fe80000000000 */
[----:B------:R-:W-:Y:S01]  /*ce90*/  SHF.R.S32.HI R76, RZ, 0x1f, R246 ;  /* 0x0000001fff4c7819 */ /* 0x000fe200000114f6 */
[----:B------:R-:W-:Y:S01]  /*cea0*/  BAR.SYNC.DEFER_BLOCKING 0x0 ;  /* 0x0000000000007b1d */ /* 0x000fe20000010000 */
[----:B------:R-:W-:Y:S04]  /*ceb0*/  IMAD R2, R246, UR5, RZ ;  /* 0x00000005f6027c24 */ /* 0x000fe8000f8e02ff */
[----:B------:R-:W-:Y:S03]  /*cec0*/  IMAD R2, R76, UR12, R2 ;  /* 0x0000000c4c027c24 */ /* 0x000fe6000f8e0202 */
        /* <DEDUP_REMOVED lines=30> */
[-C--:B------:R-:W-:Y:S08]  /*d0b0*/  HMMA.16816.F32.BF16 R52, R112, R64.reuse, RZ ;  /* 0x000000407034723c */ /* 0x080ff000000418ff */
[C---:B------:R-:W-:Y:S08]  /*d0c0*/  HMMA.16816.F32.BF16 R56, R108.reuse, R64, RZ ;  /* 0x000000406c38723c */ /* 0x040ff000000418ff */
[-C--:B------:R-:W-:Y:S08]  /*d0d0*/  HMMA.16816.F32.BF16 R60, R108, R66.reuse, RZ ;  /* 0x000000426c3c723c */ /* 0x080ff000000418ff */
[C---:B------:R-:W-:Y:S08]  /*d0e0*/  HMMA.16816.F32.BF16 R64, R112.reuse, R66, RZ ;  /* 0x000000427040723c */ /* 0x040ff000000418ff */
[-C--:B-1----:R-:W-:Y:S08]  /*d0f0*/  HMMA.16816.F32.BF16 R68, R112, R80.reuse, RZ ;  /* 0x000000507044723c */ /* 0x082ff000000418ff */
[C---:B------:R-:W-:Y:S04]  /*d100*/  HMMA.16816.F32.BF16 R72, R108.reuse, R80, RZ ;  /* 0x000000506c48723c */ /* 0x040fe800000418ff */
[----:B--2---:R-:W-:Y:S04]  /*d110*/  IMAD.WIDE.U32 R84, R246, UR12, R78 ;  /* 0x0000000cf6547c25 */ /* 0x004fe8000f8e004e */
[-C--:B------:R-:W-:Y:S01]  /*d120*/  HMMA.16816.F32.BF16 R76, R108, R82.reuse, RZ ;  /* 0x000000526c4c723c */ /* 0x080fe200000418ff */
[C---:B------:R-:W-:Y:S03]  /*d130*/  LEA R92, P0, R84.reuse, c[0x0][0x1f8], 0x1 ;  /* 0x00007e00545c7a11 */ /* 0x040fe600078008ff */
[----:B------:R-:W-:Y:S04]  /*d140*/  IADD3 R2, R85, R2, RZ ;  /* 0x0000000255027210 */ /* 0x000fe80007ffe0ff */
[C---:B------:R-:W-:Y:S04]  /*d150*/  HMMA.16816.F32.BF16 R80, R112.reuse, R82, RZ ;  /* 0x000000527050723c */ /* 0x040fe800000418ff */
[----:B------:R-:W-:Y:S02]  /*d160*/  LEA.HI.X R93, R84, c[0x0][0x1fc], R2, 0x1, P0 ;  /* 0x00007f00545d7a11 */ /* 0x000fe400000f0c02 */
[----:B------:R-:W-:Y:S02]  /*d170*/  IADD3 R102, P0, R92, UR9, RZ ;  /* 0x000000095c667c10 */ /* 0x000fe4000ff1e0ff */
[-C--:B---3--:R-:W-:Y:S01]  /*d180*/  HMMA.16816.F32.BF16 R84, R112, R96.reuse, RZ ;  /* 0x000000607054723c */ /* 0x088fe200000418ff */
        /* <DEDUP_REMOVED lines=9> */
[----:B------:R-:W-:Y:S03]  /*d220*/  IADD3 R106, P0, R100, UR9, RZ ;  /* 0x00000009646a7c10 */ /* 0x000fe6000ff1e0ff */
[----:B------:R4:W-:Y:S03]  /*d230*/  LDGSTS.E.BYPASS.LTC128B.128 [R245+0x1100], [R100.64], !P6 ;  /* 0x0110000064f57fae */ /* 0x0009e6000f101d4a */
[----:B------:R-:W-:Y:S02]  /*d240*/  IADD3.X R107, R101, UR8, RZ, P0, !PT ;  /* 0x00000008656b7c10 */ /* 0x000fe400087fe4ff */
[----:B------:R-:W-:Y:S03]  /*d250*/  IADD3 R104, P1, R106, UR9, RZ ;  /* 0x000000096a687c10 */ /* 0x000fe6000ff3e0ff */
[----:B------:R2:W-:Y:S01]  /*d260*/  LDGSTS.E.BYPASS.LTC128B.128 [R245+0x1900], [R106.64], !P6 ;  /* 0x019000006af57fae */ /* 0x0005e2000f101d4a */
[----:B------:R-:W-:Y:S01]  /*d270*/  IADD3.X R105, R107, UR8, RZ, P1, !PT ;  /* 0x000000086b697c10 */ /* 0x000fe20008ffe4ff */
[-C--:B-1----:R-:W-:Y:S01]  /*d280*/  HMMA.16816.F32.BF16 R92, R108, R98.reuse, RZ ;  /* 0x000000626c5c723c */ /* 0x082fe200000418ff */
[----:B------:R-:W-:Y:S05]  /*d290*/  IADD3 R142, P0, R104, UR9, RZ ;  /* 0x00000009688e7c10 */ /* 0x000fea000ff1e0ff */
[----:B------:R1:W-:Y:S01]  /*d2a0*/  LDGSTS.E.BYPASS.LTC128B.128 [R245+0x2100], [R104.64], !P6 ;  /* 0x0210000068f57fae */ /* 0x0003e2000f101d4a */
[----:B------:R-:W-:Y:S01]  /*d2b0*/  IADD3.X R143, R105, UR8, RZ, P0, !PT ;  /* 0x00000008698f7c10 */ /* 0x000fe200087fe4ff */
[C---:B------:R-:W-:Y:S06]  /*d2c0*/  HMMA.16816.F32.BF16 R96, R112.reuse, R98, RZ ;  /* 0x000000627060723c */ /* 0x040fec00000418ff */
[----:B------:R3:W-:Y:S02]  /*d2d0*/  LDGSTS.E.BYPASS.LTC128B.128 [R245+0x2900], [R142.64], !P6 ;  /* 0x029000008ef57fae */ /* 0x0007e4000f101d4a */
[-C--:B----4-:R-:W-:Y:S01]  /*d2e0*/  HMMA.16816.F32.BF16 R100, R112, R188.reuse, RZ ;  /* 0x000000bc7064723c */ /* 0x090fe200000418ff */
[----:B-1----:R-:W-:Y:S04]  /*d2f0*/  IADD3 R104, P0, R142, UR9, RZ ;  /* 0x000000098e687c10 */ /* 0x002fe8000ff1e0ff */
[----:B------:R-:W-:Y:S02]  /*d300*/  IADD3.X R105, R143, UR8, RZ, P0, !PT ;  /* 0x000000088f697c10 */ /* 0x000fe400087fe4ff */
[C---:B------:R-:W-:Y:S02]  /*d310*/  ISETP.GT.AND P0, PT, R246.reuse, RZ, PT ;  /* 0x000000fff600720c */ /* 0x040fe40003f04270 */
[----:B------:R-:W-:Y:S01]  /*d320*/  IADD3 R246, R246, -0x1, RZ ;  /* 0xfffffffff6f67810 */ /* 0x000fe20007ffe0ff */
[----:B------:R2:W-:Y:S08]  /*d330*/  LDGSTS.E.BYPASS.LTC128B.128 [R245+0x3100], [R104.64], !P6 ;  /* 0x0310000068f57fae */ /* 0x0005f0000f101d4a */
[----:B------:R-:W0:Y:S01]  /*d340*/  LDGDEPBAR ;  /* 0x00000000000079af */ /* 0x000e220000000000 */
[C---:B--2---:R-:W-:Y:S08]  /*d350*/  HMMA.16816.F32.BF16 R104, R108.reuse, R188, RZ ;  /* 0x000000bc6c68723c */ /* 0x044ff000000418ff */
        /* <DEDUP_REMOVED lines=35> */
[-C--:B------:R-:W-:Y:S01]  /*d590*/  HMMA.16816.F32.BF16 R108, R200, R226.reuse, R108 ;  /* 0x000000e2c86c723c */ /* 0x080fe2000004186c */
[----:B------:R-:W3:Y:S07]  /*d5a0*/  LDSM.16.M88.4 R200, [R233+0x6100] ;  /* 0x00610000e9c8783b */ /* 0x000eee0000000200 */
[----:B------:R-:W-:Y:S01]  /*d5b0*/  HMMA.16816.F32.BF16 R112, R192, R226, R112 ;  /* 0x000000e2c070723c */ /* 0x000fe20000041870 */
[----:B------:R-:W3:Y:S07]  /*d5c0*/  LDSM.16.M88.4 R192, [R233+0x6900] ;  /* 0x00690000e9c0783b */ /* 0x000eee0000000200 */
[-C--:B-1----:R-:W-:Y:S01]  /*d5d0*/  HMMA.16816.F32.BF16 R4, R188, R196.reuse, R4 ;  /* 0x000000c4bc04723c */ /* 0x082fe20000041804 */
[----:B------:R-:W-:Y:S07]  /*d5e0*/  LDSM.16.M88.4 R224, [R232+0x2000] ;  /* 0x00200000e8e0783b */ /* 0x000fee0000000200 */
[C---:B--2---:R-:W-:Y:S08]  /*d5f0*/  HMMA.16816.F32.BF16 R8, R204.reuse, R196, R8 ;  /* 0x000000c4cc08723c */ /* 0x044ff00000041808 */
[-C--:B------:R-:W-:Y:S08]  /*d600*/  HMMA.16816.F32.BF16 R12, R204, R198.reuse, R12 ;  /* 0x000000c6cc0c723c */ /* 0x080ff0000004180c */
[C---:B------:R-:W-:Y:S01]  /*d610*/  HMMA.16816.F32.BF16 R16, R188.reuse, R198, R16 ;  /* 0x000000c6bc10723c */ /* 0x040fe20000041810 */
[----:B------:R-:W-:Y:S07]  /*d620*/  LDSM.16.M88.4 R196, [R236+0x7100] ;  /* 0x00710000ecc4783b */ /* 0x000fee0000000200 */
[-C--:B----4-:R-:W-:Y:S08]  /*d630*/  HMMA.16816.F32.BF16 R20, R188, R208.reuse, R20 ;  /* 0x000000d0bc14723c */ /* 0x090ff00000041814 */
        /* <DEDUP_REMOVED lines=23> */
[----:B------:R-:W2:Y:S07]  /*d7b0*/  LDSM.16.M88.4 R200, [R236+0x9100] ;  /* 0x00910000ecc8783b */ /* 0x000eae0000000200 */
[-C--:B------:R-:W-:Y:S08]  /*d7c0*/  HMMA.16816.F32.BF16 R100, R188, R192.reuse, R100 ;  /* 0x000000c0bc64723c */ /* 0x080ff00000041864 */
[C---:B------:R-:W-:Y:S08]  /*d7d0*/  HMMA.16816.F32.BF16 R104, R204.reuse, R192, R104 ;  /* 0x000000c0cc68723c */ /* 0x040ff00000041868 */
[-C--:B------:R-:W-:Y:S08]  /*d7e0*/  HMMA.16816.F32.BF16 R108, R204, R194.reuse, R108 ;  /* 0x000000c2cc6c723c */ /* 0x080ff0000004186c */
[----:B------:R-:W-:Y:S01]  /*d7f0*/  HMMA.16816.F32.BF16 R112, R188, R194, R112 ;  /* 0x000000c2bc70723c */ /* 0x000fe20000041870 */
[----:B------:R-:W3:Y:S07]  /*d800*/  LDSM.16.M88.4 R188, [R232+0x2800] ;  /* 0x00280000e8bc783b */ /* 0x000eee0000000200 */
[-C--:B-1----:R-:W-:Y:S01]  /*d810*/  HMMA.16816.F32.BF16 R4, R196, R208.reuse, R4 ;  /* 0x000000d0c404723c */ /* 0x082fe20000041804 */
[----:B------:R-:W1:Y:S01]  /*d820*/  LDSM.16.M88.4 R192, [R232+0x3000] ;  /* 0x00300000e8c0783b */ /* 0x000e620000000200 */
[----:B------:R-:W-:Y:S06]  /*d830*/  DEPBAR.LE SB0, 0x0 ;  /* 0x000080000000791a */ /* 0x000fec0000000000 */
[C---:B--2---:R-:W-:Y:S01]  /*d840*/  HMMA.16816.F32.BF16 R8, R200.reuse, R208, R8 ;  /* 0x000000d0c808723c */ /* 0x044fe20000041808 */
[----:B------:R-:W-:Y:S07]  /*d850*/  BAR.SYNC.DEFER_BLOCKING 0x0 ;  /* 0x0000000000007b1d */ /* 0x000fee0000010000 */
[-C--:B------:R-:W-:Y:S08]  /*d860*/  HMMA.16816.F32.BF16 R12, R200, R210.reuse, R12 ;  /* 0x000000d2c80c723c */ /* 0x080ff0000004180c */
[C---:B------:R-:W-:Y:S04]  /*d870*/  HMMA.16816.F32.BF16 R16, R196.reuse, R210, R16 ;  /* 0x000000d2c410723c */ /* 0x040fe80000041810 */
[----:B------:R-:W-:Y:S02]  /*d880*/  FMNMX.FTZ R2, R4, R0, !PT ;  /* 0x0000000004027209 */ /* 0x000fe40007810000 */
[----:B------:R-:W-:Y:S02]  /*d890*/  FMNMX.FTZ R140, R6, R3, !PT ;  /* 0x00000003068c7209 */ /* 0x000fe40007810000 */
[-C--:B------:R-:W-:Y:S01]  /*d8a0*/  HMMA.16816.F32.BF16 R20, R196, R212.reuse, R20 ;  /* 0x000000d4c414723c */ /* 0x080fe20000041814 */
[----:B------:R-:W2:Y:S03]  /*d8b0*/  LDL.64 R210, [R1+0x48] ;  /* 0x0000480001d27983 */ /* 0x000ea60000100a00 */
[----:B------:R-:W-:Y:S02]  /*d8c0*/  FMNMX.FTZ R2, R5, R2, !PT ;  /* 0x0000000205027209 */ /* 0x000fe40007810000 */
[----:B------:R-:W-:Y:S02]  /*d8d0*/  FMNMX.FTZ R140, R7, R140, !PT ;  /* 0x0000008c078c7209 */ /* 0x000fe40007810000 */
[C---:B------:R-:W-:Y:S01]  /*d8e0*/  HMMA.16816.F32.BF16 R24, R200.reuse, R212, R24 ;  /* 0x000000d4c818723c */ /* 0x040fe20000041818 */
[----:B------:R-:W4:Y:S03]  /*d8f0*/  LDL.64 R212, [R1+0x40] ;  /* 0x0000400001d47983 */ /* 0x000f260000100a00 */
        /* <DEDUP_REMOVED lines=123> */
[----:B---3--:R-:W-:Y:S02]  /*e0b0*/  FMNMX.FTZ R2, R2, R145, !PT ;  /* 0x0000009102027209 */ /* 0x008fe40007810000 */
[----:B------:R-:W-:Y:S01]  /*e0c0*/  FMNMX.FTZ R142, R75, R142, !PT ;  /* 0x0000008e4b8e7209 */ /* 0x000fe20007810000 */
[----:B------:R-:W3:Y:S03]  /*e0d0*/  SHFL.BFLY PT, R144, R140, 0x2, 0x1f ;  /* 0x0c401f008c907f89 */ /* 0x000ee600000e0000 */
[----:B------:R-:W-:Y:S04]  /*e0e0*/  FMNMX.FTZ R142, R78, R142, !PT ;  /* 0x0000008e4e8e7209 */ /* 0x000fe80007810000 */
[----:B------:R-:W-:Y:S01]  /*e0f0*/  FMNMX.FTZ R142, R79, R142, !PT ;  /* 0x0000008e4f8e7209 */ /* 0x000fe20007810000 */
[----:B------:R-:W2:Y:S03]  /*e100*/  SHFL.BFLY PT, R145, R2, 0x1, 0x1f ;  /* 0x0c201f0002917f89 */ /* 0x000ea600000e0000 */
        /* <DEDUP_REMOVED lines=8> */
[----:B---3--:R-:W-:Y:S01]  /*e190*/  FMNMX.FTZ R140, R140, R144, !PT ;  /* 0x000000908c8c7209 */ /* 0x008fe20007810000 */
[--C-:B------:R-:W-:Y:S01]  /*e1a0*/  FFMA.FTZ R21, R21, c[0x0][0x2d0], -R192.reuse ;  /* 0x0000b40015157a23 */ /* 0x100fe200000108c0 */
[----:B------:R-:W-:Y:S01]  /*e1b0*/  FMNMX.FTZ R144, R106, R142, !PT ;  /* 0x0000008e6a907209 */ /* 0x000fe20007810000 */
[----:B------:R-:W-:Y:S01]  /*e1c0*/  MUFU.EX2 R251, R20 ;  /* 0x0000001400fb7308 */ /* 0x000fe20000000800 */
[--C-:B------:R-:W-:Y:S01]  /*e1d0*/  FFMA.FTZ R52, R52, c[0x0][0x2d0], -R192.reuse ;  /* 0x0000b40034347a23 */ /* 0x100fe200000108c0 */
[----:B------:R-:W1:Y:S01]  /*e1e0*/  SHFL.BFLY PT, R189, R140, 0x1, 0x1f ;  /* 0x0c201f008cbd7f89 */ /* 0x000e6200000e0000 */
[----:B--2---:R-:W-:Y:S01]  /*e1f0*/  FMNMX.FTZ R142, R2, R145, !PT ;  /* 0x00000091028e7209 */ /* 0x004fe20007810000 */
        /* <DEDUP_REMOVED lines=8> */
[----:B------:R-:W-:Y:S02]  /*e280*/  FMUL.FTZ R194, R142, c[0x0][0x2d0] ;  /* 0x0000b4008ec27a20 */ /* 0x000fe40000410000 */
[----:B------:R-:W-:Y:S02]  /*e290*/  FFMA.FTZ R16, R16, c[0x0][0x2d0], -R192 ;  /* 0x0000b40010107a23 */ /* 0x000fe400000108c0 */
[----:B------:R-:W-:Y:S02]  /*e2a0*/  FFMA.FTZ R22, R22, c[0x0][0x2d0], -R194 ;  /* 0x0000b40016167a23 */ /* 0x000fe400000108c2 */
        /* <DEDUP_REMOVED lines=12> */
[----:B------:R-:W-:Y:S02]  /*e370*/  FFMA.FTZ R7, R7, c[0x0][0x2d0], -R194 ;  /* 0x0000b40007077a23 */ /* 0x000fe400000108c2 */
[----:B------:R-:W-:Y:S01]  /*e380*/  MUFU.EX2 R216, R6 ;  /* 0x0000000600d87308 */ /* 0x000fe20000000800 */
[----:B------:R-:W-:Y:S02]  /*e390*/  FMUL.FTZ R2, R2, c[0x0][0x2d0] ;  /* 0x0000b40002027a20 */ /* 0x000fe40000410000 */
        /* <DEDUP_REMOVED lines=9> */
[--C-:B------:R-:W-:Y:S02]  /*e430*/  FFMA.FTZ R57, R57, c[0x0][0x2d0], -R193.reuse ;  /* 0x0000b40039397a23 */ /* 0x100fe400000108c1 */
[--C-:B------:R-:W-:Y:S01]  /*e440*/  FFMA.FTZ R60, R60, c[0x0][0x2d0], -R193.reuse ;  /* 0x0000b4003c3c7a23 */ /* 0x100fe200000108c1 */
[----:B------:R1:W1:Y:S01]  /*e450*/  MUFU.EX2 R144, R2 ;  /* 0x0000000200907308 */ /* 0x0002620000000800 */
[----:B--2---:R-:W-:Y:S01]  /*e460*/  FMNMX.FTZ R0, R0, R3, !PT ;  /* 0x0000000300007209 */ /* 0x004fe20007810000 */
[----:B------:R-:W-:Y:S02]  /*e470*/  FFMA.FTZ R5, R5, c[0x0][0x2d0], -R192 ;  /* 0x0000b40005057a23 */ /* 0x000fe400000108c0 */
[--C-:B------:R-:W-:Y:S02]  /*e480*/  FFMA.FTZ R61, R61, c[0x0][0x2d0], -R193.reuse ;  /* 0x0000b4003d3d7a23 */ /* 0x100fe400000108c1 */
[--C-:B------:R-:W-:Y:S02]  /*e490*/  FFMA.FTZ R18, R18, c[0x0][0x2d0], -R194.reuse ;  /* 0x0000b40012127a23 */ /* 0x100fe400000108c2 */
[----:B------:R-:W-:Y:S02]  /*e4a0*/  FFMA.FTZ R19, R19, c[0x0][0x2d0], -R194 ;  /* 0x0000b40013137a23 */ /* 0x000fe400000108c2 */
[----:B------:R2:W-:Y:S01]  /*e4b0*/  MUFU.EX2 R221, R5 ;  /* 0x0000000500dd7308 */ /* 0x0005e20000000800 */
[--C-:B------:R-:W-:Y:S02]  /*e4c0*/  FFMA.FTZ R8, R8, c[0x0][0x2d0], -R193.reuse ;  /* 0x0000b40008087a23 */ /* 0x100fe400000108c1 */
[--C-:B------:R-:W-:Y:S02]  /*e4d0*/  FFMA.FTZ R9, R9, c[0x0][0x2d0], -R193.reuse ;  /* 0x0000b40009097a23 */ /* 0x100fe400000108c1 */
[--C-:B------:R-:W-:Y:S02]  /*e4e0*/  FFMA.FTZ R12, R12, c[0x0][0x2d0], -R193.reuse ;  /* 0x0000b4000c0c7a23 */ /* 0x100fe400000108c1 */
[----:B------:R-:W-:Y:S02]  /*e4f0*/  FFMA.FTZ R13, R13, c[0x0][0x2d0], -R193 ;  /* 0x0000b4000d0d7a23 */ /* 0x000fe400000108c1 */
[--C-:B------:R-:W-:Y:S01]  /*e500*/  FFMA.FTZ R32, R32, c[0x0][0x2d0], -R192.reuse ;  /* 0x0000b40020207a23 */ /* 0x100fe200000108c0 */
[----:B------:R4:W-:Y:S01]  /*e510*/  MUFU.EX2 R215, R8 ;  /* 0x0000000800d77308 */ /* 0x0009e20000000800 */
[----:B------:R-:W-:Y:S02]  /*e520*/  FFMA.FTZ R33, R33, c[0x0][0x2d0], -R192 ;  /* 0x0000b40021217a23 */ /* 0x000fe400000108c0 */
[--C-:B------:R-:W-:Y:S02]  /*e530*/  FFMA.FTZ R34, R34, c[0x0][0x2d0], -R194.reuse ;  /* 0x0000b40022227a23 */ /* 0x100fe400000108c2 */
[----:B-1----:R-:W-:Y:S02]  /*e540*/  FADD.FTZ R2, -R140, R141 ;  /* 0x0000008d8c027221 */ /* 0x002fe40000010100 */
[----:B------:R-:W-:Y:S02]  /*e550*/  FFMA.FTZ R35, R35, c[0x0][0x2d0], -R194 ;  /* 0x0000b40023237a23 */ /* 0x000fe400000108c2 */
[----:B------:R-:W-:Y:S01]  /*e560*/  FMUL.FTZ R2, R2, c[0x0][0x2d0] ;  /* 0x0000b40002027a20 */ /* 0x000fe20000410000 */
[----:B------:R1:W-:Y:S01]  /*e570*/  MUFU.EX2 R249, R9 ;  /* 0x0000000900f97308 */ /* 0x0003e20000000800 */
[C---:B---3--:R-:W-:Y:S02]  /*e580*/  FMUL.FTZ R116, R145.reuse, R116 ;  /* 0x0000007491747220 */ /* 0x048fe40000410000 */
[C---:B------:R-:W-:Y:S02]  /*e590*/  FMUL.FTZ R117, R145.reuse, R117 ;  /* 0x0000007591757220 */ /* 0x040fe40000410000 */
[C---:B------:R-:W-:Y:S02]  /*e5a0*/  FMUL.FTZ R118, R144.reuse, R118 ;  /* 0x0000007690767220 */ /* 0x040fe40000410000 */
[----:B------:R-:W-:Y:S02]  /*e5b0*/  FMUL.FTZ R119, R144, R119 ;  /* 0x0000007790777220 */ /* 0x000fe40000410000 */
[C---:B------:R-:W-:Y:S01]  /*e5c0*/  FMUL.FTZ R124, R145.reuse, R124 ;  /* 0x0000007c917c7220 */ /* 0x040fe20000410000 */
[----:B------:R3:W3:Y:S01]  /*e5d0*/  MUFU.EX2 R141, R2 ;  /* 0x00000002008d7308 */ /* 0x0006e20000000800 */
[----:B------:R-:W-:Y:S02]  /*e5e0*/  @P0 IMAD R6, R4, c[0x0][0x1e0], RZ ;  /* 0x0000780004060a24 */ /* 0x000fe400078e02ff */
[C---:B--2---:R-:W-:Y:S01]  /*e5f0*/  @P0 IMAD.WIDE.U32 R4, R246.reuse, c[0x0][0x1e0], RZ ;  /* 0x00007800f6040a25 */ /* 0x044fe200078e00ff */
[----:B----4-:R-:W-:Y:S03]  /*e600*/  @P0 MOV R8, R210 ;  /* 0x000000d200080202 */ /* 0x010fe60000000f00 */
[----:B------:R-:W-:Y:S02]  /*e610*/  @P0 IMAD R6, R246, c[0x0][0x1e4], R6 ;  /* 0x00007900f6060a24 */ /* 0x000fe400078e0206 */
[----:B------:R-:W-:Y:S01]  /*e620*/  FMUL.FTZ R125, R145, R125 ;  /* 0x0000007d917d7220 */ /* 0x000fe20000410000 */
[----:B------:R-:W-:Y:S01]  /*e630*/  MUFU.EX2 R226, R22 ;  /* 0x0000001600e27308 */ /* 0x000fe20000000800 */
[C---:B------:R-:W-:Y:S01]  /*e640*/  FMUL.FTZ R126, R144.reuse, R126 ;  /* 0x0000007e907e7220 */ /* 0x040fe20000410000 */
[----:B------:R-:W-:Y:S01]  /*e650*/  @P0 IADD3 R6, R5, R6, RZ ;  /* 0x0000000605060210 */ /* 0x000fe20007ffe0ff */
[----:B------:R-:W-:Y:S01]  /*e660*/  FMUL.FTZ R127, R144, R127 ;  /* 0x0000007f907f7220 */ /* 0x000fe20000410000 */
[----:B-1----:R-:W-:Y:S01]  /*e670*/  @P0 MOV R9, R213 ;  /* 0x000000d500090202 */ /* 0x002fe20000000f00 */
[C---:B------:R-:W-:Y:S02]  /*e680*/  FMUL.FTZ R136, R145.reuse, R136 ;  /* 0x0000008891887220 */ /* 0x040fe40000410000 */
[----:B------:R-:W-:Y:S02]  /*e690*/  FMUL.FTZ R137, R145, R137 ;  /* 0x0000008991897220 */ /* 0x000fe40000410000 */
[----:B------:R-:W-:Y:S01]  /*e6a0*/  @P0 IMAD.WIDE.U32 R8, R4, 0x70, R8 ;  /* 0x0000007004080825 */ /* 0x000fe200078e0008 */
[----:B------:R-:W-:Y:S03]  /*e6b0*/  MUFU.EX2 R247, R23 ;  /* 0x0000001700f77308 */ /* 0x000fe60000000800 */
[----:B------:R-:W-:Y:S01]  /*e6c0*/  @P0 IMAD R4, R6, 0x70, RZ ;  /* 0x0000007006040824 */ /* 0x000fe200078e02ff */
[----:B---3--:R-:W1:Y:S01]  /*e6d0*/  SHFL.BFLY PT, R2, R0, 0x1, 0x1f ;  /* 0x0c201f0000027f89 */ /* 0x008e6200000e0000 */
[----:B------:R-:W-:Y:S01]  /*e6e0*/  @P0 LEA R6, P2, R8, c[0x0][0x1c8], 0x1 ;  /* 0x0000720008060a11 */ /* 0x000fe200078408ff */
[----:B------:R-:W-:Y:S02]  /*e6f0*/  FMUL.FTZ R120, R141, R120 ;  /* 0x000000788d787220 */ /* 0x000fe40000410000 */
[----:B------:R-:W-:Y:S01]  /*e700*/  @P0 IADD3 R5, R9, R4, RZ ;  /* 0x0000000409050210 */ /* 0x000fe20007ffe0ff */
[C---:B------:R-:W-:Y:S01]  /*e710*/  FMUL.FTZ R121, R141.reuse, R121 ;  /* 0x000000798d797220 */ /* 0x040fe20000410000 */
[----:B------:R2:W-:Y:S01]  /*e720*/  MUFU.EX2 R209, R16 ;  /* 0x0000001000d17308 */ /* 0x0005e20000000800 */
[----:B------:R-:W-:Y:S01]  /*e730*/  @P0 IADD3 R4, P1, R6, UR6, RZ ;  /* 0x0000000606040c10 */ /* 0x000fe2000ff3e0ff */
[C---:B------:R-:W-:Y:S01]  /*e740*/  FMUL.FTZ R128, R141.reuse, R128 ;  /* 0x000000808d807220 */ /* 0x040fe20000410000 */
[----:B------:R-:W-:Y:S01]  /*e750*/  @P0 LEA.HI.X R7, R8, c[0x0][0x1cc], R5, 0x1, P2 ;  /* 0x0000730008070a11 */ /* 0x000fe200010f0c05 */
[C---:B------:R-:W-:Y:S02]  /*e760*/  FMUL.FTZ R129, R141.reuse, R129 ;  /* 0x000000818d817220 */ /* 0x040fe40000410000 */
[----:B------:R-:W-:Y:S01]  /*e770*/  FMUL.FTZ R132, R141, R132 ;  /* 0x000000848d847220 */ /* 0x000fe20000410000 */
[----:B------:R-:W-:Y:S01]  /*e780*/  @P0 IADD3.X R5, R7, UR7, RZ, P1, !PT ;  /* 0x0000000707050c10 */ /* 0x000fe20008ffe4ff */
[----:B------:R3:W-:Y:S01]  /*e790*/  @P0 LDGSTS.E.BYPASS.LTC128B.128 [R245+0x3900], [R6.64], !P6 ;  /* 0x0390000006f50fae */ /* 0x0007e2000f101d4a */
[----:B------:R-:W-:Y:S01]  /*e7a0*/  FMUL.FTZ R133, R141, R133 ;  /* 0x000000858d857220 */ /* 0x000fe20000410000 */
[----:B------:R4:W-:Y:S01]  /*e7b0*/  MUFU.EX2 R205, R17 ;  /* 0x0000001100cd7308 */ /* 0x0009e20000000800 */
[C---:B------:R-:W-:Y:S02]  /*e7c0*/  FMUL.FTZ R138, R144.reuse, R138 ;  /* 0x0000008a908a7220 */ /* 0x040fe40000410000 */
[----:B------:R-:W-:Y:S02]  /*e7d0*/  FMUL.FTZ R139, R144, R139 ;  /* 0x0000008b908b7220 */ /* 0x000fe40000410000 */
[--C-:B------:R-:W-:Y:S01]  /*e7e0*/  FFMA.FTZ R24, R24, c[0x0][0x2d0], -R193.reuse ;  /* 0x0000b40018187a23 */ /* 0x100fe200000108c1 */
[----:B------:R3:W-:Y:S01]  /*e7f0*/  @P0 LDGSTS.E.BYPASS.LTC128B.128 [R245+0x4100], [R4.64], !P6 ;  /* 0x0410000004f50fae */ /* 0x0007e2000f101d4a */
[--C-:B------:R-:W-:Y:S01]  /*e800*/  FFMA.FTZ R25, R25, c[0x0][0x2d0], -R193.reuse ;  /* 0x0000b40019197a23 */ /* 0x100fe200000108c1 */
[----:B-1----:R-:W-:Y:S01]  /*e810*/  FMNMX.FTZ R2, R0, R2, !PT ;  /* 0x0000000200027209 */ /* 0x002fe20007810000 */
[--C-:B------:R-:W-:Y:S01]  /*e820*/  FFMA.FTZ R28, R28, c[0x0][0x2d0], -R193.reuse ;  /* 0x0000b4001c1c7a23 */ /* 0x100fe200000108c1 */
[----:B------:R1:W-:Y:S01]  /*e830*/  MUFU.EX2 R204, R18 ;  /* 0x0000001200cc7308 */ /* 0x0003e20000000800 */
[----:B------:R-:W-:Y:S02]  /*e840*/  FFMA.FTZ R29, R29, c[0x0][0x2d0], -R193 ;  /* 0x0000b4001d1d7a23 */ /* 0x000fe400000108c1 */
[C---:B------:R-:W-:Y:S02]  /*e850*/  FMUL.FTZ R3, R2.reuse, c[0x0][0x2d0] ;  /* 0x0000b40002037a20 */ /* 0x040fe40000410000 */
[----:B------:R-:W-:Y:S02]  /*e860*/  FADD.FTZ R0, -R2, R146 ;  /* 0x0000009202007221 */ /* 0x000fe40000010100 */
[--C-:B------:R-:W-:Y:S02]  /*e870*/  FFMA.FTZ R10, R10, c[0x0][0x2d0], -R3.reuse ;  /* 0x0000b4000a0a7a23 */ /* 0x100fe40000010803 */
[----:B--2---:R-:W-:Y:S01]  /*e880*/  FMUL.FTZ R16, R145, R160 ;  /* 0x000000a091107220 */ /* 0x004fe20000410000 */
[----:B------:R2:W-:Y:S01]  /*e890*/  MUFU.EX2 R206, R19 ;  /* 0x0000001300ce7308 */ /* 0x0005e20000000800 */
[--C-:B------:R-:W-:Y:S02]  /*e8a0*/  FFMA.FTZ R42, R42, c[0x0][0x2d0], -R3.reuse ;  /* 0x0000b4002a2a7a23 */ /* 0x100fe40000010803 */
[--C-:B------:R-:W-:Y:S02]  /*e8b0*/  FFMA.FTZ R43, R43, c[0x0][0x2d0], -R3.reuse ;  /* 0x0000b4002b2b7a23 */ /* 0x100fe40000010803 */
        /* <DEDUP_REMOVED lines=14> */
[----:B------:R-:W-:Y:S01]  /*e9a0*/  FMUL.FTZ R0, R0, c[0x0][0x2d0] ;  /* 0x0000b40000007a20 */ /* 0x000fe20000410000 */
[----:B------:R2:W-:Y:S01]  /*e9b0*/  MUFU.EX2 R200, R11 ;  /* 0x0000000b00c87308 */ /* 0x0005e20000000800 */
[--C-:B------:R-:W-:Y:S02]  /*e9c0*/  FFMA.FTZ R26, R26, c[0x0][0x2d0], -R3.reuse ;  /* 0x0000b4001a1a7a23 */ /* 0x100fe40000010803 */
[--C-:B------:R-:W-:Y:S01]  /*e9d0*/  FFMA.FTZ R27, R27, c[0x0][0x2d0], -R3.reuse ;  /* 0x0000b4001b1b7a23 */ /* 0x100fe20000010803 */
[----:B----4-:R-:W-:Y:S01]  /*e9e0*/  @P0 IADD3 R10, P3, R4, UR6, RZ ;  /* 0x00000006040a0c10 */ /* 0x010fe2000ff7e0ff */
[--C-:B------:R-:W-:Y:S02]  /*e9f0*/  FFMA.FTZ R30, R30, c[0x0][0x2d0], -R3.reuse ;  /* 0x0000b4001e1e7a23 */ /* 0x100fe40000010803 */
[----:B------:R-:W-:Y:S01]  /*ea00*/  FFMA.FTZ R31, R31, c[0x0][0x2d0], -R3 ;  /* 0x0000b4001f1f7a23 */ /* 0x000fe20000010803 */
[----:B------:R-:W-:Y:S01]  /*ea10*/  @P0 IADD3 R8, P2, R10, UR6, RZ ;  /* 0x000000060a080c10 */ /* 0x000fe2000ff5e0ff */
[--C-:B------:R-:W-:Y:S01]  /*ea20*/  FFMA.FTZ R48, R48, c[0x0][0x2d0], -R192.reuse ;  /* 0x0000b40030307a23 */ /* 0x100fe200000108c0 */
[----:B------:R-:W4:Y:S01]  /*ea30*/  MUFU.EX2 R0, R0 ;  /* 0x0000000000007308 */ /* 0x000f220000000800 */
[--C-:B------:R-:W-:Y:S01]  /*ea40*/  FFMA.FTZ R36, R36, c[0x0][0x2d0], -R192.reuse ;  /* 0x0000b40024247a23 */ /* 0x100fe200000108c0 */
[----:B---3--:R-:W-:Y:S01]  /*ea50*/  @P0 IADD3 R6, P1, R8, UR6, RZ ;  /* 0x0000000608060c10 */ /* 0x008fe2000ff3e0ff */
[----:B------:R-:W-:Y:S02]  /*ea60*/  FFMA.FTZ R37, R37, c[0x0][0x2d0], -R192 ;  /* 0x0000b40025257a23 */ /* 0x000fe400000108c0 */
[----:B-1----:R-:W-:Y:S02]  /*ea70*/  FMUL.FTZ R12, R141, R156 ;  /* 0x0000009c8d0c7220 */ /* 0x002fe40000410000 */
[----:B------:R-:W-:Y:S02]  /*ea80*/  FFMA.FTZ R38, R38, c[0x0][0x2d0], -R194 ;  /* 0x0000b40026267a23 */ /* 0x000fe400000108c2 */
[----:B------:R-:W-:Y:S01]  /*ea90*/  FFMA.FTZ R49, R49, c[0x0][0x2d0], -R192 ;  /* 0x0000b40031317a23 */ /* 0x000fe200000108c0 */
[----:B------:R1:W3:Y:S01]  /*eaa0*/  MUFU.EX2 R207, R13 ;  /* 0x0000000d00cf7308 */ /* 0x0002e20000000800 */
[----:B------:R-:W-:Y:S02]  /*eab0*/  FFMA.FTZ R50, R50, c[0x0][0x2d0], -R194 ;  /* 0x0000b40032327a23 */ /* 0x000fe400000108c2 */
[----:B------:R-:W-:Y:S01]  /*eac0*/  FFMA.FTZ R113, R113, c[0x0][0x2d0], -R192 ;  /* 0x0000b40071717a23 */ /* 0x000fe200000108c0 */
[----:B--2---:R-:W-:Y:S01]  /*ead0*/  @P0 IADD3.X R11, R5, UR7, RZ, P3, !PT ;  /* 0x00000007050b0c10 */ /* 0x004fe20009ffe4ff */
[----:B------:R-:W-:Y:S02]  /*eae0*/  FFMA.FTZ R115, R115, c[0x0][0x2d0], -R194 ;  /* 0x0000b40073737a23 */ /* 0x000fe400000108c2 */
[--C-:B------:R-:W-:Y:S01]  /*eaf0*/  FFMA.FTZ R109, R109, c[0x0][0x2d0], -R193.reuse ;  /* 0x0000b4006d6d7a23 */ /* 0x100fe200000108c1 */
[----:B------:R-:W-:Y:S01]  /*eb00*/  @P0 IADD3.X R9, R11, UR7, RZ, P2, !PT ;  /* 0x000000070b090c10 */ /* 0x000fe200097fe4ff */
[----:B------:R2:W-:Y:S01]  /*eb10*/  @P0 LDGSTS.E.BYPASS.LTC128B.128 [R245+0x4900], [R10.64], !P6 ;  /* 0x049000000af50fae */ /* 0x0005e2000f101d4a */
[----:B------:R3:W-:Y:S01]  /*eb20*/  MUFU.EX2 R201, R14 ;  /* 0x0000000e00c97308 */ /* 0x0007e20000000800 */
[----:B------:R-:W-:Y:S01]  /*eb30*/  @P0 IADD3 R4, P2, R6, UR6, RZ ;  /* 0x0000000606040c10 */ /* 0x000fe2000ff5e0ff */
[--C-:B------:R-:W-:Y:S01]  /*eb40*/  FFMA.FTZ R68, R68, c[0x0][0x2d0], -R192.reuse ;  /* 0x0000b40044447a23 */ /* 0x100fe200000108c0 */
[----:B------:R-:W-:Y:S01]  /*eb50*/  @P0 IADD3.X R7, R9, UR7, RZ, P1, !PT ;  /* 0x0000000709070c10 */ /* 0x000fe20008ffe4ff */
[C---:B----4-:R-:W-:Y:S02]  /*eb60*/  FMUL.FTZ R122, R0.reuse, R122 ;  /* 0x0000007a007a7220 */ /* 0x050fe40000410000 */
[C---:B------:R-:W-:Y:S01]  /*eb70*/  FMUL.FTZ R123, R0.reuse, R123 ;  /* 0x0000007b007b7220 */ /* 0x040fe20000410000 */
[----:B------:R4:W-:Y:S01]  /*eb80*/  @P0 LDGSTS.E.BYPASS.LTC128B.128 [R245+0x5100], [R8.64], !P6 ;  /* 0x0510000008f50fae */ /* 0x0009e2000f101d4a */
[----:B------:R-:W-:Y:S01]  /*eb90*/  @P0 IADD3.X R5, R7, UR7, RZ, P2, !PT ;  /* 0x0000000707050c10 */ /* 0x000fe200097fe4ff */
[C---:B------:R-:W-:Y:S01]  /*eba0*/  FMUL.FTZ R130, R0.reuse, R130 ;  /* 0x0000008200827220 */ /* 0x040fe20000410000 */
[----:B------:R4:W4:Y:S01]  /*ebb0*/  MUFU.EX2 R202, R15 ;  /* 0x0000000f00ca7308 */ /* 0x0009220000000800 */
[C---:B------:R-:W-:Y:S02]  /*ebc0*/  FMUL.FTZ R131, R0.reuse, R131 ;  /* 0x0000008300837220 */ /* 0x040fe40000410000 */
[C---:B------:R-:W-:Y:S02]  /*ebd0*/  FMUL.FTZ R134, R0.reuse, R134 ;  /* 0x0000008600867220 */ /* 0x040fe40000410000 */
[----:B------:R4:W-:Y:S01]  /*ebe0*/  @P0 LDGSTS.E.BYPASS.LTC128B.128 [R245+0x5900], [R6.64], !P6 ;  /* 0x0590000006f50fae */ /* 0x0009e2000f101d4a */
[----:B-1----:R-:W-:Y:S02]  /*ebf0*/  FMUL.FTZ R13, R141, R157 ;  /* 0x0000009d8d0d7220 */ /* 0x002fe40000410000 */
[C---:B------:R-:W-:Y:S02]  /*ec00*/  FMUL.FTZ R135, R0.reuse, R135 ;  /* 0x0000008700877220 */ /* 0x040fe40000410000 */
[----:B------:R1:W-:Y:S01]  /*ec10*/  MUFU.EX2 R223, R24 ;  /* 0x0000001800df7308 */ /* 0x0003e20000000800 */
[--C-:B------:R-:W-:Y:S02]  /*ec20*/  FFMA.FTZ R69, R69, c[0x0][0x2d0], -R192.reuse ;  /* 0x0000b40045457a23 */ /* 0x100fe400000108c0 */
[----:B------:R1:W-:Y:S01]  /*ec30*/  @P0 LDGSTS.E.BYPASS.LTC128B.128 [R245+0x6100], [R4.64], !P6 ;  /* 0x0610000004f50fae */ /* 0x0003e2000f101d4a */
[----:B---3--:R-:W-:Y:S01]  /*ec40*/  FMUL.FTZ R14, R0, R158 ;  /* 0x0000009e000e7220 */ /* 0x008fe20000410000 */
[----:B--2---:R-:W-:Y:S01]  /*ec50*/  @P0 IADD3 R10, P1, R4, UR6, RZ ;  /* 0x00000006040a0c10 */ /* 0x004fe2000ff3e0ff */
[--C-:B------:R-:W-:Y:S02]  /*ec60*/  FFMA.FTZ R80, R80, c[0x0][0x2d0], -R192.reuse ;  /* 0x0000b40050507a23 */ /* 0x100fe400000108c0 */
[----:B------:R-:W-:Y:S02]  /*ec70*/  FFMA.FTZ R81, R81, c[0x0][0x2d0], -R192 ;  /* 0x0000b40051517a23 */ /* 0x000fe400000108c0 */
[----:B------:R2:W-:Y:S01]  /*ec80*/  MUFU.EX2 R224, R25 ;  /* 0x0000001900e07308 */ /* 0x0005e20000000800 */
[----:B------:R-:W-:Y:S01]  /*ec90*/  @P0 IADD3.X R11, R5, UR7, RZ, P1, !PT ;  /* 0x00000007050b0c10 */ /* 0x000fe20008ffe4ff */
[--C-:B------:R-:W-:Y:S02]  /*eca0*/  FFMA.FTZ R70, R70, c[0x0][0x2d0], -R194.reuse ;  /* 0x0000b40046467a23 */ /* 0x100fe400000108c2 */
[----:B----4-:R-:W-:Y:S01]  /*ecb0*/  FMUL.FTZ R8, R141, R152 ;  /* 0x000000988d087220 */ /* 0x010fe20000410000 */
[----:B------:R-:W-:Y:S01]  /*ecc0*/  F2FP.BF16.PACK_AB R152, R249, R215 ;  /* 0x000000d7f998723e */ /* 0x000fe200000010ff */
[----:B------:R3:W-:Y:S01]  /*ecd0*/  @P0 LDGSTS.E.BYPASS.LTC128B.128 [R245+0x6900], [R10.64], !P6 ;  /* 0x069000000af50fae */ /* 0x0007e2000f101d4a */
[----:B------:R-:W-:Y:S01]  /*ece0*/  FMUL.FTZ R9, R141, R153 ;  /* 0x000000998d097220 */ /* 0x000fe20000410000 */
[----:B------:R-:W-:Y:S01]  /*ecf0*/  F2FP.BF16.PACK_AB R153, R200, R195 ;  /* 0x000000c3c899723e */ /* 0x000fe200000010ff */
[----:B------:R-:W-:Y:S01]  /*ed00*/  FMUL.FTZ R15, R0, R159 ;  /* 0x0000009f000f7220 */ /* 0x000fe20000410000 */
[----:B------:R4:W-:Y:S01]  /*ed10*/  MUFU.EX2 R196, R26 ;  /* 0x0000001a00c47308 */ /* 0x0009e20000000800 */
[--C-:B------:R-:W-:Y:S02]  /*ed20*/  FFMA.FTZ R71, R71, c[0x0][0x2d0], -R194.reuse ;  /* 0x0000b40047477a23 */ /* 0x100fe400000108c2 */
[C---:B------:R-:W-:Y:S01]  /*ed30*/  FMUL.FTZ R6, R144.reuse, R150 ;  /* 0x0000009690067220 */ /* 0x040fe20000410000 */
[----:B------:R-:W4:Y:S01]  /*ed40*/  LDSM.16.MT88.4 R20, [R228+0x100] ;  /* 0x00010000e414783b */ /* 0x000f220000004200 */
[----:B------:R-:W-:Y:S01]  /*ed50*/  FMUL.FTZ R7, R144, R151 ;  /* 0x0000009790077220 */ /* 0x000fe20000410000 */
[----:B------:R-:W-:Y:S01]  /*ed60*/  F2FP.BF16.PACK_AB R150, R205, R209 ;  /* 0x000000d1cd96723e */ /* 0x000fe200000010ff */
[----:B-1----:R-:W-:Y:S01]  /*ed70*/  FMUL.FTZ R24, R141, R168 ;  /* 0x000000a88d187220 */ /* 0x002fe20000410000 */
[----:B------:R-:W-:Y:S01]  /*ed80*/  F2FP.BF16.PACK_AB R151, R206, R204 ;  /* 0x000000ccce97723e */ /* 0x000fe200000010ff */
[--C-:B------:R-:W-:Y:S01]  /*ed90*/  FFMA.FTZ R82, R82, c[0x0][0x2d0], -R194.reuse ;  /* 0x0000b40052527a23 */ /* 0x100fe200000108c2 */
[----:B------:R1:W-:Y:S01]  /*eda0*/  MUFU.EX2 R199, R27 ;  /* 0x0000001b00c77308 */ /* 0x0003e20000000800 */
[----:B------:R-:W-:Y:S01]  /*edb0*/  FMUL.FTZ R4, R145, R148 ;  /* 0x0000009491047220 */ /* 0x000fe20000410000 */
[----:B------:R-:W-:Y:S01]  /*edc0*/  F2FP.BF16.PACK_AB R148, R221, R217 ;  /* 0x000000d9dd94723e */ /* 0x000fe200000010ff */
[----:B------:R-:W-:Y:S01]  /*edd0*/  FMUL.FTZ R5, R145, R149 ;  /* 0x0000009591057220 */ /* 0x000fe20000410000 */
[----:B------:R-:W-:Y:S01]  /*ede0*/  F2FP.BF16.PACK_AB R149, R218, R216 ;  /* 0x000000d8da95723e */ /* 0x000fe200000010ff */
[----:B------:R-:W4:Y:S01]  /*edf0*/  LDSM.16.MT88.4 R188, [R231+0x100] ;  /* 0x00010000e7bc783b */ /* 0x000f220000004200 */
[----:B--2---:R-:W-:Y:S02]  /*ee00*/  FMUL.FTZ R25, R141, R169 ;  /* 0x000000a98d197220 */ /* 0x004fe40000410000 */
[----:B------:R-:W-:Y:S02]  /*ee10*/  FFMA.FTZ R83, R83, c[0x0][0x2d0], -R194 ;  /* 0x0000b40053537a23 */ /* 0x000fe400000108c2 */
[----:B------:R-:W-:Y:S01]  /*ee20*/  MUFU.EX2 R211, R41 ;  /* 0x0000002900d37308 */ /* 0x000fe20000000800 */
[--C-:B------:R-:W-:Y:S02]  /*ee30*/  FFMA.FTZ R72, R72, c[0x0][0x2d0], -R193.reuse ;  /* 0x0000b40048487a23 */ /* 0x100fe400000108c1 */
[----:B------:R-:W2:Y:S01]  /*ee40*/  LDSM.16.MT88.4 R156, [R229+0x100] ;  /* 0x00010000e59c783b */ /* 0x000ea20000004200 */
[C---:B---3--:R-:W-:Y:S01]  /*ee50*/  FMUL.FTZ R10, R0.reuse, R154 ;  /* 0x0000009a000a7220 */ /* 0x048fe20000410000 */
[----:B------:R-:W-:Y:S01]  /*ee60*/  F2FP.BF16.PACK_AB R154, R207, R252 ;  /* 0x000000fccf9a723e */ /* 0x000fe200000010ff */
[----:B------:R-:W-:Y:S01]  /*ee70*/  FMUL.FTZ R11, R0, R155 ;  /* 0x0000009b000b7220 */ /* 0x000fe20000410000 */
[----:B------:R-:W-:Y:S01]  /*ee80*/  F2FP.BF16.PACK_AB R155, R202, R201 ;  /* 0x000000c9ca9b723e */ /* 0x000fe200000010ff */
[C---:B----4-:R-:W-:Y:S01]  /*ee90*/  FMUL.FTZ R26, R0.reuse, R170 ;  /* 0x000000aa001a7220 */ /* 0x050fe20000410000 */
[----:B------:R-:W-:Y:S01]  /*eea0*/  MOV R170, R204 ;  /* 0x000000cc00aa7202 */ /* 0x000fe20000000f00 */
[----:B------:R-:W-:Y:S01]  /*eeb0*/  MUFU.EX2 R210, R44 ;  /* 0x0000002c00d27308 */ /* 0x000fe20000000800 */
[----:B------:R-:W3:Y:S01]  /*eec0*/  LDSM.16.MT88.4 R160, [R230+0x100] ;  /* 0x00010000e6a0783b */ /* 0x000ee20000004200 */
[--C-:B------:R-:W-:Y:S02]  /*eed0*/  FFMA.FTZ R73, R73, c[0x0][0x2d0], -R193.reuse ;  /* 0x0000b40049497a23 */ /* 0x100fe400000108c1 */
[----:B-1----:R-:W-:Y:S01]  /*eee0*/  FMUL.FTZ R27, R0, R171 ;  /* 0x000000ab001b7220 */ /* 0x002fe20000410000 */
[----:B------:R-:W-:Y:S01]  /*eef0*/  MOV R171, R209 ;  /* 0x000000d100ab7202 */ /* 0x000fe20000000f00 */
[--C-:B------:R-:W-:Y:S02]  /*ef00*/  FFMA.FTZ R76, R76, c[0x0][0x2d0], -R193.reuse ;  /* 0x0000b4004c4c7a23 */ /* 0x100fe400000108c1 */
[----:B------:R-:W-:Y:S01]  /*ef10*/  FFMA.FTZ R77, R77, c[0x0][0x2d0], -R193 ;  /* 0x0000b4004d4d7a23 */ /* 0x000fe200000108c1 */
[----:B------:R-:W0:Y:S01]  /*ef20*/  LDGDEPBAR ;  /* 0x00000000000079af */ /* 0x000e220000000000 */
[----:B------:R-:W-:Y:S01]  /*ef30*/  MUFU.EX2 R209, R45 ;  /* 0x0000002d00d17308 */ /* 0x000fe20000000800 */
[--C-:B------:R-:W-:Y:S02]  /*ef40*/  FFMA.FTZ R74, R74, c[0x0][0x2d0], -R3.reuse ;  /* 0x0000b4004a4a7a23 */ /* 0x100fe40000010803 */
[--C-:B------:R-:W-:Y:S01]  /*ef50*/  FFMA.FTZ R75, R75, c[0x0][0x2d0], -R3.reuse ;  /* 0x0000b4004b4b7a23 */ /* 0x100fe20000010803 */
[-C--:B------:R-:W-:Y:S05]  /*ef60*/  HMMA.16816.F32.BF16 R4, R148, R20.reuse, R4 ;  /* 0x000000149404723c */ /* 0x080fea0000041804 */
[--C-:B------:R-:W-:Y:S01]  /*ef70*/  FFMA.FTZ R78, R78, c[0x0][0x2d0], -R3.reuse ;  /* 0x0000b4004e4e7a23 */ /* 0x100fe20000010803 */
[----:B------:R-:W-:Y:S01]  /*ef80*/  MUFU.EX2 R204, R54 ;  /* 0x0000003600cc7308 */ /* 0x000fe20000000800 */
[--C-:B------:R-:W-:Y:S01]  /*ef90*/  FFMA.FTZ R79, R79, c[0x0][0x2d0], -R3.reuse ;  /* 0x0000b4004f4f7a23 */ /* 0x100fe20000010803 */
[C---:B------:R-:W-:Y:S04]  /*efa0*/  HMMA.16816.F32.BF16 R8, R152.reuse, R20, R8 ;  /* 0x000000149808723c */ /* 0x040fe80000041808 */
[--C-:B------:R-:W-:Y:S02]  /*efb0*/  FFMA.FTZ R84, R84, c[0x0][0x2d0], -R192.reuse ;  /* 0x0000b40054547a23 */ /* 0x100fe400000108c0 */
[--C-:B------:R-:W-:Y:S02]  /*efc0*/  FFMA.FTZ R85, R85, c[0x0][0x2d0], -R192.reuse ;  /* 0x0000b40055557a23 */ /* 0x100fe400000108c0 */
[-C--:B------:R-:W-:Y:S01]  /*efd0*/  HMMA.16816.F32.BF16 R12, R152, R22.reuse, R12 ;  /* 0x00000016980c723c */ /* 0x080fe2000004180c */
[----:B------:R1:W-:Y:S03]  /*efe0*/  MUFU.EX2 R225, R28 ;  /* 0x0000001c00e17308 */ /* 0x0003e60000000800 */
[C---:B------:R-:W-:Y:S01]  /*eff0*/  FMUL.FTZ R20, R145.reuse, R164 ;  /* 0x000000a491147220 */ /* 0x040fe20000410000 */
[----:B------:R-:W-:Y:S01]  /*f000*/  MOV R164, R208 ;  /* 0x000000d000a47202 */ /* 0x000fe20000000f00 */
[----:B------:R-:W-:Y:S01]  /*f010*/  FMUL.FTZ R21, R145, R165 ;  /* 0x000000a591157220 */ /* 0x000fe20000410000 */
[----:B------:R-:W-:Y:S01]  /*f020*/  MOV R165, R207 ;  /* 0x000000cf00a57202 */ /* 0x000fe20000000f00 */
[C---:B------:R-:W-:Y:S03]  /*f030*/  HMMA.16816.F32.BF16 R16, R148.reuse, R22, R16 ;  /* 0x000000169410723c */ /* 0x040fe60000041810 */
[----:B------:R4:W-:Y:S01]  /*f040*/  MUFU.EX2 R227, R29 ;  /* 0x0000001d00e37308 */ /* 0x0009e20000000800 */
[--C-:B------:R-:W-:Y:S02]  /*f050*/  FFMA.FTZ R96, R96, c[0x0][0x2d0], -R192.reuse ;  /* 0x0000b40060607a23 */ /* 0x100fe400000108c0 */
[----:B------:R-:W-:Y:S02]  /*f060*/  FFMA.FTZ R97, R97, c[0x0][0x2d0], -R192 ;  /* 0x0000b40061617a23 */ /* 0x000fe400000108c0 */
[C---:B------:R-:W-:Y:S01]  /*f070*/  FMUL.FTZ R22, R144.reuse, R166 ;  /* 0x000000a690167220 */ /* 0x040fe20000410000 */
[----:B------:R-:W-:Y:S03]  /*f080*/  MOV R166, R206 ;  /* 0x000000ce00a67202 */ /* 0x000fe60000000f00 */
[----:B------:R-:W-:Y:S01]  /*f090*/  FMUL.FTZ R23, R144, R167 ;  /* 0x000000a790177220 */ /* 0x000fe20000410000 */
[----:B------:R2:W-:Y:S01]  /*f0a0*/  MUFU.EX2 R198, R30 ;  /* 0x0000001e00c67308 */ /* 0x0005e20000000800 */
[----:B------:R-:W-:Y:S01]  /*f0b0*/  MOV R167, R205 ;  /* 0x000000cd00a77202 */ /* 0x000fe20000000f00 */
[--C-:B------:R-:W-:Y:S02]  /*f0c0*/  FFMA.FTZ R86, R86, c[0x0][0x2d0], -R194.reuse ;  /* 0x0000b40056567a23 */ /* 0x100fe400000108c2 */
[----:B-1----:R-:W-:Y:S02]  /*f0d0*/  FMUL.FTZ R28, R141, R172 ;  /* 0x000000ac8d1c7220 */ /* 0x002fe40000410000 */
[-C--:B------:R-:W-:Y:S03]  /*f0e0*/  HMMA.16816.F32.BF16 R20, R148, R188.reuse, R20 ;  /* 0x000000bc9414723c */ /* 0x080fe60000041814 */
[--C-:B------:R-:W-:Y:S01]  /*f0f0*/  FFMA.FTZ R87, R87, c[0x0][0x2d0], -R194.reuse ;  /* 0x0000b40057577a23 */ /* 0x100fe200000108c2 */
[----:B------:R1:W-:Y:S01]  /*f100*/  MUFU.EX2 R197, R31 ;  /* 0x0000001f00c57308 */ /* 0x0003e20000000800 */
[--C-:B------:R-:W-:Y:S02]  /*f110*/  FFMA.FTZ R98, R98, c[0x0][0x2d0], -R194.reuse ;  /* 0x0000b40062627a23 */ /* 0x100fe400000108c2 */
[----:B------:R-:W-:Y:S01]  /*f120*/  FFMA.FTZ R99, R99, c[0x0][0x2d0], -R194 ;  /* 0x0000b40063637a23 */ /* 0x000fe200000108c2 */
[C---:B------:R-:W-:Y:S04]  /*f130*/  HMMA.16816.F32.BF16 R24, R152.reuse, R188, R24 ;  /* 0x000000bc9818723c */ /* 0x040fe80000041818 */
[----:B----4-:R-:W-:Y:S02]  /*f140*/  FMUL.FTZ R29, R141, R173 ;  /* 0x000000ad8d1d7220 */ /* 0x010fe40000410000 */
[----:B------:R4:W3:Y:S01]  /*f150*/  MUFU.EX2 R146, R32 ;  /* 0x0000002000927308 */ /* 0x0008e20000000800 */
[--C-:B------:R-:W-:Y:S02]  /*f160*/  FFMA.FTZ R90, R90, c[0x0][0x2d0], -R3.reuse ;  /* 0x0000b4005a5a7a23 */ /* 0x100fe40000010803 */
[--C-:B------:R-:W-:Y:S03]  /*f170*/  FFMA.FTZ R91, R91, c[0x0][0x2d0], -R3.reuse ;  /* 0x0000b4005b5b7a23 */ /* 0x100fe60000010803 */
[----:B--2---:R-:W-:Y:S02]  /*f180*/  FMUL.FTZ R30, R0, R174 ;  /* 0x000000ae001e7220 */ /* 0x004fe40000410000 */
[--C-:B------:R-:W-:Y:S02]  /*f190*/  FFMA.FTZ R94, R94, c[0x0][0x2d0], -R3.reuse ;  /* 0x0000b4005e5e7a23 */ /* 0x100fe40000010803 */
[----:B------:R2:W2:Y:S01]  /*f1a0*/  MUFU.EX2 R203, R33 ;  /* 0x0000002100cb7308 */ /* 0x0004a20000000800 */
[----:B------:R-:W-:Y:S02]  /*f1b0*/  FFMA.FTZ R95, R95, c[0x0][0x2d0], -R3 ;  /* 0x0000b4005f5f7a23 */ /* 0x000fe40000010803 */
[--C-:B------:R-:W-:Y:S02]  /*f1c0*/  FFMA.FTZ R100, R100, c[0x0][0x2d0], -R192.reuse ;  /* 0x0000b40064647a23 */ /* 0x100fe400000108c0 */
[----:B-1----:R-:W-:Y:S02]  /*f1d0*/  FMUL.FTZ R31, R0, R175 ;  /* 0x000000af001f7220 */ /* 0x002fe40000410000 */
[--C-:B------:R-:W-:Y:S02]  /*f1e0*/  FFMA.FTZ R101, R101, c[0x0][0x2d0], -R192.reuse ;  /* 0x0000b40065657a23 */ /* 0x100fe400000108c0 */
[----:B------:R-:W-:Y:S01]  /*f1f0*/  FFMA.FTZ R112, R112, c[0x0][0x2d0], -R192 ;  /* 0x0000b40070707a23 */ /* 0x000fe200000108c0 */
[----:B------:R1:W-:Y:S01]  /*f200*/  MUFU.EX2 R250, R34 ;  /* 0x0000002200fa7308 */ /* 0x0003e20000000800 */
[--C-:B------:R-:W-:Y:S01]  /*f210*/  FFMA.FTZ R102, R102, c[0x0][0x2d0], -R194.reuse ;  /* 0x0000b40066667a23 */ /* 0x100fe200000108c2 */
[-C--:B------:R-:W-:Y:S03]  /*f220*/  HMMA.16816.F32.BF16 R28, R152, R190.reuse, R28 ;  /* 0x000000be981c723c */ /* 0x080fe6000004181c */
[----:B----4-:R-:W-:Y:S01]  /*f230*/  FMUL.FTZ R32, R145, R176 ;  /* 0x000000b091207220 */ /* 0x010fe20000410000 */
[----:B---3--:R-:W-:Y:S01]  /*f240*/  MOV R169, R146 ;  /* 0x0000009200a97202 */ /* 0x008fe20000000f00 */
[--C-:B------:R-:W-:Y:S01]  /*f250*/  FFMA.FTZ R146, R51, c[0x0][0x2d0], -R194.reuse ;  /* 0x0000b40033927a23 */ /* 0x100fe200000108c2 */
[----:B------:R-:W3:Y:S01]  /*f260*/  LDL.LU R176, [R1+0x34] ;  /* 0x0000340001b07983 */ /* 0x000ee20000300800 */
[----:B------:R-:W-:Y:S01]  /*f270*/  FMUL.FTZ R51, R144, R187 ;  /* 0x000000bb90337220 */ /* 0x000fe20000410000 */
[----:B------:R4:W4:Y:S01]  /*f280*/  MUFU.EX2 R248, R35 ;  /* 0x0000002300f87308 */ /* 0x0009220000000800 */
[--C-:B------:R-:W-:Y:S03]  /*f290*/  FFMA.FTZ R103, R103, c[0x0][0x2d0], -R194.reuse ;  /* 0x0000b40067677a23 */ /* 0x100fe600000108c2 */
[----:B--2---:R-:W-:Y:S01]  /*f2a0*/  FMUL.FTZ R33, R145, R177 ;  /* 0x000000b191217220 */ /* 0x004fe20000410000 */
[----:B------:R-:W-:Y:S01]  /*f2b0*/  MOV R168, R203 ;  /* 0x000000cb00a87202 */ /* 0x000fe20000000f00 */
[----:B------:R-:W2:Y:S01]  /*f2c0*/  LDL.LU R177, [R1+0x2c] ;  /* 0x00002c0001b17983 */ /* 0x000ea20000300800 */
[--C-:B------:R-:W-:Y:S02]  /*f2d0*/  FFMA.FTZ R114, R114, c[0x0][0x2d0], -R194.reuse ;  /* 0x0000b40072727a23 */ /* 0x100fe400000108c2 */
[--C-:B------:R-:W-:Y:S01]  /*f2e0*/  FFMA.FTZ R105, R105, c[0x0][0x2d0], -R193.reuse ;  /* 0x0000b40069697a23 */ /* 0x100fe200000108c1 */
[----:B------:R4:W-:Y:S01]  /*f2f0*/  MUFU.EX2 R220, R48 ;  /* 0x0000003000dc7308 */ /* 0x0009e20000000800 */
[----:B------:R-:W-:Y:S02]  /*f300*/  FFMA.FTZ R108, R108, c[0x0][0x2d0], -R193 ;  /* 0x0000b4006c6c7a23 */ /* 0x000fe400000108c1 */
[--C-:B------:R-:W-:Y:S02]  /*f310*/  FFMA.FTZ R106, R106, c[0x0][0x2d0], -R3.reuse ;  /* 0x0000b4006a6a7a23 */ /* 0x100fe40000010803 */
[----:B-1----:R-:W-:Y:S02]  /*f320*/  FMUL.FTZ R34, R144, R178 ;  /* 0x000000b290227220 */ /* 0x002fe40000410000 */
[----:B------:R-:W2:Y:S01]  /*f330*/  LDL.LU R178, [R1+0x30] ;  /* 0x0000300001b27983 */ /* 0x000ea20000300800 */
[--C-:B------:R-:W-:Y:S02]  /*f340*/  FFMA.FTZ R107, R107, c[0x0][0x2d0], -R3.reuse ;  /* 0x0000b4006b6b7a23 */ /* 0x100fe40000010803 */
[----:B------:R1:W-:Y:S01]  /*f350*/  MUFU.EX2 R175, R37 ;  /* 0x0000002500af7308 */ /* 0x0003e20000000800 */
[--C-:B------:R-:W-:Y:S02]  /*f360*/  FFMA.FTZ R110, R110, c[0x0][0x2d0], -R3.reuse ;  /* 0x0000b4006e6e7a23 */ /* 0x100fe40000010803 */
[----:B------:R-:W-:Y:S02]  /*f370*/  FFMA.FTZ R3, R111, c[0x0][0x2d0], -R3 ;  /* 0x0000b4006f037a23 */ /* 0x000fe40000010803 */
[----:B----4-:R-:W-:Y:S02]  /*f380*/  FMUL.FTZ R35, R144, R179 ;  /* 0x000000b390237220 */ /* 0x010fe40000410000 */
[----:B------:R-:W4:Y:S01]  /*f390*/  LDL.LU R179, [R1+0x28] ;  /* 0x0000280001b37983 */ /* 0x000f220000300800 */
[--C-:B------:R-:W-:Y:S02]  /*f3a0*/  FFMA.FTZ R88, R88, c[0x0][0x2d0], -R193.reuse ;  /* 0x0000b40058587a23 */ /* 0x100fe400000108c1 */
[----:B------:R1:W1:Y:S01]  /*f3b0*/  MUFU.EX2 R222, R36 ;  /* 0x0000002400de7308 */ /* 0x0002620000000800 */
[--C-:B------:R-:W-:Y:S01]  /*f3c0*/  FFMA.FTZ R89, R89, c[0x0][0x2d0], -R193.reuse ;  /* 0x0000b40059597a23 */ /* 0x100fe200000108c1 */
[C---:B------:R-:W-:Y:S04]  /*f3d0*/  HMMA.16816.F32.BF16 R32, R148.reuse, R190, R32 ;  /* 0x000000be9420723c */ /* 0x040fe80000041820 */
[----:B------:R-:W-:Y:S02]  /*f3e0*/  FFMA.FTZ R48, R39, c[0x0][0x2d0], -R194 ;  /* 0x0000b40027307a23 */ /* 0x000fe400000108c2 */
[----:B------:R-:W-:Y:S02]  /*f3f0*/  FMUL.FTZ R39, R0, R183 ;  /* 0x000000b700277220 */ /* 0x000fe40000410000 */
[-C--:B------:R-:W-:Y:S01]  /*f400*/  HMMA.16816.F32.BF16 R116, R148, R156.reuse, R116 ;  /* 0x0000009c9474723c */ /* 0x080fe20000041874 */
[----:B------:R1:W-:Y:S03]  /*f410*/  MUFU.EX2 R174, R38 ;  /* 0x0000002600ae7308 */ /* 0x0003e60000000800 */
[----:B-1----:R-:W-:Y:S02]  /*f420*/  FMUL.FTZ R37, R141, R181 ;  /* 0x000000b58d257220 */ /* 0x002fe40000410000 */
[--C-:B------:R-:W-:Y:S02]  /*f430*/  FFMA.FTZ R92, R92, c[0x0][0x2d0], -R193.reuse ;  /* 0x0000b4005c5c7a23 */ /* 0x100fe400000108c1 */
[C---:B------:R-:W-:Y:S03]  /*f440*/  HMMA.16816.F32.BF16 R120, R152.reuse, R156, R120 ;  /* 0x0000009c9878723c */ /* 0x040fe60000041878 */
[----:B------:R1:W1:Y:S01]  /*f450*/  MUFU.EX2 R214, R48 ;  /* 0x0000003000d67308 */ /* 0x0002620000000800 */
[--C-:B------:R-:W-:Y:S02]  /*f460*/  FFMA.FTZ R93, R93, c[0x0][0x2d0], -R193.reuse ;  /* 0x0000b4005d5d7a23 */ /* 0x100fe400000108c1 */
[----:B------:R-:W-:Y:S02]  /*f470*/  FMUL.FTZ R36, R141, R180 ;  /* 0x000000b48d247220 */ /* 0x000fe40000410000 */
[----:B------:R-:W-:Y:S05]  /*f480*/  FFMA.FTZ R104, R104, c[0x0][0x2d0], -R193 ;  /* 0x0000b40068687a23 */ /* 0x000fea00000108c1 */
[----:B------:R1:W-:Y:S01]  /*f490*/  MUFU.EX2 R213, R50 ;  /* 0x0000003200d57308 */ /* 0x0003e20000000800 */
[----:B------:R-:W-:Y:S09]  /*f4a0*/  FMUL.FTZ R38, R0, R182 ;  /* 0x000000b600267220 */ /* 0x000ff20000410000 */
[----:B------:R1:W1:Y:S01]  /*f4b0*/  MUFU.EX2 R219, R49 ;  /* 0x0000003100db7308 */ /* 0x0002620000000800 */
[-C--:B------:R-:W-:Y:S03]  /*f4c0*/  HMMA.16816.F32.BF16 R36, R152, R158.reuse, R36 ;  /* 0x0000009e9824723c */ /* 0x080fe60000041824 */
[C---:B-1----:R-:W-:Y:S05]  /*f4d0*/  FMUL.FTZ R48, R145.reuse, R184 ;  /* 0x000000b891307220 */ /* 0x042fea0000410000 */
[C---:B------:R-:W-:Y:S01]  /*f4e0*/  HMMA.16816.F32.BF16 R124, R148.reuse, R158, R124 ;  /* 0x0000009e947c723c */ /* 0x040fe2000004187c */
[----:B------:R-:W1:Y:S01]  /*f4f0*/  LDSM.16.MT88.4 R156, [R228+0x900] ;  /* 0x00090000e49c783b */ /* 0x000e620000004200 */
[----:B------:R-:W1:Y:S02]  /*f500*/  MUFU.EX2 R173, R40 ;  /* 0x0000002800ad7308 */ /* 0x000e640000000800 */
[----:B------:R-:W-:Y:S08]  /*f510*/  FMUL.FTZ R50, R144, R186 ;  /* 0x000000ba90327220 */ /* 0x000ff00000410000 */
[----:B------:R-:W-:Y:S01]  /*f520*/  MUFU.EX2 R172, R42 ;  /* 0x0000002a00ac7308 */ /* 0x000fe20000000800 */
[----:B------:R-:W-:Y:S07]  /*f530*/  FMUL.FTZ R49, R145, R185 ;  /* 0x000000b991317220 */ /* 0x000fee0000410000 */
[-C--:B------:R-:W-:Y:S02]  /*f540*/  HMMA.16816.F32.BF16 R48, R148, R160.reuse, R48 ;  /* 0x000000a09430723c */ /* 0x080fe40000041830 */
[----:B------:R1:W1:Y:S06]  /*f550*/  MUFU.EX2 R184, R43 ;  /* 0x0000002b00b87308 */ /* 0x00026c0000000800 */
[C---:B------:R-:W-:Y:S04]  /*f560*/  HMMA.16816.F32.BF16 R128, R152.reuse, R160, R128 ;  /* 0x000000a09880723c */ /* 0x040fe80000041880 */
[----:B------:R-:W-:Y:S04]  /*f570*/  MUFU.EX2 R183, R46 ;  /* 0x0000002e00b77308 */ /* 0x000fe80000000800 */
[-C--:B------:R-:W-:Y:S06]  /*f580*/  HMMA.16816.F32.BF16 R132, R152, R162.reuse, R132 ;  /* 0x000000a29884723c */ /* 0x080fec0000041884 */
[----:B------:R1:W-:Y:S01]  /*f590*/  MUFU.EX2 R185, R47 ;  /* 0x0000002f00b97308 */ /* 0x0003e20000000800 */
[----:B------:R-:W-:Y:S01]  /*f5a0*/  F2FP.BF16.PACK_AB R152, R224, R223 ;  /* 0x000000dfe098723e */ /* 0x000fe200000010ff */
[----:B------:R-:W-:Y:S01]  /*f5b0*/  HMMA.16816.F32.BF16 R136, R148, R162, R136 ;  /* 0x000000a29488723c */ /* 0x000fe20000041888 */
[----:B------:R-:W1:Y:S03]  /*f5c0*/  LDSM.16.MT88.4 R160, [R231+0x900] ;  /* 0x00090000e7a0783b */ /* 0x000e660000004200 */
[----:B------:R-:W-:Y:S02]  /*f5d0*/  F2FP.BF16.PACK_AB R154, R227, R225 ;  /* 0x000000e1e39a723e */ /* 0x000fe400000010ff */
[----:B------:R-:W-:Y:S02]  /*f5e0*/  F2FP.BF16.PACK_AB R153, R199, R196 ;  /* 0x000000c4c799723e */ /* 0x000fe400000010ff */
[----:B------:R-:W-:Y:S01]  /*f5f0*/  MUFU.EX2 R208, R52 ;  /* 0x0000003400d07308 */ /* 0x000fe20000000800 */
[----:B------:R-:W-:Y:S01]  /*f600*/  F2FP.BF16.PACK_AB R148, R164, R251 ;  /* 0x000000fba494723e */ /* 0x000fe200000010ff */
[----:B-1----:R-:W1:Y:S02]  /*f610*/  LDSM.16.MT88.4 R40, [R229+0x900] ;  /* 0x00090000e528783b */ /* 0x002e640000004200 */
[----:B------:R-:W-:Y:S02]  /*f620*/  F2FP.BF16.PACK_AB R150, R168, R169 ;  /* 0x000000a9a896723e */ /* 0x000fe400000010ff */
[----:B------:R-:W-:Y:S02]  /*f630*/  F2FP.BF16.PACK_AB R149, R247, R226 ;  /* 0x000000e2f795723e */ /* 0x000fe400000010ff */
[----:B------:R-:W-:Y:S02]  /*f640*/  F2FP.BF16.PACK_AB R151, R248, R250 ;  /* 0x000000faf897723e */ /* 0x000fe400000010ff */
[----:B------:R-:W-:Y:S01]  /*f650*/  MUFU.EX2 R207, R53 ;  /* 0x0000003500cf7308 */ /* 0x000fe20000000800 */
[----:B------:R-:W-:Y:S01]  /*f660*/  F2FP.BF16.PACK_AB R155, R197, R198 ;  /* 0x000000c6c59b723e */ /* 0x000fe200000010ff */
[----:B------:R-:W1:Y:S03]  /*f670*/  LDSM.16.MT88.4 R44, [R230+0x900] ;  /* 0x00090000e62c783b */ /* 0x000e660000004200 */
[-C--:B------:R-:W-:Y:S05]  /*f680*/  HMMA.16816.F32.BF16 R4, R148, R156.reuse, R4 ;  /* 0x0000009c9404723c */ /* 0x080fea0000041804 */
[----:B------:R1:W-:Y:S03]  /*f690*/  MUFU.EX2 R203, R55 ;  /* 0x0000003700cb7308 */ /* 0x0003e60000000800 */
[C---:B------:R-:W-:Y:S07]  /*f6a0*/  HMMA.16816.F32.BF16 R8, R152.reuse, R156, R8 ;  /* 0x0000009c9808723c */ /* 0x040fee0000041808 */
[----:B------:R-:W-:Y:S01]  /*f6b0*/  MUFU.EX2 R206, R64 ;  /* 0x0000004000ce7308 */ /* 0x000fe20000000800 */
[-C--:B------:R-:W-:Y:S08]  /*f6c0*/  HMMA.16816.F32.BF16 R12, R152, R158.reuse, R12 ;  /* 0x0000009e980c723c */ /* 0x080ff0000004180c */
[C---:B------:R-:W-:Y:S01]  /*f6d0*/  HMMA.16816.F32.BF16 R16, R148.reuse, R158, R16 ;  /* 0x0000009e9410723c */ /* 0x040fe20000041810 */
[----:B------:R-:W-:Y:S01]  /*f6e0*/  MUFU.EX2 R205, R65 ;  /* 0x0000004100cd7308 */ /* 0x000fe20000000800 */
[----:B-1----:R-:W1:Y:S06]  /*f6f0*/  LDSM.16.MT88.4 R52, [R228+0x1100] ;  /* 0x00110000e434783b */ /* 0x002e6c0000004200 */
[-C--:B------:R-:W-:Y:S03]  /*f700*/  HMMA.16816.F32.BF16 R20, R148, R160.reuse, R20 ;  /* 0x000000a09414723c */ /* 0x080fe60000041814 */
[----:B------:R-:W-:Y:S05]  /*f710*/  MUFU.EX2 R190, R66 ;  /* 0x0000004200be7308 */ /* 0x000fea0000000800 */
[C---:B------:R-:W-:Y:S05]  /*f720*/  HMMA.16816.F32.BF16 R24, R152.reuse, R160, R24 ;  /* 0x000000a09818723c */ /* 0x040fea0000041818 */
[----:B------:R1:W-:Y:S03]  /*f730*/  MUFU.EX2 R191, R67 ;  /* 0x0000004300bf7308 */ /* 0x0003e60000000800 */
[-C--:B------:R-:W-:Y:S07]  /*f740*/  HMMA.16816.F32.BF16 R28, R152, R162.reuse, R28 ;  /* 0x000000a2981c723c */ /* 0x080fee000004181c */
[----:B------:R-:W-:Y:S01]  /*f750*/  MUFU.EX2 R189, R56 ;  /* 0x0000003800bd7308 */ /* 0x000fe20000000800 */
[C---:B------:R-:W-:Y:S01]  /*f760*/  HMMA.16816.F32.BF16 R32, R148.reuse, R162, R32 ;  /* 0x000000a29420723c */ /* 0x040fe20000041820 */
[----:B------:R-:W-:Y:S07]  /*f770*/  LDSM.16.MT88.4 R160, [R228+0x3100] ;  /* 0x00310000e4a0783b */ /* 0x000fee0000004200 */
[-C--:B------:R-:W-:Y:S01]  /*f780*/  HMMA.16816.F32.BF16 R116, R148, R40.reuse, R116 ;  /* 0x000000289474723c */ /* 0x080fe20000041874 */
[----:B------:R-:W-:Y:S01]  /*f790*/  MUFU.EX2 R188, R57 ;  /* 0x0000003900bc7308 */ /* 0x000fe20000000800 */
[----:B-1----:R-:W1:Y:S06]  /*f7a0*/  LDSM.16.MT88.4 R64, [R231+0x1100] ;  /* 0x00110000e740783b */ /* 0x002e6c0000004200 */
[C---:B------:R-:W-:Y:S03]  /*f7b0*/  HMMA.16816.F32.BF16 R120, R152.reuse, R40, R120 ;  /* 0x000000289878723c */ /* 0x040fe60000041878 */
[----:B------:R-:W-:Y:S04]  /*f7c0*/  MUFU.EX2 R182, R58 ;  /* 0x0000003a00b67308 */ /* 0x000fe80000000800 */
[----:B------:R-:W-:Y:S01]  /*f7d0*/  F2FP.BF16.PACK_AB R40, R175, R222 ;  /* 0x000000deaf28723e */ /* 0x000fe200000010ff */
[-C--:B------:R-:W-:Y:S04]  /*f7e0*/  HMMA.16816.F32.BF16 R36, R152, R42.reuse, R36 ;  /* 0x0000002a9824723c */ /* 0x080fe80000041824 */
[----:B------:R-:W-:Y:S01]  /*f7f0*/  F2FP.BF16.PACK_AB R41, R214, R174 ;  /* 0x000000aed629723e */ /* 0x000fe200000010ff */
[----:B------:R1:W-:Y:S03]  /*f800*/  MUFU.EX2 R181, R59 ;  /* 0x0000003b00b57308 */ /* 0x0003e60000000800 */
[C---:B------:R-:W-:Y:S07]  /*f810*/  HMMA.16816.F32.BF16 R124, R148.reuse, R42, R124 ;  /* 0x0000002a947c723c */ /* 0x040fee000004187c */
[----:B------:R-:W-:Y:S01]  /*f820*/  MUFU.EX2 R187, R60 ;  /* 0x0000003c00bb7308 */ /* 0x000fe20000000800 */
[-C--:B------:R-:W-:Y:S04]  /*f830*/  HMMA.16816.F32.BF16 R48, R148, R44.reuse, R48 ;  /* 0x0000002c9430723c */ /* 0x080fe80000041830 */
[----:B------:R-:W-:Y:S04]  /*f840*/  F2FP.BF16.PACK_AB R42, R219, R220 ;  /* 0x000000dcdb2a723e */ /* 0x000fe800000010ff */
[C---:B------:R-:W-:Y:S01]  /*f850*/  HMMA.16816.F32.BF16 R128, R152.reuse, R44, R128 ;  /* 0x0000002c9880723c */ /* 0x040fe20000041880 */
[----:B------:R-:W1:Y:S02]  /*f860*/  MUFU.EX2 R212, R146 ;  /* 0x0000009200d47308 */ /* 0x000e640000000800 */
[----:B-1----:R-:W-:Y:S04]  /*f870*/  LDSM.16.MT88.4 R56, [R228+0x1900] ;  /* 0x00190000e438783b */ /* 0x002fe80000004200 */
[----:B------:R-:W-:Y:S01]  /*f880*/  F2FP.BF16.PACK_AB R44, R211, R173 ;  /* 0x000000add32c723e */ /* 0x000fe200000010ff */
[-C--:B------:R-:W-:Y:S03]  /*f890*/  HMMA.16816.F32.BF16 R132, R152, R46.reuse, R132 ;  /* 0x0000002e9884723c */ /* 0x080fe60000041884 */
[----:B------:R-:W1:Y:S01]  /*f8a0*/  MUFU.EX2 R186, R61 ;  /* 0x0000003d00ba7308 */ /* 0x000e620000000800 */
[----:B------:R-:W-:Y:S04]  /*f8b0*/  F2FP.BF16.PACK_AB R45, R184, R172 ;  /* 0x000000acb82d723e */ /* 0x000fe800000010ff */
[----:B------:R-:W-:Y:S01]  /*f8c0*/  HMMA.16816.F32.BF16 R136, R148, R46, R136 ;  /* 0x0000002e9488723c */ /* 0x000fe20000041888 */
[----:B------:R-:W1:Y:S04]  /*f8d0*/  LDSM.16.MT88.4 R148, [R229+0x1100] ;  /* 0x00110000e594783b */ /* 0x000e680000004200 */
[----:B------:R-:W-:Y:S02]  /*f8e0*/  MUFU.EX2 R180, R62 ;  /* 0x0000003e00b47308 */ /* 0x000fe40000000800 */
[----:B------:R-:W-:Y:S02]  /*f8f0*/  F2FP.BF16.PACK_AB R46, R209, R210 ;  /* 0x000000d2d12e723e */ /* 0x000fe400000010ff */
[----:B------:R-:W-:Y:S03]  /*f900*/  F2FP.BF16.PACK_AB R43, R212, R213 ;  /* 0x000000d5d42b723e */ /* 0x000fe600000010ff */
[----:B------:R-:W-:Y:S03]  /*f910*/  F2FP.BF16.PACK_AB R47, R185, R183 ;  /* 0x000000b7b92f723e */ /* 0x000fe600000010ff */
[----:B------:R2:W1:Y:S01]  /*f920*/  MUFU.EX2 R146, R63 ;  /* 0x0000003f00927308 */ /* 0x0004620000000800 */
[-C--:B------:R-:W-:Y:S08]  /*f930*/  HMMA.16816.F32.BF16 R4, R40, R52.reuse, R4 ;  /* 0x000000342804723c */ /* 0x080ff00000041804 */
[C---:B------:R-:W-:Y:S01]  /*f940*/  HMMA.16816.F32.BF16 R8, R44.reuse, R52, R8 ;  /* 0x000000342c08723c */ /* 0x040fe20000041808 */
[----:B------:R-:W-:Y:S03]  /*f950*/  MUFU.EX2 R113, R113 ;  /* 0x0000007100717308 */ /* 0x000fe60000000800 */
[----:B---3--:R-:W-:Y:S04]  /*f960*/  FFMA.FTZ R0, R0, R176, R195 ;  /* 0x000000b000007223 */ /* 0x008fe800000100c3 */
[-C--:B------:R-:W-:Y:S03]  /*f970*/  HMMA.16816.F32.BF16 R12, R44, R54.reuse, R12 ;  /* 0x000000362c0c723c */ /* 0x080fe6000004180c */
[----:B------:R-:W-:Y:S01]  /*f980*/  MUFU.EX2 R115, R115 ;  /* 0x0000007300737308 */ /* 0x000fe20000000800 */
[----:B------:R-:W-:Y:S02]  /*f990*/  FADD.FTZ R0, R200, R0 ;  /* 0x00000000c8007221 */ /* 0x000fe40000010000 */
[----:B--2---:R-:W-:Y:S01]  /*f9a0*/  FFMA.FTZ R141, R141, R177, R215 ;  /* 0x000000b18d8d7223 */ /* 0x004fe200000100d7 */
[----:B------:R-:W-:Y:S01]  /*f9b0*/  LDSM.16.MT88.4 R60, [R229+0x1900] ;  /* 0x00190000e53c783b */ /* 0x000fe20000004200 */
[C---:B------:R-:W-:Y:S05]  /*f9c0*/  HMMA.16816.F32.BF16 R16, R40.reuse, R54, R16 ;  /* 0x000000362810723c */ /* 0x040fea0000041810 */
[----:B------:R-:W-:Y:S02]  /*f9d0*/  MUFU.EX2 R109, R109 ;  /* 0x0000006d006d7308 */ /* 0x000fe40000000800 */
[----:B------:R-:W2:Y:S01]  /*f9e0*/  LDSM.16.MT88.4 R52, [R230+0x1100] ;  /* 0x00110000e634783b */ /* 0x000ea20000004200 */
[-C--:B------:R-:W-:Y:S04]  /*f9f0*/  HMMA.16816.F32.BF16 R20, R40, R64.reuse, R20 ;  /* 0x000000402814723c */ /* 0x080fe80000041814 */
[----:B------:R-:W-:Y:S03]  /*fa00*/  FFMA.FTZ R144, R144, R178, R216 ;  /* 0x000000b290907223 */ /* 0x000fe600000100d8 */
[----:B------:R-:W-:Y:S01]  /*fa10*/  MUFU.EX2 R68, R68 ;  /* 0x0000004400447308 */ /* 0x000fe20000000800 */
[C---:B------:R-:W-:Y:S04]  /*fa20*/  HMMA.16816.F32.BF16 R24, R44.reuse, R64, R24 ;  /* 0x000000402c18723c */ /* 0x040fe80000041818 */
[----:B----4-:R-:W-:Y:S02]  /*fa30*/  FFMA.FTZ R145, R145, R179, R217 ;  /* 0x000000b391917223 */ /* 0x010fe400000100d9 */
[----:B------:R-:W-:Y:S01]  /*fa40*/  LDSM.16.MT88.4 R176, [R231+0x3100] ;  /* 0x00310000e7b0783b */ /* 0x000fe20000004200 */
[----:B------:R-:W-:Y:S01]  /*fa50*/  FADD.FTZ R144, R218, R144 ;  /* 0x00000090da907221 */ /* 0x000fe20000010000 */
[-C--:B------:R-:W-:Y:S01]  /*fa60*/  HMMA.16816.F32.BF16 R28, R44, R66.reuse, R28 ;  /* 0x000000422c1c723c */ /* 0x080fe2000004181c */
[----:B------:R-:W-:Y:S03]  /*fa70*/  MUFU.EX2 R69, R69 ;  /* 0x0000004500457308 */ /* 0x000fe60000000800 */
[----:B------:R-:W-:Y:S04]  /*fa80*/  FADD.FTZ R145, R221, R145 ;  /* 0x00000091dd917221 */ /* 0x000fe80000010000 */
[C---:B------:R-:W-:Y:S01]  /*fa90*/  HMMA.16816.F32.BF16 R32, R40.reuse, R66, R32 ;  /* 0x000000422820723c */ /* 0x040fe20000041820 */
[----:B------:R-:W-:Y:S02]  /*faa0*/  LDSM.16.MT88.4 R64, [R229+0x2900] ;  /* 0x00290000e540783b */ /* 0x000fe40000004200 */
[----:B------:R-:W-:Y:S05]  /*fab0*/  MUFU.EX2 R80, R80 ;  /* 0x0000005000507308 */ /* 0x000fea0000000800 */
[-C--:B-1----:R-:W-:Y:S05]  /*fac0*/  HMMA.16816.F32.BF16 R116, R40, R148.reuse, R116 ;  /* 0x000000942874723c */ /* 0x082fea0000041874 */
[----:B------:R-:W-:Y:S03]  /*fad0*/  MUFU.EX2 R81, R81 ;  /* 0x0000005100517308 */ /* 0x000fe60000000800 */
[C---:B------:R-:W-:Y:S07]  /*fae0*/  HMMA.16816.F32.BF16 R120, R44.reuse, R148, R120 ;  /* 0x000000942c78723c */ /* 0x040fee0000041878 */
[----:B------:R-:W-:Y:S01]  /*faf0*/  MUFU.EX2 R70, R70 ;  /* 0x0000004600467308 */ /* 0x000fe20000000800 */
[-C--:B------:R-:W-:Y:S08]  /*fb00*/  HMMA.16816.F32.BF16 R36, R44, R150.reuse, R36 ;  /* 0x000000962c24723c */ /* 0x080ff00000041824 */
[C---:B------:R-:W-:Y:S01]  /*fb10*/  HMMA.16816.F32.BF16 R124, R40.reuse, R150, R124 ;  /* 0x00000096287c723c */ /* 0x040fe2000004187c */
[----:B------:R-:W-:Y:S07]  /*fb20*/  MUFU.EX2 R71, R71 ;  /* 0x0000004700477308 */ /* 0x000fee0000000800 */
[-C--:B--2---:R-:W-:Y:S03]  /*fb30*/  HMMA.16816.F32.BF16 R48, R40, R52.reuse, R48 ;  /* 0x000000342830723c */ /* 0x084fe60000041830 */
[----:B------:R-:W-:Y:S05]  /*fb40*/  MUFU.EX2 R82, R82 ;  /* 0x0000005200527308 */ /* 0x000fea0000000800 */
[C---:B------:R-:W-:Y:S05]  /*fb50*/  HMMA.16816.F32.BF16 R128, R44.reuse, R52, R128 ;  /* 0x000000342c80723c */ /* 0x040fea0000041880 */
[----:B------:R-:W-:Y:S03]  /*fb60*/  MUFU.EX2 R83, R83 ;  /* 0x0000005300537308 */ /* 0x000fe60000000800 */
[-C--:B------:R-:W-:Y:S07]  /*fb70*/  HMMA.16816.F32.BF16 R132, R44, R54.reuse, R132 ;  /* 0x000000362c84723c */ /* 0x080fee0000041884 */
[----:B------:R-:W-:Y:S01]  /*fb80*/  F2FP.BF16.PACK_AB R44, R188, R189 ;  /* 0x000000bdbc2c723e */ /* 0x000fe200000010ff */
[----:B------:R-:W-:Y:S01]  /*fb90*/  HMMA.16816.F32.BF16 R136, R40, R54, R136 ;  /* 0x000000362888723c */ /* 0x000fe20000041888 */
[----:B------:R-:W1:Y:S01]  /*fba0*/  LDSM.16.MT88.4 R52, [R231+0x1900] ;  /* 0x00190000e734783b */ /* 0x000e620000004200 */
[----:B------:R-:W-:Y:S02]  /*fbb0*/  MUFU.EX2 R72, R72 ;  /* 0x0000004800487308 */ /* 0x000fe40000000800 */
[----:B------:R-:W-:Y:S02]  /*fbc0*/  F2FP.BF16.PACK_AB R46, R186, R187 ;  /* 0x000000bbba2e723e */ /* 0x000fe400000010ff */
[----:B------:R-:W-:Y:S02]  /*fbd0*/  F2FP.BF16.PACK_AB R45, R181, R182 ;  /* 0x000000b6b52d723e */ /* 0x000fe400000010ff */
[----:B------:R-:W-:Y:S04]  /*fbe0*/  F2FP.BF16.PACK_AB R40, R207, R208 ;  /* 0x000000d0cf28723e */ /* 0x000fe800000010ff */
[----:B------:R-:W-:Y:S01]  /*fbf0*/  F2FP.BF16.PACK_AB R42, R205, R206 ;  /* 0x000000cecd2a723e */ /* 0x000fe200000010ff */
[----:B------:R-:W2:Y:S01]  /*fc00*/  MUFU.EX2 R73, R73 ;  /* 0x0000004900497308 */ /* 0x000ea20000000800 */
[----:B------:R-:W-:Y:S02]  /*fc10*/  F2FP.BF16.PACK_AB R41, R203, R204 ;  /* 0x000000cccb29723e */ /* 0x000fe400000010ff */
[----:B------:R-:W-:Y:S02]  /*fc20*/  F2FP.BF16.PACK_AB R43, R191, R190 ;  /* 0x000000bebf2b723e */ /* 0x000fe400000010ff */
[----:B------:R-:W-:Y:S05]  /*fc30*/  F2FP.BF16.PACK_AB R47, R146, R180 ;  /* 0x000000b4922f723e */ /* 0x000fea00000010ff */
[-C--:B------:R-:W-:Y:S01]  /*fc40*/  HMMA.16816.F32.BF16 R4, R40, R56.reuse, R4 ;  /* 0x000000382804723c */ /* 0x080fe20000041804 */
[----:B------:R-:W-:Y:S07]  /*fc50*/  MUFU.EX2 R76, R76 ;  /* 0x0000004c004c7308 */ /* 0x000fee0000000800 */
[C---:B------:R-:W-:Y:S03]  /*fc60*/  HMMA.16816.F32.BF16 R8, R44.reuse, R56, R8 ;  /* 0x000000382c08723c */ /* 0x040fe60000041808 */
[----:B------:R-:W3:Y:S05]  /*fc70*/  MUFU.EX2 R77, R77 ;  /* 0x0000004d004d7308 */ /* 0x000eea0000000800 */
[-C--:B------:R-:W-:Y:S05]  /*fc80*/  HMMA.16816.F32.BF16 R12, R44, R58.reuse, R12 ;  /* 0x0000003a2c0c723c */ /* 0x080fea000004180c */
[----:B------:R-:W-:Y:S03]  /*fc90*/  MUFU.EX2 R74, R74 ;  /* 0x0000004a004a7308 */ /* 0x000fe60000000800 */
[C---:B------:R-:W-:Y:S01]  /*fca0*/  HMMA.16816.F32.BF16 R16, R40.reuse, R58, R16 ;  /* 0x0000003a2810723c */ /* 0x040fe20000041810 */
[----:B------:R-:W4:Y:S06]  /*fcb0*/  LDSM.16.MT88.4 R56, [R230+0x1900] ;  /* 0x00190000e638783b */ /* 0x000f2c0000004200 */
[----:B------:R-:W2:Y:S01]  /*fcc0*/  MUFU.EX2 R75, R75 ;  /* 0x0000004b004b7308 */ /* 0x000ea20000000800 */
[-C--:B-1----:R-:W-:Y:S08]  /*fcd0*/  HMMA.16816.F32.BF16 R20, R40, R52.reuse, R20 ;  /* 0x000000342814723c */ /* 0x082ff00000041814 */
[C---:B------:R-:W-:Y:S01]  /*fce0*/  HMMA.16816.F32.BF16 R24, R44.reuse, R52, R24 ;  /* 0x000000342c18723c */ /* 0x040fe20000041818 */
[----:B------:R-:W-:Y:S07]  /*fcf0*/  MUFU.EX2 R78, R78 ;  /* 0x0000004e004e7308 */ /* 0x000fee0000000800 */
[-C--:B------:R-:W-:Y:S03]  /*fd00*/  HMMA.16816.F32.BF16 R28, R44, R54.reuse, R28 ;  /* 0x000000362c1c723c */ /* 0x080fe6000004181c */
[----:B------:R-:W1:Y:S05]  /*fd10*/  MUFU.EX2 R79, R79 ;  /* 0x0000004f004f7308 */ /* 0x000e6a0000000800 */
[C---:B------:R-:W-:Y:S01]  /*fd20*/  HMMA.16816.F32.BF16 R32, R40.reuse, R54, R32 ;  /* 0x000000362820723c */ /* 0x040fe20000041820 */
[----:B------:R-:W1:Y:S04]  /*fd30*/  LDSM.16.MT88.4 R52, [R228+0x2100] ;  /* 0x00210000e434783b */ /* 0x000e680000004200 */
[----:B------:R-:W-:Y:S03]  /*fd40*/  MUFU.EX2 R84, R84 ;  /* 0x0000005400547308 */ /* 0x000fe60000000800 */
[-C--:B------:R-:W-:Y:S07]  /*fd50*/  HMMA.16816.F32.BF16 R116, R40, R60.reuse, R116 ;  /* 0x0000003c2874723c */ /* 0x080fee0000041874 */
[----:B------:R-:W-:Y:S01]  /*fd60*/  MUFU.EX2 R85, R85 ;  /* 0x0000005500557308 */ /* 0x000fe20000000800 */
[C---:B------:R-:W-:Y:S08]  /*fd70*/  HMMA.16816.F32.BF16 R120, R44.reuse, R60, R120 ;  /* 0x0000003c2c78723c */ /* 0x040ff00000041878 */
[-C--:B------:R-:W-:Y:S01]  /*fd80*/  HMMA.16816.F32.BF16 R36, R44, R62.reuse, R36 ;  /* 0x0000003e2c24723c */ /* 0x080fe20000041824 */
[----:B------:R-:W-:Y:S07]  /*fd90*/  MUFU.EX2 R96, R96 ;  /* 0x0000006000607308 */ /* 0x000fee0000000800 */
[C---:B------:R-:W-:Y:S01]  /*fda0*/  HMMA.16816.F32.BF16 R124, R40.reuse, R62, R124 ;  /* 0x0000003e287c723c */ /* 0x040fe2000004187c */
[----:B------:R-:W-:Y:S02]  /*fdb0*/  LDSM.16.MT88.4 R60, [R229+0x2100] ;  /* 0x00210000e53c783b */ /* 0x000fe40000004200 */
[----:B------:R-:W-:Y:S05]  /*fdc0*/  MUFU.EX2 R97, R97 ;  /* 0x0000006100617308 */ /* 0x000fea0000000800 */
[-C--:B----4-:R-:W-:Y:S05]  /*fdd0*/  HMMA.16816.F32.BF16 R48, R40, R56.reuse, R48 ;  /* 0x000000382830723c */ /* 0x090fea0000041830 */
[----:B------:R-:W-:Y:S03]  /*fde0*/  MUFU.EX2 R86, R86 ;  /* 0x0000005600567308 */ /* 0x000fe60000000800 */
[C---:B------:R-:W-:Y:S07]  /*fdf0*/  HMMA.16816.F32.BF16 R128, R44.reuse, R56, R128 ;  /* 0x000000382c80723c */ /* 0x040fee0000041880 */
[----:B------:R-:W-:Y:S01]  /*fe00*/  MUFU.EX2 R87, R87 ;  /* 0x0000005700577308 */ /* 0x000fe20000000800 */
[-C--:B------:R-:W-:Y:S07]  /*fe10*/  HMMA.16816.F32.BF16 R132, R44, R58.reuse, R132 ;  /* 0x0000003a2c84723c */ /* 0x080fee0000041884 */
[----:B--2---:R-:W-:Y:S01]  /*fe20*/  F2FP.BF16.PACK_AB R44, R73, R72 ;  /* 0x00000048492c723e */ /* 0x004fe200000010ff */
[----:B------:R-:W-:Y:S01]  /*fe30*/  HMMA.16816.F32.BF16 R136, R40, R58, R136 ;  /* 0x0000003a2888723c */ /* 0x000fe20000041888 */
[----:B------:R-:W2:Y:S01]  /*fe40*/  LDSM.16.MT88.4 R56, [R231+0x2100] ;  /* 0x00210000e738783b */ /* 0x000ea20000004200 */
[----:B------:R-:W-:Y:S02]  /*fe50*/  MUFU.EX2 R98, R98 ;  /* 0x0000006200627308 */ /* 0x000fe40000000800 */
[----:B---3--:R-:W-:Y:S02]  /*fe60*/  F2FP.BF16.PACK_AB R46, R77, R76 ;  /* 0x0000004c4d2e723e */ /* 0x008fe400000010ff */
[----:B------:R-:W-:Y:S02]  /*fe70*/  F2FP.BF16.PACK_AB R45, R75, R74 ;  /* 0x0000004a4b2d723e */ /* 0x000fe400000010ff */
[----:B------:R-:W-:Y:S04]  /*fe80*/  F2FP.BF16.PACK_AB R40, R69, R68 ;  /* 0x000000444528723e */ /* 0x000fe800000010ff */
[----:B------:R-:W-:Y:S01]  /*fe90*/  F2FP.BF16.PACK_AB R42, R81, R80 ;  /* 0x00000050512a723e */ /* 0x000fe200000010ff */
[----:B------:R-:W-:Y:S01]  /*fea0*/  MUFU.EX2 R99, R99 ;  /* 0x0000006300637308 */ /* 0x000fe20000000800 */
[----:B------:R-:W-:Y:S02]  /*feb0*/  F2FP.BF16.PACK_AB R41, R71, R70 ;  /* 0x000000464729723e */ /* 0x000fe400000010ff */
[----:B------:R-:W-:Y:S02]  /*fec0*/  F2FP.BF16.PACK_AB R43, R83, R82 ;  /* 0x00000052532b723e */ /* 0x000fe400000010ff */
[----:B-1----:R-:W-:Y:S05]  /*fed0*/  F2FP.BF16.PACK_AB R47, R79, R78 ;  /* 0x0000004e4f2f723e */ /* 0x002fea00000010ff */
[-C--:B------:R-:W-:Y:S01]  /*fee0*/  HMMA.16816.F32.BF16 R4, R40, R52.reuse, R4 ;  /* 0x000000342804723c */ /* 0x080fe20000041804 */
        /* <DEDUP_REMOVED lines=8> */
[-C--:B--2---:R-:W-:Y:S08]  /*ff70*/  HMMA.16816.F32.BF16 R20, R40, R56.reuse, R20 ;  /* 0x000000382814723c */ /* 0x084ff00000041814 */
[C---:B------:R-:W-:Y:S01]  /*ff80*/  HMMA.16816.F32.BF16 R24, R44.reuse, R56, R24 ;  /* 0x000000382c18723c */ /* 0x040fe20000041818 */
[----:B------:R-:W-:Y:S07]  /*ff90*/  MUFU.EX2 R103, R103 ;  /* 0x0000006700677308 */ /* 0x000fee0000000800 */
[-C--:B------:R-:W-:Y:S03]  /*ffa0*/  HMMA.16816.F32.BF16 R28, R44, R58.reuse, R28 ;  /* 0x0000003a2c1c723c */ /* 0x080fe6000004181c */
[----:B------:R-:W-:Y:S05]  /*ffb0*/  MUFU.EX2 R114, R114 ;  /* 0x0000007200727308 */ /* 0x000fea0000000800 */
[C---:B------:R-:W-:Y:S01]  /*ffc0*/  HMMA.16816.F32.BF16 R32, R40.reuse, R58, R32 ;  /* 0x0000003a2820723c */ /* 0x040fe20000041820 */
[----:B------:R-:W2:Y:S04]  /*ffd0*/  LDSM.16.MT88.4 R56, [R228+0x2900] ;  /* 0x00290000e438783b */ /* 0x000ea80000004200 */
[----:B------:R-:W-:Y:S03]  /*ffe0*/  MUFU.EX2 R105, R105 ;  /* 0x0000006900697308 */ /* 0x000fe60000000800 */
[-C--:B------:R-:W-:Y:S07]  /*fff0*/  HMMA.16816.F32.BF16 R116, R40, R60.reuse, R116 ;  /* 0x0000003c2874723c */ /* 0x080fee0000041874 */
[----:B------:R-:W-:Y:S01]  /*10000*/  MUFU.EX2 R108, R108 ;  /* 0x0000006c006c7308 */ /* 0x000fe20000000800 */
[C---:B------:R-:W-:Y:S08]  /*10010*/  HMMA.16816.F32.BF16 R120, R44.reuse, R60, R120 ;  /* 0x0000003c2c78723c */ /* 0x040ff00000041878 */
[-C--:B------:R-:W-:Y:S01]  /*10020*/  HMMA.16816.F32.BF16 R36, R44, R62.reuse, R36 ;  /* 0x0000003e2c24723c */ /* 0x080fe20000041824 */
[----:B------:R-:W-:Y:S07]  /*10030*/  MUFU.EX2 R110, R110 ;  /* 0x0000006e006e7308 */ /* 0x000fee0000000800 */
[C---:B------:R-:W-:Y:S01]  /*10040*/  HMMA.16816.F32.BF16 R124, R40.reuse, R62, R124 ;  /* 0x0000003e287c723c */ /* 0x040fe2000004187c */
[----:B------:R-:W3:Y:S02]  /*10050*/  LDSM.16.MT88.4 R60, [R231+0x2900] ;  /* 0x00290000e73c783b */ /* 0x000ee40000004200 */
[----:B------:R-:W-:Y:S05]  /*10060*/  MUFU.EX2 R88, R88 ;  /* 0x0000005800587308 */ /* 0x000fea0000000800 */
[-C--:B-1----:R-:W-:Y:S05]  /*10070*/  HMMA.16816.F32.BF16 R48, R40, R52.reuse, R48 ;  /* 0x000000342830723c */ /* 0x082fea0000041830 */
[----:B------:R-:W1:Y:S03]  /*10080*/  MUFU.EX2 R89, R89 ;  /* 0x0000005900597308 */ /* 0x000e660000000800 */
[C---:B------:R-:W-:Y:S07]  /*10090*/  HMMA.16816.F32.BF16 R128, R44.reuse, R52, R128 ;  /* 0x000000342c80723c */ /* 0x040fee0000041880 */
[----:B------:R-:W-:Y:S01]  /*100a0*/  MUFU.EX2 R92, R92 ;  /* 0x0000005c005c7308 */ /* 0x000fe20000000800 */
[-C--:B------:R-:W-:Y:S08]  /*100b0*/  HMMA.16816.F32.BF16 R132, R44, R54.reuse, R132 ;  /* 0x000000362c84723c */ /* 0x080ff00000041884 */
[----:B------:R-:W-:Y:S01]  /*100c0*/  HMMA.16816.F32.BF16 R136, R40, R54, R136 ;  /* 0x000000362888723c */ /* 0x000fe20000041888 */
[----:B------:R-:W4:Y:S01]  /*100d0*/  MUFU.EX2 R93, R93 ;  /* 0x0000005d005d7308 */ /* 0x000f220000000800 */
[----:B------:R-:W3:Y:S02]  /*100e0*/  LDSM.16.MT88.4 R52, [R230+0x2900] ;  /* 0x00290000e634783b */ /* 0x000ee40000004200 */
[----:B-1----:R-:W-:Y:S03]  /*100f0*/  F2FP.BF16.PACK_AB R44, R89, R88 ;  /* 0x00000058592c723e */ /* 0x002fe600000010ff */
[----:B------:R-:W-:Y:S02]  /*10100*/  F2FP.BF16.PACK_AB R40, R85, R84 ;  /* 0x000000545528723e */ /* 0x000fe400000010ff */
[----:B------:R-:W-:Y:S02]  /*10110*/  F2FP.BF16.PACK_AB R42, R97, R96 ;  /* 0x00000060612a723e */ /* 0x000fe400000010ff */
[----:B------:R-:W-:Y:S01]  /*10120*/  MUFU.EX2 R90, R90 ;  /* 0x0000005a005a7308 */ /* 0x000fe20000000800 */
[----:B------:R-:W-:Y:S02]  /*10130*/  F2FP.BF16.PACK_AB R41, R87, R86 ;  /* 0x000000565729723e */ /* 0x000fe400000010ff */
[----:B------:R-:W-:Y:S07]  /*10140*/  F2FP.BF16.PACK_AB R43, R99, R98 ;  /* 0x00000062632b723e */ /* 0x000fee00000010ff */
[-C--:B--2---:R-:W-:Y:S01]  /*10150*/  HMMA.16816.F32.BF16 R4, R40, R56.reuse, R4 ;  /* 0x000000382804723c */ /* 0x084fe20000041804 */
[----:B------:R-:W1:Y:S02]  /*10160*/  MUFU.EX2 R91, R91 ;  /* 0x0000005b005b7308 */ /* 0x000e640000000800 */
[----:B----4-:R-:W-:Y:S08]  /*10170*/  F2FP.BF16.PACK_AB R46, R93, R92 ;  /* 0x0000005c5d2e723e */ /* 0x010ff000000010ff */
[----:B------:R-:W-:Y:S10]  /*10180*/  MUFU.EX2 R94, R94 ;  /* 0x0000005e005e7308 */ /* 0x000ff40000000800 */
[----:B------:R-:W2:Y:S01]  /*10190*/  MUFU.EX2 R95, R95 ;  /* 0x0000005f005f7308 */ /* 0x000ea20000000800 */
[----:B-1----:R-:W-:Y:S09]  /*101a0*/  F2FP.BF16.PACK_AB R45, R91, R90 ;  /* 0x0000005a5b2d723e */ /* 0x002ff200000010ff */
[----:B------:R-:W1:Y:S10]  /*101b0*/  MUFU.EX2 R104, R104 ;  /* 0x0000006800687308 */ /* 0x000e740000000800 */
[----:B------:R-:W-:Y:S01]  /*101c0*/  MUFU.EX2 R106, R106 ;  /* 0x0000006a006a7308 */ /* 0x000fe20000000800 */
[----:B--2---:R-:W-:Y:S09]  /*101d0*/  F2FP.BF16.PACK_AB R47, R95, R94 ;  /* 0x0000005e5f2f723e */ /* 0x004ff200000010ff */
[----:B------:R-:W2:Y:S01]  /*101e0*/  MUFU.EX2 R107, R107 ;  /* 0x0000006b006b7308 */ /* 0x000ea20000000800 */
[C---:B------:R-:W-:Y:S07]  /*101f0*/  HMMA.16816.F32.BF16 R8, R44.reuse, R56, R8 ;  /* 0x000000382c08723c */ /* 0x040fee0000041808 */
[----:B------:R-:W-:Y:S01]  /*10200*/  FADD.FTZ R56, R201, R0 ;  /* 0x00000000c9387221 */ /* 0x000fe20000010000 */
[-C--:B------:R-:W-:Y:S04]  /*10210*/  HMMA.16816.F32.BF16 R12, R44, R58.reuse, R12 ;  /* 0x0000003a2c0c723c */ /* 0x080fe8000004180c */
[----:B------:R-:W-:Y:S01]  /*10220*/  FADD.FTZ R57, R249, R141 ;  /* 0x0000008df9397221 */ /* 0x000fe20000010000 */
[----:B------:R-:W-:Y:S03]  /*10230*/  MOV R141, R140 ;  /* 0x0000008c008d7202 */ /* 0x000fe60000000f00 */
[C---:B------:R-:W-:Y:S01]  /*10240*/  HMMA.16816.F32.BF16 R16, R40.reuse, R58, R16 ;  /* 0x0000003a2810723c */ /* 0x040fe20000041810 */
[----:B------:R4:W1:Y:S03]  /*10250*/  MUFU.EX2 R58, R3 ;  /* 0x00000003003a7308 */ /* 0x0008660000000800 */
[----:B------:R-:W-:Y:S04]  /*10260*/  FADD.FTZ R57, R252, R57 ;  /* 0x00000039fc397221 */ /* 0x000fe80000010000 */
[-C--:B---3--:R-:W-:Y:S04]  /*10270*/  HMMA.16816.F32.BF16 R20, R40, R60.reuse, R20 ;  /* 0x0000003c2814723c */ /* 0x088fe80000041814 */
        /* <DEDUP_REMOVED lines=9> */
[C---:B------:R-:W-:Y:S07]  /*10310*/  HMMA.16816.F32.BF16 R128, R44.reuse, R52, R128 ;  /* 0x000000342c80723c */ /* 0x040fee0000041880 */
[----:B------:R-:W-:Y:S01]  /*10320*/  FADD.FTZ R52, R171, R145 ;  /* 0x00000091ab347221 */ /* 0x000fe20000010000 */
[-C--:B------:R-:W-:Y:S04]  /*10330*/  HMMA.16816.F32.BF16 R132, R44, R54.reuse, R132 ;  /* 0x000000362c84723c */ /* 0x080fe80000041884 */
[----:B------:R-:W-:Y:S03]  /*10340*/  FADD.FTZ R53, R170, R144 ;  /* 0x00000090aa357221 */ /* 0x000fe60000010000 */
[----:B------:R-:W-:Y:S01]  /*10350*/  FADD.FTZ R44, R167, R52 ;  /* 0x00000034a72c7221 */ /* 0x000fe20000010000 */
[----:B------:R-:W-:Y:S04]  /*10360*/  HMMA.16816.F32.BF16 R136, R40, R54, R136 ;  /* 0x000000362888723c */ /* 0x000fe80000041888 */
[----:B------:R-:W-:Y:S01]  /*10370*/  FADD.FTZ R45, R202, R56 ;  /* 0x00000038ca2d7221 */ /* 0x000fe20000010000 */
[----:B------:R-:W-:Y:S01]  /*10380*/  F2FP.BF16.PACK_AB R46, R109, R108 ;  /* 0x0000006c6d2e723e */ /* 0x000fe200000010ff */
[----:B------:R-:W-:Y:S01]  /*10390*/  FADD.FTZ R44, R251, R44 ;  /* 0x0000002cfb2c7221 */ /* 0x000fe20000010000 */
[----:B------:R-:W-:Y:S01]  /*103a0*/  F2FP.BF16.PACK_AB R40, R101, R100 ;  /* 0x000000646528723e */ /* 0x000fe200000010ff */
[----:B----4-:R-:W-:Y:S01]  /*103b0*/  FADD.FTZ R3, R166, R53 ;  /* 0x00000035a6037221 */ /* 0x010fe20000010000 */
[----:B------:R-:W-:Y:S03]  /*103c0*/  F2FP.BF16.PACK_AB R42, R113, R112 ;  /* 0x00000070712a723e */ /* 0x000fe600000010ff */
[----:B------:R-:W-:Y:S01]  /*103d0*/  FADD.FTZ R53, R196, R45 ;  /* 0x0000002dc4357221 */ /* 0x000fe20000010000 */
[----:B------:R-:W-:Y:S01]  /*103e0*/  F2FP.BF16.PACK_AB R41, R103, R102 ;  /* 0x000000666729723e */ /* 0x000fe200000010ff */
[----:B------:R-:W-:Y:S01]  /*103f0*/  FADD.FTZ R52, R164, R44 ;  /* 0x0000002ca4347221 */ /* 0x000fe20000010000 */
[----:B------:R-:W-:Y:S01]  /*10400*/  F2FP.BF16.PACK_AB R43, R115, R114 ;  /* 0x00000072732b723e */ /* 0x000fe200000010ff */
[----:B------:R-:W-:Y:S01]  /*10410*/  FADD.FTZ R3, R226, R3 ;  /* 0x00000003e2037221 */ /* 0x000fe20000010000 */
[----:B-1----:R-:W-:Y:S01]  /*10420*/  F2FP.BF16.PACK_AB R44, R105, R104 ;  /* 0x00000068692c723e */ /* 0x002fe200000010ff */
[----:B------:R-:W-:Y:S01]  /*10430*/  FADD.FTZ R56, R223, R0 ;  /* 0x00000000df387221 */ /* 0x000fe20000010000 */
[----:B--2---:R-:W-:Y:S01]  /*10440*/  F2FP.BF16.PACK_AB R45, R107, R106 ;  /* 0x0000006a6b2d723e */ /* 0x004fe200000010ff */
[----:B------:R-:W-:Y:S01]  /*10450*/  FADD.FTZ R0, R247, R3 ;  /* 0x00000003f7007221 */ /* 0x000fe20000010000 */
[----:B------:R-:W-:Y:S01]  /*10460*/  F2FP.BF16.PACK_AB R47, R58, R110 ;  /* 0x0000006e3a2f723e */ /* 0x000fe200000010ff */
[----:B------:R-:W-:Y:S01]  /*10470*/  FADD.FTZ R3, R169, R52 ;  /* 0x00000034a9037221 */ /* 0x000fe20000010000 */
[-C--:B------:R-:W-:Y:S01]  /*10480*/  HMMA.16816.F32.BF16 R148, R40, R160.reuse, R4 ;  /* 0x000000a02894723c */ /* 0x080fe20000041804 */
[----:B------:R-:W1:Y:S02]  /*10490*/  LDSM.16.MT88.4 R4, [R229+0x3100] ;  /* 0x00310000e504783b */ /* 0x000e640000004200 */
[----:B------:R-:W-:Y:S05]  /*104a0*/  FADD.FTZ R0, R250, R0 ;  /* 0x00000000fa007221 */ /* 0x000fea0000010000 */
        /* <DEDUP_REMOVED lines=26> */
[----:B------:R-:W2:Y:S01]  /*10650*/  LDSM.16.MT88.4 R8, [R230+0x3100] ;  /* 0x00310000e608783b */ /* 0x000ea20000004200 */
[-C--:B-1----:R-:W-:Y:S03]  /*10660*/  HMMA.16816.F32.BF16 R116, R40, R4.reuse, R116 ;  /* 0x000000042874723c */ /* 0x082fe60000041874 */
        /* <DEDUP_REMOVED lines=27> */
[-C--:B------:R-:W-:Y:S01]  /*10820*/  MOV R70, R2.reuse ;  /* 0x0000000200467202 */ /* 0x080fe20000000f00 */
        /* <DEDUP_REMOVED lines=57> */
.L_x_1339:
[----:B------:R-:W2:Y:S04]  /*10bc0*/  LDL.LU R6, [R1+0x28] ;  /* 0x0000280001067983 */ /* 0x000ea80000300800 */
        /* <DEDUP_REMOVED lines=16> */
[----:B---3--:R-:W-:Y:S02]  /*10cd0*/  FADD.FTZ R7, R7, R2 ;  /* 0x0000000207077221 */ /* 0x008fe40000010000 */
[----:B-1----:R-:W-:-:S03]  /*10ce0*/  FADD.FTZ R6, R6, R8 ;  /* 0x0000000806067221 */ /* 0x002fc60000010000 */
[----:B------:R-:W1:Y:S01]  /*10cf0*/  SHFL.BFLY PT, R8, R7, 0x1, 0x1f ;  /* 0x0c201f0007087f89 */ /* 0x000e6200000e0000 */
[----:B--2---:R-:W-:Y:S01]  /*10d00*/  FADD.FTZ R4, R4, R0 ;  /* 0x0000000004047221 */ /* 0x004fe20000010000 */
[----:B------:R-:W-:Y:S02]  /*10d10*/  MOV R0, RZ ;  /* 0x000000ff00007202 */ /* 0x000fe40000000f00 */
[----:B------:R-:W2:Y:S01]  /*10d20*/  SHFL.BFLY PT, R2, R6, 0x1, 0x1f ;  /* 0x0c201f0006027f89 */ /* 0x000ea200000e0000 */
[----:B----4-:R-:W-:Y:S01]  /*10d30*/  FADD.FTZ R5, R5, R3 ;  /* 0x0000000305057221 */ /* 0x010fe20000010000 */
[----:B------:R-:W-:-:S04]  /*10d40*/  FSETP.NE.FTZ.AND P4, PT, R4, RZ, PT ;  /* 0x000000ff0400720b */ /* 0x000fc80003f95000 */
[----:B------:R-:W-:-:S09]  /*10d50*/  FSETP.NE.FTZ.AND P3, PT, R5, RZ, PT ;  /* 0x000000ff0500720b */ /* 0x000fd20003f75000 */
[----:B------:R-:W3:Y:S01]  /*10d60*/  @P4 MUFU.RCP R0, R4 ;  /* 0x0000000400004308 */ /* 0x000ee20000001000 */
[----:B-1----:R-:W-:Y:S02]  /*10d70*/  FADD.FTZ R7, R8, R7 ;  /* 0x0000000708077221 */ /* 0x002fe40000010000 */
[----:B--2---:R-:W-:-:S03]  /*10d80*/  FADD.FTZ R6, R6, R2 ;  /* 0x0000000206067221 */ /* 0x004fc60000010000 */
[----:B------:R-:W-:Y:S01]  /*10d90*/  FSETP.NE.FTZ.AND P1, PT, R7, RZ, PT ;  /* 0x000000ff0700720b */ /* 0x000fe20003f35000 */
[----:B------:R-:W-:Y:S01]  /*10da0*/  CS2R R2, SRZ ;  /* 0x0000000000027805 */ /* 0x000fe2000001ff00 */
[----:B------:R-:W-:Y:S01]  /*10db0*/  @P3 MUFU.LG2 R8, R5 ;  /* 0x0000000500083308 */ /* 0x000fe20000000c00 */
[----:B------:R-:W-:Y:S01]  /*10dc0*/  FSETP.NE.FTZ.AND P2, PT, R6, RZ, PT ;  /* 0x000000ff0600720b */ /* 0x000fe20003f55000 */
[C---:B---3--:R-:W-:Y:S02]  /*10dd0*/  FMUL.FTZ R148, R0.reuse, R148 ;  /* 0x0000009400947220 */ /* 0x048fe40000410000 */
[----:B------:R-:W-:-:S04]  /*10de0*/  FMUL.FTZ R149, R0, R149 ;  /* 0x0000009500957220 */ /* 0x000fc80000410000 */
[----:B------:R-:W-:Y:S01]  /*10df0*/  @P3 MUFU.RCP R3, R5 ;  /* 0x0000000500033308 */ /* 0x000fe20000001000 */
        /* <DEDUP_REMOVED lines=16> */
[----:B------:R-:W-:Y:S01]  /*10f00*/  FMUL.FTZ R137, R0, R137 ;  /* 0x0000008900897220 */ /* 0x000fe20000410000 */
[----:B------:R-:W-:Y:S01]  /*10f10*/  MOV R0, RZ ;  /* 0x000000ff00007202 */ /* 0x000fe20000000f00 */
[C---:B-1----:R-:W-:Y:S02]  /*10f20*/  FMUL.FTZ R152, R2.reuse, R152 ;  /* 0x0000009802987220 */ /* 0x042fe40000410000 */
[C---:B------:R-:W-:Y:S01]  /*10f30*/  FMUL.FTZ R34, R2.reuse, R153 ;  /* 0x0000009902227220 */ /* 0x040fe20000410000 */
        /* <DEDUP_REMOVED lines=64> */
.L_x_1321:
[----:B------:R-:W-:Y:S05]  /*11340*/  @P0 BRA `(.L_x_1341) ;  /* 0x0000131000000947 */ /* 0x000fea0003800000 */
[----:B------:R-:W3:Y:S01]  /*11350*/  LDL R43, [R1+0x70] ;  /* 0x00007000012b7983 */ /* 0x000ee20000100800 */
[----:B------:R-:W-:Y:S01]  /*11360*/  F2FP.BF16.PACK_AB R7, R151, R150 ;  /* 0x000000969707723e */ /* 0x000fe200000010ff */
[----:B------:R-:W-:Y:S01]  /*11370*/  IMAD.MOV.U32 R6, RZ, RZ, -0x10 ;  /* 0xfffffff0ff067424 */ /* 0x000fe200078e00ff */
[----:B------:R-:W-:Y:S01]  /*11380*/  F2FP.BF16.PACK_AB R5, R149, R148 ;  /* 0x000000949505723e */ /* 0x000fe200000010ff */
        /* <DEDUP_REMOVED lines=16> */
[----:B-1----:R-:W-:-:S02]  /*11490*/  LEA.HI R36, R42, R41, RZ, 0x5 ;  /* 0x000000292a247211 */ /* 0x002fc400078f28ff */
[--C-:B------:R-:W-:Y:S02]  /*114a0*/  SHF.R.S32.HI R4, RZ, 0x2, R2.reuse ;  /* 0x00000002ff047819 */ /* 0x100fe40000011402 */
[----:B------:R-:W-:Y:S02]  /*114b0*/  SHF.R.S32.HI R0, RZ, 0x1f, R2 ;  /* 0x0000001fff007819 */ /* 0x000fe40000011402 */
[----:B--2---:R-:W-:Y:S02]  /*114c0*/  SHF.R.S32.HI R35, RZ, 0x5, R36 ;  /* 0x00000005ff237819 */ /* 0x004fe40000011424 */
        /* <DEDUP_REMOVED lines=38> */
[----:B------:R2:W-:Y:S01]  /*11730*/  STS [R2+0x80], R5 ;  /* 0x0000800502007388 */ /* 0x0005e20000000800 */
[----:B------:R-:W-:-:S03]  /*11740*/  ISETP.NE.U32.AND P0, PT, RZ, c[0x0][0x500], PT ;  /* 0x00014000ff007a0c */ /* 0x000fc60003f05070 */
[----:B------:R-:W-:Y:S01]  /*11750*/  STS [R3+0x80], R26 ;  /* 0x0000801a03007388 */ /* 0x000fe20000000800 */
[----:B------:R-:W-:-:S03]  /*11760*/  ISETP.NE.AND.EX P0, PT, RZ, c[0x0][0x504], PT, P0 ;  /* 0x00014100ff007a0c */ /* 0x000fc60003f05300 */
[----:B------:R-:W-:Y:S04]  /*11770*/  STS [R3+0x480], R30 ;  /* 0x0004801e03007388 */ /* 0x000fe80000000800 */
[----:B------:R-:W-:Y:S04]  /*11780*/  STS [R2+0x2080], R34 ;  /* 0x0020802202007388 */ /* 0x000fe80000000800 */
[----:B------:R4:W-:Y:S04]  /*11790*/  STS [R2+0x2480], R154 ;  /* 0x0024809a02007388 */ /* 0x0009e80000000800 */
[----:B------:R-:W-:Y:S01]  /*117a0*/  STS [R3+0x2080], R33 ;  /* 0x0020802103007388 */ /* 0x000fe20000000800 */
[----:B-1----:R-:W-:-:S03]  /*117b0*/  IMAD.MOV.U32 R7, RZ, RZ, 0x20 ;  /* 0x00000020ff077424 */ /* 0x002fc600078e00ff */
[----:B------:R-:W-:Y:S02]  /*117c0*/  STS [R3+0x2480], R158 ;  /* 0x0024809e03007388 */ /* 0x000fe40000000800 */
[----:B------:R-:W-:Y:S02]  /*117d0*/  SEL R7, R7, 0xffffffe0, !P1 ;  /* 0xffffffe007077807 */ /* 0x000fe40004800000 */
[----:B------:R-:W-:-:S03]  /*117e0*/  ISETP.NE.U32.AND P1, PT, RZ, c[0x0][0x508], PT ;  /* 0x00014200ff007a0c */ /* 0x000fc60003f25070 */
[----:B--2---:R-:W-:Y:S01]  /*117f0*/  IMAD.IADD R5, R2, 0x1, R7 ;  /* 0x0000000102057824 */ /* 0x004fe200078e0207 */
[----:B------:R-:W-:Y:S01]  /*11800*/  ISETP.NE.AND.EX P1, PT, RZ, c[0x0][0x50c], PT, P1 ;  /* 0x00014300ff007a0c */ /* 0x000fe20003f25310 */
[----:B------:R-:W-:-:S03]  /*11810*/  IMAD.IADD R4, R7, 0x1, R3 ;  /* 0x0000000107047824 */ /* 0x000fc600078e0203 */
[----:B------:R-:W-:Y:S04]  /*11820*/  STS [R5+0x80], R29 ;  /* 0x0000801d05007388 */ /* 0x000fe80000000800 */
[----:B------:R-:W-:Y:S01]  /*11830*/  STS [R5+0x480], R28 ;  /* 0x0004801c05007388 */ /* 0x000fe20000000800 */
[----:B----4-:R-:W-:-:S03]  /*11840*/  IADD3 R2, R7, 0x400, R0 ;  /* 0x0000040007027810 */ /* 0x010fc60007ffe000 */
[----:B------:R-:W-:Y:S04]  /*11850*/  STS [R4+0x80], R13 ;  /* 0x0000800d04007388 */ /* 0x000fe80000000800 */
[----:B------:R-:W-:Y:S04]  /*11860*/  STS [R4+0x480], R25 ;  /* 0x0004801904007388 */ /* 0x000fe80000000800 */
[----:B------:R-:W-:Y:S04]  /*11870*/  STS [R5+0x2080], R32 ;  /* 0x0020802005007388 */ /* 0x000fe80000000800 */
[----:B------:R1:W-:Y:S04]  /*11880*/  STS [R5+0x2480], R170 ;  /* 0x002480aa05007388 */ /* 0x0003e80000000800 */
[----:B------:R-:W-:Y:S04]  /*11890*/  STS [R4+0x2080], R31 ;  /* 0x0020801f04007388 */ /* 0x000fe80000000800 */
[----:B------:R-:W-:Y:S04]  /*118a0*/  STS [R4+0x2480], R174 ;  /* 0x002480ae04007388 */ /* 0x000fe80000000800 */
[----:B------:R-:W-:Y:S04]  /*118b0*/  STS [R0], R24 ;  /* 0x0000001800007388 */ /* 0x000fe80000000800 */
[----:B------:R-:W-:Y:S01]  /*118c0*/  STS [R0+0x400], R23 ;  /* 0x0004001700007388 */ /* 0x000fe20000000800 */
[----:B-1----:R-:W-:-:S02]  /*118d0*/  IMAD.IADD R5, R6, 0x1, R2 ;  /* 0x0000000106057824 */ /* 0x002fc400078e0202 */
[----:B------:R-:W-:-:S04]  /*118e0*/  IMAD.IADD R2, R6, 0x1, R0 ;  /* 0x0000000106027824 */ /* 0x000fc800078e0200 */
        /* <DEDUP_REMOVED lines=14> */
[----:B------:R-:W-:Y:S04]  /*119d0*/  STS [R0+0x2400], R14 ;  /* 0x0024000e00007388 */ /* 0x000fe80000000800 */
[----:B------:R1:W-:Y:S04]  /*119e0*/  STS [R3+0x2000], R9 ;  /* 0x0020000903007388 */ /* 0x0003e80000000800 */
[----:B------:R2:W-:Y:S01]  /*119f0*/  STS [R5+0x2000], R8 ;  /* 0x0020000805007388 */ /* 0x0005e20000000800 */
[----:B------:R-:W-:-:S02]  /*11a00*/  IMAD.MOV.U32 R19, RZ, RZ, c[0x0][0x388] ;  /* 0x0000e200ff137624 */ /* 0x000fc400078e00ff */
[CC--:B---3--:R-:W-:Y:S01]  /*11a10*/  IMAD.WIDE R6, R43.reuse, R2.reuse, c[0x0][0x500] ;  /* 0x000140002b067625 */ /* 0x0c8fe200078e0202 */
[----:B------:R-:W-:Y:S03]  /*11a20*/  BAR.SYNC.DEFER_BLOCKING 0x1, 0x80 ;  /* 0x0042000000007b1d */ /* 0x000fe60000010000 */
[----:B-1----:R-:W-:-:S03]  /*11a30*/  @P1 IMAD.WIDE R2, R43, R2, c[0x0][0x508] ;  /* 0x000142002b021625 */ /* 0x002fc600078e0202 */
[----:B------:R-:W3:Y:S04]  /*11a40*/  @P0 LDG.E R0, [R6.64] ;  /* 0x0000000a06000981 */ /* 0x000ee8000c1e1900 */
[----:B------:R1:W5:Y:S01]  /*11a50*/  @P1 LDG.E R19, [R2.64] ;  /* 0x0000000a02131981 */ /* 0x000362000c1e1900 */
[----:B--2---:R-:W-:Y:S02]  /*11a60*/  CS2R R4, SRZ ;  /* 0x0000000000047805 */ /* 0x004fe4000001ff00 */
[--C-:B---3--:R-:W-:Y:S01]  /*11a70*/  @P0 SHF.R.S32.HI R5, RZ, 0x1f, R0.reuse ;  /* 0x0000001fff050819 */ /* 0x108fe20000011400 */
[----:B------:R-:W-:Y:S01]  /*11a80*/  @P0 IMAD.MOV.U32 R4, RZ, RZ, R0 ;  /* 0x000000ffff040224 */ /* 0x000fe200078e0000 */
[----:B------:R-:W-:Y:S05]  /*11a90*/  @P1 BRA `(.L_x_1342) ;  /* 0x0000004000001947 */ /* 0x000fea0003800000 */
[----:B-1----:R-:W-:Y:S05]  /*11aa0*/  @!P0 BRA `(.L_x_1342) ;  /* 0x0000003000008947 */ /* 0x002fea0003800000 */
[----:B------:R-:W2:Y:S04]  /*11ab0*/  LDG.E R2, [R6.64] ;  /* 0x0000000a06027981 */ /* 0x000ea8000c1e1900 */
[----:B------:R-:W2:Y:S02]  /*11ac0*/  LDG.E R0, [R6.64+0x4] ;  /* 0x0000040a06007981 */ /* 0x000ea4000c1e1900 */
[----:B--2--5:R-:W-:-:S02]  /*11ad0*/  IADD3 R19, -R2, R0, RZ ;  /* 0x0000000002137210 */ /* 0x024fc40007ffe1ff */
.L_x_1342:
[----:B-1----:R-:W-:Y:S01]  /*11ae0*/  IMAD.MOV.U32 R2, RZ, RZ, c[0x0][0x4e8] ;  /* 0x00013a00ff027624 */ /* 0x002fe200078e00ff */
        /* <DEDUP_REMOVED lines=15> */
[----:B------:R-:W-:Y:S01]  /*11be0*/  SHF.R.S32.HI R20, RZ, 0x3, R20 ;  /* 0x00000003ff147819 */ /* 0x000fe20000011414 */
[----:B------:R-:W-:Y:S01]  /*11bf0*/  IMAD.IADD R13, R41, 0x1, -R3 ;  /* 0x00000001290d7824 */ /* 0x000fe200078e0a03 */
[----:B------:R-:W-:Y:S01]  /*11c00*/  SHF.R.S32.HI R10, RZ, 0x1f, R0 ;  /* 0x0000001fff0a7819 */ /* 0x000fe20000011400 */
[----:B------:R-:W-:Y:S01]  /*11c10*/  IMAD.WIDE.U32 R2, R4, c[0x0][0x3a0], RZ ;  /* 0x0000e80004027a25 */ /* 0x000fe200078e00ff */
[----:B------:R-:W-:Y:S02]  /*11c20*/  LOP3.LUT R9, R8, 0xffffffc, RZ, 0xc0, !PT ;  /* 0x0ffffffc08097812 */ /* 0x000fe400078ec0ff */
[----:B------:R-:W-:Y:S01]  /*11c30*/  LEA.HI R10, R10, R0, RZ, 0x2 ;  /* 0x000000000a0a7211 */ /* 0x000fe200078f10ff */
[----:B------:R-:W-:Y:S01]  /*11c40*/  IMAD.IADD R3, R3, 0x1, R7 ;  /* 0x0000000103037824 */ /* 0x000fe200078e0207 */
[----:B------:R-:W-:Y:S01]  /*11c50*/  LOP3.LUT R8, R6, 0xffffffc0, RZ, 0xc0, !PT ;  /* 0xffffffc006087812 */ /* 0x000fe200078ec0ff */
[----:B-1----:R-:W-:Y:S01]  /*11c60*/  IMAD.WIDE.U32 R14, R18, c[0x0][0x490], R4 ;  /* 0x00012400120e7a25 */ /* 0x002fe200078e0004 */
[----:B------:R-:W-:-:S02]  /*11c70*/  LOP3.LUT P1, RZ, R0, 0x3, RZ, 0xc0, !PT ;  /* 0x0000000300ff7812 */ /* 0x000fc4000782c0ff */
[----:B------:R-:W-:Y:S01]  /*11c80*/  SHF.R.S32.HI R6, RZ, 0x2, R10 ;  /* 0x00000002ff067819 */ /* 0x000fe2000001140a */
[----:B------:R-:W-:Y:S01]  /*11c90*/  IMAD.IADD R0, R35, 0x1, -R9 ;  /* 0x0000000123007824 */ /* 0x000fe200078e0a09 */
[----:B------:R-:W-:Y:S01]  /*11ca0*/  SHF.R.S32.HI R7, RZ, 0x1f, R18 ;  /* 0x0000001fff077819 */ /* 0x000fe20000011412 */
[----:B------:R-:W-:Y:S01]  /*11cb0*/  IMAD R8, R11, 0x8, R8 ;  /* 0x000000080b087824 */ /* 0x000fe200078e0208 */
[----:B------:R-:W-:Y:S01]  /*11cc0*/  SHF.R.S32.HI R9, RZ, 0x1f, R43 ;  /* 0x0000001fff097819 */ /* 0x000fe2000001142b */
[----:B------:R-:W-:Y:S01]  /*11cd0*/  IMAD R16, R0, 0x10, R6 ;  /* 0x0000001000107824 */ /* 0x000fe200078e0206 */
[----:B------:R-:W-:Y:S01]  /*11ce0*/  LEA.HI R22, R42, R41, RZ, 0x6 ;  /* 0x000000292a167211 */ /* 0x000fe200078f30ff */
[----:B------:R-:W-:Y:S01]  /*11cf0*/  IMAD R0, R7, c[0x0][0x490], RZ ;  /* 0x0001240007007a24 */ /* 0x000fe200078e02ff */
[----:B------:R-:W-:Y:S01]  /*11d00*/  SEL R9, R9, RZ, !P0 ;  /* 0x000000ff09097207 */ /* 0x000fe20004000000 */
[----:B------:R-:W-:Y:S02]  /*11d10*/  IMAD.SHL.U32 R4, R20, 0x40, RZ ;  /* 0x0000004014047824 */ /* 0x000fe400078e00ff */
[----:B------:R-:W-:-:S02]  /*11d20*/  IMAD R5, R18, c[0x0][0x494], R0 ;  /* 0x0001250012057a24 */ /* 0x000fc400078e0200 */
[----:B------:R-:W-:Y:S01]  /*11d30*/  IMAD.IADD R0, R16, 0x1, R8 ;  /* 0x0000000110007824 */ /* 0x000fe200078e0208 */
[----:B------:R-:W-:Y:S01]  /*11d40*/  LOP3.LUT R4, R4, 0x1c0, RZ, 0xc0, !PT ;  /* 0x000001c004047812 */ /* 0x000fe200078ec0ff */
[----:B------:R-:W-:Y:S02]  /*11d50*/  IMAD.SHL.U32 R8, R13, 0x8, RZ ;  /* 0x000000080d087824 */ /* 0x000fe400078e00ff */
[----:B--2---:R-:W-:Y:S02]  /*11d60*/  IMAD R6, R23, 0x80, R0 ;  /* 0x0000008017067824 */ /* 0x004fe400078e0200 */
[----:B------:R-:W-:Y:S01]  /*11d70*/  IMAD R12, R7, c[0x0][0x3e8], RZ ;  /* 0x0000fa00070c7a24 */ /* 0x000fe200078e02ff */
[----:B------:R-:W-:Y:S01]  /*11d80*/  LOP3.LUT R11, R4, 0x38, R8, 0xf8, !PT ;  /* 0x00000038040b7812 */ /* 0x000fe200078ef808 */
[----:B------:R-:W-:Y:S01]  /*11d90*/  @P2 IMAD.HI.U32 R10, R6, c[0x0][0x4ec], RZ ;  /* 0x00013b00060a2a27 */ /* 0x000fe200078e00ff */
[----:B------:R-:W-:Y:S02]  /*11da0*/  SHF.R.U32.HI R7, RZ, 0x3, R4 ;  /* 0x00000003ff077819 */ /* 0x000fe40000011604 */
[----:B------:R-:W-:Y:S01]  /*11db0*/  ISETP.GE.AND P6, PT, R8, c[0x0][0x3c8], PT ;  /* 0x0000f20008007a0c */ /* 0x000fe20003fc6270 */
[----:B------:R-:W-:Y:S01]  /*11dc0*/  IMAD.MOV.U32 R0, RZ, RZ, R6 ;  /* 0x000000ffff007224 */ /* 0x000fe200078e0006 */
[----:B------:R-:W-:Y:S01]  /*11dd0*/  @P2 SHF.R.U32.HI R0, RZ, c[0x0][0x4f0], R10 ;  /* 0x00013c00ff002a19 */ /* 0x000fe2000001160a */
[C---:B------:R-:W-:Y:S01]  /*11de0*/  IMAD R12, R18.reuse, c[0x0][0x3ec], R12 ;  /* 0x0000fb00120c7a24 */ /* 0x040fe200078e020c */
[----:B------:R-:W-:Y:S01]  /*11df0*/  SEL R10, R43, RZ, !P0 ;  /* 0x000000ff2b0a7207 */ /* 0x000fe20004000000 */
[----:B------:R-:W-:Y:S01]  /*11e00*/  IMAD.WIDE.U32 R2, R18, c[0x0][0x3e8], R2 ;  /* 0x0000fa0012027a25 */ /* 0x000fe200078e0002 */
[----:B------:R-:W-:-:S02]  /*11e10*/  LOP3.LUT R21, R11, R7, RZ, 0x3c, !PT ;  /* 0x000000070b157212 */ /* 0x000fc400078e3cff */
[----:B------:R-:W-:Y:S01]  /*11e20*/  SHF.R.S32.HI R53, RZ, 0x1f, R8 ;  /* 0x0000001fff357819 */ /* 0x000fe20000011408 */
[----:B------:R-:W-:Y:S02]  /*11e30*/  IMAD.IADD R5, R15, 0x1, R5 ;  /* 0x000000010f057824 */ /* 0x000fe400078e0205 */
[----:B------:R-:W-:Y:S02]  /*11e40*/  IMAD.MOV.U32 R4, RZ, RZ, R14 ;  /* 0x000000ffff047224 */ /* 0x000fe400078e000e */
[----:B------:R-:W-:Y:S02]  /*11e50*/  IMAD R7, R13, 0x10, R20 ;  /* 0x000000100d077824 */ /* 0x000fe400078e0214 */
[----:B------:R-:W-:Y:S02]  /*11e60*/  IMAD.MOV R11, RZ, RZ, -R0 ;  /* 0x000000ffff0b7224 */ /* 0x000fe400078e0a00 */
[----:B------:R-:W-:Y:S02]  /*11e70*/  IMAD.IADD R3, R3, 0x1, R12 ;  /* 0x0000000103037824 */ /* 0x000fe400078e020c */
[----:B------:R-:W-:-:S02]  /*11e80*/  IMAD R13, R9, c[0x0][0x498], RZ ;  /* 0x00012600090d7a24 */ /* 0x000fc400078e02ff */
        /* <DEDUP_REMOVED lines=12> */
[----:B------:R-:W-:-:S04]  /*11f50*/  IMAD.WIDE.U32 R4, R7, c[0x0][0x488], R4 ;  /* 0x0001220007047a25 */ /* 0x000fc800078e0004 */
[----:B------:R-:W-:Y:S01]  /*11f60*/  IMAD R9, R7, c[0x0][0x48c], R0 ;  /* 0x0001230007097a24 */ /* 0x000fe200078e0200 */
[----:B------:R-:W-:Y:S01]  /*11f70*/  LEA R7, P0, R4, c[0x0][0x450], 0x2 ;  /* 0x0001140004077a11 */ /* 0x000fe200078010ff */
[----:B------:R-:W-:Y:S01]  /*11f80*/  IMAD.MOV.U32 R6, RZ, RZ, R12 ;  /* 0x000000ffff067224 */ /* 0x000fe200078e000c */
[----:B------:R-:W-:Y:S01]  /*11f90*/  @P2 SHF.R.U32.HI R6, RZ, c[0x0][0x4f0], R14 ;  /* 0x00013c00ff062a19 */ /* 0x000fe2000001160e */
[----:B------:R-:W-:Y:S02]  /*11fa0*/  IMAD.IADD R5, R5, 0x1, R9 ;  /* 0x0000000105057824 */ /* 0x000fe400078e0209 */
[----:B------:R-:W-:Y:S01]  /*11fb0*/  IMAD.WIDE.U32 R2, R10, c[0x0][0x3f0], R2 ;  /* 0x0000fc000a027a25 */ /* 0x000fe200078e0002 */
[--C-:B------:R-:W-:Y:S01]  /*11fc0*/  SHF.R.S32.HI R13, RZ, 0x1f, R6.reuse ;  /* 0x0000001fff0d7819 */ /* 0x100fe20000011406 */
[----:B------:R-:W-:Y:S01]  /*11fd0*/  SHFL.IDX PT, R14, R7, 0x1, 0x1c1f ;  /* 0x003c1f00070e7f89 */ /* 0x000fe200000e0000 */
[----:B------:R-:W-:Y:S01]  /*11fe0*/  LEA.HI.X R4, R4, c[0x0][0x454], R5, 0x2, P0 ;  /* 0x0001150004047a11 */ /* 0x000fe200000f1405 */
[----:B------:R-:W-:-:S02]  /*11ff0*/  IMAD.MOV R10, RZ, RZ, -R6 ;  /* 0x000000ffff0a7224 */ /* 0x000fc400078e0a06 */
[----:B------:R-:W-:Y:S02]  /*12000*/  IMAD.IADD R3, R3, 0x1, R11 ;  /* 0x0000000103037824 */ /* 0x000fe400078e020b */
[----:B------:R-:W-:Y:S01]  /*12010*/  IMAD R0, R13, c[0x0][0x3e0], RZ ;  /* 0x0000f8000d007a24 */ /* 0x000fe200078e02ff */
[----:B------:R-:W-:Y:S01]  /*12020*/  SHFL.IDX PT, R17, R4, RZ, 0x1c1f ;  /* 0x001c1fff04117589 */ /* 0x000fe200000e0000 */
[----:B------:R-:W-:Y:S02]  /*12030*/  IMAD R5, R23, 0x80, R16 ;  /* 0x0000008017057824 */ /* 0x000fe400078e0210 */
[----:B------:R-:W-:Y:S01]  /*12040*/  IMAD R18, R10, c[0x0][0x4e8], R12 ;  /* 0x00013a000a127a24 */ /* 0x000fe200078e020c */
[----:B------:R-:W1:Y:S01]  /*12050*/  SHFL.IDX PT, R16, R7, RZ, 0x1c1f ;  /* 0x001c1fff07107589 */ /* 0x000e6200000e0000 */
[C---:B------:R-:W-:Y:S02]  /*12060*/  IMAD R9, R6.reuse, c[0x0][0x3e4], R0 ;  /* 0x0000f90006097a24 */ /* 0x040fe400078e0200 */
[----:B------:R-:W-:Y:S01]  /*12070*/  IMAD.WIDE.U32 R2, R6, c[0x0][0x3e0], R2 ;  /* 0x0000f80006027a25 */ /* 0x000fe200078e0002 */
[----:B------:R-:W2:Y:S01]  /*12080*/  SHFL.IDX PT, R15, R4, 0x1, 0x1c1f ;  /* 0x003c1f00040f7f89 */ /* 0x000ea200000e0000 */
[----:B------:R-:W-:-:S02]  /*12090*/  SHF.R.S32.HI R6, RZ, 0x1f, R18 ;  /* 0x0000001fff067819 */ /* 0x000fc40000011412 */
[----:B-----5:R-:W-:Y:S01]  /*120a0*/  IMAD R0, R19, c[0x0][0x4e8], RZ ;  /* 0x00013a0013007a24 */ /* 0x020fe200078e02ff */
[----:B------:R-:W-:Y:S01]  /*120b0*/  SHFL.IDX PT, R12, R7, 0x2, 0x1c1f ;  /* 0x005c1f00070c7f89 */ /* 0x000fe200000e0000 */
[----:B------:R-:W-:Y:S01]  /*120c0*/  IMAD.IADD R3, R3, 0x1, R9 ;  /* 0x0000000103037824 */ /* 0x000fe200078e0209 */
[C---:B------:R-:W-:Y:S01]  /*120d0*/  IADD3 R9, R5.reuse, 0x8, RZ ;  /* 0x0000000805097810 */ /* 0x040fe20007ffe0ff */
[----:B------:R-:W-:Y:S01]  /*120e0*/  IMAD R6, R6, c[0x0][0x3d8], RZ ;  /* 0x0000f60006067a24 */ /* 0x000fe200078e02ff */
[----:B------:R-:W3:Y:S01]  /*120f0*/  SHFL.IDX PT, R13, R4, 0x2, 0x1c1f ;  /* 0x005c1f00040d7f89 */ /* 0x000ee200000e0000 */
[-C--:B------:R-:W-:Y:S02]  /*12100*/  ISETP.GE.OR P4, PT, R5, R0.reuse, P1 ;  /* 0x000000000500720c */ /* 0x080fe40000f86670 */
[----:B------:R-:W-:Y:S01]  /*12110*/  ISETP.GE.OR P3, PT, R9, R0, P1 ;  /* 0x000000000900720c */ /* 0x000fe20000f66670 */
[----:B------:R4:W-:Y:S01]  /*12120*/  SHFL.IDX PT, R11, R4, 0x3, 0x1c1f ;  /* 0x007c1f00040b7f89 */ /* 0x0009e200000e0000 */
[----:B------:R-:W-:-:S02]  /*12130*/  IMAD R19, R18, c[0x0][0x3dc], R6 ;  /* 0x0000f70012137a24 */ /* 0x000fc400078e0206 */
[----:B------:R-:W-:Y:S01]  /*12140*/  IMAD.SHL.U32 R9, R22, 0x8, RZ ;  /* 0x0000000816097824 */ /* 0x000fe200078e00ff */
[----:B------:R3:W3:Y:S06]  /*12150*/  SHFL.IDX PT, R10, R7, 0x3, 0x1c1f ;  /* 0x007c1f00070a7f89 */ /* 0x0006ec00000e0000 */
[----:B-1----:R-:W-:Y:S04]  /*12160*/  @!P4 ST.E [R16.64], R37 ;  /* 0x000000251000c985 */ /* 0x002fe8000c10190a */
[----:B--2---:R-:W-:Y:S01]  /*12170*/  @!P3 ST.E [R14.64], R38 ;  /* 0x000000260e00b985 */ /* 0x004fe2000c10190a */
[----:B----4-:R-:W-:-:S04]  /*12180*/  IADD3 R4, R5, 0x40, RZ ;  /* 0x0000004005047810 */ /* 0x010fc80007ffe0ff */
[-C--:B------:R-:W-:Y:S01]  /*12190*/  ISETP.GE.OR P2, PT, R4, R0.reuse, P1 ;  /* 0x000000000400720c */ /* 0x080fe20000f46670 */
[----:B---3--:R-:W-:Y:S01]  /*121a0*/  IMAD.WIDE.U32 R6, R18, c[0x0][0x3d8], R2 ;  /* 0x0000f60012067a25 */ /* 0x008fe200078e0002 */
        /* <DEDUP_REMOVED lines=11> */
[----:B------:R-:W-:Y:S01]  /*12260*/  @!P2 ST.E [R12.64], R39 ;  /* 0x000000270c00a985 */ /* 0x000fe2000c10190a */
        /* <DEDUP_REMOVED lines=63> */
.L_x_1341:
        /* <DEDUP_REMOVED lines=19> */
.L_x_1343:
        /* <DEDUP_REMOVED lines=42> */
.L_x_1345:
[----:B------:R-:W-:Y:S05]  /*12a30*/  BSYNC B0 ;  /* 0x0000000000007941 */ /* 0x000fea0003800000 */
.L_x_1344:
        /* <DEDUP_REMOVED lines=103> */
.L_x_1346:
        /* <DEDUP_REMOVED lines=13> */
.L_x_1490:


//--------------------- .text._ZN7cutlass13device_kernelIN5flash19enable_sm80_to_sm89INS1_16FlashAttnFwdSm80INS1_25CollectiveMainloopFwdSm80ILi4ELi1ELb0EN4cute5tupleIJNS5_1CILi128EEENS7_ILi112EEENS7_ILi64EEEEEELi64ENS_10bfloat16_tEfNS_4arch4Sm80ELb1ELb0ELb0ELb1ELb0ELb1ELb1ELb0EEENS1_21CollectiveEpilogueFwdINS6_IJS8_SA_S9_EEENS6_IJNS7_ILi1EEESI_SI_EEESC_SE_Li128ELb1ELb1ELb0ELb0EEENS1_19SingleTileSchedulerILb1ELb0ELb1ELi128EEEEEEEEEvNT_6ParamsE --------------------------
	.section	.text._ZN7cutlass13device_kernelIN5flash19enable_sm80_to_sm89INS1_16FlashAttnFwdSm80INS1_25CollectiveMainloopFwdSm80ILi4ELi1ELb0EN4cute5tupleIJNS5_1CILi128EEENS7_ILi112EEENS7_ILi64EEEEEELi64ENS_10bfloat16_tEfNS_4arch4Sm80ELb1ELb0ELb0ELb1ELb0ELb1ELb1ELb0EEENS1_21CollectiveEpilogueFwdINS6_IJS8_SA_S9_EEENS6_IJNS7_ILi1EEESI_SI_EEESC_SE_Li128ELb1ELb1ELb0ELb0EEENS1_19SingleTileSchedulerILb1ELb0ELb1ELi128EEEEEEEEEvNT_6ParamsE,"ax",@progbits
	.sectioninfo	@"SHI_REGISTERS=255"
	.align	128
.text._ZN7cutlass13device_kernelIN5flash19enable_sm80_to_sm89INS1_16FlashAttnFwdSm80INS1_25CollectiveMainloopFwdSm80ILi4ELi1ELb0EN4cute5tupleIJNS5_1CILi128EEENS7_ILi112EEENS7_ILi64EEEEEELi64ENS_10bfloat16_tEfNS_4arch4Sm80ELb1ELb0ELb0ELb1ELb0ELb1ELb1ELb0EEENS1_21CollectiveEpilogueFwdINS6_IJS8_SA_S9_EEENS6_IJNS7_ILi1EEESI_SI_EEESC_SE_Li128ELb1ELb1ELb0ELb0EEENS1_19SingleTileSchedulerILb1ELb0ELb1ELi128EEEEEEEEEvNT_6ParamsE:
        .type           _ZN7cutlass13device_kernelIN5flash19enable_sm80_to_sm89INS1_16FlashAttnFwdSm80INS1_25CollectiveMainloopFwdSm80ILi4ELi1ELb0EN4cute5tupleIJNS5_1CILi128EEENS7_ILi112EEENS7_ILi64EEEEEELi64ENS_10bfloat16_tEfNS_4arch4Sm80ELb1ELb0ELb0ELb1ELb0ELb1ELb1ELb0EEENS1_21CollectiveEpilogueFwdINS6_IJS8_SA_S9_EEENS6_IJNS7_ILi1EEESI_SI_EEESC_SE_Li128ELb1ELb1ELb0ELb0EEENS1_19SingleTileSchedulerILb1ELb0ELb1ELi128EEEEEEEEEvNT_6ParamsE,@function
        .size           _ZN7cutlass13device_kernelIN5flash19enable_sm80_to_sm89INS1_16FlashAttnFwdSm80INS1_25CollectiveMainloopFwdSm80ILi4ELi1ELb0EN4cute5tupleIJNS5_1CILi128EEENS7_ILi112EEENS7_ILi64EEEEEELi64ENS_10bfloat16_tEfNS_4arch4Sm80ELb1ELb0ELb0ELb1ELb0ELb1ELb1ELb0EEENS1_21CollectiveEpilogueFwdINS6_IJS8_SA_S9_EEENS6_IJNS7_ILi1EEESI_SI_EEESC_SE_Li128ELb1ELb1ELb0ELb0EEENS1_19SingleTileSchedulerILb1ELb0ELb1ELi128EEEEEEEEEvNT_6ParamsE,(.L_x_1491 - _ZN7cutlass13device_kernelIN5flash19enable_sm80_to_sm89INS1_16FlashAttnFwdSm80INS1_25CollectiveMainloopFwdSm80ILi4ELi1ELb0EN4cute5tupleIJNS5_1CILi128EEENS7_ILi112EEENS7_ILi64EEEEEELi64ENS_10bfloat16_tEfNS_4arch4Sm80ELb1ELb0ELb0ELb1ELb0ELb1ELb1ELb0EEENS1_21CollectiveEpilogueFwdINS6_IJS8_SA_S9_EEENS6_IJNS7_ILi1EEESI_SI_EEESC_SE_Li128ELb1ELb1ELb0ELb0EEENS1_19SingleTileSchedulerILb1ELb0ELb1ELi128EEEEEEEEEvNT_6ParamsE)
        .other          _ZN7cutlass13device_kernelIN5flash19enable_sm80_to_sm89INS1_16FlashAttnFwdSm80INS1_25CollectiveMainloopFwdSm80ILi4ELi1ELb0EN4cute5tupleIJNS5_1CILi128EEENS7_ILi112EEENS7_ILi64EEEEEELi64ENS_10bfloat16_tEfNS_4arch4Sm80ELb1ELb0ELb0ELb1ELb0ELb1ELb1ELb0EEENS1_21CollectiveEpilogueFwdINS6_IJS8_SA_S9_EEENS6_IJNS7_ILi1EEESI_SI_EEESC_SE_Li128ELb1ELb1ELb0ELb0EEENS1_19SingleTileSchedulerILb1ELb0ELb1ELi128EEEEEEEEEvNT_6ParamsE,@"STO_CUDA_ENTRY STV_DEFAULT"
_ZN7cutlass13device_kernelIN5flash19enable_sm80_to_sm89INS1_16FlashAttnFwdSm80INS1_25CollectiveMainloopFwdSm80ILi4ELi1ELb0EN4cute5tupleIJNS5_1CILi128EEENS7_ILi112EEENS7_ILi64EEEEEELi64ENS_10bfloat16_tEfNS_4arch4Sm80ELb1ELb0ELb0ELb1ELb0ELb1ELb1ELb0EEENS1_21CollectiveEpilogueFwdINS6_IJS8_SA_S9_EEENS6_IJNS7_ILi1EEESI_SI_EEESC_SE_Li128ELb1ELb1ELb0ELb0EEENS1_19SingleTileSchedulerILb1ELb0ELb1ELi128EEEEEEEEEvNT_6ParamsE:
        /* <DEDUP_REMOVED lines=17> */
.L_x_1348:
        /* <DEDUP_REMOVED lines=8> */
.L_x_1350:
[----:B------:R-:W-:-:S04]  /*0190*/  MOV R0, c[0x0][0x54c] ;  /* 0x0001530000007a02 */ /* 0x000fc80000000f00 */
.L_x_1349:
[----:B------:R-:W-:Y:S01]  /*01a0*/  USHF.L.U32 UR4, UR4, 0x7, URZ ;  /* 0x0000000704047899 */ /* 0x000fe2000800063f */
[----:B-----5:R-:W-:-:S05]  /*01b0*/  IMAD R0, R0, c[0x0][0x548], RZ ;  /* 0x0001520000007a24 */ /* 0x020fca00078e02ff */
[----:B------:R-:W-:-:S04]  /*01c0*/  MOV R12, UR4 ;  /* 0x00000004000c7c02 */ /* 0x000fc80008000f00 */
[----:B------:R-:W-:-:S04]  /*01d0*/  ISETP.GE.AND P0, PT, R12, R0, PT ;  /* 0x000000000c00720c */ /* 0x000fc80003f06270 */
[----:B------:R-:W-:-:S05]  /*01e0*/  SEL R0, R5, 0xffffffff, !P0 ;  /* 0xffffffff05007807 */ /* 0x000fca0004000000 */
[----:B------:R2:W-:Y:S01]  /*01f0*/  STL [R1+0x68], R0 ;  /* 0x0000680001007387 */ /* 0x0005e20000100800 */
[----:B------:R-:W-:Y:S05]  /*0200*/  BRA `(.L_x_1351) ;  /* 0x0000014000007947 */ /* 0x000fea0003800000 */
.L_x_1347:
[----:B------:R-:W-:-:S04]  /*0210*/  ISETP.NE.U32.AND P0, PT, RZ, c[0x0][0x568], PT ;  /* 0x00015a00ff007a0c */ /* 0x000fc80003f05070 */
[----:B------:R-:W-:-:S13]  /*0220*/  ISETP.NE.AND.EX P0, PT, RZ, c[0x0][0x56c], PT, P0 ;  /* 0x00015b00ff007a0c */ /* 0x000fda0003f05300 */
[----:B------:R-:W-:Y:S05]  /*0230*/  @!P0 BRA `(.L_x_1352) ;  /* 0x0000002000008947 */ /* 0x000fea0003800000 */
[----:B------:R1:W5:Y:S01]  /*0240*/  LDG.E R0, [R2.64] ;  /* 0x0000000802007981 */ /* 0x000362000c1e1900 */
[----:B------:R-:W-:Y:S05]  /*0250*/  BRA `(.L_x_1353) ;  /* 0x0000009000007947 */ /* 0x000fea0003800000 */
.L_x_1352:
        /* <DEDUP_REMOVED lines=8> */
.L_x_1354:
[----:B------:R-:W-:-:S04]  /*02e0*/  MOV R0, c[0x0][0x54c] ;  /* 0x0001530000007a02 */ /* 0x000fc80000000f00 */
.L_x_1353:
[----:B------:R-:W-:Y:S01]  /*02f0*/  USHF.L.U32 UR4, UR4, 0x7, URZ ;  /* 0x0000000704047899 */ /* 0x000fe2000800063f */
[----:B-----5:R-:W-:-:S05]  /*0300*/  IMAD R0, R0, c[0x0][0x548], RZ ;  /* 0x0001520000007a24 */ /* 0x020fca00078e02ff */
[----:B------:R-:W-:-:S04]  /*0310*/  MOV R12, UR4 ;  /* 0x00000004000c7c02 */ /* 0x000fc80008000f00 */
[----:B------:R-:W-:-:S04]  /*0320*/  ISETP.GE.AND P0, PT, R12, R0, PT ;  /* 0x000000000c00720c */ /* 0x000fc80003f06270 */
[----:B------:R-:W-:-:S05]  /*0330*/  SEL R0, R5, 0xffffffff, !P0 ;  /* 0xffffffff05007807 */ /* 0x000fca0004000000 */
[----:B------:R2:W-:Y:S04]  /*0340*/  STL [R1+0x68], R0 ;  /* 0x0000680001007387 */ /* 0x0005e80000100800 */
.L_x_1351:
        /* <DEDUP_REMOVED lines=39> */
.L_x_1355:
[----:B--2---:R-:W-:-:S04]  /*05c0*/  ISETP.NE.U32.AND P0, PT, RZ, c[0x0][0x368], PT ;  /* 0x0000da00ff007a0c */ /* 0x004fc80003f05070 */
[----:B------:R-:W-:-:S13]  /*05d0*/  ISETP.NE.AND.EX P0, PT, RZ, c[0x0][0x36c], PT, P0 ;  /* 0x0000db00ff007a0c */ /* 0x000fda0003f05300 */
[----:B------:R-:W-:Y:S05]  /*05e0*/  @!P0 BRA `(.L_x_1356) ;  /* 0x0000003000008947 */ /* 0x000fea0003800000 */
[----:B------:R-:W-:-:S05]  /*05f0*/  IMAD.WIDE R4, R38, R15, c[0x0][0x368] ;  /* 0x0000da0026047625 */ /* 0x000fca00078e020f */
[----:B------:R2:W5:Y:S01]  /*0600*/  LDG.E R14, [R4.64] ;  /* 0x00000008040e7981 */ /* 0x000562000c1e1900 */
[----:B------:R-:W-:Y:S05]  /*0610*/  BRA `(.L_x_1357) ;  /* 0x0000004000007947 */ /* 0x000fea0003800000 */
.L_x_1356:
[----:B------:R-:W-:Y:S05]  /*0620*/  @!P5 BRA `(.L_x_1357) ;  /* 0x000000300000d947 */ /* 0x000fea0003800000 */
[----:B------:R2:W3:Y:S04]  /*0630*/  LDG.E R6, [R4.64] ;  /* 0x0000000804067981 */ /* 0x0004e8000c1e1900 */
[----:B--2---:R-:W3:Y:S02]  /*0640*/  LDG.E R4, [R4.64+0x4] ;  /* 0x0000040804047981 */ /* 0x004ee4000c1e1900 */
[----:B---3--:R-:W-:Y:S02]  /*0650*/  IADD3 R14, -R6, R4, RZ ;  /* 0x00000004060e7210 */ /* 0x008fe40007ffe1ff */
.L_x_1357:
        /* <DEDUP_REMOVED lines=408> */
.L_x_1405:
        /* <DEDUP_REMOVED lines=48> */
.L_x_1363:
[----:B------:R-:W-:Y:S05]  /*22e0*/  BSYNC B0 ;  /* 0x0000000000007941 */ /* 0x000fea0003800000 */
.L_x_1362:
        /* <DEDUP_REMOVED lines=37> */
.L_x_1365:
[----:B------:R-:W-:Y:S05]  /*2540*/  BSYNC B0 ;  /* 0x0000000000007941 */ /* 0x000fea0003800000 */
.L_x_1364:
        /* <DEDUP_REMOVED lines=40> */
.L_x_1367:
[----:B------:R-:W-:Y:S05]  /*27d0*/  BSYNC B0 ;  /* 0x0000000000007941 */ /* 0x000fea0003800000 */
.L_x_1366:
        /* <DEDUP_REMOVED lines=38> */
.L_x_1369:
[----:B------:R-:W-:Y:S05]  /*2a40*/  BSYNC B0 ;  /* 0x0000000000007941 */ /* 0x000fea0003800000 */
.L_x_1368:
        /* <DEDUP_REMOVED lines=76> */
.L_x_1373:
[----:B------:R-:W-:Y:S05]  /*2f10*/  BSYNC B0 ;  /* 0x0000000000007941 */ /* 0x000fea0003800000 */
.L_x_1372:
        /* <DEDUP_REMOVED lines=59> */
.L_x_1371:
[----:B------:R-:W-:Y:S05]  /*32d0*/  BSYNC B1 ;  /* 0x0000000000017941 */ /* 0x000fea0003800000 */
.L_x_1370:
        /* <DEDUP_REMOVED lines=64> */
.L_x_1377:
[----:B------:R-:W-:Y:S05]  /*36e0*/  BSYNC B0 ;  /* 0x0000000000007941 */ /* 0x000fea0003800000 */
.L_x_1376:
        /* <DEDUP_REMOVED lines=59> */
.L_x_1375:
[----:B------:R-:W-:Y:S05]  /*3aa0*/  BSYNC B1 ;  /* 0x0000000000017941 */ /* 0x000fea0003800000 */
.L_x_1374:
        /* <DEDUP_REMOVED lines=63> */
.L_x_1381:
[----:B------:R-:W-:Y:S05]  /*3ea0*/  BSYNC B0 ;  /* 0x0000000000007941 */ /* 0x000fea0003800000 */
.L_x_1380:
        /* <DEDUP_REMOVED lines=59> */
.L_x_1379:
[----:B------:R-:W-:Y:S05]  /*4260*/  BSYNC B1 ;  /* 0x0000000000017941 */ /* 0x000fea0003800000 */
.L_x_1378:
        /* <DEDUP_REMOVED lines=62> */
.L_x_1384:
[----:B------:R-:W-:Y:S05]  /*4650*/  BSYNC B0 ;  /* 0x0000000000007941 */ /* 0x000fea0003800000 */
.L_x_1383:
        /* <DEDUP_REMOVED lines=60> */
.L_x_1361:
        /* <DEDUP_REMOVED lines=223> */
.L_x_1386:
[----:B------:R-:W-:Y:S05]  /*5810*/  BSYNC B0 ;  /* 0x0000000000007941 */ /* 0x000fea0003800000 */
.L_x_1385:
        /* <DEDUP_REMOVED lines=115> */
.L_x_1388:
[----:B------:R-:W-:Y:S05]  /*5f50*/  BSYNC B0 ;  /* 0x0000000000007941 */ /* 0x000fea0003800000 */
.L_x_1387:
        /* <DEDUP_REMOVED lines=115> */
.L_x_1390:
[----:B------:R-:W-:Y:S05]  /*6690*/  BSYNC B0 ;  /* 0x0000000000007941 */ /* 0x000fea0003800000 */
.L_x_1389:
        /* <DEDUP_REMOVED lines=115> */
.L_x_1360:
        /* <DEDUP_REMOVED lines=20> */
.L_x_1392:
[----:B------:R-:W-:Y:S05]  /*6f10*/  BSYNC B0 ;  /* 0x0000000000007941 */ /* 0x000fea0003800000 */
.L_x_1391:
        /* <DEDUP_REMOVED lines=20> */
.L_x_1394:
[----:B------:R-:W-:Y:S05]  /*7060*/  BSYNC B0 ;  /* 0x0000000000007941 */ /* 0x000fea0003800000 */
.L_x_1393:
        /* <DEDUP_REMOVED lines=20> */
.L_x_1396:
[----:B------:R-:W-:Y:S05]  /*71b0*/  BSYNC B0 ;  /* 0x0000000000007941 */ /* 0x000fea0003800000 */
.L_x_1395:
        /* <DEDUP_REMOVED lines=19> */
.L_x_1382:
[----:B------:R-:W-:Y:S05]  /*72f0*/  BSYNC B2 ;  /* 0x0000000000027941 */ /* 0x000fea0003800000 */
.L_x_1359:
        /* <DEDUP_REMOVED lines=125> */
.L_x_1398:
[----:B-1----:R-:W-:Y:S05]  /*7ad0*/  BSYNC B0 ;  /* 0x0000000000007941 */ /* 0x002fea0003800000 */
.L_x_1397:
        /* <DEDUP_REMOVED lines=20> */
.L_x_1400:
[----:B------:R-:W-:Y:S05]  /*7c20*/  BSYNC B0 ;  /* 0x0000000000007941 */ /* 0x000fea0003800000 */
.L_x_1399:
        /* <DEDUP_REMOVED lines=20> */
.L_x_1402:
[----:B------:R-:W-:Y:S05]  /*7d70*/  BSYNC B0 ;  /* 0x0000000000007941 */ /* 0x000fea0003800000 */
.L_x_1401:
        /* <DEDUP_REMOVED lines=20> */
.L_x_1404:
[----:B------:R-:W-:Y:S05]  /*7ec0*/  BSYNC B0 ;  /* 0x0000000000007941 */ /* 0x000fea0003800000 */
.L_x_1403:
        /* <DEDUP_REMOVED lines=36> */
.L_x_1358:
        /* <DEDUP_REMOVED lines=192> */
.L_x_1408:
[----:B--2-4-:R-:W-:Y:S05]  /*8d10*/  BSYNC B0 ;  /* 0x0000000000007941 */ /* 0x014fea0003800000 */
.L_x_1407:
        /* <DEDUP_REMOVED lines=11> */
.L_x_1410:
[----:B------:R-:W-:Y:S05]  /*8dd0*/  BSYNC B0 ;  /* 0x0000000000007941 */ /* 0x000fea0003800000 */
.L_x_1409:
        /* <DEDUP_REMOVED lines=11> */
.L_x_1412:
[----:B------:R-:W-:Y:S05]  /*8e90*/  BSYNC B0 ;  /* 0x0000000000007941 */ /* 0x000fea0003800000 */
.L_x_1411:
        /* <DEDUP_REMOVED lines=11> */
.L_x_1414:
[----:B------:R-:W-:Y:S05]  /*8f50*/  BSYNC B0 ;  /* 0x0000000000007941 */ /* 0x000fea0003800000 */
.L_x_1413:
        /* <DEDUP_REMOVED lines=11> */
.L_x_1416:
[----:B------:R-:W-:Y:S05]  /*9010*/  BSYNC B0 ;  /* 0x0000000000007941 */ /* 0x000fea0003800000 */
.L_x_1415:
        /* <DEDUP_REMOVED lines=11> */
.L_x_1418:
[----:B------:R-:W-:Y:S05]  /*90d0*/  BSYNC B0 ;  /* 0x0000000000007941 */ /* 0x000fea0003800000 */
.L_x_1417:
        /* <DEDUP_REMOVED lines=11> */
.L_x_1420:
[----:B------:R-:W-:Y:S05]  /*9190*/  BSYNC B0 ;  /* 0x0000000000007941 */ /* 0x000fea0003800000 */
.L_x_1419:
        /* <DEDUP_REMOVED lines=97> */
.L_x_1422:
[----:B------:R-:W-:Y:S05]  /*97b0*/  BSYNC B0 ;  /* 0x0000000000007941 */ /* 0x000fea0003800000 */
.L_x_1421:
[----:B------:R-:W-:Y:S01]  /*97c0*/  ISETP.LT.AND P0, PT, RZ, c[0x0][0x27c], PT ;  /* 0x00009f00ff007a0c */ /* 0x000fe20003f01270 */
[----:B------:R-:W0:Y:S01]  /*97d0*/  LDGDEPBAR ;  /* 0x00000000000079af */ /* 0x000e220000000000 */
[----:B------:R-:W-:-:S04]  /*97e0*/  LEA.HI R246, R249, R250, RZ, 0x5 ;  /* 0x000000faf9f67211 */ /* 0x000fc800078f28ff */
[----:B------:R-:W-:-:S07]  /*97f0*/  SHF.R.S32.HI R248, RZ, 0x5, R246 ;  /* 0x00000005fff87819 */ /* 0x000fce00000114f6 */
[----:B------:R-:W-:Y:S05]  /*9800*/  @P0 BRA `(.L_x_1423) ;  /* 0x0000002000000947 */ /* 0x000fea0003800000 */
[----:B------:R-:W-:-:S04]  /*9810*/  DEPBAR.LE SB0, 0x1 ;  /* 0x000080400000791a */ /* 0x000fc80000000000 */
[----:B------:R-:W-:Y:S05]  /*9820*/  BRA `(.L_x_1424) ;  /* 0x00004d7000007947 */ /* 0x000fea0003800000 */
.L_x_1423:
        /* <DEDUP_REMOVED lines=68> */
.L_x_1427:
[----:B------:R-:W-:Y:S05]  /*9c70*/  BSYNC B0 ;  /* 0x0000000000007941 */ /* 0x000fea0003800000 */
.L_x_1426:
        /* <DEDUP_REMOVED lines=41> */
.L_x_1429:
[----:B------:R-:W-:Y:S05]  /*9f10*/  BSYNC B0 ;  /* 0x0000000000007941 */ /* 0x000fea0003800000 */
.L_x_1428:
        /* <DEDUP_REMOVED lines=43> */
.L_x_1431:
[----:B------:R-:W-:Y:S05]  /*a1d0*/  BSYNC B0 ;  /* 0x0000000000007941 */ /* 0x000fea0003800000 */
.L_x_1430:
        /* <DEDUP_REMOVED lines=41> */
.L_x_1433:
[----:B-12---:R-:W-:Y:S05]  /*a470*/  BSYNC B0 ;  /* 0x0000000000007941 */ /* 0x006fea0003800000 */
.L_x_1432:
        /* <DEDUP_REMOVED lines=85> */
.L_x_1437:
[----:B------:R-:W-:Y:S05]  /*a9d0*/  BSYNC B0 ;  /* 0x0000000000007941 */ /* 0x000fea0003800000 */
.L_x_1436:
        /* <DEDUP_REMOVED lines=49> */
.L_x_1435:
[----:B------:R-:W-:Y:S05]  /*acf0*/  BSYNC B1 ;  /* 0x0000000000017941 */ /* 0x000fea0003800000 */
.L_x_1434:
        /* <DEDUP_REMOVED lines=53> */
.L_x_1441:
[----:B------:R-:W-:Y:S05]  /*b050*/  BSYNC B0 ;  /* 0x0000000000007941 */ /* 0x000fea0003800000 */
.L_x_1440:
        /* <DEDUP_REMOVED lines=49> */
.L_x_1439:
[----:B------:R-:W-:Y:S05]  /*b370*/  BSYNC B1 ;  /* 0x0000000000017941 */ /* 0x000fea0003800000 */
.L_x_1438:
        /* <DEDUP_REMOVED lines=53> */
.L_x_1445:
[----:B------:R-:W-:Y:S05]  /*b6d0*/  BSYNC B0 ;  /* 0x0000000000007941 */ /* 0x000fea0003800000 */
.L_x_1444:
        /* <DEDUP_REMOVED lines=49> */
.L_x_1443:
[----:B------:R-:W-:Y:S05]  /*b9f0*/  BSYNC B1 ;  /* 0x0000000000017941 */ /* 0x000fea0003800000 */
.L_x_1442:
        /* <DEDUP_REMOVED lines=52> */
.L_x_1448:
[----:B------:R-:W-:Y:S05]  /*bd40*/  BSYNC B0 ;  /* 0x0000000000007941 */ /* 0x000fea0003800000 */
.L_x_1447:
        /* <DEDUP_REMOVED lines=50> */
.L_x_1425:
        /* <DEDUP_REMOVED lines=73> */
.L_x_1450:
[----:B-1-3--:R-:W-:Y:S05]  /*c500*/  BSYNC B0 ;  /* 0x0000000000007941 */ /* 0x00afea0003800000 */
.L_x_1449:
        /* <DEDUP_REMOVED lines=65> */
.L_x_1452:
[----:B-1-3--:R-:W-:Y:S05]  /*c920*/  BSYNC B0 ;  /* 0x0000000000007941 */ /* 0x00afea0003800000 */
.L_x_1451:
        /* <DEDUP_REMOVED lines=122> */
.L_x_1454:
[----:B------:R-:W-:Y:S05]  /*d0d0*/  BSYNC B0 ;  /* 0x0000000000007941 */ /* 0x000fea0003800000 */
.L_x_1453:
        /* <DEDUP_REMOVED lines=110> */
.L_x_1456:
[----:B------:R-:W-:Y:S05]  /*d7c0*/  BSYNC B0 ;  /* 0x0000000000007941 */ /* 0x000fea0003800000 */
.L_x_1455:
        /* <DEDUP_REMOVED lines=110> */
.L_x_1458:
[----:B------:R-:W-:Y:S05]  /*deb0*/  BSYNC B0 ;  /* 0x0000000000007941 */ /* 0x000fea0003800000 */
.L_x_1457:
        /* <DEDUP_REMOVED lines=109> */
.L_x_1446:
[----:B------:R-:W-:Y:S05]  /*e590*/  BSYNC B2 ;  /* 0x0000000000027941 */ /* 0x000fea0003800000 */
.L_x_1424:
        /* <DEDUP_REMOVED lines=81> */
[C---:B-----5:R-:W-:Y:S08]  /*eab0*/  HMMA.16816.F32.BF16 R168, R12.reuse, R30, RZ ;  /* 0x0000001e0ca8723c */ /* 0x060ff000000418ff */
[C---:B------:R-:W-:Y:S08]  /*eac0*/  HMMA.16816.F32.BF16 R136, R12.reuse, R32, RZ ;  /* 0x000000200c88723c */ /* 0x040ff000000418ff */
[C---:B------:R-:W-:Y:S08]  /*ead0*/  HMMA.16816.F32.BF16 R164, R12.reuse, R34, RZ ;  /* 0x000000220ca4723c */ /* 0x040ff000000418ff */
        /* <DEDUP_REMOVED lines=107> */
[C---:B------:R-:W-:Y:S08]  /*f190*/  HMMA.16816.F32.BF16 R132, R20.reuse, R74, R228 ;  /* 0x0000004a1484723c */ /* 0x040ff000000418e4 */
[----:B------:R-:W-:Y:S08]  /*f1a0*/  HMMA.16816.F32.BF16 R128, R20, R70, R224 ;  /* 0x000000461480723c */ /* 0x000ff000000418e0 */
[C---:B------:R-:W-:Y:S07]  /*f1b0*/  HMMA.16816.F32.BF16 R96, R16.reuse, R72, R196 ;  /* 0x000000481060723c */ /* 0x040fee00000418c4 */
[----:B------:R-:W-:Y:S01]  /*f1c0*/  IMAD.MOV.U32 R199, RZ, RZ, R239 ;  /* 0x000000ffffc77224 */ /* 0x000fe200078e00ef */
[----:B------:R-:W-:Y:S01]  /*f1d0*/  HMMA.16816.F32.BF16 R88, R16, R74, R52 ;  /* 0x0000004a1058723c */ /* 0x000fe20000041834 */
[----:B------:R-:W-:-:S03]  /*f1e0*/  IADD3 R239, R238, 0x3000, RZ ;  /* 0x00003000eeef7810 */ /* 0x000fc60007ffe0ff */
[----:B------:R-:W-:-:S04]  /*f1f0*/  ISETP.GE.AND P0, PT, R199, 0x2, PT ;  /* 0x00000002c700780c */ /* 0x000fc80003f06270 */
[C---:B------:R-:W-:Y:S08]  /*f200*/  HMMA.16816.F32.BF16 R84, R16.reuse, R68, R200 ;  /* 0x000000441054723c */ /* 0x040ff000000418c8 */
[----:B------:R-:W-:Y:S08]  /*f210*/  HMMA.16816.F32.BF16 R76, R16, R70, R148 ;  /* 0x00000046104c723c */ /* 0x000ff00000041894 */
[----:B------:R-:W-:Y:S08]  /*f220*/  HMMA.16816.F32.BF16 R124, R20, R66, R208 ;  /* 0x00000042147c723c */ /* 0x000ff000000418d0 */
        /* <DEDUP_REMOVED lines=15> */
[C---:B----4-:R-:W-:Y:S08]  /*f320*/  HMMA.16816.F32.BF16 R172, R8.reuse, R48, R172 ;  /* 0x0000003008ac723c */ /* 0x050ff000000418ac */
        /* <DEDUP_REMOVED lines=68> */
.L_x_1459:
[----:B------:R-:W2:Y:S04]  /*f770*/  LDL.LU R197, [R1+0x18] ;  /* 0x0000180001c57983 */ /* 0x000ea80000300800 */
[----:B------:R-:W4:Y:S04]  /*f780*/  LDL R205, [R1+0x60] ;  /* 0x0000600001cd7983 */ /* 0x000f280000100800 */
[----:B------:R-:W-:Y:S04]  /*f790*/  STL [R1+0xa0], R244 ;  /* 0x0000a0f401007387 */ /* 0x000fe80000100800 */
[----:B------:R-:W-:Y:S04]  /*f7a0*/  STL [R1+0x9c], R243 ;  /* 0x00009cf301007387 */ /* 0x000fe80000100800 */
[----:B------:R-:W-:Y:S04]  /*f7b0*/  STL [R1+0x98], R242 ;  /* 0x000098f201007387 */ /* 0x000fe80000100800 */
[----:B------:R1:W-:Y:S01]  /*f7c0*/  STL [R1+0x94], R241 ;  /* 0x000094f101007387 */ /* 0x0003e20000100800 */
[----:B------:R-:W-:-:S02]  /*f7d0*/  LOP3.LUT R3, R246, 0xffffffe0, RZ, 0xc0, !PT ;  /* 0xffffffe0f6037812 */ /* 0x000fc400078ec0ff */
[----:B---3--:R-:W-:Y:S02]  /*f7e0*/  LEA.HI R6, R249, R250, RZ, 0x2 ;  /* 0x000000faf9067211 */ /* 0x008fe400078f10ff */
[----:B------:R-:W-:Y:S01]  /*f7f0*/  SHF.R.S32.HI R7, RZ, 0x1f, R248 ;  /* 0x0000001fff077819 */ /* 0x000fe200000114f8 */
[----:B------:R-:W-:Y:S01]  /*f800*/  IMAD.SHL.U32 R228, R0, 0x2, RZ ;  /* 0x0000000200e47824 */ /* 0x000fe200078e00ff */
[----:B------:R-:W0:Y:S04]  /*f810*/  LDGDEPBAR ;  /* 0x00000000000079af */ /* 0x000e280000000000 */
[----:B-1----:R-:W3:Y:S01]  /*f820*/  LDL R241, [R1+0x64] ;  /* 0x0000640001f17983 */ /* 0x002ee20000100800 */
[----:B------:R-:W-:Y:S01]  /*f830*/  IMAD.IADD R5, R250, 0x1, -R3 ;  /* 0x00000001fa057824 */ /* 0x000fe200078e0a03 */
[----:B------:R-:W-:Y:S01]  /*f840*/  LOP3.LUT R3, R6, 0xfffffffc, RZ, 0xc0, !PT ;  /* 0xfffffffc06037812 */ /* 0x000fe200078ec0ff */
[--C-:B------:R-:W-:Y:S01]  /*f850*/  IMAD R229, R4, 0x2, R228.reuse ;  /* 0x0000000204e57824 */ /* 0x100fe200078e02e4 */
[----:B------:R-:W-:Y:S01]  /*f860*/  LEA.HI R6, R7, R248, RZ, 0x2 ;  /* 0x000000f807067211 */ /* 0x000fe200078f10ff */
[----:B------:R-:W-:Y:S01]  /*f870*/  STL [R1+0x90], R240 ;  /* 0x000090f001007387 */ /* 0x000fe20000100800 */
[----:B------:R-:W-:Y:S01]  /*f880*/  SHF.R.S32.HI R7, RZ, 0x1f, R5 ;  /* 0x0000001fff077819 */ /* 0x000fe20000011405 */
[----:B------:R-:W-:Y:S01]  /*f890*/  IMAD.IADD R3, R250, 0x1, -R3 ;  /* 0x00000001fa037824 */ /* 0x000fe200078e0a03 */
[----:B------:R-:W-:Y:S01]  /*f8a0*/  LOP3.LUT R8, R6, 0xffffffc, RZ, 0xc0, !PT ;  /* 0x0ffffffc06087812 */ /* 0x000fe200078ec0ff */
[----:B------:R-:W-:Y:S01]  /*f8b0*/  STL [R1+0x8c], R239 ;  /* 0x00008cef01007387 */ /* 0x000fe20000100800 */
[----:B------:R-:W-:Y:S01]  /*f8c0*/  LEA.HI R7, R7, R5, RZ, 0x2 ;  /* 0x0000000507077211 */ /* 0x000fe200078f10ff */
[----:B------:R-:W-:Y:S01]  /*f8d0*/  IMAD R231, R2, 0x2, R228 ;  /* 0x0000000202e77824 */ /* 0x000fe200078e02e4 */
[----:B------:R-:W-:Y:S01]  /*f8e0*/  LEA.HI R6, R3, R3, RZ, 0x1 ;  /* 0x0000000303067211 */ /* 0x000fe200078f08ff */
[----:B------:R-:W-:Y:S01]  /*f8f0*/  IMAD.IADD R9, R248, 0x1, -R8 ;  /* 0x00000001f8097824 */ /* 0x000fe200078e0a08 */
[----:B------:R-:W-:Y:S01]  /*f900*/  STL [R1+0x88], R238 ;  /* 0x000088ee01007387 */ /* 0x000fe20000100800 */
[----:B------:R-:W-:Y:S01]  /*f910*/  IMAD R230, R2, 0x2, R229 ;  /* 0x0000000202e67824 */ /* 0x000fe200078e02e5 */
[C---:B------:R-:W-:Y:S01]  /*f920*/  LOP3.LUT R11, R6.reuse, 0x1ffffffe, RZ, 0xc0, !PT ;  /* 0x1ffffffe060b7812 */ /* 0x040fe200078ec0ff */
[----:B------:R-:W-:Y:S01]  /*f930*/  IMAD.SHL.U32 R10, R6, 0x20, RZ ;  /* 0x00000020060a7824 */ /* 0x000fe200078e00ff */
[----:B------:R-:W-:Y:S04]  /*f940*/  STL [R1+0x84], R237 ;  /* 0x000084ed01007387 */ /* 0x000fe80000100800 */
[----:B------:R-:W-:Y:S04]  /*f950*/  STL [R1+0x80], R236 ;  /* 0x000080ec01007387 */ /* 0x000fe80000100800 */
[----:B------:R-:W-:Y:S04]  /*f960*/  STL [R1+0x7c], R235 ;  /* 0x00007ceb01007387 */ /* 0x000fe80000100800 */
[----:B------:R-:W-:Y:S04]  /*f970*/  STL [R1+0x78], R234 ;  /* 0x000078ea01007387 */ /* 0x000fe80000100800 */
[----:B------:R-:W-:Y:S04]  /*f980*/  STL [R1+0x74], R233 ;  /* 0x000074e901007387 */ /* 0x000fe80000100800 */
[----:B------:R-:W-:Y:S04]  /*f990*/  STL [R1+0x70], R232 ;  /* 0x000070e801007387 */ /* 0x000fe80000100800 */
[----:B------:R-:W-:Y:S04]  /*f9a0*/  STL [R1+0x6c], R143 ;  /* 0x00006c8f01007387 */ /* 0x000fe80000100800 */
[----:B------:R-:W-:Y:S01]  /*f9b0*/  LDSM.16.MT88.4 R24, [R228+0x100] ;  /* 0x00010000e418783b */ /* 0x000fe20000004200 */
[----:B--2---:R-:W-:-:S05]  /*f9c0*/  LEA.HI.SX32 R8, R7, R197, 0x1e ;  /* 0x000000c507087211 */ /* 0x004fca00078ff2ff */
[----:B------:R-:W-:Y:S01]  /*f9d0*/  IMAD R6, R9, 0x10, R8 ;  /* 0x0000001009067824 */ /* 0x000fe200078e0208 */
[----:B------:R-:W-:Y:S01]  /*f9e0*/  LOP3.LUT R8, R10, 0xffffffc0, RZ, 0xc0, !PT ;  /* 0xffffffc00a087812 */ /* 0x000fe200078ec0ff */
[----:B------:R-:W-:-:S04]  /*f9f0*/  IMAD.IADD R9, R3, 0x1, -R11 ;  /* 0x0000000103097824 */ /* 0x000fc800078e0a0b */
[----:B------:R-:W-:-:S04]  /*fa00*/  IMAD.IADD R3, R8, 0x1, R6 ;  /* 0x0000000108037824 */ /* 0x000fc800078e0206 */
[----:B------:R-:W-:-:S04]  /*fa10*/  IMAD R12, R9, 0x8, R3 ;  /* 0x00000008090c7824 */ /* 0x000fc800078e0203 */
[----:B------:R-:W-:Y:S01]  /*fa20*/  @P6 IMAD.HI.U32 R6, R12, c[0x0][0x2c8], RZ ;  /* 0x0000b2000c066a27 */ /* 0x000fe200078e00ff */
[----:B------:R-:W-:Y:S03]  /*fa30*/  STL [R1+0x38], R12 ;  /* 0x0000380c01007387 */ /* 0x000fe60000100800 */
[----:B------:R-:W-:Y:S01]  /*fa40*/  IMAD.MOV.U32 R3, RZ, RZ, R12 ;  /* 0x000000ffff037224 */ /* 0x000fe200078e000c */
[----:B------:R-:W-:-:S05]  /*fa50*/  @P6 SHF.R.U32.HI R3, RZ, c[0x0][0x2cc], R6 ;  /* 0x0000b300ff036a19 */ /* 0x000fca0000011606 */
[----:B------:R-:W1:Y:S04]  /*fa60*/  SHFL.IDX PT, R6, R3, 0x2, 0x1c1f ;  /* 0x005c1f0003067f89 */ /* 0x000e6800000e0000 */
[----:B------:R-:W2:Y:S04]  /*fa70*/  SHFL.IDX PT, R8, R3, RZ, 0x1c1f ;  /* 0x001c1fff03087589 */ /* 0x000ea800000e0000 */
[----:B------:R-:W1:Y:S04]  /*fa80*/  SHFL.IDX PT, R9, R3, 0x3, 0x1c1f ;  /* 0x007c1f0003097f89 */ /* 0x000e6800000e0000 */
[----:B------:R1:W2:Y:S02]  /*fa90*/  SHFL.IDX PT, R10, R3, 0x1, 0x1c1f ;  /* 0x003c1f00030a7f89 */ /* 0x0002a400000e0000 */
[----:B-1----:R-:W-:Y:S01]  /*faa0*/  LOP3.LUT R3, R7, 0x7ffffffc, RZ, 0xc0, !PT ;  /* 0x7ffffffc07037812 */ /* 0x002fe200078ec0ff */
[----:B---3--:R-:W-:-:S04]  /*fab0*/  IMAD.IADD R7, R241, 0x1, R142 ;  /* 0x00000001f1077824 */ /* 0x008fc800078e028e */
[----:B------:R-:W-:-:S04]  /*fac0*/  IMAD.IADD R3, R5, 0x1, -R3 ;  /* 0x0000000105037824 */ /* 0x000fc800078e0a03 */
[----:B------:R-:W-:-:S05]  /*fad0*/  IMAD.SHL.U32 R11, R3, 0x2, RZ ;  /* 0x00000002030b7824 */ /* 0x000fca00078e00ff */
[----:B------:R-:W-:Y:S01]  /*fae0*/  IADD3 R3, -R11, 0x1, R7 ;  /* 0x000000010b037810 */ /* 0x000fe20007ffe107 */
[----:B------:R-:W-:Y:S01]  /*faf0*/  IMAD.IADD R7, R7, 0x1, -R11 ;  /* 0x0000000107077824 */ /* 0x000fe200078e0a0b */
[----:B------:R1:W-:Y:S03]  /*fb00*/  STL [R1+0x3c], R11 ;  /* 0x00003c0b01007387 */ /* 0x0003e60000100800 */
[----:B----4-:R-:W-:-:S04]  /*fb10*/  IMAD.IADD R3, R3, 0x1, -R205 ;  /* 0x0000000103037824 */ /* 0x010fc800078e0acd */
[C---:B------:R-:W-:Y:S02]  /*fb20*/  IMAD.IADD R5, R3.reuse, 0x1, R6 ;  /* 0x0000000103057824 */ /* 0x040fe400078e0206 */
[C---:B--2---:R-:W-:Y:S02]  /*fb30*/  IMAD.IADD R6, R3.reuse, 0x1, R8 ;  /* 0x0000000103067824 */ /* 0x044fe400078e0208 */
[----:B------:R-:W-:Y:S01]  /*fb40*/  IMAD.IADD R8, R3, 0x1, R9 ;  /* 0x0000000103087824 */ /* 0x000fe200078e0209 */
[----:B------:R-:W-:Y:S01]  /*fb50*/  IMNMX R5, R7, R5, PT ;  /* 0x0000000507057217 */ /* 0x000fe20003800200 */
[----:B------:R-:W-:Y:S01]  /*fb60*/  IMAD.IADD R9, R3, 0x1, R10 ;  /* 0x0000000103097824 */ /* 0x000fe200078e020a */
[C---:B------:R-:W-:Y:S02]  /*fb70*/  IMNMX R6, R7.reuse, R6, PT ;  /* 0x0000000607067217 */ /* 0x040fe40003800200 */
[----:B------:R-:W-:Y:S02]  /*fb80*/  IMNMX R3, R7, R8, PT ;  /* 0x0000000807037217 */ /* 0x000fe40003800200 */
[----:B------:R-:W-:-:S02]  /*fb90*/  ISETP.GT.AND P3, PT, R5, RZ, PT ;  /* 0x000000ff0500720c */ /* 0x000fc40003f64270 */
[----:B------:R-:W-:Y:S02]  /*fba0*/  ISETP.GT.AND P1, PT, R3, RZ, PT ;  /* 0x000000ff0300720c */ /* 0x000fe40003f24270 */
[----:B------:R-:W-:Y:S02]  /*fbb0*/  ISETP.GT.AND P2, PT, R5, 0x1, PT ;  /* 0x000000010500780c */ /* 0x000fe40003f44270 */
[----:B------:R-:W-:Y:S02]  /*fbc0*/  FSEL R16, R174, -INF , P1 ;  /* 0xff800000ae107808 */ /* 0x000fe40000800000 */
[C---:B------:R-:W-:Y:S02]  /*fbd0*/  ISETP.GT.AND P0, PT, R3.reuse, 0x1, PT ;  /* 0x000000010300780c */ /* 0x040fe40003f04270 */
[----:B------:R-:W-:Y:S02]  /*fbe0*/  ISETP.GT.AND P1, PT, R3, 0x8, PT ;  /* 0x000000080300780c */ /* 0x000fe40003f24270 */
[----:B------:R-:W-:-:S02]  /*fbf0*/  FSEL R12, R172, -INF , P3 ;  /* 0xff800000ac0c7808 */ /* 0x000fc40001800000 */
[----:B------:R-:W-:Y:S02]  /*fc00*/  FSEL R13, R173, -INF , P2 ;  /* 0xff800000ad0d7808 */ /* 0x000fe40001000000 */
[----:B------:R-:W-:Y:S02]  /*fc10*/  FSEL R17, R175, -INF , P0 ;  /* 0xff800000af117808 */ /* 0x000fe40000000000 */
[----:B------:R-:W-:Y:S02]  /*fc20*/  FSEL R18, R138, -INF , P1 ;  /* 0xff8000008a127808 */ /* 0x000fe40000800000 */
[C---:B------:R-:W-:Y:S02]  /*fc30*/  ISETP.GT.AND P3, PT, R5.reuse, 0x8, PT ;  /* 0x000000080500780c */ /* 0x040fe40003f64270 */
        /* <DEDUP_REMOVED lines=9> */
[C---:B------:R-:W-:Y:S02]  /*fcd0*/  ISETP.GT.AND P0, PT, R3.reuse, 0x11, PT ;  /* 0x000000110300780c */ /* 0x040fe40003f04270 */
[----:B------:R-:W-:Y:S02]  /*fce0*/  ISETP.GT.AND P1, PT, R3, 0x18, PT ;  /* 0x000000180300780c */ /* 0x000fe40003f24270 */
[----:B------:R-:W-:Y:S02]  /*fcf0*/  FSEL R20, R168, -INF , P3 ;  /* 0xff800000a8147808 */ /* 0x000fe40001800000 */
[----:B------:R-:W-:Y:S02]  /*fd00*/  FSEL R21, R169, -INF , P2 ;  /* 0xff800000a9157808 */ /* 0x000fe40001000000 */
[----:B------:R-:W-:-:S02]  /*fd10*/  FSEL R29, R171, -INF , P0 ;  /* 0xff800000ab1d7808 */ /* 0x000fc40000000000 */
[----:B------:R-:W-:Y:S02]  /*fd20*/  FSEL R30, R134, -INF , P1 ;  /* 0xff800000861e7808 */ /* 0x000fe40000800000 */
[C---:B------:R-:W-:Y:S02]  /*fd30*/  ISETP.GT.AND P3, PT, R5.reuse, 0x18, PT ;  /* 0x000000180500780c */ /* 0x040fe40003f64270 */
[----:B------:R-:W-:Y:S02]  /*fd40*/  ISETP.GT.AND P2, PT, R5, 0x19, PT ;  /* 0x000000190500780c */ /* 0x000fe40003f44270 */
        /* <DEDUP_REMOVED lines=21> */
[----:B-1----:R-:W-:Y:S02]  /*fea0*/  FSEL R11, R81, -INF , P1 ;  /* 0xff800000510b7808 */ /* 0x002fe40000800000 */
[C---:B------:R-:W-:Y:S02]  /*feb0*/  ISETP.GT.AND P0, PT, R6.reuse, RZ, PT ;  /* 0x000000ff0600720c */ /* 0x040fe40003f04270 */
[C---:B------:R-:W-:Y:S02]  /*fec0*/  ISETP.GT.AND P2, PT, R6.reuse, 0x8, PT ;  /* 0x000000080600780c */ /* 0x040fe40003f44270 */
[C---:B------:R-:W-:Y:S02]  /*fed0*/  ISETP.GT.AND P1, PT, R6.reuse, 0x11, PT ;  /* 0x000000110600780c */ /* 0x040fe40003f24270 */
[----:B------:R-:W-:Y:S02]  /*fee0*/  ISETP.GT.AND P3, PT, R6, 0x18, PT ;  /* 0x000000180600780c */ /* 0x000fe40003f64270 */
[----:B------:R-:W-:-:S02]  /*fef0*/  FSEL R10, R80, -INF , P0 ;  /* 0xff800000500a7808 */ /* 0x000fc40000000000 */
[----:B------:R-:W-:Y:S02]  /*ff00*/  FSEL R85, R100, -INF , P2 ;  /* 0xff80000064557808 */ /* 0x000fe40001000000 */
[----:B------:R-:W-:Y:S02]  /*ff10*/  FSEL R88, R97, -INF , P1 ;  /* 0xff80000061587808 */ /* 0x000fe40000800000 */
[----:B------:R-:W-:Y:S02]  /*ff20*/  FSEL R89, R48, -INF , P3 ;  /* 0xff80000030597808 */ /* 0x000fe40001800000 */
[C---:B------:R-:W-:Y:S02]  /*ff30*/  ISETP.GT.AND P4, PT, R6.reuse, 0x9, PT ;  /* 0x000000090600780c */ /* 0x040fe40003f84270 */
        /* <DEDUP_REMOVED lines=18> */
[----:B------:R-:W-:Y:S02]  /*10060*/  FSEL R169, R60, -INF , P1 ;  /* 0xff8000003ca97808 */ /* 0x000fe40000800000 */
[----:B------:R-:W-:-:S02]  /*10070*/  ISETP.GT.AND P4, PT, R6, 0x29, PT ;  /* 0x000000290600780c */ /* 0x000fc40003f84270 */
        /* <DEDUP_REMOVED lines=8> */
[----:B------:R-:W-:Y:S02]  /*10100*/  FSEL R212, R52, -INF , P1 ;  /* 0xff80000034d47808 */ /* 0x000fe40000800000 */
[C---:B------:R-:W-:Y:S02]  /*10110*/  ISETP.GT.AND P4, PT, R6.reuse, 0x39, PT ;  /* 0x000000390600780c */ /* 0x040fe40003f84270 */
[C---:B------:R-:W-:Y:S02]  /*10120*/  ISETP.GT.AND P0, PT, R6.reuse, 0x41, PT ;  /* 0x000000410600780c */ /* 0x040fe40003f04270 */
[----:B------:R-:W-:-:S02]  /*10130*/  ISETP.GT.AND P3, PT, R6, 0x59, PT ;  /* 0x000000590600780c */ /* 0x000fc40003f64270 */
[----:B------:R-:W-:Y:S02]  /*10140*/  ISETP.GT.AND P2, PT, R5, 0x31, PT ;  /* 0x000000310500780c */ /* 0x000fe40003f44270 */
        /* <DEDUP_REMOVED lines=13> */
[----:B------:R-:W-:Y:S02]  /*10220*/  FMNMX.FTZ R6, R85, R6, !PT ;  /* 0x0000000655067209 */ /* 0x000fe40007810000 */
[----:B------:R-:W-:Y:S02]  /*10230*/  ISETP.GT.AND P0, PT, R5, 0x30, PT ;  /* 0x000000300500780c */ /* 0x000fe40003f04270 */
[----:B------:R-:W-:Y:S02]  /*10240*/  FMNMX.FTZ R6, R86, R6, !PT ;  /* 0x0000000656067209 */ /* 0x000fe40007810000 */
[----:B------:R-:W-:-:S02]  /*10250*/  FMNMX.FTZ R8, R12, R13, !PT ;  /* 0x0000000d0c087209 */ /* 0x000fc40007810000 */
[----:B------:R-:W-:Y:S02]  /*10260*/  FMNMX.FTZ R6, R87, R6, !PT ;  /* 0x0000000657067209 */ /* 0x000fe40007810000 */
[----:B------:R-:W-:Y:S02]  /*10270*/  FSEL R151, R156, -INF , P0 ;  /* 0xff8000009c977808 */ /* 0x000fe40000000000 */
[----:B------:R-:W-:Y:S02]  /*10280*/  FMNMX.FTZ R6, R88, R6, !PT ;  /* 0x0000000658067209 */ /* 0x000fe40007810000 */
[----:B------:R-:W-:Y:S02]  /*10290*/  ISETP.GT.AND P0, PT, R3, 0x31, PT ;  /* 0x000000310300780c */ /* 0x000fe40003f04270 */
[----:B------:R-:W-:Y:S02]  /*102a0*/  FMNMX.FTZ R6, R89, R6, !PT ;  /* 0x0000000659067209 */ /* 0x000fe40007810000 */
[----:B------:R-:W-:-:S02]  /*102b0*/  FMNMX.FTZ R8, R14, R8, !PT ;  /* 0x000000080e087209 */ /* 0x000fc40007810000 */
        /* <DEDUP_REMOVED lines=21> */
[----:B------:R-:W-:Y:S02]  /*10410*/  IMNMX R7, R7, R9, PT ;  /* 0x0000000907077217 */ /* 0x000fe40003800200 */
[----:B------:R-:W-:Y:S02]  /*10420*/  FMNMX.FTZ R8, R21, R8, !PT ;  /* 0x0000000815087209 */ /* 0x000fe40007810000 */
[----:B------:R-:W-:-:S02]  /*10430*/  FSEL R164, R153, -INF , P1 ;  /* 0xff80000099a47808 */ /* 0x000fc40000800000 */
[----:B------:R-:W-:Y:S02]  /*10440*/  FSEL R157, R120, -INF , P0 ;  /* 0xff800000789d7808 */ /* 0x000fe40000000000 */
[----:B------:R-:W-:Y:S02]  /*10450*/  FSEL R166, R121, -INF , P4 ;  /* 0xff80000079a67808 */ /* 0x000fe40002000000 */
[----:B------:R-:W-:Y:S02]  /*10460*/  FSEL R188, R144, -INF , P3 ;  /* 0xff80000090bc7808 */ /* 0x000fe40001800000 */
[----:B------:R-:W-:Y:S02]  /*10470*/  FSEL R190, R145, -INF , P2 ;  /* 0xff80000091be7808 */ /* 0x000fe40001000000 */
[----:B------:R-:W-:Y:S02]  /*10480*/  FMNMX.FTZ R9, R16, R17, !PT ;  /* 0x0000001110097209 */ /* 0x000fe40007810000 */
[----:B------:R-:W-:-:S02]  /*10490*/  ISETP.GT.AND P1, PT, R5, 0x58, PT ;  /* 0x000000580500780c */ /* 0x000fc40003f24270 */
        /* <DEDUP_REMOVED lines=38> */
[----:B------:R-:W-:Y:S02]  /*10700*/  ISETP.GT.AND P0, PT, R3, 0x39, PT ;  /* 0x000000390300780c */ /* 0x000fe40003f04270 */
[----:B------:R-:W-:Y:S02]  /*10710*/  FMNMX.FTZ R5, R204, R5, !PT ;  /* 0x00000005cc057209 */ /* 0x000fe40007810000 */
[----:B------:R-:W-:Y:S02]  /*10720*/  FMNMX.FTZ R6, R165, R6, !PT ;  /* 0x00000006a5067209 */ /* 0x000fe40007810000 */
[----:B------:R-:W-:-:S02]  /*10730*/  FMNMX.FTZ R8, R158, R8, !PT ;  /* 0x000000089e087209 */ /* 0x000fc40007810000 */
[----:B------:R-:W-:Y:S02]  /*10740*/  FSEL R142, R127, -INF , P0 ;  /* 0xff8000007f8e7808 */ /* 0x000fe40000000000 */
[----:B------:R-:W-:Y:S02]  /*10750*/  ISETP.GT.AND P0, PT, R3, 0x40, PT ;  /* 0x000000400300780c */ /* 0x000fe40003f04270 */
[----:B------:R-:W-:Y:S02]  /*10760*/  FMNMX.FTZ R5, R207, R5, !PT ;  /* 0x00000005cf057209 */ /* 0x000fe40007810000 */
[----:B------:R-:W-:Y:S02]  /*10770*/  FMNMX.FTZ R6, R164, R6, !PT ;  /* 0x00000006a4067209 */ /* 0x000fe40007810000 */
[----:B------:R-:W-:Y:S02]  /*10780*/  FMNMX.FTZ R8, R159, R8, !PT ;  /* 0x000000089f087209 */ /* 0x000fe40007810000 */
[----:B------:R-:W-:-:S02]  /*10790*/  FSEL R154, R154, -INF , P0 ;  /* 0xff8000009a9a7808 */ /* 0x000fc40000000000 */
[----:B------:R-:W-:Y:S02]  /*107a0*/  FMNMX.FTZ R5, R212, R5, !PT ;  /* 0x00000005d4057209 */ /* 0x000fe40007810000 */
[----:B------:R-:W-:Y:S02]  /*107b0*/  FMNMX.FTZ R6, R157, R6, !PT ;  /* 0x000000069d067209 */ /* 0x000fe40007810000 */
[----:B------:R-:W-:Y:S02]  /*107c0*/  ISETP.GT.AND P0, PT, R3, 0x41, PT ;  /* 0x000000410300780c */ /* 0x000fe40003f04270 */
[----:B------:R-:W-:Y:S02]  /*107d0*/  FMNMX.FTZ R8, R144, R8, !PT ;  /* 0x0000000890087209 */ /* 0x000fe40007810000 */
[----:B------:R-:W-:Y:S02]  /*107e0*/  FMNMX.FTZ R5, R242, R5, !PT ;  /* 0x00000005f2057209 */ /* 0x000fe40007810000 */
[----:B------:R-:W-:-:S02]  /*107f0*/  FMNMX.FTZ R6, R166, R6, !PT ;  /* 0x00000006a6067209 */ /* 0x000fc40007810000 */
[----:B------:R-:W-:Y:S02]  /*10800*/  FSEL R156, R155, -INF , P0 ;  /* 0xff8000009b9c7808 */ /* 0x000fe40000000000 */
[----:B------:R-:W-:Y:S02]  /*10810*/  FMNMX.FTZ R8, R142, R8, !PT ;  /* 0x000000088e087209 */ /* 0x000fe40007810000 */
[----:B------:R-:W-:Y:S02]  /*10820*/  ISETP.GT.AND P0, PT, R3, 0x48, PT ;  /* 0x000000480300780c */ /* 0x000fe40003f04270 */
[----:B------:R-:W-:Y:S02]  /*10830*/  FMNMX.FTZ R5, R215, R5, !PT ;  /* 0x00000005d7057209 */ /* 0x000fe40007810000 */
[----:B------:R-:W-:Y:S02]  /*10840*/  FMNMX.FTZ R6, R188, R6, !PT ;  /* 0x00000006bc067209 */ /* 0x000fe40007810000 */
[----:B------:R-:W-:-:S02]  /*10850*/  FMNMX.FTZ R8, R154, R8, !PT ;  /* 0x000000089a087209 */ /* 0x000fc40007810000 */
[----:B------:R-:W-:Y:S02]  /*10860*/  FSEL R155, R122, -INF , P0 ;  /* 0xff8000007a9b7808 */ /* 0x000fe40000000000 */
[----:B------:R-:W-:Y:S02]  /*10870*/  ISETP.GT.AND P0, PT, R3, 0x49, PT ;  /* 0x000000490300780c */ /* 0x000fe40003f04270 */
[----:B------:R-:W-:Y:S02]  /*10880*/  FSEL R192, R116, -INF , P1 ;  /* 0xff80000074c07808 */ /* 0x000fe40000800000 */
        /* <DEDUP_REMOVED lines=9> */
[----:B------:R-:W-:Y:S02]  /*10920*/  FSEL R238, R112, -INF , P5 ;  /* 0xff80000070ee7808 */ /* 0x000fe40002800000 */
[----:B------:R-:W-:Y:S02]  /*10930*/  FMNMX.FTZ R5, R234, R5, !PT ;  /* 0x00000005ea057209 */ /* 0x000fe40007810000 */
[----:B------:R-:W-:Y:S02]  /*10940*/  FMNMX.FTZ R6, R194, R6, !PT ;  /* 0x00000006c2067209 */ /* 0x000fe40007810000 */
[----:B------:R-:W-:Y:S01]  /*10950*/  ISETP.GT.AND P0, PT, R3, 0x51, PT ;  /* 0x000000510300780c */ /* 0x000fe20003f04270 */
[----:B------:R-:W1:Y:S01]  /*10960*/  SHFL.BFLY PT, R9, R5, 0x2, 0x1f ;  /* 0x0c401f0005097f89 */ /* 0x000e6200000e0000 */
[----:B------:R-:W-:Y:S02]  /*10970*/  FMNMX.FTZ R8, R153, R8, !PT ;  /* 0x0000000899087209 */ /* 0x000fe40007810000 */
[----:B------:R-:W-:-:S02]  /*10980*/  FSEL R233, R113, -INF , P4 ;  /* 0xff80000071e97808 */ /* 0x000fc40002000000 */
[----:B------:R-:W-:Y:S02]  /*10990*/  FMNMX.FTZ R6, R238, R6, !PT ;  /* 0x00000006ee067209 */ /* 0x000fe40007810000 */
[----:B------:R-:W-:Y:S02]  /*109a0*/  FSEL R186, R147, -INF , P0 ;  /* 0xff80000093ba7808 */ /* 0x000fe40000000000 */
[----:B------:R-:W-:Y:S02]  /*109b0*/  ISETP.GT.AND P1, PT, R3, 0x58, PT ;  /* 0x000000580300780c */ /* 0x000fe40003f24270 */
[----:B------:R-:W-:Y:S02]  /*109c0*/  FMNMX.FTZ R8, R183, R8, !PT ;  /* 0x00000008b7087209 */ /* 0x000fe40007810000 */
[----:B------:R-:W-:Y:S02]  /*109d0*/  FMNMX.FTZ R137, R233, R6, !PT ;  /* 0x00000006e9897209 */ /* 0x000fe40007810000 */
[----:B------:R-:W-:-:S02]  /*109e0*/  ISETP.GT.AND P0, PT, R3, 0x59, PT ;  /* 0x000000590300780c */ /* 0x000fc40003f04270 */
[----:B------:R-:W-:Y:S02]  /*109f0*/  FSEL R181, R118, -INF , P1 ;  /* 0xff80000076b57808 */ /* 0x000fe40000800000 */
[----:B------:R-:W-:Y:S02]  /*10a00*/  FMNMX.FTZ R6, R186, R8, !PT ;  /* 0x00000008ba067209 */ /* 0x000fe40007810000 */
[----:B------:R-:W-:Y:S02]  /*10a10*/  FSEL R232, R108, -INF , P3 ;  /* 0xff8000006ce87808 */ /* 0x000fe40001800000 */
[----:B------:R-:W-:Y:S02]  /*10a20*/  FSEL R182, R119, -INF , P0 ;  /* 0xff80000077b67808 */ /* 0x000fe40000000000 */
[----:B------:R-:W-:Y:S02]  /*10a30*/  ISETP.GT.AND P3, PT, R3, 0x60, PT ;  /* 0x000000600300780c */ /* 0x000fe40003f64270 */
[----:B------:R-:W-:-:S02]  /*10a40*/  FMNMX.FTZ R6, R181, R6, !PT ;  /* 0x00000006b5067209 */ /* 0x000fc40007810000 */
[----:B------:R-:W-:Y:S02]  /*10a50*/  FSEL R143, R109, -INF , P2 ;  /* 0xff8000006d8f7808 */ /* 0x000fe40001000000 */
[C---:B------:R-:W-:Y:S02]  /*10a60*/  ISETP.GT.AND P2, PT, R3.reuse, 0x61, PT ;  /* 0x000000610300780c */ /* 0x040fe40003f44270 */
[C---:B------:R-:W-:Y:S02]  /*10a70*/  ISETP.GT.AND P1, PT, R3.reuse, 0x68, PT ;  /* 0x000000680300780c */ /* 0x040fe40003f24270 */
[----:B------:R-:W-:Y:S02]  /*10a80*/  ISETP.GT.AND P0, PT, R3, 0x69, PT ;  /* 0x000000690300780c */ /* 0x000fe40003f04270 */
[----:B------:R-:W-:Y:S02]  /*10a90*/  FSEL R243, R114, -INF , P3 ;  /* 0xff80000072f37808 */ /* 0x000fe40001800000 */
[----:B------:R-:W-:-:S02]  /*10aa0*/  FMNMX.FTZ R3, R182, R6, !PT ;  /* 0x00000006b6037209 */ /* 0x000fc40007810000 */
[----:B------:R-:W-:Y:S02]  /*10ab0*/  FMNMX.FTZ R137, R232, R137, !PT ;  /* 0x00000089e8897209 */ /* 0x000fe40007810000 */
[----:B------:R-:W-:Y:S02]  /*10ac0*/  FSEL R189, R115, -INF , P2 ;  /* 0xff80000073bd7808 */ /* 0x000fe40001000000 */
[----:B------:R-:W-:Y:S02]  /*10ad0*/  FMNMX.FTZ R3, R243, R3, !PT ;  /* 0x00000003f3037209 */ /* 0x000fe40007810000 */
[----:B------:R-:W-:Y:S02]  /*10ae0*/  FMNMX.FTZ R137, R143, R137, !PT ;  /* 0x000000898f897209 */ /* 0x000fe40007810000 */
[----:B------:R-:W-:Y:S02]  /*10af0*/  FSEL R244, R110, -INF , P1 ;  /* 0xff8000006ef47808 */ /* 0x000fe40000800000 */
[----:B------:R-:W-:Y:S01]  /*10b00*/  FMNMX.FTZ R3, R189, R3, !PT ;  /* 0x00000003bd037209 */ /* 0x000fe20007810000 */
[----:B------:R-:W2:Y:S01]  /*10b10*/  SHFL.BFLY PT, R6, R137, 0x2, 0x1f ;  /* 0x0c401f0089067f89 */ /* 0x000ea200000e0000 */
[----:B------:R-:W-:-:S02]  /*10b20*/  FSEL R111, R111, -INF , P0 ;  /* 0xff8000006f6f7808 */ /* 0x000fc40000000000 */
[----:B-1----:R-:W-:Y:S02]  /*10b30*/  FMNMX.FTZ R139, R5, R9, !PT ;  /* 0x00000009058b7209 */ /* 0x002fe40007810000 */
[----:B------:R-:W-:Y:S02]  /*10b40*/  FMNMX.FTZ R3, R244, R3, !PT ;  /* 0x00000003f4037209 */ /* 0x000fe40007810000 */
[----:B------:R-:W-:Y:S01]  /*10b50*/  ISETP.GT.AND P0, PT, R7, 0x1, PT ;  /* 0x000000010700780c */ /* 0x000fe20003f04270 */
[----:B------:R-:W1:Y:S01]  /*10b60*/  SHFL.BFLY PT, R5, R139, 0x1, 0x1f ;  /* 0x0c201f008b057f89 */ /* 0x000e6200000e0000 */
[----:B------:R-:W-:Y:S02]  /*10b70*/  FMNMX.FTZ R3, R111, R3, !PT ;  /* 0x000000036f037209 */ /* 0x000fe40007810000 */
[----:B------:R-:W-:Y:S02]  /*10b80*/  FSEL R68, R83, -INF , P0 ;  /* 0xff80000053447808 */ /* 0x000fe40000000000 */
[C---:B------:R-:W-:Y:S01]  /*10b90*/  ISETP.GT.AND P0, PT, R7.reuse, 0x9, PT ;  /* 0x000000090700780c */ /* 0x040fe20003f04270 */
[----:B------:R-:W3:Y:S01]  /*10ba0*/  SHFL.BFLY PT, R71, R3, 0x2, 0x1f ;  /* 0x0c401f0003477f89 */ /* 0x000ee200000e0000 */
[----:B------:R-:W-:-:S02]  /*10bb0*/  ISETP.GT.AND P1, PT, R7, RZ, PT ;  /* 0x000000ff0700720c */ /* 0x000fc40003f24270 */
[----:B------:R-:W-:Y:S02]  /*10bc0*/  FSEL R70, R103, -INF , P0 ;  /* 0xff80000067467808 */ /* 0x000fe40000000000 */
[C---:B------:R-:W-:Y:S02]  /*10bd0*/  ISETP.GT.AND P0, PT, R7.reuse, 0x19, PT ;  /* 0x000000190700780c */ /* 0x040fe40003f04270 */
[----:B------:R-:W-:Y:S02]  /*10be0*/  ISETP.GT.AND P2, PT, R7, 0x8, PT ;  /* 0x000000080700780c */ /* 0x000fe40003f44270 */
[----:B------:R-:W-:Y:S02]  /*10bf0*/  FSEL R69, R82, -INF , P1 ;  /* 0xff80000052457808 */ /* 0x000fe40000800000 */
[----:B--2---:R-:W-:Y:S02]  /*10c00*/  FMNMX.FTZ R137, R137, R6, !PT ;  /* 0x0000000689897209 */ /* 0x004fe40007810000 */
[----:B------:R-:W-:-:S02]  /*10c10*/  FSEL R84, R51, -INF , P0 ;  /* 0xff80000033547808 */ /* 0x000fc40000000000 */
[----:B------:R-:W-:Y:S01]  /*10c20*/  FSEL R80, R102, -INF , P2 ;  /* 0xff80000066507808 */ /* 0x000fe20001000000 */
[----:B------:R-:W2:Y:S01]  /*10c30*/  SHFL.BFLY PT, R8, R137, 0x1, 0x1f ;  /* 0x0c201f0089087f89 */ /* 0x000ea200000e0000 */
[----:B------:R-:W-:Y:S02]  /*10c40*/  ISETP.GT.AND P0, PT, R7, 0x29, PT ;  /* 0x000000290700780c */ /* 0x000fe40003f04270 */
[----:B------:R-:W-:Y:S02]  /*10c50*/  FMNMX.FTZ R6, R69, R68, !PT ;  /* 0x0000004445067209 */ /* 0x000fe40007810000 */
[----:B-1----:R-:W-:Y:S02]  /*10c60*/  FMNMX.FTZ R139, R139, R5, !PT ;  /* 0x000000058b8b7209 */ /* 0x002fe40007810000 */
[----:B------:R-:W-:Y:S02]  /*10c70*/  ISETP.GT.AND P3, PT, R7, 0x10, PT ;  /* 0x000000100700780c */ /* 0x000fe40003f64270 */
[----:B------:R-:W-:-:S02]  /*10c80*/  FSEL R94, R79, -INF , P0 ;  /* 0xff8000004f5e7808 */ /* 0x000fc40000000000 */
[----:B------:R-:W-:Y:S01]  /*10c90*/  FMNMX.FTZ R5, R80, R6, !PT ;  /* 0x0000000650057209 */ /* 0x000fe20007810000 */
[----:B------:R-:W-:Y:S01]  /*10ca0*/  FMUL.FTZ R6, R139, c[0x0][0x2d0] ;  /* 0x0000b4008b067a20 */ /* 0x000fe20000410000 */
[----:B------:R-:W-:Y:S02]  /*10cb0*/  ISETP.GT.AND P0, PT, R7, 0x31, PT ;  /* 0x000000310700780c */ /* 0x000fe40003f04270 */
[----:B---3--:R-:W-:Y:S02]  /*10cc0*/  FMNMX.FTZ R71, R3, R71, !PT ;  /* 0x0000004703477209 */ /* 0x008fe40007810000 */
[----:B------:R-:W-:Y:S02]  /*10cd0*/  ISETP.GT.AND P2, PT, R7, 0x11, PT ;  /* 0x000000110700780c */ /* 0x000fe40003f44270 */
[----:B------:R-:W-:Y:S01]  /*10ce0*/  FSEL R81, R98, -INF , P3 ;  /* 0xff80000062517808 */ /* 0x000fe20001800000 */
[----:B------:R-:W1:Y:S01]  /*10cf0*/  SHFL.BFLY PT, R9, R71, 0x1, 0x1f ;  /* 0x0c201f0047097f89 */ /* 0x000e6200000e0000 */
[----:B------:R-:W-:-:S02]  /*10d00*/  FMNMX.FTZ R3, R70, R5, !PT ;  /* 0x0000000546037209 */ /* 0x000fc40007810000 */
[----:B------:R-:W-:Y:S02]  /*10d10*/  FSEL R130, R75, -INF , P0 ;  /* 0xff8000004b827808 */ /* 0x000fe40000000000 */
[----:B------:R-:W-:Y:S02]  /*10d20*/  FSETP.NEU.FTZ.AND P0, PT, R139, -INF , PT ;  /* 0xff8000008b00780b */ /* 0x000fe40003f1d000 */
[----:B------:R-:W-:Y:S02]  /*10d30*/  ISETP.GT.AND P1, PT, R7, 0x18, PT ;  /* 0x000000180700780c */ /* 0x000fe40003f24270 */
[----:B------:R-:W-:Y:S02]  /*10d40*/  FSEL R82, R99, -INF , P2 ;  /* 0xff80000063527808 */ /* 0x000fe40001000000 */
[----:B------:R-:W-:Y:S02]  /*10d50*/  FMNMX.FTZ R3, R81, R3, !PT ;  /* 0x0000000351037209 */ /* 0x000fe40007810000 */
[----:B------:R-:W-:-:S02]  /*10d60*/  FSEL R6, R6, RZ, P0 ;  /* 0x000000ff06067208 */ /* 0x000fc40000000000 */
[----:B------:R-:W-:Y:S02]  /*10d70*/  FSEL R83, R50, -INF , P1 ;  /* 0xff80000032537808 */ /* 0x000fe40000800000 */
[----:B------:R-:W-:Y:S01]  /*10d80*/  FMNMX.FTZ R5, R82, R3, !PT ;  /* 0x0000000352057209 */ /* 0x000fe20007810000 */
[----:B------:R-:W-:Y:S01]  /*10d90*/  FFMA.FTZ R3, R10, c[0x0][0x2d0], -R6 ;  /* 0x0000b4000a037a23 */ /* 0x000fe20000010806 */
[----:B------:R-:W-:Y:S02]  /*10da0*/  ISETP.GT.AND P3, PT, R7, 0x20, PT ;  /* 0x000000200700780c */ /* 0x000fe40003f64270 */
[----:B------:R-:W-:Y:S01]  /*10db0*/  FMNMX.FTZ R5, R83, R5, !PT ;  /* 0x0000000553057209 */ /* 0x000fe20007810000 */
[----:B------:R3:W-:Y:S01]  /*10dc0*/  MUFU.EX2 R252, R3 ;  /* 0x0000000300fc7308 */ /* 0x0007e20000000800 */
[----:B------:R-:W-:Y:S02]  /*10dd0*/  ISETP.GT.AND P2, PT, R7, 0x21, PT ;  /* 0x000000210700780c */ /* 0x000fe40003f44270 */
[----:B------:R-:W-:-:S02]  /*10de0*/  FSEL R91, R46, -INF , P3 ;  /* 0xff8000002e5b7808 */ /* 0x000fc40001800000 */
[----:B--2---:R-:W-:Y:S01]  /*10df0*/  FMNMX.FTZ R137, R137, R8, !PT ;  /* 0x0000000889897209 */ /* 0x004fe20007810000 */
[----:B------:R-:W-:Y:S01]  /*10e00*/  FFMA.FTZ R8, R11, c[0x0][0x2d0], -R6 ;  /* 0x0000b4000b087a23 */ /* 0x000fe20000010806 */
[----:B------:R-:W-:Y:S02]  /*10e10*/  ISETP.GT.AND P1, PT, R7, 0x28, PT ;  /* 0x000000280700780c */ /* 0x000fe40003f24270 */
[----:B------:R-:W-:Y:S01]  /*10e20*/  FSEL R92, R47, -INF , P2 ;  /* 0xff8000002f5c7808 */ /* 0x000fe20001000000 */
[----:B------:R2:W-:Y:S01]  /*10e30*/  MUFU.EX2 R251, R8 ;  /* 0x0000000800fb7308 */ /* 0x0005e20000000800 */
[----:B------:R-:W-:Y:S02]  /*10e40*/  FSEL R93, R78, -INF , P1 ;  /* 0xff8000004e5d7808 */ /* 0x000fe40000800000 */
[----:B------:R-:W-:Y:S01]  /*10e50*/  FSETP.NEU.FTZ.AND P0, PT, R137, -INF , PT ;  /* 0xff8000008900780b */ /* 0x000fe20003f1d000 */
[----:B------:R-:W-:Y:S01]  /*10e60*/  LDSM.16.MT88.4 R76, [R230+0x900] ;  /* 0x00090000e64c783b */ /* 0x000fe20000004200 */
[----:B------:R-:W-:-:S02]  /*10e70*/  ISETP.GT.AND P1, PT, R7, 0x30, PT ;  /* 0x000000300700780c */ /* 0x000fc40003f24270 */
[----:B---3--:R-:W-:Y:S01]  /*10e80*/  FMNMX.FTZ R3, R84, R5, !PT ;  /* 0x0000000554037209 */ /* 0x008fe20007810000 */
[----:B------:R-:W-:Y:S01]  /*10e90*/  FMUL.FTZ R5, R137, c[0x0][0x2d0] ;  /* 0x0000b40089057a20 */ /* 0x000fe20000410000 */
[----:B------:R-:W-:Y:S02]  /*10ea0*/  FSEL R131, R74, -INF , P1 ;  /* 0xff8000004a837808 */ /* 0x000fe40000800000 */
[----:B------:R-:W-:Y:S01]  /*10eb0*/  FMNMX.FTZ R3, R91, R3, !PT ;  /* 0x000000035b037209 */ /* 0x000fe20007810000 */
[----:B------:R-:W-:Y:S01]  /*10ec0*/  LDSM.16.MT88.4 R72, [R229+0x900] ;  /* 0x00090000e548783b */ /* 0x000fe20000004200 */
[----:B------:R-:W-:Y:S02]  /*10ed0*/  FSEL R5, R5, RZ, P0 ;  /* 0x000000ff05057208 */ /* 0x000fe40000000000 */
[----:B------:R-:W-:Y:S02]  /*10ee0*/  FMNMX.FTZ R3, R92, R3, !PT ;  /* 0x000000035c037209 */ /* 0x000fe40007810000 */
[----:B------:R-:W-:Y:S01]  /*10ef0*/  ISETP.GT.AND P2, PT, R7, 0x38, PT ;  /* 0x000000380700780c */ /* 0x000fe20003f44270 */
[----:B--2---:R-:W-:Y:S01]  /*10f00*/  FFMA.FTZ R8, R12, c[0x0][0x2d0], -R5 ;  /* 0x0000b4000c087a23 */ /* 0x004fe20000010805 */
[----:B------:R-:W-:-:S02]  /*10f10*/  FMNMX.FTZ R3, R93, R3, !PT ;  /* 0x000000035d037209 */ /* 0x000fc40007810000 */
[----:B------:R-:W-:Y:S01]  /*10f20*/  ISETP.GT.AND P1, PT, R7, 0x39, PT ;  /* 0x000000390700780c */ /* 0x000fe20003f24270 */
[----:B------:R2:W-:Y:S01]  /*10f30*/  MUFU.EX2 R240, R8 ;  /* 0x0000000800f07308 */ /* 0x0005e20000000800 */
[----:B------:R-:W-:Y:S02]  /*10f40*/  FMNMX.FTZ R3, R94, R3, !PT ;  /* 0x000000035e037209 */ /* 0x000fe40007810000 */
[----:B------:R-:W-:Y:S02]  /*10f50*/  FSEL R128, R38, -INF , P2 ;  /* 0xff80000026807808 */ /* 0x000fe40001000000 */
[----:B------:R-:W-:Y:S02]  /*10f60*/  FMNMX.FTZ R3, R131, R3, !PT ;  /* 0x0000000383037209 */ /* 0x000fe40007810000 */
[----:B------:R-:W-:Y:S02]  /*10f70*/  FSEL R135, R39, -INF , P1 ;  /* 0xff80000027877808 */ /* 0x000fe40000800000 */
[----:B------:R-:W-:Y:S01]  /*10f80*/  FMNMX.FTZ R3, R130, R3, !PT ;  /* 0x0000000382037209 */ /* 0x000fe20007810000 */
[----:B------:R-:W3:Y:S01]  /*10f90*/  LDSM.16.MT88.4 R36, [R231+0x100] ;  /* 0x00010000e724783b */ /* 0x000ee20000004200 */
[----:B------:R-:W-:-:S02]  /*10fa0*/  ISETP.GT.AND P2, PT, R7, 0x40, PT ;  /* 0x000000400700780c */ /* 0x000fc40003f44270 */
[----:B------:R-:W-:Y:S02]  /*10fb0*/  FMNMX.FTZ R3, R128, R3, !PT ;  /* 0x0000000380037209 */ /* 0x000fe40007810000 */
[----:B------:R-:W-:Y:S01]  /*10fc0*/  ISETP.GT.AND P1, PT, R7, 0x41, PT ;  /* 0x000000410700780c */ /* 0x000fe20003f24270 */
[----:B--2---:R-:W-:Y:S01]  /*10fd0*/  FFMA.FTZ R8, R13, c[0x0][0x2d0], -R5 ;  /* 0x0000b4000d087a23 */ /* 0x004fe20000010805 */
[----:B------:R-:W-:Y:S02]  /*10fe0*/  FSEL R145, R66, -INF , P2 ;  /* 0xff80000042917808 */ /* 0x000fe40001000000 */
[----:B------:R-:W-:Y:S01]  /*10ff0*/  FSEL R146, R67, -INF , P1 ;  /* 0xff80000043927808 */ /* 0x000fe20000800000 */
[----:B------:R2:W-:Y:S01]  /*11000*/  MUFU.EX2 R195, R8 ;  /* 0x0000000800c37308 */ /* 0x0005e20000000800 */
[C---:B------:R-:W-:Y:S01]  /*11010*/  ISETP.GT.AND P1, PT, R7.reuse, 0x48, PT ;  /* 0x000000480700780c */ /* 0x040fe20003f24270 */
[----:B------:R-:W-:Y:S01]  /*11020*/  LDSM.16.MT88.4 R64, [R231+0x900] ;  /* 0x00090000e740783b */ /* 0x000fe20000004200 */
[----:B------:R-:W-:-:S02]  /*11030*/  ISETP.GT.AND P0, PT, R7, 0x49, PT ;  /* 0x000000490700780c */ /* 0x000fc40003f04270 */
[----:B------:R-:W-:Y:S02]  /*11040*/  FSEL R147, R62, -INF , P1 ;  /* 0xff8000003e937808 */ /* 0x000fe40000800000 */
[----:B------:R-:W-:Y:S02]  /*11050*/  FSEL R152, R63, -INF , P0 ;  /* 0xff8000003f987808 */ /* 0x000fe40000000000 */
[----:B-1----:R-:W-:Y:S01]  /*11060*/  FMNMX.FTZ R71, R71, R9, !PT ;  /* 0x0000000947477209 */ /* 0x002fe20007810000 */
[--C-:B------:R-:W-:Y:S01]  /*11070*/  FFMA.FTZ R9, R15, c[0x0][0x2d0], -R5.reuse ;  /* 0x0000b4000f097a23 */ /* 0x100fe20000010805 */
[C---:B------:R-:W-:Y:S01]  /*11080*/  ISETP.GT.AND P0, PT, R7.reuse, 0x51, PT ;  /* 0x000000510700780c */ /* 0x040fe20003f04270 */
[----:B------:R-:W-:Y:S01]  /*11090*/  LDSM.16.MT88.4 R60, [R228+0x900] ;  /* 0x00090000e43c783b */ /* 0x000fe20000004200 */
[----:B------:R-:W-:Y:S01]  /*110a0*/  ISETP.GT.AND P1, PT, R7, 0x50, PT ;  /* 0x000000500700780c */ /* 0x000fe20003f24270 */
[----:B------:R-:W-:Y:S01]  /*110b0*/  MUFU.EX2 R193, R9 ;  /* 0x0000000900c17308 */ /* 0x000fe20000000800 */
[----:B------:R-:W-:Y:S01]  /*110c0*/  FSEL R178, R59, -INF , P0 ;  /* 0xff8000003bb27808 */ /* 0x000fe20000000000 */
[----:B--2---:R-:W-:Y:S01]  /*110d0*/  FFMA.FTZ R8, R14, c[0x0][0x2d0], -R5 ;  /* 0x0000b4000e087a23 */ /* 0x004fe20000010805 */
[----:B------:R-:W-:-:S02]  /*110e0*/  FSETP.NEU.FTZ.AND P0, PT, R71, -INF , PT ;  /* 0xff8000004700780b */ /* 0x000fc40003f1d000 */
[----:B------:R-:W-:Y:S02]  /*110f0*/  FSEL R175, R58, -INF , P1 ;  /* 0xff8000003aaf7808 */ /* 0x000fe40000800000 */
[C---:B------:R-:W-:Y:S01]  /*11100*/  ISETP.GT.AND P4, PT, R7.reuse, 0x58, PT ;  /* 0x000000580700780c */ /* 0x040fe20003f84270 */
[----:B------:R1:W2:Y:S01]  /*11110*/  MUFU.EX2 R191, R8 ;  /* 0x0000000800bf7308 */ /* 0x0002a20000000800 */
[C---:B------:R-:W-:Y:S02]  /*11120*/  ISETP.GT.AND P5, PT, R7.reuse, 0x59, PT ;  /* 0x000000590700780c */ /* 0x040fe40003fa4270 */
[C---:B------:R-:W-:Y:S02]  /*11130*/  ISETP.GT.AND P3, PT, R7.reuse, 0x60, PT ;  /* 0x000000600700780c */ /* 0x040fe40003f64270 */
[C---:B------:R-:W-:Y:S02]  /*11140*/  ISETP.GT.AND P2, PT, R7.reuse, 0x61, PT ;  /* 0x000000610700780c */ /* 0x040fe40003f44270 */
[----:B------:R-:W-:-:S02]  /*11150*/  ISETP.GT.AND P1, PT, R7, 0x68, PT ;  /* 0x000000680700780c */ /* 0x000fc40003f24270 */
[----:B------:R-:W-:Y:S02]  /*11160*/  FSEL R177, R54, -INF , P4 ;  /* 0xff80000036b17808 */ /* 0x000fe40002000000 */
[----:B------:R-:W-:Y:S02]  /*11170*/  FSEL R176, R55, -INF , P5 ;  /* 0xff80000037b07808 */ /* 0x000fe40002800000 */
[----:B------:R-:W-:Y:S01]  /*11180*/  FSEL R174, R42, -INF , P3 ;  /* 0xff8000002aae7808 */ /* 0x000fe20001800000 */
[----:B------:R-:W-:Y:S01]  /*11190*/  LDSM.16.MT88.4 R52, [R230+0x100] ;  /* 0x00010000e634783b */ /* 0x000fe20000004200 */
[----:B------:R-:W-:Y:S02]  /*111a0*/  FSEL R173, R43, -INF , P2 ;  /* 0xff8000002bad7808 */ /* 0x000fe40001000000 */
[----:B-1----:R-:W-:Y:S01]  /*111b0*/  FMNMX.FTZ R8, R135, R3, !PT ;  /* 0x0000000387087209 */ /* 0x002fe20007810000 */
[----:B------:R-:W-:Y:S01]  /*111c0*/  FMUL.FTZ R3, R71, c[0x0][0x2d0] ;  /* 0x0000b40047037a20 */ /* 0x000fe20000410000 */
[----:B------:R-:W-:Y:S01]  /*111d0*/  FSEL R172, R34, -INF , P1 ;  /* 0xff80000022ac7808 */ /* 0x000fe20000800000 */
[----:B------:R-:W1:Y:S01]  /*111e0*/  LDSM.16.MT88.4 R40, [R229+0x100] ;  /* 0x00010000e528783b */ /* 0x000e620000004200 */
[----:B------:R-:W-:-:S02]  /*111f0*/  FMNMX.FTZ R8, R145, R8, !PT ;  /* 0x0000000891087209 */ /* 0x000fc40007810000 */
[----:B------:R-:W-:Y:S02]  /*11200*/  FSEL R3, R3, RZ, P0 ;  /* 0x000000ff03037208 */ /* 0x000fe40000000000 */
[----:B------:R-:W-:Y:S02]  /*11210*/  FMNMX.FTZ R8, R146, R8, !PT ;  /* 0x0000000892087209 */ /* 0x000fe40007810000 */
[----:B------:R-:W-:Y:S01]  /*11220*/  ISETP.GT.AND P0, PT, R7, 0x69, PT ;  /* 0x000000690700780c */ /* 0x000fe20003f04270 */
[--C-:B------:R-:W-:Y:S01]  /*11230*/  FFMA.FTZ R0, R17, c[0x0][0x2d0], -R3.reuse ;  /* 0x0000b40011007a23 */ /* 0x100fe20000010803 */
[----:B------:R-:W-:Y:S01]  /*11240*/  FMNMX.FTZ R8, R147, R8, !PT ;  /* 0x0000000893087209 */ /* 0x000fe20007810000 */
[----:B------:R-:W-:Y:S01]  /*11250*/  FFMA.FTZ R9, R16, c[0x0][0x2d0], -R3 ;  /* 0x0000b40010097a23 */ /* 0x000fe20000010803 */
[----:B------:R-:W-:Y:S01]  /*11260*/  FSEL R170, R35, -INF , P0 ;  /* 0xff80000023aa7808 */ /* 0x000fe20000000000 */
[----:B------:R4:W-:Y:S01]  /*11270*/  MUFU.EX2 R196, R0 ;  /* 0x0000000000c47308 */ /* 0x0009e20000000800 */
[----:B------:R-:W-:-:S02]  /*11280*/  FMNMX.FTZ R8, R152, R8, !PT ;  /* 0x0000000898087209 */ /* 0x000fc40007810000 */
[----:B--2---:R-:W-:Y:S02]  /*11290*/  F2FP.BF16.PACK_AB R10, R193, R191 ;  /* 0x000000bfc10a723e */ /* 0x004fe400000010ff */
[----:B------:R-:W-:Y:S02]  /*112a0*/  FMNMX.FTZ R7, R175, R8, !PT ;  /* 0x00000008af077209 */ /* 0x000fe40007810000 */
[----:B------:R-:W-:Y:S01]  /*112b0*/  F2FP.BF16.PACK_AB R8, R195, R240 ;  /* 0x000000f0c308723e */ /* 0x000fe200000010ff */
[----:B------:R-:W2:Y:S01]  /*112c0*/  MUFU.EX2 R206, R9 ;  /* 0x0000000900ce7308 */ /* 0x000ea20000000800 */
[----:B------:R-:W-:-:S04]  /*112d0*/  FMNMX.FTZ R7, R178, R7, !PT ;  /* 0x00000007b2077209 */ /* 0x000fc80007810000 */
[----:B------:R-:W-:Y:S01]  /*112e0*/  FMNMX.FTZ R4, R177, R7, !PT ;  /* 0x00000007b1047209 */ /* 0x000fe20007810000 */
[----:B----4-:R-:W-:-:S03]  /*112f0*/  FFMA.FTZ R0, R18, c[0x0][0x2d0], -R3 ;  /* 0x0000b40012007a23 */ /* 0x010fc60000010803 */
[----:B------:R-:W-:Y:S01]  /*11300*/  FMNMX.FTZ R4, R176, R4, !PT ;  /* 0x00000004b0047209 */ /* 0x000fe20007810000 */
[----:B------:R4:W-:Y:S03]  /*11310*/  MUFU.EX2 R198, R0 ;  /* 0x0000000000c67308 */ /* 0x0009e60000000800 */
[----:B------:R-:W-:Y:S02]  /*11320*/  FMNMX.FTZ R2, R174, R4, !PT ;  /* 0x00000004ae027209 */ /* 0x000fe40007810000 */
[----:B--2---:R-:W-:Y:S01]  /*11330*/  F2FP.BF16.PACK_AB R9, R196, R206 ;  /* 0x000000cec409723e */ /* 0x004fe200000010ff */
[----:B----4-:R-:W-:-:S04]  /*11340*/  FFMA.FTZ R0, R19, c[0x0][0x2d0], -R3 ;  /* 0x0000b40013007a23 */ /* 0x010fc80000010803 */
[----:B------:R2:W4:Y:S02]  /*11350*/  MUFU.EX2 R209, R0 ;  /* 0x0000000000d17308 */ /* 0x0005240000000800 */
[----:B--2---:R-:W-:Y:S01]  /*11360*/  FMNMX.FTZ R0, R173, R2, !PT ;  /* 0x00000002ad007209 */ /* 0x004fe20007810000 */
[--C-:B------:R-:W-:Y:S01]  /*11370*/  FFMA.FTZ R2, R20, c[0x0][0x2d0], -R5.reuse ;  /* 0x0000b40014027a23 */ /* 0x100fe20000010805 */
[----:B----4-:R-:W-:Y:S02]  /*11380*/  F2FP.BF16.PACK_AB R11, R209, R198 ;  /* 0x000000c6d10b723e */ /* 0x010fe400000010ff */
[----:B------:R-:W-:Y:S02]  /*11390*/  FMNMX.FTZ R0, R172, R0, !PT ;  /* 0x00000000ac007209 */ /* 0x000fe40007810000 */
[----:B------:R2:W-:Y:S02]  /*113a0*/  MUFU.EX2 R237, R2 ;  /* 0x0000000200ed7308 */ /* 0x0005e40000000800 */
[----:B------:R-:W-:Y:S01]  /*113b0*/  FMNMX.FTZ R0, R170, R0, !PT ;  /* 0x00000000aa007209 */ /* 0x000fe20007810000 */
[C---:B------:R-:W-:Y:S04]  /*113c0*/  HMMA.16816.F32.BF16 R44, R8.reuse, R24, RZ ;  /* 0x00000018082c723c */ /* 0x040fe800000418ff */
[----:B------:R-:W4:Y:S04]  /*113d0*/  SHFL.BFLY PT, R4, R0, 0x2, 0x1f ;  /* 0x0c401f0000047f89 */ /* 0x000f2800000e0000 */
[----:B---3--:R-:W-:Y:S01]  /*113e0*/  HMMA.16816.F32.BF16 R56, R8, R36, RZ ;  /* 0x000000240838723c */ /* 0x008fe200000418ff */
[----:B--2---:R-:W-:-:S04]  /*113f0*/  FFMA.FTZ R2, R21, c[0x0][0x2d0], -R5 ;  /* 0x0000b40015027a23 */ /* 0x004fc80000010805 */
[----:B------:R2:W3:Y:S03]  /*11400*/  MUFU.EX2 R214, R2 ;  /* 0x0000000200d67308 */ /* 0x0004e60000000800 */
[C---:B-1----:R-:W-:Y:S08]  /*11410*/  HMMA.16816.F32.BF16 R48, R8.reuse, R40, RZ ;  /* 0x000000280830723c */ /* 0x042ff000000418ff */
[----:B------:R-:W-:Y:S01]  /*11420*/  HMMA.16816.F32.BF16 R16, R8, R52, RZ ;  /* 0x000000340810723c */ /* 0x000fe200000418ff */
[----:B----4-:R-:W-:Y:S01]  /*11430*/  FMNMX.FTZ R0, R0, R4, !PT ;  /* 0x0000000400007209 */ /* 0x010fe20007810000 */
[----:B--2---:R-:W-:-:S04]  /*11440*/  FFMA.FTZ R2, R22, c[0x0][0x2d0], -R5 ;  /* 0x0000b40016027a23 */ /* 0x004fc80000010805 */
[----:B------:R-:W1:Y:S02]  /*11450*/  SHFL.BFLY PT, R4, R0, 0x1, 0x1f ;  /* 0x0c201f0000047f89 */ /* 0x000e6400000e0000 */
[----:B------:R-:W-:Y:S01]  /*11460*/  HMMA.16816.F32.BF16 R32, R8, R26, RZ ;  /* 0x0000001a0820723c */ /* 0x000fe200000418ff */
[----:B---3--:R-:W-:Y:S01]  /*11470*/  F2FP.BF16.PACK_AB R12, R214, R237 ;  /* 0x000000edd60c723e */ /* 0x008fe200000010ff */
[----:B------:R2:W-:Y:S02]  /*11480*/  MUFU.EX2 R201, R2 ;  /* 0x0000000200c97308 */ /* 0x0005e40000000800 */
[----:B--2---:R-:W-:-:S04]  /*11490*/  FFMA.FTZ R2, R23, c[0x0][0x2d0], -R5 ;  /* 0x0000b40017027a23 */ /* 0x004fc80000010805 */
[----:B------:R-:W-:Y:S02]  /*114a0*/  HMMA.16816.F32.BF16 R20, R8, R42, RZ ;  /* 0x0000002a0814723c */ /* 0x000fe400000418ff */
[----:B------:R2:W3:Y:S01]  /*114b0*/  MUFU.EX2 R239, R2 ;  /* 0x0000000200ef7308 */ /* 0x0004e20000000800 */
[----:B-1----:R-:W-:-:S04]  /*114c0*/  FMNMX.FTZ R138, R0, R4, !PT ;  /* 0x00000004008a7209 */ /* 0x002fc80007810000 */
[C---:B------:R-:W-:Y:S01]  /*114d0*/  FSETP.NEU.FTZ.AND P0, PT, R138.reuse, -INF , PT ;  /* 0xff8000008a00780b */ /* 0x040fe20003f1d000 */
[----:B------:R-:W-:-:S05]  /*114e0*/  FMUL.FTZ R0, R138, c[0x0][0x2d0] ;  /* 0x0000b4008a007a20 */ /* 0x000fca0000410000 */
[----:B------:R-:W-:Y:S01]  /*114f0*/  FSEL R0, R0, RZ, P0 ;  /* 0x000000ff00007208 */ /* 0x000fe20000000000 */
[----:B--2---:R-:W-:Y:S01]  /*11500*/  FFMA.FTZ R2, R28, c[0x0][0x2d0], -R3 ;  /* 0x0000b4001c027a23 */ /* 0x004fe20000010803 */
[----:B---3--:R-:W-:-:S03]  /*11510*/  F2FP.BF16.PACK_AB R14, R239, R201 ;  /* 0x000000c9ef0e723e */ /* 0x008fc600000010ff */
[----:B------:R1:W-:Y:S02]  /*11520*/  MUFU.EX2 R213, R2 ;  /* 0x0000000200d57308 */ /* 0x0003e40000000800 */
[----:B-1----:R-:W-:-:S06]  /*11530*/  FFMA.FTZ R2, R29, c[0x0][0x2d0], -R3 ;  /* 0x0000b4001d027a23 */ /* 0x002fcc0000010803 */
[----:B------:R1:W2:Y:S02]  /*11540*/  MUFU.EX2 R179, R2 ;  /* 0x0000000200b37308 */ /* 0x0002a40000000800 */
[----:B-1----:R-:W-:Y:S02]  /*11550*/  FFMA.FTZ R2, R30, c[0x0][0x2d0], -R3 ;  /* 0x0000b4001e027a23 */ /* 0x002fe40000010803 */
[----:B--2---:R-:W-:-:S04]  /*11560*/  IMAD.MOV.U32 R4, RZ, RZ, R179 ;  /* 0x000000ffff047224 */ /* 0x004fc800078e00b3 */
[----:B------:R1:W-:Y:S01]  /*11570*/  MUFU.EX2 R203, R2 ;  /* 0x0000000200cb7308 */ /* 0x0003e20000000800 */
[----:B------:R-:W-:Y:S01]  /*11580*/  F2FP.BF16.PACK_AB R13, R4, R213 ;  /* 0x000000d5040d723e */ /* 0x000fe200000010ff */
[----:B-1----:R-:W-:Y:S02]  /*11590*/  FFMA.FTZ R2, R31, c[0x0][0x2d0], -R3 ;  /* 0x0000b4001f027a23 */ /* 0x002fe40000010803 */
[C---:B------:R-:W-:Y:S04]  /*115a0*/  HMMA.16816.F32.BF16 R28, R8.reuse, R38, RZ ;  /* 0x00000026081c723c */ /* 0x040fe800000418ff */
[----:B------:R1:W2:Y:S04]  /*115b0*/  MUFU.EX2 R202, R2 ;  /* 0x0000000200ca7308 */ /* 0x0002a80000000800 */
[----:B------:R-:W-:Y:S01]  /*115c0*/  HMMA.16816.F32.BF16 R8, R8, R54, RZ ;  /* 0x000000360808723c */ /* 0x000fe200000418ff */
[----:B-1----:R-:W-:Y:S01]  /*115d0*/  FFMA.FTZ R2, R85, c[0x0][0x2d0], -R6 ;  /* 0x0000b40055027a23 */ /* 0x002fe20000010806 */
[----:B--2---:R-:W-:-:S03]  /*115e0*/  F2FP.BF16.PACK_AB R15, R202, R203 ;  /* 0x000000cbca0f723e */ /* 0x004fc600000010ff */
[----:B------:R1:W-:Y:S04]  /*115f0*/  MUFU.EX2 R227, R2 ;  /* 0x0000000200e37308 */ /* 0x0003e80000000800 */
[C---:B------:R-:W-:Y:S11]  /*11600*/  HMMA.16816.F32.BF16 R100, R12.reuse, R60, R44 ;  /* 0x0000003c0c64723c */ /* 0x040ff6000004182c */
[----:B------:R-:W-:Y:S04]  /*11610*/  @!UPT UIADD3 URZ, URZ, URZ, URZ ;  /* 0x0000003f3f3ff290 */ /* 0x000fe8000fffe03f */
        /* <DEDUP_REMOVED lines=12> */
[----:B-1----:R-:W-:-:S02]  /*116e0*/  FFMA.FTZ R2, R88, c[0x0][0x2d0], -R6 ;  /* 0x0000b40058027a23 */ /* 0x002fc40000010806 */
[----:B------:R-:W-:Y:S02]  /*116f0*/  IMAD.MOV.U32 R88, RZ, RZ, R111 ;  /* 0x000000ffff587224 */ /* 0x000fe400078e006f */
        /* <DEDUP_REMOVED lines=23> */
[C---:B------:R-:W-:Y:S08]  /*11870*/  HMMA.16816.F32.BF16 R32, R8.reuse, R38, RZ ;  /* 0x000000260820723c */ /* 0x040ff000000418ff */
[----:B------:R-:W-:Y:S01]  /*11880*/  HMMA.16816.F32.BF16 R36, R8, R42, RZ ;  /* 0x0000002a0824723c */ /* 0x000fe200000418ff */
[----:B-1----:R-:W-:-:S04]  /*11890*/  FFMA.FTZ R2, R82, c[0x0][0x2d0], -R0 ;  /* 0x0000b40052027a23 */ /* 0x002fc80000010800 */
[----:B------:R1:W3:Y:S03]  /*118a0*/  MUFU.EX2 R184, R2 ;  /* 0x0000000200b87308 */ /* 0x0002e60000000800 */
[----:B------:R-:W-:Y:S07]  /*118b0*/  HMMA.16816.F32.BF16 R52, R8, R54, RZ ;  /* 0x000000360834723c */ /* 0x000fee00000418ff */
        /* <DEDUP_REMOVED lines=10> */
[C---:B------:R-:W-:Y:S01]  /*11960*/  HMMA.16816.F32.BF16 R48, R8.reuse, R72, R12 ;  /* 0x000000480830723c */ /* 0x040fe2000004180c */
[----:B------:R-:W-:Y:S07]  /*11970*/  LDSM.16.MT88.4 R12, [R229+0x1100] ;  /* 0x00110000e50c783b */ /* 0x000fee0000004200 */
[----:B------:R-:W-:Y:S01]  /*11980*/  HMMA.16816.F32.BF16 R40, R8, R60, R20 ;  /* 0x0000003c0828723c */ /* 0x000fe20000041814 */
[----:B------:R-:W-:Y:S01]  /*11990*/  LDSM.16.MT88.4 R20, [R228+0x1100] ;  /* 0x00110000e414783b */ /* 0x000fe20000004200 */
[----:B-1----:R-:W-:-:S04]  /*119a0*/  FFMA.FTZ R2, R105, c[0x0][0x2d0], -R6 ;  /* 0x0000b40069027a23 */ /* 0x002fc80000010806 */
[----:B------:R1:W-:Y:S02]  /*119b0*/  MUFU.EX2 R248, R2 ;  /* 0x0000000200f87308 */ /* 0x0003e40000000800 */
[C---:B------:R-:W-:Y:S01]  /*119c0*/  HMMA.16816.F32.BF16 R56, R8.reuse, R64, R16 ;  /* 0x000000400838723c */ /* 0x040fe20000041810 */
[----:B------:R-:W-:Y:S07]  /*119d0*/  LDSM.16.MT88.4 R16, [R231+0x1100] ;  /* 0x00110000e710783b */ /* 0x000fee0000004200 */
[----:B------:R-:W-:Y:S01]  /*119e0*/  HMMA.16816.F32.BF16 R28, R8, R62, R28 ;  /* 0x0000003e081c723c */ /* 0x000fe2000004181c */
[----:B-1----:R-:W-:-:S07]  /*119f0*/  FFMA.FTZ R2, R104, c[0x0][0x2d0], -R6 ;  /* 0x0000b40068027a23 */ /* 0x002fce0000010806 */
[C---:B------:R-:W-:Y:S01]  /*11a00*/  HMMA.16816.F32.BF16 R32, R8.reuse, R66, R32 ;  /* 0x000000420820723c */ /* 0x040fe20000041820 */
[----:B------:R1:W-:Y:S07]  /*11a10*/  MUFU.EX2 R249, R2 ;  /* 0x0000000200f97308 */ /* 0x0003ee0000000800 */
[C---:B------:R-:W-:Y:S08]  /*11a20*/  HMMA.16816.F32.BF16 R36, R8.reuse, R74, R36 ;  /* 0x0000004a0824723c */ /* 0x040ff00000041824 */
[----:B------:R-:W-:Y:S01]  /*11a30*/  HMMA.16816.F32.BF16 R52, R8, R78, R52 ;  /* 0x0000004e0834723c */ /* 0x000fe20000041834 */
        /* <DEDUP_REMOVED lines=9> */
[--C-:B-1----:R-:W-:Y:S02]  /*11ad0*/  FFMA.FTZ R2, R107, c[0x0][0x2d0], -R5.reuse ;  /* 0x0000b4006b027a23 */ /* 0x102fe40000010805 */
[----:B------:R-:W-:Y:S01]  /*11ae0*/  HMMA.16816.F32.BF16 R104, R8, R76, R24 ;  /* 0x0000004c0868723c */ /* 0x000fe20000041818 */
[----:B------:R-:W1:Y:S03]  /*11af0*/  LDSM.16.MT88.4 R24, [R230+0x1100] ;  /* 0x00110000e618783b */ /* 0x000e660000004200 */
[----:B------:R3:W-:Y:S03]  /*11b00*/  MUFU.EX2 R246, R2 ;  /* 0x0000000200f67308 */ /* 0x0007e60000000800 */
        /* <DEDUP_REMOVED lines=19> */
[----:B---3--:R-:W-:-:S05]  /*11c40*/  F2FP.BF16.PACK_AB R11, R220, R221 ;  /* 0x000000dddc0b723e */ /* 0x008fca00000010ff */
[----:B------:R2:W-:Y:S02]  /*11c50*/  MUFU.EX2 R218, R2 ;  /* 0x0000000200da7308 */ /* 0x0005e40000000800 */
[C---:B-1----:R-:W-:Y:S07]  /*11c60*/  HMMA.16816.F32.BF16 R76, R8.reuse, R24, R120 ;  /* 0x00000018084c723c */ /* 0x042fee0000041878 */
[----:B------:R-:W-:Y:S01]  /*11c70*/  IMAD.MOV.U32 R123, RZ, RZ, R207 ;  /* 0x000000ffff7b7224 */ /* 0x000fe200078e00cf */
[----:B------:R-:W-:Y:S01]  /*11c80*/  HMMA.16816.F32.BF16 R84, R8, R12, R124 ;  /* 0x0000000c0854723c */ /* 0x000fe2000004187c */
[----:B------:R-:W-:-:S02]  /*11c90*/  IMAD.MOV.U32 R121, RZ, RZ, R196 ;  /* 0x000000ffff797224 */ /* 0x000fc400078e00c4 */
[----:B------:R-:W-:Y:S02]  /*11ca0*/  IMAD.MOV.U32 R122, RZ, RZ, R199 ;  /* 0x000000ffff7a7224 */ /* 0x000fe400078e00c7 */
[----:B--2---:R-:W-:Y:S02]  /*11cb0*/  FFMA.FTZ R2, R92, c[0x0][0x2d0], -R0 ;  /* 0x0000b4005c027a23 */ /* 0x004fe40000010800 */
[----:B------:R-:W-:Y:S01]  /*11cc0*/  IMAD.MOV.U32 R124, RZ, RZ, R206 ;  /* 0x000000ffff7c7224 */ /* 0x000fe200078e00ce */
[----:B------:R-:W-:Y:S01]  /*11cd0*/  HMMA.16816.F32.BF16 R100, R8, R20, R100 ;  /* 0x000000140864723c */ /* 0x000fe20000041864 */
[----:B------:R1:W2:Y:S01]  /*11ce0*/  MUFU.EX2 R219, R2 ;  /* 0x0000000200db7308 */ /* 0x0002a20000000800 */
[----:B------:R-:W-:Y:S02]  /*11cf0*/  IMAD.MOV.U32 R127, RZ, RZ, R205 ;  /* 0x000000ffff7f7224 */ /* 0x000fe400078e00cd */
[----:B------:R-:W-:Y:S02]  /*11d00*/  IMAD.MOV.U32 R125, RZ, RZ, R204 ;  /* 0x000000ffff7d7224 */ /* 0x000fe400078e00cc */
[----:B------:R-:W-:-:S02]  /*11d10*/  IMAD.MOV.U32 R126, RZ, RZ, R88 ;  /* 0x000000ffff7e7224 */ /* 0x000fc400078e0058 */
[----:B------:R-:W-:Y:S01]  /*11d20*/  HMMA.16816.F32.BF16 R96, R8, R16, R96 ;  /* 0x000000100860723c */ /* 0x000fe20000041860 */
[----:B------:R-:W-:-:S07]  /*11d30*/  IMAD.MOV.U32 R120, RZ, RZ, R195 ;  /* 0x000000ffff787224 */ /* 0x000fce00078e00c3 */
        /* <DEDUP_REMOVED lines=26> */
[----:B------:R-:W-:Y:S01]  /*11ee0*/  HMMA.16816.F32.BF16 R40, R8, R12, R48 ;  /* 0x0000000c0828723c */ /* 0x000fe20000041830 */
[----:B------:R-:W-:Y:S01]  /*11ef0*/  IMAD.MOV.U32 R161, RZ, RZ, R124 ;  /* 0x000000ffffa17224 */ /* 0x000fe200078e007c */
[----:B------:R1:W-:Y:S01]  /*11f00*/  MUFU.EX2 R214, R2 ;  /* 0x0000000200d67308 */ /* 0x0003e20000000800 */
[----:B------:R-:W-:-:S05]  /*11f10*/  IMAD.MOV.U32 R124, RZ, RZ, R197 ;  /* 0x000000ffff7c7224 */ /* 0x000fca00078e00c5 */
[C---:B------:R-:W-:Y:S01]  /*11f20*/  HMMA.16816.F32.BF16 R32, R8.reuse, R14, R36 ;  /* 0x0000000e0820723c */ /* 0x040fe20000041824 */
[----:B------:R-:W4:Y:S07]  /*11f30*/  LDSM.16.MT88.4 R12, [R229+0x1900] ;  /* 0x00190000e50c783b */ /* 0x000f2e0000004200 */
[----:B------:R-:W-:Y:S01]  /*11f40*/  HMMA.16816.F32.BF16 R48, R8, R24, R104 ;  /* 0x000000180830723c */ /* 0x000fe20000041868 */
[----:B-1----:R-:W-:Y:S02]  /*11f50*/  FFMA.FTZ R2, R160, c[0x0][0x2d0], -R6 ;  /* 0x0000b400a0027a23 */ /* 0x002fe40000010806 */
[----:B------:R-:W-:-:S02]  /*11f60*/  IMAD.MOV.U32 R160, RZ, RZ, R70 ;  /* 0x000000ffffa07224 */ /* 0x000fc400078e0046 */
[----:B------:R-:W-:-:S03]  /*11f70*/  IMAD.MOV.U32 R70, RZ, RZ, R215 ;  /* 0x000000ffff467224 */ /* 0x000fc600078e00d7 */
[----:B------:R-:W-:Y:S01]  /*11f80*/  HMMA.16816.F32.BF16 R52, R8, R26, R52 ;  /* 0x0000001a0834723c */ /* 0x000fe20000041834 */
[----:B------:R1:W-:Y:S01]  /*11f90*/  MUFU.EX2 R215, R2 ;  /* 0x0000000200d77308 */ /* 0x0003e20000000800 */
[----:B------:R-:W2:Y:S01]  /*11fa0*/  LDSM.16.MT88.4 R24, [R228+0x2100] ;  /* 0x00210000e418783b */ /* 0x000ea20000004200 */
[----:B-1----:R-:W-:Y:S02]  /*11fb0*/  FFMA.FTZ R2, R151, c[0x0][0x2d0], -R5 ;  /* 0x0000b40097027a23 */ /* 0x002fe40000010805 */
        /* <DEDUP_REMOVED lines=8> */
[----:B------:R1:W-:Y:S01]  /*12040*/  MUFU.EX2 R211, R2 ;  /* 0x0000000200d37308 */ /* 0x0003e20000000800 */
[----:B------:R-:W-:Y:S02]  /*12050*/  IMAD.MOV.U32 R127, RZ, RZ, R129 ;  /* 0x000000ffff7f7224 */ /* 0x000fe400078e0081 */
[----:B------:R-:W-:Y:S02]  /*12060*/  IMAD.MOV.U32 R129, RZ, RZ, R198 ;  /* 0x000000ffff817224 */ /* 0x000fe400078e00c6 */
[----:B-1----:R-:W-:Y:S02]  /*12070*/  FFMA.FTZ R2, R149, c[0x0][0x2d0], -R5 ;  /* 0x0000b40095027a23 */ /* 0x002fe40000010805 */
[----:B------:R-:W-:Y:S02]  /*12080*/  IMAD.MOV.U32 R149, RZ, RZ, R193 ;  /* 0x000000ffff957224 */ /* 0x000fe400078e00c1 */
[----:B------:R1:W1:Y:S02]  /*12090*/  MUFU.EX2 R208, R2 ;  /* 0x0000000200d07308 */ /* 0x0002640000000800 */
[----:B-1----:R-:W-:Y:S01]  /*120a0*/  FFMA.FTZ R2, R158, c[0x0][0x2d0], -R3 ;  /* 0x0000b4009e027a23 */ /* 0x002fe20000010803 */
[----:B------:R-:W-:Y:S01]  /*120b0*/  F2FP.BF16.PACK_AB R10, R208, R211 ;  /* 0x000000d3d00a723e */ /* 0x000fe200000010ff */
[----:B------:R-:W-:-:S04]  /*120c0*/  IMAD.MOV.U32 R158, RZ, RZ, R201 ;  /* 0x000000ffff9e7224 */ /* 0x000fc800078e00c9 */
[----:B------:R1:W-:Y:S02]  /*120d0*/  MUFU.EX2 R207, R2 ;  /* 0x0000000200cf7308 */ /* 0x0003e40000000800 */
[----:B-1----:R-:W-:Y:S02]  /*120e0*/  FFMA.FTZ R2, R159, c[0x0][0x2d0], -R3 ;  /* 0x0000b4009f027a23 */ /* 0x002fe40000010803 */
[----:B------:R-:W-:-:S04]  /*120f0*/  IMAD.MOV.U32 R159, RZ, RZ, R70 ;  /* 0x000000ffff9f7224 */ /* 0x000fc800078e0046 */
[----:B------:R1:W1:Y:S01]  /*12100*/  MUFU.EX2 R206, R2 ;  /* 0x0000000200ce7308 */ /* 0x0002620000000800 */
[----:B------:R-:W-:Y:S02]  /*12110*/  IMAD.MOV.U32 R70, RZ, RZ, R203 ;  /* 0x000000ffff467224 */ /* 0x000fe400078e00cb */
[----:B-1----:R-:W-:Y:S01]  /*12120*/  FFMA.FTZ R2, R144, c[0x0][0x2d0], -R3 ;  /* 0x0000b40090027a23 */ /* 0x002fe20000010803 */
[----:B------:R-:W-:Y:S01]  /*12130*/  F2FP.BF16.PACK_AB R9, R206, R207 ;  /* 0x000000cfce09723e */ /* 0x000fe200000010ff */
[----:B------:R-:W-:-:S03]  /*12140*/  IMAD.MOV.U32 R144, RZ, RZ, R189 ;  /* 0x000000ffff907224 */ /* 0x000fc600078e00bd */
[----:B------:R1:W-:Y:S02]  /*12150*/  MUFU.EX2 R205, R2 ;  /* 0x0000000200cd7308 */ /* 0x0003e40000000800 */
[----:B-1----:R-:W-:-:S06]  /*12160*/  FFMA.FTZ R2, R142, c[0x0][0x2d0], -R3 ;  /* 0x0000b4008e027a23 */ /* 0x002fcc0000010803 */
[----:B------:R1:W1:Y:S02]  /*12170*/  MUFU.EX2 R204, R2 ;  /* 0x0000000200cc7308 */ /* 0x0002640000000800 */
[----:B-1----:R-:W-:Y:S01]  /*12180*/  FFMA.FTZ R2, R131, c[0x0][0x2d0], -R0 ;  /* 0x0000b40083027a23 */ /* 0x002fe20000010800 */
[----:B------:R-:W-:Y:S01]  /*12190*/  F2FP.BF16.PACK_AB R11, R204, R205 ;  /* 0x000000cdcc0b723e */ /* 0x000fe200000010ff */
[----:B------:R-:W-:-:S04]  /*121a0*/  IMAD.MOV.U32 R131, RZ, RZ, R123 ;  /* 0x000000ffff837224 */ /* 0x000fc800078e007b */
[----:B------:R1:W-:Y:S01]  /*121b0*/  MUFU.EX2 R202, R2 ;  /* 0x0000000200ca7308 */ /* 0x0003e20000000800 */
[----:B------:R-:W-:Y:S01]  /*121c0*/  IMAD.MOV.U32 R123, RZ, RZ, R191 ;  /* 0x000000ffff7b7224 */ /* 0x000fe200078e00bf */
[C---:B--2---:R-:W-:Y:S08]  /*121d0*/  HMMA.16816.F32.BF16 R112, R8.reuse, R20, R100 ;  /* 0x000000140870723c */ /* 0x044ff00000041864 */
[----:B------:R-:W-:Y:S01]  /*121e0*/  HMMA.16816.F32.BF16 R108, R8, R22, R92 ;  /* 0x00000016086c723c */ /* 0x000fe2000004185c */
[----:B-1----:R-:W-:-:S02]  /*121f0*/  FFMA.FTZ R2, R130, c[0x0][0x2d0], -R0 ;  /* 0x0000b40082027a23 */ /* 0x002fc40000010800 */
[----:B------:R-:W-:Y:S02]  /*12200*/  IMAD.MOV.U32 R130, RZ, RZ, R125 ;  /* 0x000000ffff827224 */ /* 0x000fe400078e007d */
[----:B------:R1:W2:Y:S01]  /*12210*/  MUFU.EX2 R203, R2 ;  /* 0x0000000200cb7308 */ /* 0x0002a20000000800 */
[----:B------:R-:W-:Y:S02]  /*12220*/  IMAD.MOV.U32 R125, RZ, RZ, R136 ;  /* 0x000000ffff7d7224 */ /* 0x000fe400078e0088 */
[C---:B---3--:R-:W-:Y:S08]  /*12230*/  HMMA.16816.F32.BF16 R104, R8.reuse, R16, R96 ;  /* 0x000000100868723c */ /* 0x048ff00000041860 */
[----:B------:R-:W-:Y:S01]  /*12240*/  HMMA.16816.F32.BF16 R100, R8, R18, R88 ;  /* 0x000000120864723c */ /* 0x000fe20000041858 */
[----:B-1----:R-:W-:-:S02]  /*12250*/  FFMA.FTZ R2, R128, c[0x0][0x2d0], -R0 ;  /* 0x0000b40080027a23 */ /* 0x002fc40000010800 */
[----:B------:R-:W-:-:S05]  /*12260*/  IMAD.MOV.U32 R128, RZ, RZ, R194 ;  /* 0x000000ffff807224 */ /* 0x000fca00078e00c2 */
[C---:B----4-:R-:W-:Y:S01]  /*12270*/  HMMA.16816.F32.BF16 R96, R8.reuse, R12, R84 ;  /* 0x0000000c0860723c */ /* 0x050fe20000041854 */
[----:B------:R1:W-:Y:S07]  /*12280*/  MUFU.EX2 R201, R2 ;  /* 0x0000000200c97308 */ /* 0x0003ee0000000800 */
        /* <DEDUP_REMOVED lines=18> */
[C---:B------:R-:W-:Y:S08]  /*123b0*/  HMMA.16816.F32.BF16 R32, R8.reuse, R28, R48 ;  /* 0x0000001c0820723c */ /* 0x040ff00000041830 */
[----:B------:R-:W-:Y:S01]  /*123c0*/  HMMA.16816.F32.BF16 R76, R8, R22, R60 ;  /* 0x00000016084c723c */ /* 0x000fe2000004183c */
[----:B------:R-:W-:Y:S01]  /*123d0*/  LDSM.16.MT88.4 R20, [R231+0x2100] ;  /* 0x00210000e714783b */ /* 0x000fe20000004200 */
[----:B-1----:R-:W-:-:S06]  /*123e0*/  FFMA.FTZ R2, R169, c[0x0][0x2d0], -R6 ;  /* 0x0000b400a9027a23 */ /* 0x002fcc0000010806 */
[C---:B------:R-:W-:Y:S01]  /*123f0*/  HMMA.16816.F32.BF16 R64, R8.reuse, R16, R56 ;  /* 0x000000100840723c */ /* 0x040fe20000041838 */
[----:B------:R1:W-:Y:S07]  /*12400*/  MUFU.EX2 R198, R2 ;  /* 0x0000000200c67308 */ /* 0x0003ee0000000800 */
[C---:B------:R-:W-:Y:S01]  /*12410*/  HMMA.16816.F32.BF16 R44, R8.reuse, R18, R44 ;  /* 0x00000012082c723c */ /* 0x040fe2000004182c */
[----:B------:R-:W2:Y:S07]  /*12420*/  LDSM.16.MT88.4 R16, [R229+0x2100] ;  /* 0x00210000e510783b */ /* 0x000eae0000004200 */
[----:B------:R-:W-:Y:S01]  /*12430*/  HMMA.16816.F32.BF16 R40, R8, R12, R40 ;  /* 0x0000000c0828723c */ /* 0x000fe20000041828 */
[----:B------:R-:W3:Y:S01]  /*12440*/  LDSM.16.MT88.4 R12, [R230+0x2100] ;  /* 0x00210000e60c783b */ /* 0x000ee20000004200 */
[----:B-1----:R-:W-:-:S04]  /*12450*/  FFMA.FTZ R2, R171, c[0x0][0x2d0], -R6 ;  /* 0x0000b400ab027a23 */ /* 0x002fc80000010806 */
[----:B------:R1:W-:Y:S02]  /*12460*/  MUFU.EX2 R199, R2 ;  /* 0x0000000200c77308 */ /* 0x0003e40000000800 */
[----:B------:R-:W-:Y:S01]  /*12470*/  HMMA.16816.F32.BF16 R28, R8, R30, R52 ;  /* 0x0000001e081c723c */ /* 0x000fe20000041834 */
[----:B-1----:R-:W-:-:S05]  /*12480*/  FFMA.FTZ R2, R165, c[0x0][0x2d0], -R5 ;  /* 0x0000b400a5027a23 */ /* 0x002fca0000010805 */
        /* <DEDUP_REMOVED lines=21> */
[C---:B------:R-:W-:Y:S08]  /*125e0*/  HMMA.16816.F32.BF16 R56, R8.reuse, R24, R112 ;  /* 0x000000180838723c */ /* 0x040ff00000041870 */
[----:B------:R-:W-:Y:S01]  /*125f0*/  HMMA.16816.F32.BF16 R52, R8, R26, R108 ;  /* 0x0000001a0834723c */ /* 0x000fe2000004186c */
[----:B-1----:R-:W-:-:S04]  /*12600*/  FFMA.FTZ R2, R146, c[0x0][0x2d0], -R0 ;  /* 0x0000b40092027a23 */ /* 0x002fc80000010800 */
[----:B------:R1:W4:Y:S03]  /*12610*/  MUFU.EX2 R142, R2 ;  /* 0x00000002008e7308 */ /* 0x0003260000000800 */
[C---:B--2---:R-:W-:Y:S08]  /*12620*/  HMMA.16816.F32.BF16 R80, R8.reuse, R16, R96 ;  /* 0x000000100850723c */ /* 0x044ff00000041860 */
[----:B------:R-:W-:Y:S01]  /*12630*/  HMMA.16816.F32.BF16 R60, R8, R20, R104 ;  /* 0x00000014083c723c */ /* 0x000fe20000041868 */
[----:B-1----:R-:W-:-:S07]  /*12640*/  FFMA.FTZ R2, R147, c[0x0][0x2d0], -R0 ;  /* 0x0000b40093027a23 */ /* 0x002fce0000010800 */
[C---:B------:R-:W-:Y:S01]  /*12650*/  HMMA.16816.F32.BF16 R72, R8.reuse, R22, R100 ;  /* 0x000000160848723c */ /* 0x040fe20000041864 */
[----:B------:R1:W-:Y:S07]  /*12660*/  MUFU.EX2 R141, R2 ;  /* 0x00000002008d7308 */ /* 0x0003ee0000000800 */
[C---:B------:R-:W-:Y:S08]  /*12670*/  HMMA.16816.F32.BF16 R116, R8.reuse, R18, R116 ;  /* 0x000000120874723c */ /* 0x040ff00000041874 */
[----:B---3--:R-:W-:Y:S01]  /*12680*/  HMMA.16816.F32.BF16 R92, R8, R12, R92 ;  /* 0x0000000c085c723c */ /* 0x008fe2000004185c */
[----:B-1----:R-:W-:-:S04]  /*12690*/  FFMA.FTZ R2, R152, c[0x0][0x2d0], -R0 ;  /* 0x0000b40098027a23 */ /* 0x002fc80000010800 */
[----:B------:R1:W2:Y:S03]  /*126a0*/  MUFU.EX2 R140, R2 ;  /* 0x00000002008c7308 */ /* 0x0002a60000000800 */
[----:B------:R-:W-:Y:S07]  /*126b0*/  HMMA.16816.F32.BF16 R96, R8, R14, R88 ;  /* 0x0000000e0860723c */ /* 0x000fee0000041858 */
[----:B------:R-:W-:-:S02]  /*126c0*/  F2FP.BF16.PACK_AB R8, R196, R193 ;  /* 0x000000c1c408723e */ /* 0x000fc400000010ff */
[----:B----4-:R-:W-:Y:S02]  /*126d0*/  F2FP.BF16.PACK_AB R9, R142, R136 ;  /* 0x000000888e09723e */ /* 0x010fe400000010ff */
[----:B------:R-:W-:Y:S01]  /*126e0*/  F2FP.BF16.PACK_AB R10, R199, R198 ;  /* 0x000000c6c70a723e */ /* 0x000fe200000010ff */
[----:B-1----:R-:W-:Y:S01]  /*126f0*/  FFMA.FTZ R2, R168, c[0x0][0x2d0], -R5 ;  /* 0x0000b400a8027a23 */ /* 0x002fe20000010805 */
[----:B--2---:R-:W-:Y:S01]  /*12700*/  F2FP.BF16.PACK_AB R11, R140, R141 ;  /* 0x0000008d8c0b723e */ /* 0x004fe200000010ff */
[----:B------:R-:W-:Y:S02]  /*12710*/  IMAD.MOV.U32 R168, RZ, RZ, R167 ;  /* 0x000000ffffa87224 */ /* 0x000fe400078e00a7 */
[----:B------:R-:W-:Y:S01]  /*12720*/  IMAD.MOV.U32 R167, RZ, RZ, R135 ;  /* 0x000000ffffa77224 */ /* 0x000fe200078e0087 */
[----:B------:R1:W-:Y:S01]  /*12730*/  MUFU.EX2 R112, R2 ;  /* 0x0000000200707308 */ /* 0x0003e20000000800 */
[----:B------:R-:W-:Y:S02]  /*12740*/  IMAD.MOV.U32 R135, RZ, RZ, R128 ;  /* 0x000000ffff877224 */ /* 0x000fe400078e0080 */
[----:B------:R-:W-:Y:S01]  /*12750*/  IMAD.MOV.U32 R128, RZ, RZ, R130 ;  /* 0x000000ffff807224 */ /* 0x000fe200078e0082 */
[----:B------:R-:W-:Y:S01]  /*12760*/  HMMA.16816.F32.BF16 R88, R8, R24, R84 ;  /* 0x000000180858723c */ /* 0x000fe20000041854 */
[----:B------:R-:W-:-:S02]  /*12770*/  IMAD.MOV.U32 R130, RZ, RZ, R131 ;  /* 0x000000ffff827224 */ /* 0x000fc400078e0083 */
[----:B------:R-:W-:Y:S02]  /*12780*/  IMAD.MOV.U32 R131, RZ, RZ, R244 ;  /* 0x000000ffff837224 */ /* 0x000fe400078e00f4 */
[----:B------:R-:W-:Y:S01]  /*12790*/  FFMA.FTZ R4, R4, c[0x0][0x2d0], -R6 ;  /* 0x0000b40004047a23 */ /* 0x000fe20000010806 */
[----:B------:R2:W5:Y:S02]  /*127a0*/  LDL.LU R244, [R1+0xa0] ;  /* 0x0000a00001f47983 */ /* 0x0005640000300800 */
[----:B------:R-:W-:Y:S02]  /*127b0*/  HMMA.16816.F32.BF16 R84, R8, R26, R76 ;  /* 0x0000001a0854723c */ /* 0x000fe4000004184c */
[----:B------:R-:W3:Y:S01]  /*127c0*/  LDSM.16.MT88.4 R24, [R228+0x2900] ;  /* 0x00290000e418783b */ /* 0x000ee20000004200 */
[----:B-1----:R-:W-:Y:S02]  /*127d0*/  FFMA.FTZ R2, R168, c[0x0][0x2d0], -R5 ;  /* 0x0000b400a8027a23 */ /* 0x002fe40000010805 */
[----:B------:R-:W-:-:S02]  /*127e0*/  IMAD.MOV.U32 R168, RZ, RZ, R167 ;  /* 0x000000ffffa87224 */ /* 0x000fc400078e00a7 */
[----:B------:R-:W-:Y:S01]  /*127f0*/  IMAD.MOV.U32 R167, RZ, RZ, R135 ;  /* 0x000000ffffa77224 */ /* 0x000fe200078e0087 */
[----:B------:R1:W4:Y:S01]  /*12800*/  MUFU.EX2 R113, R2 ;  /* 0x0000000200717308 */ /* 0x0003220000000800 */
[----:B------:R-:W-:Y:S01]  /*12810*/  HMMA.16816.F32.BF16 R76, R8, R20, R64 ;  /* 0x00000014084c723c */ /* 0x000fe20000041840 */
[----:B-1----:R-:W-:Y:S02]  /*12820*/  FFMA.FTZ R2, R168, c[0x0][0x2d0], -R5 ;  /* 0x0000b400a8027a23 */ /* 0x002fe40000010805 */
[----:B------:R-:W-:-:S04]  /*12830*/  IMAD.MOV.U32 R168, RZ, RZ, R167 ;  /* 0x000000ffffa87224 */ /* 0x000fc800078e00a7 */
[----:B------:R1:W-:Y:S01]  /*12840*/  MUFU.EX2 R114, R2 ;  /* 0x0000000200727308 */ /* 0x0003e20000000800 */
[----:B------:R-:W-:Y:S02]  /*12850*/  IMAD.MOV.U32 R135, RZ, RZ, R128 ;  /* 0x000000ffff877224 */ /* 0x000fe400078e0080 */
[----:B------:R-:W-:Y:S02]  /*12860*/  IMAD.MOV.U32 R128, RZ, RZ, R130 ;  /* 0x000000ffff807224 */ /* 0x000fe400078e0082 */
[----:B-1----:R-:W-:-:S04]  /*12870*/  FFMA.FTZ R2, R168, c[0x0][0x2d0], -R5 ;  /* 0x0000b400a8027a23 */ /* 0x002fc80000010805 */
[----:B------:R1:W-:Y:S01]  /*12880*/  MUFU.EX2 R115, R2 ;  /* 0x0000000200737308 */ /* 0x0003e20000000800 */
[----:B------:R-:W-:Y:S02]  /*12890*/  IMAD.MOV.U32 R130, RZ, RZ, R144 ;  /* 0x000000ffff827224 */ /* 0x000fe400078e0090 */
[----:B------:R-:W-:Y:S02]  /*128a0*/  IMAD.MOV.U32 R144, RZ, RZ, R243 ;  /* 0x000000ffff907224 */ /* 0x000fe400078e00f3 */
[----:B------:R-:W-:Y:S01]  /*128b0*/  IMAD.MOV.U32 R167, RZ, RZ, R135 ;  /* 0x000000ffffa77224 */ /* 0x000fe200078e0087 */
[----:B------:R-:W-:Y:S01]  /*128c0*/  HMMA.16816.F32.BF16 R64, R8, R22, R44 ;  /* 0x000000160840723c */ /* 0x000fe2000004182c */
[----:B-1----:R-:W-:-:S07]  /*128d0*/  FFMA.FTZ R2, R183, c[0x0][0x2d0], -R3 ;  /* 0x0000b400b7027a23 */ /* 0x002fce0000010803 */
[C---:B------:R-:W-:Y:S01]  /*128e0*/  HMMA.16816.F32.BF16 R48, R8.reuse, R16, R40 ;  /* 0x000000100830723c */ /* 0x040fe20000041828 */
[----:B------:R-:W-:Y:S01]  /*128f0*/  IMAD.MOV.U32 R135, RZ, RZ, R128 ;  /* 0x000000ffff877224 */ /* 0x000fe200078e0080 */
[----:B------:R-:W1:Y:S01]  /*12900*/  LDSM.16.MT88.4 R20, [R231+0x2900] ;  /* 0x00290000e714783b */ /* 0x000e620000004200 */
[----:B------:R2:W-:Y:S01]  /*12910*/  MUFU.EX2 R111, R2 ;  /* 0x00000002006f7308 */ /* 0x0005e20000000800 */
[----:B------:R-:W-:Y:S02]  /*12920*/  IMAD.MOV.U32 R128, RZ, RZ, R144 ;  /* 0x000000ffff807224 */ /* 0x000fe400078e0090 */
[----:B------:R-:W-:Y:S01]  /*12930*/  IMAD.MOV.U32 R144, RZ, RZ, R242 ;  /* 0x000000ffff907224 */ /* 0x000fe200078e00f2 */
[----:B------:R1:W5:Y:S01]  /*12940*/  LDL.LU R243, [R1+0x9c] ;  /* 0x00009c0001f37983 */ /* 0x0003620000300800 */
[----:B------:R-:W-:Y:S02]  /*12950*/  IMAD.MOV.U32 R168, RZ, RZ, R167 ;  /* 0x000000ffffa87224 */ /* 0x000fe400078e00a7 */
[----:B--2---:R-:W-:Y:S01]  /*12960*/  FFMA.FTZ R2, R186, c[0x0][0x2d0], -R3 ;  /* 0x0000b400ba027a23 */ /* 0x004fe20000010803 */
[----:B------:R-:W-:Y:S01]  /*12970*/  HMMA.16816.F32.BF16 R44, R8, R18, R36 ;  /* 0x00000012082c723c */ /* 0x000fe20000041824 */
[----:B------:R-:W-:Y:S01]  /*12980*/  IMAD.MOV.U32 R167, RZ, RZ, R135 ;  /* 0x000000ffffa77224 */ /* 0x000fe200078e0087 */
[----:B------:R-:W-:Y:S01]  /*12990*/  LDSM.16.MT88.4 R16, [R229+0x2900] ;  /* 0x00290000e510783b */ /* 0x000fe20000004200 */
[----:B------:R2:W1:Y:S01]  /*129a0*/  MUFU.EX2 R109, R2 ;  /* 0x00000002006d7308 */ /* 0x0004620000000800 */
[----:B------:R-:W-:-:S02]  /*129b0*/  IMAD.MOV.U32 R135, RZ, RZ, R144 ;  /* 0x000000ffff877224 */ /* 0x000fc400078e0090 */
[----:B------:R1:W5:Y:S01]  /*129c0*/  LDL.LU R242, [R1+0x98] ;  /* 0x0000980001f27983 */ /* 0x0003620000300800 */
[----:B--2---:R-:W-:-:S04]  /*129d0*/  FFMA.FTZ R2, R181, c[0x0][0x2d0], -R3 ;  /* 0x0000b400b5027a23 */ /* 0x004fc80000010803 */
[----:B------:R2:W-:Y:S02]  /*129e0*/  MUFU.EX2 R110, R2 ;  /* 0x00000002006e7308 */ /* 0x0005e40000000800 */
[----:B--2---:R-:W-:-:S06]  /*129f0*/  FFMA.FTZ R2, R182, c[0x0][0x2d0], -R3 ;  /* 0x0000b400b6027a23 */ /* 0x004fcc0000010803 */
[----:B------:R2:W1:Y:S01]  /*12a00*/  MUFU.EX2 R108, R2 ;  /* 0x00000002006c7308 */ /* 0x0004620000000800 */
[C---:B------:R-:W-:Y:S01]  /*12a10*/  HMMA.16816.F32.BF16 R36, R8.reuse, R12, R32 ;  /* 0x0000000c0824723c */ /* 0x040fe20000041820 */
[----:B--2---:R-:W-:Y:S02]  /*12a20*/  FFMA.FTZ R2, R168, c[0x0][0x2d0], -R6 ;  /* 0x0000b400a8027a23 */ /* 0x004fe40000010806 */
[----:B------:R-:W-:Y:S02]  /*12a30*/  IMAD.MOV.U32 R168, RZ, RZ, R167 ;  /* 0x000000ffffa87224 */ /* 0x000fe400078e00a7 */
[----:B------:R-:W-:Y:S02]  /*12a40*/  IMAD.MOV.U32 R167, RZ, RZ, R135 ;  /* 0x000000ffffa77224 */ /* 0x000fe400078e0087 */
[----:B------:R2:W-:Y:S01]  /*12a50*/  MUFU.EX2 R107, R2 ;  /* 0x00000002006b7308 */ /* 0x0005e20000000800 */
[----:B------:R-:W-:Y:S01]  /*12a60*/  IMAD.MOV.U32 R135, RZ, RZ, R159 ;  /* 0x000000ffff877224 */ /* 0x000fe200078e009f */
[----:B------:R-:W-:Y:S01]  /*12a70*/  HMMA.16816.F32.BF16 R40, R8, R14, R28 ;  /* 0x0000000e0828723c */ /* 0x000fe2000004181c */
[----:B------:R-:W-:Y:S01]  /*12a80*/  IMAD.MOV.U32 R159, RZ, RZ, R158 ;  /* 0x000000ffff9f7224 */ /* 0x000fe200078e009e */
[----:B------:R-:W1:Y:S01]  /*12a90*/  LDSM.16.MT88.4 R12, [R230+0x2900] ;  /* 0x00290000e60c783b */ /* 0x000e620000004200 */
[----:B------:R-:W-:-:S02]  /*12aa0*/  IMAD.MOV.U32 R158, RZ, RZ, R163 ;  /* 0x000000ffff9e7224 */ /* 0x000fc400078e00a3 */
[----:B--2---:R-:W-:Y:S02]  /*12ab0*/  FFMA.FTZ R2, R168, c[0x0][0x2d0], -R6 ;  /* 0x0000b400a8027a23 */ /* 0x004fe40000010806 */
[----:B------:R-:W-:-:S04]  /*12ac0*/  IMAD.MOV.U32 R168, RZ, RZ, R167 ;  /* 0x000000ffffa87224 */ /* 0x000fc800078e00a7 */
[----:B------:R-:W-:Y:S01]  /*12ad0*/  IMAD.MOV.U32 R169, RZ, RZ, R168 ;  /* 0x000000ffffa97224 */ /* 0x000fe200078e00a8 */
[----:B------:R2:W1:Y:S01]  /*12ae0*/  MUFU.EX2 R104, R2 ;  /* 0x0000000200687308 */ /* 0x0004620000000800 */
[----:B------:R-:W-:Y:S02]  /*12af0*/  IMAD.MOV.U32 R167, RZ, RZ, R135 ;  /* 0x000000ffffa77224 */ /* 0x000fe400078e0087 */
[----:B------:R-:W-:Y:S02]  /*12b00*/  IMAD.MOV.U32 R135, RZ, RZ, R158 ;  /* 0x000000ffff877224 */ /* 0x000fe400078e009e */
[----:B------:R-:W-:Y:S02]  /*12b10*/  IMAD.MOV.U32 R168, RZ, RZ, R167 ;  /* 0x000000ffffa87224 */ /* 0x000fe400078e00a7 */
[----:B------:R-:W-:Y:S02]  /*12b20*/  IMAD.MOV.U32 R167, RZ, RZ, R135 ;  /* 0x000000ffffa77224 */ /* 0x000fe400078e0087 */
[----:B--2---:R-:W-:-:S04]  /*12b30*/  FFMA.FTZ R2, R169, c[0x0][0x2d0], -R6 ;  /* 0x0000b400a9027a23 */ /* 0x004fc80000010806 */
[----:B------:R2:W-:Y:S01]  /*12b40*/  MUFU.EX2 R105, R2 ;  /* 0x0000000200697308 */ /* 0x0005e20000000800 */
        /* <DEDUP_REMOVED lines=8> */
[----:B------:R-:W-:Y:S02]  /*12bd0*/  FFMA.FTZ R34, R169, c[0x0][0x2d0], -R6 ;  /* 0x0000b400a9227a23 */ /* 0x000fe40000010806 */
[----:B------:R-:W-:Y:S02]  /*12be0*/  IMAD.MOV.U32 R130, RZ, RZ, R131 ;  /* 0x000000ffff827224 */ /* 0x000fe400078e0083 */
[----:B------:R-:W-:Y:S02]  /*12bf0*/  IMAD.MOV.U32 R169, RZ, RZ, R168 ;  /* 0x000000ffffa97224 */ /* 0x000fe400078e00a8 */
[----:B--2---:R-:W-:-:S04]  /*12c00*/  FFMA.FTZ R2, R178, c[0x0][0x2d0], -R0 ;  /* 0x0000b400b2027a23 */ /* 0x004fc80000010800 */
[----:B------:R2:W1:Y:S01]  /*12c10*/  MUFU.EX2 R102, R2 ;  /* 0x0000000200667308 */ /* 0x0004620000000800 */
[----:B------:R-:W-:Y:S02]  /*12c20*/  IMAD.MOV.U32 R131, RZ, RZ, R126 ;  /* 0x000000ffff837224 */ /* 0x000fe400078e007e */
[----:B------:R-:W-:Y:S02]  /*12c30*/  IMAD.MOV.U32 R168, RZ, RZ, R167 ;  /* 0x000000ffffa87224 */ /* 0x000fe400078e00a7 */
[----:B------:R-:W-:Y:S02]  /*12c40*/  IMAD.MOV.U32 R144, RZ, RZ, R149 ;  /* 0x000000ffff907224 */ /* 0x000fe400078e0095 */
[----:B------:R-:W-:Y:S02]  /*12c50*/  IMAD.MOV.U32 R167, RZ, RZ, R135 ;  /* 0x000000ffffa77224 */ /* 0x000fe400078e0087 */
[----:B------:R-:W-:Y:S02]  /*12c60*/  IMAD.MOV.U32 R135, RZ, RZ, R128 ;  /* 0x000000ffff877224 */ /* 0x000fe400078e0080 */
[----:B--2---:R-:W-:-:S02]  /*12c70*/  FFMA.FTZ R2, R177, c[0x0][0x2d0], -R0 ;  /* 0x0000b400b1027a23 */ /* 0x004fc40000010800 */
[----:B------:R-:W-:Y:S02]  /*12c80*/  IMAD.MOV.U32 R128, RZ, RZ, R130 ;  /* 0x000000ffff807224 */ /* 0x000fe400078e0082 */
[----:B------:R2:W-:Y:S01]  /*12c90*/  MUFU.EX2 R101, R2 ;  /* 0x0000000200657308 */ /* 0x0005e20000000800 */
[----:B------:R-:W-:Y:S02]  /*12ca0*/  IMAD.MOV.U32 R130, RZ, RZ, R131 ;  /* 0x000000ffff827224 */ /* 0x000fe400078e0083 */
[----:B------:R-:W-:Y:S02]  /*12cb0*/  IMAD.MOV.U32 R131, RZ, RZ, R144 ;  /* 0x000000ffff837224 */ /* 0x000fe400078e0090 */
[----:B------:R-:W-:Y:S01]  /*12cc0*/  IMAD.MOV.U32 R144, RZ, RZ, R236 ;  /* 0x000000ffff907224 */ /* 0x000fe200078e00ec */
[----:B----4-:R-:W-:Y:S01]  /*12cd0*/  F2FP.BF16.PACK_AB R8, R113, R112 ;  /* 0x000000707108723e */ /* 0x010fe200000010ff */
[----:B------:R-:W-:Y:S01]  /*12ce0*/  FFMA.FTZ R35, R169, c[0x0][0x2d0], -R6 ;  /* 0x0000b400a9237a23 */ /* 0x000fe20000010806 */
[----:B------:R-:W-:Y:S01]  /*12cf0*/  MUFU.EX2 R106, R4 ;  /* 0x00000004006a7308 */ /* 0x000fe20000000800 */
[----:B------:R-:W-:Y:S01]  /*12d00*/  IMAD.MOV.U32 R171, RZ, RZ, R168 ;  /* 0x000000ffffab7224 */ /* 0x000fe200078e00a8 */
[----:B-1----:R-:W-:Y:S01]  /*12d10*/  F2FP.BF16.PACK_AB R9, R109, R111 ;  /* 0x0000006f6d09723e */ /* 0x002fe200000010ff */
[----:B--2---:R-:W-:Y:S01]  /*12d20*/  FFMA.FTZ R2, R176, c[0x0][0x2d0], -R0 ;  /* 0x0000b400b0027a23 */ /* 0x004fe20000010800 */
[----:B------:R-:W-:Y:S01]  /*12d30*/  F2FP.BF16.PACK_AB R10, R115, R114 ;  /* 0x00000072730a723e */ /* 0x000fe200000010ff */
[----:B------:R-:W-:-:S03]  /*12d40*/  IMAD.MOV.U32 R169, RZ, RZ, R167 ;  /* 0x000000ffffa97224 */ /* 0x000fc600078e00a7 */
[----:B------:R1:W2:Y:S01]  /*12d50*/  MUFU.EX2 R100, R2 ;  /* 0x0000000200647308 */ /* 0x0002a20000000800 */
[----:B------:R-:W-:Y:S01]  /*12d60*/  F2FP.BF16.PACK_AB R11, R108, R110 ;  /* 0x0000006e6c0b723e */ /* 0x000fe200000010ff */
        /* <DEDUP_REMOVED lines=8> */
[----:B------:R-:W-:Y:S01]  /*12df0*/  IMAD.MOV.U32 R158, RZ, RZ, R161 ;  /* 0x000000ffff9e7224 */ /* 0x000fe200078e00a1 */
[----:B---3--:R-:W-:Y:S01]  /*12e00*/  HMMA.16816.F32.BF16 R152, R8, R26, R52 ;  /* 0x0000001a0898723c */ /* 0x008fe20000041834 */
[----:B------:R-:W-:Y:S02]  /*12e10*/  IMAD.MOV.U32 R163, RZ, RZ, R240 ;  /* 0x000000ffffa37224 */ /* 0x000fe400078e00f0 */
[----:B------:R-:W-:-:S02]  /*12e20*/  IMAD.MOV.U32 R157, RZ, RZ, R169 ;  /* 0x000000ffff9d7224 */ /* 0x000fc400078e00a9 */
[----:B------:R-:W-:Y:S02]  /*12e30*/  IMAD.MOV.U32 R169, RZ, RZ, R144 ;  /* 0x000000ffffa97224 */ /* 0x000fe400078e0090 */
[--C-:B------:R-:W-:Y:S02]  /*12e40*/  FFMA.FTZ R54, R174, c[0x0][0x2d0], -R0.reuse ;  /* 0x0000b400ae367a23 */ /* 0x100fe40000010800 */
[--C-:B------:R-:W-:Y:S02]  /*12e50*/  FFMA.FTZ R55, R173, c[0x0][0x2d0], -R0.reuse ;  /* 0x0000b400ad377a23 */ /* 0x100fe40000010800 */
[--C-:B------:R-:W-:Y:S02]  /*12e60*/  FFMA.FTZ R68, R172, c[0x0][0x2d0], -R0.reuse ;  /* 0x0000b400ac447a23 */ /* 0x100fe40000010800 */
[----:B------:R-:W-:Y:S02]  /*12e70*/  FFMA.FTZ R70, R170, c[0x0][0x2d0], -R0 ;  /* 0x0000b400aa467a23 */ /* 0x000fe40000010800 */
[----:B------:R-:W-:-:S02]  /*12e80*/  FADD.FTZ R33, R69, R7 ;  /* 0x0000000745217221 */ /* 0x000fc40000010000 */
[----:B-1----:R-:W-:Y:S01]  /*12e90*/  FFMA.FTZ R2, R171, c[0x0][0x2d0], -R5 ;  /* 0x0000b400ab027a23 */ /* 0x002fe20000010805 */
[----:B------:R-:W-:Y:S01]  /*12ea0*/  F2FP.BF16.PACK_AB R4, R104, R107 ;  /* 0x0000006b6804723e */ /* 0x000fe200000010ff */
[----:B------:R-:W-:Y:S02]  /*12eb0*/  IMAD.MOV.U32 R144, RZ, RZ, R159 ;  /* 0x000000ffff907224 */ /* 0x000fe400078e009f */
[--C-:B------:R-:W-:Y:S02]  /*12ec0*/  FFMA.FTZ R30, R232, c[0x0][0x2d0], -R5.reuse ;  /* 0x0000b400e81e7a23 */ /* 0x100fe40000010805 */
[--C-:B------:R-:W-:Y:S01]  /*12ed0*/  FFMA.FTZ R29, R143, c[0x0][0x2d0], -R5.reuse ;  /* 0x0000b4008f1d7a23 */ /* 0x100fe20000010805 */
[----:B------:R-:W-:Y:S01]  /*12ee0*/  HMMA.16816.F32.BF16 R60, R8, R20, R60 ;  /* 0x00000014083c723c */ /* 0x000fe2000004183c */
[----:B------:R-:W-:Y:S01]  /*12ef0*/  FFMA.FTZ R0, R233, c[0x0][0x2d0], -R5 ;  /* 0x0000b400e9007a23 */ /* 0x000fe20000010805 */
[----:B------:R-:W-:Y:S01]  /*12f00*/  LDSM.16.MT88.4 R172, [R231+0x3100] ;  /* 0x00310000e7ac783b */ /* 0x000fe20000004200 */
[----:B------:R-:W-:-:S02]  /*12f10*/  IMAD.MOV.U32 R159, RZ, RZ, R158 ;  /* 0x000000ffff9f7224 */ /* 0x000fc400078e009e */
[----:B------:R-:W-:Y:S02]  /*12f20*/  IMAD.MOV.U32 R158, RZ, RZ, R163 ;  /* 0x000000ffff9e7224 */ /* 0x000fe400078e00a3 */
[----:B------:R-:W-:Y:S01]  /*12f30*/  IMAD.MOV.U32 R163, RZ, RZ, R120 ;  /* 0x000000ffffa37224 */ /* 0x000fe200078e0078 */
[----:B------:R1:W-:Y:S01]  /*12f40*/  MUFU.EX2 R69, R0 ;  /* 0x0000000000457308 */ /* 0x0003e20000000800 */
[----:B------:R-:W-:Y:S01]  /*12f50*/  IMAD.MOV.U32 R120, RZ, RZ, R121 ;  /* 0x000000ffff787224 */ /* 0x000fe200078e0079 */
[----:B------:R-:W-:Y:S01]  /*12f60*/  F2FP.BF16.PACK_AB R5, R102, R103 ;  /* 0x000000676605723e */ /* 0x000fe200000010ff */
[--C-:B------:R-:W-:Y:S01]  /*12f70*/  FFMA.FTZ R52, R235, c[0x0][0x2d0], -R6.reuse ;  /* 0x0000b400eb347a23 */ /* 0x100fe20000010806 */
[----:B--2---:R-:W-:Y:S01]  /*12f80*/  F2FP.BF16.PACK_AB R7, R100, R101 ;  /* 0x000000656407723e */ /* 0x004fe200000010ff */
[----:B------:R-:W-:Y:S01]  /*12f90*/  FFMA.FTZ R53, R234, c[0x0][0x2d0], -R6 ;  /* 0x0000b400ea357a23 */ /* 0x000fe20000010806 */
[----:B------:R-:W-:Y:S01]  /*12fa0*/  F2FP.BF16.PACK_AB R6, R105, R106 ;  /* 0x0000006a6906723e */ /* 0x000fe200000010ff */
        /* <DEDUP_REMOVED lines=8> */
[----:B-1----:R-:W-:Y:S01]  /*13030*/  FADD.FTZ R0, R180, R33 ;  /* 0x00000021b4007221 */ /* 0x002fe20000010000 */
[----:B------:R-:W-:Y:S01]  /*13040*/  HMMA.16816.F32.BF16 R128, R8, R12, R92 ;  /* 0x0000000c0880723c */ /* 0x000fe2000004185c */
[----:B------:R1:W-:Y:S01]  /*13050*/  MUFU.EX2 R92, R2 ;  /* 0x00000002005c7308 */ /* 0x0003e20000000800 */
[--C-:B------:R-:W-:Y:S02]  /*13060*/  FFMA.FTZ R28, R157, c[0x0][0x2d0], -R3.reuse ;  /* 0x0000b4009d1c7a23 */ /* 0x100fe40000010803 */
[----:B------:R-:W-:Y:S02]  /*13070*/  FFMA.FTZ R31, R165, c[0x0][0x2d0], -R3 ;  /* 0x0000b400a51f7a23 */ /* 0x000fe40000010803 */
[----:B------:R-:W-:Y:S02]  /*13080*/  FADD.FTZ R0, R179, R0 ;  /* 0x00000000b3007221 */ /* 0x000fe40000010000 */
[----:B------:R-:W-:-:S02]  /*13090*/  IMAD.MOV.U32 R145, RZ, RZ, R158 ;  /* 0x000000ffff917224 */ /* 0x000fc400078e009e */
[----:B------:R-:W-:Y:S02]  /*130a0*/  IMAD.MOV.U32 R146, RZ, RZ, R163 ;  /* 0x000000ffff927224 */ /* 0x000fe400078e00a3 */
[----:B------:R-:W-:Y:S01]  /*130b0*/  IMAD.MOV.U32 R166, RZ, RZ, R120 ;  /* 0x000000ffffa67224 */ /* 0x000fe200078e0078 */
[----:B------:R-:W-:Y:S01]  /*130c0*/  HMMA.16816.F32.BF16 R76, R4, R20, R76 ;  /* 0x00000014044c723c */ /* 0x000fe2000004184c */
[----:B------:R-:W-:Y:S02]  /*130d0*/  FADD.FTZ R32, R252, R251 ;  /* 0x000000fbfc207221 */ /* 0x000fe40000010000 */
[--C-:B-1----:R-:W-:Y:S02]  /*130e0*/  FFMA.FTZ R2, R164, c[0x0][0x2d0], -R3.reuse ;  /* 0x0000b400a4027a23 */ /* 0x102fe40000010803 */
[----:B------:R-:W-:Y:S02]  /*130f0*/  FFMA.FTZ R3, R171, c[0x0][0x2d0], -R3 ;  /* 0x0000b400ab037a23 */ /* 0x000fe40000010803 */
[----:B------:R-:W-:Y:S01]  /*13100*/  IMAD.MOV.U32 R164, RZ, RZ, R159 ;  /* 0x000000ffffa47224 */ /* 0x000fe200078e009f */
[----:B------:R-:W-:Y:S01]  /*13110*/  HMMA.16816.F32.BF16 R56, R8, R24, R56 ;  /* 0x000000180838723c */ /* 0x000fe20000041838 */
[----:B------:R1:W-:Y:S01]  /*13120*/  MUFU.EX2 R21, R3 ;  /* 0x0000000300157308 */ /* 0x0003e20000000800 */
[----:B------:R-:W-:Y:S01]  /*13130*/  FADD.FTZ R0, R185, R0 ;  /* 0x00000000b9007221 */ /* 0x000fe20000010000 */
[----:B------:R-:W2:Y:S01]  /*13140*/  LDSM.16.MT88.4 R156, [R228+0x3100] ;  /* 0x00310000e49c783b */ /* 0x000ea20000004200 */
[----:B------:R-:W-:-:S02]  /*13150*/  IMAD.MOV.U32 R171, RZ, RZ, R122 ;  /* 0x000000ffffab7224 */ /* 0x000fc400078e007a */
[----:B------:R-:W-:Y:S02]  /*13160*/  IMAD.MOV.U32 R165, RZ, RZ, R123 ;  /* 0x000000ffffa57224 */ /* 0x000fe400078e007b */
[----:B------:R-:W-:Y:S01]  /*13170*/  HMMA.16816.F32.BF16 R72, R8, R22, R72 ;  /* 0x000000160848723c */ /* 0x000fe20000041848 */
[----:B------:R-:W-:Y:S02]  /*13180*/  IMAD.MOV.U32 R149, RZ, RZ, R241 ;  /* 0x000000ffff957224 */ /* 0x000fe400078e00f1 */
[----:B------:R-:W-:-:S05]  /*13190*/  IMAD.MOV.U32 R126, RZ, RZ, R237 ;  /* 0x000000ffff7e7224 */ /* 0x000fca00078e00ed */
[----:B------:R-:W-:Y:S01]  /*131a0*/  HMMA.16816.F32.BF16 R80, R8, R16, R80 ;  /* 0x000000100850723c */ /* 0x000fe20000041850 */
[----:B-1----:R-:W-:Y:S02]  /*131b0*/  FADD.FTZ R3, R164, R166 ;  /* 0x000000a6a4037221 */ /* 0x002fe40000010000 */
[----:B------:R-:W-:-:S05]  /*131c0*/  IMAD.MOV.U32 R93, RZ, RZ, R151 ;  /* 0x000000ffff5d7224 */ /* 0x000fca00078e0097 */
[----:B------:R-:W-:Y:S01]  /*131d0*/  HMMA.16816.F32.BF16 R116, R8, R18, R116 ;  /* 0x000000120874723c */ /* 0x000fe20000041874 */
[----:B------:R-:W-:-:S07]  /*131e0*/  FADD.FTZ R3, R171, R3 ;  /* 0x00000003ab037221 */ /* 0x000fce0000010000 */
[----:B------:R-:W-:Y:S01]  /*131f0*/  HMMA.16816.F32.BF16 R96, R8, R14, R96 ;  /* 0x0000000e0860723c */ /* 0x000fe20000041860 */
[----:B------:R-:W-:-:S07]  /*13200*/  IMAD.MOV.U32 R251, RZ, RZ, R135 ;  /* 0x000000fffffb7224 */ /* 0x000fce00078e0087 */
[C---:B------:R-:W-:Y:S01]  /*13210*/  HMMA.16816.F32.BF16 R64, R4.reuse, R22, R64 ;  /* 0x000000160440723c */ /* 0x040fe20000041840 */
[----:B------:R1:W-:Y:S01]  /*13220*/  MUFU.EX2 R23, R2 ;  /* 0x0000000200177308 */ /* 0x0003e20000000800 */
[----:B------:R-:W-:Y:S01]  /*13230*/  FADD.FTZ R8, R145, R146 ;  /* 0x0000009291087221 */ /* 0x000fe20000010000 */
[----:B------:R3:W5:Y:S01]  /*13240*/  LDL.LU R241, [R1+0x94] ;  /* 0x0000940001f17983 */ /* 0x0007620000300800 */
[----:B------:R-:W-:Y:S02]  /*13250*/  IMAD.MOV.U32 R94, RZ, RZ, R125 ;  /* 0x000000ffff5e7224 */ /* 0x000fe400078e007d */
[----:B------:R-:W-:Y:S01]  /*13260*/  FADD.FTZ R8, R165, R8 ;  /* 0x00000008a5087221 */ /* 0x000fe20000010000 */
[----:B------:R3:W5:Y:S01]  /*13270*/  LDL.LU R240, [R1+0x90] ;  /* 0x0000900001f07983 */ /* 0x0007620000300800 */
[----:B------:R-:W-:Y:S01]  /*13280*/  HMMA.16816.F32.BF16 R88, R4, R24, R88 ;  /* 0x000000180458723c */ /* 0x000fe20000041858 */
[----:B------:R-:W-:-:S07]  /*13290*/  IMAD.MOV.U32 R178, RZ, RZ, R149 ;  /* 0x000000ffffb27224 */ /* 0x000fce00078e0095 */
[----:B------:R-:W-:Y:S01]  /*132a0*/  HMMA.16816.F32.BF16 R84, R4, R26, R84 ;  /* 0x0000001a0454723c */ /* 0x000fe20000041854 */
[----:B-1----:R-:W-:-:S04]  /*132b0*/  FADD.FTZ R2, R227, R32 ;  /* 0x00000020e3027221 */ /* 0x002fc80000010000 */
[----:B------:R-:W-:-:S03]  /*132c0*/  FADD.FTZ R2, R187, R2 ;  /* 0x00000002bb027221 */ /* 0x000fc60000010000 */
[----:B------:R-:W-:Y:S01]  /*132d0*/  HMMA.16816.F32.BF16 R48, R4, R16, R48 ;  /* 0x000000100430723c */ /* 0x000fe20000041830 */
[----:B------:R-:W-:-:S07]  /*132e0*/  IMAD.MOV.U32 R177, RZ, RZ, R148 ;  /* 0x000000ffffb17224 */ /* 0x000fce00078e0094 */
[----:B------:R-:W-:Y:S01]  /*132f0*/  HMMA.16816.F32.BF16 R44, R4, R18, R44 ;  /* 0x00000012042c723c */ /* 0x000fe2000004182c */
[----:B------:R-:W-:-:S07]  /*13300*/  IMAD.MOV.U32 R95, RZ, RZ, R126 ;  /* 0x000000ffff5f7224 */ /* 0x000fce00078e007e */
[----:B------:R-:W-:Y:S01]  /*13310*/  HMMA.16816.F32.BF16 R36, R4, R12, R36 ;  /* 0x0000000c0424723c */ /* 0x000fe20000041824 */
[----:B------:R-:W-:-:S07]  /*13320*/  IMAD.MOV.U32 R176, RZ, RZ, R134 ;  /* 0x000000ffffb07224 */ /* 0x000fce00078e0086 */
[----:B------:R-:W-:Y:S01]  /*13330*/  HMMA.16816.F32.BF16 R40, R4, R14, R40 ;  /* 0x0000000e0428723c */ /* 0x000fe20000041828 */
[----:B------:R-:W-:Y:S02]  /*13340*/  FADD.FTZ R3, R93, R3 ;  /* 0x000000035d037221 */ /* 0x000fe40000010000 */
[----:B------:R-:W-:Y:S02]  /*13350*/  IMAD.MOV.U32 R186, RZ, RZ, R150 ;  /* 0x000000ffffba7224 */ /* 0x000fe400078e0096 */
[----:B------:R-:W-:Y:S02]  /*13360*/  IMAD.MOV.U32 R147, RZ, RZ, R167 ;  /* 0x000000ffff937224 */ /* 0x000fe400078e00a7 */
[----:B------:R-:W-:Y:S02]  /*13370*/  IMAD.MOV.U32 R146, RZ, RZ, R168 ;  /* 0x000000ffff927224 */ /* 0x000fe400078e00a8 */
[----:B------:R-:W-:Y:S02]  /*13380*/  IMAD.MOV.U32 R125, RZ, RZ, R132 ;  /* 0x000000ffff7d7224 */ /* 0x000fe400078e0084 */
[----:B------:R-:W-:-:S02]  /*13390*/  IMAD.MOV.U32 R145, RZ, RZ, R169 ;  /* 0x000000ffff917224 */ /* 0x000fc400078e00a9 */
[----:B------:R-:W-:Y:S02]  /*133a0*/  IMAD.MOV.U32 R161, RZ, RZ, R239 ;  /* 0x000000ffffa17224 */ /* 0x000fe400078e00ef */
[----:B------:R-:W-:Y:S01]  /*133b0*/  IMAD.MOV.U32 R252, RZ, RZ, R144 ;  /* 0x000000fffffc7224 */ /* 0x000fe200078e0090 */
[----:B------:R-:W1:Y:S01]  /*133c0*/  MUFU.EX2 R20, R34 ;  /* 0x0000002200147308 */ /* 0x000e620000000800 */
[----:B------:R-:W-:Y:S01]  /*133d0*/  FADD.FTZ R7, R184, R0 ;  /* 0x00000000b8077221 */ /* 0x000fe20000010000 */
[----:B------:R-:W-:Y:S01]  /*133e0*/  LDSM.16.MT88.4 R16, [R230+0x3100] ;  /* 0x00310000e610783b */ /* 0x000fe20000004200 */
[----:B------:R-:W-:-:S03]  /*133f0*/  @P6 IMAD.HI.U32 R0, R124, c[0x0][0x2c8], RZ ;  /* 0x0000b2007c006a27 */ /* 0x000fc600078e00ff */
[----:B------:R3:W5:Y:S01]  /*13400*/  LDL.LU R239, [R1+0x8c] ;  /* 0x00008c0001ef7983 */ /* 0x0007620000300800 */
[----:B------:R-:W-:Y:S01]  /*13410*/  FADD.FTZ R4, R251, R8 ;  /* 0x00000008fb047221 */ /* 0x000fe20000010000 */
[----:B------:R-:W-:Y:S01]  /*13420*/  @P6 SHF.R.U32.HI R124, RZ, c[0x0][0x2cc], R0 ;  /* 0x0000b300ff7c6a19 */ /* 0x000fe20000011600 */
[----:B------:R-:W-:Y:S02]  /*13430*/  FADD.FTZ R2, R94, R2 ;  /* 0x000000025e027221 */ /* 0x000fe40000010000 */
[----:B------:R-:W-:Y:S01]  /*13440*/  IMAD.MOV.U32 R126, RZ, RZ, R133 ;  /* 0x000000ffff7e7224 */ /* 0x000fe200078e0085 */
[----:B------:R-:W4:Y:S01]  /*13450*/  MUFU.EX2 R9, R54 ;  /* 0x0000003600097308 */ /* 0x000f220000000800 */
[----:B------:R-:W-:Y:S01]  /*13460*/  FADD.FTZ R6, R95, R4 ;  /* 0x000000045f067221 */ /* 0x000fe20000010000 */
[----:B------:R3:W5:Y:S01]  /*13470*/  LDL.LU R238, [R1+0x88] ;  /* 0x0000880001ee7983 */ /* 0x0007620000300800 */
[----:B------:R-:W-:Y:S01]  /*13480*/  FADD.FTZ R5, R176, R3 ;  /* 0x00000003b0057221 */ /* 0x000fe20000010000 */
[----:B------:R-:W-:Y:S01]  /*13490*/  IADD3 R3, R124, R178, -R177 ;  /* 0x000000b27c037210 */ /* 0x000fe20007ffe8b1 */
[----:B------:R-:W-:Y:S01]  /*134a0*/  FADD.FTZ R4, R186, R2 ;  /* 0x00000002ba047221 */ /* 0x000fe20000010000 */
[----:B------:R3:W5:Y:S01]  /*134b0*/  LDL.LU R237, [R1+0x84] ;  /* 0x0000840001ed7983 */ /* 0x0007620000300800 */
[----:B------:R-:W-:-:S02]  /*134c0*/  IMAD.MOV.U32 R2, RZ, RZ, RZ ;  /* 0x000000ffff027224 */ /* 0x000fc400078e00ff */
[----:B------:R-:W-:Y:S01]  /*134d0*/  IMAD.MOV.U32 R26, RZ, RZ, R147 ;  /* 0x000000ffff1a7224 */ /* 0x000fe200078e0093 */
[----:B------:R-:W1:Y:S01]  /*134e0*/  MUFU.EX2 R24, R28 ;  /* 0x0000001c00187308 */ /* 0x000e620000000800 */
[----:B------:R-:W-:Y:S01]  /*134f0*/  IMAD.HI R2, R3, -0x6db6db6d, R2 ;  /* 0x9249249303027827 */ /* 0x000fe200078e0202 */
[----:B------:R3:W5:Y:S04]  /*13500*/  LDL.LU R236, [R1+0x80] ;  /* 0x0000800001ec7983 */ /* 0x0007680000300800 */
[----:B------:R-:W-:Y:S01]  /*13510*/  SHF.R.U32.HI R0, RZ, 0x1f, R2 ;  /* 0x0000001fff007819 */ /* 0x000fe20000011602 */
[----:B------:R-:W-:Y:S01]  /*13520*/  IMAD.MOV.U32 R27, RZ, RZ, R146 ;  /* 0x000000ffff1b7224 */ /* 0x000fe200078e0092 */
[----:B------:R-:W1:Y:S01]  /*13530*/  MUFU.EX2 R11, R35 ;  /* 0x00000023000b7308 */ /* 0x000e620000000800 */
[----:B------:R-:W-:Y:S01]  /*13540*/  IMAD.MOV.U32 R25, RZ, RZ, R145 ;  /* 0x000000ffff197224 */ /* 0x000fe200078e0091 */
[----:B------:R-:W-:Y:S01]  /*13550*/  LEA.HI.SX32 R8, R2, R0, 0x1a ;  /* 0x0000000002087211 */ /* 0x000fe200078fd2ff */
[----:B------:R-:W-:Y:S01]  /*13560*/  FADD.FTZ R2, R125, R6 ;  /* 0x000000067d027221 */ /* 0x000fe20000010000 */
[----:B------:R3:W5:Y:S01]  /*13570*/  LDL.LU R235, [R1+0x7c] ;  /* 0x00007c0001eb7983 */ /* 0x0007620000300800 */
[----:B------:R-:W-:-:S02]  /*13580*/  FADD.FTZ R0, R126, R5 ;  /* 0x000000057e007221 */ /* 0x000fc40000010000 */
[----:B------:R-:W-:Y:S01]  /*13590*/  FADD.FTZ R4, R127, R4 ;  /* 0x000000047f047221 */ /* 0x000fe20000010000 */
[----:B------:R-:W1:Y:S01]  /*135a0*/  MUFU.EX2 R10, R55 ;  /* 0x00000037000a7308 */ /* 0x000e620000000800 */
[----:B------:R-:W-:Y:S01]  /*135b0*/  IMAD.MOV.U32 R251, RZ, RZ, R160 ;  /* 0x000000fffffb7224 */ /* 0x000fe200078e00a0 */
[----:B------:R3:W5:Y:S01]  /*135c0*/  LDL.LU R234, [R1+0x78] ;  /* 0x0000780001ea7983 */ /* 0x0007620000300800 */
[----:B------:R-:W-:Y:S02]  /*135d0*/  FADD.FTZ R3, R26, R7 ;  /* 0x000000071a037221 */ /* 0x000fe40000010000 */
[----:B------:R-:W-:Y:S01]  /*135e0*/  IMAD.MOV.U32 R93, RZ, RZ, R161 ;  /* 0x000000ffff5d7224 */ /* 0x000fe200078e00a1 */
[----:B------:R3:W5:Y:S01]  /*135f0*/  LDL.LU R233, [R1+0x74] ;  /* 0x0000740001e97983 */ /* 0x0007620000300800 */
[----:B------:R-:W-:Y:S02]  /*13600*/  FADD.FTZ R2, R27, R2 ;  /* 0x000000021b027221 */ /* 0x000fe40000010000 */
[----:B------:R-:W-:Y:S01]  /*13610*/  IMAD.MOV.U32 R94, RZ, RZ, R162 ;  /* 0x000000ffff5e7224 */ /* 0x000fe200078e00a2 */
[----:B------:R-:W1:Y:S01]  /*13620*/  MUFU.EX2 R14, R52 ;  /* 0x00000034000e7308 */ /* 0x000e620000000800 */
        /* <DEDUP_REMOVED lines=67> */
[----:B------:R-:W-:Y:S01]  /*13a60*/  IMAD.MOV.U32 R163, RZ, RZ, R121 ;  /* 0x000000ffffa37224 */ /* 0x000fe200078e0079 */
[----:B------:R-:W1:Y:S01]  /*13a70*/  MUFU.EX2 R30, R30 ;  /* 0x0000001e001e7308 */ /* 0x000e620000000800 */
[----:B------:R-:W-:Y:S01]  /*13a80*/  FADD.FTZ R5, R110, R5 ;  /* 0x000000056e057221 */ /* 0x000fe20000010000 */
[----:B------:R-:W2:Y:S01]  /*13a90*/  LDSM.16.MT88.4 R120, [R229+0x3100] ;  /* 0x00310000e578783b */ /* 0x000ea20000004200 */
[----:B------:R-:W-:Y:S02]  /*13aa0*/  FADD.FTZ R2, R105, R0 ;  /* 0x0000000069027221 */ /* 0x000fe40000010000 */
[----:B------:R-:W-:-:S03]  /*13ab0*/  FADD.FTZ R0, R100, R3 ;  /* 0x0000000364007221 */ /* 0x000fc60000010000 */
[----:B------:R-:W2:Y:S01]  /*13ac0*/  MUFU.EX2 R22, R31 ;  /* 0x0000001f00167308 */ /* 0x000ea20000000800 */
[----:B------:R-:W-:Y:S02]  /*13ad0*/  FADD.FTZ R4, R115, R4 ;  /* 0x0000000473047221 */ /* 0x000fe40000010000 */
[----:B------:R-:W-:-:S05]  /*13ae0*/  FADD.FTZ R5, R108, R5 ;  /* 0x000000056c057221 */ /* 0x000fca0000010000 */
[----:B------:R-:W-:Y:S01]  /*13af0*/  MUFU.EX2 R15, R53 ;  /* 0x00000035000f7308 */ /* 0x000fe20000000800 */
[----:B-1----:R-:W-:Y:S02]  /*13b00*/  FADD.FTZ R3, R20, R2 ;  /* 0x0000000214037221 */ /* 0x002fe40000010000 */
[----:B----4-:R-:W-:-:S05]  /*13b10*/  FADD.FTZ R2, R9, R0 ;  /* 0x0000000009027221 */ /* 0x010fca0000010000 */
[----:B------:R-:W-:Y:S01]  /*13b20*/  MUFU.EX2 R12, R70 ;  /* 0x00000046000c7308 */ /* 0x000fe20000000800 */
[----:B------:R-:W-:Y:S02]  /*13b30*/  IMAD.MOV.U32 R95, RZ, RZ, R163 ;  /* 0x000000ffff5f7224 */ /* 0x000fe400078e00a3 */
[----:B------:R-:W-:-:S05]  /*13b40*/  FADD.FTZ R0, R92, R4 ;  /* 0x000000045c007221 */ /* 0x000fca0000010000 */
[----:B------:R-:W1:Y:S01]  /*13b50*/  MUFU.EX2 R29, R29 ;  /* 0x0000001d001d7308 */ /* 0x000e620000000800 */
[----:B------:R-:W-:Y:S02]  /*13b60*/  FADD.FTZ R4, R24, R5 ;  /* 0x0000000518047221 */ /* 0x000fe40000010000 */
[----:B------:R-:W-:Y:S01]  /*13b70*/  FADD.FTZ R3, R11, R3 ;  /* 0x000000030b037221 */ /* 0x000fe20000010000 */
[----:B------:R-:W-:Y:S01]  /*13b80*/  IMNMX R5, RZ, R8, !PT ;  /* 0x00000008ff057217 */ /* 0x000fe20007800200 */
[----:B------:R-:W-:Y:S01]  /*13b90*/  FADD.FTZ R2, R10, R2 ;  /* 0x000000020a027221 */ /* 0x000fe20000010000 */
[----:B------:R-:W-:Y:S01]  /*13ba0*/  IADD3 R246, R95, -0x2, RZ ;  /* 0xfffffffe5ff67810 */ /* 0x000fe20007ffe0ff */
[----:B------:R-:W-:Y:S02]  /*13bb0*/  FADD.FTZ R0, R69, R0 ;  /* 0x0000000045007221 */ /* 0x000fe40000010000 */
[----:B------:R-:W-:Y:S02]  /*13bc0*/  FADD.FTZ R4, R23, R4 ;  /* 0x0000000417047221 */ /* 0x000fe40000010000 */
[----:B------:R-:W-:-:S02]  /*13bd0*/  FADD.FTZ R3, R14, R3 ;  /* 0x000000030e037221 */ /* 0x000fc40000010000 */
[----:B------:R-:W-:Y:S01]  /*13be0*/  FADD.FTZ R2, R13, R2 ;  /* 0x000000020d027221 */ /* 0x000fe20000010000 */
[----:B------:R4:W-:Y:S01]  /*13bf0*/  STL [R1+0x2c], R5 ;  /* 0x00002c0501007387 */ /* 0x0009e20000100800 */
[----:B------:R-:W-:Y:S01]  /*13c00*/  FADD.FTZ R0, R30, R0 ;  /* 0x000000001e007221 */ /* 0x000fe20000010000 */
[----:B------:R-:W-:Y:S01]  /*13c10*/  ISETP.GE.AND P0, PT, R246, R5, PT ;  /* 0x00000005f600720c */ /* 0x000fe20003f06270 */
[----:B--2---:R-:W-:Y:S01]  /*13c20*/  FADD.FTZ R4, R22, R4 ;  /* 0x0000000416047221 */ /* 0x004fe20000010000 */
[----:B------:R-:W-:Y:S02]  /*13c30*/  F2FP.BF16.PACK_AB R132, R69, R92 ;  /* 0x0000005c4584723e */ /* 0x000fe400000010ff */
[----:B------:R-:W-:Y:S02]  /*13c40*/  F2FP.BF16.PACK_AB R133, R23, R24 ;  /* 0x000000181785723e */ /* 0x000fe400000010ff */
[----:B-1----:R-:W-:Y:S01]  /*13c50*/  F2FP.BF16.PACK_AB R134, R29, R30 ;  /* 0x0000001e1d86723e */ /* 0x002fe200000010ff */
[----:B----4-:R-:W-:-:S02]  /*13c60*/  FADD.FTZ R5, R15, R3 ;  /* 0x000000030f057221 */ /* 0x010fc40000010000 */
        /* <DEDUP_REMOVED lines=38> */
.L_x_1461:
[----:B------:R-:W-:Y:S04]  /*13ed0*/  DEPBAR.LE SB0, 0x0 ;  /* 0x000080000000791a */ /* 0x000fe80000000000 */
[----:B------:R-:W-:Y:S01]  /*13ee0*/  BAR.SYNC.DEFER_BLOCKING 0x0 ;  /* 0x0000000000007b1d */ /* 0x000fe20000010000 */
[C---:B------:R-:W-:Y:S01]  /*13ef0*/  ISETP.GE.AND P0, PT, R216.reuse, RZ, PT ;  /* 0x000000ffd800720c */ /* 0x040fe20003f06270 */
[----:B------:R-:W-:Y:S01]  /*13f00*/  IMAD.MOV.U32 R142, RZ, RZ, c[0x0][0x208] ;  /* 0x00008200ff8e7624 */ /* 0x000fe200078e00ff */
[----:B------:R-:W-:Y:S01]  /*13f10*/  IADD3 R246, R216, -0x1, RZ ;  /* 0xffffffffd8f67810 */ /* 0x000fe20007ffe0ff */
[----:B------:R-:W-:Y:S02]  /*13f20*/  IMAD.MOV.U32 R137, RZ, RZ, 0x5 ;  /* 0x00000005ff897424 */ /* 0x000fe400078e00ff */
[----:B------:R-:W-:Y:S02]  /*13f30*/  IMAD.SHL.U32 R142, R142, 0x20, RZ ;  /* 0x000000208e8e7824 */ /* 0x000fe400078e00ff */
[----:B--2---:R-:W-:Y:S05]  /*13f40*/  IMAD.MOV.U32 R2, RZ, RZ, c[0x0][0x208] ;  /* 0x00008200ff027624 */ /* 0x004fea00078e00ff */
[----:B------:R-:W-:Y:S01]  /*13f50*/  SHF.L.U64.HI R2, R2, R137, c[0x0][0x20c] ;  /* 0x0000830002027619 */ /* 0x000fe20000010289 */
[----:B------:R-:W-:Y:S01]  /*13f60*/  @P0 IMAD.WIDE.U32 R138, R216, c[0x0][0x208], RZ ;  /* 0x00008200d88a0a25 */ /* 0x000fe200078e00ff */
[----:B-1----:R-:W-:Y:S05]  /*13f70*/  @P0 SHF.R.S32.HI R0, RZ, 0x1f, R216 ;  /* 0x0000001fff000819 */ /* 0x002fea00000114d8 */
[----:B------:R-:W-:Y:S01]  /*13f80*/  @P0 IMAD R0, R0, c[0x0][0x208], RZ ;  /* 0x0000820000000a24 */ /* 0x000fe200078e02ff */
[----:B-----5:R-:W-:Y:S03]  /*13f90*/  LDSM.16.M88.4 R112, [R234+0x7100] ;  /* 0x00710000ea70783b */ /* 0x020fe60000000200 */
[----:B------:R-:W-:Y:S04]  /*13fa0*/  @P0 IMAD R0, R216, c[0x0][0x20c], R0 ;  /* 0x00008300d8000a24 */ /* 0x000fe800078e0200 */
[----:B------:R-:W-:Y:S01]  /*13fb0*/  @P0 IMAD.IADD R0, R139, 0x1, R0 ;  /* 0x000000018b000824 */ /* 0x000fe200078e0200 */
[----:B------:R-:W1:Y:S03]  /*13fc0*/  LDSM.16.M88.4 R16, [R143+0x3900] ;  /* 0x003900008f10783b */ /* 0x000e660000000200 */
[----:B------:R-:W-:Y:S05]  /*13fd0*/  @P0 IMAD R0, R0, 0x70, RZ ;  /* 0x0000007000000824 */ /* 0x000fea00078e02ff */
[----:B------:R-:W2:Y:S08]  /*13fe0*/  LDSM.16.M88.4 R108, [R234+0x9100] ;  /* 0x00910000ea6c783b */ /* 0x000eb00000000200 */
[----:B------:R-:W3:Y:S08]  /*13ff0*/  LDSM.16.M88.4 R32, [R143+0x4100] ;  /* 0x004100008f20783b */ /* 0x000ef00000000200 */
[----:B------:R-:W4:Y:S04]  /*14000*/  LDL R223, [R1+0x30] ;  /* 0x0000300001df7983 */ /* 0x000f280000100800 */
[----:B------:R-:W3:Y:S08]  /*14010*/  LDSM.16.M88.4 R48, [R143+0x4900] ;  /* 0x004900008f30783b */ /* 0x000ef00000000200 */
[----:B------:R-:W3:Y:S01]  /*14020*/  LDSM.16.M88.4 R64, [R143+0x5100] ;  /* 0x005100008f40783b */ /* 0x000ee20000000200 */
[-C--:B-1----:R-:W-:Y:S07]  /*14030*/  HMMA.16816.F32.BF16 R4, R112, R16.reuse, RZ ;  /* 0x000000107004723c */ /* 0x082fee00000418ff */
[----:B------:R-:W4:Y:S01]  /*14040*/  LDL.64 R220, [R1+0x50] ;  /* 0x0000500001dc7983 */ /* 0x000f220000100a00 */
[C---:B--2---:R-:W-:Y:S05]  /*14050*/  HMMA.16816.F32.BF16 R8, R108.reuse, R16, RZ ;  /* 0x000000106c08723c */ /* 0x044fea00000418ff */
[----:B------:R-:W4:Y:S03]  /*14060*/  LDL.64 R218, [R1+0x58] ;  /* 0x0000580001da7983 */ /* 0x000f260000100a00 */
[-C--:B------:R-:W-:Y:S03]  /*14070*/  HMMA.16816.F32.BF16 R12, R108, R18.reuse, RZ ;  /* 0x000000126c0c723c */ /* 0x080fe600000418ff */
[----:B------:R-:W1:Y:S05]  /*14080*/  LDSM.16.M88.4 R80, [R143+0x5900] ;  /* 0x005900008f50783b */ /* 0x000e6a0000000200 */
[C---:B------:R-:W-:Y:S03]  /*14090*/  HMMA.16816.F32.BF16 R16, R112.reuse, R18, RZ ;  /* 0x000000127010723c */ /* 0x040fe600000418ff */
[----:B------:R-:W1:Y:S05]  /*140a0*/  LDSM.16.M88.4 R96, [R143+0x6100] ;  /* 0x006100008f60783b */ /* 0x000e6a0000000200 */
[-C--:B---3--:R-:W-:Y:S03]  /*140b0*/  HMMA.16816.F32.BF16 R20, R112, R32.reuse, RZ ;  /* 0x000000207014723c */ /* 0x088fe600000418ff */
[----:B------:R-:W3:Y:S05]  /*140c0*/  LDSM.16.M88.4 R188, [R143+0x6900] ;  /* 0x006900008fbc783b */ /* 0x000eea0000000200 */
[C---:B------:R-:W-:Y:S03]  /*140d0*/  HMMA.16816.F32.BF16 R24, R108.reuse, R32, RZ ;  /* 0x000000206c18723c */ /* 0x040fe600000418ff */
[----:B------:R-:W-:Y:S05]  /*140e0*/  LDSM.16.M88.4 R192, [R237+0x7100] ;  /* 0x00710000edc0783b */ /* 0x000fea0000000200 */
[-C--:B------:R-:W-:Y:S03]  /*140f0*/  HMMA.16816.F32.BF16 R28, R108, R34.reuse, RZ ;  /* 0x000000226c1c723c */ /* 0x080fe600000418ff */
[----:B------:R-:W1:Y:S05]  /*14100*/  LDSM.16.M88.4 R196, [R238] ;  /* 0x00000000eec4783b */ /* 0x000e6a0000000200 */
[C---:B------:R-:W-:Y:S03]  /*14110*/  HMMA.16816.F32.BF16 R32, R112.reuse, R34, RZ ;  /* 0x000000227020723c */ /* 0x040fe600000418ff */
[----:B------:R-:W1:Y:S05]  /*14120*/  LDSM.16.M88.4 R200, [R237+0x9100] ;  /* 0x00910000edc8783b */ /* 0x000e6a0000000200 */
[-C--:B------:R-:W-:Y:S03]  /*14130*/  HMMA.16816.F32.BF16 R36, R112, R48.reuse, RZ ;  /* 0x000000307024723c */ /* 0x080fe600000418ff */
[----:B------:R-:W1:Y:S05]  /*14140*/  LDSM.16.M88.4 R204, [R244] ;  /* 0x00000000f4cc783b */ /* 0x000e6a0000000200 */
[C---:B------:R-:W-:Y:S03]  /*14150*/  HMMA.16816.F32.BF16 R40, R108.reuse, R48, RZ ;  /* 0x000000306c28723c */ /* 0x040fe600000418ff */
[----:B------:R-:W1:Y:S05]  /*14160*/  LDSM.16.M88.4 R208, [R243] ;  /* 0x00000000f3d0783b */ /* 0x000e6a0000000200 */
[-C--:B------:R-:W-:Y:S03]  /*14170*/  HMMA.16816.F32.BF16 R44, R108, R50.reuse, RZ ;  /* 0x000000326c2c723c */ /* 0x080fe600000418ff */
[----:B------:R-:W-:Y:S05]  /*14180*/  LDSM.16.M88.4 R212, [R241] ;  /* 0x00000000f1d4783b */ /* 0x000fea0000000200 */
[C---:B------:R-:W-:Y:S03]  /*14190*/  HMMA.16816.F32.BF16 R48, R112.reuse, R50, RZ ;  /* 0x000000327030723c */ /* 0x040fe600000418ff */
[----:B------:R-:W-:Y:S04]  /*141a0*/  STL [R1+0x6c], R234 ;  /* 0x00006cea01007387 */ /* 0x000fe80000100800 */
[----:B------:R1:W-:Y:S01]  /*141b0*/  STL [R1+0x70], R143 ;  /* 0x0000708f01007387 */ /* 0x0003e20000100800 */
        /* <DEDUP_REMOVED lines=12> */
[-C--:B-1----:R-:W-:Y:S03]  /*14280*/  HMMA.16816.F32.BF16 R68, R112, R80.reuse, RZ ;  /* 0x000000507044723c */ /* 0x082fe600000418ff */
[----:B------:R-:W2:Y:S04]  /*14290*/  LDL R217, [R1+0x64] ;  /* 0x0000640001d97983 */ /* 0x000ea80000100800 */
[----:B------:R-:W2:Y:S01]  /*142a0*/  LDL R143, [R1+0x60] ;  /* 0x00006000018f7983 */ /* 0x000ea20000100800 */
[C---:B------:R-:W-:Y:S08]  /*142b0*/  HMMA.16816.F32.BF16 R72, R108.reuse, R80, RZ ;  /* 0x000000506c48723c */ /* 0x040ff000000418ff */
[-C--:B------:R-:W-:Y:S08]  /*142c0*/  HMMA.16816.F32.BF16 R76, R108, R82.reuse, RZ ;  /* 0x000000526c4c723c */ /* 0x080ff000000418ff */
[C---:B------:R-:W-:Y:S08]  /*142d0*/  HMMA.16816.F32.BF16 R80, R112.reuse, R82, RZ ;  /* 0x000000527050723c */ /* 0x040ff000000418ff */
[-C--:B------:R-:W-:Y:S08]  /*142e0*/  HMMA.16816.F32.BF16 R84, R112, R96.reuse, RZ ;  /* 0x000000607054723c */ /* 0x080ff000000418ff */
[C---:B------:R-:W-:Y:S08]  /*142f0*/  HMMA.16816.F32.BF16 R88, R108.reuse, R96, RZ ;  /* 0x000000606c58723c */ /* 0x040ff000000418ff */
[-C--:B------:R-:W-:Y:S08]  /*14300*/  HMMA.16816.F32.BF16 R92, R108, R98.reuse, RZ ;  /* 0x000000626c5c723c */ /* 0x080ff000000418ff */
[C---:B------:R-:W-:Y:S08]  /*14310*/  HMMA.16816.F32.BF16 R96, R112.reuse, R98, RZ ;  /* 0x000000627060723c */ /* 0x040ff000000418ff */
[-C--:B---3--:R-:W-:Y:S08]  /*14320*/  HMMA.16816.F32.BF16 R100, R112, R188.reuse, RZ ;  /* 0x000000bc7064723c */ /* 0x088ff000000418ff */
        /* <DEDUP_REMOVED lines=12> */
[C---:B------:R-:W-:Y:S04]  /*143f0*/  HMMA.16816.F32.BF16 R32, R192.reuse, R206, R32 ;  /* 0x000000cec020723c */ /* 0x040fe80000041820 */
[----:B----4-:R-:W-:Y:S04]  /*14400*/  LOP3.LUT P3, RZ, R223, 0x1, RZ, 0xc0, !PT ;  /* 0x00000001dfff7812 */ /* 0x010fe8000786c0ff */
[-C--:B------:R-:W-:Y:S08]  /*14410*/  HMMA.16816.F32.BF16 R36, R192, R208.reuse, R36 ;  /* 0x000000d0c024723c */ /* 0x080ff00000041824 */
[C---:B------:R-:W-:Y:S08]  /*14420*/  HMMA.16816.F32.BF16 R40, R200.reuse, R208, R40 ;  /* 0x000000d0c828723c */ /* 0x040ff00000041828 */
[-C--:B------:R-:W-:Y:S04]  /*14430*/  HMMA.16816.F32.BF16 R44, R200, R210.reuse, R44 ;  /* 0x000000d2c82c723c */ /* 0x080fe8000004182c */
[----:B------:R-:W-:Y:S02]  /*14440*/  @P0 IMAD.MOV.U32 R205, RZ, RZ, R221 ;  /* 0x000000ffffcd0224 */ /* 0x000fe400078e00dd */
[----:B------:R-:W-:Y:S02]  /*14450*/  @P0 IMAD.MOV.U32 R204, RZ, RZ, R218 ;  /* 0x000000ffffcc0224 */ /* 0x000fe400078e00da */
[C---:B------:R-:W-:Y:S01]  /*14460*/  HMMA.16816.F32.BF16 R48, R192.reuse, R210, R48 ;  /* 0x000000d2c030723c */ /* 0x040fe20000041830 */
[----:B------:R-:W4:Y:S03]  /*14470*/  LDL R218, [R1+0x3c] ;  /* 0x00003c0001da7983 */ /* 0x000f260000100800 */
[----:B------:R-:W-:Y:S04]  /*14480*/  @P0 IMAD.WIDE.U32 R204, R138, 0x70, R204 ;  /* 0x000000708acc0825 */ /* 0x000fe800078e00cc */
[-C--:B-1----:R-:W-:Y:S04]  /*14490*/  HMMA.16816.F32.BF16 R52, R192, R188.reuse, R52 ;  /* 0x000000bcc034723c */ /* 0x082fe80000041834 */
[C---:B------:R-:W-:Y:S01]  /*144a0*/  @P0 LEA R138, P1, R204.reuse, c[0x0][0x1f8], 0x1 ;  /* 0x00007e00cc8a0a11 */ /* 0x040fe200078208ff */
[----:B------:R-:W-:Y:S03]  /*144b0*/  @P0 IMAD.IADD R0, R205, 0x1, R0 ;  /* 0x00000001cd000824 */ /* 0x000fe600078e0200 */
[C---:B------:R-:W-:Y:S04]  /*144c0*/  HMMA.16816.F32.BF16 R56, R200.reuse, R188, R56 ;  /* 0x000000bcc838723c */ /* 0x040fe80000041838 */
[----:B------:R-:W-:Y:S01]  /*144d0*/  @P0 LEA.HI.X R139, R204, c[0x0][0x1fc], R0, 0x1, P1 ;  /* 0x00007f00cc8b0a11 */ /* 0x000fe200008f0c00 */
[----:B------:R-:W-:Y:S01]  /*144e0*/  IMAD.MOV.U32 R0, RZ, RZ, c[0x0][0x2c4] ;  /* 0x0000b100ff007624 */ /* 0x000fe200078e00ff */
[-C--:B------:R-:W-:Y:S02]  /*144f0*/  @P0 IADD3 R206, P2, R138, R142.reuse, RZ ;  /* 0x0000008e8ace0210 */ /* 0x080fe40007f5e0ff */
[-C--:B------:R-:W-:Y:S04]  /*14500*/  HMMA.16816.F32.BF16 R60, R200, R190.reuse, R60 ;  /* 0x000000bec83c723c */ /* 0x080fe8000004183c */
[--C-:B------:R-:W-:Y:S01]  /*14510*/  @P0 IMAD.X R207, R139, 0x1, R2.reuse, P2 ;  /* 0x000000018bcf0824 */ /* 0x100fe200010e0602 */
[-C--:B------:R-:W-:Y:S03]  /*14520*/  @P0 IADD3 R208, P1, R206, R142.reuse, RZ ;  /* 0x0000008eced00210 */ /* 0x080fe60007f3e0ff */
[C---:B------:R-:W-:Y:S01]  /*14530*/  HMMA.16816.F32.BF16 R64, R192.reuse, R190, R64 ;  /* 0x000000bec040723c */ /* 0x040fe20000041840 */
[----:B------:R-:W1:Y:S03]  /*14540*/  LDSM.16.M88.4 R188, [R239] ;  /* 0x00000000efbc783b */ /* 0x000e660000000200 */
[--C-:B------:R-:W-:Y:S01]  /*14550*/  @P0 IMAD.X R209, R207, 0x1, R2.reuse, P1 ;  /* 0x00000001cfd10824 */ /* 0x100fe200008e0602 */
[-C--:B------:R-:W-:Y:S03]  /*14560*/  @P0 IADD3 R204, P2, R208, R142.reuse, RZ ;  /* 0x0000008ed0cc0210 */ /* 0x080fe60007f5e0ff */
[-C--:B------:R-:W-:Y:S01]  /*14570*/  HMMA.16816.F32.BF16 R68, R192, R212.reuse, R68 ;  /* 0x000000d4c044723c */ /* 0x080fe20000041844 */
[----:B------:R-:W-:Y:S01]  /*14580*/  @!PT LDS RZ, [RZ] ;  /* 0x00000000fffff984 */ /* 0x000fe20000000800 */
[----:B------:R-:W-:Y:S01]  /*14590*/  @!PT LDS RZ, [RZ] ;  /* 0x00000000fffff984 */ /* 0x000fe20000000800 */
[----:B------:R-:W-:Y:S01]  /*145a0*/  @!PT LDS RZ, [RZ] ;  /* 0x00000000fffff984 */ /* 0x000fe20000000800 */
[----:B------:R1:W-:Y:S03]  /*145b0*/  @P0 LDGSTS.E.BYPASS.LTC128B.128 [R245+0x100], [R138.64], !P3 ;  /* 0x001000008af50fae */ /* 0x0003e6000d901d48 */
[--C-:B------:R-:W-:Y:S04]  /*145c0*/  @P0 IMAD.X R205, R209, 0x1, R2.reuse, P2 ;  /* 0x00000001d1cd0824 */ /* 0x100fe800010e0602 */
[C---:B------:R-:W-:Y:S01]  /*145d0*/  HMMA.16816.F32.BF16 R72, R200.reuse, R212, R72 ;  /* 0x000000d4c848723c */ /* 0x040fe20000041848 */
[----:B------:R1:W-:Y:S07]  /*145e0*/  @P0 LDGSTS.E.BYPASS.LTC128B.128 [R245+0x900], [R206.64], !P3 ;  /* 0x00900000cef50fae */ /* 0x0003ee000d901d48 */
[-C--:B------:R-:W-:Y:S01]  /*145f0*/  HMMA.16816.F32.BF16 R76, R200, R214.reuse, R76 ;  /* 0x000000d6c84c723c */ /* 0x080fe2000004184c */
[----:B------:R1:W-:Y:S07]  /*14600*/  @P0 LDGSTS.E.BYPASS.LTC128B.128 [R245+0x1100], [R208.64], !P3 ;  /* 0x01100000d0f50fae */ /* 0x0003ee000d901d48 */
[C---:B------:R-:W-:Y:S01]  /*14610*/  HMMA.16816.F32.BF16 R80, R192.reuse, R214, R80 ;  /* 0x000000d6c050723c */ /* 0x040fe20000041850 */
[----:B------:R1:W-:Y:S07]  /*14620*/  @P0 LDGSTS.E.BYPASS.LTC128B.128 [R245+0x1900], [R204.64], !P3 ;  /* 0x01900000ccf50fae */ /* 0x0003ee000d901d48 */
[-C--:B---3--:R-:W-:Y:S08]  /*14630*/  HMMA.16816.F32.BF16 R84, R192, R196.reuse, R84 ;  /* 0x000000c4c054723c */ /* 0x088ff00000041854 */
[C---:B------:R-:W-:Y:S07]  /*14640*/  HMMA.16816.F32.BF16 R88, R200.reuse, R196, R88 ;  /* 0x000000c4c858723c */ /* 0x040fee0000041858 */
[-C--:B------:R-:W-:Y:S01]  /*14650*/  @P0 IADD3 R196, P1, R204, R142.reuse, RZ ;  /* 0x0000008eccc40210 */ /* 0x080fe20007f3e0ff */
[-C--:B------:R-:W-:Y:S04]  /*14660*/  HMMA.16816.F32.BF16 R92, R200, R198.reuse, R92 ;  /* 0x000000c6c85c723c */ /* 0x080fe8000004185c */
[--C-:B------:R-:W-:Y:S01]  /*14670*/  @P0 IMAD.X R197, R205, 0x1, R2.reuse, P1 ;  /* 0x00000001cdc50824 */ /* 0x100fe200008e0602 */
[-C--:B-1----:R-:W-:Y:S03]  /*14680*/  @P0 IADD3 R138, P2, R196, R142.reuse, RZ ;  /* 0x0000008ec48a0210 */ /* 0x082fe60007f5e0ff */
[C---:B------:R-:W-:Y:S01]  /*14690*/  HMMA.16816.F32.BF16 R96, R192.reuse, R198, R96 ;  /* 0x000000c6c060723c */ /* 0x040fe20000041860 */
[----:B------:R1:W-:Y:S03]  /*146a0*/  @P0 LDGSTS.E.BYPASS.LTC128B.128 [R245+0x2100], [R196.64], !P3 ;  /* 0x02100000c4f50fae */ /* 0x0003e6000d901d48 */
[--C-:B------:R-:W-:Y:S03]  /*146b0*/  @P0 IMAD.X R139, R197, 0x1, R2.reuse, P2 ;  /* 0x00000001c58b0824 */ /* 0x100fe600010e0602 */
[----:B------:R-:W-:Y:S01]  /*146c0*/  @P0 IADD3 R198, P1, R138, R142, RZ ;  /* 0x0000008e8ac60210 */ /* 0x000fe20007f3e0ff */
[-C--:B------:R-:W-:Y:S01]  /*146d0*/  HMMA.16816.F32.BF16 R100, R192, R188.reuse, R100 ;  /* 0x000000bcc064723c */ /* 0x080fe20000041864 */
[----:B------:R3:W-:Y:S03]  /*146e0*/  @P0 LDGSTS.E.BYPASS.LTC128B.128 [R245+0x2900], [R138.64], !P3 ;  /* 0x029000008af50fae */ /* 0x0007e6000d901d48 */
[----:B------:R-:W-:Y:S01]  /*146f0*/  @P0 IMAD.X R199, R139, 0x1, R2, P1 ;  /* 0x000000018bc70824 */ /* 0x000fe200008e0602 */
[----:B------:R-:W-:Y:S03]  /*14700*/  ISETP.NE.AND P1, PT, R0, 0x1, PT ;  /* 0x000000010000780c */ /* 0x000fe60003f25270 */
[C---:B------:R-:W-:Y:S01]  /*14710*/  HMMA.16816.F32.BF16 R104, R200.reuse, R188, R104 ;  /* 0x000000bcc868723c */ /* 0x040fe20000041868 */
[----:B------:R-:W2:Y:S04]  /*14720*/  LDL R2, [R1+0x34] ;  /* 0x0000340001027983 */ /* 0x000ea80000100800 */
[----:B------:R-:W-:Y:S03]  /*14730*/  STL [R1+0x94], R235 ;  /* 0x000094eb01007387 */ /* 0x000fe60000100800 */
[-C--:B------:R-:W-:Y:S01]  /*14740*/  HMMA.16816.F32.BF16 R108, R200, R190.reuse, R108 ;  /* 0x000000bec86c723c */ /* 0x080fe2000004186c */
[----:B------:R-:W-:Y:S04]  /*14750*/  STL [R1+0x98], R233 ;  /* 0x000098e901007387 */ /* 0x000fe80000100800 */
[----:B------:R1:W-:Y:S03]  /*14760*/  @P0 LDGSTS.E.BYPASS.LTC128B.128 [R245+0x3100], [R198.64], !P3 ;  /* 0x03100000c6f50fae */ /* 0x0003e6000d901d48 */
[----:B------:R-:W-:Y:S04]  /*14770*/  HMMA.16816.F32.BF16 R112, R192, R190, R112 ;  /* 0x000000bec070723c */ /* 0x000fe80000041870 */
[----:B---3--:R-:W-:Y:S01]  /*14780*/  IMAD R138, R216, -0x70, RZ ;  /* 0xffffff90d88a7824 */ /* 0x008fe200078e02ff */
[----:B------:R-:W-:Y:S04]  /*14790*/  STL [R1+0x9c], R236 ;  /* 0x00009cec01007387 */ /* 0x000fe80000100800 */
[----:B------:R3:W3:Y:S04]  /*147a0*/  LDL R0, [R1+0x38] ;  /* 0x0000380001007983 */ /* 0x0006e80000100800 */
[----:B------:R-:W-:Y:S08]  /*147b0*/  LDSM.16.M88.4 R204, [R233+0x3900] ;  /* 0x00390000e9cc783b */ /* 0x000ff00000000200 */
[----:B------:R-:W-:Y:S08]  /*147c0*/  LDSM.16.M88.4 R208, [R235+0x9100] ;  /* 0x00910000ebd0783b */ /* 0x000ff00000000200 */
[----:B-1----:R-:W1:Y:S08]  /*147d0*/  LDSM.16.M88.4 R196, [R235+0x7100] ;  /* 0x00710000ebc4783b */ /* 0x002e700000000200 */
[----:B------:R-:W1:Y:S08]  /*147e0*/  LDSM.16.M88.4 R212, [R233+0x4100] ;  /* 0x00410000e9d4783b */ /* 0x000e700000000200 */
[----:B------:R-:W0:Y:S08]  /*147f0*/  LDGDEPBAR ;  /* 0x00000000000079af */ /* 0x000e300000000000 */
[----:B------:R-:W1:Y:S08]  /*14800*/  LDSM.16.M88.4 R200, [R233+0x4900] ;  /* 0x00490000e9c8783b */ /* 0x000e700000000200 */
[----:B------:R-:W1:Y:S02]  /*14810*/  LDSM.16.M88.4 R188, [R233+0x5100] ;  /* 0x00510000e9bc783b */ /* 0x000e640000000200 */
[-C--:B-1----:R-:W-:Y:S06]  /*14820*/  HMMA.16816.F32.BF16 R4, R196, R204.reuse, R4 ;  /* 0x000000ccc404723c */ /* 0x082fec0000041804 */
[----:B------:R-:W1:Y:S02]  /*14830*/  LDSM.16.M88.4 R192, [R233+0x5900] ;  /* 0x00590000e9c0783b */ /* 0x000e640000000200 */
[C---:B------:R-:W-:Y:S06]  /*14840*/  HMMA.16816.F32.BF16 R8, R208.reuse, R204, R8 ;  /* 0x000000ccd008723c */ /* 0x040fec0000041808 */
[----:B------:R-:W-:Y:S02]  /*14850*/  STL [R1+0xa0], R232 ;  /* 0x0000a0e801007387 */ /* 0x000fe40000100800 */
        /* <DEDUP_REMOVED lines=14> */
[C---:B------:R-:W-:Y:S04]  /*14940*/  HMMA.16816.F32.BF16 R56, R208.reuse, R188, R56 ;  /* 0x000000bcd038723c */ /* 0x040fe80000041838 */
[----:B----4-:R-:W-:Y:S04]  /*14950*/  IADD3 R138, -R218, 0x1, R138 ;  /* 0x00000001da8a7810 */ /* 0x010fe80007ffe18a */
[-C--:B------:R-:W-:Y:S04]  /*14960*/  HMMA.16816.F32.BF16 R60, R208, R190.reuse, R60 ;  /* 0x000000bed03c723c */ /* 0x080fe8000004183c */
[----:B--2---:R-:W-:Y:S04]  /*14970*/  IADD3 R138, -R143, R138, R217 ;  /* 0x0000008a8f8a7210 */ /* 0x004fe80007ffe1d9 */
[C---:B------:R-:W-:Y:S01]  /*14980*/  HMMA.16816.F32.BF16 R64, R196.reuse, R190, R64 ;  /* 0x000000bec440723c */ /* 0x040fe20000041840 */
[----:B------:R-:W-:Y:S07]  /*14990*/  LDSM.16.M88.4 R188, [R236+0x7100] ;  /* 0x00710000ecbc783b */ /* 0x000fee0000000200 */
        /* <DEDUP_REMOVED lines=16> */
[-C--:B------:R-:W-:Y:S04]  /*14aa0*/  HMMA.16816.F32.BF16 R12, R212, R194.reuse, R12 ;  /* 0x000000c2d40c723c */ /* 0x080fe8000004180c */
[----:B---3--:R-:W-:Y:S04]  /*14ab0*/  @P1 IMAD.MOV.U32 R0, RZ, RZ, R2 ;  /* 0x000000ffff001224 */ /* 0x008fe800078e0002 */
[C---:B------:R-:W-:Y:S01]  /*14ac0*/  HMMA.16816.F32.BF16 R16, R188.reuse, R194, R16 ;  /* 0x000000c2bc10723c */ /* 0x040fe20000041810 */
[----:B------:R-:W-:Y:S07]  /*14ad0*/  SHFL.IDX PT, R2, R0, RZ, 0x1c1f ;  /* 0x001c1fff00027589 */ /* 0x000fee00000e0000 */
[-C--:B--2---:R-:W-:Y:S01]  /*14ae0*/  HMMA.16816.F32.BF16 R20, R188, R204.reuse, R20 ;  /* 0x000000ccbc14723c */ /* 0x084fe20000041814 */
[----:B------:R-:W1:Y:S07]  /*14af0*/  SHFL.IDX PT, R137, R0, 0x1, 0x1c1f ;  /* 0x003c1f0000897f89 */ /* 0x000e6e00000e0000 */
[C---:B------:R-:W-:Y:S01]  /*14b00*/  HMMA.16816.F32.BF16 R24, R212.reuse, R204, R24 ;  /* 0x000000ccd418723c */ /* 0x040fe20000041818 */
[----:B------:R-:W2:Y:S07]  /*14b10*/  SHFL.IDX PT, R142, R0, 0x2, 0x1c1f ;  /* 0x005c1f00008e7f89 */ /* 0x000eae00000e0000 */
[-C--:B------:R-:W-:Y:S01]  /*14b20*/  HMMA.16816.F32.BF16 R28, R212, R206.reuse, R28 ;  /* 0x000000ced41c723c */ /* 0x080fe2000004181c */
[----:B------:R3:W4:Y:S07]  /*14b30*/  SHFL.IDX PT, R139, R0, 0x3, 0x1c1f ;  /* 0x007c1f00008b7f89 */ /* 0x00072e00000e0000 */
[C---:B------:R-:W-:Y:S01]  /*14b40*/  HMMA.16816.F32.BF16 R32, R188.reuse, R206, R32 ;  /* 0x000000cebc20723c */ /* 0x040fe20000041820 */
[----:B------:R-:W4:Y:S03]  /*14b50*/  LDSM.16.M88.4 R192, [R232+0x1000] ;  /* 0x00100000e8c0783b */ /* 0x000f260000000200 */
[----:B-1----:R-:W-:Y:S05]  /*14b60*/  IMAD.IADD R137, R138, 0x1, R137 ;  /* 0x000000018a897824 */ /* 0x002fea00078e0289 */
[C---:B------:R-:W-:Y:S02]  /*14b70*/  ISETP.GT.AND P1, PT, R137.reuse, RZ, PT ;  /* 0x000000ff8900720c */ /* 0x040fe40003f24270 */
[----:B------:R-:W-:Y:S02]  /*14b80*/  ISETP.GT.AND P0, PT, R137, 0x1, PT ;  /* 0x000000018900780c */ /* 0x000fe40003f04270 */
[----:B------:R-:W-:Y:S02]  /*14b90*/  FSEL R198, R6, -INF , P1 ;  /* 0xff80000006c67808 */ /* 0x000fe40000800000 */
[----:B------:R-:W-:Y:S01]  /*14ba0*/  FSEL R197, R7, -INF , P0 ;  /* 0xff80000007c57808 */ /* 0x000fe20000000000 */
[C---:B---3--:R-:W-:Y:S01]  /*14bb0*/  IMAD.IADD R0, R138.reuse, 0x1, R2 ;  /* 0x000000018a007824 */ /* 0x048fe200078e0202 */
[C---:B------:R-:W-:Y:S01]  /*14bc0*/  ISETP.GT.AND P5, PT, R137.reuse, 0x58, PT ;  /* 0x000000588900780c */ /* 0x040fe20003fa4270 */
[C---:B--2---:R-:W-:Y:S01]  /*14bd0*/  IMAD.IADD R2, R138.reuse, 0x1, R142 ;  /* 0x000000018a027824 */ /* 0x044fe200078e028e */
[----:B------:R-:W-:Y:S01]  /*14be0*/  ISETP.GT.AND P4, PT, R137, 0x59, PT ;  /* 0x000000598900780c */ /* 0x000fe20003f84270 */
[----:B----4-:R-:W-:Y:S01]  /*14bf0*/  IMAD.IADD R138, R138, 0x1, R139 ;  /* 0x000000018a8a7824 */ /* 0x010fe200078e028b */
[C---:B------:R-:W-:Y:S02]  /*14c00*/  ISETP.GT.AND P3, PT, R0.reuse, RZ, PT ;  /* 0x000000ff0000720c */ /* 0x040fe40003f64270 */
[----:B------:R-:W-:Y:S02]  /*14c10*/  ISETP.GT.AND P2, PT, R0, 0x1, PT ;  /* 0x000000010000780c */ /* 0x000fe40003f44270 */
[----:B------:R-:W-:Y:S02]  /*14c20*/  FSEL R142, R4, -INF , P3 ;  /* 0xff800000048e7808 */ /* 0x000fe40001800000 */
[----:B------:R-:W-:Y:S02]  /*14c30*/  FSEL R196, R5, -INF , P2 ;  /* 0xff80000005c47808 */ /* 0x000fe40001000000 */
[----:B------:R-:W1:Y:S01]  /*14c40*/  LDSM.16.M88.4 R4, [R232+0x1800] ;  /* 0x00180000e804783b */ /* 0x000e620000000200 */
[C---:B------:R-:W-:Y:S02]  /*14c50*/  ISETP.GT.AND P3, PT, R2.reuse, RZ, PT ;  /* 0x000000ff0200720c */ /* 0x040fe40003f64270 */
[----:B------:R-:W-:Y:S02]  /*14c60*/  ISETP.GT.AND P2, PT, R2, 0x1, PT ;  /* 0x000000010200780c */ /* 0x000fe40003f44270 */
[C---:B------:R-:W-:Y:S02]  /*14c70*/  ISETP.GT.AND P1, PT, R138.reuse, RZ, PT ;  /* 0x000000ff8a00720c */ /* 0x040fe40003f24270 */
[----:B------:R-:W-:Y:S02]  /*14c80*/  ISETP.GT.AND P0, PT, R138, 0x1, PT ;  /* 0x000000018a00780c */ /* 0x000fe40003f04270 */
[----:B------:R-:W-:Y:S02]  /*14c90*/  FSEL R199, R8, -INF , P3 ;  /* 0xff80000008c77808 */ /* 0x000fe40001800000 */
[----:B------:R-:W-:Y:S01]  /*14ca0*/  FSEL R201, R9, -INF , P2 ;  /* 0xff80000009c97808 */ /* 0x000fe20001000000 */
[-C--:B------:R-:W-:Y:S03]  /*14cb0*/  HMMA.16816.F32.BF16 R36, R188, R192.reuse, R36 ;  /* 0x000000c0bc24723c */ /* 0x080fe60000041824 */
[----:B------:R-:W-:Y:S02]  /*14cc0*/  FSEL R203, R10, -INF , P1 ;  /* 0xff8000000acb7808 */ /* 0x000fe40000800000 */
[----:B------:R-:W-:Y:S02]  /*14cd0*/  FSEL R202, R11, -INF , P0 ;  /* 0xff8000000bca7808 */ /* 0x000fe40000000000 */
[----:B------:R-:W2:Y:S01]  /*14ce0*/  LDSM.16.M88.4 R8, [R232+0x2000] ;  /* 0x00200000e808783b */ /* 0x000ea20000000200 */
[C---:B------:R-:W-:Y:S04]  /*14cf0*/  HMMA.16816.F32.BF16 R40, R212.reuse, R192, R40 ;  /* 0x000000c0d428723c */ /* 0x040fe80000041828 */
[----:B------:R-:W-:Y:S02]  /*14d00*/  ISETP.GT.AND P3, PT, R2, 0x8, PT ;  /* 0x000000080200780c */ /* 0x000fe40003f64270 */
[----:B------:R-:W-:Y:S02]  /*14d10*/  ISETP.GT.AND P0, PT, R138, 0x9, PT ;  /* 0x000000098a00780c */ /* 0x000fe40003f04270 */
[-C--:B------:R-:W-:Y:S03]  /*14d20*/  HMMA.16816.F32.BF16 R44, R212, R194.reuse, R44 ;  /* 0x000000c2d42c723c */ /* 0x080fe6000004182c */
[----:B------:R-:W-:Y:S02]  /*14d30*/  ISETP.GT.AND P2, PT, R2, 0x9, PT ;  /* 0x000000090200780c */ /* 0x000fe40003f44270 */
[----:B------:R-:W-:Y:S02]  /*14d40*/  FSEL R200, R12, -INF , P3 ;  /* 0xff8000000cc87808 */ /* 0x000fe40001800000 */
[----:B------:R-:W-:Y:S01]  /*14d50*/  FSEL R15, R15, -INF , P0 ;  /* 0xff8000000f0f7808 */ /* 0x000fe20000000000 */
[C---:B------:R-:W-:Y:S04]  /*14d60*/  HMMA.16816.F32.BF16 R48, R188.reuse, R194, R48 ;  /* 0x000000c2bc30723c */ /* 0x040fe80000041830 */
[----:B------:R-:W-:Y:S02]  /*14d70*/  ISETP.GT.AND P3, PT, R0, 0x8, PT ;  /* 0x000000080000780c */ /* 0x000fe40003f64270 */
[----:B------:R-:W-:Y:S02]  /*14d80*/  ISETP.GT.AND P0, PT, R137, 0x9, PT ;  /* 0x000000098900780c */ /* 0x000fe40003f04270 */
[-C--:B-1----:R-:W-:Y:S03]  /*14d90*/  HMMA.16816.F32.BF16 R52, R188, R4.reuse, R52 ;  /* 0x00000004bc34723c */ /* 0x082fe60000041834 */
[----:B------:R-:W-:Y:S02]  /*14da0*/  ISETP.GT.AND P1, PT, R138, 0x8, PT ;  /* 0x000000088a00780c */ /* 0x000fe40003f24270 */
[----:B------:R-:W-:Y:S02]  /*14db0*/  FSEL R16, R16, -INF , P3 ;  /* 0xff80000010107808 */ /* 0x000fe40001800000 */
[----:B------:R-:W-:Y:S01]  /*14dc0*/  FSEL R19, R19, -INF , P0 ;  /* 0xff80000013137808 */ /* 0x000fe20000000000 */
[C---:B------:R-:W-:Y:S04]  /*14dd0*/  HMMA.16816.F32.BF16 R56, R212.reuse, R4, R56 ;  /* 0x00000004d438723c */ /* 0x040fe80000041838 */
[C---:B------:R-:W-:Y:S02]  /*14de0*/  ISETP.GT.AND P3, PT, R0.reuse, 0x10, PT ;  /* 0x000000100000780c */ /* 0x040fe40003f64270 */
[----:B------:R-:W-:Y:S02]  /*14df0*/  ISETP.GT.AND P0, PT, R137, 0x11, PT ;  /* 0x000000118900780c */ /* 0x000fe40003f04270 */
[-C--:B------:R-:W-:Y:S03]  /*14e00*/  HMMA.16816.F32.BF16 R60, R212, R6.reuse, R60 ;  /* 0x00000006d43c723c */ /* 0x080fe6000004183c */
[----:B------:R-:W-:Y:S02]  /*14e10*/  ISETP.GT.AND P6, PT, R0, 0x68, PT ;  /* 0x000000680000780c */ /* 0x000fe40003fc4270 */
[----:B------:R-:W-:Y:S02]  /*14e20*/  FMNMX.FTZ R12, R142, R3, !PT ;  /* 0x000000038e0c7209 */ /* 0x000fe40007810000 */
[----:B------:R-:W-:Y:S01]  /*14e30*/  FSEL R13, R13, -INF , P2 ;  /* 0xff8000000d0d7808 */ /* 0x000fe20001000000 */
[C---:B------:R-:W-:Y:S01]  /*14e40*/  HMMA.16816.F32.BF16 R64, R188.reuse, R6, R64 ;  /* 0x00000006bc40723c */ /* 0x040fe20000041840 */
[----:B------:R-:W1:Y:S03]  /*14e50*/  LDSM.16.M88.4 R4, [R232+0x2800] ;  /* 0x00280000e804783b */ /* 0x000e660000000200 */
[----:B------:R-:W-:Y:S02]  /*14e60*/  ISETP.GT.AND P2, PT, R0, 0x9, PT ;  /* 0x000000090000780c */ /* 0x000fe40003f44270 */
[----:B------:R-:W-:Y:S02]  /*14e70*/  FSEL R20, R20, -INF , P3 ;  /* 0xff80000014147808 */ /* 0x000fe40001800000 */
[-C--:B--2---:R-:W-:Y:S03]  /*14e80*/  HMMA.16816.F32.BF16 R68, R188, R8.reuse, R68 ;  /* 0x00000008bc44723c */ /* 0x084fe60000041844 */
[----:B------:R-:W-:Y:S02]  /*14e90*/  ISETP.GT.AND P3, PT, R2, 0x10, PT ;  /* 0x000000100200780c */ /* 0x000fe40003f64270 */
[----:B------:R-:W-:Y:S02]  /*14ea0*/  FSEL R23, R23, -INF , P0 ;  /* 0xff80000017177808 */ /* 0x000fe40000000000 */
[----:B------:R-:W-:Y:S01]  /*14eb0*/  ISETP.GT.AND P0, PT, R138, 0x11, PT ;  /* 0x000000118a00780c */ /* 0x000fe20003f04270 */
[C---:B------:R-:W-:Y:S04]  /*14ec0*/  HMMA.16816.F32.BF16 R72, R212.reuse, R8, R72 ;  /* 0x00000008d448723c */ /* 0x040fe80000041848 */
[----:B------:R-:W-:Y:S02]  /*14ed0*/  FMNMX.FTZ R12, R196, R12, !PT ;  /* 0x0000000cc40c7209 */ /* 0x000fe40007810000 */
[----:B------:R-:W-:Y:S02]  /*14ee0*/  FSEL R17, R17, -INF , P2 ;  /* 0xff80000011117808 */ /* 0x000fe40001000000 */
[-C--:B------:R-:W-:Y:S03]  /*14ef0*/  HMMA.16816.F32.BF16 R76, R212, R10.reuse, R76 ;  /* 0x0000000ad44c723c */ /* 0x080fe6000004184c */
[----:B------:R-:W-:Y:S02]  /*14f00*/  ISETP.GT.AND P2, PT, R0, 0x11, PT ;  /* 0x000000110000780c */ /* 0x000fe40003f44270 */
[----:B------:R-:W-:Y:S02]  /*14f10*/  FSEL R24, R24, -INF , P3 ;  /* 0xff80000018187808 */ /* 0x000fe40001800000 */
[----:B------:R-:W-:Y:S01]  /*14f20*/  ISETP.GT.AND P3, PT, R2, 0x18, PT ;  /* 0x000000180200780c */ /* 0x000fe20003f64270 */
[C---:B------:R-:W-:Y:S01]  /*14f30*/  HMMA.16816.F32.BF16 R80, R188.reuse, R10, R80 ;  /* 0x0000000abc50723c */ /* 0x040fe20000041850 */
[----:B------:R-:W2:Y:S01]  /*14f40*/  LDSM.16.M88.4 R8, [R232+0x3000] ;  /* 0x00300000e808783b */ /* 0x000ea20000000200 */
[----:B------:R-:W-:Y:S04]  /*14f50*/  DEPBAR.LE SB0, 0x0 ;  /* 0x000080000000791a */ /* 0x000fe80000000000 */
[----:B------:R-:W-:Y:S03]  /*14f60*/  FSEL R27, R27, -INF , P0 ;  /* 0xff8000001b1b7808 */ /* 0x000fe60000000000 */
[----:B------:R-:W-:Y:S01]  /*14f70*/  BAR.SYNC.DEFER_BLOCKING 0x0 ;  /* 0x0000000000007b1d */ /* 0x000fe20000010000 */
[-C--:B-1----:R-:W-:Y:S05]  /*14f80*/  HMMA.16816.F32.BF16 R84, R188, R4.reuse, R84 ;  /* 0x00000004bc54723c */ /* 0x082fea0000041854 */
[----:B------:R-:W-:Y:S02]  /*14f90*/  ISETP.GT.AND P0, PT, R138, 0x19, PT ;  /* 0x000000198a00780c */ /* 0x000fe40003f04270 */
[----:B------:R-:W-:Y:S01]  /*14fa0*/  FMNMX.FTZ R12, R16, R12, !PT ;  /* 0x0000000c100c7209 */ /* 0x000fe20007810000 */
[C---:B------:R-:W-:Y:S04]  /*14fb0*/  HMMA.16816.F32.BF16 R88, R212.reuse, R4, R88 ;  /* 0x00000004d458723c */ /* 0x040fe80000041858 */
[----:B------:R-:W-:Y:S02]  /*14fc0*/  FSEL R21, R21, -INF , P2 ;  /* 0xff80000015157808 */ /* 0x000fe40001000000 */
[----:B------:R-:W-:Y:S02]  /*14fd0*/  ISETP.GT.AND P2, PT, R2, 0x11, PT ;  /* 0x000000110200780c */ /* 0x000fe40003f44270 */
[----:B------:R-:W-:Y:S01]  /*14fe0*/  FSEL R28, R28, -INF , P3 ;  /* 0xff8000001c1c7808 */ /* 0x000fe20001800000 */
[-C--:B------:R-:W-:Y:S03]  /*14ff0*/  HMMA.16816.F32.BF16 R92, R212, R6.reuse, R92 ;  /* 0x00000006d45c723c */ /* 0x080fe6000004185c */
[----:B------:R-:W-:Y:S02]  /*15000*/  FSEL R31, R31, -INF , P0 ;  /* 0xff8000001f1f7808 */ /* 0x000fe40000000000 */
[----:B------:R-:W-:Y:S02]  /*15010*/  ISETP.GT.AND P3, PT, R0, 0x18, PT ;  /* 0x000000180000780c */ /* 0x000fe40003f64270 */
[----:B------:R-:W-:Y:S01]  /*15020*/  ISETP.GT.AND P0, PT, R137, 0x19, PT ;  /* 0x000000198900780c */ /* 0x000fe20003f04270 */
[C---:B------:R-:W-:Y:S04]  /*15030*/  HMMA.16816.F32.BF16 R96, R188.reuse, R6, R96 ;  /* 0x00000006bc60723c */ /* 0x040fe80000041860 */
[----:B------:R-:W-:Y:S02]  /*15040*/  FMNMX.FTZ R12, R17, R12, !PT ;  /* 0x0000000c110c7209 */ /* 0x000fe40007810000 */
[----:B------:R-:W-:Y:S02]  /*15050*/  FSEL R25, R25, -INF , P2 ;  /* 0xff80000019197808 */ /* 0x000fe40001000000 */
[----:B------:R-:W-:Y:S01]  /*15060*/  ISETP.GT.AND P2, PT, R2, 0x19, PT ;  /* 0x000000190200780c */ /* 0x000fe20003f44270 */
[-C--:B--2---:R-:W-:Y:S03]  /*15070*/  HMMA.16816.F32.BF16 R100, R188, R8.reuse, R100 ;  /* 0x00000008bc64723c */ /* 0x084fe60000041864 */
[----:B------:R-:W-:Y:S02]  /*15080*/  FSEL R32, R32, -INF , P3 ;  /* 0xff80000020207808 */ /* 0x000fe40001800000 */
[----:B------:R-:W-:Y:S02]  /*15090*/  FSEL R35, R35, -INF , P0 ;  /* 0xff80000023237808 */ /* 0x000fe40000000000 */
[----:B------:R-:W-:Y:S01]  /*150a0*/  ISETP.GT.AND P3, PT, R0, 0x20, PT ;  /* 0x000000200000780c */ /* 0x000fe20003f64270 */
[C---:B------:R-:W-:Y:S01]  /*150b0*/  HMMA.16816.F32.BF16 R104, R212.reuse, R8, R104 ;  /* 0x00000008d468723c */ /* 0x040fe20000041868 */
[----:B------:R-:W2:Y:S03]  /*150c0*/  LDL.64 R8, [R1+0x48] ;  /* 0x0000480001087983 */ /* 0x000ea60000100a00 */
[----:B------:R-:W-:Y:S02]  /*150d0*/  ISETP.GT.AND P0, PT, R137, 0x21, PT ;  /* 0x000000218900780c */ /* 0x000fe40003f04270 */
[----:B------:R-:W-:Y:S02]  /*150e0*/  FMNMX.FTZ R4, R20, R12, !PT ;  /* 0x0000000c14047209 */ /* 0x000fe40007810000 */
[----:B------:R-:W-:Y:S01]  /*150f0*/  FSEL R29, R29, -INF , P2 ;  /* 0xff8000001d1d7808 */ /* 0x000fe20001000000 */
[-C--:B------:R-:W-:Y:S03]  /*15100*/  HMMA.16816.F32.BF16 R108, R212, R10.reuse, R108 ;  /* 0x0000000ad46c723c */ /* 0x080fe6000004186c */
[----:B------:R-:W-:Y:S02]  /*15110*/  ISETP.GT.AND P2, PT, R0, 0x19, PT ;  /* 0x000000190000780c */ /* 0x000fe40003f44270 */
[----:B------:R-:W-:Y:S02]  /*15120*/  FSEL R36, R36, -INF , P3 ;  /* 0xff80000024247808 */ /* 0x000fe40001800000 */
[----:B------:R-:W-:Y:S01]  /*15130*/  FSEL R39, R39, -INF , P0 ;  /* 0xff80000027277808 */ /* 0x000fe20000000000 */
[----:B------:R-:W-:Y:S01]  /*15140*/  HMMA.16816.F32.BF16 R112, R188, R10, R112 ;  /* 0x0000000abc70723c */ /* 0x000fe20000041870 */
[----:B------:R-:W3:Y:S03]  /*15150*/  LDL.64 R10, [R1+0x40] ;  /* 0x00004000010a7983 */ /* 0x000ee60000100a00 */
[----:B------:R-:W-:Y:S02]  /*15160*/  ISETP.GT.AND P0, PT, R138, 0x21, PT ;  /* 0x000000218a00780c */ /* 0x000fe40003f04270 */
[----:B------:R-:W-:Y:S01]  /*15170*/  ISETP.GT.AND P3, PT, R2, 0x20, PT ;  /* 0x000000200200780c */ /* 0x000fe20003f64270 */
[----:B------:R-:W-:Y:S01]  /*15180*/  STL [R1+0xa4], R216 ;  /* 0x0000a4d801007387 */ /* 0x000fe20000100800 */
[----:B------:R-:W-:Y:S03]  /*15190*/  FMNMX.FTZ R4, R21, R4, !PT ;  /* 0x0000000415047209 */ /* 0x000fe60007810000 */
[----:B------:R-:W-:Y:S01]  /*151a0*/  STL [R1+0xa8], R246 ;  /* 0x0000a8f601007387 */ /* 0x000fe20000100800 */
        /* <DEDUP_REMOVED lines=83> */
[----:B------:R-:W-:Y:S02]  /*156e0*/  FMNMX.FTZ R5, R198, R136, !PT ;  /* 0x00000088c6057209 */ /* 0x000fe40007810000 */
[----:B------:R-:W-:Y:S02]  /*156f0*/  FSEL R217, R69, -INF , P2 ;  /* 0xff80000045d97808 */ /* 0x000fe40001000000 */
[----:B------:R-:W-:Y:S01]  /*15700*/  FSEL R53, R76, -INF , P3 ;  /* 0xff8000004c357808 */ /* 0x000fe20001800000 */
[----:B------:R-:W-:Y:S01]  /*15710*/  IMAD.MOV.U32 R76, RZ, RZ, R219 ;  /* 0x000000ffff4c7224 */ /* 0x000fe200078e00db */
[----:B------:R-:W-:Y:S01]  /*15720*/  FSEL R12, R79, -INF , P0 ;  /* 0xff8000004f0c7808 */ /* 0x000fe20000000000 */
[----:B------:R-:W-:Y:S01]  /*15730*/  IMAD.MOV.U32 R79, RZ, RZ, R218 ;  /* 0x000000ffff4f7224 */ /* 0x000fe200078e00da */
[----:B------:R-:W-:Y:S02]  /*15740*/  ISETP.GT.AND P3, PT, R0, 0x48, PT ;  /* 0x000000480000780c */ /* 0x000fe40003f64270 */
[----:B------:R-:W-:Y:S02]  /*15750*/  FSEL R195, R54, -INF , P1 ;  /* 0xff80000036c37808 */ /* 0x000fe40000800000 */
[----:B------:R-:W-:Y:S02]  /*15760*/  ISETP.GT.AND P1, PT, R138, 0x30, PT ;  /* 0x000000308a00780c */ /* 0x000fe40003f24270 */
[----:B------:R-:W-:Y:S02]  /*15770*/  ISETP.GT.AND P2, PT, R2, 0x41, PT ;  /* 0x000000410200780c */ /* 0x000fe40003f44270 */
[----:B------:R-:W-:Y:S02]  /*15780*/  FMNMX.FTZ R4, R57, R4, !PT ;  /* 0x0000000439047209 */ /* 0x000fe40007810000 */
[----:B------:R-:W-:Y:S02]  /*15790*/  FMNMX.FTZ R5, R197, R5, !PT ;  /* 0x00000005c5057209 */ /* 0x000fe40007810000 */
[----:B------:R-:W-:Y:S01]  /*157a0*/  FSEL R226, R80, -INF , P3 ;  /* 0xff80000050e27808 */ /* 0x000fe20001800000 */
[----:B------:R-:W-:Y:S01]  /*157b0*/  IMAD.MOV.U32 R80, RZ, RZ, R217 ;  /* 0x000000ffff507224 */ /* 0x000fe200078e00d9 */
[----:B------:R-:W-:Y:S02]  /*157c0*/  FMNMX.FTZ R4, R79, R4, !PT ;  /* 0x000000044f047209 */ /* 0x000fe40007810000 */
[----:B------:R-:W-:Y:S02]  /*157d0*/  FSEL R63, R73, -INF , P2 ;  /* 0xff800000493f7808 */ /* 0x000fe40001000000 */
[----:B------:R-:W-:Y:S02]  /*157e0*/  ISETP.GT.AND P2, PT, R2, 0x49, PT ;  /* 0x000000490200780c */ /* 0x000fe40003f44270 */
[----:B------:R-:W-:Y:S02]  /*157f0*/  FSEL R225, R58, -INF , P1 ;  /* 0xff8000003ae17808 */ /* 0x000fe40000800000 */
[----:B------:R-:W-:Y:S02]  /*15800*/  ISETP.GT.AND P1, PT, R138, 0x38, PT ;  /* 0x000000388a00780c */ /* 0x000fe40003f24270 */
[----:B------:R-:W-:Y:S02]  /*15810*/  FMNMX.FTZ R5, R18, R5, !PT ;  /* 0x0000000512057209 */ /* 0x000fe40007810000 */
[----:B------:R-:W-:Y:S02]  /*15820*/  FSEL R52, R77, -INF , P2 ;  /* 0xff8000004d347808 */ /* 0x000fe40001000000 */
[----:B------:R-:W-:Y:S02]  /*15830*/  FMNMX.FTZ R4, R80, R4, !PT ;  /* 0x0000000450047209 */ /* 0x000fe40007810000 */
[----:B------:R-:W-:Y:S01]  /*15840*/  FSEL R222, R62, -INF , P1 ;  /* 0xff8000003ede7808 */ /* 0x000fe20000800000 */
[----:B------:R-:W-:Y:S01]  /*15850*/  IMAD.MOV.U32 R62, RZ, RZ, R211 ;  /* 0x000000ffff3e7224 */ /* 0x000fe200078e00d3 */
[----:B------:R-:W-:Y:S02]  /*15860*/  ISETP.GT.AND P1, PT, R137, 0x38, PT ;  /* 0x000000388900780c */ /* 0x000fe40003f24270 */
[----:B------:R-:W-:Y:S01]  /*15870*/  ISETP.GT.AND P2, PT, R0, 0x49, PT ;  /* 0x000000490000780c */ /* 0x000fe20003f44270 */
[----:B------:R-:W-:Y:S01]  /*15880*/  IMAD.MOV.U32 R77, RZ, RZ, R222 ;  /* 0x000000ffff4d7224 */ /* 0x000fe200078e00de */
[----:B------:R-:W-:Y:S02]  /*15890*/  FMNMX.FTZ R5, R19, R5, !PT ;  /* 0x0000000513057209 */ /* 0x000fe40007810000 */
[----:B------:R-:W-:Y:S02]  /*158a0*/  FSEL R58, R66, -INF , P1 ;  /* 0xff800000423a7808 */ /* 0x000fe40000800000 */
[----:B------:R-:W-:Y:S02]  /*158b0*/  FSEL R248, R81, -INF , P2 ;  /* 0xff80000051f87808 */ /* 0x000fe40001000000 */
[----:B------:R-:W-:Y:S02]  /*158c0*/  FMNMX.FTZ R4, R226, R4, !PT ;  /* 0x00000004e2047209 */ /* 0x000fe40007810000 */
[C---:B------:R-:W-:Y:S02]  /*158d0*/  ISETP.GT.AND P1, PT, R137.reuse, 0x40, PT ;  /* 0x000000408900780c */ /* 0x040fe40003f24270 */
[----:B------:R-:W-:Y:S02]  /*158e0*/  ISETP.GT.AND P0, PT, R137, 0x49, PT ;  /* 0x000000498900780c */ /* 0x000fe40003f04270 */
[----:B------:R-:W-:Y:S02]  /*158f0*/  ISETP.GT.AND P3, PT, R0, 0x50, PT ;  /* 0x000000500000780c */ /* 0x000fe40003f64270 */
[----:B------:R-:W-:Y:S02]  /*15900*/  FMNMX.FTZ R5, R22, R5, !PT ;  /* 0x0000000516057209 */ /* 0x000fe40007810000 */
[----:B------:R-:W-:Y:S02]  /*15910*/  FSEL R61, R70, -INF , P1 ;  /* 0xff800000463d7808 */ /* 0x000fe40000800000 */
[----:B------:R-:W-:Y:S02]  /*15920*/  ISETP.GT.AND P1, PT, R138, 0x40, PT ;  /* 0x000000408a00780c */ /* 0x000fe40003f24270 */
[----:B------:R-:W-:Y:S01]  /*15930*/  FSEL R252, R83, -INF , P0 ;  /* 0xff80000053fc7808 */ /* 0x000fe20000000000 */
[----:B------:R-:W-:Y:S01]  /*15940*/  IMAD.MOV.U32 R83, RZ, RZ, R210 ;  /* 0x000000ffff537224 */ /* 0x000fe200078e00d2 */
[----:B------:R-:W-:Y:S02]  /*15950*/  ISETP.GT.AND P2, PT, R0, 0x51, PT ;  /* 0x000000510000780c */ /* 0x000fe40003f44270 */
[----:B------:R-:W-:Y:S02]  /*15960*/  ISETP.GT.AND P0, PT, R137, 0x51, PT ;  /* 0x000000518900780c */ /* 0x000fe40003f04270 */
[----:B------:R-:W-:Y:S02]  /*15970*/  FSEL R247, R84, -INF , P3 ;  /* 0xff80000054f77808 */ /* 0x000fe40001800000 */
[----:B------:R-:W-:Y:S02]  /*15980*/  FMNMX.FTZ R139, R248, R4, !PT ;  /* 0x00000004f88b7209 */ /* 0x000fe40007810000 */
[----:B------:R-:W-:Y:S02]  /*15990*/  FMNMX.FTZ R5, R23, R5, !PT ;  /* 0x0000000517057209 */ /* 0x000fe40007810000 */
[----:B------:R-:W-:Y:S02]  /*159a0*/  FSEL R227, R85, -INF , P2 ;  /* 0xff80000055e37808 */ /* 0x000fe40001000000 */
[----:B------:R-:W-:Y:S02]  /*159b0*/  FSEL R87, R87, -INF , P0 ;  /* 0xff80000057577808 */ /* 0x000fe40000000000 */
[----:B------:R-:W-:Y:S02]  /*159c0*/  FSEL R143, R74, -INF , P1 ;  /* 0xff8000004a8f7808 */ /* 0x000fe40000800000 */
[----:B------:R-:W-:Y:S02]  /*159d0*/  ISETP.GT.AND P1, PT, R138, 0x48, PT ;  /* 0x000000488a00780c */ /* 0x000fe40003f24270 */
[----:B------:R-:W-:Y:S01]  /*159e0*/  ISETP.GT.AND P0, PT, R0, 0x58, PT ;  /* 0x000000580000780c */ /* 0x000fe20003f04270 */
[----:B------:R-:W-:Y:S01]  /*159f0*/  IMAD.MOV.U32 R81, RZ, RZ, R143 ;  /* 0x000000ffff517224 */ /* 0x000fe200078e008f */
[----:B------:R-:W-:Y:S02]  /*15a00*/  FMNMX.FTZ R139, R247, R139, !PT ;  /* 0x0000008bf78b7209 */ /* 0x000fe40007810000 */
[----:B------:R-:W-:Y:S02]  /*15a10*/  FMNMX.FTZ R5, R34, R5, !PT ;  /* 0x0000000522057209 */ /* 0x000fe40007810000 */
[----:B------:R-:W-:Y:S01]  /*15a20*/  FSEL R54, R78, -INF , P1 ;  /* 0xff8000004e367808 */ /* 0x000fe20000800000 */
[----:B------:R-:W-:Y:S01]  /*15a30*/  IMAD.MOV.U32 R78, RZ, RZ, R208 ;  /* 0x000000ffff4e7224 */ /* 0x000fe200078e00d0 */
[----:B------:R-:W-:Y:S02]  /*15a40*/  FSEL R221, R96, -INF , P0 ;  /* 0xff80000060dd7808 */ /* 0x000fe40000000000 */
[----:B------:R-:W-:Y:S02]  /*15a50*/  ISETP.GT.AND P1, PT, R137, 0x48, PT ;  /* 0x000000488900780c */ /* 0x000fe40003f24270 */
[----:B------:R-:W-:Y:S02]  /*15a60*/  ISETP.GT.AND P3, PT, R0, 0x59, PT ;  /* 0x000000590000780c */ /* 0x000fe40003f64270 */
[----:B------:R-:W-:Y:S02]  /*15a70*/  FMNMX.FTZ R139, R227, R139, !PT ;  /* 0x0000008be38b7209 */ /* 0x000fe40007810000 */
[----:B------:R-:W-:Y:S02]  /*15a80*/  FMNMX.FTZ R5, R35, R5, !PT ;  /* 0x0000000523057209 */ /* 0x000fe40007810000 */
[----:B------:R-:W-:Y:S02]  /*15a90*/  FMNMX.FTZ R4, R199, R140, !PT ;  /* 0x0000008cc7047209 */ /* 0x000fe40007810000 */
[----:B------:R-:W-:Y:S02]  /*15aa0*/  FSEL R250, R82, -INF , P1 ;  /* 0xff80000052fa7808 */ /* 0x000fe40000800000 */
[----:B------:R-:W-:Y:S01]  /*15ab0*/  ISETP.GT.AND P1, PT, R137, 0x50, PT ;  /* 0x000000508900780c */ /* 0x000fe20003f24270 */
[----:B--2---:R-:W-:Y:S01]  /*15ac0*/  IMAD.MOV.U32 R9, RZ, RZ, c[0x0][0x1e0] ;  /* 0x00007800ff097624 */ /* 0x004fe200078e00ff */
[----:B------:R-:W-:Y:S02]  /*15ad0*/  FSEL R219, R97, -INF , P3 ;  /* 0xff80000061db7808 */ /* 0x000fe40001800000 */
[----:B------:R-:W-:Y:S02]  /*15ae0*/  ISETP.GT.AND P2, PT, R0, 0x60, PT ;  /* 0x000000600000780c */ /* 0x000fe40003f44270 */
[----:B------:R-:W-:Y:S02]  /*15af0*/  FMNMX.FTZ R139, R221, R139, !PT ;  /* 0x0000008bdd8b7209 */ /* 0x000fe40007810000 */
[----:B------:R-:W-:Y:S02]  /*15b00*/  FMNMX.FTZ R5, R38, R5, !PT ;  /* 0x0000000526057209 */ /* 0x000fe40007810000 */
[----:B------:R-:W-:Y:S02]  /*15b10*/  FMNMX.FTZ R4, R201, R4, !PT ;  /* 0x00000004c9047209 */ /* 0x000fe40007810000 */
[----:B------:R-:W-:Y:S02]  /*15b20*/  FSEL R86, R86, -INF , P1 ;  /* 0xff80000056567808 */ /* 0x000fe40000800000 */
[----:B------:R-:W-:Y:S01]  /*15b30*/  FSEL R218, R100, -INF , P2 ;  /* 0xff80000064da7808 */ /* 0x000fe20001000000 */
[----:B------:R-:W-:Y:S01]  /*15b40*/  IMAD.MOV.U32 R100, RZ, RZ, R54 ;  /* 0x000000ffff647224 */ /* 0x000fe200078e0036 */
[----:B------:R-:W-:Y:S01]  /*15b50*/  ISETP.GT.AND P1, PT, R0, 0x61, PT ;  /* 0x000000610000780c */ /* 0x000fe20003f24270 */
[----:B---3--:R-:W-:Y:S01]  /*15b60*/  IMAD.MOV.U32 R10, RZ, RZ, 0x5 ;  /* 0x00000005ff0a7424 */ /* 0x008fe200078e00ff */
[----:B------:R-:W-:Y:S02]  /*15b70*/  FMNMX.FTZ R139, R219, R139, !PT ;  /* 0x0000008bdb8b7209 */ /* 0x000fe40007810000 */
[----:B------:R-:W-:Y:S02]  /*15b80*/  FMNMX.FTZ R5, R39, R5, !PT ;  /* 0x0000000527057209 */ /* 0x000fe40007810000 */
[----:B------:R-:W-:Y:S02]  /*15b90*/  FMNMX.FTZ R4, R200, R4, !PT ;  /* 0x00000004c8047209 */ /* 0x000fe40007810000 */
[----:B------:R-:W-:Y:S02]  /*15ba0*/  FSEL R217, R101, -INF , P1 ;  /* 0xff80000065d97808 */ /* 0x000fe40000800000 */
        /* <DEDUP_REMOVED lines=44> */
[----:B------:R-:W-:Y:S02]  /*15e70*/  FMNMX.FTZ R0, R87, R0, !PT ;  /* 0x0000000057007209 */ /* 0x000fe40007810000 */
[----:B------:R-:W-:Y:S02]  /*15e80*/  FSEL R212, R98, -INF , P5 ;  /* 0xff80000062d47808 */ /* 0x000fe40002800000 */
[C---:B------:R-:W-:Y:S02]  /*15e90*/  ISETP.GT.AND P3, PT, R137.reuse, 0x60, PT ;  /* 0x000000608900780c */ /* 0x040fe40003f64270 */
[C---:B------:R-:W-:Y:S02]  /*15ea0*/  ISETP.GT.AND P2, PT, R137.reuse, 0x61, PT ;  /* 0x000000618900780c */ /* 0x040fe40003f44270 */
[C---:B------:R-:W-:Y:S02]  /*15eb0*/  ISETP.GT.AND P1, PT, R137.reuse, 0x68, PT ;  /* 0x000000688900780c */ /* 0x040fe40003f24270 */
[----:B------:R-:W-:Y:S02]  /*15ec0*/  ISETP.GT.AND P0, PT, R137, 0x69, PT ;  /* 0x000000698900780c */ /* 0x000fe40003f04270 */
[----:B------:R-:W-:Y:S02]  /*15ed0*/  FMNMX.FTZ R137, R62, R4, !PT ;  /* 0x000000043e897209 */ /* 0x000fe40007810000 */
[----:B------:R-:W-:Y:S02]  /*15ee0*/  FMNMX.FTZ R4, R47, R5, !PT ;  /* 0x000000052f047209 */ /* 0x000fe40007810000 */
[----:B------:R-:W-:Y:S01]  /*15ef0*/  FSEL R211, R99, -INF , P4 ;  /* 0xff80000063d37808 */ /* 0x000fe20002000000 */
[----:B------:R-:W-:Y:S01]  /*15f00*/  IMAD.MOV.U32 R99, RZ, RZ, R86 ;  /* 0x000000ffff637224 */ /* 0x000fe200078e0056 */
        /* <DEDUP_REMOVED lines=10> */
[----:B------:R-:W-:Y:S02]  /*15fb0*/  FSEL R207, R115, -INF , P0 ;  /* 0xff80000073cf7808 */ /* 0x000fe40000000000 */
[----:B------:R-:W-:Y:S02]  /*15fc0*/  ISETP.GT.AND P0, PT, R138, 0x51, PT ;  /* 0x000000518a00780c */ /* 0x000fe40003f04270 */
[----:B------:R-:W-:Y:S02]  /*15fd0*/  FSEL R208, R114, -INF , P1 ;  /* 0xff80000072d07808 */ /* 0x000fe40000800000 */
[----:B------:R-:W-:Y:S02]  /*15fe0*/  FMNMX.FTZ R0, R209, R0, !PT ;  /* 0x00000000d1007209 */ /* 0x000fe40007810000 */
[----:B------:R-:W-:Y:S02]  /*15ff0*/  FMNMX.FTZ R4, R78, R4, !PT ;  /* 0x000000044e047209 */ /* 0x000fe40007810000 */
[C---:B------:R-:W-:Y:S02]  /*16000*/  ISETP.GT.AND P3, PT, R2.reuse, 0x50, PT ;  /* 0x000000500200780c */ /* 0x040fe40003f64270 */
[----:B------:R-:W-:Y:S02]  /*16010*/  ISETP.GT.AND P2, PT, R2, 0x51, PT ;  /* 0x000000510200780c */ /* 0x000fe40003f44270 */
[----:B------:R-:W-:Y:S02]  /*16020*/  ISETP.GT.AND P1, PT, R138, 0x50, PT ;  /* 0x000000508a00780c */ /* 0x000fe40003f24270 */
[----:B------:R-:W-:Y:S01]  /*16030*/  FSEL R213, R91, -INF , P0 ;  /* 0xff8000005bd57808 */ /* 0x000fe20000000000 */
[----:B------:R-:W-:Y:S01]  /*16040*/  IMAD.MOV.U32 R91, RZ, RZ, R62 ;  /* 0x000000ffff5b7224 */ /* 0x000fe200078e003e */
[----:B------:R-:W-:Y:S02]  /*16050*/  ISETP.GT.AND P0, PT, R2, 0x58, PT ;  /* 0x000000580200780c */ /* 0x000fe40003f04270 */
[----:B------:R-:W-:Y:S02]  /*16060*/  FMNMX.FTZ R0, R208, R0, !PT ;  /* 0x00000000d0007209 */ /* 0x000fe40007810000 */
[----:B------:R-:W-:Y:S02]  /*16070*/  ISETP.GT.AND P4, PT, R2, 0x68, PT ;  /* 0x000000680200780c */ /* 0x000fe40003f84270 */
[----:B------:R-:W-:Y:S01]  /*16080*/  FSEL R205, R88, -INF , P3 ;  /* 0xff80000058cd7808 */ /* 0x000fe20001800000 */
[----:B------:R-:W-:Y:S01]  /*16090*/  IMAD.MOV.U32 R88, RZ, RZ, R87 ;  /* 0x000000ffff587224 */ /* 0x000fe200078e0057 */
[----:B------:R-:W-:Y:S01]  /*160a0*/  FSEL R204, R89, -INF , P2 ;  /* 0xff80000059cc7808 */ /* 0x000fe20001000000 */
[----:B------:R-:W-:Y:S01]  /*160b0*/  IMAD.MOV.U32 R89, RZ, RZ, R76 ;  /* 0x000000ffff597224 */ /* 0x000fe200078e004c */
[----:B------:R-:W-:Y:S01]  /*160c0*/  FSEL R214, R90, -INF , P1 ;  /* 0xff8000005ad67808 */ /* 0x000fe20000800000 */
[----:B------:R-:W-:Y:S01]  /*160d0*/  IMAD.MOV.U32 R90, RZ, RZ, R63 ;  /* 0x000000ffff5a7224 */ /* 0x000fe200078e003f */
        /* <DEDUP_REMOVED lines=8> */
[----:B------:R-:W-:Y:S02]  /*16160*/  FMNMX.FTZ R2, R102, R2, !PT ;  /* 0x0000000266027209 */ /* 0x000fe40007810000 */
[----:B------:R-:W-:Y:S01]  /*16170*/  FSEL R191, R93, -INF , P3 ;  /* 0xff8000005dbf7808 */ /* 0x000fe20001800000 */
[C---:B------:R-:W-:Y:S01]  /*16180*/  FMUL.FTZ R93, R139.reuse, c[0x0][0x2d0] ;  /* 0x0000b4008b5d7a20 */ /* 0x040fe20000410000 */
[----:B------:R-:W-:Y:S01]  /*16190*/  FSETP.NEU.FTZ.AND P3, PT, R139, -INF , PT ;  /* 0xff8000008b00780b */ /* 0x000fe20003f7d000 */
[----:B------:R-:W1:Y:S01]  /*161a0*/  SHFL.BFLY PT, R5, R0, 0x2, 0x1f ;  /* 0x0c401f0000057f89 */ /* 0x000e6200000e0000 */
[----:B------:R-:W-:Y:S02]  /*161b0*/  FMNMX.FTZ R2, R100, R2, !PT ;  /* 0x0000000264027209 */ /* 0x000fe40007810000 */
[----:B------:R-:W-:Y:S02]  /*161c0*/  FSEL R93, R93, RZ, P3 ;  /* 0x000000ff5d5d7208 */ /* 0x000fe40001800000 */
[----:B------:R-:W-:Y:S02]  /*161d0*/  FMNMX.FTZ R2, R103, R2, !PT ;  /* 0x0000000267027209 */ /* 0x000fe40007810000 */
[----:B------:R-:W-:Y:S01]  /*161e0*/  FSEL R112, R105, -INF , P1 ;  /* 0xff80000069707808 */ /* 0x000fe20000800000 */
[--C-:B------:R-:W-:Y:S01]  /*161f0*/  FFMA.FTZ R215, R215, c[0x0][0x2d0], -R93.reuse ;  /* 0x0000b400d7d77a23 */ /* 0x100fe2000001085d */
[----:B------:R-:W-:Y:S01]  /*16200*/  FMNMX.FTZ R4, R214, R2, !PT ;  /* 0x00000002d6047209 */ /* 0x000fe20007810000 */
[----:B------:R-:W-:Y:S01]  /*16210*/  FFMA.FTZ R2, R142, c[0x0][0x2d0], -R93 ;  /* 0x0000b4008e027a23 */ /* 0x000fe2000001085d */
[----:B------:R-:W-:Y:S02]  /*16220*/  LOP3.LUT P6, RZ, R223, 0x1, RZ, 0xc0, !PT ;  /* 0x00000001dfff7812 */ /* 0x000fe400078cc0ff */
[----:B------:R-:W-:Y:S01]  /*16230*/  FMNMX.FTZ R137, R83, R137, !PT ;  /* 0x0000008953897209 */ /* 0x000fe20007810000 */
[----:B------:R2:W-:Y:S01]  /*16240*/  MUFU.EX2 R190, R2 ;  /* 0x0000000200be7308 */ /* 0x0005e20000000800 */
[----:B------:R-:W-:Y:S02]  /*16250*/  ISETP.GT.AND P1, PT, R138, 0x58, PT ;  /* 0x000000588a00780c */ /* 0x000fe40003f24270 */
[----:B------:R-:W-:Y:S02]  /*16260*/  FMNMX.FTZ R4, R213, R4, !PT ;  /* 0x00000004d5047209 */ /* 0x000fe40007810000 */
[----:B------:R-:W-:Y:S02]  /*16270*/  FSEL R189, R94, -INF , P1 ;  /* 0xff8000005ebd7808 */ /* 0x000fe40000800000 */
[----:B------:R-:W-:Y:S02]  /*16280*/  FSEL R109, R109, -INF , P0 ;  /* 0xff8000006d6d7808 */ /* 0x000fe40000000000 */
[----:B------:R-:W-:Y:S02]  /*16290*/  ISETP.GT.AND P0, PT, R138, 0x59, PT ;  /* 0x000000598a00780c */ /* 0x000fe40003f04270 */
[----:B-1----:R-:W-:Y:S02]  /*162a0*/  FMNMX.FTZ R0, R0, R5, !PT ;  /* 0x0000000500007209 */ /* 0x002fe40007810000 */
[----:B------:R-:W-:Y:S02]  /*162b0*/  FSEL R115, R95, -INF , P0 ;  /* 0xff8000005f737808 */ /* 0x000fe40000000000 */
[C---:B------:R-:W-:Y:S01]  /*162c0*/  ISETP.GT.AND P0, PT, R138.reuse, 0x61, PT ;  /* 0x000000618a00780c */ /* 0x040fe20003f04270 */
[----:B------:R-:W1:Y:S01]  /*162d0*/  SHFL.BFLY PT, R6, R0, 0x1, 0x1f ;  /* 0x0c201f0000067f89 */ /* 0x000e6200000e0000 */
[C---:B------:R-:W-:Y:S02]  /*162e0*/  ISETP.GT.AND P1, PT, R138.reuse, 0x60, PT ;  /* 0x000000608a00780c */ /* 0x040fe40003f24270 */
[----:B------:R-:W-:Y:S01]  /*162f0*/  FSEL R114, R107, -INF , P0 ;  /* 0xff8000006b727808 */ /* 0x000fe20000000000 */
[----:B------:R-:W-:Y:S01]  /*16300*/  IMAD.MOV.U32 R107, RZ, RZ, R81 ;  /* 0x000000ffff6b7224 */ /* 0x000fe200078e0051 */
[----:B------:R-:W-:Y:S02]  /*16310*/  ISETP.GT.AND P0, PT, R138, 0x69, PT ;  /* 0x000000698a00780c */ /* 0x000fe40003f04270 */
[----:B------:R-:W-:Y:S02]  /*16320*/  FSEL R142, R106, -INF , P1 ;  /* 0xff8000006a8e7808 */ /* 0x000fe40000800000 */
[----:B--2---:R-:W-:Y:S01]  /*16330*/  FMNMX.FTZ R2, R189, R4, !PT ;  /* 0x00000004bd027209 */ /* 0x004fe20007810000 */
[--C-:B------:R-:W-:Y:S01]  /*16340*/  FFMA.FTZ R4, R196, c[0x0][0x2d0], -R93.reuse ;  /* 0x0000b400c4047a23 */ /* 0x100fe2000001085d */
[----:B------:R-:W-:Y:S02]  /*16350*/  FSEL R70, R111, -INF , P0 ;  /* 0xff8000006f467808 */ /* 0x000fe40000000000 */
[----:B------:R-:W-:Y:S01]  /*16360*/  ISETP.GT.AND P1, PT, R138, 0x68, PT ;  /* 0x000000688a00780c */ /* 0x000fe20003f24270 */
[----:B------:R2:W3:Y:S01]  /*16370*/  MUFU.EX2 R251, R4 ;  /* 0x0000000400fb7308 */ /* 0x0004e20000000800 */
[----:B------:R-:W-:Y:S02]  /*16380*/  FMNMX.FTZ R2, R115, R2, !PT ;  /* 0x0000000273027209 */ /* 0x000fe40007810000 */
[----:B------:R-:W-:Y:S02]  /*16390*/  FSEL R188, R104, -INF , P2 ;  /* 0xff80000068bc7808 */ /* 0x000fe40001000000 */
[----:B------:R-:W-:Y:S02]  /*163a0*/  FMNMX.FTZ R2, R142, R2, !PT ;  /* 0x000000028e027209 */ /* 0x000fe40007810000 */
[----:B------:R-:W-:Y:S02]  /*163b0*/  FSEL R113, R110, -INF , P1 ;  /* 0xff8000006e717808 */ /* 0x000fe40000800000 */
[----:B------:R-:W-:Y:S02]  /*163c0*/  FMNMX.FTZ R137, R63, R137, !PT ;  /* 0x000000893f897209 */ /* 0x000fe40007810000 */
[----:B-1----:R-:W-:Y:S02]  /*163d0*/  FMNMX.FTZ R138, R0, R6, !PT ;  /* 0x00000006008a7209 */ /* 0x002fe40007810000 */
[----:B------:R-:W-:Y:S02]  /*163e0*/  FMNMX.FTZ R137, R53, R137, !PT ;  /* 0x0000008935897209 */ /* 0x000fe40007810000 */
[C---:B------:R-:W-:Y:S01]  /*163f0*/  FSETP.NEU.FTZ.AND P2, PT, R138.reuse, -INF , PT ;  /* 0xff8000008a00780b */ /* 0x040fe20003f5d000 */
[----:B------:R-:W-:Y:S01]  /*16400*/  FMUL.FTZ R92, R138, c[0x0][0x2d0] ;  /* 0x0000b4008a5c7a20 */ /* 0x000fe20000410000 */
[----:B------:R-:W-:Y:S02]  /*16410*/  FMNMX.FTZ R137, R52, R137, !PT ;  /* 0x0000008934897209 */ /* 0x000fe40007810000 */
[----:B------:R-:W-:Y:S02]  /*16420*/  FSEL R97, R108, -INF , P4 ;  /* 0xff8000006c617808 */ /* 0x000fe40002000000 */
[----:B------:R-:W-:Y:S02]  /*16430*/  FSEL R92, R92, RZ, P2 ;  /* 0x000000ff5c5c7208 */ /* 0x000fe40001000000 */
[----:B------:R-:W-:Y:S02]  /*16440*/  FMNMX.FTZ R137, R205, R137, !PT ;  /* 0x00000089cd897209 */ /* 0x000fe40007810000 */
[----:B--2---:R-:W-:Y:S01]  /*16450*/  FMNMX.FTZ R4, R114, R2, !PT ;  /* 0x0000000272047209 */ /* 0x004fe20007810000 */
[--C-:B------:R-:W-:Y:S01]  /*16460*/  FFMA.FTZ R2, R16, c[0x0][0x2d0], -R93.reuse ;  /* 0x0000b40010027a23 */ /* 0x100fe2000001085d */
[----:B------:R-:W-:Y:S01]  /*16470*/  FMNMX.FTZ R137, R204, R137, !PT ;  /* 0x00000089cc897209 */ /* 0x000fe20007810000 */
[--C-:B------:R-:W-:Y:S01]  /*16480*/  FFMA.FTZ R16, R20, c[0x0][0x2d0], -R93.reuse ;  /* 0x0000b40014107a23 */ /* 0x100fe2000001085d */
[----:B------:R-:W-:Y:S01]  /*16490*/  FMNMX.FTZ R0, R113, R4, !PT ;  /* 0x0000000471007209 */ /* 0x000fe20007810000 */
[----:B------:R1:W-:Y:S01]  /*164a0*/  MUFU.EX2 R54, R2 ;  /* 0x0000000200367308 */ /* 0x0003e20000000800 */
[--C-:B------:R-:W-:Y:S01]  /*164b0*/  FFMA.FTZ R4, R198, c[0x0][0x2d0], -R92.reuse ;  /* 0x0000b400c6047a23 */ /* 0x100fe2000001085c */
[----:B------:R-:W-:Y:S01]  /*164c0*/  ISETP.GE.AND P4, PT, R216, 0x1, PT ;  /* 0x00000001d800780c */ /* 0x000fe20003f86270 */
[--C-:B------:R-:W-:Y:S01]  /*164d0*/  FFMA.FTZ R99, R99, c[0x0][0x2d0], -R92.reuse ;  /* 0x0000b40063637a23 */ /* 0x100fe2000001085c */
[----:B------:R-:W-:Y:S01]  /*164e0*/  FMNMX.FTZ R0, R70, R0, !PT ;  /* 0x0000000046007209 */ /* 0x000fe20007810000 */
[--C-:B------:R-:W-:Y:S01]  /*164f0*/  FFMA.FTZ R210, R210, c[0x0][0x2d0], -R92.reuse ;  /* 0x0000b400d2d27a23 */ /* 0x100fe2000001085c */
[----:B---3--:R-:W-:Y:S01]  /*16500*/  F2FP.BF16.PACK_AB R72, R251, R190 ;  /* 0x000000befb48723e */ /* 0x008fe200000010ff */
[--C-:B------:R-:W-:Y:S01]  /*16510*/  FFMA.FTZ R209, R209, c[0x0][0x2d0], -R92.reuse ;  /* 0x0000b400d1d17a23 */ /* 0x100fe2000001085c */
[----:B------:R-:W-:Y:S01]  /*16520*/  FMNMX.FTZ R137, R194, R137, !PT ;  /* 0x00000089c2897209 */ /* 0x000fe20007810000 */
[--C-:B------:R-:W-:Y:S01]  /*16530*/  FFMA.FTZ R208, R208, c[0x0][0x2d0], -R92.reuse ;  /* 0x0000b400d0d07a23 */ /* 0x100fe2000001085c */
[----:B------:R2:W-:Y:S01]  /*16540*/  MUFU.EX2 R222, R4 ;  /* 0x0000000400de7308 */ /* 0x0005e20000000800 */
[--C-:B------:R-:W-:Y:S01]  /*16550*/  FFMA.FTZ R207, R207, c[0x0][0x2d0], -R92.reuse ;  /* 0x0000b400cfcf7a23 */ /* 0x100fe2000001085c */
[----:B------:R-:W-:Y:S03]  /*16560*/  FMNMX.FTZ R137, R191, R137, !PT ;  /* 0x00000089bf897209 */ /* 0x000fe60007810000 */
[----:B------:R-:W-:Y:S02]  /*16570*/  @P4 SHF.L.U64.HI R12, R9, R10, c[0x0][0x1e4] ;  /* 0x00007900090c4619 */ /* 0x000fe4000001020a */
[----:B------:R-:W-:Y:S04]  /*16580*/  FMNMX.FTZ R137, R188, R137, !PT ;  /* 0x00000089bc897209 */ /* 0x000fe80007810000 */
[----:B------:R-:W-:Y:S01]  /*16590*/  FMNMX.FTZ R137, R112, R137, !PT ;  /* 0x0000008970897209 */ /* 0x000fe20007810000 */
[----:B-1----:R-:W-:Y:S03]  /*165a0*/  FFMA.FTZ R2, R17, c[0x0][0x2d0], -R93 ;  /* 0x0000b40011027a23 */ /* 0x002fe6000001085d */
[----:B------:R-:W-:Y:S01]  /*165b0*/  FMNMX.FTZ R137, R97, R137, !PT ;  /* 0x0000008961897209 */ /* 0x000fe20007810000 */
[----:B------:R-:W-:Y:S01]  /*165c0*/  @P4 IMAD.SHL.U32 R17, R9, 0x20, RZ ;  /* 0x0000002009114824 */ /* 0x000fe200078e00ff */
[----:B------:R1:W-:Y:S02]  /*165d0*/  MUFU.EX2 R111, R2 ;  /* 0x00000002006f7308 */ /* 0x0003e40000000800 */
[----:B------:R-:W-:Y:S01]  /*165e0*/  FMNMX.FTZ R137, R109, R137, !PT ;  /* 0x000000896d897209 */ /* 0x000fe20007810000 */
[----:B--2---:R-:W-:Y:S04]  /*165f0*/  FFMA.FTZ R4, R197, c[0x0][0x2d0], -R92 ;  /* 0x0000b400c5047a23 */ /* 0x004fe8000001085c */
[----:B------:R-:W2:Y:S03]  /*16600*/  SHFL.BFLY PT, R5, R137, 0x2, 0x1f ;  /* 0x0c401f0089057f89 */ /* 0x000ea600000e0000 */
[----:B------:R3:W4:Y:S05]  /*16610*/  MUFU.EX2 R223, R4 ;  /* 0x0000000400df7308 */ /* 0x00072a0000000800 */
[----:B-1----:R-:W1:Y:S01]  /*16620*/  SHFL.BFLY PT, R2, R0, 0x2, 0x1f ;  /* 0x0c401f0000027f89 */ /* 0x002e6200000e0000 */
[----:B--2---:R-:W-:Y:S02]  /*16630*/  FMNMX.FTZ R137, R137, R5, !PT ;  /* 0x0000000589897209 */ /* 0x004fe40007810000 */
[----:B------:R-:W-:Y:S01]  /*16640*/  @P4 SHF.R.S32.HI R5, RZ, 0x1f, R246 ;  /* 0x0000001fff054819 */ /* 0x000fe200000114f6 */
[--C-:B---3--:R-:W-:Y:S01]  /*16650*/  FFMA.FTZ R4, R18, c[0x0][0x2d0], -R92.reuse ;  /* 0x0000b40012047a23 */ /* 0x108fe2000001085c */
[----:B----4-:R-:W-:Y:S03]  /*16660*/  F2FP.BF16.PACK_AB R73, R223, R222 ;  /* 0x000000dedf49723e */ /* 0x010fe600000010ff */
[----:B------:R-:W2:Y:S01]  /*16670*/  SHFL.BFLY PT, R6, R137, 0x1, 0x1f ;  /* 0x0c201f0089067f89 */ /* 0x000ea200000e0000 */
[----:B------:R3:W-:Y:S01]  /*16680*/  MUFU.EX2 R64, R4 ;  /* 0x0000000400407308 */ /* 0x0007e20000000800 */
[----:B------:R-:W-:Y:S04]  /*16690*/  @P4 IMAD R5, R5, c[0x0][0x1e0], RZ ;  /* 0x0000780005054a24 */ /* 0x000fe800078e02ff */
[----:B------:R-:W-:Y:S01]  /*166a0*/  @P4 IMAD R5, R246, c[0x0][0x1e4], R5 ;  /* 0x00007900f6054a24 */ /* 0x000fe200078e0205 */
[----:B-1----:R-:W-:Y:S05]  /*166b0*/  FMNMX.FTZ R0, R0, R2, !PT ;  /* 0x0000000200007209 */ /* 0x002fea0007810000 */
[----:B------:R-:W1:Y:S01]  /*166c0*/  SHFL.BFLY PT, R2, R0, 0x1, 0x1f ;  /* 0x0c201f0000027f89 */ /* 0x000e6200000e0000 */
[----:B--2---:R-:W-:Y:S01]  /*166d0*/  FMNMX.FTZ R137, R137, R6, !PT ;  /* 0x0000000689897209 */ /* 0x004fe20007810000 */
[----:B------:R-:W-:Y:S03]  /*166e0*/  @P4 IMAD.WIDE.U32 R6, R246, c[0x0][0x1e0], RZ ;  /* 0x00007800f6064a25 */ /* 0x000fe600078e00ff */
[----:B------:R-:W-:Y:S01]  /*166f0*/  FSETP.NEU.FTZ.AND P1, PT, R137, -INF , PT ;  /* 0xff8000008900780b */ /* 0x000fe20003f3d000 */
[----:B---3--:R-:W-:Y:S02]  /*16700*/  FFMA.FTZ R4, R19, c[0x0][0x2d0], -R92 ;  /* 0x0000b40013047a23 */ /* 0x008fe4000001085c */
[----:B------:R-:W-:Y:S02]  /*16710*/  FMUL.FTZ R94, R137, c[0x0][0x2d0] ;  /* 0x0000b400895e7a20 */ /* 0x000fe40000410000 */
[----:B------:R2:W-:Y:S01]  /*16720*/  MUFU.EX2 R65, R4 ;  /* 0x0000000400417308 */ /* 0x0005e20000000800 */
[----:B------:R-:W-:Y:S02]  /*16730*/  @P4 IMAD.IADD R7, R7, 0x1, R5 ;  /* 0x0000000107074824 */ /* 0x000fe400078e0205 */
[----:B------:R-:W-:Y:S01]  /*16740*/  FSEL R94, R94, RZ, P1 ;  /* 0x000000ff5e5e7208 */ /* 0x000fe20000800000 */
[----:B------:R-:W-:Y:S02]  /*16750*/  @P4 IMAD.MOV.U32 R5, RZ, RZ, R11 ;  /* 0x000000ffff054224 */ /* 0x000fe400078e000b */
[----:B------:R-:W-:Y:S01]  /*16760*/  @P4 IMAD R7, R7, 0x70, RZ ;  /* 0x0000007007074824 */ /* 0x000fe200078e02ff */
[----:B-1----:R-:W-:Y:S01]  /*16770*/  FMNMX.FTZ R71, R0, R2, !PT ;  /* 0x0000000200477209 */ /* 0x002fe20007810000 */
[----:B------:R-:W-:Y:S02]  /*16780*/  FFMA.FTZ R0, R200, c[0x0][0x2d0], -R94 ;  /* 0x0000b400c8007a23 */ /* 0x000fe4000001085e */
[----:B------:R-:W-:Y:S02]  /*16790*/  IMAD.MOV.U32 R200, RZ, RZ, R60 ;  /* 0x000000ffffc87224 */ /* 0x000fe400078e003c */
[----:B------:R1:W-:Y:S01]  /*167a0*/  MUFU.EX2 R55, R0 ;  /* 0x0000000000377308 */ /* 0x0003e20000000800 */
[----:B------:R-:W-:Y:S02]  /*167b0*/  FMUL.FTZ R96, R71, c[0x0][0x2d0] ;  /* 0x0000b40047607a20 */ /* 0x000fe40000410000 */
[----:B--2---:R-:W-:Y:S02]  /*167c0*/  @P4 IMAD.MOV.U32 R4, RZ, RZ, R8 ;  /* 0x000000ffff044224 */ /* 0x004fe400078e0008 */
[----:B------:R-:W-:Y:S02]  /*167d0*/  FFMA.FTZ R8, R199, c[0x0][0x2d0], -R94 ;  /* 0x0000b400c7087a23 */ /* 0x000fe4000001085e */
[----:B------:R-:W-:Y:S03]  /*167e0*/  @P4 IMAD.WIDE.U32 R4, R6, 0x70, R4 ;  /* 0x0000007006044825 */ /* 0x000fe600078e0004 */
[----:B------:R2:W-:Y:S01]  /*167f0*/  MUFU.EX2 R198, R8 ;  /* 0x0000000800c67308 */ /* 0x0005e20000000800 */
[----:B------:R-:W-:Y:S01]  /*16800*/  @P4 IMAD.IADD R7, R5, 0x1, R7 ;  /* 0x0000000105074824 */ /* 0x000fe200078e0207 */
[C---:B------:R-:W-:Y:S01]  /*16810*/  @P4 LEA R6, P0, R4.reuse, c[0x0][0x1c8], 0x1 ;  /* 0x0000720004064a11 */ /* 0x040fe200078008ff */
[--C-:B-1----:R-:W-:Y:S03]  /*16820*/  FFMA.FTZ R0, R13, c[0x0][0x2d0], -R94.reuse ;  /* 0x0000b4000d007a23 */ /* 0x102fe6000001085e */
[----:B------:R-:W-:Y:S01]  /*16830*/  @P4 LEA.HI.X R7, R4, c[0x0][0x1cc], R7, 0x1, P0 ;  /* 0x0000730004074a11 */ /* 0x000fe200000f0c07 */
[----:B------:R-:W-:Y:S01]  /*16840*/  FFMA.FTZ R13, R33, c[0x0][0x2d0], -R93 ;  /* 0x0000b400210d7a23 */ /* 0x000fe2000001085d */
[----:B------:R-:W-:Y:S02]  /*16850*/  @P4 IADD3 R4, P0, R17, R6, RZ ;  /* 0x0000000611044210 */ /* 0x000fe40007f1e0ff */
[----:B------:R-:W1:Y:S01]  /*16860*/  MUFU.EX2 R2, R0 ;  /* 0x0000000000027308 */ /* 0x000e620000000800 */
[----:B------:R3:W-:Y:S02]  /*16870*/  @P4 LDGSTS.E.BYPASS.LTC128B.128 [R245+0x3900], [R6.64], !P6 ;  /* 0x0390000006f54fae */ /* 0x0007e4000f101d48 */
[C---:B------:R-:W-:Y:S07]  /*16880*/  @P4 IMAD.X R5, R12.reuse, 0x1, R7, P0 ;  /* 0x000000010c054824 */ /* 0x040fee00000e0607 */
[----:B------:R4:W-:Y:S01]  /*16890*/  MUFU.EX2 R242, R13 ;  /* 0x0000000d00f27308 */ /* 0x0009e20000000800 */
[----:B------:R3:W-:Y:S01]  /*168a0*/  @P4 LDGSTS.E.BYPASS.LTC128B.128 [R245+0x4100], [R4.64], !P6 ;  /* 0x0410000004f54fae */ /* 0x0007e2000f101d48 */
[----:B--2---:R-:W-:Y:S02]  /*168b0*/  FFMA.FTZ R8, R201, c[0x0][0x2d0], -R94 ;  /* 0x0000b400c9087a23 */ /* 0x004fe4000001085e */
[----:B------:R-:W-:Y:S06]  /*168c0*/  IMAD.MOV.U32 R201, RZ, RZ, R61 ;  /* 0x000000ffffc97224 */ /* 0x000fec00078e003d */
[----:B------:R2:W-:Y:S01]  /*168d0*/  MUFU.EX2 R197, R8 ;  /* 0x0000000800c57308 */ /* 0x0005e20000000800 */
[----:B-1----:R1:W-:Y:S01]  /*168e0*/  STL [R1], R2 ;  /* 0x0000000201007387 */ /* 0x0023e20000100800 */
[----:B----4-:R-:W-:Y:S08]  /*168f0*/  FFMA.FTZ R13, R49, c[0x0][0x2d0], -R93 ;  /* 0x0000b400310d7a23 */ /* 0x010ff0000001085d */
[----:B------:R-:W-:Y:S01]  /*16900*/  MUFU.EX2 R98, R13 ;  /* 0x0000000d00627308 */ /* 0x000fe20000000800 */
[C---:B--2---:R-:W-:Y:S05]  /*16910*/  @P4 IADD3 R8, P0, R17.reuse, R4, RZ ;  /* 0x0000000411084210 */ /* 0x044fea0007f1e0ff */
[C---:B------:R-:W-:Y:S01]  /*16920*/  @P4 IMAD.X R9, R12.reuse, 0x1, R5, P0 ;  /* 0x000000010c094824 */ /* 0x040fe200000e0605 */
[----:B------:R-:W-:Y:S04]  /*16930*/  @P4 IADD3 R10, P0, R17, R8, RZ ;  /* 0x00000008110a4210 */ /* 0x000fe80007f1e0ff */
[----:B------:R2:W-:Y:S01]  /*16940*/  @P4 LDGSTS.E.BYPASS.LTC128B.128 [R245+0x4900], [R8.64], !P6 ;  /* 0x0490000008f54fae */ /* 0x0005e2000f101d48 */
[----:B------:R-:W-:Y:S01]  /*16950*/  @P4 IMAD.X R11, R12, 0x1, R9, P0 ;  /* 0x000000010c0b4824 */ /* 0x000fe200000e0609 */
[----:B------:R-:W-:Y:S02]  /*16960*/  FSETP.NEU.FTZ.AND P0, PT, R71, -INF , PT ;  /* 0xff8000004700780b */ /* 0x000fe40003f1d000 */
[----:B---3--:R-:W-:Y:S02]  /*16970*/  @P4 IADD3 R6, P5, R17, R10, RZ ;  /* 0x0000000a11064210 */ /* 0x008fe40007fbe0ff */
[----:B------:R-:W-:Y:S02]  /*16980*/  FSEL R96, R96, RZ, P0 ;  /* 0x000000ff60607208 */ /* 0x000fe40000000000 */
[----:B------:R3:W-:Y:S01]  /*16990*/  @P4 LDGSTS.E.BYPASS.LTC128B.128 [R245+0x5100], [R10.64], !P6 ;  /* 0x051000000af54fae */ /* 0x0007e2000f101d48 */
[----:B------:R-:W-:Y:S02]  /*169a0*/  @P4 IMAD.X R7, R12, 0x1, R11, P5 ;  /* 0x000000010c074824 */ /* 0x000fe400028e060b */
[--C-:B------:R-:W-:Y:S02]  /*169b0*/  FFMA.FTZ R0, R203, c[0x0][0x2d0], -R96.reuse ;  /* 0x0000b400cb007a23 */ /* 0x100fe40000010860 */
[--C-:B------:R-:W-:Y:S02]  /*169c0*/  FFMA.FTZ R115, R115, c[0x0][0x2d0], -R96.reuse ;  /* 0x0000b40073737a23 */ /* 0x100fe40000010860 */
[----:B------:R4:W-:Y:S01]  /*169d0*/  MUFU.EX2 R196, R0 ;  /* 0x0000000000c47308 */ /* 0x0009e20000000800 */
[----:B------:R1:W-:Y:S01]  /*169e0*/  @P4 LDGSTS.E.BYPASS.LTC128B.128 [R245+0x5900], [R6.64], !P6 ;  /* 0x0590000006f54fae */ /* 0x0003e2000f101d48 */
[----:B------:R-:W-:Y:S02]  /*169f0*/  IMAD.MOV.U32 R203, RZ, RZ, R65 ;  /* 0x000000ffffcb7224 */ /* 0x000fe400078e0041 */
[--C-:B----4-:R-:W-:Y:S02]  /*16a00*/  FFMA.FTZ R0, R202, c[0x0][0x2d0], -R96.reuse ;  /* 0x0000b400ca007a23 */ /* 0x110fe40000010860 */
[----:B------:R-:W-:Y:S04]  /*16a10*/  IMAD.MOV.U32 R202, RZ, RZ, R89 ;  /* 0x000000ffffca7224 */ /* 0x000fe800078e0059 */
[----:B------:R4:W1:Y:S02]  /*16a20*/  MUFU.EX2 R199, R0 ;  /* 0x0000000000c77308 */ /* 0x0008640000000800 */
[--C-:B----4-:R-:W-:Y:S01]  /*16a30*/  FFMA.FTZ R0, R14, c[0x0][0x2d0], -R96.reuse ;  /* 0x0000b4000e007a23 */ /* 0x110fe20000010860 */
[----:B-1----:R-:W-:Y:S01]  /*16a40*/  F2FP.BF16.PACK_AB R65, R199, R196 ;  /* 0x000000c4c741723e */ /* 0x002fe200000010ff */
[--C-:B------:R-:W-:Y:S06]  /*16a50*/  FFMA.FTZ R14, R32, c[0x0][0x2d0], -R93.reuse ;  /* 0x0000b400200e7a23 */ /* 0x100fec000001085d */
[----:B------:R1:W-:Y:S02]  /*16a60*/  MUFU.EX2 R95, R0 ;  /* 0x00000000005f7308 */ /* 0x0003e40000000800 */
[----:B-1----:R-:W-:Y:S02]  /*16a70*/  FFMA.FTZ R0, R15, c[0x0][0x2d0], -R96 ;  /* 0x0000b4000f007a23 */ /* 0x002fe40000010860 */
[--C-:B------:R-:W-:Y:S06]  /*16a80*/  FFMA.FTZ R15, R21, c[0x0][0x2d0], -R93.reuse ;  /* 0x0000b400150f7a23 */ /* 0x100fec000001085d */
[----:B------:R-:W1:Y:S10]  /*16a90*/  MUFU.EX2 R2, R0 ;  /* 0x0000000000027308 */ /* 0x000e740000000800 */
[----:B------:R-:W4:Y:S10]  /*16aa0*/  MUFU.EX2 R0, R16 ;  /* 0x0000001000007308 */ /* 0x000f340000000800 */
[----:B------:R2:W-:Y:S01]  /*16ab0*/  MUFU.EX2 R16, R14 ;  /* 0x0000000e00107308 */ /* 0x0005e20000000800 */
[----:B-1----:R1:W-:Y:S09]  /*16ac0*/  STL [R1+0x10], R2 ;  /* 0x0000100201007387 */ /* 0x0023f20000100800 */
[----:B------:R3:W-:Y:S01]  /*16ad0*/  MUFU.EX2 R232, R15 ;  /* 0x0000000f00e87308 */ /* 0x0007e20000000800 */
[----:B----4-:R4:W-:Y:S01]  /*16ae0*/  STL [R1+0xc], R0 ;  /* 0x00000c0001007387 */ /* 0x0109e20000100800 */
[--C-:B--2---:R-:W-:Y:S08]  /*16af0*/  FFMA.FTZ R14, R48, c[0x0][0x2d0], -R93.reuse ;  /* 0x0000b400300e7a23 */ /* 0x104ff0000001085d */
[----:B------:R-:W-:Y:S01]  /*16b00*/  MUFU.EX2 R110, R14 ;  /* 0x0000000e006e7308 */ /* 0x000fe20000000800 */
[--C-:B-1----:R-:W-:Y:S02]  /*16b10*/  FFMA.FTZ R2, R22, c[0x0][0x2d0], -R92.reuse ;  /* 0x0000b40016027a23 */ /* 0x102fe4000001085c */
[--C-:B---3--:R-:W-:Y:S07]  /*16b20*/  FFMA.FTZ R15, R36, c[0x0][0x2d0], -R93.reuse ;  /* 0x0000b400240f7a23 */ /* 0x108fee000001085d */
[----:B------:R-:W1:Y:S01]  /*16b30*/  MUFU.EX2 R2, R2 ;  /* 0x0000000200027308 */ /* 0x000e620000000800 */
[--C-:B----4-:R-:W-:Y:S09]  /*16b40*/  FFMA.FTZ R0, R23, c[0x0][0x2d0], -R92.reuse ;  /* 0x0000b40017007a23 */ /* 0x110ff2000001085c */
[----:B------:R2:W-:Y:S10]  /*16b50*/  MUFU.EX2 R236, R0 ;  /* 0x0000000000ec7308 */ /* 0x0005f40000000800 */
[----:B------:R-:W-:Y:S01]  /*16b60*/  MUFU.EX2 R244, R15 ;  /* 0x0000000f00f47308 */ /* 0x000fe20000000800 */
[----:B-1----:R1:W-:Y:S04]  /*16b70*/  STL [R1+0x14], R2 ;  /* 0x0000140201007387 */ /* 0x0023e80000100800 */
[----:B------:R3:W-:Y:S01]  /*16b80*/  STL [R1+0xac], R139 ;  /* 0x0000ac8b01007387 */ /* 0x0007e20000100800 */
[----:B--2---:R-:W-:Y:S04]  /*16b90*/  FFMA.FTZ R0, R34, c[0x0][0x2d0], -R92 ;  /* 0x0000b40022007a23 */ /* 0x004fe8000001085c */
[----:B------:R2:W-:Y:S01]  /*16ba0*/  MUFU.EX2 R239, R0 ;  /* 0x0000000000ef7308 */ /* 0x0005e20000000800 */
[----:B-1----:R-:W-:Y:S09]  /*16bb0*/  FFMA.FTZ R2, R28, c[0x0][0x2d0], -R94 ;  /* 0x0000b4001c027a23 */ /* 0x002ff2000001085e */
[----:B------:R1:W-:Y:S01]  /*16bc0*/  MUFU.EX2 R240, R2 ;  /* 0x0000000200f07308 */ /* 0x0003e20000000800 */
[--C-:B--2---:R-:W-:Y:S09]  /*16bd0*/  FFMA.FTZ R0, R35, c[0x0][0x2d0], -R92.reuse ;  /* 0x0000b40023007a23 */ /* 0x104ff2000001085c */
[----:B------:R2:W-:Y:S01]  /*16be0*/  MUFU.EX2 R243, R0 ;  /* 0x0000000000f37308 */ /* 0x0005e20000000800 */
[----:B-1----:R-:W-:Y:S09]  /*16bf0*/  FFMA.FTZ R2, R38, c[0x0][0x2d0], -R92 ;  /* 0x0000b40026027a23 */ /* 0x002ff2000001085c */
[----:B------:R1:W-:Y:S01]  /*16c00*/  MUFU.EX2 R237, R2 ;  /* 0x0000000200ed7308 */ /* 0x0003e20000000800 */
[----:B--2---:R-:W-:Y:S09]  /*16c10*/  FFMA.FTZ R0, R24, c[0x0][0x2d0], -R94 ;  /* 0x0000b40018007a23 */ /* 0x004ff2000001085e */
[----:B------:R2:W-:Y:S01]  /*16c20*/  MUFU.EX2 R246, R0 ;  /* 0x0000000000f67308 */ /* 0x0005e20000000800 */
[----:B-1----:R-:W-:Y:S09]  /*16c30*/  FFMA.FTZ R2, R42, c[0x0][0x2d0], -R96 ;  /* 0x0000b4002a027a23 */ /* 0x002ff20000010860 */
[----:B------:R-:W-:Y:S01]  /*16c40*/  MUFU.EX2 R143, R2 ;  /* 0x00000002008f7308 */ /* 0x000fe20000000800 */
[----:B--2---:R-:W-:Y:S09]  /*16c50*/  FFMA.FTZ R0, R25, c[0x0][0x2d0], -R94 ;  /* 0x0000b40019007a23 */ /* 0x004ff2000001085e */
[----:B------:R1:W-:Y:S02]  /*16c60*/  MUFU.EX2 R233, R0 ;  /* 0x0000000000e97308 */ /* 0x0003e40000000800 */
[--C-:B-1----:R-:W-:Y:S08]  /*16c70*/  FFMA.FTZ R0, R26, c[0x0][0x2d0], -R96.reuse ;  /* 0x0000b4001a007a23 */ /* 0x102ff00000010860 */
[----:B------:R1:W-:Y:S02]  /*16c80*/  MUFU.EX2 R216, R0 ;  /* 0x0000000000d87308 */ /* 0x0003e40000000800 */
[----:B-1----:R-:W-:Y:S08]  /*16c90*/  FFMA.FTZ R0, R27, c[0x0][0x2d0], -R96 ;  /* 0x0000b4001b007a23 */ /* 0x002ff00000010860 */
[----:B------:R1:W-:Y:S02]  /*16ca0*/  MUFU.EX2 R235, R0 ;  /* 0x0000000000eb7308 */ /* 0x0003e40000000800 */
[----:B-1----:R-:W-:Y:S08]  /*16cb0*/  FFMA.FTZ R0, R29, c[0x0][0x2d0], -R94 ;  /* 0x0000b4001d007a23 */ /* 0x002ff0000001085e */
        /* <DEDUP_REMOVED lines=19> */
[C---:B------:R-:W-:Y:S02]  /*16df0*/  @P4 IADD3 R4, P3, R17.reuse, R6, RZ ;  /* 0x0000000611044210 */ /* 0x040fe40007f7e0ff */
[----:B------:R-:W-:Y:S01]  /*16e00*/  FADD.FTZ R2, -R0, R3 ;  /* 0x0000000300027221 */ /* 0x000fe20000010100 */
[----:B------:R-:W-:Y:S01]  /*16e10*/  FSEL R0, R138, RZ, P2 ;  /* 0x000000ff8a007208 */ /* 0x000fe20001000000 */
[----:B------:R1:W-:Y:S01]  /*16e20*/  STL [R1+0xb0], R138 ;  /* 0x0000b08a01007387 */ /* 0x0003e20000100800 */
[----:B------:R-:W-:Y:S01]  /*16e30*/  @P4 IMAD.X R5, R12, 0x1, R7, P3 ;  /* 0x000000010c054824 */ /* 0x000fe200018e0607 */
[----:B------:R-:W-:Y:S01]  /*16e40*/  @P4 IADD3 R8, P2, R17, R4, RZ ;  /* 0x0000000411084210 */ /* 0x000fe20007f5e0ff */
[----:B------:R-:W-:Y:S02]  /*16e50*/  FMUL.FTZ R2, R2, c[0x0][0x2d0] ;  /* 0x0000b40002027a20 */ /* 0x000fe40000410000 */
[----:B------:R-:W-:Y:S01]  /*16e60*/  FADD.FTZ R0, -R0, R136 ;  /* 0x0000008800007221 */ /* 0x000fe20000010100 */
[----:B------:R3:W-:Y:S01]  /*16e70*/  @P4 LDGSTS.E.BYPASS.LTC128B.128 [R245+0x6100], [R4.64], !P6 ;  /* 0x0610000004f54fae */ /* 0x0007e2000f101d48 */
[----:B------:R4:W4:Y:S01]  /*16e80*/  MUFU.EX2 R3, R2 ;  /* 0x0000000200037308 */ /* 0x0009220000000800 */
[----:B------:R-:W-:Y:S02]  /*16e90*/  @P4 IMAD.X R9, R12, 0x1, R5, P2 ;  /* 0x000000010c094824 */ /* 0x000fe400010e0605 */
[----:B------:R-:W-:Y:S02]  /*16ea0*/  FMUL.FTZ R0, R0, c[0x0][0x2d0] ;  /* 0x0000b40000007a20 */ /* 0x000fe40000410000 */
[----:B------:R-:W-:Y:S01]  /*16eb0*/  IMAD.MOV.U32 R136, RZ, RZ, R64 ;  /* 0x000000ffff887224 */ /* 0x000fe200078e0040 */
[----:B------:R-:W-:Y:S01]  /*16ec0*/  F2FP.BF16.PACK_AB R64, R197, R198 ;  /* 0x000000c6c540723e */ /* 0x000fe200000010ff */
[----:B------:R3:W-:Y:S03]  /*16ed0*/  @P4 LDGSTS.E.BYPASS.LTC128B.128 [R245+0x6900], [R8.64], !P6 ;  /* 0x0690000008f54fae */ /* 0x0007e6000f101d48 */
[----:B------:R3:W3:Y:S01]  /*16ee0*/  MUFU.EX2 R69, R0 ;  /* 0x0000000000457308 */ /* 0x0006e20000000800 */
[----:B------:R-:W-:Y:S04]  /*16ef0*/  F2FP.BF16.PACK_AB R75, R203, R136 ;  /* 0x00000088cb4b723e */ /* 0x000fe800000010ff */
[----:B------:R-:W3:Y:S08]  /*16f00*/  LDSM.16.MT88.4 R20, [R228+0x100] ;  /* 0x00010000e414783b */ /* 0x000ef00000004200 */
[----:B-1----:R-:W2:Y:S01]  /*16f10*/  LDL.LU R138, [R1] ;  /* 0x00000000018a7983 */ /* 0x002ea20000300800 */
[----:B----4-:R-:W-:Y:S01]  /*16f20*/  FSEL R2, R137, RZ, P1 ;  /* 0x000000ff89027208 */ /* 0x010fe20000800000 */
[C---:B------:R-:W-:Y:S02]  /*16f30*/  FMUL.FTZ R17, R3.reuse, R157 ;  /* 0x0000009d03117220 */ /* 0x040fe40000410000 */
[C---:B---3--:R-:W-:Y:S01]  /*16f40*/  FMUL.FTZ R5, R3.reuse, R145 ;  /* 0x0000009103057220 */ /* 0x048fe20000410000 */
[----:B------:R-:W1:Y:S01]  /*16f50*/  LDSM.16.MT88.4 R36, [R231+0x100] ;  /* 0x00010000e724783b */ /* 0x000e620000004200 */
[----:B------:R-:W-:Y:S02]  /*16f60*/  IMAD.MOV.U32 R145, RZ, RZ, R18 ;  /* 0x000000ffff917224 */ /* 0x000fe400078e0012 */
[----:B------:R-:W-:Y:S02]  /*16f70*/  FMUL.FTZ R4, R3, R144 ;  /* 0x0000009003047220 */ /* 0x000fe40000410000 */
[----:B------:R-:W-:Y:S02]  /*16f80*/  IMAD.MOV.U32 R144, RZ, RZ, R19 ;  /* 0x000000ffff907224 */ /* 0x000fe400078e0013 */
[----:B------:R-:W-:Y:S01]  /*16f90*/  FADD.FTZ R0, -R2, R140 ;  /* 0x0000008c02007221 */ /* 0x000fe20000010100 */
[----:B------:R-:W-:Y:S01]  /*16fa0*/  FSEL R2, R71, RZ, P0 ;  /* 0x000000ff47027208 */ /* 0x000fe20000000000 */
[C---:B------:R-:W-:Y:S01]  /*16fb0*/  FMUL.FTZ R7, R69.reuse, R147 ;  /* 0x0000009345077220 */ /* 0x040fe20000410000 */
[----:B------:R-:W0:Y:S01]  /*16fc0*/  LDGDEPBAR ;  /* 0x00000000000079af */ /* 0x000e220000000000 */
[----:B------:R-:W-:Y:S02]  /*16fd0*/  FMUL.FTZ R0, R0, c[0x0][0x2d0] ;  /* 0x0000b40000007a20 */ /* 0x000fe40000410000 */
[----:B------:R-:W-:Y:S02]  /*16fe0*/  FMUL.FTZ R6, R69, R146 ;  /* 0x0000009245067220 */ /* 0x000fe40000410000 */
[----:B------:R3:W4:Y:S01]  /*16ff0*/  MUFU.EX2 R68, R0 ;  /* 0x0000000000447308 */ /* 0x0007220000000800 */
[----:B------:R-:W-:Y:S02]  /*17000*/  IMAD.MOV.U32 R146, RZ, RZ, R16 ;  /* 0x000000ffff927224 */ /* 0x000fe400078e0010 */
[----:B------:R-:W2:Y:S01]  /*17010*/  LDL.LU R147, [R1+0x14] ;  /* 0x0000140001937983 */ /* 0x000ea20000300800 */
[----:B------:R-:W-:Y:S02]  /*17020*/  FMUL.FTZ R16, R3, R156 ;  /* 0x0000009c03107220 */ /* 0x000fe40000410000 */
[C---:B------:R-:W-:Y:S02]  /*17030*/  FMUL.FTZ R18, R69.reuse, R158 ;  /* 0x0000009e45127220 */ /* 0x040fe40000410000 */
[----:B------:R-:W-:Y:S02]  /*17040*/  IMAD.MOV.U32 R140, RZ, RZ, R55 ;  /* 0x000000ffff8c7224 */ /* 0x000fe400078e0037 */
[----:B------:R-:W-:Y:S02]  /*17050*/  FMUL.FTZ R19, R69, R159 ;  /* 0x0000009f45137220 */ /* 0x000fe40000410000 */
[C---:B------:R-:W-:Y:S02]  /*17060*/  FMUL.FTZ R32, R3.reuse, R172 ;  /* 0x000000ac03207220 */ /* 0x040fe40000410000 */
[----:B------:R-:W-:Y:S02]  /*17070*/  FMUL.FTZ R33, R3, R173 ;  /* 0x000000ad03217220 */ /* 0x000fe40000410000 */
[C---:B------:R-:W-:Y:S02]  /*17080*/  FMUL.FTZ R34, R69.reuse, R174 ;  /* 0x000000ae45227220 */ /* 0x040fe40000410000 */
[----:B------:R-:W-:Y:S02]  /*17090*/  FMUL.FTZ R35, R69, R175 ;  /* 0x000000af45237220 */ /* 0x000fe40000410000 */
[C---:B------:R-:W-:Y:S01]  /*170a0*/  FMUL.FTZ R48, R3.reuse, R120 ;  /* 0x0000007803307220 */ /* 0x040fe20000410000 */
[----:B------:R-:W-:Y:S01]  /*170b0*/  LDSM.16.MT88.4 R172, [R231+0x3100] ;  /* 0x00310000e7ac783b */ /* 0x000fe20000004200 */
[----:B------:R-:W-:Y:S02]  /*170c0*/  FMUL.FTZ R49, R3, R121 ;  /* 0x0000007903317220 */ /* 0x000fe40000410000 */
[----:B---3--:R-:W-:Y:S02]  /*170d0*/  FADD.FTZ R0, -R2, R141 ;  /* 0x0000008d02007221 */ /* 0x008fe40000010100 */
[----:B------:R-:W-:Y:S02]  /*170e0*/  FFMA.FTZ R2, R43, c[0x0][0x2d0], -R96 ;  /* 0x0000b4002b027a23 */ /* 0x000fe40000010860 */
[----:B------:R-:W-:Y:S02]  /*170f0*/  FMUL.FTZ R0, R0, c[0x0][0x2d0] ;  /* 0x0000b40000007a20 */ /* 0x000fe40000410000 */
[----:B------:R3:W-:Y:S01]  /*17100*/  MUFU.EX2 R104, R2 ;  /* 0x0000000200687308 */ /* 0x0007e20000000800 */
[C---:B----4-:R-:W-:Y:S02]  /*17110*/  FMUL.FTZ R12, R68.reuse, R152 ;  /* 0x00000098440c7220 */ /* 0x050fe40000410000 */
[C---:B------:R-:W-:Y:S02]  /*17120*/  FMUL.FTZ R8, R68.reuse, R148 ;  /* 0x0000009444087220 */ /* 0x040fe40000410000 */
[----:B------:R-:W4:Y:S01]  /*17130*/  LDL.LU R148, [R1+0xc] ;  /* 0x00000c0001947983 */ /* 0x000f220000300800 */
[C---:B------:R-:W-:Y:S02]  /*17140*/  FMUL.FTZ R13, R68.reuse, R153 ;  /* 0x00000099440d7220 */ /* 0x040fe40000410000 */
[----:B------:R-:W-:Y:S02]  /*17150*/  IMAD.MOV.U32 R141, RZ, RZ, R54 ;  /* 0x000000ffff8d7224 */ /* 0x000fe400078e0036 */
[----:B------:R-:W1:Y:S01]  /*17160*/  MUFU.EX2 R0, R0 ;  /* 0x0000000000007308 */ /* 0x000e620000000800 */
[----:B------:R-:W-:Y:S02]  /*17170*/  FMUL.FTZ R9, R68, R149 ;  /* 0x0000009544097220 */ /* 0x000fe40000410000 */
[----:B------:R-:W-:Y:S01]  /*17180*/  F2FP.BF16.PACK_AB R74, R111, R141 ;  /* 0x0000008d6f4a723e */ /* 0x000fe200000010ff */
[----:B------:R-:W-:Y:S02]  /*17190*/  FFMA.FTZ R121, R142, c[0x0][0x2d0], -R96 ;  /* 0x0000b4008e797a23 */ /* 0x000fe40000010860 */
[--C-:B------:R-:W-:Y:S02]  /*171a0*/  FFMA.FTZ R120, R188, c[0x0][0x2d0], -R94.reuse ;  /* 0x0000b400bc787a23 */ /* 0x100fe4000001085e */
[----:B------:R-:W-:Y:S02]  /*171b0*/  FMUL.FTZ R40, R68, R180 ;  /* 0x000000b444287220 */ /* 0x000fe40000410000 */
[-C--:B------:R-:W-:Y:S05]  /*171c0*/  HMMA.16816.F32.BF16 R4, R72, R20.reuse, R4 ;  /* 0x000000144804723c */ /* 0x080fea0000041804 */
[----:B---3--:R-:W-:Y:S02]  /*171d0*/  FFMA.FTZ R2, R44, c[0x0][0x2d0], -R94 ;  /* 0x0000b4002c027a23 */ /* 0x008fe4000001085e */
[C---:B------:R-:W-:Y:S02]  /*171e0*/  FMUL.FTZ R24, R68.reuse, R164 ;  /* 0x000000a444187220 */ /* 0x040fe40000410000 */
[----:B------:R3:W-:Y:S03]  /*171f0*/  MUFU.EX2 R105, R2 ;  /* 0x0000000200697308 */ /* 0x0007e60000000800 */
[----:B------:R-:W-:Y:S02]  /*17200*/  FMUL.FTZ R28, R68, R168 ;  /* 0x000000a8441c7220 */ /* 0x000fe40000410000 */
[C---:B-1----:R-:W-:Y:S02]  /*17210*/  FMUL.FTZ R14, R0.reuse, R154 ;  /* 0x0000009a000e7220 */ /* 0x042fe40000410000 */
[C---:B------:R-:W-:Y:S02]  /*17220*/  FMUL.FTZ R15, R0.reuse, R155 ;  /* 0x0000009b000f7220 */ /* 0x040fe40000410000 */
[C---:B------:R-:W-:Y:S02]  /*17230*/  FMUL.FTZ R10, R0.reuse, R150 ;  /* 0x00000096000a7220 */ /* 0x040fe40000410000 */
[----:B------:R-:W-:Y:S02]  /*17240*/  FMUL.FTZ R11, R0, R151 ;  /* 0x00000097000b7220 */ /* 0x000fe40000410000 */
[----:B------:R-:W-:Y:S02]  /*17250*/  IMAD.MOV.U32 R150, RZ, RZ, R53 ;  /* 0x000000ffff967224 */ /* 0x000fe400078e0035 */
[----:B------:R-:W-:Y:S02]  /*17260*/  IMAD.MOV.U32 R151, RZ, RZ, R52 ;  /* 0x000000ffff977224 */ /* 0x000fe400078e0034 */
[----:B------:R-:W1:Y:S01]  /*17270*/  LDSM.16.MT88.4 R52, [R229+0x100] ;  /* 0x00010000e534783b */ /* 0x000e620000004200 */
[----:B------:R-:W-:Y:S02]  /*17280*/  FMUL.FTZ R29, R68, R169 ;  /* 0x000000a9441d7220 */ /* 0x000fe40000410000 */
[C---:B------:R-:W-:Y:S02]  /*17290*/  FMUL.FTZ R30, R0.reuse, R170 ;  /* 0x000000aa001e7220 */ /* 0x040fe40000410000 */
[C---:B------:R-:W-:Y:S02]  /*172a0*/  FMUL.FTZ R31, R0.reuse, R171 ;  /* 0x000000ab001f7220 */ /* 0x040fe40000410000 */
[----:B---3--:R-:W-:Y:S02]  /*172b0*/  FFMA.FTZ R2, R45, c[0x0][0x2d0], -R94 ;  /* 0x0000b4002d027a23 */ /* 0x008fe4000001085e */
[----:B------:R-:W-:Y:S02]  /*172c0*/  FMUL.FTZ R43, R0, R183 ;  /* 0x000000b7002b7220 */ /* 0x000fe40000410000 */
[----:B------:R3:W-:Y:S01]  /*172d0*/  MUFU.EX2 R26, R2 ;  /* 0x00000002001a7308 */ /* 0x0007e20000000800 */
[----:B------:R-:W-:Y:S02]  /*172e0*/  FMUL.FTZ R41, R68, R181 ;  /* 0x000000b544297220 */ /* 0x000fe40000410000 */
[----:B------:R-:W-:Y:S02]  /*172f0*/  FMUL.FTZ R42, R0, R182 ;  /* 0x000000b6002a7220 */ /* 0x000fe40000410000 */
[C---:B------:R-:W-:Y:S02]  /*17300*/  FMUL.FTZ R44, R68.reuse, R116 ;  /* 0x00000074442c7220 */ /* 0x040fe40000410000 */
[C---:B------:R-:W-:Y:S02]  /*17310*/  FMUL.FTZ R45, R68.reuse, R117 ;  /* 0x00000075442d7220 */ /* 0x040fe40000410000 */
[C---:B------:R-:W-:Y:S02]  /*17320*/  FMUL.FTZ R50, R69.reuse, R122 ;  /* 0x0000007a45327220 */ /* 0x040fe40000410000 */
[----:B------:R-:W-:Y:S02]  /*17330*/  FMUL.FTZ R51, R69, R123 ;  /* 0x0000007b45337220 */ /* 0x000fe40000410000 */
[C---:B------:R-:W-:Y:S02]  /*17340*/  FMUL.FTZ R60, R68.reuse, R132 ;  /* 0x00000084443c7220 */ /* 0x040fe40000410000 */
[----:B------:R-:W-:Y:S02]  /*17350*/  FMUL.FTZ R61, R68, R133 ;  /* 0x00000085443d7220 */ /* 0x000fe40000410000 */
[C---:B------:R-:W-:Y:S02]  /*17360*/  FMUL.FTZ R62, R0.reuse, R134 ;  /* 0x00000086003e7220 */ /* 0x040fe40000410000 */
[----:B------:R-:W-:Y:S02]  /*17370*/  FMUL.FTZ R63, R0, R135 ;  /* 0x00000087003f7220 */ /* 0x000fe40000410000 */
[----:B------:R-:W-:Y:S02]  /*17380*/  IMAD.MOV.U32 R149, RZ, RZ, R201 ;  /* 0x000000ffff957224 */ /* 0x000fe400078e00c9 */
[----:B------:R-:W-:Y:S02]  /*17390*/  IMAD.MOV.U32 R201, RZ, RZ, R90 ;  /* 0x000000ffffc97224 */ /* 0x000fe400078e005a */
[----:B---3--:R-:W-:Y:S02]  /*173a0*/  FFMA.FTZ R2, R46, c[0x0][0x2d0], -R96 ;  /* 0x0000b4002e027a23 */ /* 0x008fe40000010860 */
[----:B------:R-:W-:Y:S02]  /*173b0*/  FMUL.FTZ R46, R0, R118 ;  /* 0x00000076002e7220 */ /* 0x000fe40000410000 */
[----:B------:R3:W-:Y:S01]  /*173c0*/  MUFU.EX2 R25, R2 ;  /* 0x0000000200197308 */ /* 0x0007e20000000800 */
[--C-:B------:R-:W-:Y:S02]  /*173d0*/  FFMA.FTZ R117, R217, c[0x0][0x2d0], -R93.reuse ;  /* 0x0000b400d9757a23 */ /* 0x100fe4000001085d */
[----:B------:R-:W-:Y:S02]  /*173e0*/  FFMA.FTZ R123, R112, c[0x0][0x2d0], -R94 ;  /* 0x0000b400707b7a23 */ /* 0x000fe4000001085e */
[--C-:B------:R-:W-:Y:S02]  /*173f0*/  FFMA.FTZ R112, R189, c[0x0][0x2d0], -R96.reuse ;  /* 0x0000b400bd707a23 */ /* 0x100fe40000010860 */
[--C-:B------:R-:W-:Y:S02]  /*17400*/  FFMA.FTZ R116, R218, c[0x0][0x2d0], -R93.reuse ;  /* 0x0000b400da747a23 */ /* 0x100fe4000001085d */
[--C-:B------:R-:W-:Y:S02]  /*17410*/  FFMA.FTZ R122, R114, c[0x0][0x2d0], -R96.reuse ;  /* 0x0000b400727a7a23 */ /* 0x100fe40000010860 */
[----:B------:R-:W-:Y:S02]  /*17420*/  FFMA.FTZ R132, R113, c[0x0][0x2d0], -R96 ;  /* 0x0000b40071847a23 */ /* 0x000fe40000010860 */
[--C-:B------:R-:W-:Y:S02]  /*17430*/  FFMA.FTZ R133, R97, c[0x0][0x2d0], -R94.reuse ;  /* 0x0000b40061857a23 */ /* 0x100fe4000001085e */
[----:B------:R-:W-:Y:S02]  /*17440*/  FFMA.FTZ R134, R109, c[0x0][0x2d0], -R94 ;  /* 0x0000b4006d867a23 */ /* 0x000fe4000001085e */
[----:B------:R-:W-:Y:S02]  /*17450*/  IMAD.MOV.U32 R168, RZ, RZ, R102 ;  /* 0x000000ffffa87224 */ /* 0x000fe400078e0066 */
[----:B------:R-:W-:Y:S02]  /*17460*/  FFMA.FTZ R102, R221, c[0x0][0x2d0], -R93 ;  /* 0x0000b400dd667a23 */ /* 0x000fe4000001085d */
[--C-:B------:R-:W-:Y:S02]  /*17470*/  FFMA.FTZ R109, R213, c[0x0][0x2d0], -R96.reuse ;  /* 0x0000b400d56d7a23 */ /* 0x100fe40000010860 */
[----:B------:R-:W-:Y:S01]  /*17480*/  IMAD.MOV.U32 R169, RZ, RZ, R107 ;  /* 0x000000ffffa97224 */ /* 0x000fe200078e006b */
[----:B------:R-:W-:Y:S01]  /*17490*/  MUFU.EX2 R142, R102 ;  /* 0x00000066008e7308 */ /* 0x000fe20000000800 */
[--C-:B---3--:R-:W-:Y:S02]  /*174a0*/  FFMA.FTZ R2, R47, c[0x0][0x2d0], -R96.reuse ;  /* 0x0000b4002f027a23 */ /* 0x108fe40000010860 */
[----:B------:R-:W-:Y:S02]  /*174b0*/  FMUL.FTZ R47, R0, R119 ;  /* 0x00000077002f7220 */ /* 0x000fe40000410000 */
[----:B------:R-:W-:Y:S02]  /*174c0*/  FFMA.FTZ R119, R101, c[0x0][0x2d0], -R93 ;  /* 0x0000b40065777a23 */ /* 0x000fe4000001085d */
[----:B------:R-:W-:Y:S02]  /*174d0*/  IMAD.MOV.U32 R107, RZ, RZ, R103 ;  /* 0x000000ffff6b7224 */ /* 0x000fe400078e0067 */
[--C-:B------:R-:W-:Y:S01]  /*174e0*/  FFMA.FTZ R103, R219, c[0x0][0x2d0], -R93.reuse ;  /* 0x0000b400db677a23 */ /* 0x100fe2000001085d */
[----:B------:R3:W1:Y:S01]  /*174f0*/  MUFU.EX2 R27, R2 ;  /* 0x00000002001b7308 */ /* 0x0006620000000800 */
[--C-:B------:R-:W-:Y:S02]  /*17500*/  FFMA.FTZ R97, R107, c[0x0][0x2d0], -R96.reuse ;  /* 0x0000b4006b617a23 */ /* 0x100fe40000010860 */
[----:B------:R-:W-:Y:S07]  /*17510*/  FFMA.FTZ R107, R214, c[0x0][0x2d0], -R96 ;  /* 0x0000b400d66b7a23 */ /* 0x000fee0000010860 */
[----:B------:R-:W-:Y:S01]  /*17520*/  MUFU.EX2 R102, R119 ;  /* 0x0000007700667308 */ /* 0x000fe20000000800 */
[----:B---3--:R-:W-:Y:S02]  /*17530*/  FFMA.FTZ R2, R192, c[0x0][0x2d0], -R93 ;  /* 0x0000b400c0027a23 */ /* 0x008fe4000001085d */
[----:B-1----:R-:W-:Y:S07]  /*17540*/  IMAD.MOV.U32 R164, RZ, RZ, R27 ;  /* 0x000000ffffa47224 */ /* 0x002fee00078e001b */
[----:B------:R1:W-:Y:S01]  /*17550*/  MUFU.EX2 R152, R2 ;  /* 0x0000000200987308 */ /* 0x0003e20000000800 */
[----:B------:R-:W-:Y:S02]  /*17560*/  FMUL.FTZ R27, R0, R167 ;  /* 0x000000a7001b7220 */ /* 0x000fe40000410000 */
[----:B------:R-:W-:Y:S02]  /*17570*/  IMAD.MOV.U32 R167, RZ, RZ, R79 ;  /* 0x000000ffffa77224 */ /* 0x000fe400078e004f */
[----:B------:R-:W-:Y:S02]  /*17580*/  IMAD.MOV.U32 R192, RZ, RZ, R78 ;  /* 0x000000ffffc07224 */ /* 0x000fe400078e004e */
[----:B------:R-:W-:Y:S02]  /*17590*/  IMAD.MOV.U32 R221, RZ, RZ, R164 ;  /* 0x000000ffffdd7224 */ /* 0x000fe400078e00a4 */
[----:B-1----:R-:W-:Y:S02]  /*175a0*/  FFMA.FTZ R2, R193, c[0x0][0x2d0], -R93 ;  /* 0x0000b400c1027a23 */ /* 0x002fe4000001085d */
[----:B------:R-:W-:Y:S02]  /*175b0*/  IMAD.MOV.U32 R193, RZ, RZ, R77 ;  /* 0x000000ffffc17224 */ /* 0x000fe400078e004d */
[----:B------:R1:W3:Y:S01]  /*175c0*/  MUFU.EX2 R154, R2 ;  /* 0x00000002009a7308 */ /* 0x0002e20000000800 */
[----:B------:R-:W2:Y:S01]  /*175d0*/  LDSM.16.MT88.4 R76, [R230+0x100] ;  /* 0x00010000e64c783b */ /* 0x000ea20000004200 */
[--C-:B-1----:R-:W-:Y:S08]  /*175e0*/  FFMA.FTZ R2, R195, c[0x0][0x2d0], -R92.reuse ;  /* 0x0000b400c3027a23 */ /* 0x102ff0000001085c */
[----:B------:R1:W1:Y:S01]  /*175f0*/  MUFU.EX2 R153, R2 ;  /* 0x0000000200997308 */ /* 0x0002620000000800 */
[----:B--2---:R-:W-:Y:S01]  /*17600*/  F2FP.BF16.PACK_AB R67, R139, R95 ;  /* 0x0000005f8b43723e */ /* 0x004fe200000010ff */
[----:B-1----:R-:W-:Y:S08]  /*17610*/  FFMA.FTZ R2, R206, c[0x0][0x2d0], -R92 ;  /* 0x0000b400ce027a23 */ /* 0x002ff0000001085c */
[----:B------:R1:W-:Y:S01]  /*17620*/  MUFU.EX2 R155, R2 ;  /* 0x00000002009b7308 */ /* 0x0003e20000000800 */
[----:B------:R-:W-:Y:S01]  /*17630*/  F2FP.BF16.PACK_AB R66, R138, R140 ;  /* 0x0000008c8a42723e */ /* 0x000fe200000010ff */
[----:B-1----:R-:W-:Y:S06]  /*17640*/  FFMA.FTZ R2, R56, c[0x0][0x2d0], -R93 ;  /* 0x0000b40038027a23 */ /* 0x002fec000001085d */
[C---:B------:R-:W-:Y:S02]  /*17650*/  HMMA.16816.F32.BF16 R8, R64.reuse, R20, R8 ;  /* 0x000000144008723c */ /* 0x040fe40000041808 */
[----:B------:R1:W-:Y:S02]  /*17660*/  MUFU.EX2 R156, R2 ;  /* 0x00000002009c7308 */ /* 0x0003e40000000800 */
[C---:B------:R-:W-:Y:S03]  /*17670*/  FMUL.FTZ R56, R68.reuse, R128 ;  /* 0x0000008044387220 */ /* 0x040fe60000410000 */
[C---:B------:R-:W-:Y:S01]  /*17680*/  FMUL.FTZ R20, R3.reuse, R160 ;  /* 0x000000a003147220 */ /* 0x040fe20000410000 */
[-C--:B------:R-:W-:Y:S04]  /*17690*/  HMMA.16816.F32.BF16 R12, R64, R22.reuse, R12 ;  /* 0x00000016400c723c */ /* 0x080fe8000004180c */
[----:B------:R-:W-:Y:S02]  /*176a0*/  IMAD.MOV.U32 R160, RZ, RZ, R82 ;  /* 0x000000ffffa07224 */ /* 0x000fe400078e0052 */
[----:B------:R-:W-:Y:S02]  /*176b0*/  FMUL.FTZ R21, R3, R161 ;  /* 0x000000a103157220 */ /* 0x000fe40000410000 */
[C---:B------:R-:W-:Y:S04]  /*176c0*/  HMMA.16816.F32.BF16 R16, R72.reuse, R22, R16 ;  /* 0x000000164810723c */ /* 0x040fe80000041810 */
[----:B------:R-:W-:Y:S02]  /*176d0*/  IMAD.MOV.U32 R161, RZ, RZ, R25 ;  /* 0x000000ffffa17224 */ /* 0x000fe400078e0019 */
[----:B------:R-:W-:Y:S02]  /*176e0*/  FMUL.FTZ R25, R68, R165 ;  /* 0x000000a544197220 */ /* 0x000fe40000410000 */
[----:B------:R-:W-:Y:S04]  /*176f0*/  FMUL.FTZ R23, R69, R163 ;  /* 0x000000a345177220 */ /* 0x000fe80000410000 */
[----:B-1----:R-:W-:Y:S02]  /*17700*/  FFMA.FTZ R2, R57, c[0x0][0x2d0], -R93 ;  /* 0x0000b40039027a23 */ /* 0x002fe4000001085d */
[----:B------:R-:W-:Y:S02]  /*17710*/  FMUL.FTZ R22, R69, R162 ;  /* 0x000000a245167220 */ /* 0x000fe40000410000 */
[----:B------:R1:W-:Y:S01]  /*17720*/  MUFU.EX2 R158, R2 ;  /* 0x00000002009e7308 */ /* 0x0003e20000000800 */
[----:B------:R-:W-:Y:S02]  /*17730*/  IMAD.MOV.U32 R165, RZ, RZ, R83 ;  /* 0x000000ffffa57224 */ /* 0x000fe400078e0053 */
[----:B------:R-:W-:Y:S02]  /*17740*/  IMAD.MOV.U32 R163, RZ, RZ, R84 ;  /* 0x000000ffffa37224 */ /* 0x000fe400078e0054 */
[-C--:B------:R-:W-:Y:S01]  /*17750*/  HMMA.16816.F32.BF16 R20, R72, R36.reuse, R20 ;  /* 0x000000244814723c */ /* 0x080fe20000041814 */
[----:B------:R-:W-:Y:S02]  /*17760*/  LDSM.16.MT88.4 R84, [R231+0x900] ;  /* 0x00090000e754783b */ /* 0x000fe40000004200 */
[----:B------:R-:W-:Y:S02]  /*17770*/  IMAD.MOV.U32 R162, RZ, RZ, R26 ;  /* 0x000000ffffa27224 */ /* 0x000fe400078e001a */
[----:B------:R-:W-:Y:S02]  /*17780*/  FMUL.FTZ R26, R0, R166 ;  /* 0x000000a6001a7220 */ /* 0x000fe40000410000 */
[----:B------:R-:W-:Y:S02]  /*17790*/  IMAD.MOV.U32 R166, RZ, RZ, R80 ;  /* 0x000000ffffa67224 */ /* 0x000fe400078e0050 */
[----:B------:R-:W2:Y:S03]  /*177a0*/  LDSM.16.MT88.4 R80, [R228+0x900] ;  /* 0x00090000e450783b */ /* 0x000ea60000004200 */
[C---:B------:R-:W-:Y:S04]  /*177b0*/  HMMA.16816.F32.BF16 R24, R64.reuse, R36, R24 ;  /* 0x000000244018723c */ /* 0x040fe80000041818 */
[----:B------:R-:W-:Y:S02]  /*177c0*/  FMUL.FTZ R57, R68, R129 ;  /* 0x0000008144397220 */ /* 0x000fe40000410000 */
[----:B------:R-:W-:Y:S02]  /*177d0*/  IMAD.MOV.U32 R219, RZ, RZ, R162 ;  /* 0x000000ffffdb7224 */ /* 0x000fe400078e00a2 */
[-C--:B------:R-:W-:Y:S04]  /*177e0*/  HMMA.16816.F32.BF16 R28, R64, R38.reuse, R28 ;  /* 0x00000026401c723c */ /* 0x080fe8000004181c */
[----:B-1----:R-:W-:Y:S02]  /*177f0*/  FFMA.FTZ R2, R58, c[0x0][0x2d0], -R92 ;  /* 0x0000b4003a027a23 */ /* 0x002fe4000001085c */
[C---:B------:R-:W-:Y:S02]  /*17800*/  FMUL.FTZ R37, R3.reuse, R177 ;  /* 0x000000b103257220 */ /* 0x040fe40000410000 */
[C---:B------:R-:W-:Y:S01]  /*17810*/  HMMA.16816.F32.BF16 R32, R72.reuse, R38, R32 ;  /* 0x000000264820723c */ /* 0x040fe20000041820 */
[----:B------:R1:W-:Y:S03]  /*17820*/  MUFU.EX2 R157, R2 ;  /* 0x00000002009d7308 */ /* 0x0003e60000000800 */
[----:B------:R-:W-:Y:S02]  /*17830*/  FMUL.FTZ R36, R3, R176 ;  /* 0x000000b003247220 */ /* 0x000fe40000410000 */
[C---:B------:R-:W-:Y:S02]  /*17840*/  FMUL.FTZ R58, R0.reuse, R130 ;  /* 0x00000082003a7220 */ /* 0x040fe40000410000 */
[C---:B------:R-:W-:Y:S04]  /*17850*/  FMUL.FTZ R38, R69.reuse, R178 ;  /* 0x000000b245267220 */ /* 0x040fe80000410000 */
[----:B------:R-:W-:Y:S02]  /*17860*/  FMUL.FTZ R39, R69, R179 ;  /* 0x000000b345277220 */ /* 0x000fe40000410000 */
[----:B---3--:R-:W-:Y:S02]  /*17870*/  IMAD.MOV.U32 R178, RZ, RZ, R154 ;  /* 0x000000ffffb27224 */ /* 0x008fe400078e009a */
[----:B------:R-:W-:Y:S02]  /*17880*/  IMAD.MOV.U32 R179, RZ, RZ, R153 ;  /* 0x000000ffffb37224 */ /* 0x000fe400078e0099 */
[----:B------:R-:W-:Y:S01]  /*17890*/  IMAD.MOV.U32 R153, RZ, RZ, R136 ;  /* 0x000000ffff997224 */ /* 0x000fe200078e0088 */
[-C--:B------:R-:W-:Y:S03]  /*178a0*/  HMMA.16816.F32.BF16 R36, R72, R52.reuse, R36 ;  /* 0x000000344824723c */ /* 0x080fe60000041824 */
[----:B-1----:R-:W-:Y:S05]  /*178b0*/  FFMA.FTZ R2, R59, c[0x0][0x2d0], -R92 ;  /* 0x0000b4003b027a23 */ /* 0x002fea000001085c */
[C---:B------:R-:W-:Y:S01]  /*178c0*/  HMMA.16816.F32.BF16 R40, R64.reuse, R52, R40 ;  /* 0x000000344028723c */ /* 0x040fe20000041828 */
[----:B------:R1:W3:Y:S03]  /*178d0*/  MUFU.EX2 R159, R2 ;  /* 0x00000002009f7308 */ /* 0x0002e60000000800 */
[----:B------:R-:W-:Y:S03]  /*178e0*/  FMUL.FTZ R59, R0, R131 ;  /* 0x00000083003b7220 */ /* 0x000fe60000410000 */
[C---:B------:R-:W-:Y:S01]  /*178f0*/  FMUL.FTZ R52, R3.reuse, R124 ;  /* 0x0000007c03347220 */ /* 0x040fe20000410000 */
[-C--:B------:R-:W-:Y:S03]  /*17900*/  HMMA.16816.F32.BF16 R44, R64, R54.reuse, R44 ;  /* 0x00000036402c723c */ /* 0x080fe6000004182c */
[----:B------:R-:W-:Y:S01]  /*17910*/  MUFU.EX2 R131, R99 ;  /* 0x0000006300837308 */ /* 0x000fe20000000800 */
[----:B------:R-:W-:Y:S04]  /*17920*/  FMUL.FTZ R53, R3, R125 ;  /* 0x0000007d03357220 */ /* 0x000fe80000410000 */
[C---:B------:R-:W-:Y:S05]  /*17930*/  HMMA.16816.F32.BF16 R48, R72.reuse, R54, R48 ;  /* 0x000000364830723c */ /* 0x040fea0000041830 */
[----:B------:R-:W-:Y:S02]  /*17940*/  MUFU.EX2 R99, R120 ;  /* 0x0000007800637308 */ /* 0x000fe40000000800 */
[C---:B------:R-:W-:Y:S02]  /*17950*/  FMUL.FTZ R54, R69.reuse, R126 ;  /* 0x0000007e45367220 */ /* 0x040fe40000410000 */
[----:B------:R-:W-:Y:S03]  /*17960*/  FMUL.FTZ R55, R69, R127 ;  /* 0x0000007f45377220 */ /* 0x000fe60000410000 */
[--C-:B-1----:R-:W-:Y:S04]  /*17970*/  FFMA.FTZ R2, R220, c[0x0][0x2d0], -R94.reuse ;  /* 0x0000b400dc027a23 */ /* 0x102fe8000001085e */
[-C--:B------:R-:W-:Y:S01]  /*17980*/  HMMA.16816.F32.BF16 R52, R72, R76.reuse, R52 ;  /* 0x0000004c4834723c */ /* 0x080fe20000041834 */
[----:B------:R1:W-:Y:S07]  /*17990*/  MUFU.EX2 R177, R2 ;  /* 0x0000000200b17308 */ /* 0x0003ee0000000800 */
[C---:B------:R-:W-:Y:S03]  /*179a0*/  HMMA.16816.F32.BF16 R56, R64.reuse, R76, R56 ;  /* 0x0000004c4038723c */ /* 0x040fe60000041838 */
[----:B------:R-:W-:Y:S04]  /*179b0*/  MUFU.EX2 R125, R97 ;  /* 0x00000061007d7308 */ /* 0x000fe80000000800 */
[----:B------:R-:W-:Y:S01]  /*179c0*/  F2FP.BF16.PACK_AB R76, R233, R246 ;  /* 0x000000f6e94c723e */ /* 0x000fe200000010ff */
[-C--:B------:R-:W-:Y:S04]  /*179d0*/  HMMA.16816.F32.BF16 R60, R64, R78.reuse, R60 ;  /* 0x0000004e403c723c */ /* 0x080fe8000004183c */
[----:B------:R-:W-:Y:S03]  /*179e0*/  F2FP.BF16.PACK_AB R77, R235, R216 ;  /* 0x000000d8eb4d723e */ /* 0x000fe600000010ff */
[C---:B------:R-:W-:Y:S02]  /*179f0*/  FMUL.FTZ R64, R3.reuse, R184 ;  /* 0x000000b803407220 */ /* 0x040fe40000410000 */
[----:B-1----:R-:W-:Y:S03]  /*17a00*/  FFMA.FTZ R2, R224, c[0x0][0x2d0], -R94 ;  /* 0x0000b400e0027a23 */ /* 0x002fe6000001085e */
[----:B------:R-:W-:Y:S01]  /*17a10*/  FMUL.FTZ R65, R3, R185 ;  /* 0x000000b903417220 */ /* 0x000fe20000410000 */
[----:B------:R1:W-:Y:S01]  /*17a20*/  MUFU.EX2 R183, R2 ;  /* 0x0000000200b77308 */ /* 0x0003e20000000800 */
[C---:B------:R-:W-:Y:S02]  /*17a30*/  FMUL.FTZ R66, R69.reuse, R186 ;  /* 0x000000ba45427220 */ /* 0x040fe40000410000 */
[----:B------:R-:W-:Y:S07]  /*17a40*/  FMUL.FTZ R67, R69, R187 ;  /* 0x000000bb45437220 */ /* 0x000fee0000410000 */
[----:B------:R-:W-:Y:S07]  /*17a50*/  HMMA.16816.F32.BF16 R64, R72, R78, R64 ;  /* 0x0000004e4840723c */ /* 0x000fee0000041840 */
[----:B----4-:R-:W-:Y:S02]  /*17a60*/  F2FP.BF16.PACK_AB R72, R232, R148 ;  /* 0x00000094e848723e */ /* 0x010fe400000010ff */
[----:B------:R-:W-:Y:S03]  /*17a70*/  F2FP.BF16.PACK_AB R73, R236, R147 ;  /* 0x00000093ec49723e */ /* 0x000fe600000010ff */
[----:B------:R-:W-:Y:S01]  /*17a80*/  F2FP.BF16.PACK_AB R74, R242, R146 ;  /* 0x00000092f24a723e */ /* 0x000fe200000010ff */
[--C-:B-1----:R-:W-:Y:S01]  /*17a90*/  FFMA.FTZ R2, R225, c[0x0][0x2d0], -R96.reuse ;  /* 0x0000b400e1027a23 */ /* 0x102fe20000010860 */
[----:B------:R-:W-:Y:S02]  /*17aa0*/  F2FP.BF16.PACK_AB R75, R243, R239 ;  /* 0x000000eff34b723e */ /* 0x000fe400000010ff */
[----:B------:R-:W-:Y:S01]  /*17ab0*/  F2FP.BF16.PACK_AB R78, R145, R240 ;  /* 0x000000f0914e723e */ /* 0x000fe200000010ff */
[----:B------:R1:W-:Y:S01]  /*17ac0*/  MUFU.EX2 R176, R2 ;  /* 0x0000000200b07308 */ /* 0x0003e20000000800 */
[----:B------:R-:W-:Y:S03]  /*17ad0*/  F2FP.BF16.PACK_AB R79, R144, R241 ;  /* 0x000000f1904f723e */ /* 0x000fe600000010ff */
[-C--:B--2---:R-:W-:Y:S08]  /*17ae0*/  HMMA.16816.F32.BF16 R4, R72, R80.reuse, R4 ;  /* 0x000000504804723c */ /* 0x084ff00000041804 */
[C---:B------:R-:W-:Y:S07]  /*17af0*/  HMMA.16816.F32.BF16 R8, R76.reuse, R80, R8 ;  /* 0x000000504c08723c */ /* 0x040fee0000041808 */
[--C-:B------:R-:W-:Y:S01]  /*17b00*/  FFMA.FTZ R80, R193, c[0x0][0x2d0], -R96.reuse ;  /* 0x0000b400c1507a23 */ /* 0x100fe20000010860 */
[-C--:B------:R-:W-:Y:S03]  /*17b10*/  HMMA.16816.F32.BF16 R12, R76, R82.reuse, R12 ;  /* 0x000000524c0c723c */ /* 0x080fe6000004180c */
[----:B------:R2:W-:Y:S01]  /*17b20*/  MUFU.EX2 R180, R80 ;  /* 0x0000005000b47308 */ /* 0x0005e20000000800 */
[----:B-1----:R-:W-:Y:S04]  /*17b30*/  FFMA.FTZ R2, R249, c[0x0][0x2d0], -R96 ;  /* 0x0000b400f9027a23 */ /* 0x002fe80000010860 */
[C---:B------:R-:W-:Y:S05]  /*17b40*/  HMMA.16816.F32.BF16 R16, R72.reuse, R82, R16 ;  /* 0x000000524810723c */ /* 0x040fea0000041810 */
[----:B------:R1:W-:Y:S03]  /*17b50*/  MUFU.EX2 R182, R2 ;  /* 0x0000000200b67308 */ /* 0x0003e60000000800 */
[-C--:B------:R-:W-:Y:S08]  /*17b60*/  HMMA.16816.F32.BF16 R20, R72, R84.reuse, R20 ;  /* 0x000000544814723c */ /* 0x080ff00000041814 */
[C---:B------:R-:W-:Y:S01]  /*17b70*/  HMMA.16816.F32.BF16 R24, R76.reuse, R84, R24 ;  /* 0x000000544c18723c */ /* 0x040fe20000041818 */
[----:B--2---:R-:W-:Y:S06]  /*17b80*/  LDSM.16.MT88.4 R80, [R230+0x900] ;  /* 0x00090000e650783b */ /* 0x004fec0000004200 */
[----:B------:R-:W-:Y:S01]  /*17b90*/  FFMA.FTZ R84, R226, c[0x0][0x2d0], -R93 ;  /* 0x0000b400e2547a23 */ /* 0x000fe2000001085d */
[-C--:B------:R-:W-:Y:S04]  /*17ba0*/  HMMA.16816.F32.BF16 R28, R76, R86.reuse, R28 ;  /* 0x000000564c1c723c */ /* 0x080fe8000004181c */
[----:B---3--:R-:W-:Y:S02]  /*17bb0*/  IMAD.MOV.U32 R226, RZ, RZ, R159 ;  /* 0x000000ffffe27224 */ /* 0x008fe400078e009f */
[----:B-1----:R-:W-:Y:S02]  /*17bc0*/  FFMA.FTZ R2, R200, c[0x0][0x2d0], -R94 ;  /* 0x0000b400c8027a23 */ /* 0x002fe4000001085e */
[C---:B------:R-:W-:Y:S02]  /*17bd0*/  HMMA.16816.F32.BF16 R32, R72.reuse, R86, R32 ;  /* 0x000000564820723c */ /* 0x040fe40000041820 */
[----:B------:R1:W-:Y:S02]  /*17be0*/  MUFU.EX2 R181, R2 ;  /* 0x0000000200b57308 */ /* 0x0003e40000000800 */
[----:B------:R-:W-:Y:S02]  /*17bf0*/  IMAD.MOV.U32 R200, RZ, RZ, R88 ;  /* 0x000000ffffc87224 */ /* 0x000fe400078e0058 */
[----:B-1----:R-:W-:Y:S02]  /*17c00*/  FFMA.FTZ R2, R91, c[0x0][0x2d0], -R94 ;  /* 0x0000b4005b027a23 */ /* 0x002fe4000001085e */
[----:B------:R-:W1:Y:S04]  /*17c10*/  LDSM.16.MT88.4 R88, [R229+0x900] ;  /* 0x00090000e558783b */ /* 0x000e680000004200 */
[----:B------:R2:W-:Y:S02]  /*17c20*/  MUFU.EX2 R249, R2 ;  /* 0x0000000200f97308 */ /* 0x0005e40000000800 */
[----:B--2---:R-:W-:Y:S02]  /*17c30*/  FFMA.FTZ R2, R192, c[0x0][0x2d0], -R96 ;  /* 0x0000b400c0027a23 */ /* 0x004fe40000010860 */
[----:B------:R-:W-:Y:S02]  /*17c40*/  IMAD.MOV.U32 R192, RZ, RZ, R98 ;  /* 0x000000ffffc07224 */ /* 0x000fe400078e0062 */
[----:B------:R-:W-:Y:S04]  /*17c50*/  FFMA.FTZ R98, R247, c[0x0][0x2d0], -R93 ;  /* 0x0000b400f7627a23 */ /* 0x000fe8000001085d */
[----:B------:R2:W-:Y:S01]  /*17c60*/  MUFU.EX2 R225, R2 ;  /* 0x0000000200e17308 */ /* 0x0005e20000000800 */
[----:B------:R-:W-:Y:S02]  /*17c70*/  IMAD.MOV.U32 R217, RZ, RZ, R192 ;  /* 0x000000ffffd97224 */ /* 0x000fe400078e00c0 */
[----:B------:R-:W-:Y:S01]  /*17c80*/  IMAD.MOV.U32 R247, RZ, RZ, R155 ;  /* 0x000000fffff77224 */ /* 0x000fe200078e009b */
[-C--:B-1----:R-:W-:Y:S06]  /*17c90*/  HMMA.16816.F32.BF16 R36, R72, R88.reuse, R36 ;  /* 0x000000584824723c */ /* 0x082fec0000041824 */
[----:B------:R-:W-:Y:S02]  /*17ca0*/  MUFU.EX2 R124, R98 ;  /* 0x00000062007c7308 */ /* 0x000fe40000000800 */
[C---:B------:R-:W-:Y:S08]  /*17cb0*/  HMMA.16816.F32.BF16 R40, R76.reuse, R88, R40 ;  /* 0x000000584c28723c */ /* 0x040ff00000041828 */
[----:B------:R-:W-:Y:S01]  /*17cc0*/  MUFU.EX2 R98, R123 ;  /* 0x0000007b00627308 */ /* 0x000fe20000000800 */
[----:B--2---:R-:W-:Y:S01]  /*17cd0*/  FFMA.FTZ R2, R167, c[0x0][0x2d0], -R93 ;  /* 0x0000b400a7027a23 */ /* 0x004fe2000001085d */
[-C--:B------:R-:W-:Y:S03]  /*17ce0*/  HMMA.16816.F32.BF16 R44, R76, R90.reuse, R44 ;  /* 0x0000005a4c2c723c */ /* 0x080fe6000004182c */
[----:B------:R-:W-:Y:S05]  /*17cf0*/  IMAD.MOV.U32 R167, RZ, RZ, R165 ;  /* 0x000000ffffa77224 */ /* 0x000fea00078e00a5 */
[----:B------:R1:W-:Y:S01]  /*17d00*/  MUFU.EX2 R224, R2 ;  /* 0x0000000200e07308 */ /* 0x0003e20000000800 */
[----:B------:R-:W-:Y:S01]  /*17d10*/  IMAD.MOV.U32 R165, RZ, RZ, R151 ;  /* 0x000000ffffa57224 */ /* 0x000fe200078e0097 */
[C---:B------:R-:W-:Y:S01]  /*17d20*/  HMMA.16816.F32.BF16 R48, R72.reuse, R90, R48 ;  /* 0x0000005a4830723c */ /* 0x040fe20000041830 */
[----:B------:R-:W-:Y:S03]  /*17d30*/  LDSM.16.MT88.4 R88, [R231+0x1100] ;  /* 0x00110000e758783b */ /* 0x000fe60000004200 */
[----:B------:R-:W-:Y:S04]  /*17d40*/  IMAD.MOV.U32 R151, RZ, RZ, R201 ;  /* 0x000000ffff977224 */ /* 0x000fe800078e00c9 */
[-C--:B------:R-:W-:Y:S08]  /*17d50*/  HMMA.16816.F32.BF16 R52, R72, R80.reuse, R52 ;  /* 0x000000504834723c */ /* 0x080ff00000041834 */
[C---:B------:R-:W-:Y:S04]  /*17d60*/  HMMA.16816.F32.BF16 R56, R76.reuse, R80, R56 ;  /* 0x000000504c38723c */ /* 0x040fe80000041838 */
[----:B-1----:R-:W-:Y:S02]  /*17d70*/  FFMA.FTZ R2, R166, c[0x0][0x2d0], -R93 ;  /* 0x0000b400a6027a23 */ /* 0x002fe4000001085d */
[----:B------:R-:W-:Y:S02]  /*17d80*/  IMAD.MOV.U32 R166, RZ, RZ, R150 ;  /* 0x000000ffffa67224 */ /* 0x000fe400078e0096 */
[-C--:B------:R-:W-:Y:S01]  /*17d90*/  HMMA.16816.F32.BF16 R60, R76, R82.reuse, R60 ;  /* 0x000000524c3c723c */ /* 0x080fe2000004183c */
[----:B------:R-:W2:Y:S01]  /*17da0*/  LDL.LU R78, [R1+0x1c] ;  /* 0x00001c00014e7983 */ /* 0x000ea20000300800 */
[----:B------:R1:W-:Y:S02]  /*17db0*/  MUFU.EX2 R220, R2 ;  /* 0x0000000200dc7308 */ /* 0x0003e40000000800 */
[----:B------:R-:W-:Y:S01]  /*17dc0*/  IMAD.MOV.U32 R150, RZ, RZ, R200 ;  /* 0x000000ffff967224 */ /* 0x000fe200078e00c8 */
[----:B------:R-:W3:Y:S02]  /*17dd0*/  LDL.LU R114, [R1+0x28] ;  /* 0x0000280001727983 */ /* 0x000ee40000300800 */
[----:B------:R-:W-:Y:S01]  /*17de0*/  FFMA.FTZ R76, R169, c[0x0][0x2d0], -R96 ;  /* 0x0000b400a94c7a23 */ /* 0x000fe20000010860 */
[----:B------:R-:W-:Y:S01]  /*17df0*/  HMMA.16816.F32.BF16 R64, R72, R82, R64 ;  /* 0x000000524840723c */ /* 0x000fe20000041840 */
[----:B------:R-:W3:Y:S03]  /*17e00*/  LDL.LU R113, [R1+0x24] ;  /* 0x0000240001717983 */ /* 0x000ee60000300800 */
[----:B------:R1:W-:Y:S01]  /*17e10*/  MUFU.EX2 R192, R76 ;  /* 0x0000004c00c07308 */ /* 0x0003e20000000800 */
[----:B------:R-:W-:Y:S01]  /*17e20*/  FFMA.FTZ R77, R166, c[0x0][0x2d0], -R94 ;  /* 0x0000b400a64d7a23 */ /* 0x000fe2000001085e */
[----:B------:R-:W-:Y:S01]  /*17e30*/  LDSM.16.MT88.4 R80, [R229+0x1100] ;  /* 0x00110000e550783b */ /* 0x000fe20000004200 */
[----:B------:R-:W-:Y:S01]  /*17e40*/  FFMA.FTZ R101, R150, c[0x0][0x2d0], -R92 ;  /* 0x0000b40096657a23 */ /* 0x000fe2000001085c */
[----:B------:R-:W-:Y:S01]  /*17e50*/  F2FP.BF16.PACK_AB R72, R234, R244 ;  /* 0x000000f4ea48723e */ /* 0x000fe200000010ff */
[----:B------:R-:W-:Y:S03]  /*17e60*/  IMAD.MOV.U32 R150, RZ, RZ, R106 ;  /* 0x000000ffff967224 */ /* 0x000fe600078e006a */
[--C-:B------:R-:W-:Y:S02]  /*17e70*/  FFMA.FTZ R106, R211, c[0x0][0x2d0], -R92.reuse ;  /* 0x0000b400d36a7a23 */ /* 0x100fe4000001085c */
[----:B------:R-:W-:Y:S01]  /*17e80*/  MUFU.EX2 R189, R77 ;  /* 0x0000004d00bd7308 */ /* 0x000fe20000000800 */
[----:B------:R-:W-:Y:S02]  /*17e90*/  IMAD.MOV.U32 R169, RZ, RZ, R163 ;  /* 0x000000ffffa97224 */ /* 0x000fe400078e00a3 */
[----:B------:R-:W-:Y:S02]  /*17ea0*/  IMAD.MOV.U32 R211, RZ, RZ, R105 ;  /* 0x000000ffffd37224 */ /* 0x000fe400078e0069 */
[----:B-1----:R-:W-:Y:S01]  /*17eb0*/  FFMA.FTZ R2, R149, c[0x0][0x2d0], -R92 ;  /* 0x0000b40095027a23 */ /* 0x002fe2000001085c */
[----:B------:R-:W-:Y:S01]  /*17ec0*/  F2FP.BF16.PACK_AB R73, R169, R237 ;  /* 0x000000eda949723e */ /* 0x000fe200000010ff */
[----:B------:R-:W-:Y:S02]  /*17ed0*/  IMAD.MOV.U32 R149, RZ, RZ, R203 ;  /* 0x000000ffff957224 */ /* 0x000fe400078e00cb */
[----:B------:R-:W-:Y:S01]  /*17ee0*/  FFMA.FTZ R105, R205, c[0x0][0x2d0], -R94 ;  /* 0x0000b400cd697a23 */ /* 0x000fe2000001085e */
[----:B------:R1:W-:Y:S01]  /*17ef0*/  MUFU.EX2 R206, R2 ;  /* 0x0000000200ce7308 */ /* 0x0003e20000000800 */
[----:B------:R-:W-:Y:S02]  /*17f00*/  IMAD.MOV.U32 R205, RZ, RZ, R108 ;  /* 0x000000ffffcd7224 */ /* 0x000fe400078e006c */
[--C-:B------:R-:W-:Y:S02]  /*17f10*/  FFMA.FTZ R108, R204, c[0x0][0x2d0], -R94.reuse ;  /* 0x0000b400cc6c7a23 */ /* 0x100fe4000001085e */
[----:B------:R-:W-:Y:S02]  /*17f20*/  FFMA.FTZ R76, R165, c[0x0][0x2d0], -R94 ;  /* 0x0000b400a54c7a23 */ /* 0x000fe4000001085e */
[----:B------:R-:W-:Y:S02]  /*17f30*/  IMAD.MOV.U32 R204, RZ, RZ, R110 ;  /* 0x000000ffffcc7224 */ /* 0x000fe400078e006e */
[----:B------:R-:W-:Y:S01]  /*17f40*/  FFMA.FTZ R110, R194, c[0x0][0x2d0], -R94 ;  /* 0x0000b400c26e7a23 */ /* 0x000fe2000001085e */
[----:B------:R-:W-:Y:S02]  /*17f50*/  MUFU.EX2 R127, R76 ;  /* 0x0000004c007f7308 */ /* 0x000fe40000000800 */
[----:B------:R-:W-:Y:S08]  /*17f60*/  F2FP.BF16.PACK_AB R74, R217, R204 ;  /* 0x000000ccd94a723e */ /* 0x000ff000000010ff */
[----:B------:R-:W-:Y:S01]  /*17f70*/  MUFU.EX2 R130, R101 ;  /* 0x0000006500827308 */ /* 0x000fe20000000800 */
[----:B-1----:R-:W-:Y:S09]  /*17f80*/  FFMA.FTZ R2, R202, c[0x0][0x2d0], -R92 ;  /* 0x0000b400ca027a23 */ /* 0x002ff2000001085c */
[----:B------:R1:W-:Y:S10]  /*17f90*/  MUFU.EX2 R203, R2 ;  /* 0x0000000200cb7308 */ /* 0x0003f40000000800 */
[----:B------:R1:W-:Y:S10]  /*17fa0*/  MUFU.EX2 R202, R84 ;  /* 0x0000005400ca7308 */ /* 0x0003f40000000800 */
[----:B------:R-:W-:Y:S01]  /*17fb0*/  MUFU.EX2 R136, R106 ;  /* 0x0000006a00887308 */ /* 0x000fe20000000800 */
[----:B-1----:R-:W-:Y:S02]  /*17fc0*/  FFMA.FTZ R2, R248, c[0x0][0x2d0], -R93 ;  /* 0x0000b400f8027a23 */ /* 0x002fe4000001085d */
[----:B------:R-:W-:Y:S07]  /*17fd0*/  IMAD.MOV.U32 R248, RZ, RZ, R158 ;  /* 0x000000fffff87224 */ /* 0x000fee00078e009e */
[----:B------:R1:W-:Y:S01]  /*17fe0*/  MUFU.EX2 R201, R2 ;  /* 0x0000000200c97308 */ /* 0x0003e20000000800 */
[----:B------:R-:W1:Y:S09]  /*17ff0*/  LDSM.16.MT88.4 R84, [R228+0x1100] ;  /* 0x00110000e454783b */ /* 0x000e720000004200 */
[----:B------:R-:W-:Y:S10]  /*18000*/  MUFU.EX2 R106, R117 ;  /* 0x00000075006a7308 */ /* 0x000ff40000000800 */
[----:B------:R-:W-:Y:S01]  /*18010*/  MUFU.EX2 R101, R208 ;  /* 0x000000d000657308 */ /* 0x000fe20000000800 */
[--C-:B-1----:R-:W-:Y:S02]  /*18020*/  FFMA.FTZ R2, R250, c[0x0][0x2d0], -R92.reuse ;  /* 0x0000b400fa027a23 */ /* 0x102fe4000001085c */
[----:B------:R-:W-:Y:S07]  /*18030*/  IMAD.MOV.U32 R250, RZ, RZ, R157 ;  /* 0x000000fffffa7224 */ /* 0x000fee00078e009d */
[----:B------:R1:W-:Y:S10]  /*18040*/  MUFU.EX2 R200, R2 ;  /* 0x0000000200c87308 */ /* 0x0003f40000000800 */
[----:B------:R-:W-:Y:S10]  /*18050*/  MUFU.EX2 R129, R105 ;  /* 0x0000006900817308 */ /* 0x000ff40000000800 */
[----:B------:R-:W-:Y:S01]  /*18060*/  MUFU.EX2 R105, R210 ;  /* 0x000000d200697308 */ /* 0x000fe20000000800 */
[----:B-1----:R-:W-:Y:S02]  /*18070*/  FFMA.FTZ R2, R252, c[0x0][0x2d0], -R92 ;  /* 0x0000b400fc027a23 */ /* 0x002fe4000001085c */
[----:B------:R-:W-:Y:S02]  /*18080*/  IMAD.MOV.U32 R252, RZ, RZ, R156 ;  /* 0x000000fffffc7224 */ /* 0x000fe400078e009c */
[----:B------:R-:W-:Y:S05]  /*18090*/  LDSM.16.MT88.4 R156, [R228+0x3100] ;  /* 0x00310000e49c783b */ /* 0x000fea0000004200 */
[----:B------:R1:W-:Y:S10]  /*180a0*/  MUFU.EX2 R195, R2 ;  /* 0x0000000200c37308 */ /* 0x0003f40000000800 */
[----:B------:R-:W-:Y:S10]  /*180b0*/  MUFU.EX2 R128, R108 ;  /* 0x0000006c00807308 */ /* 0x000ff40000000800 */
[----:B------:R-:W-:Y:S01]  /*180c0*/  MUFU.EX2 R110, R110 ;  /* 0x0000006e006e7308 */ /* 0x000fe20000000800 */
[----:B-1----:R-:W-:Y:S02]  /*180d0*/  FFMA.FTZ R2, R167, c[0x0][0x2d0], -R94 ;  /* 0x0000b400a7027a23 */ /* 0x002fe4000001085e */
[----:B------:R-:W-:Y:S02]  /*180e0*/  IMAD.MOV.U32 R167, RZ, RZ, R160 ;  /* 0x000000ffffa77224 */ /* 0x000fe400078e00a0 */
[----:B------:R-:W-:Y:S05]  /*180f0*/  IMAD.MOV.U32 R160, RZ, RZ, R100 ;  /* 0x000000ffffa07224 */ /* 0x000fea00078e0064 */
[----:B------:R1:W-:Y:S01]  /*18100*/  MUFU.EX2 R118, R2 ;  /* 0x0000000200767308 */ /* 0x0003e20000000800 */
[----:B------:R-:W-:Y:S02]  /*18110*/  IMAD.MOV.U32 R218, RZ, RZ, R167 ;  /* 0x000000ffffda7224 */ /* 0x000fe400078e00a7 */
[----:B------:R-:W-:Y:S02]  /*18120*/  FFMA.FTZ R100, R227, c[0x0][0x2d0], -R93 ;  /* 0x0000b400e3647a23 */ /* 0x000fe4000001085d */
[----:B------:R-:W-:Y:S01]  /*18130*/  IMAD.MOV.U32 R227, RZ, RZ, R152 ;  /* 0x000000ffffe37224 */ /* 0x000fe200078e0098 */
[----:B------:R-:W-:Y:S01]  /*18140*/  F2FP.BF16.PACK_AB R75, R218, R205 ;  /* 0x000000cdda4b723e */ /* 0x000fe200000010ff */
[----:B------:R-:W-:Y:S03]  /*18150*/  IMAD.MOV.U32 R152, RZ, RZ, R141 ;  /* 0x000000ffff987224 */ /* 0x000fe600078e008d */
[----:B------:R-:W-:Y:S03]  /*18160*/  MUFU.EX2 R188, R100 ;  /* 0x0000006400bc7308 */ /* 0x000fe60000000800 */
[-C--:B------:R-:W-:Y:S07]  /*18170*/  HMMA.16816.F32.BF16 R4, R72, R84.reuse, R4 ;  /* 0x000000544804723c */ /* 0x080fee0000041804 */
[----:B------:R-:W1:Y:S02]  /*18180*/  MUFU.EX2 R100, R207 ;  /* 0x000000cf00647308 */ /* 0x000e640000000800 */
[----:B-1----:R-:W-:Y:S03]  /*18190*/  FFMA.FTZ R2, R151, c[0x0][0x2d0], -R94 ;  /* 0x0000b40097027a23 */ /* 0x002fe6000001085e */
[----:B------:R-:W-:Y:S02]  /*181a0*/  IMAD.MOV.U32 R151, RZ, RZ, R104 ;  /* 0x000000ffff977224 */ /* 0x000fe400078e0068 */
[----:B------:R-:W-:Y:S03]  /*181b0*/  FFMA.FTZ R104, R212, c[0x0][0x2d0], -R92 ;  /* 0x0000b400d4687a23 */ /* 0x000fe6000001085c */
[----:B------:R1:W-:Y:S01]  /*181c0*/  MUFU.EX2 R193, R2 ;  /* 0x0000000200c17308 */ /* 0x0003e20000000800 */
[----:B------:R-:W-:Y:S02]  /*181d0*/  IMAD.MOV.U32 R194, RZ, RZ, R151 ;  /* 0x000000ffffc27224 */ /* 0x000fe400078e0097 */
[----:B------:R-:W-:Y:S02]  /*181e0*/  IMAD.MOV.U32 R212, RZ, RZ, R161 ;  /* 0x000000ffffd47224 */ /* 0x000fe400078e00a1 */
[----:B------:R-:W-:Y:S01]  /*181f0*/  IMAD.MOV.U32 R151, RZ, RZ, R95 ;  /* 0x000000ffff977224 */ /* 0x000fe200078e005f */
[----:B------:R-:W-:Y:S02]  /*18200*/  F2FP.BF16.PACK_AB R77, R194, R143 ;  /* 0x0000008fc24d723e */ /* 0x000fe400000010ff */
[----:B------:R-:W-:Y:S02]  /*18210*/  F2FP.BF16.PACK_AB R79, R221, R212 ;  /* 0x000000d4dd4f723e */ /* 0x000fe400000010ff */
[----:B------:R-:W-:Y:S01]  /*18220*/  MUFU.EX2 R141, R103 ;  /* 0x00000067008d7308 */ /* 0x000fe20000000800 */
[----:B------:R-:W-:Y:S09]  /*18230*/  F2FP.BF16.PACK_AB R187, R100, R101 ;  /* 0x0000006564bb723e */ /* 0x000ff200000010ff */
[----:B------:R-:W1:Y:S02]  /*18240*/  MUFU.EX2 R103, R209 ;  /* 0x000000d100677308 */ /* 0x000e640000000800 */
[----:B-1----:R-:W-:Y:S02]  /*18250*/  FFMA.FTZ R2, R168, c[0x0][0x2d0], -R96 ;  /* 0x0000b400a8027a23 */ /* 0x002fe40000010860 */
[----:B------:R-:W-:Y:S02]  /*18260*/  IMAD.MOV.U32 R168, RZ, RZ, R150 ;  /* 0x000000ffffa87224 */ /* 0x000fe400078e0096 */
[----:B------:R-:W-:Y:S02]  /*18270*/  IMAD.MOV.U32 R150, RZ, RZ, R111 ;  /* 0x000000ffff967224 */ /* 0x000fe400078e006f */
[----:B------:R-:W-:Y:S01]  /*18280*/  FFMA.FTZ R111, R191, c[0x0][0x2d0], -R94 ;  /* 0x0000b400bf6f7a23 */ /* 0x000fe2000001085e */
[----:B------:R-:W-:Y:S01]  /*18290*/  F2FP.BF16.PACK_AB R76, R168, R238 ;  /* 0x000000eea84c723e */ /* 0x000fe200000010ff */
[----:B------:R1:W-:Y:S01]  /*182a0*/  MUFU.EX2 R191, R2 ;  /* 0x0000000200bf7308 */ /* 0x0003e20000000800 */
[----:B------:R-:W2:Y:S09]  /*182b0*/  LDSM.16.MT88.4 R92, [R230+0x1100] ;  /* 0x00110000e65c783b */ /* 0x000eb20000004200 */
[----:B------:R-:W-:Y:S01]  /*182c0*/  MUFU.EX2 R111, R111 ;  /* 0x0000006f006f7308 */ /* 0x000fe20000000800 */
[----:B------:R-:W-:Y:S09]  /*182d0*/  F2FP.BF16.PACK_AB R185, R103, R105 ;  /* 0x0000006967b9723e */ /* 0x000ff200000010ff */
[----:B------:R-:W-:Y:S01]  /*182e0*/  MUFU.EX2 R108, R115 ;  /* 0x00000073006c7308 */ /* 0x000fe20000000800 */
[--C-:B-1----:R-:W-:Y:S02]  /*182f0*/  FFMA.FTZ R2, R160, c[0x0][0x2d0], -R96.reuse ;  /* 0x0000b400a0027a23 */ /* 0x102fe40000010860 */
[----:B------:R-:W-:Y:S02]  /*18300*/  FFMA.FTZ R96, R70, c[0x0][0x2d0], -R96 ;  /* 0x0000b40046607a23 */ /* 0x000fe40000010860 */
[----:B------:R-:W4:Y:S05]  /*18310*/  LDL.LU R70, [R1+0x20] ;  /* 0x0000200001467983 */ /* 0x000f2a0000300800 */
[----:B------:R-:W-:Y:S10]  /*18320*/  MUFU.EX2 R126, R2 ;  /* 0x00000002007e7308 */ /* 0x000ff40000000800 */
[----:B------:R-:W-:Y:S01]  /*18330*/  MUFU.EX2 R96, R96 ;  /* 0x0000006000607308 */ /* 0x000fe20000000800 */
[----:B--2---:R-:W-:Y:S01]  /*18340*/  FFMA.FTZ R3, R3, R78, R190 ;  /* 0x0000004e03037223 */ /* 0x004fe200000100be */
[----:B------:R-:W-:Y:S01]  /*18350*/  F2FP.BF16.PACK_AB R78, R219, R211 ;  /* 0x000000d3db4e723e */ /* 0x000fe200000010ff */
[----:B---3--:R-:W-:Y:S07]  /*18360*/  FFMA.FTZ R69, R69, R114, R222 ;  /* 0x0000007245457223 */ /* 0x008fee00000100de */
[----:B------:R-:W-:Y:S01]  /*18370*/  MUFU.EX2 R114, R107 ;  /* 0x0000006b00727308 */ /* 0x000fe20000000800 */
[C---:B------:R-:W-:Y:S04]  /*18380*/  HMMA.16816.F32.BF16 R8, R76.reuse, R84, R8 ;  /* 0x000000544c08723c */ /* 0x040fe80000041808 */
[----:B------:R-:W-:Y:S04]  /*18390*/  FFMA.FTZ R68, R68, R113, R198 ;  /* 0x0000007144447223 */ /* 0x000fe800000100c6 */
[-C--:B------:R-:W-:Y:S01]  /*183a0*/  HMMA.16816.F32.BF16 R12, R76, R86.reuse, R12 ;  /* 0x000000564c0c723c */ /* 0x080fe2000004180c */
[----:B------:R-:W-:Y:S07]  /*183b0*/  MUFU.EX2 R113, R109 ;  /* 0x0000006d00717308 */ /* 0x000fee0000000800 */
[C---:B------:R-:W-:Y:S01]  /*183c0*/  HMMA.16816.F32.BF16 R16, R72.reuse, R86, R16 ;  /* 0x000000564810723c */ /* 0x040fe20000041810 */
[----:B------:R-:W1:Y:S02]  /*183d0*/  LDSM.16.MT88.4 R84, [R228+0x1900] ;  /* 0x00190000e454783b */ /* 0x000e640000004200 */
[----:B------:R-:W-:Y:S05]  /*183e0*/  MUFU.EX2 R109, R112 ;  /* 0x00000070006d7308 */ /* 0x000fea0000000800 */
[-C--:B------:R-:W-:Y:S05]  /*183f0*/  HMMA.16816.F32.BF16 R20, R72, R88.reuse, R20 ;  /* 0x000000584814723c */ /* 0x080fea0000041814 */
[----:B------:R-:W2:Y:S03]  /*18400*/  MUFU.EX2 R107, R116 ;  /* 0x00000074006b7308 */ /* 0x000ea60000000800 */
[C---:B------:R-:W-:Y:S08]  /*18410*/  HMMA.16816.F32.BF16 R24, R76.reuse, R88, R24 ;  /* 0x000000584c18723c */ /* 0x040ff00000041818 */
[-C--:B------:R-:W-:Y:S08]  /*18420*/  HMMA.16816.F32.BF16 R28, R76, R90.reuse, R28 ;  /* 0x0000005a4c1c723c */ /* 0x080ff0000004181c */
[C---:B------:R-:W-:Y:S01]  /*18430*/  HMMA.16816.F32.BF16 R32, R72.reuse, R90, R32 ;  /* 0x0000005a4820723c */ /* 0x040fe20000041820 */
[----:B------:R-:W-:Y:S03]  /*18440*/  LDSM.16.MT88.4 R88, [R229+0x1900] ;  /* 0x00190000e558783b */ /* 0x000fe60000004200 */
[----:B--2---:R-:W-:Y:S04]  /*18450*/  F2FP.BF16.PACK_AB R184, R106, R107 ;  /* 0x0000006b6ab8723e */ /* 0x004fe800000010ff */
[-C--:B------:R-:W-:Y:S08]  /*18460*/  HMMA.16816.F32.BF16 R36, R72, R80.reuse, R36 ;  /* 0x000000504824723c */ /* 0x080ff00000041824 */
[C---:B------:R-:W-:Y:S08]  /*18470*/  HMMA.16816.F32.BF16 R40, R76.reuse, R80, R40 ;  /* 0x000000504c28723c */ /* 0x040ff00000041828 */
[-C--:B------:R-:W-:Y:S08]  /*18480*/  HMMA.16816.F32.BF16 R44, R76, R82.reuse, R44 ;  /* 0x000000524c2c723c */ /* 0x080ff0000004182c */
[C---:B------:R-:W-:Y:S01]  /*18490*/  HMMA.16816.F32.BF16 R48, R72.reuse, R82, R48 ;  /* 0x000000524830723c */ /* 0x040fe20000041830 */
[----:B------:R-:W2:Y:S07]  /*184a0*/  LDSM.16.MT88.4 R80, [R231+0x1900] ;  /* 0x00190000e750783b */ /* 0x000eae0000004200 */
[-C--:B------:R-:W-:Y:S08]  /*184b0*/  HMMA.16816.F32.BF16 R52, R72, R92.reuse, R52 ;  /* 0x0000005c4834723c */ /* 0x080ff00000041834 */
[C---:B------:R-:W-:Y:S08]  /*184c0*/  HMMA.16816.F32.BF16 R56, R76.reuse, R92, R56 ;  /* 0x0000005c4c38723c */ /* 0x040ff00000041838 */
[-C--:B------:R-:W-:Y:S07]  /*184d0*/  HMMA.16816.F32.BF16 R60, R76, R94.reuse, R60 ;  /* 0x0000005e4c3c723c */ /* 0x080fee000004183c */
[----:B------:R-:W-:Y:S01]  /*184e0*/  F2FP.BF16.PACK_AB R76, R183, R177 ;  /* 0x000000b1b74c723e */ /* 0x000fe200000010ff */
[----:B------:R-:W-:Y:S01]  /*184f0*/  HMMA.16816.F32.BF16 R64, R72, R94, R64 ;  /* 0x0000005e4840723c */ /* 0x000fe20000041840 */
[----:B------:R-:W3:Y:S03]  /*18500*/  LDSM.16.MT88.4 R92, [R230+0x1900] ;  /* 0x00190000e65c783b */ /* 0x000ee60000004200 */
        /* <DEDUP_REMOVED lines=12> */
[-C--:B--2---:R-:W-:Y:S08]  /*185d0*/  HMMA.16816.F32.BF16 R20, R72, R80.reuse, R20 ;  /* 0x000000504814723c */ /* 0x084ff00000041814 */
        /* <DEDUP_REMOVED lines=9> */
[-C--:B---3--:R-:W-:Y:S08]  /*18670*/  HMMA.16816.F32.BF16 R52, R72, R92.reuse, R52 ;  /* 0x0000005c4834723c */ /* 0x088ff00000041834 */
[C---:B------:R-:W-:Y:S08]  /*18680*/  HMMA.16816.F32.BF16 R56, R76.reuse, R92, R56 ;  /* 0x0000005c4c38723c */ /* 0x040ff00000041838 */
[-C--:B------:R-:W-:Y:S07]  /*18690*/  HMMA.16816.F32.BF16 R60, R76, R94.reuse, R60 ;  /* 0x0000005e4c3c723c */ /* 0x080fee000004183c */
[----:B------:R-:W-:Y:S01]  /*186a0*/  F2FP.BF16.PACK_AB R76, R193, R118 ;  /* 0x00000076c14c723e */ /* 0x000fe200000010ff */
[----:B------:R-:W-:Y:S01]  /*186b0*/  HMMA.16816.F32.BF16 R64, R72, R94, R64 ;  /* 0x0000005e4840723c */ /* 0x000fe20000041840 */
[----:B------:R-:W3:Y:S03]  /*186c0*/  LDSM.16.MT88.4 R92, [R230+0x2100] ;  /* 0x00210000e65c783b */ /* 0x000ee60000004200 */
[----:B------:R-:W-:Y:S02]  /*186d0*/  F2FP.BF16.PACK_AB R77, R191, R192 ;  /* 0x000000c0bf4d723e */ /* 0x000fe400000010ff */
[----:B------:R-:W-:Y:S02]  /*186e0*/  F2FP.BF16.PACK_AB R78, R127, R189 ;  /* 0x000000bd7f4e723e */ /* 0x000fe400000010ff */
[----:B------:R-:W-:Y:S01]  /*186f0*/  F2FP.BF16.PACK_AB R72, R220, R224 ;  /* 0x000000e0dc48723e */ /* 0x000fe200000010ff */
[----:B----4-:R-:W-:Y:S03]  /*18700*/  FFMA.FTZ R2, R0, R70, R196 ;  /* 0x0000004600027223 */ /* 0x010fe600000100c4 */
[----:B------:R-:W-:Y:S01]  /*18710*/  F2FP.BF16.PACK_AB R73, R203, R206 ;  /* 0x000000cecb49723e */ /* 0x000fe200000010ff */
[----:B------:R-:W-:Y:S01]  /*18720*/  FADD.FTZ R0, R251, R3 ;  /* 0x00000003fb007221 */ /* 0x000fe20000010000 */
[----:B------:R-:W-:Y:S01]  /*18730*/  F2FP.BF16.PACK_AB R74, R201, R202 ;  /* 0x000000cac94a723e */ /* 0x000fe200000010ff */
[----:B------:R-:W-:Y:S01]  /*18740*/  FADD.FTZ R70, R223, R69 ;  /* 0x00000045df467221 */ /* 0x000fe20000010000 */
[----:B------:R-:W-:Y:S01]  /*18750*/  F2FP.BF16.PACK_AB R75, R195, R200 ;  /* 0x000000c8c34b723e */ /* 0x000fe200000010ff */
[----:B------:R-:W-:Y:S01]  /*18760*/  FADD.FTZ R69, R197, R68 ;  /* 0x00000044c5457221 */ /* 0x000fe20000010000 */
[----:B------:R-:W-:Y:S01]  /*18770*/  F2FP.BF16.PACK_AB R79, R125, R126 ;  /* 0x0000007e7d4f723e */ /* 0x000fe200000010ff */
[----:B------:R-:W-:Y:S02]  /*18780*/  FADD.FTZ R3, R152, R0 ;  /* 0x0000000098037221 */ /* 0x000fe40000010000 */
[----:B------:R-:W-:Y:S02]  /*18790*/  IMAD.MOV.U32 R152, RZ, RZ, R140 ;  /* 0x000000ffff987224 */ /* 0x000fe400078e008c */
[-C--:B-1----:R-:W-:Y:S01]  /*187a0*/  HMMA.16816.F32.BF16 R4, R72, R80.reuse, R4 ;  /* 0x000000504804723c */ /* 0x082fe20000041804 */
[----:B------:R-:W-:Y:S02]  /*187b0*/  MUFU.EX2 R140, R104 ;  /* 0x00000068008c7308 */ /* 0x000fe40000000800 */
[----:B------:R-:W-:Y:S02]  /*187c0*/  FADD.FTZ R0, R152, R69 ;  /* 0x0000004598007221 */ /* 0x000fe40000010000 */
[----:B------:R-:W-:Y:S02]  /*187d0*/  FADD.FTZ R68, R199, R2 ;  /* 0x00000002c7447221 */ /* 0x000fe40000010000 */
[----:B------:R-:W-:Y:S01]  /*187e0*/  FADD.FTZ R0, R138, R0 ;  /* 0x000000008a007221 */ /* 0x000fe20000010000 */
[C---:B------:R-:W-:Y:S01]  /*187f0*/  HMMA.16816.F32.BF16 R8, R76.reuse, R80, R8 ;  /* 0x000000504c08723c */ /* 0x040fe20000041808 */
[----:B------:R-:W4:Y:S02]  /*18800*/  LDL.LU R138, [R1+0xb0] ;  /* 0x0000b000018a7983 */ /* 0x000f240000300800 */
[----:B------:R-:W1:Y:S01]  /*18810*/  MUFU.EX2 R104, R215 ;  /* 0x000000d700687308 */ /* 0x000e620000000800 */
[----:B------:R-:W-:Y:S02]  /*18820*/  FADD.FTZ R0, R246, R0 ;  /* 0x00000000f6007221 */ /* 0x000fe40000010000 */
[----:B------:R-:W-:Y:S02]  /*18830*/  FADD.FTZ R68, R151, R68 ;  /* 0x0000004497447221 */ /* 0x000fe40000010000 */
[-C--:B------:R-:W-:Y:S04]  /*18840*/  HMMA.16816.F32.BF16 R12, R76, R82.reuse, R12 ;  /* 0x000000524c0c723c */ /* 0x080fe8000004180c */
[----:B------:R-:W-:Y:S02]  /*18850*/  FADD.FTZ R68, R139, R68 ;  /* 0x000000448b447221 */ /* 0x000fe40000010000 */
[----:B------:R-:W4:Y:S01]  /*18860*/  LDL.LU R139, [R1+0xac] ;  /* 0x0000ac00018b7983 */ /* 0x000f220000300800 */
[----:B------:R-:W-:Y:S01]  /*18870*/  FADD.FTZ R97, R233, R0 ;  /* 0x00000000e9617221 */ /* 0x000fe20000010000 */
[C---:B------:R-:W-:Y:S02]  /*18880*/  HMMA.16816.F32.BF16 R16, R72.reuse, R82, R16 ;  /* 0x000000524810723c */ /* 0x040fe40000041810 */
[----:B------:R-:W3:Y:S02]  /*18890*/  LDSM.16.MT88.4 R80, [R228+0x2900] ;  /* 0x00290000e450783b */ /* 0x000ee40000004200 */
[----:B------:R-:W-:Y:S02]  /*188a0*/  FADD.FTZ R68, R216, R68 ;  /* 0x00000044d8447221 */ /* 0x000fe40000010000 */
[----:B------:R-:W-:Y:S02]  /*188b0*/  FADD.FTZ R3, R150, R3 ;  /* 0x0000000396037221 */ /* 0x000fe40000010000 */
[-C--:B------:R-:W-:Y:S02]  /*188c0*/  HMMA.16816.F32.BF16 R20, R72, R84.reuse, R20 ;  /* 0x000000544814723c */ /* 0x080fe40000041814 */
[----:B------:R-:W4:Y:S02]  /*188d0*/  LDL.LU R246, [R1+0xa8] ;  /* 0x0000a80001f67983 */ /* 0x000f240000300800 */
[----:B------:R-:W-:Y:S01]  /*188e0*/  FADD.FTZ R3, R148, R3 ;  /* 0x0000000394037221 */ /* 0x000fe20000010000 */
[----:B-1----:R-:W-:Y:S01]  /*188f0*/  F2FP.BF16.PACK_AB R186, R102, R104 ;  /* 0x0000006866ba723e */ /* 0x002fe200000010ff */
[----:B------:R-:W4:Y:S01]  /*18900*/  LDL.LU R216, [R1+0xa4] ;  /* 0x0000a40001d87983 */ /* 0x000f220000300800 */
[----:B------:R-:W-:Y:S01]  /*18910*/  FADD.FTZ R2, R153, R70 ;  /* 0x0000004699027221 */ /* 0x000fe20000010000 */
[C---:B------:R-:W-:Y:S01]  /*18920*/  HMMA.16816.F32.BF16 R24, R76.reuse, R84, R24 ;  /* 0x000000544c18723c */ /* 0x040fe20000041818 */
[----:B------:R1:W1:Y:S03]  /*18930*/  MUFU.EX2 R70, R132 ;  /* 0x0000008400467308 */ /* 0x0002660000000800 */
[----:B------:R-:W-:Y:S02]  /*18940*/  FADD.FTZ R3, R232, R3 ;  /* 0x00000003e8037221 */ /* 0x000fe40000010000 */
[----:B------:R1:W5:Y:S01]  /*18950*/  LDL.LU R232, [R1+0xa0] ;  /* 0x0000a00001e87983 */ /* 0x0003620000300800 */
[----:B------:R-:W-:Y:S01]  /*18960*/  FADD.FTZ R2, R149, R2 ;  /* 0x0000000295027221 */ /* 0x000fe20000010000 */
[-C--:B------:R-:W-:Y:S04]  /*18970*/  HMMA.16816.F32.BF16 R28, R76, R86.reuse, R28 ;  /* 0x000000564c1c723c */ /* 0x080fe8000004181c */
[----:B------:R-:W-:Y:S02]  /*18980*/  FADD.FTZ R2, R147, R2 ;  /* 0x0000000293027221 */ /* 0x000fe40000010000 */
[----:B------:R-:W-:Y:S02]  /*18990*/  FADD.FTZ R0, R146, R3 ;  /* 0x0000000392007221 */ /* 0x000fe40000010000 */
[C---:B------:R-:W-:Y:S01]  /*189a0*/  HMMA.16816.F32.BF16 R32, R72.reuse, R86, R32 ;  /* 0x000000564820723c */ /* 0x040fe20000041820 */
[----:B------:R-:W3:Y:S03]  /*189b0*/  LDSM.16.MT88.4 R84, [R231+0x2900] ;  /* 0x00290000e754783b */ /* 0x000ee60000004200 */
[----:B------:R-:W-:Y:S02]  /*189c0*/  FADD.FTZ R69, R236, R2 ;  /* 0x00000002ec457221 */ /* 0x000fe40000010000 */
[----:B------:R-:W-:Y:S02]  /*189d0*/  FADD.FTZ R2, R235, R68 ;  /* 0x00000044eb027221 */ /* 0x000fe40000010000 */
[-C--:B--2---:R-:W-:Y:S01]  /*189e0*/  HMMA.16816.F32.BF16 R36, R72, R88.reuse, R36 ;  /* 0x000000584824723c */ /* 0x084fe20000041824 */
[----:B------:R2:W5:Y:S03]  /*189f0*/  LDL.LU R236, [R1+0x9c] ;  /* 0x00009c0001ec7983 */ /* 0x0005660000300800 */
[----:B------:R-:W-:Y:S01]  /*18a00*/  FADD.FTZ R68, R239, R69 ;  /* 0x00000045ef447221 */ /* 0x000fe20000010000 */
[----:B------:R2:W5:Y:S01]  /*18a10*/  LDL.LU R233, [R1+0x98] ;  /* 0x0000980001e97983 */ /* 0x0005620000300800 */
[----:B------:R-:W-:Y:S01]  /*18a20*/  FADD.FTZ R3, R240, R97 ;  /* 0x00000061f0037221 */ /* 0x000fe20000010000 */
[----:B-1----:R-:W-:Y:S01]  /*18a30*/  F2FP.BF16.PACK_AB R132, R98, R99 ;  /* 0x000000636284723e */ /* 0x002fe200000010ff */
[C---:B------:R-:W-:Y:S01]  /*18a40*/  HMMA.16816.F32.BF16 R40, R76.reuse, R88, R40 ;  /* 0x000000584c28723c */ /* 0x040fe20000041828 */
[----:B------:R-:W4:Y:S03]  /*18a50*/  LDL R112, [R1+0x2c] ;  /* 0x00002c0001707983 */ /* 0x000f260000100800 */
[----:B------:R-:W-:Y:S01]  /*18a60*/  FADD.FTZ R2, R241, R2 ;  /* 0x00000002f1027221 */ /* 0x000fe20000010000 */
[----:B------:R2:W5:Y:S01]  /*18a70*/  LDL.LU R235, [R1+0x94] ;  /* 0x0000940001eb7983 */ /* 0x0005620000300800 */
[----:B------:R-:W-:Y:S01]  /*18a80*/  FADD.FTZ R0, R242, R0 ;  /* 0x00000000f2007221 */ /* 0x000fe20000010000 */
[----:B------:R-:W-:Y:S01]  /*18a90*/  F2FP.BF16.PACK_AB R135, R96, R70 ;  /* 0x000000466087723e */ /* 0x000fe200000010ff */
[-C--:B------:R-:W-:Y:S01]  /*18aa0*/  HMMA.16816.F32.BF16 R44, R76, R90.reuse, R44 ;  /* 0x0000005a4c2c723c */ /* 0x080fe2000004182c */
[----:B------:R2:W5:Y:S03]  /*18ab0*/  LDL.LU R239, [R1+0x90] ;  /* 0x0000900001ef7983 */ /* 0x0005660000300800 */
[----:B------:R-:W-:Y:S01]  /*18ac0*/  FADD.FTZ R68, R243, R68 ;  /* 0x00000044f3447221 */ /* 0x000fe20000010000 */
[----:B------:R2:W5:Y:S01]  /*18ad0*/  LDL.LU R240, [R1+0x8c] ;  /* 0x00008c0001f07983 */ /* 0x0005620000300800 */
[----:B------:R-:W-:Y:S02]  /*18ae0*/  FADD.FTZ R69, R144, R2 ;  /* 0x0000000290457221 */ /* 0x000fe40000010000 */
[C---:B------:R-:W-:Y:S01]  /*18af0*/  HMMA.16816.F32.BF16 R48, R72.reuse, R90, R48 ;  /* 0x0000005a4830723c */ /* 0x040fe20000041830 */
[----:B------:R-:W1:Y:S03]  /*18b00*/  LDSM.16.MT88.4 R88, [R229+0x2900] ;  /* 0x00290000e558783b */ /* 0x000e660000004200 */
[----:B------:R-:W-:Y:S02]  /*18b10*/  FADD.FTZ R2, R244, R0 ;  /* 0x00000000f4027221 */ /* 0x000fe40000010000 */
[----:B------:R-:W-:Y:S02]  /*18b20*/  FADD.FTZ R0, R237, R68 ;  /* 0x00000044ed007221 */ /* 0x000fe40000010000 */
[-C--:B---3--:R-:W-:Y:S01]  /*18b30*/  HMMA.16816.F32.BF16 R52, R72, R92.reuse, R52 ;  /* 0x0000005c4834723c */ /* 0x088fe20000041834 */
[----:B------:R2:W5:Y:S03]  /*18b40*/  LDL.LU R241, [R1+0x88] ;  /* 0x0000880001f17983 */ /* 0x0005660000300800 */
[----:B------:R-:W-:Y:S01]  /*18b50*/  FADD.FTZ R2, R234, R2 ;  /* 0x00000002ea027221 */ /* 0x000fe20000010000 */
[----:B------:R2:W5:Y:S01]  /*18b60*/  LDL.LU R242, [R1+0x84] ;  /* 0x0000840001f27983 */ /* 0x0005620000300800 */
[----:B------:R-:W-:Y:S02]  /*18b70*/  FADD.FTZ R3, R145, R3 ;  /* 0x0000000391037221 */ /* 0x000fe40000010000 */
[C---:B------:R-:W-:Y:S01]  /*18b80*/  HMMA.16816.F32.BF16 R56, R76.reuse, R92, R56 ;  /* 0x0000005c4c38723c */ /* 0x040fe20000041838 */
[----:B------:R2:W5:Y:S03]  /*18b90*/  LDL.LU R243, [R1+0x80] ;  /* 0x0000800001f37983 */ /* 0x0005660000300800 */
[----:B------:R-:W-:Y:S01]  /*18ba0*/  FADD.FTZ R68, R238, R3 ;  /* 0x00000003ee447221 */ /* 0x000fe20000010000 */
[----:B------:R2:W5:Y:S01]  /*18bb0*/  LDL.LU R244, [R1+0x7c] ;  /* 0x00007c0001f47983 */ /* 0x0005620000300800 */
        /* <DEDUP_REMOVED lines=8> */
[----:B------:R2:W5:Y:S03]  /*18c40*/  LDL.LU R143, [R1+0x70] ;  /* 0x00007000018f7983 */ /* 0x0005660000300800 */
[----:B------:R-:W-:Y:S01]  /*18c50*/  F2FP.BF16.PACK_AB R77, R113, R114 ;  /* 0x00000072714d723e */ /* 0x000fe200000010ff */
[----:B------:R2:W5:Y:S01]  /*18c60*/  LDL.LU R234, [R1+0x6c] ;  /* 0x00006c0001ea7983 */ /* 0x0005620000300800 */
[----:B------:R-:W-:Y:S01]  /*18c70*/  F2FP.BF16.PACK_AB R78, R111, R110 ;  /* 0x0000006e6f4e723e */ /* 0x000fe200000010ff */
[----:B------:R-:W-:Y:S01]  /*18c80*/  FADD.FTZ R2, R204, R2 ;  /* 0x00000002cc027221 */ /* 0x000fe20000010000 */
[----:B------:R-:W-:Y:S01]  /*18c90*/  F2FP.BF16.PACK_AB R72, R188, R124 ;  /* 0x0000007cbc48723e */ /* 0x000fe200000010ff */
[----:B------:R-:W3:Y:S03]  /*18ca0*/  LDSM.16.MT88.4 R92, [R230+0x2900] ;  /* 0x00290000e65c783b */ /* 0x000ee60000004200 */
[----:B------:R-:W-:Y:S01]  /*18cb0*/  F2FP.BF16.PACK_AB R73, R130, R131 ;  /* 0x000000838249723e */ /* 0x000fe200000010ff */
[----:B------:R-:W-:Y:S01]  /*18cc0*/  FADD.FTZ R0, R205, R0 ;  /* 0x00000000cd007221 */ /* 0x000fe20000010000 */
[----:B------:R-:W-:Y:S02]  /*18cd0*/  F2FP.BF16.PACK_AB R74, R141, R142 ;  /* 0x0000008e8d4a723e */ /* 0x000fe400000010ff */
[----:B------:R-:W-:Y:S02]  /*18ce0*/  F2FP.BF16.PACK_AB R75, R136, R140 ;  /* 0x0000008c884b723e */ /* 0x000fe400000010ff */
[----:B------:R-:W-:Y:S05]  /*18cf0*/  F2FP.BF16.PACK_AB R79, R108, R109 ;  /* 0x0000006d6c4f723e */ /* 0x000fea00000010ff */
[-C--:B------:R-:W-:Y:S08]  /*18d00*/  HMMA.16816.F32.BF16 R4, R72, R80.reuse, R4 ;  /* 0x000000504804723c */ /* 0x080ff00000041804 */
[C---:B------:R-:W-:Y:S01]  /*18d10*/  HMMA.16816.F32.BF16 R8, R76.reuse, R80, R8 ;  /* 0x000000504c08723c */ /* 0x040fe20000041808 */
[----:B------:R-:W-:Y:S07]  /*18d20*/  MUFU.EX2 R80, R134 ;  /* 0x0000008600507308 */ /* 0x000fee0000000800 */
[-C--:B------:R-:W-:Y:S03]  /*18d30*/  HMMA.16816.F32.BF16 R12, R76, R82.reuse, R12 ;  /* 0x000000524c0c723c */ /* 0x080fe6000004180c */
[----:B------:R-:W1:Y:S05]  /*18d40*/  MUFU.EX2 R81, R133 ;  /* 0x0000008500517308 */ /* 0x000e6a0000000800 */
[C---:B------:R-:W-:Y:S05]  /*18d50*/  HMMA.16816.F32.BF16 R16, R72.reuse, R82, R16 ;  /* 0x000000524810723c */ /* 0x040fea0000041810 */
[----:B------:R-:W-:Y:S03]  /*18d60*/  MUFU.EX2 R83, R121 ;  /* 0x0000007900537308 */ /* 0x000fe60000000800 */
[-C--:B------:R-:W-:Y:S07]  /*18d70*/  HMMA.16816.F32.BF16 R20, R72, R84.reuse, R20 ;  /* 0x000000544814723c */ /* 0x080fee0000041814 */
[----:B------:R2:W2:Y:S01]  /*18d80*/  MUFU.EX2 R82, R122 ;  /* 0x0000007a00527308 */ /* 0x0004a20000000800 */
[C---:B------:R-:W-:Y:S04]  /*18d90*/  HMMA.16816.F32.BF16 R24, R76.reuse, R84, R24 ;  /* 0x000000544c18723c */ /* 0x040fe80000041818 */
[----:B-1----:R-:W-:Y:S04]  /*18da0*/  F2FP.BF16.PACK_AB R134, R80, R81 ;  /* 0x000000515086723e */ /* 0x002fe800000010ff */
[-C--:B------:R-:W-:Y:S08]  /*18db0*/  HMMA.16816.F32.BF16 R28, R76, R86.reuse, R28 ;  /* 0x000000564c1c723c */ /* 0x080ff0000004181c */
[C---:B------:R-:W-:Y:S01]  /*18dc0*/  HMMA.16816.F32.BF16 R32, R72.reuse, R86, R32 ;  /* 0x000000564820723c */ /* 0x040fe20000041820 */
[----:B--2---:R-:W1:Y:S07]  /*18dd0*/  LDSM.16.MT88.4 R120, [R229+0x3100] ;  /* 0x00310000e578783b */ /* 0x004e6e0000004200 */
[-C--:B------:R-:W-:Y:S04]  /*18de0*/  HMMA.16816.F32.BF16 R36, R72, R88.reuse, R36 ;  /* 0x000000584824723c */ /* 0x080fe80000041824 */
[----:B------:R-:W-:Y:S04]  /*18df0*/  F2FP.BF16.PACK_AB R133, R82, R83 ;  /* 0x000000535285723e */ /* 0x000fe800000010ff */
[C---:B------:R-:W-:Y:S08]  /*18e00*/  HMMA.16816.F32.BF16 R40, R76.reuse, R88, R40 ;  /* 0x000000584c28723c */ /* 0x040ff00000041828 */
[-C--:B------:R-:W-:Y:S08]  /*18e10*/  HMMA.16816.F32.BF16 R44, R76, R90.reuse, R44 ;  /* 0x0000005a4c2c723c */ /* 0x080ff0000004182c */
[C---:B------:R-:W-:Y:S08]  /*18e20*/  HMMA.16816.F32.BF16 R48, R72.reuse, R90, R48 ;  /* 0x0000005a4830723c */ /* 0x040ff00000041830 */
[-C--:B---3--:R-:W-:Y:S08]  /*18e30*/  HMMA.16816.F32.BF16 R52, R72, R92.reuse, R52 ;  /* 0x0000005c4834723c */ /* 0x088ff00000041834 */
        /* <DEDUP_REMOVED lines=8> */
[----:B------:R-:W2:Y:S03]  /*18ec0*/  LDSM.16.MT88.4 R4, [R230+0x3100] ;  /* 0x00310000e604783b */ /* 0x000ea60000004200 */
        /* <DEDUP_REMOVED lines=39> */
[----:B----4-:R-:W-:Y:S03]  /*19140*/  ISETP.GT.AND P0, PT, R216, R112, PT ;  /* 0x00000070d800720c */ /* 0x010fe60003f04270 */
        /* <DEDUP_REMOVED lines=48> */
[----:B------:R-:W-:Y:S02]  /*19450*/  IMAD.MOV.U32 R136, RZ, RZ, R138 ;  /* 0x000000ffff887224 */ /* 0x000fe400078e008a */
[----:B------:R-:W-:Y:S01]  /*19460*/  IMAD.MOV.U32 R140, RZ, RZ, R137 ;  /* 0x000000ffff8c7224 */ /* 0x000fe200078e0089 */
[----:B------:R2:W-:Y:S01]  /*19470*/  STL [R1+0x20], R0 ;  /* 0x0000200001007387 */ /* 0x0005e20000100800 */
[----:B-1----:R-:W-:Y:S01]  /*19480*/  IMAD.MOV.U32 R3, RZ, RZ, R139 ;  /* 0x000000ffff037224 */ /* 0x002fe200078e008b */
[----:B------:R-:W-:-:S05]  /*19490*/  @P0 BRA `(.L_x_1461) ;  /* 0xffffaa3000000947 */ /* 0x000fca000383ffff */
.L_x_1460:
        /* <DEDUP_REMOVED lines=18> */
.L_x_1463:
[----:B------:R-:W2:Y:S01]  /*195c0*/  LDL R2, [R1+0x30] ;  /* 0x0000300001027983 */ /* 0x000ea20000100800 */
        /* <DEDUP_REMOVED lines=9> */
[----:B-----5:R-:W-:Y:S08]  /*19660*/  LDSM.16.M88.4 R112, [R234+0x7100] ;  /* 0x00710000ea70783b */ /* 0x020ff00000000200 */
[----:B------:R-:W4:Y:S08]  /*19670*/  LDSM.16.M88.4 R16, [R143+0x3900] ;  /* 0x003900008f10783b */ /* 0x000f300000000200 */
[----:B------:R-:W1:Y:S08]  /*19680*/  LDSM.16.M88.4 R108, [R234+0x9100] ;  /* 0x00910000ea6c783b */ /* 0x000e700000000200 */
[----:B------:R-:W1:Y:S08]  /*19690*/  LDSM.16.M88.4 R32, [R143+0x4100] ;  /* 0x004100008f20783b */ /* 0x000e700000000200 */
[----:B------:R-:W1:Y:S08]  /*196a0*/  LDSM.16.M88.4 R48, [R143+0x4900] ;  /* 0x004900008f30783b */ /* 0x000e700000000200 */
[----:B------:R-:W1:Y:S02]  /*196b0*/  LDSM.16.M88.4 R64, [R143+0x5100] ;  /* 0x005100008f40783b */ /* 0x000e640000000200 */
[-C--:B-1--4-:R-:W-:Y:S06]  /*196c0*/  HMMA.16816.F32.BF16 R4, R112, R16.reuse, RZ ;  /* 0x000000107004723c */ /* 0x092fec00000418ff */
[----:B------:R-:W1:Y:S02]  /*196d0*/  LDSM.16.M88.4 R80, [R143+0x5900] ;  /* 0x005900008f50783b */ /* 0x000e640000000200 */
[C---:B------:R-:W-:Y:S06]  /*196e0*/  HMMA.16816.F32.BF16 R8, R108.reuse, R16, RZ ;  /* 0x000000106c08723c */ /* 0x040fec00000418ff */
[----:B------:R-:W2:Y:S02]  /*196f0*/  LDSM.16.M88.4 R96, [R143+0x6100] ;  /* 0x006100008f60783b */ /* 0x000ea40000000200 */
[-C--:B------:R-:W-:Y:S06]  /*19700*/  HMMA.16816.F32.BF16 R12, R108, R18.reuse, RZ ;  /* 0x000000126c0c723c */ /* 0x080fec00000418ff */
[----:B------:R-:W1:Y:S02]  /*19710*/  LDSM.16.M88.4 R188, [R143+0x6900] ;  /* 0x006900008fbc783b */ /* 0x000e640000000200 */
        /* <DEDUP_REMOVED lines=25> */
[----:B--2---:R-:W-:Y:S03]  /*198b0*/  LOP3.LUT P4, RZ, R2, 0x1, RZ, 0xc0, !PT ;  /* 0x0000000102ff7812 */ /* 0x004fe6000788c0ff */
[C---:B------:R-:W-:Y:S02]  /*198c0*/  IMAD R2, R246.reuse, UR7, RZ ;  /* 0x00000007f6027c24 */ /* 0x040fe4000f8e02ff */
[----:B---3--:R-:W-:Y:S06]  /*198d0*/  IMAD.WIDE.U32 R84, R246, UR10, R74 ;  /* 0x0000000af6547c25 */ /* 0x008fec000f8e004a */
[----:B------:R-:W-:Y:S01]  /*198e0*/  IMAD R2, R72, UR10, R2 ;  /* 0x0000000a48027c24 */ /* 0x000fe2000f8e0202 */
[C---:B------:R-:W-:Y:S01]  /*198f0*/  LEA R88, P0, R84.reuse, c[0x0][0x1f8], 0x1 ;  /* 0x00007e0054587a11 */ /* 0x040fe200078008ff */
[C---:B------:R-:W-:Y:S03]  /*19900*/  HMMA.16816.F32.BF16 R72, R108.reuse, R80, RZ ;  /* 0x000000506c48723c */ /* 0x040fe600000418ff */
[----:B------:R-:W-:Y:S04]  /*19910*/  IADD3 R2, R85, R2, RZ ;  /* 0x0000000255027210 */ /* 0x000fe80007ffe0ff */
[----:B------:R-:W-:Y:S01]  /*19920*/  LEA.HI.X R89, R84, c[0x0][0x1fc], R2, 0x1, P0 ;  /* 0x00007f0054597a11 */ /* 0x000fe200000f0c02 */
[-C--:B------:R-:W-:Y:S01]  /*19930*/  HMMA.16816.F32.BF16 R76, R108, R82.reuse, RZ ;  /* 0x000000526c4c723c */ /* 0x080fe200000418ff */
[----:B------:R-:W-:Y:S03]  /*19940*/  IADD3 R94, P0, R88, R106, RZ ;  /* 0x0000006a585e7210 */ /* 0x000fe60007f1e0ff */
[----:B------:R-:W-:Y:S01]  /*19950*/  @!PT LDS RZ, [RZ] ;  /* 0x00000000fffff984 */ /* 0x000fe20000000800 */
[----:B------:R-:W-:Y:S01]  /*19960*/  @!PT LDS RZ, [RZ] ;  /* 0x00000000fffff984 */ /* 0x000fe20000000800 */
[----:B------:R-:W-:Y:S01]  /*19970*/  @!PT LDS RZ, [RZ] ;  /* 0x00000000fffff984 */ /* 0x000fe20000000800 */
[----:B------:R1:W-:Y:S01]  /*19980*/  LDGSTS.E.BYPASS.LTC128B.128 [R245+0x100], [R88.64], !P4 ;  /* 0x0010000058f57fae */ /* 0x0003e2000e101d48 */
[----:B------:R-:W-:Y:S02]  /*19990*/  IADD3.X R95, R89, R104, RZ, P0, !PT ;  /* 0x00000068595f7210 */ /* 0x000fe400007fe4ff */
[----:B------:R-:W-:Y:S01]  /*199a0*/  IADD3 R92, P1, R94, R106, RZ ;  /* 0x0000006a5e5c7210 */ /* 0x000fe20007f3e0ff */
[C---:B------:R-:W-:Y:S04]  /*199b0*/  HMMA.16816.F32.BF16 R80, R112.reuse, R82, RZ ;  /* 0x000000527050723c */ /* 0x040fe800000418ff */
[----:B------:R2:W-:Y:S01]  /*199c0*/  LDGSTS.E.BYPASS.LTC128B.128 [R245+0x900], [R94.64], !P4 ;  /* 0x009000005ef57fae */ /* 0x0005e2000e101d48 */
[----:B------:R-:W-:Y:S02]  /*199d0*/  IADD3.X R93, R95, R104, RZ, P1, !PT ;  /* 0x000000685f5d7210 */ /* 0x000fe40000ffe4ff */
[----:B------:R-:W-:Y:S01]  /*199e0*/  IADD3 R102, P0, R92, R106, RZ ;  /* 0x0000006a5c667210 */ /* 0x000fe20007f1e0ff */
[-C--:B------:R-:W-:Y:S04]  /*199f0*/  HMMA.16816.F32.BF16 R84, R112, R96.reuse, RZ ;  /* 0x000000607054723c */ /* 0x080fe800000418ff */
[----:B------:R2:W-:Y:S01]  /*19a00*/  LDGSTS.E.BYPASS.LTC128B.128 [R245+0x1100], [R92.64], !P4 ;  /* 0x011000005cf57fae */ /* 0x0005e2000e101d48 */
[----:B------:R-:W-:Y:S07]  /*19a10*/  IADD3.X R103, R93, R104, RZ, P0, !PT ;  /* 0x000000685d677210 */ /* 0x000fee00007fe4ff */
[----:B------:R3:W-:Y:S01]  /*19a20*/  LDGSTS.E.BYPASS.LTC128B.128 [R245+0x1900], [R102.64], !P4 ;  /* 0x0190000066f57fae */ /* 0x0007e2000e101d48 */
[C---:B-1----:R-:W-:Y:S07]  /*19a30*/  HMMA.16816.F32.BF16 R88, R108.reuse, R96, RZ ;  /* 0x000000606c58723c */ /* 0x042fee00000418ff */
[----:B------:R-:W-:Y:S05]  /*19a40*/  IADD3 R96, P2, R102, R106, RZ ;  /* 0x0000006a66607210 */ /* 0x000fea0007f5e0ff */
[----:B------:R-:W-:Y:S02]  /*19a50*/  IADD3.X R97, R103, R104, RZ, P2, !PT ;  /* 0x0000006867617210 */ /* 0x000fe400017fe4ff */
[----:B------:R-:W-:Y:S01]  /*19a60*/  IADD3 R100, P1, R96, R106, RZ ;  /* 0x0000006a60647210 */ /* 0x000fe20007f3e0ff */
[-C--:B--2---:R-:W-:Y:S02]  /*19a70*/  HMMA.16816.F32.BF16 R92, R108, R98.reuse, RZ ;  /* 0x000000626c5c723c */ /* 0x084fe400000418ff */
[----:B------:R1:W-:Y:S01]  /*19a80*/  LDGSTS.E.BYPASS.LTC128B.128 [R245+0x2100], [R96.64], !P4 ;  /* 0x0210000060f57fae */ /* 0x0003e2000e101d48 */
[----:B------:R-:W-:Y:S02]  /*19a90*/  IADD3.X R101, R97, R104, RZ, P1, !PT ;  /* 0x0000006861657210 */ /* 0x000fe40000ffe4ff */
[----:B---3--:R-:W-:Y:S05]  /*19aa0*/  IADD3 R102, P0, R100, R106, RZ ;  /* 0x0000006a64667210 */ /* 0x008fea0007f1e0ff */
[----:B------:R2:W-:Y:S02]  /*19ab0*/  LDGSTS.E.BYPASS.LTC128B.128 [R245+0x2900], [R100.64], !P4 ;  /* 0x0290000064f57fae */ /* 0x0005e4000e101d48 */
[----:B------:R-:W-:Y:S02]  /*19ac0*/  IADD3.X R103, R101, R104, RZ, P0, !PT ;  /* 0x0000006865677210 */ /* 0x000fe400007fe4ff */
[C---:B------:R-:W-:Y:S02]  /*19ad0*/  ISETP.GT.AND P0, PT, R246.reuse, RZ, PT ;  /* 0x000000fff600720c */ /* 0x040fe40003f04270 */
[----:B------:R-:W-:Y:S02]  /*19ae0*/  IADD3 R246, R246, -0x1, RZ ;  /* 0xfffffffff6f67810 */ /* 0x000fe40007ffe0ff */
        /* <DEDUP_REMOVED lines=267> */
[----:B------:R4:W3:Y:S01]  /*1aba0*/  MUFU.EX2 R140, R2 ;  /* 0x00000002008c7308 */ /* 0x0008e20000000800 */
        /* <DEDUP_REMOVED lines=10> */
[--C-:B------:R-:W-:Y:S02]  /*1ac50*/  FFMA.FTZ R12, R12, c[0x0][0x2d0], -R193.reuse ;  /* 0x0000b4000c0c7a23 */ /* 0x100fe400000108c1 */
[--C-:B------:R-:W-:Y:S02]  /*1ac60*/  FFMA.FTZ R13, R13, c[0x0][0x2d0], -R193.reuse ;  /* 0x0000b4000d0d7a23 */ /* 0x100fe400000108c1 */
[----:B------:R1:W-:Y:S01]  /*1ac70*/  MUFU.EX2 R222, R5 ;  /* 0x0000000500de7308 */ /* 0x0003e20000000800 */
[--C-:B------:R-:W-:Y:S02]  /*1ac80*/  FFMA.FTZ R8, R8, c[0x0][0x2d0], -R193.reuse ;  /* 0x0000b40008087a23 */ /* 0x100fe400000108c1 */
[--C-:B------:R-:W-:Y:S02]  /*1ac90*/  FFMA.FTZ R9, R9, c[0x0][0x2d0], -R193.reuse ;  /* 0x0000b40009097a23 */ /* 0x100fe400000108c1 */
[----:B----4-:R-:W-:Y:S02]  /*1aca0*/  FADD.FTZ R2, -R137, R136 ;  /* 0x0000008889027221 */ /* 0x010fe40000010100 */
[C---:B---3--:R-:W-:Y:S02]  /*1acb0*/  FMUL.FTZ R120, R141.reuse, R120 ;  /* 0x000000788d787220 */ /* 0x048fe40000410000 */
[----:B------:R-:W-:Y:S01]  /*1acc0*/  FMUL.FTZ R2, R2, c[0x0][0x2d0] ;  /* 0x0000b40002027a20 */ /* 0x000fe20000410000 */
[----:B------:R2:W-:Y:S01]  /*1acd0*/  MUFU.EX2 R217, R8 ;  /* 0x0000000800d97308 */ /* 0x0005e20000000800 */
[----:B------:R-:W-:Y:S02]  /*1ace0*/  FMUL.FTZ R121, R141, R121 ;  /* 0x000000798d797220 */ /* 0x000fe40000410000 */
[C---:B------:R-:W-:Y:S02]  /*1acf0*/  FMUL.FTZ R122, R140.reuse, R122 ;  /* 0x0000007a8c7a7220 */ /* 0x040fe40000410000 */
[C---:B------:R-:W-:Y:S02]  /*1ad00*/  FMUL.FTZ R123, R140.reuse, R123 ;  /* 0x0000007b8c7b7220 */ /* 0x040fe40000410000 */
[--C-:B------:R-:W-:Y:S02]  /*1ad10*/  FFMA.FTZ R41, R41, c[0x0][0x2d0], -R193.reuse ;  /* 0x0000b40029297a23 */ /* 0x100fe400000108c1 */
[C---:B------:R-:W-:Y:S01]  /*1ad20*/  FMUL.FTZ R124, R141.reuse, R124 ;  /* 0x0000007c8d7c7220 */ /* 0x040fe20000410000 */
[----:B------:R3:W4:Y:S01]  /*1ad30*/  MUFU.EX2 R136, R2 ;  /* 0x0000000200887308 */ /* 0x0007220000000800 */
[----:B------:R-:W-:Y:S02]  /*1ad40*/  FMUL.FTZ R125, R141, R125 ;  /* 0x0000007d8d7d7220 */ /* 0x000fe40000410000 */
[C---:B------:R-:W-:Y:S02]  /*1ad50*/  FMUL.FTZ R126, R140.reuse, R126 ;  /* 0x0000007e8c7e7220 */ /* 0x040fe40000410000 */
[----:B------:R-:W-:Y:S02]  /*1ad60*/  FMUL.FTZ R127, R140, R127 ;  /* 0x0000007f8c7f7220 */ /* 0x000fe40000410000 */
[--C-:B------:R-:W-:Y:S02]  /*1ad70*/  FFMA.FTZ R56, R56, c[0x0][0x2d0], -R193.reuse ;  /* 0x0000b40038387a23 */ /* 0x100fe400000108c1 */
[--C-:B------:R-:W-:Y:S01]  /*1ad80*/  FFMA.FTZ R57, R57, c[0x0][0x2d0], -R193.reuse ;  /* 0x0000b40039397a23 */ /* 0x100fe200000108c1 */
[----:B------:R4:W-:Y:S01]  /*1ad90*/  MUFU.EX2 R218, R9 ;  /* 0x0000000900da7308 */ /* 0x0009e20000000800 */
[----:B------:R-:W-:Y:S02]  /*1ada0*/  @P0 IMAD R6, R4, c[0x0][0x1e0], RZ ;  /* 0x0000780004060a24 */ /* 0x000fe400078e02ff */
[C---:B-1----:R-:W-:Y:S01]  /*1adb0*/  @P0 IMAD.WIDE.U32 R4, R246.reuse, c[0x0][0x1e0], RZ ;  /* 0x00007800f6040a25 */ /* 0x042fe200078e00ff */
[----:B--2---:R-:W-:Y:S03]  /*1adc0*/  @P0 MOV R8, R248 ;  /* 0x000000f800080202 */ /* 0x004fe60000000f00 */
[----:B------:R-:W-:Y:S02]  /*1add0*/  @P0 IMAD R6, R246, c[0x0][0x1e4], R6 ;  /* 0x00007900f6060a24 */ /* 0x000fe400078e0206 */
[----:B------:R-:W-:Y:S01]  /*1ade0*/  FFMA.FTZ R81, R81, c[0x0][0x2d0], -R192 ;  /* 0x0000b40051517a23 */ /* 0x000fe200000108c0 */
[----:B------:R-:W-:Y:S01]  /*1adf0*/  MUFU.EX2 R210, R22 ;  /* 0x0000001600d27308 */ /* 0x000fe20000000800 */
[--C-:B------:R-:W-:Y:S01]  /*1ae00*/  FFMA.FTZ R24, R24, c[0x0][0x2d0], -R193.reuse ;  /* 0x0000b40018187a23 */ /* 0x100fe200000108c1 */
[----:B------:R-:W-:Y:S01]  /*1ae10*/  @P0 IADD3 R6, R5, R6, RZ ;  /* 0x0000000605060210 */ /* 0x000fe20007ffe0ff */
[----:B------:R-:W-:Y:S01]  /*1ae20*/  FFMA.FTZ R25, R25, c[0x0][0x2d0], -R193 ;  /* 0x0000b40019197a23 */ /* 0x000fe200000108c1 */
[----:B---3--:R-:W1:Y:S01]  /*1ae30*/  SHFL.BFLY PT, R2, R0, 0x1, 0x1f ;  /* 0x0c201f0000027f89 */ /* 0x008e6200000e0000 */
[C---:B----4-:R-:W-:Y:S02]  /*1ae40*/  FMUL.FTZ R116, R136.reuse, R116 ;  /* 0x0000007488747220 */ /* 0x050fe40000410000 */
[C---:B------:R-:W-:Y:S02]  /*1ae50*/  FMUL.FTZ R117, R136.reuse, R117 ;  /* 0x0000007588757220 */ /* 0x040fe40000410000 */
[C---:B------:R-:W-:Y:S01]  /*1ae60*/  FMUL.FTZ R128, R136.reuse, R128 ;  /* 0x0000008088807220 */ /* 0x040fe20000410000 */
[----:B------:R-:W-:Y:S01]  /*1ae70*/  MUFU.EX2 R212, R23 ;  /* 0x0000001700d47308 */ /* 0x000fe20000000800 */
[C---:B------:R-:W-:Y:S02]  /*1ae80*/  FMUL.FTZ R129, R136.reuse, R129 ;  /* 0x0000008188817220 */ /* 0x040fe40000410000 */
[C---:B------:R-:W-:Y:S01]  /*1ae90*/  FMUL.FTZ R132, R136.reuse, R132 ;  /* 0x0000008488847220 */ /* 0x040fe20000410000 */
[----:B------:R-:W-:Y:S01]  /*1aea0*/  @P0 MOV R9, R251 ;  /* 0x000000fb00090202 */ /* 0x000fe20000000f00 */
[----:B------:R-:W-:Y:S02]  /*1aeb0*/  FMUL.FTZ R133, R136, R133 ;  /* 0x0000008588857220 */ /* 0x000fe40000410000 */
[----:B------:R-:W-:Y:S02]  /*1aec0*/  FFMA.FTZ R34, R34, c[0x0][0x2d0], -R194 ;  /* 0x0000b40022227a23 */ /* 0x000fe400000108c2 */
[----:B------:R-:W-:Y:S01]  /*1aed0*/  @P0 IMAD.WIDE.U32 R8, R4, 0x70, R8 ;  /* 0x0000007004080825 */ /* 0x000fe200078e0008 */
[----:B------:R2:W-:Y:S03]  /*1aee0*/  MUFU.EX2 R227, R16 ;  /* 0x0000001000e37308 */ /* 0x0005e60000000800 */
[----:B------:R-:W-:Y:S01]  /*1aef0*/  @P0 IMAD R4, R6, 0x70, RZ ;  /* 0x0000007006040824 */ /* 0x000fe200078e02ff */
[----:B------:R-:W-:Y:S01]  /*1af00*/  @P0 LEA R6, P1, R8, c[0x0][0x1c8], 0x1 ;  /* 0x0000720008060a11 */ /* 0x000fe200078208ff */
[----:B------:R-:W-:Y:S02]  /*1af10*/  FFMA.FTZ R35, R35, c[0x0][0x2d0], -R194 ;  /* 0x0000b40023237a23 */ /* 0x000fe400000108c2 */
[--C-:B------:R-:W-:Y:S01]  /*1af20*/  FFMA.FTZ R28, R28, c[0x0][0x2d0], -R193.reuse ;  /* 0x0000b4001c1c7a23 */ /* 0x100fe200000108c1 */
[----:B-1----:R-:W-:Y:S01]  /*1af30*/  FMNMX.FTZ R2, R0, R2, !PT ;  /* 0x0000000200027209 */ /* 0x002fe20007810000 */
[----:B------:R-:W-:Y:S01]  /*1af40*/  FFMA.FTZ R29, R29, c[0x0][0x2d0], -R193 ;  /* 0x0000b4001d1d7a23 */ /* 0x000fe200000108c1 */
[----:B------:R1:W-:Y:S01]  /*1af50*/  MUFU.EX2 R223, R17 ;  /* 0x0000001100df7308 */ /* 0x0003e20000000800 */
[----:B------:R-:W-:Y:S01]  /*1af60*/  @P0 IADD3 R5, R9, R4, RZ ;  /* 0x0000000409050210 */ /* 0x000fe20007ffe0ff */
[--C-:B------:R-:W-:Y:S01]  /*1af70*/  FFMA.FTZ R36, R36, c[0x0][0x2d0], -R192.reuse ;  /* 0x0000b40024247a23 */ /* 0x100fe200000108c0 */
[----:B------:R-:W-:Y:S01]  /*1af80*/  @P0 IADD3 R4, P3, R6, UR4, RZ ;  /* 0x0000000406040c10 */ /* 0x000fe2000ff7e0ff */
[----:B------:R-:W-:Y:S01]  /*1af90*/  FMUL.FTZ R3, R2, c[0x0][0x2d0] ;  /* 0x0000b40002037a20 */ /* 0x000fe20000410000 */
[----:B------:R-:W-:Y:S01]  /*1afa0*/  @P0 LEA.HI.X R7, R8, c[0x0][0x1cc], R5, 0x1, P1 ;  /* 0x0000730008070a11 */ /* 0x000fe200008f0c05 */
[----:B------:R-:W-:Y:S02]  /*1afb0*/  FFMA.FTZ R37, R37, c[0x0][0x2d0], -R192 ;  /* 0x0000b40025257a23 */ /* 0x000fe400000108c0 */
[--C-:B------:R-:W-:Y:S01]  /*1afc0*/  FFMA.FTZ R10, R10, c[0x0][0x2d0], -R3.reuse ;  /* 0x0000b4000a0a7a23 */ /* 0x100fe20000010803 */
[----:B------:R-:W-:Y:S01]  /*1afd0*/  @P0 IADD3.X R5, R7, UR5, RZ, P3, !PT ;  /* 0x0000000507050c10 */ /* 0x000fe20009ffe4ff */
[----:B------:R3:W-:Y:S01]  /*1afe0*/  MUFU.EX2 R211, R18 ;  /* 0x0000001200d37308 */ /* 0x0007e20000000800 */
[----:B------:R4:W-:Y:S01]  /*1aff0*/  @P0 LDGSTS.E.BYPASS.LTC128B.128 [R245+0x3900], [R6.64], !P4 ;  /* 0x0390000006f50fae */ /* 0x0009e2000e101d48 */
[--C-:B------:R-:W-:Y:S02]  /*1b000*/  FFMA.FTZ R62, R62, c[0x0][0x2d0], -R3.reuse ;  /* 0x0000b4003e3e7a23 */ /* 0x100fe40000010803 */
[----:B--2---:R-:W-:Y:S02]  /*1b010*/  FMUL.FTZ R16, R141, R156 ;  /* 0x0000009c8d107220 */ /* 0x004fe40000410000 */
[--C-:B------:R-:W-:Y:S02]  /*1b020*/  FFMA.FTZ R63, R63, c[0x0][0x2d0], -R3.reuse ;  /* 0x0000b4003f3f7a23 */ /* 0x100fe40000010803 */
[--C-:B------:R-:W-:Y:S01]  /*1b030*/  FFMA.FTZ R11, R11, c[0x0][0x2d0], -R3.reuse ;  /* 0x0000b4000b0b7a23 */ /* 0x100fe20000010803 */
[----:B------:R2:W-:Y:S01]  /*1b040*/  @P0 LDGSTS.E.BYPASS.LTC128B.128 [R245+0x4100], [R4.64], !P4 ;  /* 0x0410000004f50fae */ /* 0x0005e2000e101d48 */
        /* <DEDUP_REMOVED lines=9> */
[----:B---3--:R-:W-:Y:S02]  /*1b0e0*/  FMUL.FTZ R18, R140, R158 ;  /* 0x0000009e8c127220 */ /* 0x008fe40000410000 */
[--C-:B------:R-:W-:Y:S02]  /*1b0f0*/  FFMA.FTZ R31, R31, c[0x0][0x2d0], -R3.reuse ;  /* 0x0000b4001f1f7a23 */ /* 0x100fe40000010803 */
[--C-:B------:R-:W-:Y:S01]  /*1b100*/  FFMA.FTZ R26, R26, c[0x0][0x2d0], -R3.reuse ;  /* 0x0000b4001a1a7a23 */ /* 0x100fe20000010803 */
[----:B------:R3:W-:Y:S01]  /*1b110*/  MUFU.EX2 R196, R11 ;  /* 0x0000000b00c47308 */ /* 0x0007e20000000800 */
[----:B------:R-:W-:Y:S02]  /*1b120*/  FADD.FTZ R0, -R2, R142 ;  /* 0x0000008e02007221 */ /* 0x000fe40000010100 */
[--C-:B------:R-:W-:Y:S01]  /*1b130*/  FFMA.FTZ R27, R27, c[0x0][0x2d0], -R3.reuse ;  /* 0x0000b4001b1b7a23 */ /* 0x100fe20000010803 */
[----:B----4-:R-:W-:Y:S01]  /*1b140*/  @P0 IADD3 R10, P2, R4, UR4, RZ ;  /* 0x00000004040a0c10 */ /* 0x010fe2000ff5e0ff */
[----:B------:R-:W-:Y:S02]  /*1b150*/  FMUL.FTZ R0, R0, c[0x0][0x2d0] ;  /* 0x0000b40000007a20 */ /* 0x000fe40000410000 */
[----:B------:R-:W-:Y:S01]  /*1b160*/  FFMA.FTZ R30, R30, c[0x0][0x2d0], -R3 ;  /* 0x0000b4001e1e7a23 */ /* 0x000fe20000010803 */
[----:B------:R-:W-:Y:S01]  /*1b170*/  @P0 IADD3 R8, P1, R10, UR4, RZ ;  /* 0x000000040a080c10 */ /* 0x000fe2000ff3e0ff */
[--C-:B------:R-:W-:Y:S01]  /*1b180*/  FFMA.FTZ R38, R38, c[0x0][0x2d0], -R194.reuse ;  /* 0x0000b40026267a23 */ /* 0x100fe200000108c2 */
[----:B------:R4:W-:Y:S01]  /*1b190*/  MUFU.EX2 R208, R12 ;  /* 0x0000000c00d07308 */ /* 0x0009e20000000800 */
[----:B------:R-:W-:Y:S01]  /*1b1a0*/  FFMA.FTZ R39, R39, c[0x0][0x2d0], -R194 ;  /* 0x0000b40027277a23 */ /* 0x000fe200000108c2 */
[----:B------:R-:W-:Y:S01]  /*1b1b0*/  @P0 IADD3 R6, P3, R8, UR4, RZ ;  /* 0x0000000408060c10 */ /* 0x000fe2000ff7e0ff */
[--C-:B------:R-:W-:Y:S02]  /*1b1c0*/  FFMA.FTZ R48, R48, c[0x0][0x2d0], -R192.reuse ;  /* 0x0000b40030307a23 */ /* 0x100fe400000108c0 */
[----:B-1----:R-:W-:Y:S02]  /*1b1d0*/  FMUL.FTZ R19, R140, R159 ;  /* 0x0000009f8c137220 */ /* 0x002fe40000410000 */
[----:B------:R-:W-:Y:S02]  /*1b1e0*/  FFMA.FTZ R49, R49, c[0x0][0x2d0], -R192 ;  /* 0x0000b40031317a23 */ /* 0x000fe400000108c0 */
[--C-:B------:R-:W-:Y:S01]  /*1b1f0*/  FFMA.FTZ R50, R50, c[0x0][0x2d0], -R194.reuse ;  /* 0x0000b40032327a23 */ /* 0x100fe200000108c2 */
[----:B------:R-:W1:Y:S01]  /*1b200*/  MUFU.EX2 R0, R0 ;  /* 0x0000000000007308 */ /* 0x000e620000000800 */
[----:B------:R-:W-:Y:S02]  /*1b210*/  FFMA.FTZ R51, R51, c[0x0][0x2d0], -R194 ;  /* 0x0000b40033337a23 */ /* 0x000fe400000108c2 */
[--C-:B------:R-:W-:Y:S01]  /*1b220*/  FFMA.FTZ R40, R40, c[0x0][0x2d0], -R193.reuse ;  /* 0x0000b40028287a23 */ /* 0x100fe200000108c1 */
[----:B---3--:R-:W-:Y:S01]  /*1b230*/  @P0 IADD3.X R11, R5, UR5, RZ, P2, !PT ;  /* 0x00000005050b0c10 */ /* 0x008fe200097fe4ff */
[--C-:B------:R-:W-:Y:S01]  /*1b240*/  FFMA.FTZ R44, R44, c[0x0][0x2d0], -R193.reuse ;  /* 0x0000b4002c2c7a23 */ /* 0x100fe200000108c1 */
[----:B--2---:R-:W-:Y:S01]  /*1b250*/  @P0 IADD3 R4, P2, R6, UR4, RZ ;  /* 0x0000000406040c10 */ /* 0x004fe2000ff5e0ff */
[----:B------:R-:W-:Y:S01]  /*1b260*/  FFMA.FTZ R45, R45, c[0x0][0x2d0], -R193 ;  /* 0x0000b4002d2d7a23 */ /* 0x000fe200000108c1 */
[----:B------:R-:W-:Y:S01]  /*1b270*/  @P0 IADD3.X R9, R11, UR5, RZ, P1, !PT ;  /* 0x000000050b090c10 */ /* 0x000fe20008ffe4ff */
[----:B------:R2:W-:Y:S01]  /*1b280*/  @P0 LDGSTS.E.BYPASS.LTC128B.128 [R245+0x4900], [R10.64], !P4 ;  /* 0x049000000af50fae */ /* 0x0005e2000e101d48 */
[----:B------:R3:W2:Y:S01]  /*1b290*/  MUFU.EX2 R209, R13 ;  /* 0x0000000d00d17308 */ /* 0x0006a20000000800 */
[----:B------:R-:W-:Y:S01]  /*1b2a0*/  FFMA.FTZ R46, R46, c[0x0][0x2d0], -R3 ;  /* 0x0000b4002e2e7a23 */ /* 0x000fe20000010803 */
[----:B------:R-:W-:Y:S01]  /*1b2b0*/  @P0 IADD3.X R7, R9, UR5, RZ, P3, !PT ;  /* 0x0000000509070c10 */ /* 0x000fe20009ffe4ff */
[--C-:B------:R-:W-:Y:S02]  /*1b2c0*/  FFMA.FTZ R72, R72, c[0x0][0x2d0], -R193.reuse ;  /* 0x0000b40048487a23 */ /* 0x100fe400000108c1 */
[----:B----4-:R-:W-:Y:S01]  /*1b2d0*/  FMUL.FTZ R12, R136, R152 ;  /* 0x00000098880c7220 */ /* 0x010fe20000410000 */
[----:B------:R-:W-:Y:S01]  /*1b2e0*/  @P0 IADD3.X R5, R7, UR5, RZ, P2, !PT ;  /* 0x0000000507050c10 */ /* 0x000fe200097fe4ff */
[----:B------:R4:W-:Y:S01]  /*1b2f0*/  @P0 LDGSTS.E.BYPASS.LTC128B.128 [R245+0x5100], [R8.64], !P4 ;  /* 0x0510000008f50fae */ /* 0x0009e2000e101d48 */
[----:B------:R-:W-:Y:S02]  /*1b300*/  FFMA.FTZ R113, R113, c[0x0][0x2d0], -R192 ;  /* 0x0000b40071717a23 */ /* 0x000fe400000108c0 */
[----:B------:R4:W-:Y:S01]  /*1b310*/  MUFU.EX2 R201, R14 ;  /* 0x0000000e00c97308 */ /* 0x0009e20000000800 */
[----:B------:R-:W-:Y:S02]  /*1b320*/  FFMA.FTZ R115, R115, c[0x0][0x2d0], -R194 ;  /* 0x0000b40073737a23 */ /* 0x000fe400000108c2 */
[--C-:B------:R-:W-:Y:S02]  /*1b330*/  FFMA.FTZ R109, R109, c[0x0][0x2d0], -R193.reuse ;  /* 0x0000b4006d6d7a23 */ /* 0x100fe400000108c1 */
[----:B------:R4:W-:Y:S01]  /*1b340*/  @P0 LDGSTS.E.BYPASS.LTC128B.128 [R245+0x5900], [R6.64], !P4 ;  /* 0x0590000006f50fae */ /* 0x0009e2000e101d48 */
[C---:B-1----:R-:W-:Y:S02]  /*1b350*/  FMUL.FTZ R118, R0.reuse, R118 ;  /* 0x0000007600767220 */ /* 0x042fe40000410000 */
[C---:B------:R-:W-:Y:S02]  /*1b360*/  FMUL.FTZ R119, R0.reuse, R119 ;  /* 0x0000007700777220 */ /* 0x040fe40000410000 */
[----:B------:R1:W1:Y:S01]  /*1b370*/  MUFU.EX2 R202, R15 ;  /* 0x0000000f00ca7308 */ /* 0x0002620000000800 */
[----:B------:R-:W-:Y:S02]  /*1b380*/  FMUL.FTZ R130, R0, R130 ;  /* 0x0000008200827220 */ /* 0x000fe40000410000 */
[----:B------:R1:W-:Y:S01]  /*1b390*/  @P0 LDGSTS.E.BYPASS.LTC128B.128 [R245+0x6100], [R4.64], !P4 ;  /* 0x0610000004f50fae */ /* 0x0003e2000e101d48 */
[----:B---3--:R-:W-:Y:S01]  /*1b3a0*/  FMUL.FTZ R13, R136, R153 ;  /* 0x00000099880d7220 */ /* 0x008fe20000410000 */
[----:B--2---:R-:W-:Y:S01]  /*1b3b0*/  @P0 IADD3 R10, P1, R4, UR4, RZ ;  /* 0x00000004040a0c10 */ /* 0x004fe2000ff3e0ff */
[C---:B------:R-:W-:Y:S02]  /*1b3c0*/  FMUL.FTZ R131, R0.reuse, R131 ;  /* 0x0000008300837220 */ /* 0x040fe40000410000 */
[C---:B------:R-:W-:Y:S02]  /*1b3d0*/  FMUL.FTZ R134, R0.reuse, R134 ;  /* 0x0000008600867220 */ /* 0x040fe40000410000 */
[----:B------:R2:W-:Y:S01]  /*1b3e0*/  MUFU.EX2 R200, R31 ;  /* 0x0000001f00c87308 */ /* 0x0005e20000000800 */
[----:B------:R-:W-:Y:S01]  /*1b3f0*/  @P0 IADD3.X R11, R5, UR5, RZ, P1, !PT ;  /* 0x00000005050b0c10 */ /* 0x000fe20008ffe4ff */
[----:B------:R-:W-:Y:S02]  /*1b400*/  FMUL.FTZ R135, R0, R135 ;  /* 0x0000008700877220 */ /* 0x000fe40000410000 */
        /* <DEDUP_REMOVED lines=10> */
[----:B------:R-:W-:Y:S01]  /*1b4b0*/  F2FP.BF16.PACK_AB R146, R223, R227 ;  /* 0x000000e3df92723e */ /* 0x000fe200000010ff */
[----:B------:R-:W-:Y:S01]  /*1b4c0*/  FMUL.FTZ R7, R140, R147 ;  /* 0x000000938c077220 */ /* 0x000fe20000410000 */
[----:B------:R-:W-:Y:S01]  /*1b4d0*/  F2FP.BF16.PACK_AB R147, R224, R211 ;  /* 0x000000d3e093723e */ /* 0x000fe200000010ff */
[----:B-1----:R-:W-:Y:S02]  /*1b4e0*/  FMUL.FTZ R15, R0, R155 ;  /* 0x0000009b000f7220 */ /* 0x002fe40000410000 */
[----:B------:R1:W-:Y:S01]  /*1b4f0*/  MUFU.EX2 R252, R25 ;  /* 0x0000001900fc7308 */ /* 0x0003e20000000800 */
[C---:B------:R-:W-:Y:S01]  /*1b500*/  FMUL.FTZ R4, R141.reuse, R144 ;  /* 0x000000908d047220 */ /* 0x040fe20000410000 */
[----:B------:R-:W-:Y:S01]  /*1b510*/  F2FP.BF16.PACK_AB R144, R222, R221 ;  /* 0x000000ddde90723e */ /* 0x000fe200000010ff */
[----:B------:R-:W-:Y:S01]  /*1b520*/  FMUL.FTZ R5, R141, R145 ;  /* 0x000000918d057220 */ /* 0x000fe20000410000 */
[----:B------:R-:W-:Y:S01]  /*1b530*/  F2FP.BF16.PACK_AB R145, R220, R219 ;  /* 0x000000dbdc91723e */ /* 0x000fe200000010ff */
[----:B------:R-:W4:Y:S01]  /*1b540*/  LDSM.16.MT88.4 R188, [R231+0x100] ;  /* 0x00010000e7bc783b */ /* 0x000f220000004200 */
[----:B--2---:R-:W-:Y:S01]  /*1b550*/  FMUL.FTZ R31, R0, R171 ;  /* 0x000000ab001f7220 */ /* 0x004fe20000410000 */
[----:B------:R-:W-:Y:S01]  /*1b560*/  MOV R171, R225 ;  /* 0x000000e100ab7202 */ /* 0x000fe20000000f00 */
        /* <DEDUP_REMOVED lines=8> */
[C---:B----4-:R-:W-:Y:S02]  /*1b5f0*/  FMUL.FTZ R24, R136.reuse, R164 ;  /* 0x000000a488187220 */ /* 0x050fe40000410000 */
[----:B------:R-:W-:Y:S01]  /*1b600*/  MUFU.EX2 R206, R60 ;  /* 0x0000003c00ce7308 */ /* 0x000fe20000000800 */
[----:B------:R-:W3:Y:S01]  /*1b610*/  LDSM.16.MT88.4 R156, [R230+0x100] ;  /* 0x00010000e69c783b */ /* 0x000ee20000004200 */
[----:B------:R-:W-:Y:S02]  /*1b620*/  FFMA.FTZ R83, R83, c[0x0][0x2d0], -R194 ;  /* 0x0000b40053537a23 */ /* 0x000fe400000108c2 */
[----:B-1----:R-:W-:Y:S02]  /*1b630*/  FMUL.FTZ R25, R136, R165 ;  /* 0x000000a588197220 */ /* 0x002fe40000410000 */
[--C-:B------:R-:W-:Y:S02]  /*1b640*/  FFMA.FTZ R80, R80, c[0x0][0x2d0], -R192.reuse ;  /* 0x0000b40050507a23 */ /* 0x100fe400000108c0 */
[--C-:B------:R-:W-:Y:S01]  /*1b650*/  FFMA.FTZ R73, R73, c[0x0][0x2d0], -R193.reuse ;  /* 0x0000b40049497a23 */ /* 0x100fe200000108c1 */
[----:B------:R-:W0:Y:S01]  /*1b660*/  LDGDEPBAR ;  /* 0x00000000000079af */ /* 0x000e220000000000 */
[----:B------:R-:W-:Y:S01]  /*1b670*/  MUFU.EX2 R205, R61 ;  /* 0x0000003d00cd7308 */ /* 0x000fe20000000800 */
[--C-:B------:R-:W-:Y:S02]  /*1b680*/  FFMA.FTZ R76, R76, c[0x0][0x2d0], -R193.reuse ;  /* 0x0000b4004c4c7a23 */ /* 0x100fe400000108c1 */
[----:B------:R-:W-:Y:S01]  /*1b690*/  FFMA.FTZ R77, R77, c[0x0][0x2d0], -R193 ;  /* 0x0000b4004d4d7a23 */ /* 0x000fe200000108c1 */
        /* <DEDUP_REMOVED lines=9> */
[C---:B------:R-:W-:Y:S02]  /*1b730*/  FMUL.FTZ R20, R141.reuse, R160 ;  /* 0x000000a08d147220 */ /* 0x040fe40000410000 */
[----:B------:R-:W-:Y:S01]  /*1b740*/  FMUL.FTZ R21, R141, R161 ;  /* 0x000000a18d157220 */ /* 0x000fe20000410000 */
[----:B------:R-:W-:Y:S01]  /*1b750*/  MOV R161, R212 ;  /* 0x000000d400a17202 */ /* 0x000fe20000000f00 */
[C---:B------:R-:W-:Y:S03]  /*1b760*/  HMMA.16816.F32.BF16 R16, R144.reuse, R22, R16 ;  /* 0x000000169010723c */ /* 0x040fe60000041810 */
[----:B------:R4:W-:Y:S01]  /*1b770*/  MUFU.EX2 R198, R27 ;  /* 0x0000001b00c67308 */ /* 0x0009e20000000800 */
[--C-:B------:R-:W-:Y:S02]  /*1b780*/  FFMA.FTZ R84, R84, c[0x0][0x2d0], -R192.reuse ;  /* 0x0000b40054547a23 */ /* 0x100fe400000108c0 */
[--C-:B------:R-:W-:Y:S02]  /*1b790*/  FFMA.FTZ R85, R85, c[0x0][0x2d0], -R192.reuse ;  /* 0x0000b40055557a23 */ /* 0x100fe400000108c0 */
[C---:B------:R-:W-:Y:S01]  /*1b7a0*/  FMUL.FTZ R22, R140.reuse, R162 ;  /* 0x000000a28c167220 */ /* 0x040fe20000410000 */
[----:B------:R-:W-:Y:S03]  /*1b7b0*/  MOV R162, R213 ;  /* 0x000000d500a27202 */ /* 0x000fe60000000f00 */
[----:B------:R-:W-:Y:S01]  /*1b7c0*/  FMUL.FTZ R23, R140, R163 ;  /* 0x000000a38c177220 */ /* 0x000fe20000410000 */
[----:B------:R-:W2:Y:S01]  /*1b7d0*/  MUFU.EX2 R215, R32 ;  /* 0x0000002000d77308 */ /* 0x000ea20000000800 */
[----:B------:R-:W-:Y:S01]  /*1b7e0*/  MOV R163, R210 ;  /* 0x000000d200a37202 */ /* 0x000fe20000000f00 */
[--C-:B------:R-:W-:Y:S02]  /*1b7f0*/  FFMA.FTZ R96, R96, c[0x0][0x2d0], -R192.reuse ;  /* 0x0000b40060607a23 */ /* 0x100fe400000108c0 */
[----:B-1----:R-:W-:Y:S02]  /*1b800*/  FMUL.FTZ R26, R0, R166 ;  /* 0x000000a6001a7220 */ /* 0x002fe40000410000 */
[-C--:B------:R-:W-:Y:S03]  /*1b810*/  HMMA.16816.F32.BF16 R20, R144, R188.reuse, R20 ;  /* 0x000000bc9014723c */ /* 0x080fe60000041814 */
[----:B------:R-:W-:Y:S01]  /*1b820*/  FFMA.FTZ R97, R97, c[0x0][0x2d0], -R192 ;  /* 0x0000b40061617a23 */ /* 0x000fe200000108c0 */
[----:B------:R-:W1:Y:S01]  /*1b830*/  MUFU.EX2 R32, R34 ;  /* 0x0000002200207308 */ /* 0x000e620000000800 */
[--C-:B------:R-:W-:Y:S02]  /*1b840*/  FFMA.FTZ R86, R86, c[0x0][0x2d0], -R194.reuse ;  /* 0x0000b40056567a23 */ /* 0x100fe400000108c2 */
[--C-:B------:R-:W-:Y:S02]  /*1b850*/  FFMA.FTZ R87, R87, c[0x0][0x2d0], -R194.reuse ;  /* 0x0000b40057577a23 */ /* 0x100fe400000108c2 */
[----:B----4-:R-:W-:Y:S03]  /*1b860*/  FMUL.FTZ R27, R0, R167 ;  /* 0x000000a7001b7220 */ /* 0x010fe60000410000 */
[--C-:B------:R-:W-:Y:S02]  /*1b870*/  FFMA.FTZ R98, R98, c[0x0][0x2d0], -R194.reuse ;  /* 0x0000b40062627a23 */ /* 0x100fe400000108c2 */
[----:B------:R-:W4:Y:S01]  /*1b880*/  MUFU.EX2 R142, R35 ;  /* 0x00000023008e7308 */ /* 0x000f220000000800 */
[----:B------:R-:W-:Y:S01]  /*1b890*/  FFMA.FTZ R99, R99, c[0x0][0x2d0], -R194 ;  /* 0x0000b40063637a23 */ /* 0x000fe200000108c2 */
[C---:B------:R-:W-:Y:S04]  /*1b8a0*/  HMMA.16816.F32.BF16 R24, R148.reuse, R188, R24 ;  /* 0x000000bc9418723c */ /* 0x040fe80000041818 */
[----:B--2---:R-:W-:Y:S01]  /*1b8b0*/  MOV R160, R215 ;  /* 0x000000d700a07202 */ /* 0x004fe20000000f00 */
[--C-:B------:R-:W-:Y:S02]  /*1b8c0*/  FFMA.FTZ R90, R90, c[0x0][0x2d0], -R3.reuse ;  /* 0x0000b4005a5a7a23 */ /* 0x100fe40000010803 */
[--C-:B------:R-:W-:Y:S01]  /*1b8d0*/  FFMA.FTZ R91, R91, c[0x0][0x2d0], -R3.reuse ;  /* 0x0000b4005b5b7a23 */ /* 0x100fe20000010803 */
[----:B------:R-:W2:Y:S01]  /*1b8e0*/  MUFU.EX2 R214, R33 ;  /* 0x0000002100d67308 */ /* 0x000ea20000000800 */
[--C-:B------:R-:W-:Y:S03]  /*1b8f0*/  FFMA.FTZ R94, R94, c[0x0][0x2d0], -R3.reuse ;  /* 0x0000b4005e5e7a23 */ /* 0x100fe60000010803 */
[----:B-1----:R-:W-:Y:S01]  /*1b900*/  MOV R167, R32 ;  /* 0x0000002000a77202 */ /* 0x002fe20000000f00 */
[----:B------:R-:W-:Y:S01]  /*1b910*/  FMUL.FTZ R32, R141, R172 ;  /* 0x000000ac8d207220 */ /* 0x000fe20000410000 */
[----:B------:R-:W-:Y:S01]  /*1b920*/  MOV R172, R223 ;  /* 0x000000df00ac7202 */ /* 0x000fe20000000f00 */
[----:B------:R-:W-:Y:S01]  /*1b930*/  FMUL.FTZ R34, R140, R174 ;  /* 0x000000ae8c227220 */ /* 0x000fe20000410000 */
[----:B------:R-:W-:Y:S01]  /*1b940*/  MOV R174, R211 ;  /* 0x000000d300ae7202 */ /* 0x000fe20000000f00 */
[--C-:B------:R-:W-:Y:S01]  /*1b950*/  FFMA.FTZ R95, R95, c[0x0][0x2d0], -R3.reuse ;  /* 0x0000b4005f5f7a23 */ /* 0x100fe20000010803 */
[----:B------:R-:W1:Y:S01]  /*1b960*/  MUFU.EX2 R33, R28 ;  /* 0x0000001c00217308 */ /* 0x000e620000000800 */
[--C-:B------:R-:W-:Y:S02]  /*1b970*/  FFMA.FTZ R100, R100, c[0x0][0x2d0], -R192.reuse ;  /* 0x0000b40064647a23 */ /* 0x100fe400000108c0 */
[--C-:B------:R-:W-:Y:S01]  /*1b980*/  FFMA.FTZ R101, R101, c[0x0][0x2d0], -R192.reuse ;  /* 0x0000b40065657a23 */ /* 0x100fe200000108c0 */
[----:B----4-:R-:W-:Y:S01]  /*1b990*/  MOV R164, R142 ;  /* 0x0000008e00a47202 */ /* 0x010fe20000000f00 */
[----:B------:R-:W-:Y:S01]  /*1b9a0*/  FMUL.FTZ R35, R140, R175 ;  /* 0x000000af8c237220 */ /* 0x000fe20000410000 */
[----:B------:R-:W-:Y:S01]  /*1b9b0*/  MOV R175, R224 ;  /* 0x000000e000af7202 */ /* 0x000fe20000000f00 */
[----:B------:R-:W-:Y:S01]  /*1b9c0*/  FFMA.FTZ R142, R47, c[0x0][0x2d0], -R3 ;  /* 0x0000b4002f8e7a23 */ /* 0x000fe20000010803 */
[----:B------:R-:W-:Y:S01]  /*1b9d0*/  F2FP.BF16.PACK_AB R47, R164, R167 ;  /* 0x000000a7a42f723e */ /* 0x000fe200000010ff */
[----:B------:R-:W-:Y:S01]  /*1b9e0*/  FFMA.FTZ R112, R112, c[0x0][0x2d0], -R192 ;  /* 0x0000b40070707a23 */ /* 0x000fe200000108c0 */
[----:B------:R4:W3:Y:S01]  /*1b9f0*/  MUFU.EX2 R203, R29 ;  /* 0x0000001d00cb7308 */ /* 0x0008e20000000800 */
[--C-:B------:R-:W-:Y:S02]  /*1ba00*/  FFMA.FTZ R102, R102, c[0x0][0x2d0], -R194.reuse ;  /* 0x0000b40066667a23 */ /* 0x100fe400000108c2 */
[--C-:B------:R-:W-:Y:S01]  /*1ba10*/  FFMA.FTZ R103, R103, c[0x0][0x2d0], -R194.reuse ;  /* 0x0000b40067677a23 */ /* 0x100fe200000108c2 */
[----:B--2---:R-:W-:Y:S01]  /*1ba20*/  MOV R165, R214 ;  /* 0x000000d600a57202 */ /* 0x004fe20000000f00 */
[----:B------:R-:W-:Y:S02]  /*1ba30*/  FFMA.FTZ R114, R114, c[0x0][0x2d0], -R194 ;  /* 0x0000b40072727a23 */ /* 0x000fe400000108c2 */
[--C-:B------:R-:W-:Y:S02]  /*1ba40*/  FFMA.FTZ R105, R105, c[0x0][0x2d0], -R193.reuse ;  /* 0x0000b40069697a23 */ /* 0x100fe400000108c1 */
[----:B------:R-:W-:Y:S01]  /*1ba50*/  FFMA.FTZ R108, R108, c[0x0][0x2d0], -R193 ;  /* 0x0000b4006c6c7a23 */ /* 0x000fe200000108c1 */
[----:B------:R2:W2:Y:S01]  /*1ba60*/  MUFU.EX2 R199, R30 ;  /* 0x0000001e00c77308 */ /* 0x0004a20000000800 */
[--C-:B------:R-:W-:Y:S02]  /*1ba70*/  FFMA.FTZ R106, R106, c[0x0][0x2d0], -R3.reuse ;  /* 0x0000b4006a6a7a23 */ /* 0x100fe40000010803 */
[--C-:B------:R-:W-:Y:S01]  /*1ba80*/  FFMA.FTZ R107, R107, c[0x0][0x2d0], -R3.reuse ;  /* 0x0000b4006b6b7a23 */ /* 0x100fe20000010803 */
[----:B-1----:R-:W-:Y:S01]  /*1ba90*/  MOV R166, R33 ;  /* 0x0000002100a67202 */ /* 0x002fe20000000f00 */
[----:B------:R-:W-:Y:S02]  /*1baa0*/  FMUL.FTZ R28, R136, R168 ;  /* 0x000000a8881c7220 */ /* 0x000fe40000410000 */
[----:B------:R-:W-:Y:S01]  /*1bab0*/  FMUL.FTZ R33, R141, R173 ;  /* 0x000000ad8d217220 */ /* 0x000fe20000410000 */
[----:B------:R-:W-:Y:S01]  /*1bac0*/  MOV R173, R208 ;  /* 0x000000d000ad7202 */ /* 0x000fe20000000f00 */
[--C-:B------:R-:W-:Y:S01]  /*1bad0*/  FFMA.FTZ R110, R110, c[0x0][0x2d0], -R3.reuse ;  /* 0x0000b4006e6e7a23 */ /* 0x100fe20000010803 */
[----:B------:R1:W-:Y:S01]  /*1bae0*/  MUFU.EX2 R249, R37 ;  /* 0x0000002500f97308 */ /* 0x0003e20000000800 */
[----:B------:R-:W-:Y:S02]  /*1baf0*/  FFMA.FTZ R3, R111, c[0x0][0x2d0], -R3 ;  /* 0x0000b4006f037a23 */ /* 0x000fe40000010803 */
[--C-:B------:R-:W-:Y:S02]  /*1bb00*/  FFMA.FTZ R88, R88, c[0x0][0x2d0], -R193.reuse ;  /* 0x0000b40058587a23 */ /* 0x100fe400000108c1 */
[----:B----4-:R-:W-:Y:S02]  /*1bb10*/  FMUL.FTZ R29, R136, R169 ;  /* 0x000000a9881d7220 */ /* 0x010fe40000410000 */
[--C-:B------:R-:W-:Y:S02]  /*1bb20*/  FFMA.FTZ R89, R89, c[0x0][0x2d0], -R193.reuse ;  /* 0x0000b40059597a23 */ /* 0x100fe400000108c1 */
[--C-:B------:R-:W-:Y:S01]  /*1bb30*/  FFMA.FTZ R92, R92, c[0x0][0x2d0], -R193.reuse ;  /* 0x0000b4005c5c7a23 */ /* 0x100fe200000108c1 */
[----:B------:R4:W-:Y:S01]  /*1bb40*/  MUFU.EX2 R225, R39 ;  /* 0x0000002700e17308 */ /* 0x0009e20000000800 */
[--C-:B------:R-:W-:Y:S02]  /*1bb50*/  FFMA.FTZ R93, R93, c[0x0][0x2d0], -R193.reuse ;  /* 0x0000b4005d5d7a23 */ /* 0x100fe400000108c1 */
[----:B------:R-:W-:Y:S02]  /*1bb60*/  FFMA.FTZ R104, R104, c[0x0][0x2d0], -R193 ;  /* 0x0000b40068687a23 */ /* 0x000fe400000108c1 */
[----:B--2---:R-:W-:Y:S01]  /*1bb70*/  FMUL.FTZ R30, R0, R170 ;  /* 0x000000aa001e7220 */ /* 0x004fe20000410000 */
[----:B---3--:R-:W-:Y:S04]  /*1bb80*/  MOV R170, R203 ;  /* 0x000000cb00aa7202 */ /* 0x008fe80000000f00 */
[----:B------:R2:W-:Y:S02]  /*1bb90*/  MUFU.EX2 R250, R36 ;  /* 0x0000002400fa7308 */ /* 0x0005e40000000800 */
[-C--:B------:R-:W-:Y:S03]  /*1bba0*/  HMMA.16816.F32.BF16 R28, R148, R190.reuse, R28 ;  /* 0x000000be941c723c */ /* 0x080fe6000004181c */
[C---:B-1----:R-:W-:Y:S05]  /*1bbb0*/  FMUL.FTZ R37, R141.reuse, R177 ;  /* 0x000000b18d257220 */ /* 0x042fea0000410000 */
[C---:B------:R-:W-:Y:S01]  /*1bbc0*/  HMMA.16816.F32.BF16 R32, R144.reuse, R190, R32 ;  /* 0x000000be9020723c */ /* 0x040fe20000041820 */
[----:B------:R1:W-:Y:S03]  /*1bbd0*/  MUFU.EX2 R226, R38 ;  /* 0x0000002600e27308 */ /* 0x0003e60000000800 */
[C---:B----4-:R-:W-:Y:S07]  /*1bbe0*/  FMUL.FTZ R39, R140.reuse, R179 ;  /* 0x000000b38c277220 */ /* 0x050fee0000410000 */
[----:B------:R3:W-:Y:S01]  /*1bbf0*/  MUFU.EX2 R248, R48 ;  /* 0x0000003000f87308 */ /* 0x0007e20000000800 */
[C---:B--2---:R-:W-:Y:S09]  /*1bc00*/  FMUL.FTZ R36, R141.reuse, R176 ;  /* 0x000000b08d247220 */ /* 0x044ff20000410000 */
[----:B------:R2:W-:Y:S01]  /*1bc10*/  MUFU.EX2 R224, R50 ;  /* 0x0000003200e07308 */ /* 0x0005e20000000800 */
[----:B-1----:R-:W-:Y:S09]  /*1bc20*/  FMUL.FTZ R38, R140, R178 ;  /* 0x000000b28c267220 */ /* 0x002ff20000410000 */
[----:B------:R1:W-:Y:S01]  /*1bc30*/  MUFU.EX2 R247, R49 ;  /* 0x0000003100f77308 */ /* 0x0003e20000000800 */
[-C--:B------:R-:W-:Y:S03]  /*1bc40*/  HMMA.16816.F32.BF16 R36, R144, R152.reuse, R36 ;  /* 0x000000989024723c */ /* 0x080fe60000041824 */
[----:B---3--:R-:W-:Y:S06]  /*1bc50*/  FMUL.FTZ R48, R136, R180 ;  /* 0x000000b488307220 */ /* 0x008fec0000410000 */
[----:B------:R3:W-:Y:S03]  /*1bc60*/  MUFU.EX2 R223, R51 ;  /* 0x0000003300df7308 */ /* 0x0007e60000000800 */
[----:B--2---:R-:W-:Y:S07]  /*1bc70*/  FMUL.FTZ R50, R0, R182 ;  /* 0x000000b600327220 */ /* 0x004fee0000410000 */
[----:B------:R2:W-:Y:S01]  /*1bc80*/  MUFU.EX2 R169, R40 ;  /* 0x0000002800a97308 */ /* 0x0005e20000000800 */
[----:B-1----:R-:W-:Y:S09]  /*1bc90*/  FMUL.FTZ R49, R136, R181 ;  /* 0x000000b588317220 */ /* 0x002ff20000410000 */
[----:B------:R1:W4:Y:S01]  /*1bca0*/  MUFU.EX2 R216, R41 ;  /* 0x0000002900d87308 */ /* 0x0003220000000800 */
[----:B---3--:R-:W-:Y:S09]  /*1bcb0*/  FMUL.FTZ R51, R0, R183 ;  /* 0x000000b700337220 */ /* 0x008ff20000410000 */
[----:B------:R-:W-:Y:S01]  /*1bcc0*/  MUFU.EX2 R213, R52 ;  /* 0x0000003400d57308 */ /* 0x000fe20000000800 */
[C---:B------:R-:W-:Y:S04]  /*1bcd0*/  HMMA.16816.F32.BF16 R48, R148.reuse, R152, R48 ;  /* 0x000000989430723c */ /* 0x040fe80000041830 */
[C---:B--2---:R-:W-:Y:S01]  /*1bce0*/  FMUL.FTZ R40, R141.reuse, R184 ;  /* 0x000000b88d287220 */ /* 0x044fe20000410000 */
[----:B------:R-:W-:Y:S03]  /*1bcf0*/  MOV R184, R209 ;  /* 0x000000d100b87202 */ /* 0x000fe60000000f00 */
[-C--:B------:R-:W-:Y:S01]  /*1bd00*/  HMMA.16816.F32.BF16 R116, R148, R154.reuse, R116 ;  /* 0x0000009a9474723c */ /* 0x080fe20000041874 */
[----:B------:R-:W-:Y:S03]  /*1bd10*/  MUFU.EX2 R212, R53 ;  /* 0x0000003500d47308 */ /* 0x000fe60000000800 */
[----:B-1----:R-:W-:Y:S02]  /*1bd20*/  FMUL.FTZ R41, R141, R185 ;  /* 0x000000b98d297220 */ /* 0x002fe40000410000 */
[----:B------:R-:W2:Y:S02]  /*1bd30*/  LDL.LU R185, [R1+0x20] ;  /* 0x0000200001b97983 */ /* 0x000ea40000300800 */
[C---:B------:R-:W-:Y:S02]  /*1bd40*/  HMMA.16816.F32.BF16 R120, R144.reuse, R154, R120 ;  /* 0x0000009a9078723c */ /* 0x040fe40000041878 */
[----:B------:R-:W1:Y:S01]  /*1bd50*/  LDSM.16.MT88.4 R152, [R228+0x900] ;  /* 0x00090000e498783b */ /* 0x000e620000004200 */
[----:B------:R3:W-:Y:S05]  /*1bd60*/  MUFU.EX2 R168, R42 ;  /* 0x0000002a00a87308 */ /* 0x0007ea0000000800 */
[-C--:B------:R-:W-:Y:S05]  /*1bd70*/  HMMA.16816.F32.BF16 R124, R144, R156.reuse, R124 ;  /* 0x0000009c907c723c */ /* 0x080fea000004187c */
[----:B------:R4:W1:Y:S03]  /*1bd80*/  MUFU.EX2 R178, R43 ;  /* 0x0000002b00b27308 */ /* 0x0008660000000800 */
[C---:B------:R-:W-:Y:S08]  /*1bd90*/  HMMA.16816.F32.BF16 R128, R148.reuse, R156, R128 ;  /* 0x0000009c9480723c */ /* 0x040ff00000041880 */
[-C--:B------:R-:W-:Y:S01]  /*1bda0*/  HMMA.16816.F32.BF16 R132, R148, R158.reuse, R132 ;  /* 0x0000009e9484723c */ /* 0x080fe20000041884 */
[----:B------:R1:W-:Y:S01]  /*1bdb0*/  MUFU.EX2 R215, R44 ;  /* 0x0000002c00d77308 */ /* 0x0003e20000000800 */
[----:B------:R-:W1:Y:S02]  /*1bdc0*/  LDSM.16.MT88.4 R148, [R231+0x900] ;  /* 0x00090000e794783b */ /* 0x000e640000004200 */
[C---:B---3--:R-:W-:Y:S06]  /*1bdd0*/  FMUL.FTZ R42, R140.reuse, R186 ;  /* 0x000000ba8c2a7220 */ /* 0x048fec0000410000 */
[----:B------:R-:W3:Y:S01]  /*1bde0*/  LDL.LU R186, [R1+0x24] ;  /* 0x0000240001ba7983 */ /* 0x000ee20000300800 */
[----:B------:R1:W1:Y:S01]  /*1bdf0*/  MUFU.EX2 R214, R45 ;  /* 0x0000002d00d67308 */ /* 0x0002620000000800 */
[----:B----4-:R-:W-:Y:S02]  /*1be00*/  FMUL.FTZ R43, R140, R187 ;  /* 0x000000bb8c2b7220 */ /* 0x010fe40000410000 */
[----:B------:R-:W4:Y:S05]  /*1be10*/  LDL.LU R187, [R1+0x28] ;  /* 0x0000280001bb7983 */ /* 0x000f2a0000300800 */
[----:B------:R-:W-:Y:S02]  /*1be20*/  HMMA.16816.F32.BF16 R40, R144, R158, R40 ;  /* 0x0000009e9028723c */ /* 0x000fe40000041828 */
[----:B------:R1:W-:Y:S01]  /*1be30*/  MUFU.EX2 R177, R46 ;  /* 0x0000002e00b17308 */ /* 0x0003e20000000800 */
[----:B------:R-:W1:Y:S02]  /*1be40*/  LDSM.16.MT88.4 R156, [R229+0x900] ;  /* 0x00090000e59c783b */ /* 0x000e640000004200 */
[----:B-1----:R-:W-:Y:S02]  /*1be50*/  F2FP.BF16.PACK_AB R44, R162, R171 ;  /* 0x000000aba22c723e */ /* 0x002fe400000010ff */
[----:B------:R-:W-:Y:S02]  /*1be60*/  F2FP.BF16.PACK_AB R144, R252, R251 ;  /* 0x000000fbfc90723e */ /* 0x000fe400000010ff */
[----:B------:R-:W-:Y:S03]  /*1be70*/  F2FP.BF16.PACK_AB R146, R170, R166 ;  /* 0x000000a6aa92723e */ /* 0x000fe600000010ff */
[----:B------:R-:W-:Y:S01]  /*1be80*/  MUFU.EX2 R209, R54 ;  /* 0x0000003600d17308 */ /* 0x000fe20000000800 */
[----:B------:R-:W-:Y:S02]  /*1be90*/  F2FP.BF16.PACK_AB R145, R198, R197 ;  /* 0x000000c5c691723e */ /* 0x000fe400000010ff */
[----:B------:R-:W-:Y:S02]  /*1bea0*/  F2FP.BF16.PACK_AB R45, R161, R163 ;  /* 0x000000a3a12d723e */ /* 0x000fe400000010ff */
[----:B------:R-:W-:Y:S05]  /*1beb0*/  F2FP.BF16.PACK_AB R147, R200, R199 ;  /* 0x000000c7c893723e */ /* 0x000fea00000010ff */
[----:B------:R1:W-:Y:S01]  /*1bec0*/  MUFU.EX2 R208, R55 ;  /* 0x0000003700d07308 */ /* 0x0003e20000000800 */
[----:B------:R-:W-:Y:S09]  /*1bed0*/  F2FP.BF16.PACK_AB R46, R165, R160 ;  /* 0x000000a0a52e723e */ /* 0x000ff200000010ff */
[----:B------:R-:W-:Y:S01]  /*1bee0*/  MUFU.EX2 R211, R64 ;  /* 0x0000004000d37308 */ /* 0x000fe20000000800 */
[-C--:B------:R-:W-:Y:S08]  /*1bef0*/  HMMA.16816.F32.BF16 R4, R44, R152.reuse, R4 ;  /* 0x000000982c04723c */ /* 0x080ff00000041804 */
[C---:B------:R-:W-:Y:S01]  /*1bf00*/  HMMA.16816.F32.BF16 R8, R144.reuse, R152, R8 ;  /* 0x000000989008723c */ /* 0x040fe20000041808 */
[----:B------:R-:W-:Y:S01]  /*1bf10*/  MUFU.EX2 R210, R65 ;  /* 0x0000004100d27308 */ /* 0x000fe20000000800 */
[----:B-1----:R-:W-:Y:S06]  /*1bf20*/  LDSM.16.MT88.4 R52, [R228+0x1100] ;  /* 0x00110000e434783b */ /* 0x002fec0000004200 */
[-C--:B------:R-:W-:Y:S03]  /*1bf30*/  HMMA.16816.F32.BF16 R12, R144, R154.reuse, R12 ;  /* 0x0000009a900c723c */ /* 0x080fe6000004180c */
[----:B------:R1:W-:Y:S05]  /*1bf40*/  MUFU.EX2 R183, R66 ;  /* 0x0000004200b77308 */ /* 0x0003ea0000000800 */
[C---:B------:R-:W-:Y:S01]  /*1bf50*/  HMMA.16816.F32.BF16 R16, R44.reuse, R154, R16 ;  /* 0x0000009a2c10723c */ /* 0x040fe20000041810 */
[----:B------:R-:W1:Y:S04]  /*1bf60*/  LDSM.16.MT88.4 R152, [R230+0x900] ;  /* 0x00090000e698783b */ /* 0x000e680000004200 */
[----:B------:R-:W-:Y:S03]  /*1bf70*/  MUFU.EX2 R188, R62 ;  /* 0x0000003e00bc7308 */ /* 0x000fe60000000800 */
[-C--:B------:R-:W-:Y:S07]  /*1bf80*/  HMMA.16816.F32.BF16 R20, R44, R148.reuse, R20 ;  /* 0x000000942c14723c */ /* 0x080fee0000041814 */
[----:B------:R-:W-:Y:S01]  /*1bf90*/  MUFU.EX2 R191, R68 ;  /* 0x0000004400bf7308 */ /* 0x000fe20000000800 */
[C---:B------:R-:W-:Y:S01]  /*1bfa0*/  HMMA.16816.F32.BF16 R24, R144.reuse, R148, R24 ;  /* 0x000000949018723c */ /* 0x040fe20000041818 */
[----:B------:R-:W4:Y:S04]  /*1bfb0*/  LDL.LU R149, [R1+0x1c] ;  /* 0x00001c0001957983 */ /* 0x000f280000300800 */
[----:B-1----:R-:W1:Y:S03]  /*1bfc0*/  LDSM.16.MT88.4 R64, [R231+0x1100] ;  /* 0x00110000e740783b */ /* 0x002e660000004200 */
[-C--:B------:R-:W-:Y:S01]  /*1bfd0*/  HMMA.16816.F32.BF16 R28, R144, R150.reuse, R28 ;  /* 0x00000096901c723c */ /* 0x080fe2000004181c */
[----:B------:R-:W-:Y:S07]  /*1bfe0*/  MUFU.EX2 R189, R70 ;  /* 0x0000004600bd7308 */ /* 0x000fee0000000800 */
[C---:B------:R-:W-:Y:S03]  /*1bff0*/  HMMA.16816.F32.BF16 R32, R44.reuse, R150, R32 ;  /* 0x000000962c20723c */ /* 0x040fe60000041820 */
[----:B------:R-:W1:Y:S05]  /*1c000*/  MUFU.EX2 R176, R142 ;  /* 0x0000008e00b07308 */ /* 0x000e6a0000000800 */
[-C--:B------:R-:W-:Y:S05]  /*1c010*/  HMMA.16816.F32.BF16 R36, R44, R156.reuse, R36 ;  /* 0x0000009c2c24723c */ /* 0x080fea0000041824 */
[----:B------:R1:W-:Y:S03]  /*1c020*/  MUFU.EX2 R142, R63 ;  /* 0x0000003f008e7308 */ /* 0x0003e60000000800 */
[C---:B------:R-:W-:Y:S07]  /*1c030*/  HMMA.16816.F32.BF16 R48, R144.reuse, R156, R48 ;  /* 0x0000009c9030723c */ /* 0x040fee0000041830 */
[----:B------:R1:W-:Y:S01]  /*1c040*/  MUFU.EX2 R179, R56 ;  /* 0x0000003800b37308 */ /* 0x0003e20000000800 */
[-C--:B------:R-:W-:Y:S08]  /*1c050*/  HMMA.16816.F32.BF16 R116, R144, R158.reuse, R116 ;  /* 0x0000009e9074723c */ /* 0x080ff00000041874 */
[C---:B------:R-:W-:Y:S01]  /*1c060*/  HMMA.16816.F32.BF16 R120, R44.reuse, R158, R120 ;  /* 0x0000009e2c78723c */ /* 0x040fe20000041878 */
[----:B------:R-:W-:Y:S01]  /*1c070*/  LDSM.16.MT88.4 R156, [R228+0x3100] ;  /* 0x00310000e49c783b */ /* 0x000fe20000004200 */
[----:B------:R1:W1:Y:S06]  /*1c080*/  MUFU.EX2 R182, R57 ;  /* 0x0000003900b67308 */ /* 0x00026c0000000800 */
[-C--:B------:R-:W-:Y:S01]  /*1c090*/  HMMA.16816.F32.BF16 R124, R44, R152.reuse, R124 ;  /* 0x000000982c7c723c */ /* 0x080fe2000004187c */
[----:B-1----:R-:W1:Y:S03]  /*1c0a0*/  LDSM.16.MT88.4 R60, [R229+0x1100] ;  /* 0x00110000e53c783b */ /* 0x002e660000004200 */
[----:B------:R1:W-:Y:S01]  /*1c0b0*/  MUFU.EX2 R181, R58 ;  /* 0x0000003a00b57308 */ /* 0x0003e20000000800 */
[----:B------:R-:W-:Y:S03]  /*1c0c0*/  F2FP.BF16.PACK_AB R56, R216, R169 ;  /* 0x000000a9d838723e */ /* 0x000fe600000010ff */
[C---:B------:R-:W-:Y:S06]  /*1c0d0*/  HMMA.16816.F32.BF16 R128, R144.reuse, R152, R128 ;  /* 0x000000989080723c */ /* 0x040fec0000041880 */
[----:B------:R1:W1:Y:S02]  /*1c0e0*/  MUFU.EX2 R180, R59 ;  /* 0x0000003b00b47308 */ /* 0x0002640000000800 */
[-C--:B------:R-:W-:Y:S04]  /*1c0f0*/  HMMA.16816.F32.BF16 R132, R144, R154.reuse, R132 ;  /* 0x0000009a9084723c */ /* 0x080fe80000041884 */
[----:B------:R-:W-:Y:S04]  /*1c100*/  F2FP.BF16.PACK_AB R57, R178, R168 ;  /* 0x000000a8b239723e */ /* 0x000fe800000010ff */
[----:B------:R-:W-:Y:S01]  /*1c110*/  HMMA.16816.F32.BF16 R40, R44, R154, R40 ;  /* 0x0000009a2c28723c */ /* 0x000fe20000041828 */
[----:B------:R-:W-:Y:S03]  /*1c120*/  MUFU.EX2 R190, R81 ;  /* 0x0000005100be7308 */ /* 0x000fe60000000800 */
[----:B-1----:R-:W-:Y:S03]  /*1c130*/  F2FP.BF16.PACK_AB R58, R214, R215 ;  /* 0x000000d7d63a723e */ /* 0x002fe600000010ff */
[----:B------:R-:W-:Y:S02]  /*1c140*/  F2FP.BF16.PACK_AB R44, R249, R250 ;  /* 0x000000faf92c723e */ /* 0x000fe400000010ff */
[----:B------:R-:W-:Y:S02]  /*1c150*/  F2FP.BF16.PACK_AB R46, R247, R248 ;  /* 0x000000f8f72e723e */ /* 0x000fe400000010ff */
[----:B------:R1:W-:Y:S01]  /*1c160*/  MUFU.EX2 R81, R71 ;  /* 0x0000004700517308 */ /* 0x0003e20000000800 */
[----:B------:R-:W-:Y:S02]  /*1c170*/  F2FP.BF16.PACK_AB R45, R225, R226 ;  /* 0x000000e2e12d723e */ /* 0x000fe400000010ff */
[----:B------:R-:W-:Y:S02]  /*1c180*/  F2FP.BF16.PACK_AB R47, R223, R224 ;  /* 0x000000e0df2f723e */ /* 0x000fe400000010ff */
[----:B------:R-:W-:Y:S05]  /*1c190*/  F2FP.BF16.PACK_AB R59, R176, R177 ;  /* 0x000000b1b03b723e */ /* 0x000fea00000010ff */
[-C--:B------:R-:W-:Y:S01]  /*1c1a0*/  HMMA.16816.F32.BF16 R4, R44, R52.reuse, R4 ;  /* 0x000000342c04723c */ /* 0x080fe20000041804 */
[----:B------:R-:W-:Y:S07]  /*1c1b0*/  MUFU.EX2 R113, R113 ;  /* 0x0000007100717308 */ /* 0x000fee0000000800 */
[C---:B------:R-:W-:Y:S03]  /*1c1c0*/  HMMA.16816.F32.BF16 R8, R56.reuse, R52, R8 ;  /* 0x000000343808723c */ /* 0x040fe60000041808 */
[----:B------:R-:W-:Y:S01]  /*1c1d0*/  MUFU.EX2 R115, R115 ;  /* 0x0000007300737308 */ /* 0x000fe20000000800 */
[----:B-1----:R-:W-:Y:S04]  /*1c1e0*/  LDSM.16.MT88.4 R68, [R229+0x2100] ;  /* 0x00210000e544783b */ /* 0x002fe80000004200 */
        /* <DEDUP_REMOVED lines=11> */
[----:B------:R-:W3:Y:S04]  /*1c2a0*/  LDSM.16.MT88.4 R64, [R228+0x1900] ;  /* 0x00190000e440783b */ /* 0x000ee80000004200 */
[----:B------:R1:W-:Y:S03]  /*1c2b0*/  MUFU.EX2 R80, R72 ;  /* 0x0000004800507308 */ /* 0x0003e60000000800 */
[-C--:B------:R-:W-:Y:S07]  /*1c2c0*/  HMMA.16816.F32.BF16 R36, R44, R60.reuse, R36 ;  /* 0x0000003c2c24723c */ /* 0x080fee0000041824 */
[----:B------:R-:W3:Y:S01]  /*1c2d0*/  MUFU.EX2 R73, R73 ;  /* 0x0000004900497308 */ /* 0x000ee20000000800 */
[C---:B------:R-:W-:Y:S08]  /*1c2e0*/  HMMA.16816.F32.BF16 R48, R56.reuse, R60, R48 ;  /* 0x0000003c3830723c */ /* 0x040ff00000041830 */
[-C--:B------:R-:W-:Y:S01]  /*1c2f0*/  HMMA.16816.F32.BF16 R116, R56, R62.reuse, R116 ;  /* 0x0000003e3874723c */ /* 0x080fe20000041874 */
[----:B------:R-:W-:Y:S03]  /*1c300*/  MUFU.EX2 R76, R76 ;  /* 0x0000004c004c7308 */ /* 0x000fe60000000800 */
[----:B--2---:R-:W-:Y:S01]  /*1c310*/  FFMA.FTZ R0, R0, R185, R195 ;  /* 0x000000b900007223 */ /* 0x004fe200000100c3 */
[----:B------:R-:W-:Y:S03]  /*1c320*/  MOV R185, R175 ;  /* 0x000000af00b97202 */ /* 0x000fe60000000f00 */
[C---:B------:R-:W-:Y:S01]  /*1c330*/  HMMA.16816.F32.BF16 R120, R44.reuse, R62, R120 ;  /* 0x0000003e2c78723c */ /* 0x040fe20000041878 */
[----:B------:R-:W-:Y:S02]  /*1c340*/  LDSM.16.MT88.4 R60, [R229+0x1900] ;  /* 0x00190000e53c783b */ /* 0x000fe40000004200 */
[----:B------:R-:W2:Y:S01]  /*1c350*/  MUFU.EX2 R77, R77 ;  /* 0x0000004d004d7308 */ /* 0x000ea20000000800 */
[----:B-1----:R-:W-:Y:S04]  /*1c360*/  FADD.FTZ R72, R196, R0 ;  /* 0x00000000c4487221 */ /* 0x002fe80000010000 */
[-C--:B------:R-:W-:Y:S05]  /*1c370*/  HMMA.16816.F32.BF16 R124, R44, R52.reuse, R124 ;  /* 0x000000342c7c723c */ /* 0x080fea000004187c */
[----:B------:R-:W-:Y:S03]  /*1c380*/  MUFU.EX2 R74, R74 ;  /* 0x0000004a004a7308 */ /* 0x000fe60000000800 */
[C---:B------:R-:W-:Y:S07]  /*1c390*/  HMMA.16816.F32.BF16 R128, R56.reuse, R52, R128 ;  /* 0x000000343880723c */ /* 0x040fee0000041880 */
[----:B------:R-:W-:Y:S01]  /*1c3a0*/  F2FP.BF16.PACK_AB R52, R182, R179 ;  /* 0x000000b3b634723e */ /* 0x000fe200000010ff */
[-C--:B------:R-:W-:Y:S01]  /*1c3b0*/  HMMA.16816.F32.BF16 R132, R56, R54.reuse, R132 ;  /* 0x000000363884723c */ /* 0x080fe20000041884 */
[----:B------:R-:W1:Y:S01]  /*1c3c0*/  LDSM.16.MT88.4 R56, [R231+0x1900] ;  /* 0x00190000e738783b */ /* 0x000e620000004200 */
[----:B------:R-:W1:Y:S02]  /*1c3d0*/  MUFU.EX2 R75, R75 ;  /* 0x0000004b004b7308 */ /* 0x000e640000000800 */
[----:B------:R-:W-:Y:S01]  /*1c3e0*/  F2FP.BF16.PACK_AB R53, R180, R181 ;  /* 0x000000b5b435723e */ /* 0x000fe200000010ff */
[----:B---3--:R-:W-:Y:S03]  /*1c3f0*/  FFMA.FTZ R136, R136, R186, R217 ;  /* 0x000000ba88887223 */ /* 0x008fe600000100d9 */
[----:B------:R-:W-:Y:S04]  /*1c400*/  HMMA.16816.F32.BF16 R40, R44, R54, R40 ;  /* 0x000000362c28723c */ /* 0x000fe80000041828 */
[----:B------:R-:W-:Y:S01]  /*1c410*/  FADD.FTZ R136, R218, R136 ;  /* 0x00000088da887221 */ /* 0x000fe20000010000 */
[----:B------:R-:W-:Y:S01]  /*1c420*/  MUFU.EX2 R78, R78 ;  /* 0x0000004e004e7308 */ /* 0x000fe20000000800 */
[----:B----4-:R-:W-:Y:S01]  /*1c430*/  FFMA.FTZ R140, R140, R187, R219 ;  /* 0x000000bb8c8c7223 */ /* 0x010fe200000100db */
[----:B------:R-:W-:Y:S01]  /*1c440*/  F2FP.BF16.PACK_AB R44, R212, R213 ;  /* 0x000000d5d42c723e */ /* 0x000fe200000010ff */
[----:B------:R-:W-:Y:S01]  /*1c450*/  FADD.FTZ R0, R173, R136 ;  /* 0x00000088ad007221 */ /* 0x000fe20000010000 */
[----:B------:R-:W-:Y:S03]  /*1c460*/  F2FP.BF16.PACK_AB R46, R210, R211 ;  /* 0x000000d3d22e723e */ /* 0x000fe600000010ff */
[----:B------:R-:W-:Y:S01]  /*1c470*/  F2FP.BF16.PACK_AB R45, R208, R209 ;  /* 0x000000d1d02d723e */ /* 0x000fe200000010ff */
[----:B------:R-:W-:Y:S01]  /*1c480*/  FADD.FTZ R140, R220, R140 ;  /* 0x0000008cdc8c7221 */ /* 0x000fe20000010000 */
[----:B------:R-:W-:Y:S01]  /*1c490*/  F2FP.BF16.PACK_AB R47, R207, R183 ;  /* 0x000000b7cf2f723e */ /* 0x000fe200000010ff */
[----:B------:R-:W3:Y:S01]  /*1c4a0*/  MUFU.EX2 R79, R79 ;  /* 0x0000004f004f7308 */ /* 0x000ee20000000800 */
[----:B------:R-:W-:Y:S02]  /*1c4b0*/  F2FP.BF16.PACK_AB R54, R205, R206 ;  /* 0x000000cecd36723e */ /* 0x000fe400000010ff */
[----:B------:R-:W-:Y:S02]  /*1c4c0*/  F2FP.BF16.PACK_AB R55, R142, R188 ;  /* 0x000000bc8e37723e */ /* 0x000fe400000010ff */
[----:B------:R-:W-:Y:S01]  /*1c4d0*/  MOV R136, R137 ;  /* 0x0000008900887202 */ /* 0x000fe20000000f00 */
        /* <DEDUP_REMOVED lines=8> */
[-C--:B-1----:R-:W-:Y:S04]  /*1c560*/  HMMA.16816.F32.BF16 R20, R44, R56.reuse, R20 ;  /* 0x000000382c14723c */ /* 0x082fe80000041814 */
[----:B------:R-:W-:Y:S04]  /*1c570*/  MUFU.EX2 R97, R97 ;  /* 0x0000006100617308 */ /* 0x000fe80000000800 */
[C---:B------:R-:W-:Y:S06]  /*1c580*/  HMMA.16816.F32.BF16 R24, R52.reuse, R56, R24 ;  /* 0x000000383418723c */ /* 0x040fec0000041818 */
[----:B------:R-:W-:Y:S02]  /*1c590*/  MUFU.EX2 R86, R86 ;  /* 0x0000005600567308 */ /* 0x000fe40000000800 */
[-C--:B------:R-:W-:Y:S08]  /*1c5a0*/  HMMA.16816.F32.BF16 R28, R52, R58.reuse, R28 ;  /* 0x0000003a341c723c */ /* 0x080ff0000004181c */
[C---:B------:R-:W-:Y:S01]  /*1c5b0*/  HMMA.16816.F32.BF16 R32, R44.reuse, R58, R32 ;  /* 0x0000003a2c20723c */ /* 0x040fe20000041820 */
[----:B------:R-:W1:Y:S01]  /*1c5c0*/  LDSM.16.MT88.4 R56, [R228+0x2100] ;  /* 0x00210000e438783b */ /* 0x000e620000004200 */
[----:B------:R-:W-:Y:S02]  /*1c5d0*/  MUFU.EX2 R87, R87 ;  /* 0x0000005700577308 */ /* 0x000fe40000000800 */
[----:B------:R-:W-:Y:S04]  /*1c5e0*/  FFMA.FTZ R141, R141, R149, R221 ;  /* 0x000000958d8d7223 */ /* 0x000fe800000100dd */
[-C--:B------:R-:W-:Y:S04]  /*1c5f0*/  HMMA.16816.F32.BF16 R36, R44, R60.reuse, R36 ;  /* 0x0000003c2c24723c */ /* 0x080fe80000041824 */
[----:B------:R-:W-:Y:S01]  /*1c600*/  MUFU.EX2 R98, R98 ;  /* 0x0000006200627308 */ /* 0x000fe20000000800 */
[----:B------:R-:W-:Y:S03]  /*1c610*/  FADD.FTZ R141, R222, R141 ;  /* 0x0000008dde8d7221 */ /* 0x000fe60000010000 */
[C---:B------:R-:W-:Y:S04]  /*1c620*/  HMMA.16816.F32.BF16 R48, R52.reuse, R60, R48 ;  /* 0x0000003c3430723c */ /* 0x040fe80000041830 */
[----:B------:R-:W-:Y:S02]  /*1c630*/  FADD.FTZ R141, R227, R141 ;  /* 0x0000008de38d7221 */ /* 0x000fe40000010000 */
[----:B------:R-:W-:Y:S02]  /*1c640*/  MUFU.EX2 R99, R99 ;  /* 0x0000006300637308 */ /* 0x000fe40000000800 */
[-C--:B------:R-:W-:Y:S08]  /*1c650*/  HMMA.16816.F32.BF16 R116, R52, R62.reuse, R116 ;  /* 0x0000003e3474723c */ /* 0x080ff00000041874 */
[C---:B------:R-:W-:Y:S01]  /*1c660*/  HMMA.16816.F32.BF16 R120, R44.reuse, R62, R120 ;  /* 0x0000003e2c78723c */ /* 0x040fe20000041878 */
[----:B------:R-:W1:Y:S01]  /*1c670*/  LDSM.16.MT88.4 R60, [R231+0x2100] ;  /* 0x00210000e73c783b */ /* 0x000e620000004200 */
[----:B------:R-:W-:Y:S06]  /*1c680*/  MUFU.EX2 R100, R100 ;  /* 0x0000006400647308 */ /* 0x000fec0000000800 */
[-C--:B----4-:R-:W-:Y:S04]  /*1c690*/  HMMA.16816.F32.BF16 R124, R44, R64.reuse, R124 ;  /* 0x000000402c7c723c */ /* 0x090fe8000004187c */
[----:B------:R-:W-:Y:S04]  /*1c6a0*/  MUFU.EX2 R101, R101 ;  /* 0x0000006500657308 */ /* 0x000fe80000000800 */
[C---:B------:R-:W-:Y:S06]  /*1c6b0*/  HMMA.16816.F32.BF16 R128, R52.reuse, R64, R128 ;  /* 0x000000403480723c */ /* 0x040fec0000041880 */
[----:B------:R-:W4:Y:S02]  /*1c6c0*/  MUFU.EX2 R112, R112 ;  /* 0x0000007000707308 */ /* 0x000f240000000800 */
[-C--:B------:R-:W-:Y:S07]  /*1c6d0*/  HMMA.16816.F32.BF16 R132, R52, R66.reuse, R132 ;  /* 0x000000423484723c */ /* 0x080fee0000041884 */
[----:B------:R-:W-:Y:S01]  /*1c6e0*/  F2FP.BF16.PACK_AB R52, R73, R80 ;  /* 0x000000504934723e */ /* 0x000fe200000010ff */
[----:B------:R-:W-:Y:S01]  /*1c6f0*/  HMMA.16816.F32.BF16 R40, R44, R66, R40 ;  /* 0x000000422c28723c */ /* 0x000fe20000041828 */
[----:B------:R-:W1:Y:S01]  /*1c700*/  LDSM.16.MT88.4 R64, [R230+0x2100] ;  /* 0x00210000e640783b */ /* 0x000e620000004200 */
[----:B------:R-:W-:Y:S02]  /*1c710*/  MUFU.EX2 R102, R102 ;  /* 0x0000006600667308 */ /* 0x000fe40000000800 */
[----:B--2---:R-:W-:Y:S02]  /*1c720*/  F2FP.BF16.PACK_AB R54, R77, R76 ;  /* 0x0000004c4d36723e */ /* 0x004fe400000010ff */
[----:B------:R-:W-:Y:S02]  /*1c730*/  F2FP.BF16.PACK_AB R53, R75, R74 ;  /* 0x0000004a4b35723e */ /* 0x000fe400000010ff */
[----:B------:R-:W-:Y:S04]  /*1c740*/  F2FP.BF16.PACK_AB R44, R204, R191 ;  /* 0x000000bfcc2c723e */ /* 0x000fe800000010ff */
[----:B------:R-:W-:Y:S01]  /*1c750*/  F2FP.BF16.PACK_AB R46, R190, R203 ;  /* 0x000000cbbe2e723e */ /* 0x000fe200000010ff */
[----:B------:R-:W-:Y:S01]  /*1c760*/  MUFU.EX2 R103, R103 ;  /* 0x0000006700677308 */ /* 0x000fe20000000800 */
[----:B------:R-:W-:Y:S02]  /*1c770*/  F2FP.BF16.PACK_AB R45, R81, R189 ;  /* 0x000000bd512d723e */ /* 0x000fe400000010ff */
[----:B------:R-:W-:Y:S02]  /*1c780*/  F2FP.BF16.PACK_AB R47, R83, R82 ;  /* 0x00000052532f723e */ /* 0x000fe400000010ff */
[----:B---3--:R-:W-:Y:S02]  /*1c790*/  F2FP.BF16.PACK_AB R55, R79, R78 ;  /* 0x0000004e4f37723e */ /* 0x008fe400000010ff */
[----:B----4-:R-:W-:Y:S03]  /*1c7a0*/  F2FP.BF16.PACK_AB R186, R113, R112 ;  /* 0x0000007071ba723e */ /* 0x010fe600000010ff */
[-C--:B-1----:R-:W-:Y:S01]  /*1c7b0*/  HMMA.16816.F32.BF16 R4, R44, R56.reuse, R4 ;  /* 0x000000382c04723c */ /* 0x082fe20000041804 */
[----:B------:R-:W1:Y:S07]  /*1c7c0*/  MUFU.EX2 R114, R114 ;  /* 0x0000007200727308 */ /* 0x000e6e0000000800 */
[C---:B------:R-:W-:Y:S03]  /*1c7d0*/  HMMA.16816.F32.BF16 R8, R52.reuse, R56, R8 ;  /* 0x000000383408723c */ /* 0x040fe60000041808 */
[----:B------:R-:W-:Y:S05]  /*1c7e0*/  MUFU.EX2 R105, R105 ;  /* 0x0000006900697308 */ /* 0x000fea0000000800 */
[-C--:B------:R-:W-:Y:S05]  /*1c7f0*/  HMMA.16816.F32.BF16 R12, R52, R58.reuse, R12 ;  /* 0x0000003a340c723c */ /* 0x080fea000004180c */
[----:B------:R-:W-:Y:S03]  /*1c800*/  MUFU.EX2 R108, R108 ;  /* 0x0000006c006c7308 */ /* 0x000fe60000000800 */
[C---:B------:R-:W-:Y:S01]  /*1c810*/  HMMA.16816.F32.BF16 R16, R44.reuse, R58, R16 ;  /* 0x0000003a2c10723c */ /* 0x040fe20000041810 */
[----:B------:R-:W2:Y:S03]  /*1c820*/  LDSM.16.MT88.4 R56, [R228+0x2900] ;  /* 0x00290000e438783b */ /* 0x000ea60000004200 */
[----:B-1----:R-:W-:Y:S03]  /*1c830*/  F2FP.BF16.PACK_AB R187, R115, R114 ;  /* 0x0000007273bb723e */ /* 0x002fe600000010ff */
[----:B------:R-:W-:Y:S01]  /*1c840*/  MUFU.EX2 R88, R88 ;  /* 0x0000005800587308 */ /* 0x000fe20000000800 */
[-C--:B------:R-:W-:Y:S08]  /*1c850*/  HMMA.16816.F32.BF16 R20, R44, R60.reuse, R20 ;  /* 0x0000003c2c14723c */ /* 0x080ff00000041814 */
[C---:B------:R-:W-:Y:S01]  /*1c860*/  HMMA.16816.F32.BF16 R24, R52.reuse, R60, R24 ;  /* 0x0000003c3418723c */ /* 0x040fe20000041818 */
[----:B------:R-:W1:Y:S07]  /*1c870*/  MUFU.EX2 R89, R89 ;  /* 0x0000005900597308 */ /* 0x000e6e0000000800 */
[-C--:B------:R-:W-:Y:S03]  /*1c880*/  HMMA.16816.F32.BF16 R28, R52, R62.reuse, R28 ;  /* 0x0000003e341c723c */ /* 0x080fe6000004181c */
[----:B------:R-:W-:Y:S05]  /*1c890*/  MUFU.EX2 R92, R92 ;  /* 0x0000005c005c7308 */ /* 0x000fea0000000800 */
[C---:B------:R-:W-:Y:S01]  /*1c8a0*/  HMMA.16816.F32.BF16 R32, R44.reuse, R62, R32 ;  /* 0x0000003e2c20723c */ /* 0x040fe20000041820 */
[----:B------:R-:W3:Y:S04]  /*1c8b0*/  LDSM.16.MT88.4 R60, [R231+0x2900] ;  /* 0x00290000e73c783b */ /* 0x000ee80000004200 */
[----:B------:R-:W4:Y:S03]  /*1c8c0*/  MUFU.EX2 R93, R93 ;  /* 0x0000005d005d7308 */ /* 0x000f260000000800 */
[-C--:B------:R-:W-:Y:S07]  /*1c8d0*/  HMMA.16816.F32.BF16 R36, R44, R68.reuse, R36 ;  /* 0x000000442c24723c */ /* 0x080fee0000041824 */
[----:B------:R-:W-:Y:S01]  /*1c8e0*/  MUFU.EX2 R90, R90 ;  /* 0x0000005a005a7308 */ /* 0x000fe20000000800 */
[C---:B------:R-:W-:Y:S08]  /*1c8f0*/  HMMA.16816.F32.BF16 R48, R52.reuse, R68, R48 ;  /* 0x000000443430723c */ /* 0x040ff00000041830 */
[-C--:B------:R-:W-:Y:S01]  /*1c900*/  HMMA.16816.F32.BF16 R116, R52, R70.reuse, R116 ;  /* 0x000000463474723c */ /* 0x080fe20000041874 */
[----:B------:R-:W1:Y:S07]  /*1c910*/  MUFU.EX2 R91, R91 ;  /* 0x0000005b005b7308 */ /* 0x000e6e0000000800 */
[C---:B------:R-:W-:Y:S01]  /*1c920*/  HMMA.16816.F32.BF16 R120, R44.reuse, R70, R120 ;  /* 0x000000462c78723c */ /* 0x040fe20000041878 */
[----:B------:R-:W2:Y:S02]  /*1c930*/  LDSM.16.MT88.4 R68, [R229+0x2900] ;  /* 0x00290000e544783b */ /* 0x000ea40000004200 */
[----:B------:R-:W-:Y:S05]  /*1c940*/  MUFU.EX2 R94, R94 ;  /* 0x0000005e005e7308 */ /* 0x000fea0000000800 */
[-C--:B------:R-:W-:Y:S05]  /*1c950*/  HMMA.16816.F32.BF16 R124, R44, R64.reuse, R124 ;  /* 0x000000402c7c723c */ /* 0x080fea000004187c */
[----:B------:R-:W2:Y:S03]  /*1c960*/  MUFU.EX2 R95, R95 ;  /* 0x0000005f005f7308 */ /* 0x000ea60000000800 */
[C---:B------:R-:W-:Y:S07]  /*1c970*/  HMMA.16816.F32.BF16 R128, R52.reuse, R64, R128 ;  /* 0x000000403480723c */ /* 0x040fee0000041880 */
[----:B------:R-:W2:Y:S01]  /*1c980*/  MUFU.EX2 R104, R104 ;  /* 0x0000006800687308 */ /* 0x000ea20000000800 */
[-C--:B------:R-:W-:Y:S07]  /*1c990*/  HMMA.16816.F32.BF16 R132, R52, R66.reuse, R132 ;  /* 0x000000423484723c */ /* 0x080fee0000041884 */
[----:B-1----:R-:W-:Y:S01]  /*1c9a0*/  F2FP.BF16.PACK_AB R52, R89, R88 ;  /* 0x000000585934723e */ /* 0x002fe200000010ff */
[----:B------:R-:W-:Y:S01]  /*1c9b0*/  HMMA.16816.F32.BF16 R40, R44, R66, R40 ;  /* 0x000000422c28723c */ /* 0x000fe20000041828 */
[----:B------:R-:W1:Y:S01]  /*1c9c0*/  LDSM.16.MT88.4 R64, [R230+0x2900] ;  /* 0x00290000e640783b */ /* 0x000e620000004200 */
[----:B------:R-:W-:Y:S02]  /*1c9d0*/  MUFU.EX2 R106, R106 ;  /* 0x0000006a006a7308 */ /* 0x000fe40000000800 */
[----:B----4-:R-:W-:Y:S02]  /*1c9e0*/  F2FP.BF16.PACK_AB R54, R93, R92 ;  /* 0x0000005c5d36723e */ /* 0x010fe400000010ff */
[----:B------:R-:W-:Y:S02]  /*1c9f0*/  F2FP.BF16.PACK_AB R53, R91, R90 ;  /* 0x0000005a5b35723e */ /* 0x000fe400000010ff */
[----:B------:R-:W-:Y:S04]  /*1ca00*/  F2FP.BF16.PACK_AB R44, R85, R84 ;  /* 0x00000054552c723e */ /* 0x000fe800000010ff */
[----:B------:R-:W-:Y:S01]  /*1ca10*/  F2FP.BF16.PACK_AB R46, R97, R96 ;  /* 0x00000060612e723e */ /* 0x000fe200000010ff */
[----:B------:R-:W4:Y:S01]  /*1ca20*/  MUFU.EX2 R107, R107 ;  /* 0x0000006b006b7308 */ /* 0x000f220000000800 */
[----:B------:R-:W-:Y:S02]  /*1ca30*/  F2FP.BF16.PACK_AB R45, R87, R86 ;  /* 0x00000056572d723e */ /* 0x000fe400000010ff */
[----:B------:R-:W-:Y:S02]  /*1ca40*/  F2FP.BF16.PACK_AB R47, R99, R98 ;  /* 0x00000062632f723e */ /* 0x000fe400000010ff */
[----:B--2---:R-:W-:Y:S05]  /*1ca50*/  F2FP.BF16.PACK_AB R55, R95, R94 ;  /* 0x0000005e5f37723e */ /* 0x004fea00000010ff */
[-C--:B------:R-:W-:Y:S08]  /*1ca60*/  HMMA.16816.F32.BF16 R4, R44, R56.reuse, R4 ;  /* 0x000000382c04723c */ /* 0x080ff00000041804 */
[C---:B------:R-:W-:Y:S07]  /*1ca70*/  HMMA.16816.F32.BF16 R8, R52.reuse, R56, R8 ;  /* 0x000000383408723c */ /* 0x040fee0000041808 */
[----:B------:R-:W-:Y:S01]  /*1ca80*/  FADD.FTZ R57, R174, R140 ;  /* 0x0000008cae397221 */ /* 0x000fe20000010000 */
[-C--:B------:R-:W-:Y:S04]  /*1ca90*/  HMMA.16816.F32.BF16 R12, R52, R58.reuse, R12 ;  /* 0x0000003a340c723c */ /* 0x080fe8000004180c */
[----:B------:R-:W-:Y:S04]  /*1caa0*/  FADD.FTZ R56, R201, R72 ;  /* 0x00000048c9387221 */ /* 0x000fe80000010000 */
[C---:B------:R-:W-:Y:S07]  /*1cab0*/  HMMA.16816.F32.BF16 R16, R44.reuse, R58, R16 ;  /* 0x0000003a2c10723c */ /* 0x040fee0000041810 */
[----:B------:R-:W-:Y:S01]  /*1cac0*/  FADD.FTZ R59, R172, R141 ;  /* 0x0000008dac3b7221 */ /* 0x000fe20000010000 */
[-C--:B---3--:R-:W-:Y:S01]  /*1cad0*/  HMMA.16816.F32.BF16 R20, R44, R60.reuse, R20 ;  /* 0x0000003c2c14723c */ /* 0x088fe20000041814 */
[----:B------:R-:W2:Y:S03]  /*1cae0*/  LDSM.16.MT88.4 R172, [R231+0x3100] ;  /* 0x00310000e7ac783b */ /* 0x000ea60000004200 */
[----:B------:R-:W-:Y:S01]  /*1caf0*/  FADD.FTZ R58, R185, R57 ;  /* 0x00000039b93a7221 */ /* 0x000fe20000010000 */
[----:B------:R-:W-:Y:S01]  /*1cb00*/  F2FP.BF16.PACK_AB R185, R103, R102 ;  /* 0x0000006667b9723e */ /* 0x000fe200000010ff */
[----:B------:R-:W-:Y:S01]  /*1cb10*/  FADD.FTZ R57, R184, R0 ;  /* 0x00000000b8397221 */ /* 0x000fe20000010000 */
[----:B------:R-:W-:Y:S01]  /*1cb20*/  F2FP.BF16.PACK_AB R184, R101, R100 ;  /* 0x0000006465b8723e */ /* 0x000fe200000010ff */
[C---:B------:R-:W-:Y:S01]  /*1cb30*/  HMMA.16816.F32.BF16 R24, R52.reuse, R60, R24 ;  /* 0x0000003c3418723c */ /* 0x040fe20000041818 */
[----:B------:R3:W-:Y:S03]  /*1cb40*/  MUFU.EX2 R60, R3 ;  /* 0x00000003003c7308 */ /* 0x0007e60000000800 */
[----:B------:R-:W-:Y:S02]  /*1cb50*/  FADD.FTZ R0, R163, R58 ;  /* 0x0000003aa3007221 */ /* 0x000fe40000010000 */
[----:B------:R-:W-:Y:S02]  /*1cb60*/  FADD.FTZ R57, R251, R57 ;  /* 0x00000039fb397221 */ /* 0x000fe40000010000 */
[-C--:B------:R-:W-:Y:S03]  /*1cb70*/  HMMA.16816.F32.BF16 R28, R52, R62.reuse, R28 ;  /* 0x0000003e341c723c */ /* 0x080fe6000004181c */
[----:B------:R-:W1:Y:S01]  /*1cb80*/  MUFU.EX2 R61, R110 ;  /* 0x0000006e003d7308 */ /* 0x000e620000000800 */
[----:B------:R-:W-:Y:S02]  /*1cb90*/  FADD.FTZ R0, R161, R0 ;  /* 0x00000000a1007221 */ /* 0x000fe40000010000 */
[----:B------:R-:W-:Y:S02]  /*1cba0*/  FADD.FTZ R57, R252, R57 ;  /* 0x00000039fc397221 */ /* 0x000fe40000010000 */
[C---:B------:R-:W-:Y:S04]  /*1cbb0*/  HMMA.16816.F32.BF16 R32, R44.reuse, R62, R32 ;  /* 0x0000003e2c20723c */ /* 0x040fe80000041820 */
[----:B------:R-:W-:Y:S04]  /*1cbc0*/  FADD.FTZ R0, R167, R0 ;  /* 0x00000000a7007221 */ /* 0x000fe80000010000 */
[-C--:B------:R-:W-:Y:S04]  /*1cbd0*/  HMMA.16816.F32.BF16 R36, R44, R68.reuse, R36 ;  /* 0x000000442c24723c */ /* 0x080fe80000041824 */
[----:B---3--:R-:W-:Y:S04]  /*1cbe0*/  FADD.FTZ R3, R171, R59 ;  /* 0x0000003bab037221 */ /* 0x008fe80000010000 */
[C---:B------:R-:W-:Y:S04]  /*1cbf0*/  HMMA.16816.F32.BF16 R48, R52.reuse, R68, R48 ;  /* 0x000000443430723c */ /* 0x040fe80000041830 */
[----:B------:R-:W-:Y:S04]  /*1cc00*/  FADD.FTZ R3, R162, R3 ;  /* 0x00000003a2037221 */ /* 0x000fe80000010000 */
[-C--:B------:R-:W-:Y:S08]  /*1cc10*/  HMMA.16816.F32.BF16 R116, R52, R70.reuse, R116 ;  /* 0x000000463474723c */ /* 0x080ff00000041874 */
[C---:B------:R-:W-:Y:S07]  /*1cc20*/  HMMA.16816.F32.BF16 R120, R44.reuse, R70, R120 ;  /* 0x000000462c78723c */ /* 0x040fee0000041878 */
[----:B------:R-:W-:Y:S01]  /*1cc30*/  MOV R71, R2 ;  /* 0x0000000200477202 */ /* 0x000fe20000000f00 */
[-C--:B-1----:R-:W-:Y:S08]  /*1cc40*/  HMMA.16816.F32.BF16 R124, R44, R64.reuse, R124 ;  /* 0x000000402c7c723c */ /* 0x082ff0000004187c */
        /* <DEDUP_REMOVED lines=8> */
[----:B------:R-:W1:Y:S04]  /*1ccd0*/  LDSM.16.MT88.4 R4, [R229+0x3100] ;  /* 0x00310000e504783b */ /* 0x000e680000004200 */
[----:B------:R-:W-:Y:S01]  /*1cce0*/  FADD.FTZ R52, R160, R3 ;  /* 0x00000003a0347221 */ /* 0x000fe20000010000 */
[----:B------:R-:W-:Y:S01]  /*1ccf0*/  F2FP.BF16.PACK_AB R46, R109, R108 ;  /* 0x0000006c6d2e723e */ /* 0x000fe200000010ff */
[----:B------:R-:W-:Y:S01]  /*1cd00*/  FADD.FTZ R3, R199, R53 ;  /* 0x00000035c7037221 */ /* 0x000fe20000010000 */
[----:B----4-:R-:W-:Y:S04]  /*1cd10*/  F2FP.BF16.PACK_AB R45, R107, R106 ;  /* 0x0000006a6b2d723e */ /* 0x010fe800000010ff */
[----:B------:R-:W-:Y:S01]  /*1cd20*/  FADD.FTZ R3, R200, R3 ;  /* 0x00000003c8037221 */ /* 0x000fe20000010000 */
        /* <DEDUP_REMOVED lines=22> */
[----:B------:R-:W2:Y:S01]  /*1ce90*/  LDSM.16.MT88.4 R8, [R230+0x3100] ;  /* 0x00310000e608783b */ /* 0x000ea20000004200 */
        /* <DEDUP_REMOVED lines=86> */
.L_x_1462:
[----:B------:R-:W3:Y:S04]  /*1d400*/  LDL.LU R6, [R1+0x1c] ;  /* 0x00001c0001067983 */ /* 0x000ee80000300800 */
        /* <DEDUP_REMOVED lines=10> */
[----:B--2---:R-:W2:Y:S01]  /*1d4b0*/  SHFL.BFLY PT, R7, R2, 0x2, 0x1f ;  /* 0x0c401f0002077f89 */ /* 0x004ea200000e0000 */
[----:B-1----:R-:W-:-:S03]  /*1d4c0*/  FADD.FTZ R4, R4, R6 ;  /* 0x0000000604047221 */ /* 0x002fc60000010000 */
[----:B------:R-:W1:Y:S01]  /*1d4d0*/  SHFL.BFLY PT, R6, R8, 0x2, 0x1f ;  /* 0x0c401f0008067f89 */ /* 0x000e6200000e0000 */
[----:B---3--:R-:W-:-:S03]  /*1d4e0*/  FADD.FTZ R5, R5, R9 ;  /* 0x0000000905057221 */ /* 0x008fc60000010000 */
[----:B------:R-:W3:Y:S04]  /*1d4f0*/  SHFL.BFLY PT, R0, R4, 0x1, 0x1f ;  /* 0x0c201f0004007f89 */ /* 0x000ee800000e0000 */
[----:B------:R-:W4:Y:S01]  /*1d500*/  SHFL.BFLY PT, R3, R5, 0x1, 0x1f ;  /* 0x0c201f0005037f89 */ /* 0x000f2200000e0000 */
[----:B--2---:R-:W-:Y:S02]  /*1d510*/  FADD.FTZ R7, R7, R2 ;  /* 0x0000000207077221 */ /* 0x004fe40000010000 */
[----:B-1----:R-:W-:-:S03]  /*1d520*/  FADD.FTZ R6, R6, R8 ;  /* 0x0000000806067221 */ /* 0x002fc60000010000 */
[----:B------:R-:W1:Y:S01]  /*1d530*/  SHFL.BFLY PT, R8, R7, 0x1, 0x1f ;  /* 0x0c201f0007087f89 */ /* 0x000e6200000e0000 */
[----:B---3--:R-:W-:Y:S01]  /*1d540*/  FADD.FTZ R4, R4, R0 ;  /* 0x0000000004047221 */ /* 0x008fe20000010000 */
        /* <DEDUP_REMOVED lines=99> */
.L_x_1406:
        /* <DEDUP_REMOVED lines=124> */
.L_x_1465:
        /* <DEDUP_REMOVED lines=183> */
.L_x_1464:
        /* <DEDUP_REMOVED lines=19> */
.L_x_1466:
        /* <DEDUP_REMOVED lines=40> */
.L_x_1468:
[----:B------:R-:W-:Y:S05]  /*1f260*/  BSYNC B0 ;  /* 0x0000000000007941 */ /* 0x000fea0003800000 */
.L_x_1467:
        /* <DEDUP_REMOVED lines=103> */
.L_x_1469:
        /* <DEDUP_REMOVED lines=10> */
.L_x_1491:


//--------------------- .nv.shared._ZN7cutlass13device_kernelIN5flash19enable_sm80_to_sm89INS1_16FlashAttnFwdSm80INS1_25CollectiveMainloopFwdSm80ILi4ELi1ELb0EN4cute5tupleIJNS5_1CILi128EEENS7_ILi112EEENS7_ILi64EEEEEELi64ENS_10bfloat16_tEfNS_4arch4Sm80ELb0ELb0ELb1ELb0ELb0ELb0ELb1ELb0EEENS1_21CollectiveEpilogueFwdINS6_IJS8_SA_S9_EEENS6_IJNS7_ILi1EEESI_SI_EEESC_SE_Li128ELb0ELb1ELb0ELb0EEENS1_19SingleTileSchedulerILb0ELb0ELb1ELi128EEEEEEEEEvNT_6ParamsE --------------------------
	.section	.nv.shared._ZN7cutlass13device_kernelIN5flash19enable_sm80_to_sm89INS1_16FlashAttnFwdSm80INS1_25CollectiveMainloopFwdSm80ILi4ELi1ELb0EN4cute5tupleIJNS5_1CILi128EEENS7_ILi112EEENS7_ILi64EEEEEELi64ENS_10bfloat16_tEfNS_4arch4Sm80ELb0ELb0ELb1ELb0ELb0ELb0ELb1ELb0EEENS1_21CollectiveEpilogueFwdINS6_IJS8_SA_S9_EEENS6_IJNS7_ILi1EEESI_SI_EEESC_SE_Li128ELb0ELb1ELb0ELb0EEENS1_19SingleTileSchedulerILb0ELb0ELb1ELi128EEEEEEEEEvNT_6ParamsE,"aw",@nobits
	.sectionflags	@""
	.align	16


//--------------------- .nv.global                --------------------------
	.section	.nv.global,"aw",@nobits
.nv.global:
	.type		_ZN76_INTERNAL_9d42b0b3_40_flash_fwd_hdim64_bf16_softcapall_sm80_cu_c0233546_33824cute1_E,@object
	.size		_ZN76_INTERNAL_9d42b0b3_40_flash_fwd_hdim64_bf16_softcapall_sm80_cu_c0233546_33824cute1_E,(_ZN76_INTERNAL_9d42b0b3_40_flash_fwd_hdim64_bf16_softcapall_sm80_cu_c0233546_33824cuda3std3__45__cpo6cbeginE - _ZN76_INTERNAL_9d42b0b3_40_flash_fwd_hdim64_bf16_softcapall_sm80_cu_c0233546_33824cute1_E)
_ZN76_INTERNAL_9d42b0b3_40_flash_fwd_hdim64_bf16_softcapall_sm80_cu_c0233546_33824cute1_E:
	.zero		1
	.type		_ZN76_INTERNAL_9d42b0b3_40_flash_fwd_hdim64_bf16_softcapall_sm80_cu_c0233546_33824cuda3std3__45__cpo6cbeginE,@object
	.size		_ZN76_INTERNAL_9d42b0b3_40_flash_fwd_hdim64_bf16_softcapall_sm80_cu_c0233546_33824cuda3std3__45__cpo6cbeginE,(_ZN76_INTERNAL_9d42b0b3_40_flash_fwd_hdim64_bf16_softcapall_sm80_cu_c0233546_33824cuda3std3__48in_placeE - _ZN76_INTERNAL_9d42b0b3_40_flash_fwd_hdim64_bf16_softcapall_sm80_cu_c0233546_33824cuda3std3__45__cpo6cbeginE)
_ZN76_INTERNAL_9d42b0b3_40_flash_fwd_hdim64_bf16_softcapall_sm80_cu_c0233546_33824cuda3std3__45__cpo6cbeginE:
	.zero		1
	.type		_ZN76_INTERNAL_9d42b0b3_40_flash_fwd_hdim64_bf16_softcapall_sm80_cu_c0233546_33824cuda3std3__48in_placeE,@object
	.size		_ZN76_INTERNAL_9d42b0b3_40_flash_fwd_hdim64_bf16_softcapall_sm80_cu_c0233546_33824cuda3std3__48in_placeE,(_ZN76_INTERNAL_9d42b0b3_40_flash_fwd_hdim64_bf16_softcapall_sm80_cu_c0233546_33824cuda3std6ranges3__45__cpo9iter_moveE - _ZN76_INTERNAL_9d42b0b3_40_flash_fwd_hdim64_bf16_softcapall_sm80_cu_c0233546_33824cuda3std3__48in_placeE)
_ZN76_INTERNAL_9d42b0b3_40_flash_fwd_hdim64_bf16_softcapall_sm80_cu_c0233546_33824cuda3std3__48in_placeE:
	.zero		1
	.type		_ZN76_INTERNAL_9d42b0b3_40_flash_fwd_hdim64_bf16_softcapall_sm80_cu_c0233546_33824cuda3std6ranges3__45__cpo9iter_moveE,@object
	.size		_ZN76_INTERNAL_9d42b0b3_40_flash_fwd_hdim64_bf16_softcapall_sm80_cu_c0233546_33824cuda3std6ranges3__45__cpo9iter_moveE,(_ZN76_INTERNAL_9d42b0b3_40_flash_fwd_hdim64_bf16_softcapall_sm80_cu_c0233546_33824cuda3std3__45__cpo5beginE - _ZN76_INTERNAL_9d42b0b3_40_flash_fwd_hdim64_bf16_softcapall_sm80_cu_c0233546_33824cuda3std6ranges3__45__cpo9iter_moveE)
_ZN76_INTERNAL_9d42b0b3_40_flash_fwd_hdim64_bf16_softcapall_sm80_cu_c0233546_33824cuda3std6ranges3__45__cpo9iter_moveE:
	.zero		1
	.type		_ZN76_INTERNAL_9d42b0b3_40_flash_fwd_hdim64_bf16_softcapall_sm80_cu_c0233546_33824cuda3std3__45__cpo5beginE,@object
	.size		_ZN76_INTERNAL_9d42b0b3_40_flash_fwd_hdim64_bf16_softcapall_sm80_cu_c0233546_33824cuda3std3__45__cpo5beginE,(_ZN76_INTERNAL_9d42b0b3_40_flash_fwd_hdim64_bf16_softcapall_sm80_cu_c0233546_33824cuda3std3__478_GLOBAL__N__9d42b0b3_40_flash_fwd_hdim64_bf16_softcapall_sm80_cu_c0233546_33826ignoreE - _ZN76_INTERNAL_9d42b0b3_40_flash_fwd_hdim64_bf16_softcapall_sm80_cu_c0233546_33824cuda3std3__45__cpo5beginE)
_ZN76_INTERNAL_9d42b0b3_40_flash_fwd_hdim64_bf16_softcapall_sm80_cu_c0233546_33824cuda3std3__45__cpo5beginE:
	.zero		1
	.type		_ZN76_INTERNAL_9d42b0b3_40_flash_fwd_hdim64_bf16_softcapall_sm80_cu_c0233546_33824cuda3std3__478_GLOBAL__N__9d42b0b3_40_flash_fwd_hdim64_bf16_softcapall_sm80_cu_c0233546_33826ignoreE,@object
	.size		_ZN76_INTERNAL_9d42b0b3_40_flash_fwd_hdim64_bf16_softcapall_sm80_cu_c0233546_33824cuda3std3__478_GLOBAL__N__9d42b0b3_40_flash_fwd_hdim64_bf16_softcapall_sm80_cu_c0233546_33826ignoreE,(_ZN76_INTERNAL_9d42b0b3_40_flash_fwd_hdim64_bf16_softcapall_sm80_cu_c0233546_33824cute7productE - _ZN76_INTERNAL_9d42b0b3_40_flash_fwd_hdim64_bf16_softcapall_sm80_cu_c0233546_33824cuda3std3__478_GLOBAL__N__9d42b0b3_40_flash_fwd_hdim64_bf16_softcapall_sm80_cu_c0233546_33826ignoreE)
_ZN76_INTERNAL_9d42b0b3_40_flash_fwd_hdim64_bf16_softcapall_sm80_cu_c0233546_33824cuda3std3__478_GLOBAL__N__9d42b0b3_40_flash_fwd_hdim64_bf16_softcapall_sm80_cu_c0233546_33826ignoreE:
	.zero		1
	.type		_ZN76_INTERNAL_9d42b0b3_40_flash_fwd_hdim64_bf16_softcapall_sm80_cu_c0233546_33824cute7productE,@object
	.size		_ZN76_INTERNAL_9d42b0b3_40_flash_fwd_hdim64_bf16_softcapall_sm80_cu_c0233546_33824cute7productE,(_ZN76_INTERNAL_9d42b0b3_40_flash_fwd_hdim64_bf16_softcapall_sm80_cu_c0233546_33824cuda3std3__45__cpo3endE - _ZN76_INTERNAL_9d42b0b3_40_flash_fwd_hdim64_bf16_softcapall_sm80_cu_c0233546_33824cute7productE)
_ZN76_INTERNAL_9d42b0b3_40_flash_fwd_hdim64_bf16_softcapall_sm80_cu_c0233546_33824cute7productE:
	.zero		1
	.type		_ZN76_INTERNAL_9d42b0b3_40_flash_fwd_hdim64_bf16_softcapall_sm80_cu_c0233546_33824cuda3std3__45__cpo3endE,@object
	.size		_ZN76_INTERNAL_9d42b0b3_40_flash_fwd_hdim64_bf16_softcapall_sm80_cu_c0233546_33824cuda3std3__45__cpo3endE,(_ZN76_INTERNAL_9d42b0b3_40_flash_fwd_hdim64_bf16_softcapall_sm80_cu_c0233546_33824cuda3std3__419piecewise_constructE - _ZN76_INTERNAL_9d42b0b3_40_flash_fwd_hdim64_bf16_softcapall_sm80_cu_c0233546_33824cuda3std3__45__cpo3endE)
_ZN76_INTERNAL_9d42b0b3_40_flash_fwd_hdim64_bf16_softcapall_sm80_cu_c0233546_33824cuda3std3__45__cpo3endE:
	.zero		1
	.type		_ZN76_INTERNAL_9d42b0b3_40_flash_fwd_hdim64_bf16_softcapall_sm80_cu_c0233546_33824cuda3std3__419piecewise_constructE,@object
	.size		_ZN76_INTERNAL_9d42b0b3_40_flash_fwd_hdim64_bf16_softcapall_sm80_cu_c0233546_33824cuda3std3__419piecewise_constructE,(_ZN76_INTERNAL_9d42b0b3_40_flash_fwd_hdim64_bf16_softcapall_sm80_cu_c0233546_33824cuda3std3__45__cpo4cendE - _ZN76_INTERNAL_9d42b0b3_40_flash_fwd_hdim64_bf16_softcapall_sm80_cu_c0233546_33824cuda3std3__419piecewise_constructE)
_ZN76_INTERNAL_9d42b0b3_40_flash_fwd_hdim64_bf16_softcapall_sm80_cu_c0233546_33824cuda3std3__419piecewise_constructE:
	.zero		1
	.type		_ZN76_INTERNAL_9d42b0b3_40_flash_fwd_hdim64_bf16_softcapall_sm80_cu_c0233546_33824cuda3std3__45__cpo4cendE,@object
	.size		_ZN76_INTERNAL_9d42b0b3_40_flash_fwd_hdim64_bf16_softcapall_sm80_cu_c0233546_33824cuda3std3__45__cpo4cendE,(_ZN76_INTERNAL_9d42b0b3_40_flash_fwd_hdim64_bf16_softcapall_sm80_cu_c0233546_33824cuda3std6ranges3__45__cpo4swapE - _ZN76_INTERNAL_9d42b0b3_40_flash_fwd_hdim64_bf16_softcapall_sm80_cu_c0233546_33824cuda3std3__45__cpo4cendE)
_ZN76_INTERNAL_9d42b0b3_40_flash_fwd_hdim64_bf16_softcapall_sm80_cu_c0233546_33824cuda3std3__45__cpo4cendE:
	.zero		1
	.type		_ZN76_INTERNAL_9d42b0b3_40_flash_fwd_hdim64_bf16_softcapall_sm80_cu_c0233546_33824cuda3std6ranges3__45__cpo4swapE,@object
	.size		_ZN76_INTERNAL_9d42b0b3_40_flash_fwd_hdim64_bf16_softcapall_sm80_cu_c0233546_33824cuda3std6ranges3__45__cpo4swapE,(.L_7 - _ZN76_INTERNAL_9d42b0b3_40_flash_fwd_hdim64_bf16_softcapall_sm80_cu_c0233546_33824cuda3std6ranges3__45__cpo4swapE)
_ZN76_INTERNAL_9d42b0b3_40_flash_fwd_hdim64_bf16_softcapall_sm80_cu_c0233546_33824cuda3std6ranges3__45__cpo4swapE:
	.zero		1
.L_7:


//--------------------- .nv.shared._ZN7cutlass13device_kernelIN5flash19enable_sm80_to_sm89INS1_16FlashAttnFwdSm80INS1_25CollectiveMainloopFwdSm80ILi4ELi1ELb0EN4cute5tupleIJNS5_1CILi128EEENS7_ILi112EEENS7_ILi64EEEEEELi64ENS_10bfloat16_tEfNS_4arch4Sm80ELb0ELb0ELb1ELb1ELb0ELb0ELb1ELb0EEENS1_21CollectiveEpilogueFwdINS6_IJS8_SA_S9_EEENS6_IJNS7_ILi1EEESI_SI_EEESC_SE_Li128ELb1ELb1ELb0ELb0EEENS1_19SingleTileSchedulerILb1ELb0ELb1ELi128EEEEEEEEEvNT_6ParamsE --------------------------
	.section	.nv.shared._ZN7cutlass13device_kernelIN5flash19enable_sm80_to_sm89INS1_16FlashAttnFwdSm80INS1_25CollectiveMainloopFwdSm80ILi4ELi1ELb0EN4cute5tupleIJNS5_1CILi128EEENS7_ILi112EEENS7_ILi64EEEEEELi64ENS_10bfloat16_tEfNS_4arch4Sm80ELb0ELb0ELb1ELb1ELb0ELb0ELb1ELb0EEENS1_21CollectiveEpilogueFwdINS6_IJS8_SA_S9_EEENS6_IJNS7_ILi1EEESI_SI_EEESC_SE_Li128ELb1ELb1ELb0ELb0EEENS1_19SingleTileSchedulerILb1ELb0ELb1ELi128EEEEEEEEEvNT_6ParamsE,"aw",@nobits
	.sectionflags	@""
	.align	16


//--------------------- .nv.shared._ZN7cutlass13device_kernelIN5flash19enable_sm80_to_sm89INS1_16FlashAttnFwdSm80INS1_25CollectiveMainloopFwdSm80ILi4ELi1ELb0EN4cute5tupleIJNS5_1CILi128EEENS7_ILi112EEENS7_ILi64EEEEEELi64ENS_10bfloat16_tEfNS_4arch4Sm80ELb0ELb0ELb1ELb1ELb0ELb1ELb1ELb0EEENS1_21CollectiveEpilogueFwdINS6_IJS8_SA_S9_EEENS6_IJNS7_ILi1EEESI_SI_EEESC_SE_Li128ELb1ELb1ELb0ELb0EEENS1_19SingleTileSchedulerILb1ELb0ELb1ELi128EEEEEEEEEvNT_6ParamsE --------------------------
	.section	.nv.shared._ZN7cutlass13device_kernelIN5flash19enable_sm80_to_sm89INS1_16FlashAttnFwdSm80INS1_25CollectiveMainloopFwdSm80ILi4ELi1ELb0EN4cute5tupleIJNS5_1CILi128EEENS7_ILi112EEENS7_ILi64EEEEEELi64ENS_10bfloat16_tEfNS_4arch4Sm80ELb0ELb0ELb1ELb1ELb0ELb1ELb1ELb0EEENS1_21CollectiveEpilogueFwdINS6_IJS8_SA_S9_EEENS6_IJNS7_ILi1EEESI_SI_EEESC_SE_Li128ELb1ELb1ELb0ELb0EEENS1_19SingleTileSchedulerILb1ELb0ELb1ELi128EEEEEEEEEvNT_6ParamsE,"aw",@nobits
	.sectionflags	@""
	.align	16


//--------------------- .nv.shared._ZN7cutlass13device_kernelIN5flash19enable_sm80_to_sm89INS1_16FlashAttnFwdSm80INS1_25CollectiveMainloopFwdSm80ILi4ELi1ELb0EN4cute5tupleIJNS5_1CILi128EEENS7_ILi96EEENS7_ILi64EEEEEELi64ENS_10bfloat16_tEfNS_4arch4Sm80ELb0ELb1ELb1ELb0ELb0ELb0ELb1ELb0EEENS1_21CollectiveEpilogueFwdINS6_IJS8_SA_S9_EEENS6_IJNS7_ILi1EEESI_SI_EEESC_SE_Li128ELb0ELb1ELb0ELb0EEENS1_19SingleTileSchedulerILb0ELb0ELb1ELi128EEEEEEEEEvNT_6ParamsE --------------------------
	.section	.nv.shared._ZN7cutlass13device_kernelIN5flash19enable_sm80_to_sm89INS1_16FlashAttnFwdSm80INS1_25CollectiveMainloopFwdSm80ILi4ELi1ELb0EN4cute5tupleIJNS5_1CILi128EEENS7_ILi96EEENS7_ILi64EEEEEELi64ENS_10bfloat16_tEfNS_4arch4Sm80ELb0ELb1ELb1ELb0ELb0ELb0ELb1ELb0EEENS1_21CollectiveEpilogueFwdINS6_IJS8_SA_S9_EEENS6_IJNS7_ILi1EEESI_SI_EEESC_SE_Li128ELb0ELb1ELb0ELb0EEENS1_19SingleTileSchedulerILb0ELb0ELb1ELi128EEEEEEEEEvNT_6ParamsE,"aw",@nobits
	.sectionflags	@""
	.align	16


//--------------------- .nv.shared._ZN7cutlass13device_kernelIN5flash19enable_sm80_to_sm89INS1_16FlashAttnFwdSm80INS1_25CollectiveMainloopFwdSm80ILi4ELi1ELb0EN4cute5tupleIJNS5_1CILi128EEENS7_ILi96EEENS7_ILi64EEEEEELi64ENS_10bfloat16_tEfNS_4arch4Sm80ELb0ELb1ELb1ELb1ELb0ELb0ELb1ELb0EEENS1_21CollectiveEpilogueFwdINS6_IJS8_SA_S9_EEENS6_IJNS7_ILi1EEESI_SI_EEESC_SE_Li128ELb1ELb1ELb0ELb0EEENS1_19SingleTileSchedulerILb1ELb0ELb1ELi128EEEEEEEEEvNT_6ParamsE --------------------------
	.section	.nv.shared._ZN7cutlass13device_kernelIN5flash19enable_sm80_to_sm89INS1_16FlashAttnFwdSm80INS1_25CollectiveMainloopFwdSm80ILi4ELi1ELb0EN4cute5tupleIJNS5_1CILi128EEENS7_ILi96EEENS7_ILi64EEEEEELi64ENS_10bfloat16_tEfNS_4arch4Sm80ELb0ELb1ELb1ELb1ELb0ELb0ELb1ELb0EEENS1_21CollectiveEpilogueFwdINS6_IJS8_SA_S9_EEENS6_IJNS7_ILi1EEESI_SI_EEESC_SE_Li128ELb1ELb1ELb0ELb0EEENS1_19SingleTileSchedulerILb1ELb0ELb1ELi128EEEEEEEEEvNT_6ParamsE,"aw",@nobits
	.sectionflags	@""
	.align	16


//--------------------- .nv.shared._ZN7cutlass13device_kernelIN5flash19enable_sm80_to_sm89INS1_16FlashAttnFwdSm80INS1_25CollectiveMainloopFwdSm80ILi4ELi1ELb0EN4cute5tupleIJNS5_1CILi128EEENS7_ILi96EEENS7_ILi64EEEEEELi64ENS_10bfloat16_tEfNS_4arch4Sm80ELb0ELb1ELb1ELb1ELb0ELb1ELb1ELb0EEENS1_21CollectiveEpilogueFwdINS6_IJS8_SA_S9_EEENS6_IJNS7_ILi1EEESI_SI_EEESC_SE_Li128ELb1ELb1ELb0ELb0EEENS1_19SingleTileSchedulerILb1ELb0ELb1ELi128EEEEEEEEEvNT_6ParamsE --------------------------
	.section	.nv.shared._ZN7cutlass13device_kernelIN5flash19enable_sm80_to_sm89INS1_16FlashAttnFwdSm80INS1_25CollectiveMainloopFwdSm80ILi4ELi1ELb0EN4cute5tupleIJNS5_1CILi128EEENS7_ILi96EEENS7_ILi64EEEEEELi64ENS_10bfloat16_tEfNS_4arch4Sm80ELb0ELb1ELb1ELb1ELb0ELb1ELb1ELb0EEENS1_21CollectiveEpilogueFwdINS6_IJS8_SA_S9_EEENS6_IJNS7_ILi1EEESI_SI_EEESC_SE_Li128ELb1ELb1ELb0ELb0EEENS1_19SingleTileSchedulerILb1ELb0ELb1ELi128EEEEEEEEEvNT_6ParamsE,"aw",@nobits
	.sectionflags	@""
	.align	16


//--------------------- .nv.shared._ZN7cutlass13device_kernelIN5flash19enable_sm80_to_sm89INS1_16FlashAttnFwdSm80INS1_25CollectiveMainloopFwdSm80ILi4ELi1ELb0EN4cute5tupleIJNS5_1CILi128EEENS7_ILi112EEENS7_ILi64EEEEEELi64ENS_10bfloat16_tEfNS_4arch4Sm80ELb1ELb0ELb1ELb0ELb0ELb0ELb1ELb0EEENS1_21CollectiveEpilogueFwdINS6_IJS8_SA_S9_EEENS6_IJNS7_ILi1EEESI_SI_EEESC_SE_Li128ELb0ELb1ELb0ELb0EEENS1_30DynamicPersistentTileSchedulerILi128ELi128ELb0ELb1ELb0EEEEEEEEEvNT_6ParamsE --------------------------
	.section	.nv.shared._ZN7cutlass13device_kernelIN5flash19enable_sm80_to_sm89INS1_16FlashAttnFwdSm80INS1_25CollectiveMainloopFwdSm80ILi4ELi1ELb0EN4cute5tupleIJNS5_1CILi128EEENS7_ILi112EEENS7_ILi64EEEEEELi64ENS_10bfloat16_tEfNS_4arch4Sm80ELb1ELb0ELb1ELb0ELb0ELb0ELb1ELb0EEENS1_21CollectiveEpilogueFwdINS6_IJS8_SA_S9_EEENS6_IJNS7_ILi1EEESI_SI_EEESC_SE_Li128ELb0ELb1ELb0ELb0EEENS1_30DynamicPersistentTileSchedulerILi128ELi128ELb0ELb1ELb0EEEEEEEEEvNT_6ParamsE,"aw",@nobits
	.sectionflags	@""
	.align	16


//--------------------- .nv.shared._ZN7cutlass13device_kernelIN5flash19enable_sm80_to_sm89INS1_16FlashAttnFwdSm80INS1_25CollectiveMainloopFwdSm80ILi4ELi1ELb0EN4cute5tupleIJNS5_1CILi128EEENS7_ILi112EEENS7_ILi64EEEEEELi64ENS_10bfloat16_tEfNS_4arch4Sm80ELb1ELb0ELb1ELb1ELb0ELb0ELb1ELb0EEENS1_21CollectiveEpilogueFwdINS6_IJS8_SA_S9_EEENS6_IJNS7_ILi1EEESI_SI_EEESC_SE_Li128ELb1ELb1ELb0ELb0EEENS1_19SingleTileSchedulerILb1ELb0ELb1ELi128EEEEEEEEEvNT_6ParamsE --------------------------
	.section	.nv.shared._ZN7cutlass13device_kernelIN5flash19enable_sm80_to_sm89INS1_16FlashAttnFwdSm80INS1_25CollectiveMainloopFwdSm80ILi4ELi1ELb0EN4cute5tupleIJNS5_1CILi128EEENS7_ILi112EEENS7_ILi64EEEEEELi64ENS_10bfloat16_tEfNS_4arch4Sm80ELb1ELb0ELb1ELb1ELb0ELb0ELb1ELb0EEENS1_21CollectiveEpilogueFwdINS6_IJS8_SA_S9_EEENS6_IJNS7_ILi1EEESI_SI_EEESC_SE_Li128ELb1ELb1ELb0ELb0EEENS1_19SingleTileSchedulerILb1ELb0ELb1ELi128EEEEEEEEEvNT_6ParamsE,"aw",@nobits
	.sectionflags	@""
	.align	16


//--------------------- .nv.shared._ZN7cutlass13device_kernelIN5flash19enable_sm80_to_sm89INS1_16FlashAttnFwdSm80INS1_25CollectiveMainloopFwdSm80ILi4ELi1ELb0EN4cute5tupleIJNS5_1CILi128EEENS7_ILi112EEENS7_ILi64EEEEEELi64ENS_10bfloat16_tEfNS_4arch4Sm80ELb1ELb0ELb1ELb1ELb0ELb1ELb1ELb0EEENS1_21CollectiveEpilogueFwdINS6_IJS8_SA_S9_EEENS6_IJNS7_ILi1EEESI_SI_EEESC_SE_Li128ELb1ELb1ELb0ELb0EEENS1_19SingleTileSchedulerILb1ELb0ELb1ELi128EEEEEEEEEvNT_6ParamsE --------------------------
	.section	.nv.shared._ZN7cutlass13device_kernelIN5flash19enable_sm80_to_sm89INS1_16FlashAttnFwdSm80INS1_25CollectiveMainloopFwdSm80ILi4ELi1ELb0EN4cute5tupleIJNS5_1CILi128EEENS7_ILi112EEENS7_ILi64EEEEEELi64ENS_10bfloat16_tEfNS_4arch4Sm80ELb1ELb0ELb1ELb1ELb0ELb1ELb1ELb0EEENS1_21CollectiveEpilogueFwdINS6_IJS8_SA_S9_EEENS6_IJNS7_ILi1EEESI_SI_EEESC_SE_Li128ELb1ELb1ELb0ELb0EEENS1_19SingleTileSchedulerILb1ELb0ELb1ELi128EEEEEEEEEvNT_6ParamsE,"aw",@nobits
	.sectionflags	@""
	.align	16


//--------------------- .nv.shared._ZN7cutlass13device_kernelIN5flash19enable_sm80_to_sm89INS1_16FlashAttnFwdSm80INS1_25CollectiveMainloopFwdSm80ILi4ELi1ELb0EN4cute5tupleIJNS5_1CILi128EEENS7_ILi112EEENS7_ILi64EEEEEELi64ENS_10bfloat16_tEfNS_4arch4Sm80ELb0ELb0ELb0ELb0ELb0ELb0ELb1ELb0EEENS1_21CollectiveEpilogueFwdINS6_IJS8_SA_S9_EEENS6_IJNS7_ILi1EEESI_SI_EEESC_SE_Li128ELb0ELb1ELb0ELb0EEENS1_19SingleTileSchedulerILb0ELb0ELb1ELi128EEEEEEEEEvNT_6ParamsE --------------------------
	.section	.nv.shared._ZN7cutlass13device_kernelIN5flash19enable_sm80_to_sm89INS1_16FlashAttnFwdSm80INS1_25CollectiveMainloopFwdSm80ILi4ELi1ELb0EN4cute5tupleIJNS5_1CILi128EEENS7_ILi112EEENS7_ILi64EEEEEELi64ENS_10bfloat16_tEfNS_4arch4Sm80ELb0ELb0ELb0ELb0ELb0ELb0ELb1ELb0EEENS1_21CollectiveEpilogueFwdINS6_IJS8_SA_S9_EEENS6_IJNS7_ILi1EEESI_SI_EEESC_SE_Li128ELb0ELb1ELb0ELb0EEENS1_19SingleTileSchedulerILb0ELb0ELb1ELi128EEEEEEEEEvNT_6ParamsE,"aw",@nobits
	.sectionflags	@""
	.align	16


//--------------------- .nv.shared._ZN7cutlass13device_kernelIN5flash19enable_sm80_to_sm89INS1_16FlashAttnFwdSm80INS1_25CollectiveMainloopFwdSm80ILi4ELi1ELb0EN4cute5tupleIJNS5_1CILi128EEENS7_ILi112EEENS7_ILi64EEEEEELi64ENS_10bfloat16_tEfNS_4arch4Sm80ELb0ELb0ELb0ELb1ELb0ELb0ELb1ELb0EEENS1_21CollectiveEpilogueFwdINS6_IJS8_SA_S9_EEENS6_IJNS7_ILi1EEESI_SI_EEESC_SE_Li128ELb1ELb1ELb0ELb0EEENS1_19SingleTileSchedulerILb1ELb0ELb1ELi128EEEEEEEEEvNT_6ParamsE --------------------------
	.section	.nv.shared._ZN7cutlass13device_kernelIN5flash19enable_sm80_to_sm89INS1_16FlashAttnFwdSm80INS1_25CollectiveMainloopFwdSm80ILi4ELi1ELb0EN4cute5tupleIJNS5_1CILi128EEENS7_ILi112EEENS7_ILi64EEEEEELi64ENS_10bfloat16_tEfNS_4arch4Sm80ELb0ELb0ELb0ELb1ELb0ELb0ELb1ELb0EEENS1_21CollectiveEpilogueFwdINS6_IJS8_SA_S9_EEENS6_IJNS7_ILi1EEESI_SI_EEESC_SE_Li128ELb1ELb1ELb0ELb0EEENS1_19SingleTileSchedulerILb1ELb0ELb1ELi128EEEEEEEEEvNT_6ParamsE,"aw",@nobits
	.sectionflags	@""
	.align	16


//--------------------- .nv.shared._ZN7cutlass13device_kernelIN5flash19enable_sm80_to_sm89INS1_16FlashAttnFwdSm80INS1_25CollectiveMainloopFwdSm80ILi4ELi1ELb0EN4cute5tupleIJNS5_1CILi128EEENS7_ILi112EEENS7_ILi64EEEEEELi64ENS_10bfloat16_tEfNS_4arch4Sm80ELb0ELb0ELb0ELb1ELb0ELb1ELb1ELb0EEENS1_21CollectiveEpilogueFwdINS6_IJS8_SA_S9_EEENS6_IJNS7_ILi1EEESI_SI_EEESC_SE_Li128ELb1ELb1ELb0ELb0EEENS1_19SingleTileSchedulerILb1ELb0ELb1ELi128EEEEEEEEEvNT_6ParamsE --------------------------
	.section	.nv.shared._ZN7cutlass13device_kernelIN5flash19enable_sm80_to_sm89INS1_16FlashAttnFwdSm80INS1_25CollectiveMainloopFwdSm80ILi4ELi1ELb0EN4cute5tupleIJNS5_1CILi128EEENS7_ILi112EEENS7_ILi64EEEEEELi64ENS_10bfloat16_tEfNS_4arch4Sm80ELb0ELb0ELb0ELb1ELb0ELb1ELb1ELb0EEENS1_21CollectiveEpilogueFwdINS6_IJS8_SA_S9_EEENS6_IJNS7_ILi1EEESI_SI_EEESC_SE_Li128ELb1ELb1ELb0ELb0EEENS1_19SingleTileSchedulerILb1ELb0ELb1ELi128EEEEEEEEEvNT_6ParamsE,"aw",@nobits
	.sectionflags	@""
	.align	16


//--------------------- .nv.shared._ZN7cutlass13device_kernelIN5flash19enable_sm80_to_sm89INS1_16FlashAttnFwdSm80INS1_25CollectiveMainloopFwdSm80ILi4ELi1ELb0EN4cute5tupleIJNS5_1CILi128EEENS7_ILi96EEENS7_ILi64EEEEEELi64ENS_10bfloat16_tEfNS_4arch4Sm80ELb0ELb1ELb0ELb0ELb0ELb0ELb1ELb0EEENS1_21CollectiveEpilogueFwdINS6_IJS8_SA_S9_EEENS6_IJNS7_ILi1EEESI_SI_EEESC_SE_Li128ELb0ELb1ELb0ELb0EEENS1_19SingleTileSchedulerILb0ELb0ELb1ELi128EEEEEEEEEvNT_6ParamsE --------------------------
	.section	.nv.shared._ZN7cutlass13device_kernelIN5flash19enable_sm80_to_sm89INS1_16FlashAttnFwdSm80INS1_25CollectiveMainloopFwdSm80ILi4ELi1ELb0EN4cute5tupleIJNS5_1CILi128EEENS7_ILi96EEENS7_ILi64EEEEEELi64ENS_10bfloat16_tEfNS_4arch4Sm80ELb0ELb1ELb0ELb0ELb0ELb0ELb1ELb0EEENS1_21CollectiveEpilogueFwdINS6_IJS8_SA_S9_EEENS6_IJNS7_ILi1EEESI_SI_EEESC_SE_Li128ELb0ELb1ELb0ELb0EEENS1_19SingleTileSchedulerILb0ELb0ELb1ELi128EEEEEEEEEvNT_6ParamsE,"aw",@nobits
	.sectionflags	@""
	.align	16


//--------------------- .nv.shared._ZN7cutlass13device_kernelIN5flash19enable_sm80_to_sm89INS1_16FlashAttnFwdSm80INS1_25CollectiveMainloopFwdSm80ILi4ELi1ELb0EN4cute5tupleIJNS5_1CILi128EEENS7_ILi96EEENS7_ILi64EEEEEELi64ENS_10bfloat16_tEfNS_4arch4Sm80ELb0ELb1ELb0ELb1ELb0ELb0ELb1ELb0EEENS1_21CollectiveEpilogueFwdINS6_IJS8_SA_S9_EEENS6_IJNS7_ILi1EEESI_SI_EEESC_SE_Li128ELb1ELb1ELb0ELb0EEENS1_19SingleTileSchedulerILb1ELb0ELb1ELi128EEEEEEEEEvNT_6ParamsE --------------------------
	.section	.nv.shared._ZN7cutlass13device_kernelIN5flash19enable_sm80_to_sm89INS1_16FlashAttnFwdSm80INS1_25CollectiveMainloopFwdSm80ILi4ELi1ELb0EN4cute5tupleIJNS5_1CILi128EEENS7_ILi96EEENS7_ILi64EEEEEELi64ENS_10bfloat16_tEfNS_4arch4Sm80ELb0ELb1ELb0ELb1ELb0ELb0ELb1ELb0EEENS1_21CollectiveEpilogueFwdINS6_IJS8_SA_S9_EEENS6_IJNS7_ILi1EEESI_SI_EEESC_SE_Li128ELb1ELb1ELb0ELb0EEENS1_19SingleTileSchedulerILb1ELb0ELb1ELi128EEEEEEEEEvNT_6ParamsE,"aw",@nobits
	.sectionflags	@""
	.align	16


//--------------------- .nv.shared._ZN7cutlass13device_kernelIN5flash19enable_sm80_to_sm89INS1_16FlashAttnFwdSm80INS1_25CollectiveMainloopFwdSm80ILi4ELi1ELb0EN4cute5tupleIJNS5_1CILi128EEENS7_ILi96EEENS7_ILi64EEEEEELi64ENS_10bfloat16_tEfNS_4arch4Sm80ELb0ELb1ELb0ELb1ELb0ELb1ELb1ELb0EEENS1_21CollectiveEpilogueFwdINS6_IJS8_SA_S9_EEENS6_IJNS7_ILi1EEESI_SI_EEESC_SE_Li128ELb1ELb1ELb0ELb0EEENS1_19SingleTileSchedulerILb1ELb0ELb1ELi128EEEEEEEEEvNT_6ParamsE --------------------------
	.section	.nv.shared._ZN7cutlass13device_kernelIN5flash19enable_sm80_to_sm89INS1_16FlashAttnFwdSm80INS1_25CollectiveMainloopFwdSm80ILi4ELi1ELb0EN4cute5tupleIJNS5_1CILi128EEENS7_ILi96EEENS7_ILi64EEEEEELi64ENS_10bfloat16_tEfNS_4arch4Sm80ELb0ELb1ELb0ELb1ELb0ELb1ELb1ELb0EEENS1_21CollectiveEpilogueFwdINS6_IJS8_SA_S9_EEENS6_IJNS7_ILi1EEESI_SI_EEESC_SE_Li128ELb1ELb1ELb0ELb0EEENS1_19SingleTileSchedulerILb1ELb0ELb1ELi128EEEEEEEEEvNT_6ParamsE,"aw",@nobits
	.sectionflags	@""
	.align	16


//--------------------- .nv.shared._ZN7cutlass13device_kernelIN5flash19enable_sm80_to_sm89INS1_16FlashAttnFwdSm80INS1_25CollectiveMainloopFwdSm80ILi4ELi1ELb0EN4cute5tupleIJNS5_1CILi128EEENS7_ILi112EEENS7_ILi64EEEEEELi64ENS_10bfloat16_tEfNS_4arch4Sm80ELb1ELb0ELb0ELb0ELb0ELb0ELb1ELb0EEENS1_21CollectiveEpilogueFwdINS6_IJS8_SA_S9_EEENS6_IJNS7_ILi1EEESI_SI_EEESC_SE_Li128ELb0ELb1ELb0ELb0EEENS1_30DynamicPersistentTileSchedulerILi128ELi128ELb0ELb1ELb0EEEEEEEEEvNT_6ParamsE --------------------------
	.section	.nv.shared._ZN7cutlass13device_kernelIN5flash19enable_sm80_to_sm89INS1_16FlashAttnFwdSm80INS1_25CollectiveMainloopFwdSm80ILi4ELi1ELb0EN4cute5tupleIJNS5_1CILi128EEENS7_ILi112EEENS7_ILi64EEEEEELi64ENS_10bfloat16_tEfNS_4arch4Sm80ELb1ELb0ELb0ELb0ELb0ELb0ELb1ELb0EEENS1_21CollectiveEpilogueFwdINS6_IJS8_SA_S9_EEENS6_IJNS7_ILi1EEESI_SI_EEESC_SE_Li128ELb0ELb1ELb0ELb0EEENS1_30DynamicPersistentTileSchedulerILi128ELi128ELb0ELb1ELb0EEEEEEEEEvNT_6ParamsE,"aw",@nobits
	.sectionflags	@""
	.align	16


//--------------------- .nv.shared._ZN7cutlass13device_kernelIN5flash19enable_sm80_to_sm89INS1_16FlashAttnFwdSm80INS1_25CollectiveMainloopFwdSm80ILi4ELi1ELb0EN4cute5tupleIJNS5_1CILi128EEENS7_ILi112EEENS7_ILi64EEEEEELi64ENS_10bfloat16_tEfNS_4arch4Sm80ELb1ELb0ELb0ELb1ELb0ELb0ELb1ELb0EEENS1_21CollectiveEpilogueFwdINS6_IJS8_SA_S9_EEENS6_IJNS7_ILi1EEESI_SI_EEESC_SE_Li128ELb1ELb1ELb0ELb0EEENS1_19SingleTileSchedulerILb1ELb0ELb1ELi128EEEEEEEEEvNT_6ParamsE --------------------------
	.section	.nv.shared._ZN7cutlass13device_kernelIN5flash19enable_sm80_to_sm89INS1_16FlashAttnFwdSm80INS1_25CollectiveMainloopFwdSm80ILi4ELi1ELb0EN4cute5tupleIJNS5_1CILi128EEENS7_ILi112EEENS7_ILi64EEEEEELi64ENS_10bfloat16_tEfNS_4arch4Sm80ELb1ELb0ELb0ELb1ELb0ELb0ELb1ELb0EEENS1_21CollectiveEpilogueFwdINS6_IJS8_SA_S9_EEENS6_IJNS7_ILi1EEESI_SI_EEESC_SE_Li128ELb1ELb1ELb0ELb0EEENS1_19SingleTileSchedulerILb1ELb0ELb1ELi128EEEEEEEEEvNT_6ParamsE,"aw",@nobits
	.sectionflags	@""
	.align	16


//--------------------- .nv.shared._ZN7cutlass13device_kernelIN5flash19enable_sm80_to_sm89INS1_16FlashAttnFwdSm80INS1_25CollectiveMainloopFwdSm80ILi4ELi1ELb0EN4cute5tupleIJNS5_1CILi128EEENS7_ILi112EEENS7_ILi64EEEEEELi64ENS_10bfloat16_tEfNS_4arch4Sm80ELb1ELb0ELb0ELb1ELb0ELb1ELb1ELb0EEENS1_21CollectiveEpilogueFwdINS6_IJS8_SA_S9_EEENS6_IJNS7_ILi1EEESI_SI_EEESC_SE_Li128ELb1ELb1ELb0ELb0EEENS1_19SingleTileSchedulerILb1ELb0ELb1ELi128EEEEEEEEEvNT_6ParamsE --------------------------
	.section	.nv.shared._ZN7cutlass13device_kernelIN5flash19enable_sm80_to_sm89INS1_16FlashAttnFwdSm80INS1_25CollectiveMainloopFwdSm80ILi4ELi1ELb0EN4cute5tupleIJNS5_1CILi128EEENS7_ILi112EEENS7_ILi64EEEEEELi64ENS_10bfloat16_tEfNS_4arch4Sm80ELb1ELb0ELb0ELb1ELb0ELb1ELb1ELb0EEENS1_21CollectiveEpilogueFwdINS6_IJS8_SA_S9_EEENS6_IJNS7_ILi1EEESI_SI_EEESC_SE_Li128ELb1ELb1ELb0ELb0EEENS1_19SingleTileSchedulerILb1ELb0ELb1ELi128EEEEEEEEEvNT_6ParamsE,"aw",@nobits
	.sectionflags	@""
	.align	16
